//
// Generated by NVIDIA NVVM Compiler
//
// Compiler Build ID: CL-36424714
// Cuda compilation tools, release 13.0, V13.0.88
// Based on NVVM 20.0.0
//

.version 9.0
.target sm_100
.address_size 64

	// .globl	_Z8FitGrainPdPiS0_S_S_S0_S0_S_S_S_S_S_S_S_S_S_S_S_S_
.extern .func  (.param .b32 func_retval0) vprintf
(
	.param .b64 vprintf_param_0,
	.param .b64 vprintf_param_1
)
;
.func  (.param .align 16 .b8 func_retval0[16]) __internal_trig_reduction_slowpathd
(
	.param .b64 __internal_trig_reduction_slowpathd_param_0
)
;
.func  (.param .b64 func_retval0) __internal_accurate_pow
(
	.param .b64 __internal_accurate_pow_param_0
)
;
.global .align 1 .b8 $str[5] = {37, 108, 102, 10};
.global .align 1 .b8 $str$1[35] = {78, 111, 116, 32, 111, 112, 116, 105, 109, 105, 122, 101, 100, 32, 99, 111, 109, 112, 108, 101, 116, 101, 108, 121, 46, 32, 37, 100, 44, 32, 37, 108, 102, 10};
.global .align 1 .b8 $str$2[80] = {87, 65, 82, 78, 73, 78, 71, 58, 32, 83, 112, 111, 116, 73, 100, 32, 37, 100, 32, 110, 111, 116, 32, 102, 111, 117, 110, 100, 32, 105, 110, 32, 115, 112, 111, 116, 115, 32, 102, 105, 108, 101, 33, 32, 73, 103, 110, 111, 114, 105, 110, 103, 32, 116, 104, 105, 115, 32, 115, 112, 111, 116, 73, 68, 46, 32, 110, 95, 115, 112, 111, 116, 115, 32, 61, 32, 37, 100, 10};
.global .align 8 .b8 __cudart_i2opi_d[144] = {8, 93, 141, 31, 177, 95, 251, 107, 234, 146, 82, 138, 247, 57, 7, 61, 123, 241, 229, 235, 199, 186, 39, 117, 45, 234, 95, 158, 102, 63, 70, 79, 183, 9, 203, 39, 207, 126, 54, 109, 31, 109, 10, 90, 139, 17, 47, 239, 15, 152, 5, 222, 255, 151, 248, 31, 59, 40, 249, 189, 139, 95, 132, 156, 244, 57, 83, 131, 57, 214, 145, 57, 65, 126, 95, 180, 38, 112, 156, 233, 132, 68, 187, 46, 245, 53, 130, 232, 62, 167, 41, 177, 28, 235, 29, 254, 28, 146, 209, 9, 234, 46, 73, 6, 224, 210, 77, 66, 58, 110, 36, 183, 97, 197, 187, 222, 171, 99, 81, 254, 65, 144, 67, 60, 153, 149, 98, 219, 192, 221, 52, 245, 209, 87, 39, 252, 41, 21, 68, 78, 110, 131, 249, 162};
.global .align 16 .b8 __cudart_sin_cos_coeffs[128] = {70, 210, 176, 44, 241, 229, 90, 190, 146, 227, 172, 105, 227, 29, 199, 62, 161, 98, 219, 25, 160, 1, 42, 191, 24, 8, 17, 17, 17, 17, 129, 63, 84, 85, 85, 85, 85, 85, 197, 191, 0, 0, 0, 0, 0, 0, 0, 0, 0, 0, 0, 0, 0, 0, 0, 0, 100, 129, 253, 32, 131, 255, 168, 189, 40, 133, 239, 193, 167, 238, 33, 62, 217, 230, 6, 142, 79, 126, 146, 190, 233, 188, 221, 25, 160, 1, 250, 62, 71, 93, 193, 22, 108, 193, 86, 191, 81, 85, 85, 85, 85, 85, 165, 63, 0, 0, 0, 0, 0, 0, 224, 191, 0, 0, 0, 0, 0, 0, 240, 63};

.visible .entry _Z8FitGrainPdPiS0_S_S_S0_S0_S_S_S_S_S_S_S_S_S_S_S_S_(
	.param .u64 .ptr .align 1 _Z8FitGrainPdPiS0_S_S_S0_S0_S_S_S_S_S_S_S_S_S_S_S_S__param_0,
	.param .u64 .ptr .align 1 _Z8FitGrainPdPiS0_S_S_S0_S0_S_S_S_S_S_S_S_S_S_S_S_S__param_1,
	.param .u64 .ptr .align 1 _Z8FitGrainPdPiS0_S_S_S0_S0_S_S_S_S_S_S_S_S_S_S_S_S__param_2,
	.param .u64 .ptr .align 1 _Z8FitGrainPdPiS0_S_S_S0_S0_S_S_S_S_S_S_S_S_S_S_S_S__param_3,
	.param .u64 .ptr .align 1 _Z8FitGrainPdPiS0_S_S_S0_S0_S_S_S_S_S_S_S_S_S_S_S_S__param_4,
	.param .u64 .ptr .align 1 _Z8FitGrainPdPiS0_S_S_S0_S0_S_S_S_S_S_S_S_S_S_S_S_S__param_5,
	.param .u64 .ptr .align 1 _Z8FitGrainPdPiS0_S_S_S0_S0_S_S_S_S_S_S_S_S_S_S_S_S__param_6,
	.param .u64 .ptr .align 1 _Z8FitGrainPdPiS0_S_S_S0_S0_S_S_S_S_S_S_S_S_S_S_S_S__param_7,
	.param .u64 .ptr .align 1 _Z8FitGrainPdPiS0_S_S_S0_S0_S_S_S_S_S_S_S_S_S_S_S_S__param_8,
	.param .u64 .ptr .align 1 _Z8FitGrainPdPiS0_S_S_S0_S0_S_S_S_S_S_S_S_S_S_S_S_S__param_9,
	.param .u64 .ptr .align 1 _Z8FitGrainPdPiS0_S_S_S0_S0_S_S_S_S_S_S_S_S_S_S_S_S__param_10,
	.param .u64 .ptr .align 1 _Z8FitGrainPdPiS0_S_S_S0_S0_S_S_S_S_S_S_S_S_S_S_S_S__param_11,
	.param .u64 .ptr .align 1 _Z8FitGrainPdPiS0_S_S_S0_S0_S_S_S_S_S_S_S_S_S_S_S_S__param_12,
	.param .u64 .ptr .align 1 _Z8FitGrainPdPiS0_S_S_S0_S0_S_S_S_S_S_S_S_S_S_S_S_S__param_13,
	.param .u64 .ptr .align 1 _Z8FitGrainPdPiS0_S_S_S0_S0_S_S_S_S_S_S_S_S_S_S_S_S__param_14,
	.param .u64 .ptr .align 1 _Z8FitGrainPdPiS0_S_S_S0_S0_S_S_S_S_S_S_S_S_S_S_S_S__param_15,
	.param .u64 .ptr .align 1 _Z8FitGrainPdPiS0_S_S_S0_S0_S_S_S_S_S_S_S_S_S_S_S_S__param_16,
	.param .u64 .ptr .align 1 _Z8FitGrainPdPiS0_S_S_S0_S0_S_S_S_S_S_S_S_S_S_S_S_S__param_17,
	.param .u64 .ptr .align 1 _Z8FitGrainPdPiS0_S_S_S0_S0_S_S_S_S_S_S_S_S_S_S_S_S__param_18
)
{
	.local .align 16 .b8 	__local_depot0[32];
	.reg .b64 	%SP;
	.reg .b64 	%SPL;
	.reg .pred 	%p<9755>;
	.reg .b32 	%r<20167>;
	.reg .b32 	%f<95>;
	.reg .b64 	%rd<8692>;
	.reg .b64 	%fd<79388>;

	mov.u64 	%SPL, __local_depot0;
	ld.param.u64 	%rd73, [_Z8FitGrainPdPiS0_S_S_S0_S0_S_S_S_S_S_S_S_S_S_S_S_S__param_2];
	cvta.to.global.u64 	%rd90, %rd73;
	add.u64 	%rd1, %SPL, 0;
	add.u64 	%rd2, %SPL, 0;
	add.u64 	%rd3, %SPL, 0;
	add.u64 	%rd4, %SPL, 0;
	add.u64 	%rd5, %SPL, 0;
	add.u64 	%rd6, %SPL, 0;
	add.u64 	%rd7, %SPL, 0;
	add.u64 	%rd8, %SPL, 0;
	add.u64 	%rd9, %SPL, 0;
	add.u64 	%rd10, %SPL, 0;
	add.u64 	%rd11, %SPL, 0;
	add.u64 	%rd12, %SPL, 0;
	add.u64 	%rd13, %SPL, 0;
	add.u64 	%rd14, %SPL, 0;
	add.u64 	%rd15, %SPL, 0;
	add.u64 	%rd16, %SPL, 0;
	add.u64 	%rd17, %SPL, 0;
	add.u64 	%rd18, %SPL, 0;
	add.u64 	%rd19, %SPL, 0;
	add.u64 	%rd20, %SPL, 0;
	add.u64 	%rd21, %SPL, 0;
	add.u64 	%rd22, %SPL, 0;
	add.u64 	%rd23, %SPL, 0;
	add.u64 	%rd24, %SPL, 0;
	add.u64 	%rd25, %SPL, 0;
	add.u64 	%rd26, %SPL, 0;
	add.u64 	%rd27, %SPL, 0;
	add.u64 	%rd28, %SPL, 0;
	mov.u32 	%r6200, %ctaid.x;
	mov.u32 	%r6201, %ntid.x;
	mov.u32 	%r6202, %tid.x;
	mad.lo.s32 	%r6203, %r6200, %r6201, %r6202;
	ld.global.u32 	%r6204, [%rd90+8];
	setp.ge.s32 	%p176, %r6203, %r6204;
	@%p176 bra 	$L__BB0_10247;
	ld.param.u64 	%rd8690, [_Z8FitGrainPdPiS0_S_S_S0_S0_S_S_S_S_S_S_S_S_S_S_S_S__param_18];
	ld.param.u64 	%rd8652, [_Z8FitGrainPdPiS0_S_S_S0_S0_S_S_S_S_S_S_S_S_S_S_S_S__param_16];
	ld.param.u64 	%rd8651, [_Z8FitGrainPdPiS0_S_S_S0_S0_S_S_S_S_S_S_S_S_S_S_S_S__param_15];
	ld.param.u64 	%rd8650, [_Z8FitGrainPdPiS0_S_S_S0_S0_S_S_S_S_S_S_S_S_S_S_S_S__param_14];
	ld.param.u64 	%rd8649, [_Z8FitGrainPdPiS0_S_S_S0_S0_S_S_S_S_S_S_S_S_S_S_S_S__param_13];
	ld.param.u64 	%rd8648, [_Z8FitGrainPdPiS0_S_S_S0_S0_S_S_S_S_S_S_S_S_S_S_S_S__param_12];
	ld.param.u64 	%rd8647, [_Z8FitGrainPdPiS0_S_S_S0_S0_S_S_S_S_S_S_S_S_S_S_S_S__param_11];
	ld.param.u64 	%rd8646, [_Z8FitGrainPdPiS0_S_S_S0_S0_S_S_S_S_S_S_S_S_S_S_S_S__param_10];
	ld.param.u64 	%rd8645, [_Z8FitGrainPdPiS0_S_S_S0_S0_S_S_S_S_S_S_S_S_S_S_S_S__param_9];
	ld.param.u64 	%rd8644, [_Z8FitGrainPdPiS0_S_S_S0_S0_S_S_S_S_S_S_S_S_S_S_S_S__param_8];
	ld.param.u64 	%rd8611, [_Z8FitGrainPdPiS0_S_S_S0_S0_S_S_S_S_S_S_S_S_S_S_S_S__param_6];
	ld.param.u64 	%rd8146, [_Z8FitGrainPdPiS0_S_S_S0_S0_S_S_S_S_S_S_S_S_S_S_S_S__param_2];
	ld.param.u64 	%rd7961, [_Z8FitGrainPdPiS0_S_S_S0_S0_S_S_S_S_S_S_S_S_S_S_S_S__param_0];
	cvta.to.global.u64 	%rd119, %rd8611;
	cvta.to.global.u64 	%rd120, %rd8648;
	cvta.to.global.u64 	%rd121, %rd8646;
	cvta.to.global.u64 	%rd122, %rd8645;
	cvta.to.global.u64 	%rd123, %rd8647;
	cvta.to.global.u64 	%rd124, %rd8649;
	cvta.to.global.u64 	%rd125, %rd8650;
	cvta.to.global.u64 	%rd126, %rd8651;
	cvta.to.global.u64 	%rd127, %rd8652;
	cvta.to.global.u64 	%rd128, %rd8690;
	cvta.to.global.u64 	%rd129, %rd8644;
	mul.lo.s32 	%r6211, %r6203, 3;
	mul.wide.s32 	%rd130, %r6211, 4;
	add.s64 	%rd131, %rd119, %rd130;
	ld.global.u32 	%r1, [%rd131];
	ld.global.u32 	%r2, [%rd131+8];
	mul.lo.s32 	%r6212, %r6203, 12;
	mul.wide.s32 	%rd132, %r6212, 8;
	add.s64 	%rd29, %rd129, %rd132;
	add.s64 	%rd30, %rd128, %rd132;
	cvta.to.global.u64 	%rd133, %rd8146;
	ld.global.u32 	%r6213, [%rd133+4];
	mul.lo.s32 	%r6214, %r6203, %r6213;
	shl.b32 	%r6215, %r6214, 4;
	mul.wide.s32 	%rd134, %r6215, 8;
	add.s64 	%rd31, %rd122, %rd134;
	mul.lo.s32 	%r6216, %r6203, 205;
	mul.wide.s32 	%rd135, %r6216, 8;
	add.s64 	%rd32, %rd121, %rd135;
	mul.lo.s32 	%r6217, %r6214, 7;
	mul.wide.s32 	%rd136, %r6217, 8;
	add.s64 	%rd33, %rd123, %rd136;
	add.s64 	%rd34, %rd120, %rd132;
	add.s64 	%rd35, %rd124, %rd132;
	add.s64 	%rd36, %rd125, %rd132;
	add.s64 	%rd37, %rd126, %rd132;
	add.s64 	%rd38, %rd127, %rd132;
	ld.global.f64 	%fd14357, [%rd29];
	st.global.f64 	[%rd34], %fd14357;
	ld.global.f64 	%fd14358, [%rd29+8];
	st.global.f64 	[%rd34+8], %fd14358;
	ld.global.f64 	%fd14359, [%rd29+16];
	st.global.f64 	[%rd34+16], %fd14359;
	ld.global.f64 	%fd14360, [%rd29+24];
	st.global.f64 	[%rd34+24], %fd14360;
	ld.global.f64 	%fd14361, [%rd29+32];
	st.global.f64 	[%rd34+32], %fd14361;
	ld.global.f64 	%fd14362, [%rd29+40];
	st.global.f64 	[%rd34+40], %fd14362;
	ld.global.f64 	%fd14363, [%rd29+48];
	st.global.f64 	[%rd34+48], %fd14363;
	ld.global.f64 	%fd14364, [%rd29+56];
	st.global.f64 	[%rd34+56], %fd14364;
	ld.global.f64 	%fd14365, [%rd29+64];
	st.global.f64 	[%rd34+64], %fd14365;
	ld.global.f64 	%fd14366, [%rd29+72];
	st.global.f64 	[%rd34+72], %fd14366;
	ld.global.f64 	%fd14367, [%rd29+80];
	st.global.f64 	[%rd34+80], %fd14367;
	ld.global.f64 	%fd14368, [%rd29+88];
	st.global.f64 	[%rd34+88], %fd14368;
	cvta.to.global.u64 	%rd137, %rd7961;
	ld.global.f64 	%fd14369, [%rd137+8];
	sub.f64 	%fd14370, %fd14357, %fd14369;
	st.global.f64 	[%rd35], %fd14370;
	ld.global.f64 	%fd14371, [%rd34+24];
	add.f64 	%fd14372, %fd14371, 0dBF847AE147AE147B;
	st.global.f64 	[%rd35+24], %fd14372;
	ld.global.f64 	%fd14373, [%rd34+48];
	ld.global.f64 	%fd14374, [%rd137+4168];
	div.rn.f64 	%fd14375, %fd14374, 0d4059000000000000;
	mov.f64 	%fd75967, 0d3FF0000000000000;
	sub.f64 	%fd14376, %fd75967, %fd14375;
	mul.f64 	%fd14377, %fd14373, %fd14376;
	st.global.f64 	[%rd35+48], %fd14377;
	ld.global.f64 	%fd14378, [%rd34+72];
	ld.global.f64 	%fd14379, [%rd137+4176];
	div.rn.f64 	%fd14380, %fd14379, 0d4059000000000000;
	sub.f64 	%fd14381, %fd75967, %fd14380;
	mul.f64 	%fd14382, %fd14378, %fd14381;
	st.global.f64 	[%rd35+72], %fd14382;
	ld.global.f64 	%fd14383, [%rd34];
	ld.global.f64 	%fd14384, [%rd137+8];
	add.f64 	%fd14385, %fd14383, %fd14384;
	st.global.f64 	[%rd36], %fd14385;
	ld.global.f64 	%fd14386, [%rd34+24];
	add.f64 	%fd14387, %fd14386, 0d3F847AE147AE147B;
	st.global.f64 	[%rd36+24], %fd14387;
	ld.global.f64 	%fd14388, [%rd34+48];
	ld.global.f64 	%fd14389, [%rd137+4168];
	div.rn.f64 	%fd14390, %fd14389, 0d4059000000000000;
	add.f64 	%fd14391, %fd14390, 0d3FF0000000000000;
	mul.f64 	%fd14392, %fd14388, %fd14391;
	st.global.f64 	[%rd36+48], %fd14392;
	ld.global.f64 	%fd14393, [%rd34+72];
	ld.global.f64 	%fd14394, [%rd137+4176];
	div.rn.f64 	%fd14395, %fd14394, 0d4059000000000000;
	add.f64 	%fd14396, %fd14395, 0d3FF0000000000000;
	mul.f64 	%fd14397, %fd14393, %fd14396;
	st.global.f64 	[%rd36+72], %fd14397;
	ld.global.f64 	%fd14398, [%rd34+8];
	ld.global.f64 	%fd14399, [%rd137+8];
	sub.f64 	%fd14400, %fd14398, %fd14399;
	st.global.f64 	[%rd35+8], %fd14400;
	ld.global.f64 	%fd14401, [%rd34+32];
	add.f64 	%fd14402, %fd14401, 0dBF847AE147AE147B;
	st.global.f64 	[%rd35+32], %fd14402;
	ld.global.f64 	%fd14403, [%rd34+56];
	ld.global.f64 	%fd14404, [%rd137+4168];
	div.rn.f64 	%fd14405, %fd14404, 0d4059000000000000;
	sub.f64 	%fd14406, %fd75967, %fd14405;
	mul.f64 	%fd14407, %fd14403, %fd14406;
	st.global.f64 	[%rd35+56], %fd14407;
	ld.global.f64 	%fd14408, [%rd34+80];
	ld.global.f64 	%fd14409, [%rd137+4176];
	div.rn.f64 	%fd14410, %fd14409, 0d4059000000000000;
	sub.f64 	%fd14411, %fd75967, %fd14410;
	mul.f64 	%fd14412, %fd14408, %fd14411;
	st.global.f64 	[%rd35+80], %fd14412;
	ld.global.f64 	%fd14413, [%rd34+8];
	ld.global.f64 	%fd14414, [%rd137+8];
	add.f64 	%fd14415, %fd14413, %fd14414;
	st.global.f64 	[%rd36+8], %fd14415;
	ld.global.f64 	%fd14416, [%rd34+32];
	add.f64 	%fd14417, %fd14416, 0d3F847AE147AE147B;
	st.global.f64 	[%rd36+32], %fd14417;
	ld.global.f64 	%fd14418, [%rd34+56];
	ld.global.f64 	%fd14419, [%rd137+4168];
	div.rn.f64 	%fd14420, %fd14419, 0d4059000000000000;
	add.f64 	%fd14421, %fd14420, 0d3FF0000000000000;
	mul.f64 	%fd14422, %fd14418, %fd14421;
	st.global.f64 	[%rd36+56], %fd14422;
	ld.global.f64 	%fd14423, [%rd34+80];
	ld.global.f64 	%fd14424, [%rd137+4176];
	div.rn.f64 	%fd14425, %fd14424, 0d4059000000000000;
	add.f64 	%fd14426, %fd14425, 0d3FF0000000000000;
	mul.f64 	%fd14427, %fd14423, %fd14426;
	st.global.f64 	[%rd36+80], %fd14427;
	ld.global.f64 	%fd14428, [%rd34+16];
	ld.global.f64 	%fd14429, [%rd137+8];
	sub.f64 	%fd14430, %fd14428, %fd14429;
	st.global.f64 	[%rd35+16], %fd14430;
	ld.global.f64 	%fd14431, [%rd34+40];
	add.f64 	%fd14432, %fd14431, 0dBF847AE147AE147B;
	st.global.f64 	[%rd35+40], %fd14432;
	ld.global.f64 	%fd14433, [%rd34+64];
	ld.global.f64 	%fd14434, [%rd137+4168];
	div.rn.f64 	%fd14435, %fd14434, 0d4059000000000000;
	sub.f64 	%fd14436, %fd75967, %fd14435;
	mul.f64 	%fd14437, %fd14433, %fd14436;
	st.global.f64 	[%rd35+64], %fd14437;
	ld.global.f64 	%fd14438, [%rd34+88];
	ld.global.f64 	%fd14439, [%rd137+4176];
	div.rn.f64 	%fd14440, %fd14439, 0d4059000000000000;
	sub.f64 	%fd14441, %fd75967, %fd14440;
	mul.f64 	%fd14442, %fd14438, %fd14441;
	st.global.f64 	[%rd35+88], %fd14442;
	ld.global.f64 	%fd14443, [%rd34+16];
	ld.global.f64 	%fd14444, [%rd137+8];
	add.f64 	%fd14445, %fd14443, %fd14444;
	st.global.f64 	[%rd36+16], %fd14445;
	ld.global.f64 	%fd14446, [%rd34+40];
	add.f64 	%fd14447, %fd14446, 0d3F847AE147AE147B;
	st.global.f64 	[%rd36+40], %fd14447;
	ld.global.f64 	%fd14448, [%rd34+64];
	ld.global.f64 	%fd14449, [%rd137+4168];
	div.rn.f64 	%fd14450, %fd14449, 0d4059000000000000;
	add.f64 	%fd14451, %fd14450, 0d3FF0000000000000;
	mul.f64 	%fd14452, %fd14448, %fd14451;
	st.global.f64 	[%rd36+64], %fd14452;
	ld.global.f64 	%fd14453, [%rd34+88];
	ld.global.f64 	%fd14454, [%rd137+4176];
	div.rn.f64 	%fd14455, %fd14454, 0d4059000000000000;
	add.f64 	%fd14456, %fd14455, 0d3FF0000000000000;
	mul.f64 	%fd14457, %fd14453, %fd14456;
	st.global.f64 	[%rd36+88], %fd14457;
	ld.global.f64 	%fd14458, [%rd36];
	ld.global.f64 	%fd14459, [%rd35];
	sub.f64 	%fd14460, %fd14458, %fd14459;
	abs.f64 	%fd14461, %fd14460;
	mul.f64 	%fd14462, %fd14461, 0d3FD0000000000000;
	st.global.f64 	[%rd38], %fd14462;
	ld.global.f64 	%fd14463, [%rd36+8];
	ld.global.f64 	%fd14464, [%rd35+8];
	sub.f64 	%fd14465, %fd14463, %fd14464;
	abs.f64 	%fd14466, %fd14465;
	mul.f64 	%fd14467, %fd14466, 0d3FD0000000000000;
	st.global.f64 	[%rd38+8], %fd14467;
	ld.global.f64 	%fd14468, [%rd36+16];
	ld.global.f64 	%fd14469, [%rd35+16];
	sub.f64 	%fd14470, %fd14468, %fd14469;
	abs.f64 	%fd14471, %fd14470;
	mul.f64 	%fd14472, %fd14471, 0d3FD0000000000000;
	st.global.f64 	[%rd38+16], %fd14472;
	ld.global.f64 	%fd14473, [%rd36+24];
	ld.global.f64 	%fd14474, [%rd35+24];
	sub.f64 	%fd14475, %fd14473, %fd14474;
	abs.f64 	%fd14476, %fd14475;
	mul.f64 	%fd14477, %fd14476, 0d3FD0000000000000;
	st.global.f64 	[%rd38+24], %fd14477;
	ld.global.f64 	%fd14478, [%rd36+32];
	ld.global.f64 	%fd14479, [%rd35+32];
	sub.f64 	%fd14480, %fd14478, %fd14479;
	abs.f64 	%fd14481, %fd14480;
	mul.f64 	%fd14482, %fd14481, 0d3FD0000000000000;
	st.global.f64 	[%rd38+32], %fd14482;
	ld.global.f64 	%fd14483, [%rd36+40];
	ld.global.f64 	%fd14484, [%rd35+40];
	sub.f64 	%fd14485, %fd14483, %fd14484;
	abs.f64 	%fd14486, %fd14485;
	mul.f64 	%fd14487, %fd14486, 0d3FD0000000000000;
	st.global.f64 	[%rd38+40], %fd14487;
	ld.global.f64 	%fd14488, [%rd36+48];
	ld.global.f64 	%fd14489, [%rd35+48];
	sub.f64 	%fd14490, %fd14488, %fd14489;
	abs.f64 	%fd14491, %fd14490;
	mul.f64 	%fd14492, %fd14491, 0d3FD0000000000000;
	st.global.f64 	[%rd38+48], %fd14492;
	ld.global.f64 	%fd14493, [%rd36+56];
	ld.global.f64 	%fd14494, [%rd35+56];
	sub.f64 	%fd14495, %fd14493, %fd14494;
	abs.f64 	%fd14496, %fd14495;
	mul.f64 	%fd14497, %fd14496, 0d3FD0000000000000;
	st.global.f64 	[%rd38+56], %fd14497;
	ld.global.f64 	%fd14498, [%rd36+64];
	ld.global.f64 	%fd14499, [%rd35+64];
	sub.f64 	%fd14500, %fd14498, %fd14499;
	abs.f64 	%fd14501, %fd14500;
	mul.f64 	%fd14502, %fd14501, 0d3FD0000000000000;
	st.global.f64 	[%rd38+64], %fd14502;
	ld.global.f64 	%fd14503, [%rd36+72];
	ld.global.f64 	%fd14504, [%rd35+72];
	sub.f64 	%fd14505, %fd14503, %fd14504;
	abs.f64 	%fd14506, %fd14505;
	mul.f64 	%fd14507, %fd14506, 0d3FD0000000000000;
	st.global.f64 	[%rd38+72], %fd14507;
	ld.global.f64 	%fd14508, [%rd36+80];
	ld.global.f64 	%fd14509, [%rd35+80];
	sub.f64 	%fd14510, %fd14508, %fd14509;
	abs.f64 	%fd14511, %fd14510;
	mul.f64 	%fd14512, %fd14511, 0d3FD0000000000000;
	st.global.f64 	[%rd38+80], %fd14512;
	ld.global.f64 	%fd14513, [%rd36+88];
	ld.global.f64 	%fd14514, [%rd35+88];
	sub.f64 	%fd14515, %fd14513, %fd14514;
	abs.f64 	%fd14516, %fd14515;
	mul.f64 	%fd14517, %fd14516, 0d3FD0000000000000;
	st.global.f64 	[%rd38+88], %fd14517;
	mov.f64 	%fd14518, 0d0000000000000000;
	mul.rn.f64 	%fd14519, %fd14518, %fd14518;
	fma.rn.f64 	%fd14520, %fd14519, 0dBDA8FF8320FD8164, 0d3E21EEA7C1EF8528;
	fma.rn.f64 	%fd14521, %fd14520, %fd14519, 0dBE927E4F8E06E6D9;
	fma.rn.f64 	%fd14522, %fd14521, %fd14519, 0d3EFA01A019DDBCE9;
	fma.rn.f64 	%fd14523, %fd14522, %fd14519, 0dBF56C16C16C15D47;
	fma.rn.f64 	%fd14524, %fd14523, %fd14519, 0d3FA5555555555551;
	fma.rn.f64 	%fd14525, %fd14524, %fd14519, 0dBFE0000000000000;
	fma.rn.f64 	%fd1, %fd14525, %fd14519, 0d3FF0000000000000;
	fma.rn.f64 	%fd14526, %fd14519, 0d3DE5DB65F9785EBA, 0dBE5AE5F12CB0D246;
	fma.rn.f64 	%fd14527, %fd14526, %fd14519, 0d3EC71DE369ACE392;
	fma.rn.f64 	%fd14528, %fd14527, %fd14519, 0dBF2A01A019DB62A1;
	fma.rn.f64 	%fd14529, %fd14528, %fd14519, 0d3F81111111110818;
	fma.rn.f64 	%fd14530, %fd14529, %fd14519, 0dBFC5555555555554;
	fma.rn.f64 	%fd14531, %fd14530, %fd14519, 0d0000000000000000;
	fma.rn.f64 	%fd2, %fd14531, 0d0000000000000000, 0d0000000000000000;
	mov.f64 	%fd14532, 0d4000000000000000;
	{
	.reg .b32 %temp; 
	mov.b64 	{%temp, %r3}, %fd14532;
	}
	and.b32  	%r6218, %r3, 2146435072;
	setp.eq.s32 	%p177, %r6218, 1062207488;
	and.b32  	%r6219, %r3, 2147483647;
	setp.ne.s32 	%p178, %r6219, 1071644672;
	and.pred  	%p1, %p177, %p178;
	ld.global.f64 	%fd75948, [%rd34];
	mov.b32 	%r18343, 10;
	mov.b32 	%r18348, 0;
$L__BB0_2:
	st.global.f64 	[%rd32+1152], %fd75948;
	ld.global.f64 	%fd14533, [%rd34+8];
	st.global.f64 	[%rd32+1160], %fd14533;
	ld.global.f64 	%fd14534, [%rd34+16];
	st.global.f64 	[%rd32+1168], %fd14534;
	ld.global.f64 	%fd14535, [%rd34+24];
	st.global.f64 	[%rd32+1176], %fd14535;
	ld.global.f64 	%fd14536, [%rd34+32];
	st.global.f64 	[%rd32+1184], %fd14536;
	ld.global.f64 	%fd14537, [%rd34+40];
	st.global.f64 	[%rd32+1192], %fd14537;
	ld.global.f64 	%fd14538, [%rd34+48];
	st.global.f64 	[%rd32+1200], %fd14538;
	ld.global.f64 	%fd14539, [%rd34+56];
	st.global.f64 	[%rd32+1208], %fd14539;
	ld.global.f64 	%fd14540, [%rd34+64];
	st.global.f64 	[%rd32+1216], %fd14540;
	ld.global.f64 	%fd14541, [%rd34+72];
	st.global.f64 	[%rd32+1224], %fd14541;
	ld.global.f64 	%fd14542, [%rd34+80];
	st.global.f64 	[%rd32+1232], %fd14542;
	ld.global.f64 	%fd24, [%rd34+88];
	st.global.f64 	[%rd32+1240], %fd24;
	ld.global.f64 	%fd25, [%rd34+48];
	ld.global.f64 	%fd26, [%rd34+56];
	ld.global.f64 	%fd27, [%rd34+64];
	ld.global.f64 	%fd14543, [%rd34+72];
	ld.global.f64 	%fd28, [%rd34+80];
	mul.f64 	%fd29, %fd14543, 0d3F91DF46A2529D3A;
	abs.f64 	%fd30, %fd29;
	setp.neu.f64 	%p179, %fd30, 0d7FF0000000000000;
	@%p179 bra 	$L__BB0_4;
	mov.f64 	%fd14549, 0d0000000000000000;
	mul.rn.f64 	%fd75968, %fd29, %fd14549;
	mov.b32 	%r17690, 0;
	bra.uni 	$L__BB0_6;
$L__BB0_4:
	mul.f64 	%fd14544, %fd29, 0d3FE45F306DC9C883;
	cvt.rni.s32.f64 	%r17690, %fd14544;
	cvt.rn.f64.s32 	%fd14545, %r17690;
	fma.rn.f64 	%fd14546, %fd14545, 0dBFF921FB54442D18, %fd29;
	fma.rn.f64 	%fd14547, %fd14545, 0dBC91A62633145C00, %fd14546;
	fma.rn.f64 	%fd75968, %fd14545, 0dB97B839A252049C0, %fd14547;
	setp.ltu.f64 	%p180, %fd30, 0d41E0000000000000;
	@%p180 bra 	$L__BB0_6;
	{ // callseq 0, 0
	.param .b64 param0;
	st.param.f64 	[param0], %fd29;
	.param .align 16 .b8 retval0[16];
	call.uni (retval0), 
	__internal_trig_reduction_slowpathd, 
	(
	param0
	);
	ld.param.f64 	%fd75968, [retval0];
	ld.param.b32 	%r17690, [retval0+8];
	} // callseq 0
$L__BB0_6:
	shl.b32 	%r6222, %r17690, 6;
	cvt.u64.u32 	%rd138, %r6222;
	and.b64  	%rd139, %rd138, 64;
	mov.u64 	%rd140, __cudart_sin_cos_coeffs;
	add.s64 	%rd141, %rd140, %rd139;
	mul.rn.f64 	%fd14550, %fd75968, %fd75968;
	and.b32  	%r6223, %r17690, 1;
	setp.eq.b32 	%p181, %r6223, 1;
	selp.f64 	%fd14551, 0dBDA8FF8320FD8164, 0d3DE5DB65F9785EBA, %p181;
	ld.global.nc.v2.f64 	{%fd14552, %fd14553}, [%rd141];
	fma.rn.f64 	%fd14554, %fd14551, %fd14550, %fd14552;
	fma.rn.f64 	%fd14555, %fd14554, %fd14550, %fd14553;
	ld.global.nc.v2.f64 	{%fd14556, %fd14557}, [%rd141+16];
	fma.rn.f64 	%fd14558, %fd14555, %fd14550, %fd14556;
	fma.rn.f64 	%fd14559, %fd14558, %fd14550, %fd14557;
	ld.global.nc.v2.f64 	{%fd14560, %fd14561}, [%rd141+32];
	fma.rn.f64 	%fd14562, %fd14559, %fd14550, %fd14560;
	fma.rn.f64 	%fd14563, %fd14562, %fd14550, %fd14561;
	fma.rn.f64 	%fd14564, %fd14563, %fd75968, %fd75968;
	fma.rn.f64 	%fd14565, %fd14563, %fd14550, 0d3FF0000000000000;
	selp.f64 	%fd14566, %fd14565, %fd14564, %p181;
	and.b32  	%r6224, %r17690, 2;
	setp.eq.s32 	%p182, %r6224, 0;
	mov.f64 	%fd14567, 0d0000000000000000;
	sub.f64 	%fd14568, %fd14567, %fd14566;
	selp.f64 	%fd35, %fd14566, %fd14568, %p182;
	mul.f64 	%fd36, %fd28, 0d3F91DF46A2529D3A;
	abs.f64 	%fd37, %fd36;
	setp.neu.f64 	%p183, %fd37, 0d7FF0000000000000;
	@%p183 bra 	$L__BB0_8;
	mov.f64 	%fd14574, 0d0000000000000000;
	mul.rn.f64 	%fd75969, %fd36, %fd14574;
	mov.b32 	%r17691, 0;
	bra.uni 	$L__BB0_10;
$L__BB0_8:
	mul.f64 	%fd14569, %fd36, 0d3FE45F306DC9C883;
	cvt.rni.s32.f64 	%r17691, %fd14569;
	cvt.rn.f64.s32 	%fd14570, %r17691;
	fma.rn.f64 	%fd14571, %fd14570, 0dBFF921FB54442D18, %fd36;
	fma.rn.f64 	%fd14572, %fd14570, 0dBC91A62633145C00, %fd14571;
	fma.rn.f64 	%fd75969, %fd14570, 0dB97B839A252049C0, %fd14572;
	setp.ltu.f64 	%p184, %fd37, 0d41E0000000000000;
	@%p184 bra 	$L__BB0_10;
	{ // callseq 1, 0
	.param .b64 param0;
	st.param.f64 	[param0], %fd36;
	.param .align 16 .b8 retval0[16];
	call.uni (retval0), 
	__internal_trig_reduction_slowpathd, 
	(
	param0
	);
	ld.param.f64 	%fd75969, [retval0];
	ld.param.b32 	%r17691, [retval0+8];
	} // callseq 1
$L__BB0_10:
	shl.b32 	%r6227, %r17691, 6;
	cvt.u64.u32 	%rd142, %r6227;
	and.b64  	%rd143, %rd142, 64;
	mov.u64 	%rd144, __cudart_sin_cos_coeffs;
	add.s64 	%rd145, %rd144, %rd143;
	mul.rn.f64 	%fd14575, %fd75969, %fd75969;
	and.b32  	%r6228, %r17691, 1;
	setp.eq.b32 	%p185, %r6228, 1;
	selp.f64 	%fd14576, 0dBDA8FF8320FD8164, 0d3DE5DB65F9785EBA, %p185;
	ld.global.nc.v2.f64 	{%fd14577, %fd14578}, [%rd145];
	fma.rn.f64 	%fd14579, %fd14576, %fd14575, %fd14577;
	fma.rn.f64 	%fd14580, %fd14579, %fd14575, %fd14578;
	ld.global.nc.v2.f64 	{%fd14581, %fd14582}, [%rd145+16];
	fma.rn.f64 	%fd14583, %fd14580, %fd14575, %fd14581;
	fma.rn.f64 	%fd14584, %fd14583, %fd14575, %fd14582;
	ld.global.nc.v2.f64 	{%fd14585, %fd14586}, [%rd145+32];
	fma.rn.f64 	%fd14587, %fd14584, %fd14575, %fd14585;
	fma.rn.f64 	%fd14588, %fd14587, %fd14575, %fd14586;
	fma.rn.f64 	%fd14589, %fd14588, %fd75969, %fd75969;
	fma.rn.f64 	%fd14590, %fd14588, %fd14575, 0d3FF0000000000000;
	selp.f64 	%fd14591, %fd14590, %fd14589, %p185;
	and.b32  	%r6229, %r17691, 2;
	setp.eq.s32 	%p186, %r6229, 0;
	mov.f64 	%fd14592, 0d0000000000000000;
	sub.f64 	%fd14593, %fd14592, %fd14591;
	selp.f64 	%fd42, %fd14591, %fd14593, %p186;
	mul.f64 	%fd43, %fd24, 0d3F91DF46A2529D3A;
	abs.f64 	%fd44, %fd43;
	setp.neu.f64 	%p187, %fd44, 0d7FF0000000000000;
	@%p187 bra 	$L__BB0_12;
	mov.f64 	%fd14599, 0d0000000000000000;
	mul.rn.f64 	%fd75970, %fd43, %fd14599;
	mov.b32 	%r17692, 0;
	bra.uni 	$L__BB0_14;
$L__BB0_12:
	mul.f64 	%fd14594, %fd43, 0d3FE45F306DC9C883;
	cvt.rni.s32.f64 	%r17692, %fd14594;
	cvt.rn.f64.s32 	%fd14595, %r17692;
	fma.rn.f64 	%fd14596, %fd14595, 0dBFF921FB54442D18, %fd43;
	fma.rn.f64 	%fd14597, %fd14595, 0dBC91A62633145C00, %fd14596;
	fma.rn.f64 	%fd75970, %fd14595, 0dB97B839A252049C0, %fd14597;
	setp.ltu.f64 	%p188, %fd44, 0d41E0000000000000;
	@%p188 bra 	$L__BB0_14;
	{ // callseq 2, 0
	.param .b64 param0;
	st.param.f64 	[param0], %fd43;
	.param .align 16 .b8 retval0[16];
	call.uni (retval0), 
	__internal_trig_reduction_slowpathd, 
	(
	param0
	);
	ld.param.f64 	%fd75970, [retval0];
	ld.param.b32 	%r17692, [retval0+8];
	} // callseq 2
$L__BB0_14:
	shl.b32 	%r6232, %r17692, 6;
	cvt.u64.u32 	%rd146, %r6232;
	and.b64  	%rd147, %rd146, 64;
	mov.u64 	%rd148, __cudart_sin_cos_coeffs;
	add.s64 	%rd149, %rd148, %rd147;
	mul.rn.f64 	%fd14600, %fd75970, %fd75970;
	and.b32  	%r6233, %r17692, 1;
	setp.eq.b32 	%p190, %r6233, 1;
	selp.f64 	%fd14601, 0dBDA8FF8320FD8164, 0d3DE5DB65F9785EBA, %p190;
	ld.global.nc.v2.f64 	{%fd14602, %fd14603}, [%rd149];
	fma.rn.f64 	%fd14604, %fd14601, %fd14600, %fd14602;
	fma.rn.f64 	%fd14605, %fd14604, %fd14600, %fd14603;
	ld.global.nc.v2.f64 	{%fd14606, %fd14607}, [%rd149+16];
	fma.rn.f64 	%fd14608, %fd14605, %fd14600, %fd14606;
	fma.rn.f64 	%fd14609, %fd14608, %fd14600, %fd14607;
	ld.global.nc.v2.f64 	{%fd14610, %fd14611}, [%rd149+32];
	fma.rn.f64 	%fd14612, %fd14609, %fd14600, %fd14610;
	fma.rn.f64 	%fd14613, %fd14612, %fd14600, %fd14611;
	fma.rn.f64 	%fd14614, %fd14613, %fd75970, %fd75970;
	fma.rn.f64 	%fd14615, %fd14613, %fd14600, 0d3FF0000000000000;
	selp.f64 	%fd14616, %fd14615, %fd14614, %p190;
	and.b32  	%r6234, %r17692, 2;
	setp.eq.s32 	%p191, %r6234, 0;
	mov.f64 	%fd14617, 0d0000000000000000;
	sub.f64 	%fd14618, %fd14617, %fd14616;
	selp.f64 	%fd49, %fd14616, %fd14618, %p191;
	@%p179 bra 	$L__BB0_16;
	mov.f64 	%fd14624, 0d0000000000000000;
	mul.rn.f64 	%fd75972, %fd29, %fd14624;
	mov.b32 	%r17694, 1;
	bra.uni 	$L__BB0_19;
$L__BB0_16:
	mul.f64 	%fd14619, %fd29, 0d3FE45F306DC9C883;
	cvt.rni.s32.f64 	%r17693, %fd14619;
	cvt.rn.f64.s32 	%fd14620, %r17693;
	fma.rn.f64 	%fd14621, %fd14620, 0dBFF921FB54442D18, %fd29;
	fma.rn.f64 	%fd14622, %fd14620, 0dBC91A62633145C00, %fd14621;
	fma.rn.f64 	%fd75972, %fd14620, 0dB97B839A252049C0, %fd14622;
	setp.ltu.f64 	%p192, %fd30, 0d41E0000000000000;
	@%p192 bra 	$L__BB0_18;
	{ // callseq 3, 0
	.param .b64 param0;
	st.param.f64 	[param0], %fd29;
	.param .align 16 .b8 retval0[16];
	call.uni (retval0), 
	__internal_trig_reduction_slowpathd, 
	(
	param0
	);
	ld.param.f64 	%fd75972, [retval0];
	ld.param.b32 	%r17693, [retval0+8];
	} // callseq 3
$L__BB0_18:
	add.s32 	%r17694, %r17693, 1;
$L__BB0_19:
	shl.b32 	%r6237, %r17694, 6;
	cvt.u64.u32 	%rd150, %r6237;
	and.b64  	%rd151, %rd150, 64;
	mov.u64 	%rd152, __cudart_sin_cos_coeffs;
	add.s64 	%rd153, %rd152, %rd151;
	mul.rn.f64 	%fd14625, %fd75972, %fd75972;
	and.b32  	%r6238, %r17694, 1;
	setp.eq.b32 	%p194, %r6238, 1;
	selp.f64 	%fd14626, 0dBDA8FF8320FD8164, 0d3DE5DB65F9785EBA, %p194;
	ld.global.nc.v2.f64 	{%fd14627, %fd14628}, [%rd153];
	fma.rn.f64 	%fd14629, %fd14626, %fd14625, %fd14627;
	fma.rn.f64 	%fd14630, %fd14629, %fd14625, %fd14628;
	ld.global.nc.v2.f64 	{%fd14631, %fd14632}, [%rd153+16];
	fma.rn.f64 	%fd14633, %fd14630, %fd14625, %fd14631;
	fma.rn.f64 	%fd14634, %fd14633, %fd14625, %fd14632;
	ld.global.nc.v2.f64 	{%fd14635, %fd14636}, [%rd153+32];
	fma.rn.f64 	%fd14637, %fd14634, %fd14625, %fd14635;
	fma.rn.f64 	%fd14638, %fd14637, %fd14625, %fd14636;
	fma.rn.f64 	%fd14639, %fd14638, %fd75972, %fd75972;
	fma.rn.f64 	%fd14640, %fd14638, %fd14625, 0d3FF0000000000000;
	selp.f64 	%fd14641, %fd14640, %fd14639, %p194;
	and.b32  	%r6239, %r17694, 2;
	setp.eq.s32 	%p195, %r6239, 0;
	mov.f64 	%fd14642, 0d0000000000000000;
	sub.f64 	%fd14643, %fd14642, %fd14641;
	selp.f64 	%fd55, %fd14641, %fd14643, %p195;
	@%p183 bra 	$L__BB0_21;
	mov.f64 	%fd14649, 0d0000000000000000;
	mul.rn.f64 	%fd75974, %fd36, %fd14649;
	mov.b32 	%r17696, 1;
	bra.uni 	$L__BB0_24;
$L__BB0_21:
	mul.f64 	%fd14644, %fd36, 0d3FE45F306DC9C883;
	cvt.rni.s32.f64 	%r17695, %fd14644;
	cvt.rn.f64.s32 	%fd14645, %r17695;
	fma.rn.f64 	%fd14646, %fd14645, 0dBFF921FB54442D18, %fd36;
	fma.rn.f64 	%fd14647, %fd14645, 0dBC91A62633145C00, %fd14646;
	fma.rn.f64 	%fd75974, %fd14645, 0dB97B839A252049C0, %fd14647;
	setp.ltu.f64 	%p196, %fd37, 0d41E0000000000000;
	@%p196 bra 	$L__BB0_23;
	{ // callseq 4, 0
	.param .b64 param0;
	st.param.f64 	[param0], %fd36;
	.param .align 16 .b8 retval0[16];
	call.uni (retval0), 
	__internal_trig_reduction_slowpathd, 
	(
	param0
	);
	ld.param.f64 	%fd75974, [retval0];
	ld.param.b32 	%r17695, [retval0+8];
	} // callseq 4
$L__BB0_23:
	add.s32 	%r17696, %r17695, 1;
$L__BB0_24:
	shl.b32 	%r6242, %r17696, 6;
	cvt.u64.u32 	%rd154, %r6242;
	and.b64  	%rd155, %rd154, 64;
	mov.u64 	%rd156, __cudart_sin_cos_coeffs;
	add.s64 	%rd157, %rd156, %rd155;
	mul.rn.f64 	%fd14650, %fd75974, %fd75974;
	and.b32  	%r6243, %r17696, 1;
	setp.eq.b32 	%p198, %r6243, 1;
	selp.f64 	%fd14651, 0dBDA8FF8320FD8164, 0d3DE5DB65F9785EBA, %p198;
	ld.global.nc.v2.f64 	{%fd14652, %fd14653}, [%rd157];
	fma.rn.f64 	%fd14654, %fd14651, %fd14650, %fd14652;
	fma.rn.f64 	%fd14655, %fd14654, %fd14650, %fd14653;
	ld.global.nc.v2.f64 	{%fd14656, %fd14657}, [%rd157+16];
	fma.rn.f64 	%fd14658, %fd14655, %fd14650, %fd14656;
	fma.rn.f64 	%fd14659, %fd14658, %fd14650, %fd14657;
	ld.global.nc.v2.f64 	{%fd14660, %fd14661}, [%rd157+32];
	fma.rn.f64 	%fd14662, %fd14659, %fd14650, %fd14660;
	fma.rn.f64 	%fd14663, %fd14662, %fd14650, %fd14661;
	fma.rn.f64 	%fd14664, %fd14663, %fd75974, %fd75974;
	fma.rn.f64 	%fd14665, %fd14663, %fd14650, 0d3FF0000000000000;
	selp.f64 	%fd14666, %fd14665, %fd14664, %p198;
	and.b32  	%r6244, %r17696, 2;
	setp.eq.s32 	%p199, %r6244, 0;
	mov.f64 	%fd14667, 0d0000000000000000;
	sub.f64 	%fd14668, %fd14667, %fd14666;
	selp.f64 	%fd61, %fd14666, %fd14668, %p199;
	@%p187 bra 	$L__BB0_26;
	mov.f64 	%fd14674, 0d0000000000000000;
	mul.rn.f64 	%fd75976, %fd43, %fd14674;
	mov.b32 	%r17698, 1;
	bra.uni 	$L__BB0_29;
$L__BB0_26:
	mul.f64 	%fd14669, %fd43, 0d3FE45F306DC9C883;
	cvt.rni.s32.f64 	%r17697, %fd14669;
	cvt.rn.f64.s32 	%fd14670, %r17697;
	fma.rn.f64 	%fd14671, %fd14670, 0dBFF921FB54442D18, %fd43;
	fma.rn.f64 	%fd14672, %fd14670, 0dBC91A62633145C00, %fd14671;
	fma.rn.f64 	%fd75976, %fd14670, 0dB97B839A252049C0, %fd14672;
	setp.ltu.f64 	%p200, %fd44, 0d41E0000000000000;
	@%p200 bra 	$L__BB0_28;
	{ // callseq 5, 0
	.param .b64 param0;
	st.param.f64 	[param0], %fd43;
	.param .align 16 .b8 retval0[16];
	call.uni (retval0), 
	__internal_trig_reduction_slowpathd, 
	(
	param0
	);
	ld.param.f64 	%fd75976, [retval0];
	ld.param.b32 	%r17697, [retval0+8];
	} // callseq 5
$L__BB0_28:
	add.s32 	%r17698, %r17697, 1;
$L__BB0_29:
	shl.b32 	%r6247, %r17698, 6;
	cvt.u64.u32 	%rd158, %r6247;
	and.b64  	%rd159, %rd158, 64;
	mov.u64 	%rd160, __cudart_sin_cos_coeffs;
	add.s64 	%rd161, %rd160, %rd159;
	mul.rn.f64 	%fd14675, %fd75976, %fd75976;
	and.b32  	%r6248, %r17698, 1;
	setp.eq.b32 	%p201, %r6248, 1;
	selp.f64 	%fd14676, 0dBDA8FF8320FD8164, 0d3DE5DB65F9785EBA, %p201;
	ld.global.nc.v2.f64 	{%fd14677, %fd14678}, [%rd161];
	fma.rn.f64 	%fd14679, %fd14676, %fd14675, %fd14677;
	fma.rn.f64 	%fd14680, %fd14679, %fd14675, %fd14678;
	ld.global.nc.v2.f64 	{%fd14681, %fd14682}, [%rd161+16];
	fma.rn.f64 	%fd14683, %fd14680, %fd14675, %fd14681;
	fma.rn.f64 	%fd14684, %fd14683, %fd14675, %fd14682;
	ld.global.nc.v2.f64 	{%fd14685, %fd14686}, [%rd161+32];
	fma.rn.f64 	%fd14687, %fd14684, %fd14675, %fd14685;
	fma.rn.f64 	%fd14688, %fd14687, %fd14675, %fd14686;
	fma.rn.f64 	%fd14689, %fd14688, %fd75976, %fd75976;
	fma.rn.f64 	%fd14690, %fd14688, %fd14675, 0d3FF0000000000000;
	selp.f64 	%fd14691, %fd14690, %fd14689, %p201;
	and.b32  	%r6249, %r17698, 2;
	setp.eq.s32 	%p202, %r6249, 0;
	mov.f64 	%fd14692, 0d0000000000000000;
	sub.f64 	%fd14693, %fd14692, %fd14691;
	selp.f64 	%fd67, %fd14691, %fd14693, %p202;
	mul.f64 	%fd14694, %fd55, %fd61;
	sub.f64 	%fd14695, %fd14694, %fd67;
	mul.f64 	%fd14696, %fd35, %fd42;
	div.rn.f64 	%fd68, %fd14695, %fd14696;
	{
	.reg .b32 %temp; 
	mov.b64 	{%temp, %r30}, %fd68;
	}
	abs.f64 	%fd69, %fd68;
	{
	.reg .b32 %temp; 
	mov.b64 	{%temp, %r6250}, %fd69;
	}
	setp.gt.s32 	%p203, %r6250, 1071801957;
	@%p203 bra 	$L__BB0_33;
	mul.f64 	%fd14737, %fd68, %fd68;
	fma.rn.f64 	%fd14738, %fd14737, 0d3FB0066BDC1895E9, 0dBFB3823B180754AF;
	fma.rn.f64 	%fd14739, %fd14738, %fd14737, 0d3FB11E52CC2F79AE;
	fma.rn.f64 	%fd14740, %fd14739, %fd14737, 0dBF924EAF3526861B;
	fma.rn.f64 	%fd14741, %fd14740, %fd14737, 0d3F91DF02A31E6CB7;
	fma.rn.f64 	%fd14742, %fd14741, %fd14737, 0d3F847D18B0EEC6CC;
	fma.rn.f64 	%fd14743, %fd14742, %fd14737, 0d3F8D0AF961BA53B0;
	fma.rn.f64 	%fd14744, %fd14743, %fd14737, 0d3F91BF7734CF1C48;
	fma.rn.f64 	%fd14745, %fd14744, %fd14737, 0d3F96E91483144EF7;
	fma.rn.f64 	%fd14746, %fd14745, %fd14737, 0d3F9F1C6E0A4F9F81;
	fma.rn.f64 	%fd14747, %fd14746, %fd14737, 0d3FA6DB6DC27FA92B;
	fma.rn.f64 	%fd14748, %fd14747, %fd14737, 0d3FB333333320F91B;
	fma.rn.f64 	%fd14749, %fd14748, %fd14737, 0d3FC5555555555F4D;
	mul.f64 	%fd14750, %fd14737, %fd14749;
	fma.rn.f64 	%fd70, %fd14750, %fd69, %fd69;
	setp.gt.s32 	%p207, %r30, -1;
	@%p207 bra 	$L__BB0_32;
	mov.f64 	%fd14755, 0d3C91A62633145C07;
	add.rn.f64 	%fd14756, %fd70, %fd14755;
	mov.f64 	%fd14757, 0d3FF921FB54442D18;
	add.rn.f64 	%fd75977, %fd14757, %fd14756;
	bra.uni 	$L__BB0_34;
$L__BB0_32:
	mov.f64 	%fd14751, 0dBC91A62633145C07;
	add.rn.f64 	%fd14752, %fd70, %fd14751;
	neg.f64 	%fd14753, %fd14752;
	mov.f64 	%fd14754, 0d3FF921FB54442D18;
	add.rn.f64 	%fd75977, %fd14754, %fd14753;
	bra.uni 	$L__BB0_34;
$L__BB0_33:
	mov.f64 	%fd14697, 0d3FF0000000000000;
	sub.f64 	%fd14698, %fd14697, %fd69;
	{
	.reg .b32 %temp; 
	mov.b64 	{%r6251, %temp}, %fd14698;
	}
	{
	.reg .b32 %temp; 
	mov.b64 	{%temp, %r6252}, %fd14698;
	}
	add.s32 	%r6253, %r6252, -1048576;
	mov.b64 	%fd14699, {%r6251, %r6253};
	rsqrt.approx.ftz.f64 	%fd14700, %fd14699;
	{
	.reg .b32 %temp; 
	mov.b64 	{%r6254, %temp}, %fd14700;
	}
	{
	.reg .b32 %temp; 
	mov.b64 	{%temp, %r6255}, %fd14700;
	}
	add.s32 	%r6256, %r6255, -1048576;
	mov.b64 	%fd14701, {%r6254, %r6256};
	mul.f64 	%fd14702, %fd14699, %fd14700;
	neg.f64 	%fd14703, %fd14702;
	fma.rn.f64 	%fd14704, %fd14702, %fd14703, %fd14699;
	fma.rn.f64 	%fd14705, %fd14704, %fd14701, %fd14702;
	neg.f64 	%fd14706, %fd14705;
	fma.rn.f64 	%fd14707, %fd14700, %fd14706, 0d3FF0000000000000;
	fma.rn.f64 	%fd14708, %fd14707, %fd14701, %fd14701;
	fma.rn.f64 	%fd14709, %fd14705, %fd14706, %fd14699;
	fma.rn.f64 	%fd14710, %fd14709, %fd14708, %fd14705;
	{
	.reg .b32 %temp; 
	mov.b64 	{%r6257, %temp}, %fd14710;
	}
	{
	.reg .b32 %temp; 
	mov.b64 	{%temp, %r6258}, %fd14710;
	}
	add.s32 	%r6259, %r6258, 1048576;
	mov.b64 	%fd14711, {%r6257, %r6259};
	fma.rn.f64 	%fd14712, %fd14698, 0d3EC715B371155F70, 0dBEBAC2FE66FAAC4B;
	fma.rn.f64 	%fd14713, %fd14712, %fd14698, 0d3ED9A9B88EFCD9B8;
	fma.rn.f64 	%fd14714, %fd14713, %fd14698, 0d3EDD0F40A8A0C4C3;
	fma.rn.f64 	%fd14715, %fd14714, %fd14698, 0d3EF46D4CFA9E0E1F;
	fma.rn.f64 	%fd14716, %fd14715, %fd14698, 0d3F079C168D1E2422;
	fma.rn.f64 	%fd14717, %fd14716, %fd14698, 0d3F1C9A88C3BCA540;
	fma.rn.f64 	%fd14718, %fd14717, %fd14698, 0d3F31C4E64BD476DF;
	fma.rn.f64 	%fd14719, %fd14718, %fd14698, 0d3F46E8BA60009C8F;
	fma.rn.f64 	%fd14720, %fd14719, %fd14698, 0d3F5F1C71C62B05A2;
	fma.rn.f64 	%fd14721, %fd14720, %fd14698, 0d3F76DB6DB6DC9F2C;
	fma.rn.f64 	%fd14722, %fd14721, %fd14698, 0d3F9333333333329C;
	fma.rn.f64 	%fd14723, %fd14722, %fd14698, 0d3FB5555555555555;
	setp.lt.s32 	%p204, %r6252, 1;
	mov.f64 	%fd14724, 0d0000000000000000;
	mul.rn.f64 	%fd14725, %fd69, %fd14724;
	mul.f64 	%fd14726, %fd14698, %fd14723;
	fma.rn.f64 	%fd14727, %fd14726, %fd14711, %fd14711;
	selp.f64 	%fd14728, %fd14725, %fd14727, %p204;
	setp.lt.s32 	%p205, %r6252, 0;
	mov.f64 	%fd14729, 0d7FF0000000000000;
	mul.rn.f64 	%fd14730, %fd14728, %fd14729;
	selp.f64 	%fd14731, %fd14730, %fd14728, %p205;
	setp.lt.s32 	%p206, %r30, 0;
	mov.f64 	%fd14732, 0dBCA1A62633145C07;
	add.rn.f64 	%fd14733, %fd14731, %fd14732;
	neg.f64 	%fd14734, %fd14733;
	mov.f64 	%fd14735, 0d400921FB54442D18;
	add.rn.f64 	%fd14736, %fd14735, %fd14734;
	selp.f64 	%fd75977, %fd14736, %fd14731, %p206;
$L__BB0_34:
	mul.f64 	%fd14758, %fd55, %fd67;
	sub.f64 	%fd14759, %fd14758, %fd61;
	mul.f64 	%fd14760, %fd35, %fd49;
	div.rn.f64 	%fd75, %fd14759, %fd14760;
	{
	.reg .b32 %temp; 
	mov.b64 	{%temp, %r31}, %fd75;
	}
	abs.f64 	%fd76, %fd75;
	{
	.reg .b32 %temp; 
	mov.b64 	{%temp, %r6260}, %fd76;
	}
	setp.gt.s32 	%p208, %r6260, 1071801957;
	@%p208 bra 	$L__BB0_38;
	mul.f64 	%fd14801, %fd75, %fd75;
	fma.rn.f64 	%fd14802, %fd14801, 0d3FB0066BDC1895E9, 0dBFB3823B180754AF;
	fma.rn.f64 	%fd14803, %fd14802, %fd14801, 0d3FB11E52CC2F79AE;
	fma.rn.f64 	%fd14804, %fd14803, %fd14801, 0dBF924EAF3526861B;
	fma.rn.f64 	%fd14805, %fd14804, %fd14801, 0d3F91DF02A31E6CB7;
	fma.rn.f64 	%fd14806, %fd14805, %fd14801, 0d3F847D18B0EEC6CC;
	fma.rn.f64 	%fd14807, %fd14806, %fd14801, 0d3F8D0AF961BA53B0;
	fma.rn.f64 	%fd14808, %fd14807, %fd14801, 0d3F91BF7734CF1C48;
	fma.rn.f64 	%fd14809, %fd14808, %fd14801, 0d3F96E91483144EF7;
	fma.rn.f64 	%fd14810, %fd14809, %fd14801, 0d3F9F1C6E0A4F9F81;
	fma.rn.f64 	%fd14811, %fd14810, %fd14801, 0d3FA6DB6DC27FA92B;
	fma.rn.f64 	%fd14812, %fd14811, %fd14801, 0d3FB333333320F91B;
	fma.rn.f64 	%fd14813, %fd14812, %fd14801, 0d3FC5555555555F4D;
	mul.f64 	%fd14814, %fd14801, %fd14813;
	fma.rn.f64 	%fd77, %fd14814, %fd76, %fd76;
	setp.gt.s32 	%p212, %r31, -1;
	@%p212 bra 	$L__BB0_37;
	mov.f64 	%fd14819, 0d3C91A62633145C07;
	add.rn.f64 	%fd14820, %fd77, %fd14819;
	mov.f64 	%fd14821, 0d3FF921FB54442D18;
	add.rn.f64 	%fd75978, %fd14821, %fd14820;
	bra.uni 	$L__BB0_39;
$L__BB0_37:
	mov.f64 	%fd14815, 0dBC91A62633145C07;
	add.rn.f64 	%fd14816, %fd77, %fd14815;
	neg.f64 	%fd14817, %fd14816;
	mov.f64 	%fd14818, 0d3FF921FB54442D18;
	add.rn.f64 	%fd75978, %fd14818, %fd14817;
	bra.uni 	$L__BB0_39;
$L__BB0_38:
	mov.f64 	%fd14761, 0d3FF0000000000000;
	sub.f64 	%fd14762, %fd14761, %fd76;
	{
	.reg .b32 %temp; 
	mov.b64 	{%r6261, %temp}, %fd14762;
	}
	{
	.reg .b32 %temp; 
	mov.b64 	{%temp, %r6262}, %fd14762;
	}
	add.s32 	%r6263, %r6262, -1048576;
	mov.b64 	%fd14763, {%r6261, %r6263};
	rsqrt.approx.ftz.f64 	%fd14764, %fd14763;
	{
	.reg .b32 %temp; 
	mov.b64 	{%r6264, %temp}, %fd14764;
	}
	{
	.reg .b32 %temp; 
	mov.b64 	{%temp, %r6265}, %fd14764;
	}
	add.s32 	%r6266, %r6265, -1048576;
	mov.b64 	%fd14765, {%r6264, %r6266};
	mul.f64 	%fd14766, %fd14763, %fd14764;
	neg.f64 	%fd14767, %fd14766;
	fma.rn.f64 	%fd14768, %fd14766, %fd14767, %fd14763;
	fma.rn.f64 	%fd14769, %fd14768, %fd14765, %fd14766;
	neg.f64 	%fd14770, %fd14769;
	fma.rn.f64 	%fd14771, %fd14764, %fd14770, 0d3FF0000000000000;
	fma.rn.f64 	%fd14772, %fd14771, %fd14765, %fd14765;
	fma.rn.f64 	%fd14773, %fd14769, %fd14770, %fd14763;
	fma.rn.f64 	%fd14774, %fd14773, %fd14772, %fd14769;
	{
	.reg .b32 %temp; 
	mov.b64 	{%r6267, %temp}, %fd14774;
	}
	{
	.reg .b32 %temp; 
	mov.b64 	{%temp, %r6268}, %fd14774;
	}
	add.s32 	%r6269, %r6268, 1048576;
	mov.b64 	%fd14775, {%r6267, %r6269};
	fma.rn.f64 	%fd14776, %fd14762, 0d3EC715B371155F70, 0dBEBAC2FE66FAAC4B;
	fma.rn.f64 	%fd14777, %fd14776, %fd14762, 0d3ED9A9B88EFCD9B8;
	fma.rn.f64 	%fd14778, %fd14777, %fd14762, 0d3EDD0F40A8A0C4C3;
	fma.rn.f64 	%fd14779, %fd14778, %fd14762, 0d3EF46D4CFA9E0E1F;
	fma.rn.f64 	%fd14780, %fd14779, %fd14762, 0d3F079C168D1E2422;
	fma.rn.f64 	%fd14781, %fd14780, %fd14762, 0d3F1C9A88C3BCA540;
	fma.rn.f64 	%fd14782, %fd14781, %fd14762, 0d3F31C4E64BD476DF;
	fma.rn.f64 	%fd14783, %fd14782, %fd14762, 0d3F46E8BA60009C8F;
	fma.rn.f64 	%fd14784, %fd14783, %fd14762, 0d3F5F1C71C62B05A2;
	fma.rn.f64 	%fd14785, %fd14784, %fd14762, 0d3F76DB6DB6DC9F2C;
	fma.rn.f64 	%fd14786, %fd14785, %fd14762, 0d3F9333333333329C;
	fma.rn.f64 	%fd14787, %fd14786, %fd14762, 0d3FB5555555555555;
	setp.lt.s32 	%p209, %r6262, 1;
	mov.f64 	%fd14788, 0d0000000000000000;
	mul.rn.f64 	%fd14789, %fd76, %fd14788;
	mul.f64 	%fd14790, %fd14762, %fd14787;
	fma.rn.f64 	%fd14791, %fd14790, %fd14775, %fd14775;
	selp.f64 	%fd14792, %fd14789, %fd14791, %p209;
	setp.lt.s32 	%p210, %r6262, 0;
	mov.f64 	%fd14793, 0d7FF0000000000000;
	mul.rn.f64 	%fd14794, %fd14792, %fd14793;
	selp.f64 	%fd14795, %fd14794, %fd14792, %p210;
	setp.lt.s32 	%p211, %r31, 0;
	mov.f64 	%fd14796, 0dBCA1A62633145C07;
	add.rn.f64 	%fd14797, %fd14795, %fd14796;
	neg.f64 	%fd14798, %fd14797;
	mov.f64 	%fd14799, 0d400921FB54442D18;
	add.rn.f64 	%fd14800, %fd14799, %fd14798;
	selp.f64 	%fd75978, %fd14800, %fd14795, %p211;
$L__BB0_39:
	mul.f64 	%fd14822, %fd75978, 0d404CA5DC1A63C1F5;
	mul.f64 	%fd82, %fd14822, 0d3F91DF46A2529D3A;
	abs.f64 	%fd83, %fd82;
	setp.neu.f64 	%p213, %fd83, 0d7FF0000000000000;
	@%p213 bra 	$L__BB0_41;
	mov.f64 	%fd14828, 0d0000000000000000;
	mul.rn.f64 	%fd75979, %fd82, %fd14828;
	mov.b32 	%r17699, 0;
	bra.uni 	$L__BB0_43;
$L__BB0_41:
	mul.f64 	%fd14823, %fd82, 0d3FE45F306DC9C883;
	cvt.rni.s32.f64 	%r17699, %fd14823;
	cvt.rn.f64.s32 	%fd14824, %r17699;
	fma.rn.f64 	%fd14825, %fd14824, 0dBFF921FB54442D18, %fd82;
	fma.rn.f64 	%fd14826, %fd14824, 0dBC91A62633145C00, %fd14825;
	fma.rn.f64 	%fd75979, %fd14824, 0dB97B839A252049C0, %fd14826;
	setp.ltu.f64 	%p214, %fd83, 0d41E0000000000000;
	@%p214 bra 	$L__BB0_43;
	{ // callseq 6, 0
	.param .b64 param0;
	st.param.f64 	[param0], %fd82;
	.param .align 16 .b8 retval0[16];
	call.uni (retval0), 
	__internal_trig_reduction_slowpathd, 
	(
	param0
	);
	ld.param.f64 	%fd75979, [retval0];
	ld.param.b32 	%r17699, [retval0+8];
	} // callseq 6
$L__BB0_43:
	shl.b32 	%r6272, %r17699, 6;
	cvt.u64.u32 	%rd162, %r6272;
	and.b64  	%rd163, %rd162, 64;
	mov.u64 	%rd164, __cudart_sin_cos_coeffs;
	add.s64 	%rd165, %rd164, %rd163;
	mul.rn.f64 	%fd14829, %fd75979, %fd75979;
	and.b32  	%r6273, %r17699, 1;
	setp.eq.b32 	%p215, %r6273, 1;
	selp.f64 	%fd14830, 0dBDA8FF8320FD8164, 0d3DE5DB65F9785EBA, %p215;
	ld.global.nc.v2.f64 	{%fd14831, %fd14832}, [%rd165];
	fma.rn.f64 	%fd14833, %fd14830, %fd14829, %fd14831;
	fma.rn.f64 	%fd14834, %fd14833, %fd14829, %fd14832;
	ld.global.nc.v2.f64 	{%fd14835, %fd14836}, [%rd165+16];
	fma.rn.f64 	%fd14837, %fd14834, %fd14829, %fd14835;
	fma.rn.f64 	%fd14838, %fd14837, %fd14829, %fd14836;
	ld.global.nc.v2.f64 	{%fd14839, %fd14840}, [%rd165+32];
	fma.rn.f64 	%fd14841, %fd14838, %fd14829, %fd14839;
	fma.rn.f64 	%fd14842, %fd14841, %fd14829, %fd14840;
	fma.rn.f64 	%fd14843, %fd14842, %fd75979, %fd75979;
	fma.rn.f64 	%fd14844, %fd14842, %fd14829, 0d3FF0000000000000;
	selp.f64 	%fd14845, %fd14844, %fd14843, %p215;
	and.b32  	%r6274, %r17699, 2;
	setp.eq.s32 	%p216, %r6274, 0;
	mov.f64 	%fd14846, 0d0000000000000000;
	sub.f64 	%fd14847, %fd14846, %fd14845;
	selp.f64 	%fd88, %fd14845, %fd14847, %p216;
	mul.f64 	%fd14848, %fd49, %fd88;
	mul.f64 	%fd14849, %fd35, %fd14848;
	mul.f64 	%fd14850, %fd27, %fd14849;
	mul.f64 	%fd14851, %fd26, %fd14850;
	mul.f64 	%fd14852, %fd25, %fd14851;
	mul.f64 	%fd14853, %fd26, %fd27;
	mul.f64 	%fd14854, %fd14853, %fd35;
	div.rn.f64 	%fd89, %fd14854, %fd14852;
	mul.f64 	%fd14855, %fd25, %fd27;
	mul.f64 	%fd14856, %fd14855, %fd42;
	div.rn.f64 	%fd90, %fd14856, %fd14852;
	mul.f64 	%fd14857, %fd25, %fd26;
	mul.f64 	%fd14858, %fd14857, %fd49;
	div.rn.f64 	%fd91, %fd14858, %fd14852;
	mul.f64 	%fd14859, %fd75977, 0d404CA5DC1A63C1F5;
	mul.f64 	%fd92, %fd14859, 0d3F91DF46A2529D3A;
	abs.f64 	%fd93, %fd92;
	setp.neu.f64 	%p217, %fd93, 0d7FF0000000000000;
	@%p217 bra 	$L__BB0_45;
	mov.f64 	%fd14865, 0d0000000000000000;
	mul.rn.f64 	%fd75981, %fd92, %fd14865;
	mov.b32 	%r17701, 1;
	bra.uni 	$L__BB0_48;
$L__BB0_45:
	mul.f64 	%fd14860, %fd92, 0d3FE45F306DC9C883;
	cvt.rni.s32.f64 	%r17700, %fd14860;
	cvt.rn.f64.s32 	%fd14861, %r17700;
	fma.rn.f64 	%fd14862, %fd14861, 0dBFF921FB54442D18, %fd92;
	fma.rn.f64 	%fd14863, %fd14861, 0dBC91A62633145C00, %fd14862;
	fma.rn.f64 	%fd75981, %fd14861, 0dB97B839A252049C0, %fd14863;
	setp.ltu.f64 	%p218, %fd93, 0d41E0000000000000;
	@%p218 bra 	$L__BB0_47;
	{ // callseq 7, 0
	.param .b64 param0;
	st.param.f64 	[param0], %fd92;
	.param .align 16 .b8 retval0[16];
	call.uni (retval0), 
	__internal_trig_reduction_slowpathd, 
	(
	param0
	);
	ld.param.f64 	%fd75981, [retval0];
	ld.param.b32 	%r17700, [retval0+8];
	} // callseq 7
$L__BB0_47:
	add.s32 	%r17701, %r17700, 1;
$L__BB0_48:
	shl.b32 	%r6277, %r17701, 6;
	cvt.u64.u32 	%rd166, %r6277;
	and.b64  	%rd167, %rd166, 64;
	mov.u64 	%rd168, __cudart_sin_cos_coeffs;
	add.s64 	%rd169, %rd168, %rd167;
	mul.rn.f64 	%fd14866, %fd75981, %fd75981;
	and.b32  	%r6278, %r17701, 1;
	setp.eq.b32 	%p220, %r6278, 1;
	selp.f64 	%fd14867, 0dBDA8FF8320FD8164, 0d3DE5DB65F9785EBA, %p220;
	ld.global.nc.v2.f64 	{%fd14868, %fd14869}, [%rd169];
	fma.rn.f64 	%fd14870, %fd14867, %fd14866, %fd14868;
	fma.rn.f64 	%fd14871, %fd14870, %fd14866, %fd14869;
	ld.global.nc.v2.f64 	{%fd14872, %fd14873}, [%rd169+16];
	fma.rn.f64 	%fd14874, %fd14871, %fd14866, %fd14872;
	fma.rn.f64 	%fd14875, %fd14874, %fd14866, %fd14873;
	ld.global.nc.v2.f64 	{%fd14876, %fd14877}, [%rd169+32];
	fma.rn.f64 	%fd14878, %fd14875, %fd14866, %fd14876;
	fma.rn.f64 	%fd14879, %fd14878, %fd14866, %fd14877;
	fma.rn.f64 	%fd14880, %fd14879, %fd75981, %fd75981;
	fma.rn.f64 	%fd14881, %fd14879, %fd14866, 0d3FF0000000000000;
	selp.f64 	%fd14882, %fd14881, %fd14880, %p220;
	and.b32  	%r6279, %r17701, 2;
	setp.eq.s32 	%p221, %r6279, 0;
	mov.f64 	%fd14883, 0d0000000000000000;
	sub.f64 	%fd14884, %fd14883, %fd14882;
	selp.f64 	%fd99, %fd14882, %fd14884, %p221;
	@%p213 bra 	$L__BB0_50;
	mov.f64 	%fd14890, 0d0000000000000000;
	mul.rn.f64 	%fd75983, %fd82, %fd14890;
	mov.b32 	%r17703, 1;
	bra.uni 	$L__BB0_53;
$L__BB0_50:
	mul.f64 	%fd14885, %fd82, 0d3FE45F306DC9C883;
	cvt.rni.s32.f64 	%r17702, %fd14885;
	cvt.rn.f64.s32 	%fd14886, %r17702;
	fma.rn.f64 	%fd14887, %fd14886, 0dBFF921FB54442D18, %fd82;
	fma.rn.f64 	%fd14888, %fd14886, 0dBC91A62633145C00, %fd14887;
	fma.rn.f64 	%fd75983, %fd14886, 0dB97B839A252049C0, %fd14888;
	setp.ltu.f64 	%p222, %fd83, 0d41E0000000000000;
	@%p222 bra 	$L__BB0_52;
	{ // callseq 8, 0
	.param .b64 param0;
	st.param.f64 	[param0], %fd82;
	.param .align 16 .b8 retval0[16];
	call.uni (retval0), 
	__internal_trig_reduction_slowpathd, 
	(
	param0
	);
	ld.param.f64 	%fd75983, [retval0];
	ld.param.b32 	%r17702, [retval0+8];
	} // callseq 8
$L__BB0_52:
	add.s32 	%r17703, %r17702, 1;
$L__BB0_53:
	shl.b32 	%r6282, %r17703, 6;
	cvt.u64.u32 	%rd170, %r6282;
	and.b64  	%rd171, %rd170, 64;
	mov.u64 	%rd172, __cudart_sin_cos_coeffs;
	add.s64 	%rd173, %rd172, %rd171;
	mul.rn.f64 	%fd14891, %fd75983, %fd75983;
	and.b32  	%r6283, %r17703, 1;
	setp.eq.b32 	%p224, %r6283, 1;
	selp.f64 	%fd14892, 0dBDA8FF8320FD8164, 0d3DE5DB65F9785EBA, %p224;
	ld.global.nc.v2.f64 	{%fd14893, %fd14894}, [%rd173];
	fma.rn.f64 	%fd14895, %fd14892, %fd14891, %fd14893;
	fma.rn.f64 	%fd14896, %fd14895, %fd14891, %fd14894;
	ld.global.nc.v2.f64 	{%fd14897, %fd14898}, [%rd173+16];
	fma.rn.f64 	%fd14899, %fd14896, %fd14891, %fd14897;
	fma.rn.f64 	%fd14900, %fd14899, %fd14891, %fd14898;
	ld.global.nc.v2.f64 	{%fd14901, %fd14902}, [%rd173+32];
	fma.rn.f64 	%fd14903, %fd14900, %fd14891, %fd14901;
	fma.rn.f64 	%fd14904, %fd14903, %fd14891, %fd14902;
	fma.rn.f64 	%fd14905, %fd14904, %fd75983, %fd75983;
	fma.rn.f64 	%fd14906, %fd14904, %fd14891, 0d3FF0000000000000;
	selp.f64 	%fd14907, %fd14906, %fd14905, %p224;
	and.b32  	%r6284, %r17703, 2;
	setp.eq.s32 	%p225, %r6284, 0;
	mov.f64 	%fd14908, 0d0000000000000000;
	sub.f64 	%fd14909, %fd14908, %fd14907;
	selp.f64 	%fd105, %fd14907, %fd14909, %p225;
	@%p217 bra 	$L__BB0_55;
	mov.f64 	%fd14915, 0d0000000000000000;
	mul.rn.f64 	%fd75984, %fd92, %fd14915;
	mov.b32 	%r17704, 0;
	bra.uni 	$L__BB0_57;
$L__BB0_55:
	mul.f64 	%fd14910, %fd92, 0d3FE45F306DC9C883;
	cvt.rni.s32.f64 	%r17704, %fd14910;
	cvt.rn.f64.s32 	%fd14911, %r17704;
	fma.rn.f64 	%fd14912, %fd14911, 0dBFF921FB54442D18, %fd92;
	fma.rn.f64 	%fd14913, %fd14911, 0dBC91A62633145C00, %fd14912;
	fma.rn.f64 	%fd75984, %fd14911, 0dB97B839A252049C0, %fd14913;
	setp.ltu.f64 	%p226, %fd93, 0d41E0000000000000;
	@%p226 bra 	$L__BB0_57;
	{ // callseq 9, 0
	.param .b64 param0;
	st.param.f64 	[param0], %fd92;
	.param .align 16 .b8 retval0[16];
	call.uni (retval0), 
	__internal_trig_reduction_slowpathd, 
	(
	param0
	);
	ld.param.f64 	%fd75984, [retval0];
	ld.param.b32 	%r17704, [retval0+8];
	} // callseq 9
$L__BB0_57:
	ld.param.u64 	%rd8147, [_Z8FitGrainPdPiS0_S_S_S0_S0_S_S_S_S_S_S_S_S_S_S_S_S__param_2];
	shl.b32 	%r6287, %r17704, 6;
	cvt.u64.u32 	%rd174, %r6287;
	and.b64  	%rd175, %rd174, 64;
	mov.u64 	%rd176, __cudart_sin_cos_coeffs;
	add.s64 	%rd177, %rd176, %rd175;
	mul.rn.f64 	%fd14916, %fd75984, %fd75984;
	and.b32  	%r6288, %r17704, 1;
	setp.eq.b32 	%p228, %r6288, 1;
	selp.f64 	%fd14917, 0dBDA8FF8320FD8164, 0d3DE5DB65F9785EBA, %p228;
	ld.global.nc.v2.f64 	{%fd14918, %fd14919}, [%rd177];
	fma.rn.f64 	%fd14920, %fd14917, %fd14916, %fd14918;
	fma.rn.f64 	%fd14921, %fd14920, %fd14916, %fd14919;
	ld.global.nc.v2.f64 	{%fd14922, %fd14923}, [%rd177+16];
	fma.rn.f64 	%fd14924, %fd14921, %fd14916, %fd14922;
	fma.rn.f64 	%fd14925, %fd14924, %fd14916, %fd14923;
	ld.global.nc.v2.f64 	{%fd14926, %fd14927}, [%rd177+32];
	fma.rn.f64 	%fd14928, %fd14925, %fd14916, %fd14926;
	fma.rn.f64 	%fd14929, %fd14928, %fd14916, %fd14927;
	fma.rn.f64 	%fd14930, %fd14929, %fd75984, %fd75984;
	fma.rn.f64 	%fd14931, %fd14929, %fd14916, 0d3FF0000000000000;
	selp.f64 	%fd14932, %fd14931, %fd14930, %p228;
	and.b32  	%r6289, %r17704, 2;
	setp.eq.s32 	%p229, %r6289, 0;
	mov.f64 	%fd14933, 0d0000000000000000;
	sub.f64 	%fd14934, %fd14933, %fd14932;
	selp.f64 	%fd14935, %fd14932, %fd14934, %p229;
	mul.f64 	%fd110, %fd90, %fd14935;
	neg.f64 	%fd14936, %fd91;
	mul.f64 	%fd14937, %fd88, %fd14936;
	mul.f64 	%fd111, %fd55, %fd14937;
	mul.f64 	%fd14938, %fd88, %fd91;
	mul.f64 	%fd112, %fd35, %fd14938;
	cvta.to.global.u64 	%rd178, %rd8147;
	ld.global.u32 	%r6290, [%rd178+4];
	setp.lt.s32 	%p230, %r6290, 1;
	mov.pred 	%p9680, 0;
	@%p230 bra 	$L__BB0_71;
	mul.f64 	%fd113, %fd90, %fd99;
	mul.f64 	%fd114, %fd91, %fd105;
	mov.b32 	%r17705, 0;
$L__BB0_59:
	ld.param.u64 	%rd8583, [_Z8FitGrainPdPiS0_S_S_S0_S0_S_S_S_S_S_S_S_S_S_S_S_S__param_5];
	ld.param.u64 	%rd8555, [_Z8FitGrainPdPiS0_S_S_S0_S0_S_S_S_S_S_S_S_S_S_S_S_S__param_4];
	ld.param.u64 	%rd7962, [_Z8FitGrainPdPiS0_S_S_S0_S0_S_S_S_S_S_S_S_S_S_S_S_S__param_0];
	shl.b32 	%r6292, %r17705, 2;
	cvta.to.global.u64 	%rd179, %rd8583;
	mul.wide.u32 	%rd180, %r6292, 4;
	add.s64 	%rd181, %rd179, %rd180;
	ld.global.u32 	%r6293, [%rd181+8];
	cvt.rn.f64.s32 	%fd14939, %r6293;
	ld.global.u32 	%r6294, [%rd181+4];
	cvt.rn.f64.s32 	%fd14940, %r6294;
	ld.global.u32 	%r6295, [%rd181];
	cvt.rn.f64.s32 	%fd14941, %r6295;
	mul.f64 	%fd14942, %fd113, %fd14940;
	fma.rn.f64 	%fd14943, %fd89, %fd14941, %fd14942;
	fma.rn.f64 	%fd14944, %fd114, %fd14939, %fd14943;
	mov.f64 	%fd14945, 0d0000000000000000;
	copysign.f64 	%fd14946, %fd14941, %fd14945;
	fma.rn.f64 	%fd14947, %fd110, %fd14940, %fd14946;
	fma.rn.f64 	%fd14948, %fd111, %fd14939, %fd14947;
	copysign.f64 	%fd14949, %fd14940, %fd14945;
	add.f64 	%fd14950, %fd14946, %fd14949;
	fma.rn.f64 	%fd14951, %fd112, %fd14939, %fd14950;
	mul.f64 	%fd14952, %fd14948, %fd14948;
	fma.rn.f64 	%fd14953, %fd14944, %fd14944, %fd14952;
	fma.rn.f64 	%fd14954, %fd14951, %fd14951, %fd14953;
	sqrt.rn.f64 	%fd14955, %fd14954;
	rcp.rn.f64 	%fd14956, %fd14955;
	mul.lo.s32 	%r6296, %r17705, 7;
	mul.wide.u32 	%rd182, %r6296, 8;
	add.s64 	%rd183, %rd33, %rd182;
	st.global.f64 	[%rd183], %fd14944;
	st.global.f64 	[%rd183+8], %fd14948;
	st.global.f64 	[%rd183+16], %fd14951;
	cvta.to.global.u64 	%rd184, %rd8555;
	add.s64 	%rd185, %rd184, %rd182;
	ld.global.f64 	%fd14957, [%rd185+24];
	st.global.f64 	[%rd183+24], %fd14957;
	st.global.f64 	[%rd183+32], %fd14956;
	cvta.to.global.u64 	%rd186, %rd7962;
	ld.global.f64 	%fd14958, [%rd186+4152];
	add.f64 	%fd14959, %fd14956, %fd14956;
	div.rn.f64 	%fd115, %fd14958, %fd14959;
	{
	.reg .b32 %temp; 
	mov.b64 	{%temp, %r6297}, %fd115;
	}
	mov.b32 	%f1, %r6297;
	abs.f32 	%f2, %f1;
	setp.geu.f32 	%p231, %f2, 0f3FE26666;
	@%p231 bra 	$L__BB0_61;
	mul.f64 	%fd14993, %fd115, %fd115;
	fma.rn.f64 	%fd14994, %fd14993, 0d3FB0066BDC1895E9, 0dBFB3823B180754AF;
	fma.rn.f64 	%fd14995, %fd14994, %fd14993, 0d3FB11E52CC2F79AE;
	fma.rn.f64 	%fd14996, %fd14995, %fd14993, 0dBF924EAF3526861B;
	fma.rn.f64 	%fd14997, %fd14996, %fd14993, 0d3F91DF02A31E6CB7;
	fma.rn.f64 	%fd14998, %fd14997, %fd14993, 0d3F847D18B0EEC6CC;
	fma.rn.f64 	%fd14999, %fd14998, %fd14993, 0d3F8D0AF961BA53B0;
	fma.rn.f64 	%fd15000, %fd14999, %fd14993, 0d3F91BF7734CF1C48;
	fma.rn.f64 	%fd15001, %fd15000, %fd14993, 0d3F96E91483144EF7;
	fma.rn.f64 	%fd15002, %fd15001, %fd14993, 0d3F9F1C6E0A4F9F81;
	fma.rn.f64 	%fd15003, %fd15002, %fd14993, 0d3FA6DB6DC27FA92B;
	fma.rn.f64 	%fd15004, %fd15003, %fd14993, 0d3FB333333320F91B;
	fma.rn.f64 	%fd15005, %fd15004, %fd14993, 0d3FC5555555555F4D;
	mul.f64 	%fd15006, %fd14993, %fd15005;
	fma.rn.f64 	%fd75985, %fd15006, %fd115, %fd115;
	bra.uni 	$L__BB0_62;
$L__BB0_61:
	abs.f64 	%fd14960, %fd115;
	fma.rn.f64 	%fd14961, %fd14960, 0dBFE0000000000000, 0d3FE0000000000000;
	rsqrt.approx.ftz.f64 	%fd14962, %fd14961;
	{
	.reg .b32 %temp; 
	mov.b64 	{%r6298, %temp}, %fd14962;
	}
	{
	.reg .b32 %temp; 
	mov.b64 	{%temp, %r6299}, %fd14962;
	}
	add.s32 	%r6300, %r6299, -1048576;
	mov.b64 	%fd14963, {%r6298, %r6300};
	mul.f64 	%fd14964, %fd14961, %fd14962;
	neg.f64 	%fd14965, %fd14964;
	fma.rn.f64 	%fd14966, %fd14964, %fd14965, %fd14961;
	fma.rn.f64 	%fd14967, %fd14966, %fd14963, %fd14964;
	neg.f64 	%fd14968, %fd14967;
	fma.rn.f64 	%fd14969, %fd14962, %fd14968, 0d3FF0000000000000;
	fma.rn.f64 	%fd14970, %fd14969, %fd14963, %fd14963;
	fma.rn.f64 	%fd14971, %fd14967, %fd14968, %fd14961;
	fma.rn.f64 	%fd14972, %fd14971, %fd14970, %fd14967;
	{
	.reg .b32 %temp; 
	mov.b64 	{%temp, %r6301}, %fd14961;
	}
	setp.lt.s32 	%p232, %r6301, 0;
	selp.f64 	%fd14973, 0dFFF8000000000000, %fd14972, %p232;
	setp.ne.f64 	%p233, %fd14961, 0d0000000000000000;
	selp.f64 	%fd14974, %fd14973, %fd14961, %p233;
	fma.rn.f64 	%fd14975, %fd14961, 0d3FB0066BDC1895E9, 0dBFB3823B180754AF;
	fma.rn.f64 	%fd14976, %fd14975, %fd14961, 0d3FB11E52CC2F79AE;
	fma.rn.f64 	%fd14977, %fd14976, %fd14961, 0dBF924EAF3526861B;
	fma.rn.f64 	%fd14978, %fd14977, %fd14961, 0d3F91DF02A31E6CB7;
	fma.rn.f64 	%fd14979, %fd14978, %fd14961, 0d3F847D18B0EEC6CC;
	fma.rn.f64 	%fd14980, %fd14979, %fd14961, 0d3F8D0AF961BA53B0;
	fma.rn.f64 	%fd14981, %fd14980, %fd14961, 0d3F91BF7734CF1C48;
	fma.rn.f64 	%fd14982, %fd14981, %fd14961, 0d3F96E91483144EF7;
	fma.rn.f64 	%fd14983, %fd14982, %fd14961, 0d3F9F1C6E0A4F9F81;
	fma.rn.f64 	%fd14984, %fd14983, %fd14961, 0d3FA6DB6DC27FA92B;
	fma.rn.f64 	%fd14985, %fd14984, %fd14961, 0d3FB333333320F91B;
	fma.rn.f64 	%fd14986, %fd14985, %fd14961, 0d3FC5555555555F4D;
	mul.f64 	%fd14987, %fd14961, %fd14986;
	mul.f64 	%fd14988, %fd14974, 0dC000000000000000;
	fma.rn.f64 	%fd14989, %fd14988, %fd14987, 0d3C91A62633145C07;
	add.f64 	%fd14990, %fd14988, 0d3FE921FB54442D18;
	add.f64 	%fd14991, %fd14990, %fd14989;
	add.f64 	%fd14992, %fd14991, 0d3FE921FB54442D18;
	copysign.f64 	%fd75985, %fd115, %fd14992;
$L__BB0_62:
	ld.param.u64 	%rd7963, [_Z8FitGrainPdPiS0_S_S_S0_S0_S_S_S_S_S_S_S_S_S_S_S_S__param_0];
	mul.f64 	%fd15007, %fd75985, 0d404CA5DC1A63C1F5;
	mul.lo.s32 	%r6302, %r17705, 7;
	mul.wide.u32 	%rd187, %r6302, 8;
	add.s64 	%rd188, %rd33, %rd187;
	st.global.f64 	[%rd188+40], %fd15007;
	cvta.to.global.u64 	%rd189, %rd7963;
	ld.global.f64 	%fd119, [%rd189];
	mul.f64 	%fd120, %fd15007, 0d3FA1DF46A2529D3A;
	abs.f64 	%fd121, %fd120;
	setp.neu.f64 	%p234, %fd121, 0d7FF0000000000000;
	@%p234 bra 	$L__BB0_64;
	mov.f64 	%fd15013, 0d0000000000000000;
	mul.rn.f64 	%fd75987, %fd120, %fd15013;
	mov.pred 	%p9679, -1;
	bra.uni 	$L__BB0_67;
$L__BB0_64:
	mul.f64 	%fd15008, %fd120, 0d3FE45F306DC9C883;
	cvt.rni.s32.f64 	%r17706, %fd15008;
	cvt.rn.f64.s32 	%fd15009, %r17706;
	fma.rn.f64 	%fd15010, %fd15009, 0dBFF921FB54442D18, %fd120;
	fma.rn.f64 	%fd15011, %fd15009, 0dBC91A62633145C00, %fd15010;
	fma.rn.f64 	%fd75987, %fd15009, 0dB97B839A252049C0, %fd15011;
	setp.ltu.f64 	%p235, %fd121, 0d41E0000000000000;
	@%p235 bra 	$L__BB0_66;
	{ // callseq 10, 0
	.param .b64 param0;
	st.param.f64 	[param0], %fd120;
	.param .align 16 .b8 retval0[16];
	call.uni (retval0), 
	__internal_trig_reduction_slowpathd, 
	(
	param0
	);
	ld.param.f64 	%fd75987, [retval0];
	ld.param.b32 	%r17706, [retval0+8];
	} // callseq 10
$L__BB0_66:
	and.b32  	%r6304, %r17706, 1;
	setp.eq.b32 	%p236, %r6304, 1;
	not.pred 	%p9679, %p236;
$L__BB0_67:
	mul.f64 	%fd15014, %fd75987, %fd75987;
	fma.rn.f64 	%fd15015, %fd15014, 0d3EE48DAC2799BCB9, 0dBEF9757C5B27EBB1;
	fma.rn.f64 	%fd15016, %fd15015, %fd15014, 0d3F0980E90FD91E04;
	fma.rn.f64 	%fd15017, %fd15016, %fd15014, 0dBEFAE2B0417D7E1D;
	fma.rn.f64 	%fd15018, %fd15017, %fd15014, 0d3F119F5341BFBA57;
	fma.rn.f64 	%fd15019, %fd15018, %fd15014, 0d3F15E791A00F6919;
	fma.rn.f64 	%fd15020, %fd15019, %fd15014, 0d3F2FF2E7FADEC73A;
	fma.rn.f64 	%fd15021, %fd15020, %fd15014, 0d3F434BC1B206DA62;
	fma.rn.f64 	%fd15022, %fd15021, %fd15014, 0d3F57DB18EF2F83F9;
	fma.rn.f64 	%fd15023, %fd15022, %fd15014, 0d3F6D6D2E7AE49FBC;
	fma.rn.f64 	%fd15024, %fd15023, %fd15014, 0d3F8226E3A816A776;
	fma.rn.f64 	%fd15025, %fd15024, %fd15014, 0d3F9664F485D25660;
	fma.rn.f64 	%fd15026, %fd15025, %fd15014, 0d3FABA1BA1BABF31D;
	fma.rn.f64 	%fd15027, %fd15026, %fd15014, 0d3FC11111111105D2;
	fma.rn.f64 	%fd15028, %fd15027, %fd15014, 0d3FD555555555555E;
	mul.f64 	%fd127, %fd15014, %fd15028;
	fma.rn.f64 	%fd75988, %fd127, %fd75987, %fd75987;
	@%p9679 bra 	$L__BB0_69;
	fma.rn.f64 	%fd15029, %fd127, %fd75987, %fd75987;
	sub.f64 	%fd15030, %fd15029, %fd75987;
	neg.f64 	%fd15031, %fd15030;
	fma.rn.f64 	%fd15032, %fd127, %fd75987, %fd15031;
	rcp.approx.ftz.f64 	%fd15033, %fd15029;
	neg.f64 	%fd15034, %fd15029;
	fma.rn.f64 	%fd15035, %fd15034, %fd15033, 0d3FF0000000000000;
	fma.rn.f64 	%fd15036, %fd15035, %fd15035, %fd15035;
	fma.rn.f64 	%fd15037, %fd15036, %fd15033, %fd15033;
	neg.f64 	%fd15038, %fd15037;
	fma.rn.f64 	%fd15039, %fd15029, %fd15038, 0d3FF0000000000000;
	fma.rn.f64 	%fd15040, %fd15038, %fd15032, %fd15039;
	fma.rn.f64 	%fd75988, %fd15040, %fd15038, %fd15038;
$L__BB0_69:
	ld.param.u64 	%rd8148, [_Z8FitGrainPdPiS0_S_S_S0_S0_S_S_S_S_S_S_S_S_S_S_S_S__param_2];
	mul.f64 	%fd15041, %fd119, %fd75988;
	mul.lo.s32 	%r6305, %r17705, 7;
	mul.wide.u32 	%rd190, %r6305, 8;
	add.s64 	%rd191, %rd33, %rd190;
	st.global.f64 	[%rd191+48], %fd15041;
	add.s32 	%r17705, %r17705, 1;
	cvta.to.global.u64 	%rd192, %rd8148;
	ld.global.u32 	%r53, [%rd192+4];
	setp.lt.s32 	%p238, %r17705, %r53;
	@%p238 bra 	$L__BB0_59;
	setp.gt.s32 	%p9680, %r53, 0;
$L__BB0_71:
	ld.global.f64 	%fd15042, [%rd34+24];
	ld.global.f64 	%fd131, [%rd34+32];
	ld.global.f64 	%fd132, [%rd34+40];
	mul.f64 	%fd133, %fd15042, 0d3F91DF46A2529D3A;
	abs.f64 	%fd134, %fd133;
	setp.neu.f64 	%p239, %fd134, 0d7FF0000000000000;
	@%p239 bra 	$L__BB0_73;
	mov.f64 	%fd15048, 0d0000000000000000;
	mul.rn.f64 	%fd75990, %fd133, %fd15048;
	mov.b32 	%r17708, 1;
	bra.uni 	$L__BB0_76;
$L__BB0_73:
	mul.f64 	%fd15043, %fd133, 0d3FE45F306DC9C883;
	cvt.rni.s32.f64 	%r17707, %fd15043;
	cvt.rn.f64.s32 	%fd15044, %r17707;
	fma.rn.f64 	%fd15045, %fd15044, 0dBFF921FB54442D18, %fd133;
	fma.rn.f64 	%fd15046, %fd15044, 0dBC91A62633145C00, %fd15045;
	fma.rn.f64 	%fd75990, %fd15044, 0dB97B839A252049C0, %fd15046;
	setp.ltu.f64 	%p240, %fd134, 0d41E0000000000000;
	@%p240 bra 	$L__BB0_75;
	{ // callseq 11, 0
	.param .b64 param0;
	st.param.f64 	[param0], %fd133;
	.param .align 16 .b8 retval0[16];
	call.uni (retval0), 
	__internal_trig_reduction_slowpathd, 
	(
	param0
	);
	ld.param.f64 	%fd75990, [retval0];
	ld.param.b32 	%r17707, [retval0+8];
	} // callseq 11
$L__BB0_75:
	add.s32 	%r17708, %r17707, 1;
$L__BB0_76:
	shl.b32 	%r6308, %r17708, 6;
	cvt.u64.u32 	%rd193, %r6308;
	and.b64  	%rd194, %rd193, 64;
	mov.u64 	%rd195, __cudart_sin_cos_coeffs;
	add.s64 	%rd196, %rd195, %rd194;
	mul.rn.f64 	%fd15049, %fd75990, %fd75990;
	and.b32  	%r6309, %r17708, 1;
	setp.eq.b32 	%p241, %r6309, 1;
	selp.f64 	%fd15050, 0dBDA8FF8320FD8164, 0d3DE5DB65F9785EBA, %p241;
	ld.global.nc.v2.f64 	{%fd15051, %fd15052}, [%rd196];
	fma.rn.f64 	%fd15053, %fd15050, %fd15049, %fd15051;
	fma.rn.f64 	%fd15054, %fd15053, %fd15049, %fd15052;
	ld.global.nc.v2.f64 	{%fd15055, %fd15056}, [%rd196+16];
	fma.rn.f64 	%fd15057, %fd15054, %fd15049, %fd15055;
	fma.rn.f64 	%fd15058, %fd15057, %fd15049, %fd15056;
	ld.global.nc.v2.f64 	{%fd15059, %fd15060}, [%rd196+32];
	fma.rn.f64 	%fd15061, %fd15058, %fd15049, %fd15059;
	fma.rn.f64 	%fd15062, %fd15061, %fd15049, %fd15060;
	fma.rn.f64 	%fd15063, %fd15062, %fd75990, %fd75990;
	fma.rn.f64 	%fd15064, %fd15062, %fd15049, 0d3FF0000000000000;
	selp.f64 	%fd15065, %fd15064, %fd15063, %p241;
	and.b32  	%r6310, %r17708, 2;
	setp.eq.s32 	%p242, %r6310, 0;
	mov.f64 	%fd15066, 0d0000000000000000;
	sub.f64 	%fd15067, %fd15066, %fd15065;
	selp.f64 	%fd140, %fd15065, %fd15067, %p242;
	mul.f64 	%fd141, %fd131, 0d3F91DF46A2529D3A;
	abs.f64 	%fd142, %fd141;
	setp.neu.f64 	%p243, %fd142, 0d7FF0000000000000;
	@%p243 bra 	$L__BB0_78;
	mov.f64 	%fd15073, 0d0000000000000000;
	mul.rn.f64 	%fd75992, %fd141, %fd15073;
	mov.b32 	%r17710, 1;
	bra.uni 	$L__BB0_81;
$L__BB0_78:
	mul.f64 	%fd15068, %fd141, 0d3FE45F306DC9C883;
	cvt.rni.s32.f64 	%r17709, %fd15068;
	cvt.rn.f64.s32 	%fd15069, %r17709;
	fma.rn.f64 	%fd15070, %fd15069, 0dBFF921FB54442D18, %fd141;
	fma.rn.f64 	%fd15071, %fd15069, 0dBC91A62633145C00, %fd15070;
	fma.rn.f64 	%fd75992, %fd15069, 0dB97B839A252049C0, %fd15071;
	setp.ltu.f64 	%p244, %fd142, 0d41E0000000000000;
	@%p244 bra 	$L__BB0_80;
	{ // callseq 12, 0
	.param .b64 param0;
	st.param.f64 	[param0], %fd141;
	.param .align 16 .b8 retval0[16];
	call.uni (retval0), 
	__internal_trig_reduction_slowpathd, 
	(
	param0
	);
	ld.param.f64 	%fd75992, [retval0];
	ld.param.b32 	%r17709, [retval0+8];
	} // callseq 12
$L__BB0_80:
	add.s32 	%r17710, %r17709, 1;
$L__BB0_81:
	shl.b32 	%r6313, %r17710, 6;
	cvt.u64.u32 	%rd197, %r6313;
	and.b64  	%rd198, %rd197, 64;
	mov.u64 	%rd199, __cudart_sin_cos_coeffs;
	add.s64 	%rd200, %rd199, %rd198;
	mul.rn.f64 	%fd15074, %fd75992, %fd75992;
	and.b32  	%r6314, %r17710, 1;
	setp.eq.b32 	%p245, %r6314, 1;
	selp.f64 	%fd15075, 0dBDA8FF8320FD8164, 0d3DE5DB65F9785EBA, %p245;
	ld.global.nc.v2.f64 	{%fd15076, %fd15077}, [%rd200];
	fma.rn.f64 	%fd15078, %fd15075, %fd15074, %fd15076;
	fma.rn.f64 	%fd15079, %fd15078, %fd15074, %fd15077;
	ld.global.nc.v2.f64 	{%fd15080, %fd15081}, [%rd200+16];
	fma.rn.f64 	%fd15082, %fd15079, %fd15074, %fd15080;
	fma.rn.f64 	%fd15083, %fd15082, %fd15074, %fd15081;
	ld.global.nc.v2.f64 	{%fd15084, %fd15085}, [%rd200+32];
	fma.rn.f64 	%fd15086, %fd15083, %fd15074, %fd15084;
	fma.rn.f64 	%fd15087, %fd15086, %fd15074, %fd15085;
	fma.rn.f64 	%fd15088, %fd15087, %fd75992, %fd75992;
	fma.rn.f64 	%fd15089, %fd15087, %fd15074, 0d3FF0000000000000;
	selp.f64 	%fd15090, %fd15089, %fd15088, %p245;
	and.b32  	%r6315, %r17710, 2;
	setp.eq.s32 	%p246, %r6315, 0;
	mov.f64 	%fd15091, 0d0000000000000000;
	sub.f64 	%fd15092, %fd15091, %fd15090;
	selp.f64 	%fd148, %fd15090, %fd15092, %p246;
	mul.f64 	%fd149, %fd132, 0d3F91DF46A2529D3A;
	abs.f64 	%fd150, %fd149;
	setp.neu.f64 	%p247, %fd150, 0d7FF0000000000000;
	@%p247 bra 	$L__BB0_83;
	mov.f64 	%fd15098, 0d0000000000000000;
	mul.rn.f64 	%fd75994, %fd149, %fd15098;
	mov.b32 	%r17712, 1;
	bra.uni 	$L__BB0_86;
$L__BB0_83:
	mul.f64 	%fd15093, %fd149, 0d3FE45F306DC9C883;
	cvt.rni.s32.f64 	%r17711, %fd15093;
	cvt.rn.f64.s32 	%fd15094, %r17711;
	fma.rn.f64 	%fd15095, %fd15094, 0dBFF921FB54442D18, %fd149;
	fma.rn.f64 	%fd15096, %fd15094, 0dBC91A62633145C00, %fd15095;
	fma.rn.f64 	%fd75994, %fd15094, 0dB97B839A252049C0, %fd15096;
	setp.ltu.f64 	%p248, %fd150, 0d41E0000000000000;
	@%p248 bra 	$L__BB0_85;
	{ // callseq 13, 0
	.param .b64 param0;
	st.param.f64 	[param0], %fd149;
	.param .align 16 .b8 retval0[16];
	call.uni (retval0), 
	__internal_trig_reduction_slowpathd, 
	(
	param0
	);
	ld.param.f64 	%fd75994, [retval0];
	ld.param.b32 	%r17711, [retval0+8];
	} // callseq 13
$L__BB0_85:
	add.s32 	%r17712, %r17711, 1;
$L__BB0_86:
	shl.b32 	%r6318, %r17712, 6;
	cvt.u64.u32 	%rd201, %r6318;
	and.b64  	%rd202, %rd201, 64;
	mov.u64 	%rd203, __cudart_sin_cos_coeffs;
	add.s64 	%rd204, %rd203, %rd202;
	mul.rn.f64 	%fd15099, %fd75994, %fd75994;
	and.b32  	%r6319, %r17712, 1;
	setp.eq.b32 	%p250, %r6319, 1;
	selp.f64 	%fd15100, 0dBDA8FF8320FD8164, 0d3DE5DB65F9785EBA, %p250;
	ld.global.nc.v2.f64 	{%fd15101, %fd15102}, [%rd204];
	fma.rn.f64 	%fd15103, %fd15100, %fd15099, %fd15101;
	fma.rn.f64 	%fd15104, %fd15103, %fd15099, %fd15102;
	ld.global.nc.v2.f64 	{%fd15105, %fd15106}, [%rd204+16];
	fma.rn.f64 	%fd15107, %fd15104, %fd15099, %fd15105;
	fma.rn.f64 	%fd15108, %fd15107, %fd15099, %fd15106;
	ld.global.nc.v2.f64 	{%fd15109, %fd15110}, [%rd204+32];
	fma.rn.f64 	%fd15111, %fd15108, %fd15099, %fd15109;
	fma.rn.f64 	%fd15112, %fd15111, %fd15099, %fd15110;
	fma.rn.f64 	%fd15113, %fd15112, %fd75994, %fd75994;
	fma.rn.f64 	%fd15114, %fd15112, %fd15099, 0d3FF0000000000000;
	selp.f64 	%fd15115, %fd15114, %fd15113, %p250;
	and.b32  	%r6320, %r17712, 2;
	setp.eq.s32 	%p251, %r6320, 0;
	mov.f64 	%fd15116, 0d0000000000000000;
	sub.f64 	%fd15117, %fd15116, %fd15115;
	selp.f64 	%fd156, %fd15115, %fd15117, %p251;
	@%p239 bra 	$L__BB0_88;
	mov.f64 	%fd15123, 0d0000000000000000;
	mul.rn.f64 	%fd75995, %fd133, %fd15123;
	mov.b32 	%r17713, 0;
	bra.uni 	$L__BB0_90;
$L__BB0_88:
	mul.f64 	%fd15118, %fd133, 0d3FE45F306DC9C883;
	cvt.rni.s32.f64 	%r17713, %fd15118;
	cvt.rn.f64.s32 	%fd15119, %r17713;
	fma.rn.f64 	%fd15120, %fd15119, 0dBFF921FB54442D18, %fd133;
	fma.rn.f64 	%fd15121, %fd15119, 0dBC91A62633145C00, %fd15120;
	fma.rn.f64 	%fd75995, %fd15119, 0dB97B839A252049C0, %fd15121;
	setp.ltu.f64 	%p252, %fd134, 0d41E0000000000000;
	@%p252 bra 	$L__BB0_90;
	{ // callseq 14, 0
	.param .b64 param0;
	st.param.f64 	[param0], %fd133;
	.param .align 16 .b8 retval0[16];
	call.uni (retval0), 
	__internal_trig_reduction_slowpathd, 
	(
	param0
	);
	ld.param.f64 	%fd75995, [retval0];
	ld.param.b32 	%r17713, [retval0+8];
	} // callseq 14
$L__BB0_90:
	shl.b32 	%r6323, %r17713, 6;
	cvt.u64.u32 	%rd205, %r6323;
	and.b64  	%rd206, %rd205, 64;
	mov.u64 	%rd207, __cudart_sin_cos_coeffs;
	add.s64 	%rd208, %rd207, %rd206;
	mul.rn.f64 	%fd15124, %fd75995, %fd75995;
	and.b32  	%r6324, %r17713, 1;
	setp.eq.b32 	%p254, %r6324, 1;
	selp.f64 	%fd15125, 0dBDA8FF8320FD8164, 0d3DE5DB65F9785EBA, %p254;
	ld.global.nc.v2.f64 	{%fd15126, %fd15127}, [%rd208];
	fma.rn.f64 	%fd15128, %fd15125, %fd15124, %fd15126;
	fma.rn.f64 	%fd15129, %fd15128, %fd15124, %fd15127;
	ld.global.nc.v2.f64 	{%fd15130, %fd15131}, [%rd208+16];
	fma.rn.f64 	%fd15132, %fd15129, %fd15124, %fd15130;
	fma.rn.f64 	%fd15133, %fd15132, %fd15124, %fd15131;
	ld.global.nc.v2.f64 	{%fd15134, %fd15135}, [%rd208+32];
	fma.rn.f64 	%fd15136, %fd15133, %fd15124, %fd15134;
	fma.rn.f64 	%fd15137, %fd15136, %fd15124, %fd15135;
	fma.rn.f64 	%fd15138, %fd15137, %fd75995, %fd75995;
	fma.rn.f64 	%fd15139, %fd15137, %fd15124, 0d3FF0000000000000;
	selp.f64 	%fd15140, %fd15139, %fd15138, %p254;
	and.b32  	%r6325, %r17713, 2;
	setp.eq.s32 	%p255, %r6325, 0;
	mov.f64 	%fd15141, 0d0000000000000000;
	sub.f64 	%fd15142, %fd15141, %fd15140;
	selp.f64 	%fd161, %fd15140, %fd15142, %p255;
	@%p243 bra 	$L__BB0_92;
	mov.f64 	%fd15148, 0d0000000000000000;
	mul.rn.f64 	%fd75996, %fd141, %fd15148;
	mov.b32 	%r17714, 0;
	bra.uni 	$L__BB0_94;
$L__BB0_92:
	mul.f64 	%fd15143, %fd141, 0d3FE45F306DC9C883;
	cvt.rni.s32.f64 	%r17714, %fd15143;
	cvt.rn.f64.s32 	%fd15144, %r17714;
	fma.rn.f64 	%fd15145, %fd15144, 0dBFF921FB54442D18, %fd141;
	fma.rn.f64 	%fd15146, %fd15144, 0dBC91A62633145C00, %fd15145;
	fma.rn.f64 	%fd75996, %fd15144, 0dB97B839A252049C0, %fd15146;
	setp.ltu.f64 	%p256, %fd142, 0d41E0000000000000;
	@%p256 bra 	$L__BB0_94;
	{ // callseq 15, 0
	.param .b64 param0;
	st.param.f64 	[param0], %fd141;
	.param .align 16 .b8 retval0[16];
	call.uni (retval0), 
	__internal_trig_reduction_slowpathd, 
	(
	param0
	);
	ld.param.f64 	%fd75996, [retval0];
	ld.param.b32 	%r17714, [retval0+8];
	} // callseq 15
$L__BB0_94:
	shl.b32 	%r6328, %r17714, 6;
	cvt.u64.u32 	%rd209, %r6328;
	and.b64  	%rd210, %rd209, 64;
	mov.u64 	%rd211, __cudart_sin_cos_coeffs;
	add.s64 	%rd212, %rd211, %rd210;
	mul.rn.f64 	%fd15149, %fd75996, %fd75996;
	and.b32  	%r6329, %r17714, 1;
	setp.eq.b32 	%p258, %r6329, 1;
	selp.f64 	%fd15150, 0dBDA8FF8320FD8164, 0d3DE5DB65F9785EBA, %p258;
	ld.global.nc.v2.f64 	{%fd15151, %fd15152}, [%rd212];
	fma.rn.f64 	%fd15153, %fd15150, %fd15149, %fd15151;
	fma.rn.f64 	%fd15154, %fd15153, %fd15149, %fd15152;
	ld.global.nc.v2.f64 	{%fd15155, %fd15156}, [%rd212+16];
	fma.rn.f64 	%fd15157, %fd15154, %fd15149, %fd15155;
	fma.rn.f64 	%fd15158, %fd15157, %fd15149, %fd15156;
	ld.global.nc.v2.f64 	{%fd15159, %fd15160}, [%rd212+32];
	fma.rn.f64 	%fd15161, %fd15158, %fd15149, %fd15159;
	fma.rn.f64 	%fd15162, %fd15161, %fd15149, %fd15160;
	fma.rn.f64 	%fd15163, %fd15162, %fd75996, %fd75996;
	fma.rn.f64 	%fd15164, %fd15162, %fd15149, 0d3FF0000000000000;
	selp.f64 	%fd15165, %fd15164, %fd15163, %p258;
	and.b32  	%r6330, %r17714, 2;
	setp.eq.s32 	%p259, %r6330, 0;
	mov.f64 	%fd15166, 0d0000000000000000;
	sub.f64 	%fd15167, %fd15166, %fd15165;
	selp.f64 	%fd166, %fd15165, %fd15167, %p259;
	@%p247 bra 	$L__BB0_96;
	mov.f64 	%fd15173, 0d0000000000000000;
	mul.rn.f64 	%fd75997, %fd149, %fd15173;
	mov.b32 	%r17715, 0;
	bra.uni 	$L__BB0_98;
$L__BB0_96:
	mul.f64 	%fd15168, %fd149, 0d3FE45F306DC9C883;
	cvt.rni.s32.f64 	%r17715, %fd15168;
	cvt.rn.f64.s32 	%fd15169, %r17715;
	fma.rn.f64 	%fd15170, %fd15169, 0dBFF921FB54442D18, %fd149;
	fma.rn.f64 	%fd15171, %fd15169, 0dBC91A62633145C00, %fd15170;
	fma.rn.f64 	%fd75997, %fd15169, 0dB97B839A252049C0, %fd15171;
	setp.ltu.f64 	%p260, %fd150, 0d41E0000000000000;
	@%p260 bra 	$L__BB0_98;
	{ // callseq 16, 0
	.param .b64 param0;
	st.param.f64 	[param0], %fd149;
	.param .align 16 .b8 retval0[16];
	call.uni (retval0), 
	__internal_trig_reduction_slowpathd, 
	(
	param0
	);
	ld.param.f64 	%fd75997, [retval0];
	ld.param.b32 	%r17715, [retval0+8];
	} // callseq 16
$L__BB0_98:
	ld.param.u64 	%rd8118, [_Z8FitGrainPdPiS0_S_S_S0_S0_S_S_S_S_S_S_S_S_S_S_S_S__param_1];
	ld.param.u64 	%rd7964, [_Z8FitGrainPdPiS0_S_S_S0_S0_S_S_S_S_S_S_S_S_S_S_S_S__param_0];
	shl.b32 	%r6334, %r17715, 6;
	cvt.u64.u32 	%rd213, %r6334;
	and.b64  	%rd214, %rd213, 64;
	mov.u64 	%rd215, __cudart_sin_cos_coeffs;
	add.s64 	%rd216, %rd215, %rd214;
	mul.rn.f64 	%fd15174, %fd75997, %fd75997;
	and.b32  	%r6335, %r17715, 1;
	setp.eq.b32 	%p261, %r6335, 1;
	selp.f64 	%fd15175, 0dBDA8FF8320FD8164, 0d3DE5DB65F9785EBA, %p261;
	ld.global.nc.v2.f64 	{%fd15176, %fd15177}, [%rd216];
	fma.rn.f64 	%fd15178, %fd15175, %fd15174, %fd15176;
	fma.rn.f64 	%fd15179, %fd15178, %fd15174, %fd15177;
	ld.global.nc.v2.f64 	{%fd15180, %fd15181}, [%rd216+16];
	fma.rn.f64 	%fd15182, %fd15179, %fd15174, %fd15180;
	fma.rn.f64 	%fd15183, %fd15182, %fd15174, %fd15181;
	ld.global.nc.v2.f64 	{%fd15184, %fd15185}, [%rd216+32];
	fma.rn.f64 	%fd15186, %fd15183, %fd15174, %fd15184;
	fma.rn.f64 	%fd15187, %fd15186, %fd15174, %fd15185;
	fma.rn.f64 	%fd15188, %fd15187, %fd75997, %fd75997;
	fma.rn.f64 	%fd15189, %fd15187, %fd15174, 0d3FF0000000000000;
	selp.f64 	%fd15190, %fd15189, %fd15188, %p261;
	and.b32  	%r6336, %r17715, 2;
	setp.eq.s32 	%p262, %r6336, 0;
	mov.f64 	%fd15191, 0d0000000000000000;
	sub.f64 	%fd15192, %fd15191, %fd15190;
	selp.f64 	%fd171, %fd15190, %fd15192, %p262;
	mul.f64 	%fd15193, %fd140, %fd156;
	mul.f64 	%fd15194, %fd148, %fd171;
	mul.f64 	%fd15195, %fd161, %fd15194;
	sub.f64 	%fd172, %fd15193, %fd15195;
	mul.f64 	%fd15196, %fd140, %fd15194;
	fma.rn.f64 	%fd173, %fd156, %fd161, %fd15196;
	mul.f64 	%fd174, %fd156, %fd166;
	cvta.to.global.u64 	%rd217, %rd8118;
	ld.global.u32 	%r78, [%rd217+4];
	cvta.to.global.u64 	%rd218, %rd7964;
	ld.global.f64 	%fd175, [%rd218+4088];
	mov.b32 	%r17755, 0;
	not.pred 	%p263, %p9680;
	@%p263 bra 	$L__BB0_246;
	mul.f64 	%fd176, %fd166, %fd171;
	neg.f64 	%fd15197, %fd166;
	mul.f64 	%fd177, %fd140, %fd15197;
	mul.f64 	%fd15198, %fd161, %fd171;
	mul.f64 	%fd15199, %fd148, %fd156;
	mul.f64 	%fd15200, %fd140, %fd15199;
	sub.f64 	%fd178, %fd15200, %fd15198;
	mul.f64 	%fd179, %fd161, %fd166;
	mul.f64 	%fd15201, %fd140, %fd171;
	neg.f64 	%fd15202, %fd156;
	mul.f64 	%fd15203, %fd148, %fd15202;
	mul.f64 	%fd15204, %fd15203, %fd161;
	sub.f64 	%fd180, %fd15204, %fd15201;
	mov.b32 	%r17716, 0;
	mov.u32 	%r17755, %r17716;
$L__BB0_100:
	mul.lo.s32 	%r6339, %r17716, 7;
	mul.wide.u32 	%rd219, %r6339, 8;
	add.s64 	%rd220, %rd33, %rd219;
	ld.global.f64 	%fd15205, [%rd220+16];
	ld.global.f64 	%fd15206, [%rd220+8];
	ld.global.f64 	%fd15207, [%rd220];
	mul.f64 	%fd15208, %fd15206, %fd180;
	fma.rn.f64 	%fd15209, %fd15207, %fd172, %fd15208;
	fma.rn.f64 	%fd183, %fd15205, %fd179, %fd15209;
	mul.f64 	%fd15210, %fd15206, %fd178;
	fma.rn.f64 	%fd15211, %fd15207, %fd173, %fd15210;
	fma.rn.f64 	%fd184, %fd15205, %fd177, %fd15211;
	mul.f64 	%fd15212, %fd15206, %fd174;
	fma.rn.f64 	%fd15213, %fd15207, %fd176, %fd15212;
	fma.rn.f64 	%fd185, %fd15205, %fd148, %fd15213;
	ld.global.f64 	%fd15214, [%rd220+40];
	mul.f64 	%fd15215, %fd184, %fd184;
	fma.rn.f64 	%fd15216, %fd183, %fd183, %fd15215;
	fma.rn.f64 	%fd15217, %fd185, %fd185, %fd15216;
	sqrt.rn.f64 	%fd186, %fd15217;
	mul.f64 	%fd187, %fd15214, 0d3F91DF46A2529D3A;
	abs.f64 	%fd188, %fd187;
	setp.neu.f64 	%p264, %fd188, 0d7FF0000000000000;
	@%p264 bra 	$L__BB0_102;
	mov.f64 	%fd15223, 0d0000000000000000;
	mul.rn.f64 	%fd76000, %fd187, %fd15223;
	mov.b32 	%r17719, 0;
	bra.uni 	$L__BB0_104;
$L__BB0_102:
	mul.f64 	%fd15218, %fd187, 0d3FE45F306DC9C883;
	cvt.rni.s32.f64 	%r17719, %fd15218;
	cvt.rn.f64.s32 	%fd15219, %r17719;
	fma.rn.f64 	%fd15220, %fd15219, 0dBFF921FB54442D18, %fd187;
	fma.rn.f64 	%fd15221, %fd15219, 0dBC91A62633145C00, %fd15220;
	fma.rn.f64 	%fd76000, %fd15219, 0dB97B839A252049C0, %fd15221;
	setp.ltu.f64 	%p265, %fd188, 0d41E0000000000000;
	@%p265 bra 	$L__BB0_104;
	{ // callseq 17, 0
	.param .b64 param0;
	st.param.f64 	[param0], %fd187;
	.param .align 16 .b8 retval0[16];
	call.uni (retval0), 
	__internal_trig_reduction_slowpathd, 
	(
	param0
	);
	ld.param.f64 	%fd76000, [retval0];
	ld.param.b32 	%r17719, [retval0+8];
	} // callseq 17
$L__BB0_104:
	shl.b32 	%r6342, %r17719, 6;
	cvt.u64.u32 	%rd221, %r6342;
	and.b64  	%rd222, %rd221, 64;
	mov.u64 	%rd223, __cudart_sin_cos_coeffs;
	add.s64 	%rd224, %rd223, %rd222;
	mul.rn.f64 	%fd15224, %fd76000, %fd76000;
	and.b32  	%r6343, %r17719, 1;
	setp.eq.b32 	%p266, %r6343, 1;
	selp.f64 	%fd15225, 0dBDA8FF8320FD8164, 0d3DE5DB65F9785EBA, %p266;
	ld.global.nc.v2.f64 	{%fd15226, %fd15227}, [%rd224];
	fma.rn.f64 	%fd15228, %fd15225, %fd15224, %fd15226;
	fma.rn.f64 	%fd15229, %fd15228, %fd15224, %fd15227;
	ld.global.nc.v2.f64 	{%fd15230, %fd15231}, [%rd224+16];
	fma.rn.f64 	%fd15232, %fd15229, %fd15224, %fd15230;
	fma.rn.f64 	%fd15233, %fd15232, %fd15224, %fd15231;
	ld.global.nc.v2.f64 	{%fd15234, %fd15235}, [%rd224+32];
	fma.rn.f64 	%fd15236, %fd15233, %fd15224, %fd15234;
	fma.rn.f64 	%fd15237, %fd15236, %fd15224, %fd15235;
	fma.rn.f64 	%fd15238, %fd15237, %fd76000, %fd76000;
	fma.rn.f64 	%fd15239, %fd15237, %fd15224, 0d3FF0000000000000;
	selp.f64 	%fd15240, %fd15239, %fd15238, %p266;
	and.b32  	%r6344, %r17719, 2;
	setp.eq.s32 	%p267, %r6344, 0;
	mov.f64 	%fd15241, 0d0000000000000000;
	sub.f64 	%fd15242, %fd15241, %fd15240;
	selp.f64 	%fd15243, %fd15240, %fd15242, %p267;
	mul.f64 	%fd193, %fd186, %fd15243;
	abs.f64 	%fd15244, %fd184;
	setp.geu.f64 	%p268, %fd15244, 0d3F1A36E2EB1C432D;
	@%p268 bra 	$L__BB0_113;
	setp.eq.f64 	%p316, %fd183, 0d0000000000000000;
	mov.b32 	%r17733, 0;
	@%p316 bra 	$L__BB0_168;
	neg.f64 	%fd15606, %fd193;
	div.rn.f64 	%fd194, %fd15606, %fd183;
	abs.f64 	%fd195, %fd194;
	setp.gtu.f64 	%p317, %fd195, 0d3FF0000000000000;
	@%p317 bra 	$L__BB0_168;
	{
	.reg .b32 %temp; 
	mov.b64 	{%temp, %r85}, %fd194;
	}
	{
	.reg .b32 %temp; 
	mov.b64 	{%temp, %r6411}, %fd195;
	}
	setp.gt.s32 	%p318, %r6411, 1071801957;
	@%p318 bra 	$L__BB0_111;
	mul.f64 	%fd15647, %fd194, %fd194;
	fma.rn.f64 	%fd15648, %fd15647, 0d3FB0066BDC1895E9, 0dBFB3823B180754AF;
	fma.rn.f64 	%fd15649, %fd15648, %fd15647, 0d3FB11E52CC2F79AE;
	fma.rn.f64 	%fd15650, %fd15649, %fd15647, 0dBF924EAF3526861B;
	fma.rn.f64 	%fd15651, %fd15650, %fd15647, 0d3F91DF02A31E6CB7;
	fma.rn.f64 	%fd15652, %fd15651, %fd15647, 0d3F847D18B0EEC6CC;
	fma.rn.f64 	%fd15653, %fd15652, %fd15647, 0d3F8D0AF961BA53B0;
	fma.rn.f64 	%fd15654, %fd15653, %fd15647, 0d3F91BF7734CF1C48;
	fma.rn.f64 	%fd15655, %fd15654, %fd15647, 0d3F96E91483144EF7;
	fma.rn.f64 	%fd15656, %fd15655, %fd15647, 0d3F9F1C6E0A4F9F81;
	fma.rn.f64 	%fd15657, %fd15656, %fd15647, 0d3FA6DB6DC27FA92B;
	fma.rn.f64 	%fd15658, %fd15657, %fd15647, 0d3FB333333320F91B;
	fma.rn.f64 	%fd15659, %fd15658, %fd15647, 0d3FC5555555555F4D;
	mul.f64 	%fd15660, %fd15647, %fd15659;
	fma.rn.f64 	%fd196, %fd15660, %fd195, %fd195;
	setp.gt.s32 	%p322, %r85, -1;
	@%p322 bra 	$L__BB0_110;
	mov.f64 	%fd15665, 0d3C91A62633145C07;
	add.rn.f64 	%fd15666, %fd196, %fd15665;
	mov.f64 	%fd15667, 0d3FF921FB54442D18;
	add.rn.f64 	%fd76001, %fd15667, %fd15666;
	bra.uni 	$L__BB0_112;
$L__BB0_110:
	mov.f64 	%fd15661, 0dBC91A62633145C07;
	add.rn.f64 	%fd15662, %fd196, %fd15661;
	neg.f64 	%fd15663, %fd15662;
	mov.f64 	%fd15664, 0d3FF921FB54442D18;
	add.rn.f64 	%fd76001, %fd15664, %fd15663;
	bra.uni 	$L__BB0_112;
$L__BB0_111:
	mov.f64 	%fd15607, 0d3FF0000000000000;
	sub.f64 	%fd15608, %fd15607, %fd195;
	{
	.reg .b32 %temp; 
	mov.b64 	{%r6412, %temp}, %fd15608;
	}
	{
	.reg .b32 %temp; 
	mov.b64 	{%temp, %r6413}, %fd15608;
	}
	add.s32 	%r6414, %r6413, -1048576;
	mov.b64 	%fd15609, {%r6412, %r6414};
	rsqrt.approx.ftz.f64 	%fd15610, %fd15609;
	{
	.reg .b32 %temp; 
	mov.b64 	{%r6415, %temp}, %fd15610;
	}
	{
	.reg .b32 %temp; 
	mov.b64 	{%temp, %r6416}, %fd15610;
	}
	add.s32 	%r6417, %r6416, -1048576;
	mov.b64 	%fd15611, {%r6415, %r6417};
	mul.f64 	%fd15612, %fd15609, %fd15610;
	neg.f64 	%fd15613, %fd15612;
	fma.rn.f64 	%fd15614, %fd15612, %fd15613, %fd15609;
	fma.rn.f64 	%fd15615, %fd15614, %fd15611, %fd15612;
	neg.f64 	%fd15616, %fd15615;
	fma.rn.f64 	%fd15617, %fd15610, %fd15616, 0d3FF0000000000000;
	fma.rn.f64 	%fd15618, %fd15617, %fd15611, %fd15611;
	fma.rn.f64 	%fd15619, %fd15615, %fd15616, %fd15609;
	fma.rn.f64 	%fd15620, %fd15619, %fd15618, %fd15615;
	{
	.reg .b32 %temp; 
	mov.b64 	{%r6418, %temp}, %fd15620;
	}
	{
	.reg .b32 %temp; 
	mov.b64 	{%temp, %r6419}, %fd15620;
	}
	add.s32 	%r6420, %r6419, 1048576;
	mov.b64 	%fd15621, {%r6418, %r6420};
	fma.rn.f64 	%fd15622, %fd15608, 0d3EC715B371155F70, 0dBEBAC2FE66FAAC4B;
	fma.rn.f64 	%fd15623, %fd15622, %fd15608, 0d3ED9A9B88EFCD9B8;
	fma.rn.f64 	%fd15624, %fd15623, %fd15608, 0d3EDD0F40A8A0C4C3;
	fma.rn.f64 	%fd15625, %fd15624, %fd15608, 0d3EF46D4CFA9E0E1F;
	fma.rn.f64 	%fd15626, %fd15625, %fd15608, 0d3F079C168D1E2422;
	fma.rn.f64 	%fd15627, %fd15626, %fd15608, 0d3F1C9A88C3BCA540;
	fma.rn.f64 	%fd15628, %fd15627, %fd15608, 0d3F31C4E64BD476DF;
	fma.rn.f64 	%fd15629, %fd15628, %fd15608, 0d3F46E8BA60009C8F;
	fma.rn.f64 	%fd15630, %fd15629, %fd15608, 0d3F5F1C71C62B05A2;
	fma.rn.f64 	%fd15631, %fd15630, %fd15608, 0d3F76DB6DB6DC9F2C;
	fma.rn.f64 	%fd15632, %fd15631, %fd15608, 0d3F9333333333329C;
	fma.rn.f64 	%fd15633, %fd15632, %fd15608, 0d3FB5555555555555;
	setp.lt.s32 	%p319, %r6413, 1;
	mov.f64 	%fd15634, 0d0000000000000000;
	mul.rn.f64 	%fd15635, %fd195, %fd15634;
	mul.f64 	%fd15636, %fd15608, %fd15633;
	fma.rn.f64 	%fd15637, %fd15636, %fd15621, %fd15621;
	selp.f64 	%fd15638, %fd15635, %fd15637, %p319;
	setp.lt.s32 	%p320, %r6413, 0;
	mov.f64 	%fd15639, 0d7FF0000000000000;
	mul.rn.f64 	%fd15640, %fd15638, %fd15639;
	selp.f64 	%fd15641, %fd15640, %fd15638, %p320;
	setp.lt.s32 	%p321, %r85, 0;
	mov.f64 	%fd15642, 0dBCA1A62633145C07;
	add.rn.f64 	%fd15643, %fd15641, %fd15642;
	neg.f64 	%fd15644, %fd15643;
	mov.f64 	%fd15645, 0d400921FB54442D18;
	add.rn.f64 	%fd15646, %fd15645, %fd15644;
	selp.f64 	%fd76001, %fd15646, %fd15641, %p321;
$L__BB0_112:
	mul.f64 	%fd15668, %fd76001, 0d404CA5DC1A63C1F5;
	neg.f64 	%fd15669, %fd15668;
	st.local.v2.f64 	[%rd19], {%fd15668, %fd15669};
	mov.b32 	%r17733, 2;
	bra.uni 	$L__BB0_168;
$L__BB0_113:
	mul.f64 	%fd15245, %fd184, %fd184;
	mul.f64 	%fd15246, %fd183, %fd183;
	div.rn.f64 	%fd15247, %fd15246, %fd15245;
	add.f64 	%fd201, %fd15247, 0d3FF0000000000000;
	add.f64 	%fd15248, %fd193, %fd193;
	mul.f64 	%fd15249, %fd183, %fd15248;
	div.rn.f64 	%fd202, %fd15249, %fd15245;
	mul.f64 	%fd15250, %fd193, %fd193;
	div.rn.f64 	%fd15251, %fd15250, %fd15245;
	add.f64 	%fd15252, %fd15251, 0dBFF0000000000000;
	mul.f64 	%fd15253, %fd201, 0dC010000000000000;
	mul.f64 	%fd15254, %fd15253, %fd15252;
	fma.rn.f64 	%fd203, %fd202, %fd202, %fd15254;
	setp.ltu.f64 	%p269, %fd203, 0d0000000000000000;
	mov.b32 	%r17733, 0;
	@%p269 bra 	$L__BB0_168;
	sqrt.rn.f64 	%fd204, %fd203;
	sub.f64 	%fd15255, %fd204, %fd202;
	add.f64 	%fd205, %fd201, %fd201;
	div.rn.f64 	%fd206, %fd15255, %fd205;
	abs.f64 	%fd207, %fd206;
	setp.gtu.f64 	%p270, %fd207, 0d3FF0000000000000;
	mov.b32 	%r17733, 0;
	@%p270 bra 	$L__BB0_141;
	{
	.reg .b32 %temp; 
	mov.b64 	{%temp, %r86}, %fd206;
	}
	{
	.reg .b32 %temp; 
	mov.b64 	{%temp, %r6347}, %fd207;
	}
	setp.gt.s32 	%p271, %r6347, 1071801957;
	@%p271 bra 	$L__BB0_119;
	mul.f64 	%fd15296, %fd206, %fd206;
	fma.rn.f64 	%fd15297, %fd15296, 0d3FB0066BDC1895E9, 0dBFB3823B180754AF;
	fma.rn.f64 	%fd15298, %fd15297, %fd15296, 0d3FB11E52CC2F79AE;
	fma.rn.f64 	%fd15299, %fd15298, %fd15296, 0dBF924EAF3526861B;
	fma.rn.f64 	%fd15300, %fd15299, %fd15296, 0d3F91DF02A31E6CB7;
	fma.rn.f64 	%fd15301, %fd15300, %fd15296, 0d3F847D18B0EEC6CC;
	fma.rn.f64 	%fd15302, %fd15301, %fd15296, 0d3F8D0AF961BA53B0;
	fma.rn.f64 	%fd15303, %fd15302, %fd15296, 0d3F91BF7734CF1C48;
	fma.rn.f64 	%fd15304, %fd15303, %fd15296, 0d3F96E91483144EF7;
	fma.rn.f64 	%fd15305, %fd15304, %fd15296, 0d3F9F1C6E0A4F9F81;
	fma.rn.f64 	%fd15306, %fd15305, %fd15296, 0d3FA6DB6DC27FA92B;
	fma.rn.f64 	%fd15307, %fd15306, %fd15296, 0d3FB333333320F91B;
	fma.rn.f64 	%fd15308, %fd15307, %fd15296, 0d3FC5555555555F4D;
	mul.f64 	%fd15309, %fd15296, %fd15308;
	fma.rn.f64 	%fd208, %fd15309, %fd207, %fd207;
	setp.gt.s32 	%p275, %r86, -1;
	@%p275 bra 	$L__BB0_118;
	mov.f64 	%fd15314, 0d3C91A62633145C07;
	add.rn.f64 	%fd15315, %fd208, %fd15314;
	mov.f64 	%fd15316, 0d3FF921FB54442D18;
	add.rn.f64 	%fd76002, %fd15316, %fd15315;
	bra.uni 	$L__BB0_120;
$L__BB0_118:
	mov.f64 	%fd15310, 0dBC91A62633145C07;
	add.rn.f64 	%fd15311, %fd208, %fd15310;
	neg.f64 	%fd15312, %fd15311;
	mov.f64 	%fd15313, 0d3FF921FB54442D18;
	add.rn.f64 	%fd76002, %fd15313, %fd15312;
	bra.uni 	$L__BB0_120;
$L__BB0_119:
	mov.f64 	%fd15256, 0d3FF0000000000000;
	sub.f64 	%fd15257, %fd15256, %fd207;
	{
	.reg .b32 %temp; 
	mov.b64 	{%r6348, %temp}, %fd15257;
	}
	{
	.reg .b32 %temp; 
	mov.b64 	{%temp, %r6349}, %fd15257;
	}
	add.s32 	%r6350, %r6349, -1048576;
	mov.b64 	%fd15258, {%r6348, %r6350};
	rsqrt.approx.ftz.f64 	%fd15259, %fd15258;
	{
	.reg .b32 %temp; 
	mov.b64 	{%r6351, %temp}, %fd15259;
	}
	{
	.reg .b32 %temp; 
	mov.b64 	{%temp, %r6352}, %fd15259;
	}
	add.s32 	%r6353, %r6352, -1048576;
	mov.b64 	%fd15260, {%r6351, %r6353};
	mul.f64 	%fd15261, %fd15258, %fd15259;
	neg.f64 	%fd15262, %fd15261;
	fma.rn.f64 	%fd15263, %fd15261, %fd15262, %fd15258;
	fma.rn.f64 	%fd15264, %fd15263, %fd15260, %fd15261;
	neg.f64 	%fd15265, %fd15264;
	fma.rn.f64 	%fd15266, %fd15259, %fd15265, 0d3FF0000000000000;
	fma.rn.f64 	%fd15267, %fd15266, %fd15260, %fd15260;
	fma.rn.f64 	%fd15268, %fd15264, %fd15265, %fd15258;
	fma.rn.f64 	%fd15269, %fd15268, %fd15267, %fd15264;
	{
	.reg .b32 %temp; 
	mov.b64 	{%r6354, %temp}, %fd15269;
	}
	{
	.reg .b32 %temp; 
	mov.b64 	{%temp, %r6355}, %fd15269;
	}
	add.s32 	%r6356, %r6355, 1048576;
	mov.b64 	%fd15270, {%r6354, %r6356};
	fma.rn.f64 	%fd15271, %fd15257, 0d3EC715B371155F70, 0dBEBAC2FE66FAAC4B;
	fma.rn.f64 	%fd15272, %fd15271, %fd15257, 0d3ED9A9B88EFCD9B8;
	fma.rn.f64 	%fd15273, %fd15272, %fd15257, 0d3EDD0F40A8A0C4C3;
	fma.rn.f64 	%fd15274, %fd15273, %fd15257, 0d3EF46D4CFA9E0E1F;
	fma.rn.f64 	%fd15275, %fd15274, %fd15257, 0d3F079C168D1E2422;
	fma.rn.f64 	%fd15276, %fd15275, %fd15257, 0d3F1C9A88C3BCA540;
	fma.rn.f64 	%fd15277, %fd15276, %fd15257, 0d3F31C4E64BD476DF;
	fma.rn.f64 	%fd15278, %fd15277, %fd15257, 0d3F46E8BA60009C8F;
	fma.rn.f64 	%fd15279, %fd15278, %fd15257, 0d3F5F1C71C62B05A2;
	fma.rn.f64 	%fd15280, %fd15279, %fd15257, 0d3F76DB6DB6DC9F2C;
	fma.rn.f64 	%fd15281, %fd15280, %fd15257, 0d3F9333333333329C;
	fma.rn.f64 	%fd15282, %fd15281, %fd15257, 0d3FB5555555555555;
	setp.lt.s32 	%p272, %r6349, 1;
	mov.f64 	%fd15283, 0d0000000000000000;
	mul.rn.f64 	%fd15284, %fd207, %fd15283;
	mul.f64 	%fd15285, %fd15257, %fd15282;
	fma.rn.f64 	%fd15286, %fd15285, %fd15270, %fd15270;
	selp.f64 	%fd15287, %fd15284, %fd15286, %p272;
	setp.lt.s32 	%p273, %r6349, 0;
	mov.f64 	%fd15288, 0d7FF0000000000000;
	mul.rn.f64 	%fd15289, %fd15287, %fd15288;
	selp.f64 	%fd15290, %fd15289, %fd15287, %p273;
	setp.lt.s32 	%p274, %r86, 0;
	mov.f64 	%fd15291, 0dBCA1A62633145C07;
	add.rn.f64 	%fd15292, %fd15290, %fd15291;
	neg.f64 	%fd15293, %fd15292;
	mov.f64 	%fd15294, 0d400921FB54442D18;
	add.rn.f64 	%fd15295, %fd15294, %fd15293;
	selp.f64 	%fd76002, %fd15295, %fd15290, %p274;
$L__BB0_120:
	neg.f64 	%fd213, %fd76002;
	abs.f64 	%fd214, %fd76002;
	setp.neu.f64 	%p276, %fd214, 0d7FF0000000000000;
	@%p276 bra 	$L__BB0_122;
	mov.f64 	%fd15322, 0d0000000000000000;
	mul.rn.f64 	%fd76004, %fd76002, %fd15322;
	mov.b32 	%r17721, 1;
	bra.uni 	$L__BB0_125;
$L__BB0_122:
	mul.f64 	%fd15317, %fd76002, 0d3FE45F306DC9C883;
	cvt.rni.s32.f64 	%r17720, %fd15317;
	cvt.rn.f64.s32 	%fd15318, %r17720;
	fma.rn.f64 	%fd15319, %fd15318, 0dBFF921FB54442D18, %fd76002;
	fma.rn.f64 	%fd15320, %fd15318, 0dBC91A62633145C00, %fd15319;
	fma.rn.f64 	%fd76004, %fd15318, 0dB97B839A252049C0, %fd15320;
	setp.ltu.f64 	%p277, %fd214, 0d41E0000000000000;
	@%p277 bra 	$L__BB0_124;
	{ // callseq 18, 0
	.param .b64 param0;
	st.param.f64 	[param0], %fd76002;
	.param .align 16 .b8 retval0[16];
	call.uni (retval0), 
	__internal_trig_reduction_slowpathd, 
	(
	param0
	);
	ld.param.f64 	%fd76004, [retval0];
	ld.param.b32 	%r17720, [retval0+8];
	} // callseq 18
$L__BB0_124:
	add.s32 	%r17721, %r17720, 1;
$L__BB0_125:
	shl.b32 	%r6359, %r17721, 6;
	cvt.u64.u32 	%rd225, %r6359;
	and.b64  	%rd226, %rd225, 64;
	mov.u64 	%rd227, __cudart_sin_cos_coeffs;
	add.s64 	%rd228, %rd227, %rd226;
	mul.rn.f64 	%fd15323, %fd76004, %fd76004;
	and.b32  	%r6360, %r17721, 1;
	setp.eq.b32 	%p279, %r6360, 1;
	selp.f64 	%fd15324, 0dBDA8FF8320FD8164, 0d3DE5DB65F9785EBA, %p279;
	ld.global.nc.v2.f64 	{%fd15325, %fd15326}, [%rd228];
	fma.rn.f64 	%fd15327, %fd15324, %fd15323, %fd15325;
	fma.rn.f64 	%fd15328, %fd15327, %fd15323, %fd15326;
	ld.global.nc.v2.f64 	{%fd15329, %fd15330}, [%rd228+16];
	fma.rn.f64 	%fd15331, %fd15328, %fd15323, %fd15329;
	fma.rn.f64 	%fd15332, %fd15331, %fd15323, %fd15330;
	ld.global.nc.v2.f64 	{%fd15333, %fd15334}, [%rd228+32];
	fma.rn.f64 	%fd15335, %fd15332, %fd15323, %fd15333;
	fma.rn.f64 	%fd15336, %fd15335, %fd15323, %fd15334;
	fma.rn.f64 	%fd15337, %fd15336, %fd76004, %fd76004;
	fma.rn.f64 	%fd15338, %fd15336, %fd15323, 0d3FF0000000000000;
	selp.f64 	%fd15339, %fd15338, %fd15337, %p279;
	and.b32  	%r6361, %r17721, 2;
	setp.eq.s32 	%p280, %r6361, 0;
	mov.f64 	%fd15340, 0d0000000000000000;
	sub.f64 	%fd15341, %fd15340, %fd15339;
	selp.f64 	%fd220, %fd15339, %fd15341, %p280;
	@%p276 bra 	$L__BB0_127;
	mov.f64 	%fd15347, 0d0000000000000000;
	mul.rn.f64 	%fd76005, %fd76002, %fd15347;
	mov.b32 	%r17722, 0;
	bra.uni 	$L__BB0_129;
$L__BB0_127:
	mul.f64 	%fd15342, %fd76002, 0d3FE45F306DC9C883;
	cvt.rni.s32.f64 	%r17722, %fd15342;
	cvt.rn.f64.s32 	%fd15343, %r17722;
	fma.rn.f64 	%fd15344, %fd15343, 0dBFF921FB54442D18, %fd76002;
	fma.rn.f64 	%fd15345, %fd15343, 0dBC91A62633145C00, %fd15344;
	fma.rn.f64 	%fd76005, %fd15343, 0dB97B839A252049C0, %fd15345;
	setp.ltu.f64 	%p281, %fd214, 0d41E0000000000000;
	@%p281 bra 	$L__BB0_129;
	{ // callseq 19, 0
	.param .b64 param0;
	st.param.f64 	[param0], %fd76002;
	.param .align 16 .b8 retval0[16];
	call.uni (retval0), 
	__internal_trig_reduction_slowpathd, 
	(
	param0
	);
	ld.param.f64 	%fd76005, [retval0];
	ld.param.b32 	%r17722, [retval0+8];
	} // callseq 19
$L__BB0_129:
	shl.b32 	%r6364, %r17722, 6;
	cvt.u64.u32 	%rd229, %r6364;
	and.b64  	%rd230, %rd229, 64;
	mov.u64 	%rd231, __cudart_sin_cos_coeffs;
	add.s64 	%rd232, %rd231, %rd230;
	mul.rn.f64 	%fd15348, %fd76005, %fd76005;
	and.b32  	%r6365, %r17722, 1;
	setp.eq.b32 	%p283, %r6365, 1;
	selp.f64 	%fd15349, 0dBDA8FF8320FD8164, 0d3DE5DB65F9785EBA, %p283;
	ld.global.nc.v2.f64 	{%fd15350, %fd15351}, [%rd232];
	fma.rn.f64 	%fd15352, %fd15349, %fd15348, %fd15350;
	fma.rn.f64 	%fd15353, %fd15352, %fd15348, %fd15351;
	ld.global.nc.v2.f64 	{%fd15354, %fd15355}, [%rd232+16];
	fma.rn.f64 	%fd15356, %fd15353, %fd15348, %fd15354;
	fma.rn.f64 	%fd15357, %fd15356, %fd15348, %fd15355;
	ld.global.nc.v2.f64 	{%fd15358, %fd15359}, [%rd232+32];
	fma.rn.f64 	%fd15360, %fd15357, %fd15348, %fd15358;
	fma.rn.f64 	%fd15361, %fd15360, %fd15348, %fd15359;
	fma.rn.f64 	%fd15362, %fd15361, %fd76005, %fd76005;
	fma.rn.f64 	%fd15363, %fd15361, %fd15348, 0d3FF0000000000000;
	selp.f64 	%fd15364, %fd15363, %fd15362, %p283;
	and.b32  	%r6366, %r17722, 2;
	setp.eq.s32 	%p284, %r6366, 0;
	mov.f64 	%fd15365, 0d0000000000000000;
	sub.f64 	%fd15366, %fd15365, %fd15364;
	selp.f64 	%fd15367, %fd15364, %fd15366, %p284;
	mul.f64 	%fd15368, %fd184, %fd15367;
	mul.f64 	%fd15369, %fd183, %fd220;
	sub.f64 	%fd15370, %fd15368, %fd15369;
	sub.f64 	%fd225, %fd15370, %fd193;
	@%p276 bra 	$L__BB0_131;
	mov.f64 	%fd15376, 0d0000000000000000;
	mul.rn.f64 	%fd76007, %fd213, %fd15376;
	mov.b32 	%r17724, 1;
	bra.uni 	$L__BB0_134;
$L__BB0_131:
	mul.f64 	%fd15371, %fd76002, 0dBFE45F306DC9C883;
	cvt.rni.s32.f64 	%r17723, %fd15371;
	cvt.rn.f64.s32 	%fd15372, %r17723;
	fma.rn.f64 	%fd15373, %fd15372, 0dBFF921FB54442D18, %fd213;
	fma.rn.f64 	%fd15374, %fd15372, 0dBC91A62633145C00, %fd15373;
	fma.rn.f64 	%fd76007, %fd15372, 0dB97B839A252049C0, %fd15374;
	setp.ltu.f64 	%p285, %fd214, 0d41E0000000000000;
	@%p285 bra 	$L__BB0_133;
	{ // callseq 20, 0
	.param .b64 param0;
	st.param.f64 	[param0], %fd213;
	.param .align 16 .b8 retval0[16];
	call.uni (retval0), 
	__internal_trig_reduction_slowpathd, 
	(
	param0
	);
	ld.param.f64 	%fd76007, [retval0];
	ld.param.b32 	%r17723, [retval0+8];
	} // callseq 20
$L__BB0_133:
	add.s32 	%r17724, %r17723, 1;
$L__BB0_134:
	shl.b32 	%r6369, %r17724, 6;
	cvt.u64.u32 	%rd233, %r6369;
	and.b64  	%rd234, %rd233, 64;
	mov.u64 	%rd235, __cudart_sin_cos_coeffs;
	add.s64 	%rd236, %rd235, %rd234;
	mul.rn.f64 	%fd15377, %fd76007, %fd76007;
	and.b32  	%r6370, %r17724, 1;
	setp.eq.b32 	%p287, %r6370, 1;
	selp.f64 	%fd15378, 0dBDA8FF8320FD8164, 0d3DE5DB65F9785EBA, %p287;
	ld.global.nc.v2.f64 	{%fd15379, %fd15380}, [%rd236];
	fma.rn.f64 	%fd15381, %fd15378, %fd15377, %fd15379;
	fma.rn.f64 	%fd15382, %fd15381, %fd15377, %fd15380;
	ld.global.nc.v2.f64 	{%fd15383, %fd15384}, [%rd236+16];
	fma.rn.f64 	%fd15385, %fd15382, %fd15377, %fd15383;
	fma.rn.f64 	%fd15386, %fd15385, %fd15377, %fd15384;
	ld.global.nc.v2.f64 	{%fd15387, %fd15388}, [%rd236+32];
	fma.rn.f64 	%fd15389, %fd15386, %fd15377, %fd15387;
	fma.rn.f64 	%fd15390, %fd15389, %fd15377, %fd15388;
	fma.rn.f64 	%fd15391, %fd15390, %fd76007, %fd76007;
	fma.rn.f64 	%fd15392, %fd15390, %fd15377, 0d3FF0000000000000;
	selp.f64 	%fd15393, %fd15392, %fd15391, %p287;
	and.b32  	%r6371, %r17724, 2;
	setp.eq.s32 	%p288, %r6371, 0;
	mov.f64 	%fd15394, 0d0000000000000000;
	sub.f64 	%fd15395, %fd15394, %fd15393;
	selp.f64 	%fd231, %fd15393, %fd15395, %p288;
	@%p276 bra 	$L__BB0_136;
	mov.f64 	%fd15401, 0d0000000000000000;
	mul.rn.f64 	%fd76008, %fd213, %fd15401;
	mov.b32 	%r17725, 0;
	bra.uni 	$L__BB0_138;
$L__BB0_136:
	mul.f64 	%fd15396, %fd76002, 0dBFE45F306DC9C883;
	cvt.rni.s32.f64 	%r17725, %fd15396;
	cvt.rn.f64.s32 	%fd15397, %r17725;
	fma.rn.f64 	%fd15398, %fd15397, 0dBFF921FB54442D18, %fd213;
	fma.rn.f64 	%fd15399, %fd15397, 0dBC91A62633145C00, %fd15398;
	fma.rn.f64 	%fd76008, %fd15397, 0dB97B839A252049C0, %fd15399;
	setp.ltu.f64 	%p289, %fd214, 0d41E0000000000000;
	@%p289 bra 	$L__BB0_138;
	{ // callseq 21, 0
	.param .b64 param0;
	st.param.f64 	[param0], %fd213;
	.param .align 16 .b8 retval0[16];
	call.uni (retval0), 
	__internal_trig_reduction_slowpathd, 
	(
	param0
	);
	ld.param.f64 	%fd76008, [retval0];
	ld.param.b32 	%r17725, [retval0+8];
	} // callseq 21
$L__BB0_138:
	shl.b32 	%r6374, %r17725, 6;
	cvt.u64.u32 	%rd237, %r6374;
	and.b64  	%rd238, %rd237, 64;
	mov.u64 	%rd239, __cudart_sin_cos_coeffs;
	add.s64 	%rd240, %rd239, %rd238;
	mul.rn.f64 	%fd15402, %fd76008, %fd76008;
	and.b32  	%r6375, %r17725, 1;
	setp.eq.b32 	%p290, %r6375, 1;
	selp.f64 	%fd15403, 0dBDA8FF8320FD8164, 0d3DE5DB65F9785EBA, %p290;
	ld.global.nc.v2.f64 	{%fd15404, %fd15405}, [%rd240];
	fma.rn.f64 	%fd15406, %fd15403, %fd15402, %fd15404;
	fma.rn.f64 	%fd15407, %fd15406, %fd15402, %fd15405;
	ld.global.nc.v2.f64 	{%fd15408, %fd15409}, [%rd240+16];
	fma.rn.f64 	%fd15410, %fd15407, %fd15402, %fd15408;
	fma.rn.f64 	%fd15411, %fd15410, %fd15402, %fd15409;
	ld.global.nc.v2.f64 	{%fd15412, %fd15413}, [%rd240+32];
	fma.rn.f64 	%fd15414, %fd15411, %fd15402, %fd15412;
	fma.rn.f64 	%fd15415, %fd15414, %fd15402, %fd15413;
	fma.rn.f64 	%fd15416, %fd15415, %fd76008, %fd76008;
	fma.rn.f64 	%fd15417, %fd15415, %fd15402, 0d3FF0000000000000;
	selp.f64 	%fd15418, %fd15417, %fd15416, %p290;
	and.b32  	%r6376, %r17725, 2;
	setp.eq.s32 	%p291, %r6376, 0;
	mov.f64 	%fd15419, 0d0000000000000000;
	sub.f64 	%fd15420, %fd15419, %fd15418;
	selp.f64 	%fd15421, %fd15418, %fd15420, %p291;
	mul.f64 	%fd15422, %fd184, %fd15421;
	mul.f64 	%fd15423, %fd183, %fd231;
	sub.f64 	%fd15424, %fd15422, %fd15423;
	sub.f64 	%fd15425, %fd15424, %fd193;
	abs.f64 	%fd15426, %fd15425;
	abs.f64 	%fd15427, %fd225;
	setp.geu.f64 	%p292, %fd15427, %fd15426;
	@%p292 bra 	$L__BB0_140;
	mul.f64 	%fd15429, %fd76002, 0d404CA5DC1A63C1F5;
	st.local.f64 	[%rd19], %fd15429;
	mov.b32 	%r17733, 1;
	bra.uni 	$L__BB0_141;
$L__BB0_140:
	mul.f64 	%fd15428, %fd76002, 0dC04CA5DC1A63C1F5;
	st.local.f64 	[%rd19], %fd15428;
	mov.b32 	%r17733, 1;
$L__BB0_141:
	neg.f64 	%fd15430, %fd202;
	sub.f64 	%fd15431, %fd15430, %fd204;
	div.rn.f64 	%fd236, %fd15431, %fd205;
	abs.f64 	%fd237, %fd236;
	setp.gtu.f64 	%p293, %fd237, 0d3FF0000000000000;
	@%p293 bra 	$L__BB0_168;
	{
	.reg .b32 %temp; 
	mov.b64 	{%temp, %r104}, %fd236;
	}
	{
	.reg .b32 %temp; 
	mov.b64 	{%temp, %r6379}, %fd237;
	}
	setp.gt.s32 	%p294, %r6379, 1071801957;
	@%p294 bra 	$L__BB0_146;
	mul.f64 	%fd15472, %fd236, %fd236;
	fma.rn.f64 	%fd15473, %fd15472, 0d3FB0066BDC1895E9, 0dBFB3823B180754AF;
	fma.rn.f64 	%fd15474, %fd15473, %fd15472, 0d3FB11E52CC2F79AE;
	fma.rn.f64 	%fd15475, %fd15474, %fd15472, 0dBF924EAF3526861B;
	fma.rn.f64 	%fd15476, %fd15475, %fd15472, 0d3F91DF02A31E6CB7;
	fma.rn.f64 	%fd15477, %fd15476, %fd15472, 0d3F847D18B0EEC6CC;
	fma.rn.f64 	%fd15478, %fd15477, %fd15472, 0d3F8D0AF961BA53B0;
	fma.rn.f64 	%fd15479, %fd15478, %fd15472, 0d3F91BF7734CF1C48;
	fma.rn.f64 	%fd15480, %fd15479, %fd15472, 0d3F96E91483144EF7;
	fma.rn.f64 	%fd15481, %fd15480, %fd15472, 0d3F9F1C6E0A4F9F81;
	fma.rn.f64 	%fd15482, %fd15481, %fd15472, 0d3FA6DB6DC27FA92B;
	fma.rn.f64 	%fd15483, %fd15482, %fd15472, 0d3FB333333320F91B;
	fma.rn.f64 	%fd15484, %fd15483, %fd15472, 0d3FC5555555555F4D;
	mul.f64 	%fd15485, %fd15472, %fd15484;
	fma.rn.f64 	%fd238, %fd15485, %fd237, %fd237;
	setp.gt.s32 	%p298, %r104, -1;
	@%p298 bra 	$L__BB0_145;
	mov.f64 	%fd15490, 0d3C91A62633145C07;
	add.rn.f64 	%fd15491, %fd238, %fd15490;
	mov.f64 	%fd15492, 0d3FF921FB54442D18;
	add.rn.f64 	%fd76009, %fd15492, %fd15491;
	bra.uni 	$L__BB0_147;
$L__BB0_145:
	mov.f64 	%fd15486, 0dBC91A62633145C07;
	add.rn.f64 	%fd15487, %fd238, %fd15486;
	neg.f64 	%fd15488, %fd15487;
	mov.f64 	%fd15489, 0d3FF921FB54442D18;
	add.rn.f64 	%fd76009, %fd15489, %fd15488;
	bra.uni 	$L__BB0_147;
$L__BB0_146:
	mov.f64 	%fd15432, 0d3FF0000000000000;
	sub.f64 	%fd15433, %fd15432, %fd237;
	{
	.reg .b32 %temp; 
	mov.b64 	{%r6380, %temp}, %fd15433;
	}
	{
	.reg .b32 %temp; 
	mov.b64 	{%temp, %r6381}, %fd15433;
	}
	add.s32 	%r6382, %r6381, -1048576;
	mov.b64 	%fd15434, {%r6380, %r6382};
	rsqrt.approx.ftz.f64 	%fd15435, %fd15434;
	{
	.reg .b32 %temp; 
	mov.b64 	{%r6383, %temp}, %fd15435;
	}
	{
	.reg .b32 %temp; 
	mov.b64 	{%temp, %r6384}, %fd15435;
	}
	add.s32 	%r6385, %r6384, -1048576;
	mov.b64 	%fd15436, {%r6383, %r6385};
	mul.f64 	%fd15437, %fd15434, %fd15435;
	neg.f64 	%fd15438, %fd15437;
	fma.rn.f64 	%fd15439, %fd15437, %fd15438, %fd15434;
	fma.rn.f64 	%fd15440, %fd15439, %fd15436, %fd15437;
	neg.f64 	%fd15441, %fd15440;
	fma.rn.f64 	%fd15442, %fd15435, %fd15441, 0d3FF0000000000000;
	fma.rn.f64 	%fd15443, %fd15442, %fd15436, %fd15436;
	fma.rn.f64 	%fd15444, %fd15440, %fd15441, %fd15434;
	fma.rn.f64 	%fd15445, %fd15444, %fd15443, %fd15440;
	{
	.reg .b32 %temp; 
	mov.b64 	{%r6386, %temp}, %fd15445;
	}
	{
	.reg .b32 %temp; 
	mov.b64 	{%temp, %r6387}, %fd15445;
	}
	add.s32 	%r6388, %r6387, 1048576;
	mov.b64 	%fd15446, {%r6386, %r6388};
	fma.rn.f64 	%fd15447, %fd15433, 0d3EC715B371155F70, 0dBEBAC2FE66FAAC4B;
	fma.rn.f64 	%fd15448, %fd15447, %fd15433, 0d3ED9A9B88EFCD9B8;
	fma.rn.f64 	%fd15449, %fd15448, %fd15433, 0d3EDD0F40A8A0C4C3;
	fma.rn.f64 	%fd15450, %fd15449, %fd15433, 0d3EF46D4CFA9E0E1F;
	fma.rn.f64 	%fd15451, %fd15450, %fd15433, 0d3F079C168D1E2422;
	fma.rn.f64 	%fd15452, %fd15451, %fd15433, 0d3F1C9A88C3BCA540;
	fma.rn.f64 	%fd15453, %fd15452, %fd15433, 0d3F31C4E64BD476DF;
	fma.rn.f64 	%fd15454, %fd15453, %fd15433, 0d3F46E8BA60009C8F;
	fma.rn.f64 	%fd15455, %fd15454, %fd15433, 0d3F5F1C71C62B05A2;
	fma.rn.f64 	%fd15456, %fd15455, %fd15433, 0d3F76DB6DB6DC9F2C;
	fma.rn.f64 	%fd15457, %fd15456, %fd15433, 0d3F9333333333329C;
	fma.rn.f64 	%fd15458, %fd15457, %fd15433, 0d3FB5555555555555;
	setp.lt.s32 	%p295, %r6381, 1;
	mov.f64 	%fd15459, 0d0000000000000000;
	mul.rn.f64 	%fd15460, %fd237, %fd15459;
	mul.f64 	%fd15461, %fd15433, %fd15458;
	fma.rn.f64 	%fd15462, %fd15461, %fd15446, %fd15446;
	selp.f64 	%fd15463, %fd15460, %fd15462, %p295;
	setp.lt.s32 	%p296, %r6381, 0;
	mov.f64 	%fd15464, 0d7FF0000000000000;
	mul.rn.f64 	%fd15465, %fd15463, %fd15464;
	selp.f64 	%fd15466, %fd15465, %fd15463, %p296;
	setp.lt.s32 	%p297, %r104, 0;
	mov.f64 	%fd15467, 0dBCA1A62633145C07;
	add.rn.f64 	%fd15468, %fd15466, %fd15467;
	neg.f64 	%fd15469, %fd15468;
	mov.f64 	%fd15470, 0d400921FB54442D18;
	add.rn.f64 	%fd15471, %fd15470, %fd15469;
	selp.f64 	%fd76009, %fd15471, %fd15466, %p297;
$L__BB0_147:
	neg.f64 	%fd243, %fd76009;
	abs.f64 	%fd244, %fd76009;
	setp.neu.f64 	%p299, %fd244, 0d7FF0000000000000;
	@%p299 bra 	$L__BB0_149;
	mov.f64 	%fd15498, 0d0000000000000000;
	mul.rn.f64 	%fd76011, %fd76009, %fd15498;
	mov.b32 	%r17728, 1;
	bra.uni 	$L__BB0_152;
$L__BB0_149:
	mul.f64 	%fd15493, %fd76009, 0d3FE45F306DC9C883;
	cvt.rni.s32.f64 	%r17727, %fd15493;
	cvt.rn.f64.s32 	%fd15494, %r17727;
	fma.rn.f64 	%fd15495, %fd15494, 0dBFF921FB54442D18, %fd76009;
	fma.rn.f64 	%fd15496, %fd15494, 0dBC91A62633145C00, %fd15495;
	fma.rn.f64 	%fd76011, %fd15494, 0dB97B839A252049C0, %fd15496;
	setp.ltu.f64 	%p300, %fd244, 0d41E0000000000000;
	@%p300 bra 	$L__BB0_151;
	{ // callseq 22, 0
	.param .b64 param0;
	st.param.f64 	[param0], %fd76009;
	.param .align 16 .b8 retval0[16];
	call.uni (retval0), 
	__internal_trig_reduction_slowpathd, 
	(
	param0
	);
	ld.param.f64 	%fd76011, [retval0];
	ld.param.b32 	%r17727, [retval0+8];
	} // callseq 22
$L__BB0_151:
	add.s32 	%r17728, %r17727, 1;
$L__BB0_152:
	shl.b32 	%r6391, %r17728, 6;
	cvt.u64.u32 	%rd241, %r6391;
	and.b64  	%rd242, %rd241, 64;
	mov.u64 	%rd243, __cudart_sin_cos_coeffs;
	add.s64 	%rd244, %rd243, %rd242;
	mul.rn.f64 	%fd15499, %fd76011, %fd76011;
	and.b32  	%r6392, %r17728, 1;
	setp.eq.b32 	%p302, %r6392, 1;
	selp.f64 	%fd15500, 0dBDA8FF8320FD8164, 0d3DE5DB65F9785EBA, %p302;
	ld.global.nc.v2.f64 	{%fd15501, %fd15502}, [%rd244];
	fma.rn.f64 	%fd15503, %fd15500, %fd15499, %fd15501;
	fma.rn.f64 	%fd15504, %fd15503, %fd15499, %fd15502;
	ld.global.nc.v2.f64 	{%fd15505, %fd15506}, [%rd244+16];
	fma.rn.f64 	%fd15507, %fd15504, %fd15499, %fd15505;
	fma.rn.f64 	%fd15508, %fd15507, %fd15499, %fd15506;
	ld.global.nc.v2.f64 	{%fd15509, %fd15510}, [%rd244+32];
	fma.rn.f64 	%fd15511, %fd15508, %fd15499, %fd15509;
	fma.rn.f64 	%fd15512, %fd15511, %fd15499, %fd15510;
	fma.rn.f64 	%fd15513, %fd15512, %fd76011, %fd76011;
	fma.rn.f64 	%fd15514, %fd15512, %fd15499, 0d3FF0000000000000;
	selp.f64 	%fd15515, %fd15514, %fd15513, %p302;
	and.b32  	%r6393, %r17728, 2;
	setp.eq.s32 	%p303, %r6393, 0;
	mov.f64 	%fd15516, 0d0000000000000000;
	sub.f64 	%fd15517, %fd15516, %fd15515;
	selp.f64 	%fd250, %fd15515, %fd15517, %p303;
	@%p299 bra 	$L__BB0_154;
	mov.f64 	%fd15523, 0d0000000000000000;
	mul.rn.f64 	%fd76012, %fd76009, %fd15523;
	mov.b32 	%r17729, 0;
	bra.uni 	$L__BB0_156;
$L__BB0_154:
	mul.f64 	%fd15518, %fd76009, 0d3FE45F306DC9C883;
	cvt.rni.s32.f64 	%r17729, %fd15518;
	cvt.rn.f64.s32 	%fd15519, %r17729;
	fma.rn.f64 	%fd15520, %fd15519, 0dBFF921FB54442D18, %fd76009;
	fma.rn.f64 	%fd15521, %fd15519, 0dBC91A62633145C00, %fd15520;
	fma.rn.f64 	%fd76012, %fd15519, 0dB97B839A252049C0, %fd15521;
	setp.ltu.f64 	%p304, %fd244, 0d41E0000000000000;
	@%p304 bra 	$L__BB0_156;
	{ // callseq 23, 0
	.param .b64 param0;
	st.param.f64 	[param0], %fd76009;
	.param .align 16 .b8 retval0[16];
	call.uni (retval0), 
	__internal_trig_reduction_slowpathd, 
	(
	param0
	);
	ld.param.f64 	%fd76012, [retval0];
	ld.param.b32 	%r17729, [retval0+8];
	} // callseq 23
$L__BB0_156:
	shl.b32 	%r6396, %r17729, 6;
	cvt.u64.u32 	%rd245, %r6396;
	and.b64  	%rd246, %rd245, 64;
	mov.u64 	%rd247, __cudart_sin_cos_coeffs;
	add.s64 	%rd248, %rd247, %rd246;
	mul.rn.f64 	%fd15524, %fd76012, %fd76012;
	and.b32  	%r6397, %r17729, 1;
	setp.eq.b32 	%p306, %r6397, 1;
	selp.f64 	%fd15525, 0dBDA8FF8320FD8164, 0d3DE5DB65F9785EBA, %p306;
	ld.global.nc.v2.f64 	{%fd15526, %fd15527}, [%rd248];
	fma.rn.f64 	%fd15528, %fd15525, %fd15524, %fd15526;
	fma.rn.f64 	%fd15529, %fd15528, %fd15524, %fd15527;
	ld.global.nc.v2.f64 	{%fd15530, %fd15531}, [%rd248+16];
	fma.rn.f64 	%fd15532, %fd15529, %fd15524, %fd15530;
	fma.rn.f64 	%fd15533, %fd15532, %fd15524, %fd15531;
	ld.global.nc.v2.f64 	{%fd15534, %fd15535}, [%rd248+32];
	fma.rn.f64 	%fd15536, %fd15533, %fd15524, %fd15534;
	fma.rn.f64 	%fd15537, %fd15536, %fd15524, %fd15535;
	fma.rn.f64 	%fd15538, %fd15537, %fd76012, %fd76012;
	fma.rn.f64 	%fd15539, %fd15537, %fd15524, 0d3FF0000000000000;
	selp.f64 	%fd15540, %fd15539, %fd15538, %p306;
	and.b32  	%r6398, %r17729, 2;
	setp.eq.s32 	%p307, %r6398, 0;
	mov.f64 	%fd15541, 0d0000000000000000;
	sub.f64 	%fd15542, %fd15541, %fd15540;
	selp.f64 	%fd15543, %fd15540, %fd15542, %p307;
	mul.f64 	%fd15544, %fd184, %fd15543;
	mul.f64 	%fd15545, %fd183, %fd250;
	sub.f64 	%fd15546, %fd15544, %fd15545;
	sub.f64 	%fd255, %fd15546, %fd193;
	@%p299 bra 	$L__BB0_158;
	mov.f64 	%fd15552, 0d0000000000000000;
	mul.rn.f64 	%fd76014, %fd243, %fd15552;
	mov.b32 	%r17731, 1;
	bra.uni 	$L__BB0_161;
$L__BB0_158:
	mul.f64 	%fd15547, %fd76009, 0dBFE45F306DC9C883;
	cvt.rni.s32.f64 	%r17730, %fd15547;
	cvt.rn.f64.s32 	%fd15548, %r17730;
	fma.rn.f64 	%fd15549, %fd15548, 0dBFF921FB54442D18, %fd243;
	fma.rn.f64 	%fd15550, %fd15548, 0dBC91A62633145C00, %fd15549;
	fma.rn.f64 	%fd76014, %fd15548, 0dB97B839A252049C0, %fd15550;
	setp.ltu.f64 	%p308, %fd244, 0d41E0000000000000;
	@%p308 bra 	$L__BB0_160;
	{ // callseq 24, 0
	.param .b64 param0;
	st.param.f64 	[param0], %fd243;
	.param .align 16 .b8 retval0[16];
	call.uni (retval0), 
	__internal_trig_reduction_slowpathd, 
	(
	param0
	);
	ld.param.f64 	%fd76014, [retval0];
	ld.param.b32 	%r17730, [retval0+8];
	} // callseq 24
$L__BB0_160:
	add.s32 	%r17731, %r17730, 1;
$L__BB0_161:
	shl.b32 	%r6401, %r17731, 6;
	cvt.u64.u32 	%rd249, %r6401;
	and.b64  	%rd250, %rd249, 64;
	mov.u64 	%rd251, __cudart_sin_cos_coeffs;
	add.s64 	%rd252, %rd251, %rd250;
	mul.rn.f64 	%fd15553, %fd76014, %fd76014;
	and.b32  	%r6402, %r17731, 1;
	setp.eq.b32 	%p310, %r6402, 1;
	selp.f64 	%fd15554, 0dBDA8FF8320FD8164, 0d3DE5DB65F9785EBA, %p310;
	ld.global.nc.v2.f64 	{%fd15555, %fd15556}, [%rd252];
	fma.rn.f64 	%fd15557, %fd15554, %fd15553, %fd15555;
	fma.rn.f64 	%fd15558, %fd15557, %fd15553, %fd15556;
	ld.global.nc.v2.f64 	{%fd15559, %fd15560}, [%rd252+16];
	fma.rn.f64 	%fd15561, %fd15558, %fd15553, %fd15559;
	fma.rn.f64 	%fd15562, %fd15561, %fd15553, %fd15560;
	ld.global.nc.v2.f64 	{%fd15563, %fd15564}, [%rd252+32];
	fma.rn.f64 	%fd15565, %fd15562, %fd15553, %fd15563;
	fma.rn.f64 	%fd15566, %fd15565, %fd15553, %fd15564;
	fma.rn.f64 	%fd15567, %fd15566, %fd76014, %fd76014;
	fma.rn.f64 	%fd15568, %fd15566, %fd15553, 0d3FF0000000000000;
	selp.f64 	%fd15569, %fd15568, %fd15567, %p310;
	and.b32  	%r6403, %r17731, 2;
	setp.eq.s32 	%p311, %r6403, 0;
	mov.f64 	%fd15570, 0d0000000000000000;
	sub.f64 	%fd15571, %fd15570, %fd15569;
	selp.f64 	%fd261, %fd15569, %fd15571, %p311;
	@%p299 bra 	$L__BB0_163;
	mov.f64 	%fd15577, 0d0000000000000000;
	mul.rn.f64 	%fd76015, %fd243, %fd15577;
	mov.b32 	%r17732, 0;
	bra.uni 	$L__BB0_165;
$L__BB0_163:
	mul.f64 	%fd15572, %fd76009, 0dBFE45F306DC9C883;
	cvt.rni.s32.f64 	%r17732, %fd15572;
	cvt.rn.f64.s32 	%fd15573, %r17732;
	fma.rn.f64 	%fd15574, %fd15573, 0dBFF921FB54442D18, %fd243;
	fma.rn.f64 	%fd15575, %fd15573, 0dBC91A62633145C00, %fd15574;
	fma.rn.f64 	%fd76015, %fd15573, 0dB97B839A252049C0, %fd15575;
	setp.ltu.f64 	%p312, %fd244, 0d41E0000000000000;
	@%p312 bra 	$L__BB0_165;
	{ // callseq 25, 0
	.param .b64 param0;
	st.param.f64 	[param0], %fd243;
	.param .align 16 .b8 retval0[16];
	call.uni (retval0), 
	__internal_trig_reduction_slowpathd, 
	(
	param0
	);
	ld.param.f64 	%fd76015, [retval0];
	ld.param.b32 	%r17732, [retval0+8];
	} // callseq 25
$L__BB0_165:
	shl.b32 	%r6406, %r17732, 6;
	cvt.u64.u32 	%rd253, %r6406;
	and.b64  	%rd254, %rd253, 64;
	mov.u64 	%rd255, __cudart_sin_cos_coeffs;
	add.s64 	%rd256, %rd255, %rd254;
	mul.rn.f64 	%fd15578, %fd76015, %fd76015;
	and.b32  	%r6407, %r17732, 1;
	setp.eq.b32 	%p313, %r6407, 1;
	selp.f64 	%fd15579, 0dBDA8FF8320FD8164, 0d3DE5DB65F9785EBA, %p313;
	ld.global.nc.v2.f64 	{%fd15580, %fd15581}, [%rd256];
	fma.rn.f64 	%fd15582, %fd15579, %fd15578, %fd15580;
	fma.rn.f64 	%fd15583, %fd15582, %fd15578, %fd15581;
	ld.global.nc.v2.f64 	{%fd15584, %fd15585}, [%rd256+16];
	fma.rn.f64 	%fd15586, %fd15583, %fd15578, %fd15584;
	fma.rn.f64 	%fd15587, %fd15586, %fd15578, %fd15585;
	ld.global.nc.v2.f64 	{%fd15588, %fd15589}, [%rd256+32];
	fma.rn.f64 	%fd15590, %fd15587, %fd15578, %fd15588;
	fma.rn.f64 	%fd15591, %fd15590, %fd15578, %fd15589;
	fma.rn.f64 	%fd15592, %fd15591, %fd76015, %fd76015;
	fma.rn.f64 	%fd15593, %fd15591, %fd15578, 0d3FF0000000000000;
	selp.f64 	%fd15594, %fd15593, %fd15592, %p313;
	and.b32  	%r6408, %r17732, 2;
	setp.eq.s32 	%p314, %r6408, 0;
	mov.f64 	%fd15595, 0d0000000000000000;
	sub.f64 	%fd15596, %fd15595, %fd15594;
	selp.f64 	%fd15597, %fd15594, %fd15596, %p314;
	mul.f64 	%fd15598, %fd184, %fd15597;
	mul.f64 	%fd15599, %fd183, %fd261;
	sub.f64 	%fd15600, %fd15598, %fd15599;
	sub.f64 	%fd15601, %fd15600, %fd193;
	abs.f64 	%fd15602, %fd15601;
	abs.f64 	%fd15603, %fd255;
	setp.geu.f64 	%p315, %fd15603, %fd15602;
	@%p315 bra 	$L__BB0_167;
	mul.f64 	%fd15605, %fd76009, 0d404CA5DC1A63C1F5;
	mul.wide.u32 	%rd259, %r17733, 8;
	add.s64 	%rd260, %rd19, %rd259;
	st.local.f64 	[%rd260], %fd15605;
	add.s32 	%r17733, %r17733, 1;
	bra.uni 	$L__BB0_168;
$L__BB0_167:
	mul.f64 	%fd15604, %fd76009, 0dC04CA5DC1A63C1F5;
	mul.wide.u32 	%rd257, %r17733, 8;
	add.s64 	%rd258, %rd19, %rd257;
	st.local.f64 	[%rd258], %fd15604;
	add.s32 	%r17733, %r17733, 1;
$L__BB0_168:
	setp.eq.s32 	%p323, %r17733, 0;
	@%p323 bra 	$L__BB0_199;
	ld.local.f64 	%fd15670, [%rd19];
	mul.f64 	%fd266, %fd15670, 0d3F91DF46A2529D3A;
	abs.f64 	%fd267, %fd266;
	setp.neu.f64 	%p324, %fd267, 0d7FF0000000000000;
	@%p324 bra 	$L__BB0_171;
	mov.f64 	%fd15676, 0d0000000000000000;
	mul.rn.f64 	%fd76017, %fd266, %fd15676;
	mov.b32 	%r17735, 1;
	bra.uni 	$L__BB0_174;
$L__BB0_171:
	mul.f64 	%fd15671, %fd266, 0d3FE45F306DC9C883;
	cvt.rni.s32.f64 	%r17734, %fd15671;
	cvt.rn.f64.s32 	%fd15672, %r17734;
	fma.rn.f64 	%fd15673, %fd15672, 0dBFF921FB54442D18, %fd266;
	fma.rn.f64 	%fd15674, %fd15672, 0dBC91A62633145C00, %fd15673;
	fma.rn.f64 	%fd76017, %fd15672, 0dB97B839A252049C0, %fd15674;
	setp.ltu.f64 	%p325, %fd267, 0d41E0000000000000;
	@%p325 bra 	$L__BB0_173;
	{ // callseq 26, 0
	.param .b64 param0;
	st.param.f64 	[param0], %fd266;
	.param .align 16 .b8 retval0[16];
	call.uni (retval0), 
	__internal_trig_reduction_slowpathd, 
	(
	param0
	);
	ld.param.f64 	%fd76017, [retval0];
	ld.param.b32 	%r17734, [retval0+8];
	} // callseq 26
$L__BB0_173:
	add.s32 	%r17735, %r17734, 1;
$L__BB0_174:
	shl.b32 	%r6424, %r17735, 6;
	cvt.u64.u32 	%rd261, %r6424;
	and.b64  	%rd262, %rd261, 64;
	mov.u64 	%rd263, __cudart_sin_cos_coeffs;
	add.s64 	%rd264, %rd263, %rd262;
	mul.rn.f64 	%fd15677, %fd76017, %fd76017;
	and.b32  	%r6425, %r17735, 1;
	setp.eq.b32 	%p327, %r6425, 1;
	selp.f64 	%fd15678, 0dBDA8FF8320FD8164, 0d3DE5DB65F9785EBA, %p327;
	ld.global.nc.v2.f64 	{%fd15679, %fd15680}, [%rd264];
	fma.rn.f64 	%fd15681, %fd15678, %fd15677, %fd15679;
	fma.rn.f64 	%fd15682, %fd15681, %fd15677, %fd15680;
	ld.global.nc.v2.f64 	{%fd15683, %fd15684}, [%rd264+16];
	fma.rn.f64 	%fd15685, %fd15682, %fd15677, %fd15683;
	fma.rn.f64 	%fd15686, %fd15685, %fd15677, %fd15684;
	ld.global.nc.v2.f64 	{%fd15687, %fd15688}, [%rd264+32];
	fma.rn.f64 	%fd15689, %fd15686, %fd15677, %fd15687;
	fma.rn.f64 	%fd15690, %fd15689, %fd15677, %fd15688;
	fma.rn.f64 	%fd15691, %fd15690, %fd76017, %fd76017;
	fma.rn.f64 	%fd15692, %fd15690, %fd15677, 0d3FF0000000000000;
	selp.f64 	%fd15693, %fd15692, %fd15691, %p327;
	and.b32  	%r6426, %r17735, 2;
	setp.eq.s32 	%p328, %r6426, 0;
	mov.f64 	%fd15694, 0d0000000000000000;
	sub.f64 	%fd15695, %fd15694, %fd15693;
	selp.f64 	%fd273, %fd15693, %fd15695, %p328;
	@%p324 bra 	$L__BB0_176;
	mov.f64 	%fd15701, 0d0000000000000000;
	mul.rn.f64 	%fd76018, %fd266, %fd15701;
	mov.b32 	%r17736, 0;
	bra.uni 	$L__BB0_178;
$L__BB0_176:
	mul.f64 	%fd15696, %fd266, 0d3FE45F306DC9C883;
	cvt.rni.s32.f64 	%r17736, %fd15696;
	cvt.rn.f64.s32 	%fd15697, %r17736;
	fma.rn.f64 	%fd15698, %fd15697, 0dBFF921FB54442D18, %fd266;
	fma.rn.f64 	%fd15699, %fd15697, 0dBC91A62633145C00, %fd15698;
	fma.rn.f64 	%fd76018, %fd15697, 0dB97B839A252049C0, %fd15699;
	setp.ltu.f64 	%p329, %fd267, 0d41E0000000000000;
	@%p329 bra 	$L__BB0_178;
	{ // callseq 27, 0
	.param .b64 param0;
	st.param.f64 	[param0], %fd266;
	.param .align 16 .b8 retval0[16];
	call.uni (retval0), 
	__internal_trig_reduction_slowpathd, 
	(
	param0
	);
	ld.param.f64 	%fd76018, [retval0];
	ld.param.b32 	%r17736, [retval0+8];
	} // callseq 27
$L__BB0_178:
	shl.b32 	%r6429, %r17736, 6;
	cvt.u64.u32 	%rd265, %r6429;
	and.b64  	%rd266, %rd265, 64;
	mov.u64 	%rd267, __cudart_sin_cos_coeffs;
	add.s64 	%rd268, %rd267, %rd266;
	mul.rn.f64 	%fd15702, %fd76018, %fd76018;
	and.b32  	%r6430, %r17736, 1;
	setp.eq.b32 	%p330, %r6430, 1;
	selp.f64 	%fd15703, 0dBDA8FF8320FD8164, 0d3DE5DB65F9785EBA, %p330;
	ld.global.nc.v2.f64 	{%fd15704, %fd15705}, [%rd268];
	fma.rn.f64 	%fd15706, %fd15703, %fd15702, %fd15704;
	fma.rn.f64 	%fd15707, %fd15706, %fd15702, %fd15705;
	ld.global.nc.v2.f64 	{%fd15708, %fd15709}, [%rd268+16];
	fma.rn.f64 	%fd15710, %fd15707, %fd15702, %fd15708;
	fma.rn.f64 	%fd15711, %fd15710, %fd15702, %fd15709;
	ld.global.nc.v2.f64 	{%fd15712, %fd15713}, [%rd268+32];
	fma.rn.f64 	%fd15714, %fd15711, %fd15702, %fd15712;
	fma.rn.f64 	%fd15715, %fd15714, %fd15702, %fd15713;
	fma.rn.f64 	%fd15716, %fd15715, %fd76018, %fd76018;
	fma.rn.f64 	%fd15717, %fd15715, %fd15702, 0d3FF0000000000000;
	selp.f64 	%fd15718, %fd15717, %fd15716, %p330;
	and.b32  	%r6431, %r17736, 2;
	setp.eq.s32 	%p331, %r6431, 0;
	mov.f64 	%fd15719, 0d0000000000000000;
	sub.f64 	%fd15720, %fd15719, %fd15718;
	selp.f64 	%fd15721, %fd15718, %fd15720, %p331;
	mul.f64 	%fd15722, %fd184, %fd273;
	fma.rn.f64 	%fd15723, %fd183, %fd15721, %fd15722;
	fma.rn.f64 	%fd278, %fd185, 0d0000000000000000, %fd15723;
	mul.f64 	%fd15724, %fd184, 0d0000000000000000;
	fma.rn.f64 	%fd15725, %fd183, 0d0000000000000000, %fd15724;
	add.f64 	%fd15726, %fd15725, %fd185;
	mul.f64 	%fd15727, %fd15726, %fd15726;
	fma.rn.f64 	%fd15728, %fd278, %fd278, %fd15727;
	sqrt.rn.f64 	%fd15729, %fd15728;
	div.rn.f64 	%fd279, %fd15726, %fd15729;
	{
	.reg .b32 %temp; 
	mov.b64 	{%temp, %r132}, %fd279;
	}
	abs.f64 	%fd280, %fd279;
	{
	.reg .b32 %temp; 
	mov.b64 	{%temp, %r6432}, %fd280;
	}
	setp.gt.s32 	%p332, %r6432, 1071801957;
	@%p332 bra 	$L__BB0_182;
	mul.f64 	%fd15770, %fd279, %fd279;
	fma.rn.f64 	%fd15771, %fd15770, 0d3FB0066BDC1895E9, 0dBFB3823B180754AF;
	fma.rn.f64 	%fd15772, %fd15771, %fd15770, 0d3FB11E52CC2F79AE;
	fma.rn.f64 	%fd15773, %fd15772, %fd15770, 0dBF924EAF3526861B;
	fma.rn.f64 	%fd15774, %fd15773, %fd15770, 0d3F91DF02A31E6CB7;
	fma.rn.f64 	%fd15775, %fd15774, %fd15770, 0d3F847D18B0EEC6CC;
	fma.rn.f64 	%fd15776, %fd15775, %fd15770, 0d3F8D0AF961BA53B0;
	fma.rn.f64 	%fd15777, %fd15776, %fd15770, 0d3F91BF7734CF1C48;
	fma.rn.f64 	%fd15778, %fd15777, %fd15770, 0d3F96E91483144EF7;
	fma.rn.f64 	%fd15779, %fd15778, %fd15770, 0d3F9F1C6E0A4F9F81;
	fma.rn.f64 	%fd15780, %fd15779, %fd15770, 0d3FA6DB6DC27FA92B;
	fma.rn.f64 	%fd15781, %fd15780, %fd15770, 0d3FB333333320F91B;
	fma.rn.f64 	%fd15782, %fd15781, %fd15770, 0d3FC5555555555F4D;
	mul.f64 	%fd15783, %fd15770, %fd15782;
	fma.rn.f64 	%fd281, %fd15783, %fd280, %fd280;
	setp.gt.s32 	%p336, %r132, -1;
	@%p336 bra 	$L__BB0_181;
	mov.f64 	%fd15788, 0d3C91A62633145C07;
	add.rn.f64 	%fd15789, %fd281, %fd15788;
	mov.f64 	%fd15790, 0d3FF921FB54442D18;
	add.rn.f64 	%fd76019, %fd15790, %fd15789;
	bra.uni 	$L__BB0_183;
$L__BB0_181:
	mov.f64 	%fd15784, 0dBC91A62633145C07;
	add.rn.f64 	%fd15785, %fd281, %fd15784;
	neg.f64 	%fd15786, %fd15785;
	mov.f64 	%fd15787, 0d3FF921FB54442D18;
	add.rn.f64 	%fd76019, %fd15787, %fd15786;
	bra.uni 	$L__BB0_183;
$L__BB0_182:
	mov.f64 	%fd15730, 0d3FF0000000000000;
	sub.f64 	%fd15731, %fd15730, %fd280;
	{
	.reg .b32 %temp; 
	mov.b64 	{%r6433, %temp}, %fd15731;
	}
	{
	.reg .b32 %temp; 
	mov.b64 	{%temp, %r6434}, %fd15731;
	}
	add.s32 	%r6435, %r6434, -1048576;
	mov.b64 	%fd15732, {%r6433, %r6435};
	rsqrt.approx.ftz.f64 	%fd15733, %fd15732;
	{
	.reg .b32 %temp; 
	mov.b64 	{%r6436, %temp}, %fd15733;
	}
	{
	.reg .b32 %temp; 
	mov.b64 	{%temp, %r6437}, %fd15733;
	}
	add.s32 	%r6438, %r6437, -1048576;
	mov.b64 	%fd15734, {%r6436, %r6438};
	mul.f64 	%fd15735, %fd15732, %fd15733;
	neg.f64 	%fd15736, %fd15735;
	fma.rn.f64 	%fd15737, %fd15735, %fd15736, %fd15732;
	fma.rn.f64 	%fd15738, %fd15737, %fd15734, %fd15735;
	neg.f64 	%fd15739, %fd15738;
	fma.rn.f64 	%fd15740, %fd15733, %fd15739, 0d3FF0000000000000;
	fma.rn.f64 	%fd15741, %fd15740, %fd15734, %fd15734;
	fma.rn.f64 	%fd15742, %fd15738, %fd15739, %fd15732;
	fma.rn.f64 	%fd15743, %fd15742, %fd15741, %fd15738;
	{
	.reg .b32 %temp; 
	mov.b64 	{%r6439, %temp}, %fd15743;
	}
	{
	.reg .b32 %temp; 
	mov.b64 	{%temp, %r6440}, %fd15743;
	}
	add.s32 	%r6441, %r6440, 1048576;
	mov.b64 	%fd15744, {%r6439, %r6441};
	fma.rn.f64 	%fd15745, %fd15731, 0d3EC715B371155F70, 0dBEBAC2FE66FAAC4B;
	fma.rn.f64 	%fd15746, %fd15745, %fd15731, 0d3ED9A9B88EFCD9B8;
	fma.rn.f64 	%fd15747, %fd15746, %fd15731, 0d3EDD0F40A8A0C4C3;
	fma.rn.f64 	%fd15748, %fd15747, %fd15731, 0d3EF46D4CFA9E0E1F;
	fma.rn.f64 	%fd15749, %fd15748, %fd15731, 0d3F079C168D1E2422;
	fma.rn.f64 	%fd15750, %fd15749, %fd15731, 0d3F1C9A88C3BCA540;
	fma.rn.f64 	%fd15751, %fd15750, %fd15731, 0d3F31C4E64BD476DF;
	fma.rn.f64 	%fd15752, %fd15751, %fd15731, 0d3F46E8BA60009C8F;
	fma.rn.f64 	%fd15753, %fd15752, %fd15731, 0d3F5F1C71C62B05A2;
	fma.rn.f64 	%fd15754, %fd15753, %fd15731, 0d3F76DB6DB6DC9F2C;
	fma.rn.f64 	%fd15755, %fd15754, %fd15731, 0d3F9333333333329C;
	fma.rn.f64 	%fd15756, %fd15755, %fd15731, 0d3FB5555555555555;
	setp.lt.s32 	%p333, %r6434, 1;
	mov.f64 	%fd15757, 0d0000000000000000;
	mul.rn.f64 	%fd15758, %fd280, %fd15757;
	mul.f64 	%fd15759, %fd15731, %fd15756;
	fma.rn.f64 	%fd15760, %fd15759, %fd15744, %fd15744;
	selp.f64 	%fd15761, %fd15758, %fd15760, %p333;
	setp.lt.s32 	%p334, %r6434, 0;
	mov.f64 	%fd15762, 0d7FF0000000000000;
	mul.rn.f64 	%fd15763, %fd15761, %fd15762;
	selp.f64 	%fd15764, %fd15763, %fd15761, %p334;
	setp.lt.s32 	%p335, %r132, 0;
	mov.f64 	%fd15765, 0dBCA1A62633145C07;
	add.rn.f64 	%fd15766, %fd15764, %fd15765;
	neg.f64 	%fd15767, %fd15766;
	mov.f64 	%fd15768, 0d400921FB54442D18;
	add.rn.f64 	%fd15769, %fd15768, %fd15767;
	selp.f64 	%fd76019, %fd15769, %fd15764, %p335;
$L__BB0_183:
	mul.f64 	%fd15791, %fd76019, 0d404CA5DC1A63C1F5;
	setp.gt.f64 	%p337, %fd278, 0d0000000000000000;
	neg.f64 	%fd15792, %fd15791;
	selp.f64 	%fd76036, %fd15792, %fd15791, %p337;
	setp.eq.s32 	%p338, %r17733, 1;
	@%p338 bra 	$L__BB0_199;
	ld.local.f64 	%fd15793, [%rd19+8];
	mul.f64 	%fd287, %fd15793, 0d3F91DF46A2529D3A;
	abs.f64 	%fd288, %fd287;
	setp.eq.f64 	%p339, %fd288, 0d7FF0000000000000;
	@%p339 bra 	$L__BB0_188;
	mul.f64 	%fd15794, %fd287, 0d3FE45F306DC9C883;
	cvt.rni.s32.f64 	%r17737, %fd15794;
	cvt.rn.f64.s32 	%fd15795, %r17737;
	fma.rn.f64 	%fd15796, %fd15795, 0dBFF921FB54442D18, %fd287;
	fma.rn.f64 	%fd15797, %fd15795, 0dBC91A62633145C00, %fd15796;
	fma.rn.f64 	%fd76021, %fd15795, 0dB97B839A252049C0, %fd15797;
	setp.ltu.f64 	%p340, %fd288, 0d41E0000000000000;
	@%p340 bra 	$L__BB0_187;
	{ // callseq 28, 0
	.param .b64 param0;
	st.param.f64 	[param0], %fd287;
	.param .align 16 .b8 retval0[16];
	call.uni (retval0), 
	__internal_trig_reduction_slowpathd, 
	(
	param0
	);
	ld.param.f64 	%fd76021, [retval0];
	ld.param.b32 	%r17737, [retval0+8];
	} // callseq 28
$L__BB0_187:
	add.s32 	%r17738, %r17737, 1;
	bra.uni 	$L__BB0_189;
$L__BB0_188:
	mov.f64 	%fd15799, 0d0000000000000000;
	mul.rn.f64 	%fd76021, %fd287, %fd15799;
	mov.b32 	%r17738, 1;
$L__BB0_189:
	shl.b32 	%r6444, %r17738, 6;
	cvt.u64.u32 	%rd269, %r6444;
	and.b64  	%rd270, %rd269, 64;
	mov.u64 	%rd271, __cudart_sin_cos_coeffs;
	add.s64 	%rd272, %rd271, %rd270;
	mul.rn.f64 	%fd15800, %fd76021, %fd76021;
	and.b32  	%r6445, %r17738, 1;
	setp.eq.b32 	%p342, %r6445, 1;
	selp.f64 	%fd15801, 0dBDA8FF8320FD8164, 0d3DE5DB65F9785EBA, %p342;
	ld.global.nc.v2.f64 	{%fd15802, %fd15803}, [%rd272];
	fma.rn.f64 	%fd15804, %fd15801, %fd15800, %fd15802;
	fma.rn.f64 	%fd15805, %fd15804, %fd15800, %fd15803;
	ld.global.nc.v2.f64 	{%fd15806, %fd15807}, [%rd272+16];
	fma.rn.f64 	%fd15808, %fd15805, %fd15800, %fd15806;
	fma.rn.f64 	%fd15809, %fd15808, %fd15800, %fd15807;
	ld.global.nc.v2.f64 	{%fd15810, %fd15811}, [%rd272+32];
	fma.rn.f64 	%fd15812, %fd15809, %fd15800, %fd15810;
	fma.rn.f64 	%fd15813, %fd15812, %fd15800, %fd15811;
	fma.rn.f64 	%fd15814, %fd15813, %fd76021, %fd76021;
	fma.rn.f64 	%fd15815, %fd15813, %fd15800, 0d3FF0000000000000;
	selp.f64 	%fd15816, %fd15815, %fd15814, %p342;
	and.b32  	%r6446, %r17738, 2;
	setp.eq.s32 	%p343, %r6446, 0;
	mov.f64 	%fd15817, 0d0000000000000000;
	sub.f64 	%fd15818, %fd15817, %fd15816;
	selp.f64 	%fd294, %fd15816, %fd15818, %p343;
	@%p339 bra 	$L__BB0_192;
	mul.f64 	%fd15819, %fd287, 0d3FE45F306DC9C883;
	cvt.rni.s32.f64 	%r17739, %fd15819;
	cvt.rn.f64.s32 	%fd15820, %r17739;
	fma.rn.f64 	%fd15821, %fd15820, 0dBFF921FB54442D18, %fd287;
	fma.rn.f64 	%fd15822, %fd15820, 0dBC91A62633145C00, %fd15821;
	fma.rn.f64 	%fd76022, %fd15820, 0dB97B839A252049C0, %fd15822;
	setp.ltu.f64 	%p344, %fd288, 0d41E0000000000000;
	@%p344 bra 	$L__BB0_193;
	{ // callseq 29, 0
	.param .b64 param0;
	st.param.f64 	[param0], %fd287;
	.param .align 16 .b8 retval0[16];
	call.uni (retval0), 
	__internal_trig_reduction_slowpathd, 
	(
	param0
	);
	ld.param.f64 	%fd76022, [retval0];
	ld.param.b32 	%r17739, [retval0+8];
	} // callseq 29
	bra.uni 	$L__BB0_193;
$L__BB0_192:
	mov.f64 	%fd15824, 0d0000000000000000;
	mul.rn.f64 	%fd76022, %fd287, %fd15824;
	mov.b32 	%r17739, 0;
$L__BB0_193:
	shl.b32 	%r6449, %r17739, 6;
	cvt.u64.u32 	%rd273, %r6449;
	and.b64  	%rd274, %rd273, 64;
	mov.u64 	%rd275, __cudart_sin_cos_coeffs;
	add.s64 	%rd276, %rd275, %rd274;
	mul.rn.f64 	%fd15825, %fd76022, %fd76022;
	and.b32  	%r6450, %r17739, 1;
	setp.eq.b32 	%p345, %r6450, 1;
	selp.f64 	%fd15826, 0dBDA8FF8320FD8164, 0d3DE5DB65F9785EBA, %p345;
	ld.global.nc.v2.f64 	{%fd15827, %fd15828}, [%rd276];
	fma.rn.f64 	%fd15829, %fd15826, %fd15825, %fd15827;
	fma.rn.f64 	%fd15830, %fd15829, %fd15825, %fd15828;
	ld.global.nc.v2.f64 	{%fd15831, %fd15832}, [%rd276+16];
	fma.rn.f64 	%fd15833, %fd15830, %fd15825, %fd15831;
	fma.rn.f64 	%fd15834, %fd15833, %fd15825, %fd15832;
	ld.global.nc.v2.f64 	{%fd15835, %fd15836}, [%rd276+32];
	fma.rn.f64 	%fd15837, %fd15834, %fd15825, %fd15835;
	fma.rn.f64 	%fd15838, %fd15837, %fd15825, %fd15836;
	fma.rn.f64 	%fd15839, %fd15838, %fd76022, %fd76022;
	fma.rn.f64 	%fd15840, %fd15838, %fd15825, 0d3FF0000000000000;
	selp.f64 	%fd15841, %fd15840, %fd15839, %p345;
	and.b32  	%r6451, %r17739, 2;
	setp.eq.s32 	%p346, %r6451, 0;
	mov.f64 	%fd15842, 0d0000000000000000;
	sub.f64 	%fd15843, %fd15842, %fd15841;
	selp.f64 	%fd15844, %fd15841, %fd15843, %p346;
	mul.f64 	%fd15845, %fd184, %fd294;
	fma.rn.f64 	%fd15846, %fd183, %fd15844, %fd15845;
	fma.rn.f64 	%fd299, %fd185, 0d0000000000000000, %fd15846;
	mul.f64 	%fd15847, %fd184, 0d0000000000000000;
	fma.rn.f64 	%fd15848, %fd183, 0d0000000000000000, %fd15847;
	add.f64 	%fd15849, %fd15848, %fd185;
	mul.f64 	%fd15850, %fd15849, %fd15849;
	fma.rn.f64 	%fd15851, %fd299, %fd299, %fd15850;
	sqrt.rn.f64 	%fd15852, %fd15851;
	div.rn.f64 	%fd300, %fd15849, %fd15852;
	{
	.reg .b32 %temp; 
	mov.b64 	{%temp, %r141}, %fd300;
	}
	abs.f64 	%fd301, %fd300;
	{
	.reg .b32 %temp; 
	mov.b64 	{%temp, %r6452}, %fd301;
	}
	setp.lt.s32 	%p347, %r6452, 1071801958;
	@%p347 bra 	$L__BB0_195;
	mov.f64 	%fd15853, 0d3FF0000000000000;
	sub.f64 	%fd15854, %fd15853, %fd301;
	{
	.reg .b32 %temp; 
	mov.b64 	{%r6453, %temp}, %fd15854;
	}
	{
	.reg .b32 %temp; 
	mov.b64 	{%temp, %r6454}, %fd15854;
	}
	add.s32 	%r6455, %r6454, -1048576;
	mov.b64 	%fd15855, {%r6453, %r6455};
	rsqrt.approx.ftz.f64 	%fd15856, %fd15855;
	{
	.reg .b32 %temp; 
	mov.b64 	{%r6456, %temp}, %fd15856;
	}
	{
	.reg .b32 %temp; 
	mov.b64 	{%temp, %r6457}, %fd15856;
	}
	add.s32 	%r6458, %r6457, -1048576;
	mov.b64 	%fd15857, {%r6456, %r6458};
	mul.f64 	%fd15858, %fd15855, %fd15856;
	neg.f64 	%fd15859, %fd15858;
	fma.rn.f64 	%fd15860, %fd15858, %fd15859, %fd15855;
	fma.rn.f64 	%fd15861, %fd15860, %fd15857, %fd15858;
	neg.f64 	%fd15862, %fd15861;
	fma.rn.f64 	%fd15863, %fd15856, %fd15862, 0d3FF0000000000000;
	fma.rn.f64 	%fd15864, %fd15863, %fd15857, %fd15857;
	fma.rn.f64 	%fd15865, %fd15861, %fd15862, %fd15855;
	fma.rn.f64 	%fd15866, %fd15865, %fd15864, %fd15861;
	{
	.reg .b32 %temp; 
	mov.b64 	{%r6459, %temp}, %fd15866;
	}
	{
	.reg .b32 %temp; 
	mov.b64 	{%temp, %r6460}, %fd15866;
	}
	add.s32 	%r6461, %r6460, 1048576;
	mov.b64 	%fd15867, {%r6459, %r6461};
	fma.rn.f64 	%fd15868, %fd15854, 0d3EC715B371155F70, 0dBEBAC2FE66FAAC4B;
	fma.rn.f64 	%fd15869, %fd15868, %fd15854, 0d3ED9A9B88EFCD9B8;
	fma.rn.f64 	%fd15870, %fd15869, %fd15854, 0d3EDD0F40A8A0C4C3;
	fma.rn.f64 	%fd15871, %fd15870, %fd15854, 0d3EF46D4CFA9E0E1F;
	fma.rn.f64 	%fd15872, %fd15871, %fd15854, 0d3F079C168D1E2422;
	fma.rn.f64 	%fd15873, %fd15872, %fd15854, 0d3F1C9A88C3BCA540;
	fma.rn.f64 	%fd15874, %fd15873, %fd15854, 0d3F31C4E64BD476DF;
	fma.rn.f64 	%fd15875, %fd15874, %fd15854, 0d3F46E8BA60009C8F;
	fma.rn.f64 	%fd15876, %fd15875, %fd15854, 0d3F5F1C71C62B05A2;
	fma.rn.f64 	%fd15877, %fd15876, %fd15854, 0d3F76DB6DB6DC9F2C;
	fma.rn.f64 	%fd15878, %fd15877, %fd15854, 0d3F9333333333329C;
	fma.rn.f64 	%fd15879, %fd15878, %fd15854, 0d3FB5555555555555;
	setp.lt.s32 	%p348, %r6454, 1;
	mov.f64 	%fd15880, 0d0000000000000000;
	mul.rn.f64 	%fd15881, %fd301, %fd15880;
	mul.f64 	%fd15882, %fd15854, %fd15879;
	fma.rn.f64 	%fd15883, %fd15882, %fd15867, %fd15867;
	selp.f64 	%fd15884, %fd15881, %fd15883, %p348;
	setp.lt.s32 	%p349, %r6454, 0;
	mov.f64 	%fd15885, 0d7FF0000000000000;
	mul.rn.f64 	%fd15886, %fd15884, %fd15885;
	selp.f64 	%fd15887, %fd15886, %fd15884, %p349;
	setp.lt.s32 	%p350, %r141, 0;
	mov.f64 	%fd15888, 0dBCA1A62633145C07;
	add.rn.f64 	%fd15889, %fd15887, %fd15888;
	neg.f64 	%fd15890, %fd15889;
	mov.f64 	%fd15891, 0d400921FB54442D18;
	add.rn.f64 	%fd15892, %fd15891, %fd15890;
	selp.f64 	%fd76023, %fd15892, %fd15887, %p350;
	bra.uni 	$L__BB0_198;
$L__BB0_195:
	mul.f64 	%fd15893, %fd300, %fd300;
	fma.rn.f64 	%fd15894, %fd15893, 0d3FB0066BDC1895E9, 0dBFB3823B180754AF;
	fma.rn.f64 	%fd15895, %fd15894, %fd15893, 0d3FB11E52CC2F79AE;
	fma.rn.f64 	%fd15896, %fd15895, %fd15893, 0dBF924EAF3526861B;
	fma.rn.f64 	%fd15897, %fd15896, %fd15893, 0d3F91DF02A31E6CB7;
	fma.rn.f64 	%fd15898, %fd15897, %fd15893, 0d3F847D18B0EEC6CC;
	fma.rn.f64 	%fd15899, %fd15898, %fd15893, 0d3F8D0AF961BA53B0;
	fma.rn.f64 	%fd15900, %fd15899, %fd15893, 0d3F91BF7734CF1C48;
	fma.rn.f64 	%fd15901, %fd15900, %fd15893, 0d3F96E91483144EF7;
	fma.rn.f64 	%fd15902, %fd15901, %fd15893, 0d3F9F1C6E0A4F9F81;
	fma.rn.f64 	%fd15903, %fd15902, %fd15893, 0d3FA6DB6DC27FA92B;
	fma.rn.f64 	%fd15904, %fd15903, %fd15893, 0d3FB333333320F91B;
	fma.rn.f64 	%fd15905, %fd15904, %fd15893, 0d3FC5555555555F4D;
	mul.f64 	%fd15906, %fd15893, %fd15905;
	fma.rn.f64 	%fd303, %fd15906, %fd301, %fd301;
	setp.lt.s32 	%p351, %r141, 0;
	@%p351 bra 	$L__BB0_197;
	mov.f64 	%fd15907, 0dBC91A62633145C07;
	add.rn.f64 	%fd15908, %fd303, %fd15907;
	neg.f64 	%fd15909, %fd15908;
	mov.f64 	%fd15910, 0d3FF921FB54442D18;
	add.rn.f64 	%fd76023, %fd15910, %fd15909;
	bra.uni 	$L__BB0_198;
$L__BB0_197:
	mov.f64 	%fd15911, 0d3C91A62633145C07;
	add.rn.f64 	%fd15912, %fd303, %fd15911;
	mov.f64 	%fd15913, 0d3FF921FB54442D18;
	add.rn.f64 	%fd76023, %fd15913, %fd15912;
$L__BB0_198:
	mul.f64 	%fd15914, %fd76023, 0d404CA5DC1A63C1F5;
	setp.gt.f64 	%p352, %fd299, 0d0000000000000000;
	neg.f64 	%fd15915, %fd15914;
	selp.f64 	%fd76035, %fd15915, %fd15914, %p352;
$L__BB0_199:
	mul.lo.s32 	%r6462, %r17716, 7;
	mul.wide.u32 	%rd277, %r6462, 8;
	add.s64 	%rd278, %rd33, %rd277;
	ld.global.f64 	%fd15916, [%rd278+32];
	mul.f64 	%fd15917, %fd15916, %fd183;
	div.rn.f64 	%fd310, %fd15917, %fd186;
	mul.f64 	%fd15918, %fd15916, %fd184;
	div.rn.f64 	%fd311, %fd15918, %fd186;
	mul.f64 	%fd15919, %fd15916, %fd185;
	div.rn.f64 	%fd312, %fd15919, %fd186;
	@%p323 bra 	$L__BB0_245;
	shl.b32 	%r6463, %r17716, 1;
	or.b32  	%r6464, %r6463, 1;
	cvt.rn.f64.u32 	%fd76030, %r6464;
	abs.f64 	%fd15920, %fd76036;
	mov.f64 	%fd15921, 0d4066800000000000;
	sub.f64 	%fd15922, %fd15921, %fd15920;
	min.f64 	%fd15923, %fd15920, %fd15922;
	setp.lt.f64 	%p354, %fd15923, %fd175;
	@%p354 bra 	$L__BB0_222;
	mul.f64 	%fd15924, %fd76036, 0d3F91DF46A2529D3A;
	abs.f64 	%fd314, %fd15924;
	setp.neu.f64 	%p355, %fd314, 0d7FF0000000000000;
	@%p355 bra 	$L__BB0_203;
	mul.f64 	%fd15932, %fd76036, 0d3F91DF46A2529D3A;
	mov.f64 	%fd15933, 0d0000000000000000;
	mul.rn.f64 	%fd76026, %fd15932, %fd15933;
	mov.b32 	%r17740, 0;
	bra.uni 	$L__BB0_205;
$L__BB0_203:
	mul.f64 	%fd15925, %fd76036, 0d3F91DF46A2529D3A;
	mul.f64 	%fd15926, %fd15925, 0d3FE45F306DC9C883;
	cvt.rni.s32.f64 	%r17740, %fd15926;
	cvt.rn.f64.s32 	%fd15927, %r17740;
	fma.rn.f64 	%fd15928, %fd15927, 0dBFF921FB54442D18, %fd15925;
	fma.rn.f64 	%fd15929, %fd15927, 0dBC91A62633145C00, %fd15928;
	fma.rn.f64 	%fd76026, %fd15927, 0dB97B839A252049C0, %fd15929;
	setp.ltu.f64 	%p356, %fd314, 0d41E0000000000000;
	@%p356 bra 	$L__BB0_205;
	mul.f64 	%fd15930, %fd76036, 0d3F91DF46A2529D3A;
	{ // callseq 30, 0
	.param .b64 param0;
	st.param.f64 	[param0], %fd15930;
	.param .align 16 .b8 retval0[16];
	call.uni (retval0), 
	__internal_trig_reduction_slowpathd, 
	(
	param0
	);
	ld.param.f64 	%fd76026, [retval0];
	ld.param.b32 	%r17740, [retval0+8];
	} // callseq 30
$L__BB0_205:
	ld.param.u64 	%rd7965, [_Z8FitGrainPdPiS0_S_S_S0_S0_S_S_S_S_S_S_S_S_S_S_S_S__param_0];
	shl.b32 	%r6467, %r17740, 6;
	cvt.u64.u32 	%rd279, %r6467;
	and.b64  	%rd280, %rd279, 64;
	mov.u64 	%rd281, __cudart_sin_cos_coeffs;
	add.s64 	%rd282, %rd281, %rd280;
	mul.rn.f64 	%fd15934, %fd76026, %fd76026;
	and.b32  	%r6468, %r17740, 1;
	setp.eq.b32 	%p358, %r6468, 1;
	selp.f64 	%fd15935, 0dBDA8FF8320FD8164, 0d3DE5DB65F9785EBA, %p358;
	ld.global.nc.v2.f64 	{%fd15936, %fd15937}, [%rd282];
	fma.rn.f64 	%fd15938, %fd15935, %fd15934, %fd15936;
	fma.rn.f64 	%fd15939, %fd15938, %fd15934, %fd15937;
	ld.global.nc.v2.f64 	{%fd15940, %fd15941}, [%rd282+16];
	fma.rn.f64 	%fd15942, %fd15939, %fd15934, %fd15940;
	fma.rn.f64 	%fd15943, %fd15942, %fd15934, %fd15941;
	ld.global.nc.v2.f64 	{%fd15944, %fd15945}, [%rd282+32];
	fma.rn.f64 	%fd15946, %fd15943, %fd15934, %fd15944;
	fma.rn.f64 	%fd15947, %fd15946, %fd15934, %fd15945;
	fma.rn.f64 	%fd15948, %fd15947, %fd76026, %fd76026;
	fma.rn.f64 	%fd15949, %fd15947, %fd15934, 0d3FF0000000000000;
	selp.f64 	%fd15950, %fd15949, %fd15948, %p358;
	and.b32  	%r6469, %r17740, 2;
	setp.eq.s32 	%p359, %r6469, 0;
	mov.f64 	%fd15951, 0d0000000000000000;
	sub.f64 	%fd15952, %fd15951, %fd15950;
	selp.f64 	%fd15953, %fd15950, %fd15952, %p359;
	mul.lo.s32 	%r6470, %r17716, 7;
	mul.wide.u32 	%rd283, %r6470, 8;
	add.s64 	%rd284, %rd33, %rd283;
	ld.global.f64 	%fd15954, [%rd284+24];
	cvt.rzi.s32.f64 	%r6471, %fd15954;
	cvta.to.global.u64 	%rd285, %rd7965;
	mul.wide.s32 	%rd286, %r6471, 8;
	add.s64 	%rd287, %rd285, %rd286;
	ld.global.f64 	%fd319, [%rd287+40];
	neg.f64 	%fd15955, %fd319;
	mul.f64 	%fd320, %fd15953, %fd15955;
	@%p355 bra 	$L__BB0_207;
	mul.f64 	%fd15963, %fd76036, 0d3F91DF46A2529D3A;
	mov.f64 	%fd15964, 0d0000000000000000;
	mul.rn.f64 	%fd76028, %fd15963, %fd15964;
	mov.b32 	%r17742, 1;
	bra.uni 	$L__BB0_210;
$L__BB0_207:
	mul.f64 	%fd15956, %fd76036, 0d3F91DF46A2529D3A;
	mul.f64 	%fd15957, %fd15956, 0d3FE45F306DC9C883;
	cvt.rni.s32.f64 	%r17741, %fd15957;
	cvt.rn.f64.s32 	%fd15958, %r17741;
	fma.rn.f64 	%fd15959, %fd15958, 0dBFF921FB54442D18, %fd15956;
	fma.rn.f64 	%fd15960, %fd15958, 0dBC91A62633145C00, %fd15959;
	fma.rn.f64 	%fd76028, %fd15958, 0dB97B839A252049C0, %fd15960;
	setp.ltu.f64 	%p360, %fd314, 0d41E0000000000000;
	@%p360 bra 	$L__BB0_209;
	mul.f64 	%fd15961, %fd76036, 0d3F91DF46A2529D3A;
	{ // callseq 31, 0
	.param .b64 param0;
	st.param.f64 	[param0], %fd15961;
	.param .align 16 .b8 retval0[16];
	call.uni (retval0), 
	__internal_trig_reduction_slowpathd, 
	(
	param0
	);
	ld.param.f64 	%fd76028, [retval0];
	ld.param.b32 	%r17741, [retval0+8];
	} // callseq 31
$L__BB0_209:
	add.s32 	%r17742, %r17741, 1;
$L__BB0_210:
	setp.lt.s32 	%p361, %r78, 1;
	shl.b32 	%r6474, %r17742, 6;
	cvt.u64.u32 	%rd288, %r6474;
	and.b64  	%rd289, %rd288, 64;
	mov.u64 	%rd290, __cudart_sin_cos_coeffs;
	add.s64 	%rd291, %rd290, %rd289;
	mul.rn.f64 	%fd15965, %fd76028, %fd76028;
	and.b32  	%r6475, %r17742, 1;
	setp.eq.b32 	%p362, %r6475, 1;
	selp.f64 	%fd15966, 0dBDA8FF8320FD8164, 0d3DE5DB65F9785EBA, %p362;
	ld.global.nc.v2.f64 	{%fd15967, %fd15968}, [%rd291];
	fma.rn.f64 	%fd15969, %fd15966, %fd15965, %fd15967;
	fma.rn.f64 	%fd15970, %fd15969, %fd15965, %fd15968;
	ld.global.nc.v2.f64 	{%fd15971, %fd15972}, [%rd291+16];
	fma.rn.f64 	%fd15973, %fd15970, %fd15965, %fd15971;
	fma.rn.f64 	%fd15974, %fd15973, %fd15965, %fd15972;
	ld.global.nc.v2.f64 	{%fd15975, %fd15976}, [%rd291+32];
	fma.rn.f64 	%fd15977, %fd15974, %fd15965, %fd15975;
	fma.rn.f64 	%fd15978, %fd15977, %fd15965, %fd15976;
	fma.rn.f64 	%fd15979, %fd15978, %fd76028, %fd76028;
	fma.rn.f64 	%fd15980, %fd15978, %fd15965, 0d3FF0000000000000;
	selp.f64 	%fd15981, %fd15980, %fd15979, %p362;
	and.b32  	%r6476, %r17742, 2;
	setp.eq.s32 	%p363, %r6476, 0;
	mov.f64 	%fd15982, 0d0000000000000000;
	sub.f64 	%fd15983, %fd15982, %fd15981;
	selp.f64 	%fd15984, %fd15981, %fd15983, %p363;
	mul.f64 	%fd326, %fd319, %fd15984;
	@%p361 bra 	$L__BB0_219;
	ld.local.f64 	%fd76029, [%rd19];
	mov.b32 	%r17743, 0;
$L__BB0_212:
	ld.param.u64 	%rd8230, [_Z8FitGrainPdPiS0_S_S_S0_S0_S_S_S_S_S_S_S_S_S_S_S_S__param_3];
	mul.lo.s32 	%r6478, %r17743, 6;
	cvta.to.global.u64 	%rd292, %rd8230;
	mul.wide.u32 	%rd293, %r6478, 8;
	add.s64 	%rd294, %rd292, %rd293;
	ld.global.f64 	%fd15985, [%rd294+32];
	setp.leu.f64 	%p364, %fd76029, %fd15985;
	@%p364 bra 	$L__BB0_218;
	ld.param.u64 	%rd8231, [_Z8FitGrainPdPiS0_S_S_S0_S0_S_S_S_S_S_S_S_S_S_S_S_S__param_3];
	cvta.to.global.u64 	%rd295, %rd8231;
	mul.lo.s32 	%r6479, %r17743, 6;
	mul.wide.u32 	%rd296, %r6479, 8;
	add.s64 	%rd297, %rd295, %rd296;
	ld.global.f64 	%fd15986, [%rd297+40];
	setp.geu.f64 	%p365, %fd76029, %fd15986;
	@%p365 bra 	$L__BB0_218;
	ld.param.u64 	%rd8232, [_Z8FitGrainPdPiS0_S_S_S0_S0_S_S_S_S_S_S_S_S_S_S_S_S__param_3];
	cvta.to.global.u64 	%rd298, %rd8232;
	mul.lo.s32 	%r6480, %r17743, 6;
	mul.wide.u32 	%rd299, %r6480, 8;
	add.s64 	%rd300, %rd298, %rd299;
	ld.global.f64 	%fd15987, [%rd300];
	setp.leu.f64 	%p366, %fd320, %fd15987;
	@%p366 bra 	$L__BB0_218;
	ld.param.u64 	%rd8233, [_Z8FitGrainPdPiS0_S_S_S0_S0_S_S_S_S_S_S_S_S_S_S_S_S__param_3];
	cvta.to.global.u64 	%rd301, %rd8233;
	mul.lo.s32 	%r6481, %r17743, 6;
	mul.wide.u32 	%rd302, %r6481, 8;
	add.s64 	%rd303, %rd301, %rd302;
	ld.global.f64 	%fd15988, [%rd303+8];
	setp.geu.f64 	%p367, %fd320, %fd15988;
	@%p367 bra 	$L__BB0_218;
	ld.param.u64 	%rd8234, [_Z8FitGrainPdPiS0_S_S_S0_S0_S_S_S_S_S_S_S_S_S_S_S_S__param_3];
	cvta.to.global.u64 	%rd304, %rd8234;
	mul.lo.s32 	%r6482, %r17743, 6;
	mul.wide.u32 	%rd305, %r6482, 8;
	add.s64 	%rd306, %rd304, %rd305;
	ld.global.f64 	%fd15989, [%rd306+16];
	setp.leu.f64 	%p368, %fd326, %fd15989;
	@%p368 bra 	$L__BB0_218;
	ld.param.u64 	%rd8235, [_Z8FitGrainPdPiS0_S_S_S0_S0_S_S_S_S_S_S_S_S_S_S_S_S__param_3];
	cvta.to.global.u64 	%rd307, %rd8235;
	mul.lo.s32 	%r6484, %r17743, 6;
	mul.wide.u32 	%rd308, %r6484, 8;
	add.s64 	%rd309, %rd307, %rd308;
	ld.global.f64 	%fd15990, [%rd309+24];
	setp.lt.f64 	%p369, %fd326, %fd15990;
	mov.b32 	%r17754, 1;
	@%p369 bra 	$L__BB0_221;
$L__BB0_218:
	add.s32 	%r17743, %r17743, 1;
	setp.ne.s32 	%p370, %r17743, %r78;
	mov.b32 	%r17754, 0;
	@%p370 bra 	$L__BB0_212;
$L__BB0_219:
	mov.u32 	%r152, %r17754;
	shl.b32 	%r6487, %r17716, 1;
	or.b32  	%r6488, %r6487, 1;
	cvt.rn.f64.u32 	%fd76030, %r6488;
	setp.eq.s32 	%p371, %r152, 0;
	mov.b32 	%r17754, 0;
	@%p371 bra 	$L__BB0_222;
	ld.local.f64 	%fd76029, [%rd19];
	mov.u32 	%r17754, %r152;
$L__BB0_221:
	shl.b32 	%r6489, %r17755, 3;
	mul.wide.s32 	%rd310, %r6489, 8;
	add.s64 	%rd311, %rd31, %rd310;
	st.global.f64 	[%rd311], %fd320;
	st.global.f64 	[%rd311+8], %fd326;
	st.global.f64 	[%rd311+16], %fd76029;
	st.global.f64 	[%rd311+24], %fd310;
	st.global.f64 	[%rd311+32], %fd311;
	st.global.f64 	[%rd311+40], %fd312;
	mul.lo.s32 	%r6490, %r17716, 7;
	mul.wide.u32 	%rd312, %r6490, 8;
	add.s64 	%rd313, %rd33, %rd312;
	ld.global.f64 	%fd15991, [%rd313+24];
	st.global.f64 	[%rd311+48], %fd15991;
	shl.b32 	%r6491, %r17716, 1;
	or.b32  	%r6492, %r6491, 1;
	cvt.rn.f64.u32 	%fd15992, %r6492;
	st.global.f64 	[%rd311+56], %fd15992;
	add.f64 	%fd76030, %fd15992, 0d3FF0000000000000;
	add.s32 	%r17755, %r17755, 1;
$L__BB0_222:
	setp.eq.s32 	%p372, %r17733, 1;
	@%p372 bra 	$L__BB0_245;
	abs.f64 	%fd15993, %fd76035;
	mov.f64 	%fd15994, 0d4066800000000000;
	sub.f64 	%fd15995, %fd15994, %fd15993;
	min.f64 	%fd15996, %fd15993, %fd15995;
	setp.lt.f64 	%p373, %fd15996, %fd175;
	@%p373 bra 	$L__BB0_245;
	mul.f64 	%fd15997, %fd76035, 0d3F91DF46A2529D3A;
	abs.f64 	%fd333, %fd15997;
	setp.eq.f64 	%p374, %fd333, 0d7FF0000000000000;
	@%p374 bra 	$L__BB0_227;
	mul.f64 	%fd15998, %fd76035, 0d3F91DF46A2529D3A;
	mul.f64 	%fd15999, %fd15998, 0d3FE45F306DC9C883;
	cvt.rni.s32.f64 	%r17748, %fd15999;
	cvt.rn.f64.s32 	%fd16000, %r17748;
	fma.rn.f64 	%fd16001, %fd16000, 0dBFF921FB54442D18, %fd15998;
	fma.rn.f64 	%fd16002, %fd16000, 0dBC91A62633145C00, %fd16001;
	fma.rn.f64 	%fd76031, %fd16000, 0dB97B839A252049C0, %fd16002;
	setp.ltu.f64 	%p375, %fd333, 0d41E0000000000000;
	@%p375 bra 	$L__BB0_228;
	mul.f64 	%fd16003, %fd76035, 0d3F91DF46A2529D3A;
	{ // callseq 32, 0
	.param .b64 param0;
	st.param.f64 	[param0], %fd16003;
	.param .align 16 .b8 retval0[16];
	call.uni (retval0), 
	__internal_trig_reduction_slowpathd, 
	(
	param0
	);
	ld.param.f64 	%fd76031, [retval0];
	ld.param.b32 	%r17748, [retval0+8];
	} // callseq 32
	bra.uni 	$L__BB0_228;
$L__BB0_227:
	mul.f64 	%fd16005, %fd76035, 0d3F91DF46A2529D3A;
	mov.f64 	%fd16006, 0d0000000000000000;
	mul.rn.f64 	%fd76031, %fd16005, %fd16006;
	mov.b32 	%r17748, 0;
$L__BB0_228:
	ld.param.u64 	%rd7966, [_Z8FitGrainPdPiS0_S_S_S0_S0_S_S_S_S_S_S_S_S_S_S_S_S__param_0];
	shl.b32 	%r6495, %r17748, 6;
	cvt.u64.u32 	%rd314, %r6495;
	and.b64  	%rd315, %rd314, 64;
	mov.u64 	%rd316, __cudart_sin_cos_coeffs;
	add.s64 	%rd317, %rd316, %rd315;
	mul.rn.f64 	%fd16007, %fd76031, %fd76031;
	and.b32  	%r6496, %r17748, 1;
	setp.eq.b32 	%p377, %r6496, 1;
	selp.f64 	%fd16008, 0dBDA8FF8320FD8164, 0d3DE5DB65F9785EBA, %p377;
	ld.global.nc.v2.f64 	{%fd16009, %fd16010}, [%rd317];
	fma.rn.f64 	%fd16011, %fd16008, %fd16007, %fd16009;
	fma.rn.f64 	%fd16012, %fd16011, %fd16007, %fd16010;
	ld.global.nc.v2.f64 	{%fd16013, %fd16014}, [%rd317+16];
	fma.rn.f64 	%fd16015, %fd16012, %fd16007, %fd16013;
	fma.rn.f64 	%fd16016, %fd16015, %fd16007, %fd16014;
	ld.global.nc.v2.f64 	{%fd16017, %fd16018}, [%rd317+32];
	fma.rn.f64 	%fd16019, %fd16016, %fd16007, %fd16017;
	fma.rn.f64 	%fd16020, %fd16019, %fd16007, %fd16018;
	fma.rn.f64 	%fd16021, %fd16020, %fd76031, %fd76031;
	fma.rn.f64 	%fd16022, %fd16020, %fd16007, 0d3FF0000000000000;
	selp.f64 	%fd16023, %fd16022, %fd16021, %p377;
	and.b32  	%r6497, %r17748, 2;
	setp.eq.s32 	%p378, %r6497, 0;
	mov.f64 	%fd16024, 0d0000000000000000;
	sub.f64 	%fd16025, %fd16024, %fd16023;
	selp.f64 	%fd16026, %fd16023, %fd16025, %p378;
	mul.lo.s32 	%r6498, %r17716, 7;
	mul.wide.u32 	%rd318, %r6498, 8;
	add.s64 	%rd319, %rd33, %rd318;
	ld.global.f64 	%fd16027, [%rd319+24];
	cvt.rzi.s32.f64 	%r6499, %fd16027;
	cvta.to.global.u64 	%rd320, %rd7966;
	mul.wide.s32 	%rd321, %r6499, 8;
	add.s64 	%rd322, %rd320, %rd321;
	ld.global.f64 	%fd338, [%rd322+40];
	neg.f64 	%fd16028, %fd338;
	mul.f64 	%fd339, %fd16026, %fd16028;
	@%p374 bra 	$L__BB0_232;
	mul.f64 	%fd16029, %fd76035, 0d3F91DF46A2529D3A;
	mul.f64 	%fd16030, %fd16029, 0d3FE45F306DC9C883;
	cvt.rni.s32.f64 	%r17749, %fd16030;
	cvt.rn.f64.s32 	%fd16031, %r17749;
	fma.rn.f64 	%fd16032, %fd16031, 0dBFF921FB54442D18, %fd16029;
	fma.rn.f64 	%fd16033, %fd16031, 0dBC91A62633145C00, %fd16032;
	fma.rn.f64 	%fd76033, %fd16031, 0dB97B839A252049C0, %fd16033;
	setp.ltu.f64 	%p379, %fd333, 0d41E0000000000000;
	@%p379 bra 	$L__BB0_231;
	mul.f64 	%fd16034, %fd76035, 0d3F91DF46A2529D3A;
	{ // callseq 33, 0
	.param .b64 param0;
	st.param.f64 	[param0], %fd16034;
	.param .align 16 .b8 retval0[16];
	call.uni (retval0), 
	__internal_trig_reduction_slowpathd, 
	(
	param0
	);
	ld.param.f64 	%fd76033, [retval0];
	ld.param.b32 	%r17749, [retval0+8];
	} // callseq 33
$L__BB0_231:
	add.s32 	%r17750, %r17749, 1;
	bra.uni 	$L__BB0_233;
$L__BB0_232:
	mul.f64 	%fd16036, %fd76035, 0d3F91DF46A2529D3A;
	mov.f64 	%fd16037, 0d0000000000000000;
	mul.rn.f64 	%fd76033, %fd16036, %fd16037;
	mov.b32 	%r17750, 1;
$L__BB0_233:
	setp.lt.s32 	%p380, %r78, 1;
	shl.b32 	%r6502, %r17750, 6;
	cvt.u64.u32 	%rd323, %r6502;
	and.b64  	%rd324, %rd323, 64;
	mov.u64 	%rd325, __cudart_sin_cos_coeffs;
	add.s64 	%rd326, %rd325, %rd324;
	mul.rn.f64 	%fd16038, %fd76033, %fd76033;
	and.b32  	%r6503, %r17750, 1;
	setp.eq.b32 	%p381, %r6503, 1;
	selp.f64 	%fd16039, 0dBDA8FF8320FD8164, 0d3DE5DB65F9785EBA, %p381;
	ld.global.nc.v2.f64 	{%fd16040, %fd16041}, [%rd326];
	fma.rn.f64 	%fd16042, %fd16039, %fd16038, %fd16040;
	fma.rn.f64 	%fd16043, %fd16042, %fd16038, %fd16041;
	ld.global.nc.v2.f64 	{%fd16044, %fd16045}, [%rd326+16];
	fma.rn.f64 	%fd16046, %fd16043, %fd16038, %fd16044;
	fma.rn.f64 	%fd16047, %fd16046, %fd16038, %fd16045;
	ld.global.nc.v2.f64 	{%fd16048, %fd16049}, [%rd326+32];
	fma.rn.f64 	%fd16050, %fd16047, %fd16038, %fd16048;
	fma.rn.f64 	%fd16051, %fd16050, %fd16038, %fd16049;
	fma.rn.f64 	%fd16052, %fd16051, %fd76033, %fd76033;
	fma.rn.f64 	%fd16053, %fd16051, %fd16038, 0d3FF0000000000000;
	selp.f64 	%fd16054, %fd16053, %fd16052, %p381;
	and.b32  	%r6504, %r17750, 2;
	setp.eq.s32 	%p382, %r6504, 0;
	mov.f64 	%fd16055, 0d0000000000000000;
	sub.f64 	%fd16056, %fd16055, %fd16054;
	selp.f64 	%fd16057, %fd16054, %fd16056, %p382;
	mul.f64 	%fd345, %fd338, %fd16057;
	@%p380 bra 	$L__BB0_242;
	ld.local.f64 	%fd76034, [%rd19+8];
	mov.b32 	%r17751, 0;
$L__BB0_235:
	ld.param.u64 	%rd8236, [_Z8FitGrainPdPiS0_S_S_S0_S0_S_S_S_S_S_S_S_S_S_S_S_S__param_3];
	mul.lo.s32 	%r6506, %r17751, 6;
	cvta.to.global.u64 	%rd327, %rd8236;
	mul.wide.u32 	%rd328, %r6506, 8;
	add.s64 	%rd329, %rd327, %rd328;
	ld.global.f64 	%fd16058, [%rd329+32];
	setp.leu.f64 	%p383, %fd76034, %fd16058;
	@%p383 bra 	$L__BB0_241;
	ld.param.u64 	%rd8237, [_Z8FitGrainPdPiS0_S_S_S0_S0_S_S_S_S_S_S_S_S_S_S_S_S__param_3];
	cvta.to.global.u64 	%rd330, %rd8237;
	mul.lo.s32 	%r6507, %r17751, 6;
	mul.wide.u32 	%rd331, %r6507, 8;
	add.s64 	%rd332, %rd330, %rd331;
	ld.global.f64 	%fd16059, [%rd332+40];
	setp.geu.f64 	%p384, %fd76034, %fd16059;
	@%p384 bra 	$L__BB0_241;
	ld.param.u64 	%rd8238, [_Z8FitGrainPdPiS0_S_S_S0_S0_S_S_S_S_S_S_S_S_S_S_S_S__param_3];
	cvta.to.global.u64 	%rd333, %rd8238;
	mul.lo.s32 	%r6508, %r17751, 6;
	mul.wide.u32 	%rd334, %r6508, 8;
	add.s64 	%rd335, %rd333, %rd334;
	ld.global.f64 	%fd16060, [%rd335];
	setp.leu.f64 	%p385, %fd339, %fd16060;
	@%p385 bra 	$L__BB0_241;
	ld.param.u64 	%rd8239, [_Z8FitGrainPdPiS0_S_S_S0_S0_S_S_S_S_S_S_S_S_S_S_S_S__param_3];
	cvta.to.global.u64 	%rd336, %rd8239;
	mul.lo.s32 	%r6509, %r17751, 6;
	mul.wide.u32 	%rd337, %r6509, 8;
	add.s64 	%rd338, %rd336, %rd337;
	ld.global.f64 	%fd16061, [%rd338+8];
	setp.geu.f64 	%p386, %fd339, %fd16061;
	@%p386 bra 	$L__BB0_241;
	ld.param.u64 	%rd8240, [_Z8FitGrainPdPiS0_S_S_S0_S0_S_S_S_S_S_S_S_S_S_S_S_S__param_3];
	cvta.to.global.u64 	%rd339, %rd8240;
	mul.lo.s32 	%r6510, %r17751, 6;
	mul.wide.u32 	%rd340, %r6510, 8;
	add.s64 	%rd341, %rd339, %rd340;
	ld.global.f64 	%fd16062, [%rd341+16];
	setp.leu.f64 	%p387, %fd345, %fd16062;
	@%p387 bra 	$L__BB0_241;
	ld.param.u64 	%rd8241, [_Z8FitGrainPdPiS0_S_S_S0_S0_S_S_S_S_S_S_S_S_S_S_S_S__param_3];
	cvta.to.global.u64 	%rd342, %rd8241;
	mul.lo.s32 	%r6512, %r17751, 6;
	mul.wide.u32 	%rd343, %r6512, 8;
	add.s64 	%rd344, %rd342, %rd343;
	ld.global.f64 	%fd16063, [%rd344+24];
	setp.lt.f64 	%p388, %fd345, %fd16063;
	mov.b32 	%r17754, 1;
	@%p388 bra 	$L__BB0_244;
$L__BB0_241:
	add.s32 	%r17751, %r17751, 1;
	setp.ne.s32 	%p389, %r17751, %r78;
	mov.b32 	%r17754, 0;
	@%p389 bra 	$L__BB0_235;
$L__BB0_242:
	mov.u32 	%r167, %r17754;
	setp.eq.s32 	%p390, %r167, 0;
	mov.b32 	%r17754, 0;
	@%p390 bra 	$L__BB0_245;
	ld.local.f64 	%fd76034, [%rd19+8];
	mov.u32 	%r17754, %r167;
$L__BB0_244:
	shl.b32 	%r6515, %r17755, 3;
	mul.wide.s32 	%rd345, %r6515, 8;
	add.s64 	%rd346, %rd31, %rd345;
	st.global.f64 	[%rd346], %fd339;
	st.global.f64 	[%rd346+8], %fd345;
	st.global.f64 	[%rd346+16], %fd76034;
	st.global.f64 	[%rd346+24], %fd310;
	st.global.f64 	[%rd346+32], %fd311;
	st.global.f64 	[%rd346+40], %fd312;
	mul.lo.s32 	%r6516, %r17716, 7;
	mul.wide.u32 	%rd347, %r6516, 8;
	add.s64 	%rd348, %rd33, %rd347;
	ld.global.f64 	%fd16064, [%rd348+24];
	st.global.f64 	[%rd346+48], %fd16064;
	st.global.f64 	[%rd346+56], %fd76030;
	add.s32 	%r17755, %r17755, 1;
$L__BB0_245:
	ld.param.u64 	%rd8149, [_Z8FitGrainPdPiS0_S_S_S0_S0_S_S_S_S_S_S_S_S_S_S_S_S__param_2];
	add.s32 	%r17716, %r17716, 1;
	cvta.to.global.u64 	%rd349, %rd8149;
	ld.global.u32 	%r6517, [%rd349+4];
	setp.lt.s32 	%p391, %r17716, %r6517;
	@%p391 bra 	$L__BB0_100;
$L__BB0_246:
	setp.lt.s32 	%p392, %r1, 1;
	mov.f64 	%fd76037, 0d0000000000000000;
	@%p392 bra 	$L__BB0_371;
	ld.param.u64 	%rd7967, [_Z8FitGrainPdPiS0_S_S_S0_S0_S_S_S_S_S_S_S_S_S_S_S_S__param_0];
	ld.global.f64 	%fd351, [%rd34];
	ld.global.f64 	%fd352, [%rd34+8];
	ld.global.f64 	%fd353, [%rd34+16];
	cvta.to.global.u64 	%rd350, %rd7967;
	ld.global.f64 	%fd354, [%rd350];
	ld.global.f64 	%fd16067, [%rd350+4160];
	mul.f64 	%fd355, %fd16067, 0d3F91DF46A2529D3A;
	abs.f64 	%fd356, %fd355;
	setp.eq.f64 	%p393, %fd356, 0d7FF0000000000000;
	mul.f64 	%fd16068, %fd355, 0d3FE45F306DC9C883;
	cvt.rni.s32.f64 	%r174, %fd16068;
	cvt.rn.f64.s32 	%fd16069, %r174;
	fma.rn.f64 	%fd16070, %fd16069, 0dBFF921FB54442D18, %fd355;
	fma.rn.f64 	%fd16071, %fd16069, 0dBC91A62633145C00, %fd16070;
	fma.rn.f64 	%fd357, %fd16069, 0dB97B839A252049C0, %fd16071;
	setp.ltu.f64 	%p394, %fd356, 0d41E0000000000000;
	abs.f64 	%fd358, %fd16067;
	or.pred  	%p6, %p393, %p394;
	neg.f64 	%fd359, %fd354;
	mov.f64 	%fd76037, 0d0000000000000000;
	mov.b32 	%r17757, 0;
$L__BB0_248:
	ld.param.u64 	%rd8612, [_Z8FitGrainPdPiS0_S_S_S0_S0_S_S_S_S_S_S_S_S_S_S_S_S__param_7];
	mul.lo.s32 	%r6519, %r17757, 9;
	cvta.to.global.u64 	%rd351, %rd8612;
	mul.lo.s32 	%r6520, %r2, 9;
	mul.wide.s32 	%rd352, %r6520, 8;
	add.s64 	%rd353, %rd351, %rd352;
	mul.wide.u32 	%rd354, %r6519, 8;
	add.s64 	%rd355, %rd353, %rd354;
	ld.global.f64 	%fd361, [%rd355+40];
	ld.global.f64 	%fd362, [%rd355+48];
	ld.global.f64 	%fd363, [%rd355+32];
	mul.f64 	%fd16072, %fd363, 0d3F91DF46A2529D3A;
	abs.f64 	%fd364, %fd16072;
	setp.neu.f64 	%p395, %fd364, 0d7FF0000000000000;
	@%p395 bra 	$L__BB0_250;
	mul.f64 	%fd16080, %fd363, 0d3F91DF46A2529D3A;
	mov.f64 	%fd16081, 0d0000000000000000;
	mul.rn.f64 	%fd76038, %fd16080, %fd16081;
	mov.b32 	%r17758, 0;
	bra.uni 	$L__BB0_252;
$L__BB0_250:
	mul.f64 	%fd16073, %fd363, 0d3F91DF46A2529D3A;
	mul.f64 	%fd16074, %fd16073, 0d3FE45F306DC9C883;
	cvt.rni.s32.f64 	%r17758, %fd16074;
	cvt.rn.f64.s32 	%fd16075, %r17758;
	fma.rn.f64 	%fd16076, %fd16075, 0dBFF921FB54442D18, %fd16073;
	fma.rn.f64 	%fd16077, %fd16075, 0dBC91A62633145C00, %fd16076;
	fma.rn.f64 	%fd76038, %fd16075, 0dB97B839A252049C0, %fd16077;
	setp.ltu.f64 	%p396, %fd364, 0d41E0000000000000;
	@%p396 bra 	$L__BB0_252;
	mul.f64 	%fd16078, %fd363, 0d3F91DF46A2529D3A;
	{ // callseq 34, 0
	.param .b64 param0;
	st.param.f64 	[param0], %fd16078;
	.param .align 16 .b8 retval0[16];
	call.uni (retval0), 
	__internal_trig_reduction_slowpathd, 
	(
	param0
	);
	ld.param.f64 	%fd76038, [retval0];
	ld.param.b32 	%r17758, [retval0+8];
	} // callseq 34
$L__BB0_252:
	shl.b32 	%r6523, %r17758, 6;
	cvt.u64.u32 	%rd356, %r6523;
	and.b64  	%rd357, %rd356, 64;
	mov.u64 	%rd358, __cudart_sin_cos_coeffs;
	add.s64 	%rd359, %rd358, %rd357;
	mul.rn.f64 	%fd16082, %fd76038, %fd76038;
	and.b32  	%r6524, %r17758, 1;
	setp.eq.b32 	%p398, %r6524, 1;
	selp.f64 	%fd16083, 0dBDA8FF8320FD8164, 0d3DE5DB65F9785EBA, %p398;
	ld.global.nc.v2.f64 	{%fd16084, %fd16085}, [%rd359];
	fma.rn.f64 	%fd16086, %fd16083, %fd16082, %fd16084;
	fma.rn.f64 	%fd16087, %fd16086, %fd16082, %fd16085;
	ld.global.nc.v2.f64 	{%fd16088, %fd16089}, [%rd359+16];
	fma.rn.f64 	%fd16090, %fd16087, %fd16082, %fd16088;
	fma.rn.f64 	%fd16091, %fd16090, %fd16082, %fd16089;
	ld.global.nc.v2.f64 	{%fd16092, %fd16093}, [%rd359+32];
	fma.rn.f64 	%fd16094, %fd16091, %fd16082, %fd16092;
	fma.rn.f64 	%fd16095, %fd16094, %fd16082, %fd16093;
	fma.rn.f64 	%fd16096, %fd16095, %fd76038, %fd76038;
	fma.rn.f64 	%fd16097, %fd16095, %fd16082, 0d3FF0000000000000;
	selp.f64 	%fd16098, %fd16097, %fd16096, %p398;
	and.b32  	%r6525, %r17758, 2;
	setp.eq.s32 	%p399, %r6525, 0;
	mov.f64 	%fd16099, 0d0000000000000000;
	sub.f64 	%fd16100, %fd16099, %fd16098;
	selp.f64 	%fd369, %fd16098, %fd16100, %p399;
	@%p395 bra 	$L__BB0_254;
	mul.f64 	%fd16108, %fd363, 0d3F91DF46A2529D3A;
	mov.f64 	%fd16109, 0d0000000000000000;
	mul.rn.f64 	%fd76040, %fd16108, %fd16109;
	mov.b32 	%r17760, 1;
	bra.uni 	$L__BB0_257;
$L__BB0_254:
	mul.f64 	%fd16101, %fd363, 0d3F91DF46A2529D3A;
	mul.f64 	%fd16102, %fd16101, 0d3FE45F306DC9C883;
	cvt.rni.s32.f64 	%r17759, %fd16102;
	cvt.rn.f64.s32 	%fd16103, %r17759;
	fma.rn.f64 	%fd16104, %fd16103, 0dBFF921FB54442D18, %fd16101;
	fma.rn.f64 	%fd16105, %fd16103, 0dBC91A62633145C00, %fd16104;
	fma.rn.f64 	%fd76040, %fd16103, 0dB97B839A252049C0, %fd16105;
	setp.ltu.f64 	%p400, %fd364, 0d41E0000000000000;
	@%p400 bra 	$L__BB0_256;
	mul.f64 	%fd16106, %fd363, 0d3F91DF46A2529D3A;
	{ // callseq 35, 0
	.param .b64 param0;
	st.param.f64 	[param0], %fd16106;
	.param .align 16 .b8 retval0[16];
	call.uni (retval0), 
	__internal_trig_reduction_slowpathd, 
	(
	param0
	);
	ld.param.f64 	%fd76040, [retval0];
	ld.param.b32 	%r17759, [retval0+8];
	} // callseq 35
$L__BB0_256:
	add.s32 	%r17760, %r17759, 1;
$L__BB0_257:
	mov.f64 	%fd16110, 0d0000000000000000;
	mul.rn.f64 	%fd76042, %fd355, %fd16110;
	shl.b32 	%r6529, %r17760, 6;
	cvt.u64.u32 	%rd360, %r6529;
	and.b64  	%rd361, %rd360, 64;
	mov.u64 	%rd362, __cudart_sin_cos_coeffs;
	add.s64 	%rd363, %rd362, %rd361;
	mul.rn.f64 	%fd16111, %fd76040, %fd76040;
	and.b32  	%r6530, %r17760, 1;
	setp.eq.b32 	%p402, %r6530, 1;
	selp.f64 	%fd16112, 0dBDA8FF8320FD8164, 0d3DE5DB65F9785EBA, %p402;
	ld.global.nc.v2.f64 	{%fd16113, %fd16114}, [%rd363];
	fma.rn.f64 	%fd16115, %fd16112, %fd16111, %fd16113;
	fma.rn.f64 	%fd16116, %fd16115, %fd16111, %fd16114;
	ld.global.nc.v2.f64 	{%fd16117, %fd16118}, [%rd363+16];
	fma.rn.f64 	%fd16119, %fd16116, %fd16111, %fd16117;
	fma.rn.f64 	%fd16120, %fd16119, %fd16111, %fd16118;
	ld.global.nc.v2.f64 	{%fd16121, %fd16122}, [%rd363+32];
	fma.rn.f64 	%fd16123, %fd16120, %fd16111, %fd16121;
	fma.rn.f64 	%fd16124, %fd16123, %fd16111, %fd16122;
	fma.rn.f64 	%fd16125, %fd16124, %fd76040, %fd76040;
	fma.rn.f64 	%fd16126, %fd16124, %fd16111, 0d3FF0000000000000;
	selp.f64 	%fd16127, %fd16126, %fd16125, %p402;
	and.b32  	%r6531, %r17760, 2;
	setp.eq.s32 	%p403, %r6531, 0;
	sub.f64 	%fd16128, %fd16110, %fd16127;
	selp.f64 	%fd16129, %fd16127, %fd16128, %p403;
	mul.f64 	%fd16130, %fd351, %fd16129;
	mul.f64 	%fd16131, %fd352, %fd369;
	sub.f64 	%fd376, %fd16130, %fd16131;
	mul.f64 	%fd16132, %fd352, %fd16129;
	fma.rn.f64 	%fd377, %fd351, %fd369, %fd16132;
	mov.b32 	%r17762, 1;
	@%p393 bra 	$L__BB0_261;
	mov.f64 	%fd76042, %fd357;
	mov.u32 	%r17761, %r174;
	@%p394 bra 	$L__BB0_260;
	{ // callseq 36, 0
	.param .b64 param0;
	st.param.f64 	[param0], %fd355;
	.param .align 16 .b8 retval0[16];
	call.uni (retval0), 
	__internal_trig_reduction_slowpathd, 
	(
	param0
	);
	ld.param.f64 	%fd76042, [retval0];
	ld.param.b32 	%r17761, [retval0+8];
	} // callseq 36
$L__BB0_260:
	add.s32 	%r17762, %r17761, 1;
$L__BB0_261:
	setp.eq.f64 	%p405, %fd356, 0d7FF0000000000000;
	selp.b32 	%r17763, 0, %r174, %p405;
	mov.f64 	%fd16134, 0d0000000000000000;
	mul.rn.f64 	%fd16135, %fd355, %fd16134;
	selp.f64 	%fd76043, %fd16135, %fd357, %p405;
	shl.b32 	%r6533, %r17762, 6;
	cvt.u64.u32 	%rd364, %r6533;
	and.b64  	%rd365, %rd364, 64;
	mov.u64 	%rd366, __cudart_sin_cos_coeffs;
	add.s64 	%rd367, %rd366, %rd365;
	mul.rn.f64 	%fd16136, %fd76042, %fd76042;
	and.b32  	%r6534, %r17762, 1;
	setp.eq.b32 	%p406, %r6534, 1;
	selp.f64 	%fd16137, 0dBDA8FF8320FD8164, 0d3DE5DB65F9785EBA, %p406;
	ld.global.nc.v2.f64 	{%fd16138, %fd16139}, [%rd367];
	fma.rn.f64 	%fd16140, %fd16137, %fd16136, %fd16138;
	fma.rn.f64 	%fd16141, %fd16140, %fd16136, %fd16139;
	ld.global.nc.v2.f64 	{%fd16142, %fd16143}, [%rd367+16];
	fma.rn.f64 	%fd16144, %fd16141, %fd16136, %fd16142;
	fma.rn.f64 	%fd16145, %fd16144, %fd16136, %fd16143;
	ld.global.nc.v2.f64 	{%fd16146, %fd16147}, [%rd367+32];
	fma.rn.f64 	%fd16148, %fd16145, %fd16136, %fd16146;
	fma.rn.f64 	%fd16149, %fd16148, %fd16136, %fd16147;
	fma.rn.f64 	%fd16150, %fd16149, %fd76042, %fd76042;
	fma.rn.f64 	%fd16151, %fd16149, %fd16136, 0d3FF0000000000000;
	selp.f64 	%fd16152, %fd16151, %fd16150, %p406;
	and.b32  	%r6535, %r17762, 2;
	setp.eq.s32 	%p407, %r6535, 0;
	sub.f64 	%fd16153, %fd16134, %fd16152;
	selp.f64 	%fd382, %fd16152, %fd16153, %p407;
	@%p6 bra 	$L__BB0_263;
	{ // callseq 37, 0
	.param .b64 param0;
	st.param.f64 	[param0], %fd355;
	.param .align 16 .b8 retval0[16];
	call.uni (retval0), 
	__internal_trig_reduction_slowpathd, 
	(
	param0
	);
	ld.param.f64 	%fd76043, [retval0];
	ld.param.b32 	%r17763, [retval0+8];
	} // callseq 37
$L__BB0_263:
	setp.leu.f64 	%p408, %fd358, 0d3F947AE147AE147B;
	shl.b32 	%r6537, %r17763, 6;
	cvt.u64.u32 	%rd368, %r6537;
	and.b64  	%rd369, %rd368, 64;
	mov.u64 	%rd370, __cudart_sin_cos_coeffs;
	add.s64 	%rd371, %rd370, %rd369;
	mul.rn.f64 	%fd16155, %fd76043, %fd76043;
	and.b32  	%r6538, %r17763, 1;
	setp.eq.b32 	%p409, %r6538, 1;
	selp.f64 	%fd16156, 0dBDA8FF8320FD8164, 0d3DE5DB65F9785EBA, %p409;
	ld.global.nc.v2.f64 	{%fd16157, %fd16158}, [%rd371];
	fma.rn.f64 	%fd16159, %fd16156, %fd16155, %fd16157;
	fma.rn.f64 	%fd16160, %fd16159, %fd16155, %fd16158;
	ld.global.nc.v2.f64 	{%fd16161, %fd16162}, [%rd371+16];
	fma.rn.f64 	%fd16163, %fd16160, %fd16155, %fd16161;
	fma.rn.f64 	%fd16164, %fd16163, %fd16155, %fd16162;
	ld.global.nc.v2.f64 	{%fd16165, %fd16166}, [%rd371+32];
	fma.rn.f64 	%fd16167, %fd16164, %fd16155, %fd16165;
	fma.rn.f64 	%fd16168, %fd16167, %fd16155, %fd16166;
	fma.rn.f64 	%fd16169, %fd16168, %fd76043, %fd76043;
	fma.rn.f64 	%fd16170, %fd16168, %fd16155, 0d3FF0000000000000;
	selp.f64 	%fd16171, %fd16170, %fd16169, %p409;
	and.b32  	%r6539, %r17763, 2;
	setp.eq.s32 	%p410, %r6539, 0;
	mov.f64 	%fd16172, 0d0000000000000000;
	sub.f64 	%fd16173, %fd16172, %fd16171;
	selp.f64 	%fd16174, %fd16171, %fd16173, %p410;
	mul.f64 	%fd16175, %fd376, %fd382;
	mul.f64 	%fd16176, %fd353, %fd16174;
	sub.f64 	%fd16177, %fd16175, %fd16176;
	mul.f64 	%fd16178, %fd376, %fd16174;
	fma.rn.f64 	%fd16179, %fd353, %fd382, %fd16178;
	mul.f64 	%fd16180, %fd1, %fd377;
	mul.f64 	%fd16181, %fd2, %fd16179;
	sub.f64 	%fd16182, %fd16180, %fd16181;
	mul.f64 	%fd16183, %fd1, %fd16179;
	fma.rn.f64 	%fd16184, %fd2, %fd377, %fd16183;
	sub.f64 	%fd16185, %fd354, %fd16177;
	sub.f64 	%fd16186, %fd361, %fd16182;
	sub.f64 	%fd16187, %fd362, %fd16184;
	mul.f64 	%fd16188, %fd16186, %fd16186;
	fma.rn.f64 	%fd16189, %fd16185, %fd16185, %fd16188;
	fma.rn.f64 	%fd16190, %fd16187, %fd16187, %fd16189;
	sqrt.rn.f64 	%fd16191, %fd16190;
	div.rn.f64 	%fd16192, %fd16185, %fd16191;
	div.rn.f64 	%fd16193, %fd16186, %fd16191;
	div.rn.f64 	%fd16194, %fd16187, %fd16191;
	mul.f64 	%fd16195, %fd16177, %fd16193;
	div.rn.f64 	%fd16196, %fd16195, %fd16192;
	sub.f64 	%fd385, %fd16182, %fd16196;
	mul.f64 	%fd16197, %fd16177, %fd16194;
	div.rn.f64 	%fd16198, %fd16197, %fd16192;
	sub.f64 	%fd386, %fd16184, %fd16198;
	@%p408 bra 	$L__BB0_364;
	ld.param.u64 	%rd7968, [_Z8FitGrainPdPiS0_S_S_S0_S0_S_S_S_S_S_S_S_S_S_S_S_S__param_0];
	sub.f64 	%fd387, %fd361, %fd385;
	sub.f64 	%fd388, %fd362, %fd386;
	cvta.to.global.u64 	%rd372, %rd7968;
	ld.global.f64 	%fd389, [%rd372+4152];
	mul.f64 	%fd16199, %fd388, %fd388;
	fma.rn.f64 	%fd16200, %fd387, %fd387, %fd16199;
	sqrt.rn.f64 	%fd390, %fd16200;
	div.rn.f64 	%fd391, %fd390, %fd354;
	abs.f64 	%fd392, %fd391;
	setp.leu.f64 	%p411, %fd392, 0d3FF0000000000000;
	mov.f64 	%fd76044, %fd392;
	@%p411 bra 	$L__BB0_266;
	rcp.approx.ftz.f64 	%fd16201, %fd392;
	neg.f64 	%fd16202, %fd392;
	fma.rn.f64 	%fd16203, %fd16202, %fd16201, 0d3FF0000000000000;
	fma.rn.f64 	%fd16204, %fd16203, %fd16203, %fd16203;
	fma.rn.f64 	%fd16205, %fd16204, %fd16201, %fd16201;
	setp.eq.f64 	%p412, %fd392, 0d7FF0000000000000;
	selp.f64 	%fd76044, 0d0000000000000000, %fd16205, %p412;
$L__BB0_266:
	setp.gt.f64 	%p413, %fd392, 0d3FF0000000000000;
	mul.f64 	%fd16206, %fd76044, %fd76044;
	fma.rn.f64 	%fd16207, %fd16206, 0dBEF53E1D2A25FF7E, 0d3F2D3B63DBB65B49;
	fma.rn.f64 	%fd16208, %fd16207, %fd16206, 0dBF5312788DDE082E;
	fma.rn.f64 	%fd16209, %fd16208, %fd16206, 0d3F6F9690C8249315;
	fma.rn.f64 	%fd16210, %fd16209, %fd16206, 0dBF82CF5AABC7CF0D;
	fma.rn.f64 	%fd16211, %fd16210, %fd16206, 0d3F9162B0B2A3BFDE;
	fma.rn.f64 	%fd16212, %fd16211, %fd16206, 0dBF9A7256FEB6FC6B;
	fma.rn.f64 	%fd16213, %fd16212, %fd16206, 0d3FA171560CE4A489;
	fma.rn.f64 	%fd16214, %fd16213, %fd16206, 0dBFA4F44D841450E4;
	fma.rn.f64 	%fd16215, %fd16214, %fd16206, 0d3FA7EE3D3F36BB95;
	fma.rn.f64 	%fd16216, %fd16215, %fd16206, 0dBFAAD32AE04A9FD1;
	fma.rn.f64 	%fd16217, %fd16216, %fd16206, 0d3FAE17813D66954F;
	fma.rn.f64 	%fd16218, %fd16217, %fd16206, 0dBFB11089CA9A5BCD;
	fma.rn.f64 	%fd16219, %fd16218, %fd16206, 0d3FB3B12B2DB51738;
	fma.rn.f64 	%fd16220, %fd16219, %fd16206, 0dBFB745D022F8DC5C;
	fma.rn.f64 	%fd16221, %fd16220, %fd16206, 0d3FBC71C709DFE927;
	fma.rn.f64 	%fd16222, %fd16221, %fd16206, 0dBFC2492491FA1744;
	fma.rn.f64 	%fd16223, %fd16222, %fd16206, 0d3FC99999999840D2;
	fma.rn.f64 	%fd16224, %fd16223, %fd16206, 0dBFD555555555544C;
	mul.f64 	%fd16225, %fd16206, %fd16224;
	fma.rn.f64 	%fd16226, %fd16225, %fd76044, %fd76044;
	mov.f64 	%fd16227, 0d3FF921FB54442D18;
	sub.f64 	%fd16228, %fd16227, %fd16226;
	selp.f64 	%fd16229, %fd16228, %fd16226, %p413;
	copysign.f64 	%fd16230, %fd391, %fd16229;
	mul.f64 	%fd16231, %fd16230, 0d3FEFFFFFFFFFFFFF;
	mul.f64 	%fd395, %fd16231, 0d3FE0000000000000;
	abs.f64 	%fd396, %fd395;
	setp.neu.f64 	%p414, %fd396, 0d7FF0000000000000;
	@%p414 bra 	$L__BB0_268;
	mov.f64 	%fd16237, 0d0000000000000000;
	mul.rn.f64 	%fd76045, %fd395, %fd16237;
	mov.b32 	%r17764, 0;
	bra.uni 	$L__BB0_270;
$L__BB0_268:
	mul.f64 	%fd16232, %fd395, 0d3FE45F306DC9C883;
	cvt.rni.s32.f64 	%r17764, %fd16232;
	cvt.rn.f64.s32 	%fd16233, %r17764;
	fma.rn.f64 	%fd16234, %fd16233, 0dBFF921FB54442D18, %fd395;
	fma.rn.f64 	%fd16235, %fd16233, 0dBC91A62633145C00, %fd16234;
	fma.rn.f64 	%fd76045, %fd16233, 0dB97B839A252049C0, %fd16235;
	setp.ltu.f64 	%p415, %fd396, 0d41E0000000000000;
	@%p415 bra 	$L__BB0_270;
	{ // callseq 38, 0
	.param .b64 param0;
	st.param.f64 	[param0], %fd395;
	.param .align 16 .b8 retval0[16];
	call.uni (retval0), 
	__internal_trig_reduction_slowpathd, 
	(
	param0
	);
	ld.param.f64 	%fd76045, [retval0];
	ld.param.b32 	%r17764, [retval0+8];
	} // callseq 38
$L__BB0_270:
	shl.b32 	%r6542, %r17764, 6;
	cvt.u64.u32 	%rd373, %r6542;
	and.b64  	%rd374, %rd373, 64;
	mov.u64 	%rd375, __cudart_sin_cos_coeffs;
	add.s64 	%rd376, %rd375, %rd374;
	mul.rn.f64 	%fd16238, %fd76045, %fd76045;
	and.b32  	%r6543, %r17764, 1;
	setp.eq.b32 	%p417, %r6543, 1;
	selp.f64 	%fd16239, 0dBDA8FF8320FD8164, 0d3DE5DB65F9785EBA, %p417;
	ld.global.nc.v2.f64 	{%fd16240, %fd16241}, [%rd376];
	fma.rn.f64 	%fd16242, %fd16239, %fd16238, %fd16240;
	fma.rn.f64 	%fd16243, %fd16242, %fd16238, %fd16241;
	ld.global.nc.v2.f64 	{%fd16244, %fd16245}, [%rd376+16];
	fma.rn.f64 	%fd16246, %fd16243, %fd16238, %fd16244;
	fma.rn.f64 	%fd16247, %fd16246, %fd16238, %fd16245;
	ld.global.nc.v2.f64 	{%fd16248, %fd16249}, [%rd376+32];
	fma.rn.f64 	%fd16250, %fd16247, %fd16238, %fd16248;
	fma.rn.f64 	%fd16251, %fd16250, %fd16238, %fd16249;
	fma.rn.f64 	%fd16252, %fd16251, %fd76045, %fd76045;
	fma.rn.f64 	%fd16253, %fd16251, %fd16238, 0d3FF0000000000000;
	selp.f64 	%fd16254, %fd16253, %fd16252, %p417;
	and.b32  	%r6544, %r17764, 2;
	setp.eq.s32 	%p418, %r6544, 0;
	mov.f64 	%fd16255, 0d0000000000000000;
	sub.f64 	%fd16256, %fd16255, %fd16254;
	selp.f64 	%fd401, %fd16254, %fd16256, %p418;
	@%p414 bra 	$L__BB0_272;
	mov.f64 	%fd16262, 0d0000000000000000;
	mul.rn.f64 	%fd76047, %fd395, %fd16262;
	mov.b32 	%r17766, 1;
	bra.uni 	$L__BB0_275;
$L__BB0_272:
	mul.f64 	%fd16257, %fd395, 0d3FE45F306DC9C883;
	cvt.rni.s32.f64 	%r17765, %fd16257;
	cvt.rn.f64.s32 	%fd16258, %r17765;
	fma.rn.f64 	%fd16259, %fd16258, 0dBFF921FB54442D18, %fd395;
	fma.rn.f64 	%fd16260, %fd16258, 0dBC91A62633145C00, %fd16259;
	fma.rn.f64 	%fd76047, %fd16258, 0dB97B839A252049C0, %fd16260;
	setp.ltu.f64 	%p419, %fd396, 0d41E0000000000000;
	@%p419 bra 	$L__BB0_274;
	{ // callseq 39, 0
	.param .b64 param0;
	st.param.f64 	[param0], %fd395;
	.param .align 16 .b8 retval0[16];
	call.uni (retval0), 
	__internal_trig_reduction_slowpathd, 
	(
	param0
	);
	ld.param.f64 	%fd76047, [retval0];
	ld.param.b32 	%r17765, [retval0+8];
	} // callseq 39
$L__BB0_274:
	add.s32 	%r17766, %r17765, 1;
$L__BB0_275:
	mov.f64 	%fd16263, 0d0000000000000000;
	mul.rn.f64 	%fd76051, %fd355, %fd16263;
	setp.eq.f64 	%p420, %fd356, 0d7FF0000000000000;
	shl.b32 	%r6549, %r17766, 6;
	cvt.u64.u32 	%rd377, %r6549;
	and.b64  	%rd378, %rd377, 64;
	mov.u64 	%rd379, __cudart_sin_cos_coeffs;
	add.s64 	%rd380, %rd379, %rd378;
	mul.rn.f64 	%fd16264, %fd76047, %fd76047;
	and.b32  	%r6550, %r17766, 1;
	setp.eq.b32 	%p421, %r6550, 1;
	selp.f64 	%fd16265, 0dBDA8FF8320FD8164, 0d3DE5DB65F9785EBA, %p421;
	ld.global.nc.v2.f64 	{%fd16266, %fd16267}, [%rd380];
	fma.rn.f64 	%fd16268, %fd16265, %fd16264, %fd16266;
	fma.rn.f64 	%fd16269, %fd16268, %fd16264, %fd16267;
	ld.global.nc.v2.f64 	{%fd16270, %fd16271}, [%rd380+16];
	fma.rn.f64 	%fd16272, %fd16269, %fd16264, %fd16270;
	fma.rn.f64 	%fd16273, %fd16272, %fd16264, %fd16271;
	ld.global.nc.v2.f64 	{%fd16274, %fd16275}, [%rd380+32];
	fma.rn.f64 	%fd16276, %fd16273, %fd16264, %fd16274;
	fma.rn.f64 	%fd16277, %fd16276, %fd16264, %fd16275;
	fma.rn.f64 	%fd16278, %fd16277, %fd76047, %fd76047;
	fma.rn.f64 	%fd16279, %fd16277, %fd16264, 0d3FF0000000000000;
	selp.f64 	%fd16280, %fd16279, %fd16278, %p421;
	and.b32  	%r6551, %r17766, 2;
	setp.eq.s32 	%p422, %r6551, 0;
	sub.f64 	%fd16281, %fd16263, %fd16280;
	selp.f64 	%fd408, %fd16280, %fd16281, %p422;
	add.f64 	%fd16282, %fd401, %fd401;
	div.rn.f64 	%fd409, %fd16282, %fd389;
	mov.b32 	%r17769, 1;
	mov.b32 	%r17770, 0;
	mov.f64 	%fd76050, %fd76051;
	@%p420 bra 	$L__BB0_279;
	setp.ltu.f64 	%p423, %fd356, 0d41E0000000000000;
	mov.f64 	%fd76050, %fd357;
	mov.u32 	%r17767, %r174;
	@%p423 bra 	$L__BB0_278;
	{ // callseq 40, 0
	.param .b64 param0;
	st.param.f64 	[param0], %fd355;
	.param .align 16 .b8 retval0[16];
	call.uni (retval0), 
	__internal_trig_reduction_slowpathd, 
	(
	param0
	);
	ld.param.f64 	%fd76050, [retval0];
	ld.param.b32 	%r17767, [retval0+8];
	} // callseq 40
$L__BB0_278:
	add.s32 	%r17769, %r17767, 1;
	mov.u32 	%r17770, %r174;
	mov.f64 	%fd76051, %fd357;
$L__BB0_279:
	shl.b32 	%r6553, %r17769, 6;
	cvt.u64.u32 	%rd381, %r6553;
	and.b64  	%rd382, %rd381, 64;
	mov.u64 	%rd383, __cudart_sin_cos_coeffs;
	add.s64 	%rd384, %rd383, %rd382;
	mul.rn.f64 	%fd16284, %fd76050, %fd76050;
	and.b32  	%r6554, %r17769, 1;
	setp.eq.b32 	%p424, %r6554, 1;
	selp.f64 	%fd16285, 0dBDA8FF8320FD8164, 0d3DE5DB65F9785EBA, %p424;
	ld.global.nc.v2.f64 	{%fd16286, %fd16287}, [%rd384];
	fma.rn.f64 	%fd16288, %fd16285, %fd16284, %fd16286;
	fma.rn.f64 	%fd16289, %fd16288, %fd16284, %fd16287;
	ld.global.nc.v2.f64 	{%fd16290, %fd16291}, [%rd384+16];
	fma.rn.f64 	%fd16292, %fd16289, %fd16284, %fd16290;
	fma.rn.f64 	%fd16293, %fd16292, %fd16284, %fd16291;
	ld.global.nc.v2.f64 	{%fd16294, %fd16295}, [%rd384+32];
	fma.rn.f64 	%fd16296, %fd16293, %fd16284, %fd16294;
	fma.rn.f64 	%fd16297, %fd16296, %fd16284, %fd16295;
	fma.rn.f64 	%fd16298, %fd16297, %fd76050, %fd76050;
	fma.rn.f64 	%fd16299, %fd16297, %fd16284, 0d3FF0000000000000;
	selp.f64 	%fd16300, %fd16299, %fd16298, %p424;
	and.b32  	%r6555, %r17769, 2;
	setp.eq.s32 	%p425, %r6555, 0;
	mov.f64 	%fd16301, 0d0000000000000000;
	sub.f64 	%fd16302, %fd16301, %fd16300;
	selp.f64 	%fd414, %fd16300, %fd16302, %p425;
	@%p6 bra 	$L__BB0_281;
	{ // callseq 41, 0
	.param .b64 param0;
	st.param.f64 	[param0], %fd355;
	.param .align 16 .b8 retval0[16];
	call.uni (retval0), 
	__internal_trig_reduction_slowpathd, 
	(
	param0
	);
	ld.param.f64 	%fd76051, [retval0];
	ld.param.b32 	%r17770, [retval0+8];
	} // callseq 41
$L__BB0_281:
	shl.b32 	%r6557, %r17770, 6;
	cvt.u64.u32 	%rd385, %r6557;
	and.b64  	%rd386, %rd385, 64;
	mov.u64 	%rd387, __cudart_sin_cos_coeffs;
	add.s64 	%rd388, %rd387, %rd386;
	mul.rn.f64 	%fd16304, %fd76051, %fd76051;
	and.b32  	%r6558, %r17770, 1;
	setp.eq.b32 	%p426, %r6558, 1;
	selp.f64 	%fd16305, 0dBDA8FF8320FD8164, 0d3DE5DB65F9785EBA, %p426;
	ld.global.nc.v2.f64 	{%fd16306, %fd16307}, [%rd388];
	fma.rn.f64 	%fd16308, %fd16305, %fd16304, %fd16306;
	fma.rn.f64 	%fd16309, %fd16308, %fd16304, %fd16307;
	ld.global.nc.v2.f64 	{%fd16310, %fd16311}, [%rd388+16];
	fma.rn.f64 	%fd16312, %fd16309, %fd16304, %fd16310;
	fma.rn.f64 	%fd16313, %fd16312, %fd16304, %fd16311;
	ld.global.nc.v2.f64 	{%fd16314, %fd16315}, [%rd388+32];
	fma.rn.f64 	%fd16316, %fd16313, %fd16304, %fd16314;
	fma.rn.f64 	%fd16317, %fd16316, %fd16304, %fd16315;
	fma.rn.f64 	%fd16318, %fd16317, %fd76051, %fd76051;
	fma.rn.f64 	%fd16319, %fd16317, %fd16304, 0d3FF0000000000000;
	selp.f64 	%fd16320, %fd16319, %fd16318, %p426;
	and.b32  	%r6559, %r17770, 2;
	setp.eq.s32 	%p427, %r6559, 0;
	mov.f64 	%fd16321, 0d0000000000000000;
	sub.f64 	%fd16322, %fd16321, %fd16320;
	selp.f64 	%fd417, %fd16320, %fd16322, %p427;
	div.rn.f64 	%fd418, %fd388, %fd390;
	{
	.reg .b32 %temp; 
	mov.b64 	{%temp, %r206}, %fd418;
	}
	abs.f64 	%fd419, %fd418;
	{
	.reg .b32 %temp; 
	mov.b64 	{%temp, %r6560}, %fd419;
	}
	setp.gt.s32 	%p428, %r6560, 1071801957;
	@%p428 bra 	$L__BB0_285;
	mul.f64 	%fd16363, %fd418, %fd418;
	fma.rn.f64 	%fd16364, %fd16363, 0d3FB0066BDC1895E9, 0dBFB3823B180754AF;
	fma.rn.f64 	%fd16365, %fd16364, %fd16363, 0d3FB11E52CC2F79AE;
	fma.rn.f64 	%fd16366, %fd16365, %fd16363, 0dBF924EAF3526861B;
	fma.rn.f64 	%fd16367, %fd16366, %fd16363, 0d3F91DF02A31E6CB7;
	fma.rn.f64 	%fd16368, %fd16367, %fd16363, 0d3F847D18B0EEC6CC;
	fma.rn.f64 	%fd16369, %fd16368, %fd16363, 0d3F8D0AF961BA53B0;
	fma.rn.f64 	%fd16370, %fd16369, %fd16363, 0d3F91BF7734CF1C48;
	fma.rn.f64 	%fd16371, %fd16370, %fd16363, 0d3F96E91483144EF7;
	fma.rn.f64 	%fd16372, %fd16371, %fd16363, 0d3F9F1C6E0A4F9F81;
	fma.rn.f64 	%fd16373, %fd16372, %fd16363, 0d3FA6DB6DC27FA92B;
	fma.rn.f64 	%fd16374, %fd16373, %fd16363, 0d3FB333333320F91B;
	fma.rn.f64 	%fd16375, %fd16374, %fd16363, 0d3FC5555555555F4D;
	mul.f64 	%fd16376, %fd16363, %fd16375;
	fma.rn.f64 	%fd420, %fd16376, %fd419, %fd419;
	setp.gt.s32 	%p432, %r206, -1;
	@%p432 bra 	$L__BB0_284;
	mov.f64 	%fd16381, 0d3C91A62633145C07;
	add.rn.f64 	%fd16382, %fd420, %fd16381;
	mov.f64 	%fd16383, 0d3FF921FB54442D18;
	add.rn.f64 	%fd76052, %fd16383, %fd16382;
	bra.uni 	$L__BB0_286;
$L__BB0_284:
	mov.f64 	%fd16377, 0dBC91A62633145C07;
	add.rn.f64 	%fd16378, %fd420, %fd16377;
	neg.f64 	%fd16379, %fd16378;
	mov.f64 	%fd16380, 0d3FF921FB54442D18;
	add.rn.f64 	%fd76052, %fd16380, %fd16379;
	bra.uni 	$L__BB0_286;
$L__BB0_285:
	mov.f64 	%fd16323, 0d3FF0000000000000;
	sub.f64 	%fd16324, %fd16323, %fd419;
	{
	.reg .b32 %temp; 
	mov.b64 	{%r6561, %temp}, %fd16324;
	}
	{
	.reg .b32 %temp; 
	mov.b64 	{%temp, %r6562}, %fd16324;
	}
	add.s32 	%r6563, %r6562, -1048576;
	mov.b64 	%fd16325, {%r6561, %r6563};
	rsqrt.approx.ftz.f64 	%fd16326, %fd16325;
	{
	.reg .b32 %temp; 
	mov.b64 	{%r6564, %temp}, %fd16326;
	}
	{
	.reg .b32 %temp; 
	mov.b64 	{%temp, %r6565}, %fd16326;
	}
	add.s32 	%r6566, %r6565, -1048576;
	mov.b64 	%fd16327, {%r6564, %r6566};
	mul.f64 	%fd16328, %fd16325, %fd16326;
	neg.f64 	%fd16329, %fd16328;
	fma.rn.f64 	%fd16330, %fd16328, %fd16329, %fd16325;
	fma.rn.f64 	%fd16331, %fd16330, %fd16327, %fd16328;
	neg.f64 	%fd16332, %fd16331;
	fma.rn.f64 	%fd16333, %fd16326, %fd16332, 0d3FF0000000000000;
	fma.rn.f64 	%fd16334, %fd16333, %fd16327, %fd16327;
	fma.rn.f64 	%fd16335, %fd16331, %fd16332, %fd16325;
	fma.rn.f64 	%fd16336, %fd16335, %fd16334, %fd16331;
	{
	.reg .b32 %temp; 
	mov.b64 	{%r6567, %temp}, %fd16336;
	}
	{
	.reg .b32 %temp; 
	mov.b64 	{%temp, %r6568}, %fd16336;
	}
	add.s32 	%r6569, %r6568, 1048576;
	mov.b64 	%fd16337, {%r6567, %r6569};
	fma.rn.f64 	%fd16338, %fd16324, 0d3EC715B371155F70, 0dBEBAC2FE66FAAC4B;
	fma.rn.f64 	%fd16339, %fd16338, %fd16324, 0d3ED9A9B88EFCD9B8;
	fma.rn.f64 	%fd16340, %fd16339, %fd16324, 0d3EDD0F40A8A0C4C3;
	fma.rn.f64 	%fd16341, %fd16340, %fd16324, 0d3EF46D4CFA9E0E1F;
	fma.rn.f64 	%fd16342, %fd16341, %fd16324, 0d3F079C168D1E2422;
	fma.rn.f64 	%fd16343, %fd16342, %fd16324, 0d3F1C9A88C3BCA540;
	fma.rn.f64 	%fd16344, %fd16343, %fd16324, 0d3F31C4E64BD476DF;
	fma.rn.f64 	%fd16345, %fd16344, %fd16324, 0d3F46E8BA60009C8F;
	fma.rn.f64 	%fd16346, %fd16345, %fd16324, 0d3F5F1C71C62B05A2;
	fma.rn.f64 	%fd16347, %fd16346, %fd16324, 0d3F76DB6DB6DC9F2C;
	fma.rn.f64 	%fd16348, %fd16347, %fd16324, 0d3F9333333333329C;
	fma.rn.f64 	%fd16349, %fd16348, %fd16324, 0d3FB5555555555555;
	setp.lt.s32 	%p429, %r6562, 1;
	mov.f64 	%fd16350, 0d0000000000000000;
	mul.rn.f64 	%fd16351, %fd419, %fd16350;
	mul.f64 	%fd16352, %fd16324, %fd16349;
	fma.rn.f64 	%fd16353, %fd16352, %fd16337, %fd16337;
	selp.f64 	%fd16354, %fd16351, %fd16353, %p429;
	setp.lt.s32 	%p430, %r6562, 0;
	mov.f64 	%fd16355, 0d7FF0000000000000;
	mul.rn.f64 	%fd16356, %fd16354, %fd16355;
	selp.f64 	%fd16357, %fd16356, %fd16354, %p430;
	setp.lt.s32 	%p431, %r206, 0;
	mov.f64 	%fd16358, 0dBCA1A62633145C07;
	add.rn.f64 	%fd16359, %fd16357, %fd16358;
	neg.f64 	%fd16360, %fd16359;
	mov.f64 	%fd16361, 0d400921FB54442D18;
	add.rn.f64 	%fd16362, %fd16361, %fd16360;
	selp.f64 	%fd76052, %fd16362, %fd16357, %p431;
$L__BB0_286:
	mul.f64 	%fd16384, %fd76052, 0d404CA5DC1A63C1F5;
	setp.gt.f64 	%p433, %fd387, 0d0000000000000000;
	neg.f64 	%fd16385, %fd16384;
	selp.f64 	%fd425, %fd16385, %fd16384, %p433;
	mul.f64 	%fd16386, %fd425, 0d3F91DF46A2529D3A;
	abs.f64 	%fd426, %fd16386;
	setp.neu.f64 	%p434, %fd426, 0d7FF0000000000000;
	@%p434 bra 	$L__BB0_288;
	mul.f64 	%fd16394, %fd425, 0d3F91DF46A2529D3A;
	mov.f64 	%fd16395, 0d0000000000000000;
	mul.rn.f64 	%fd76053, %fd16394, %fd16395;
	mov.b32 	%r17771, 0;
	bra.uni 	$L__BB0_290;
$L__BB0_288:
	mul.f64 	%fd16387, %fd425, 0d3F91DF46A2529D3A;
	mul.f64 	%fd16388, %fd16387, 0d3FE45F306DC9C883;
	cvt.rni.s32.f64 	%r17771, %fd16388;
	cvt.rn.f64.s32 	%fd16389, %r17771;
	fma.rn.f64 	%fd16390, %fd16389, 0dBFF921FB54442D18, %fd16387;
	fma.rn.f64 	%fd16391, %fd16389, 0dBC91A62633145C00, %fd16390;
	fma.rn.f64 	%fd76053, %fd16389, 0dB97B839A252049C0, %fd16391;
	setp.ltu.f64 	%p435, %fd426, 0d41E0000000000000;
	@%p435 bra 	$L__BB0_290;
	mul.f64 	%fd16392, %fd425, 0d3F91DF46A2529D3A;
	{ // callseq 42, 0
	.param .b64 param0;
	st.param.f64 	[param0], %fd16392;
	.param .align 16 .b8 retval0[16];
	call.uni (retval0), 
	__internal_trig_reduction_slowpathd, 
	(
	param0
	);
	ld.param.f64 	%fd76053, [retval0];
	ld.param.b32 	%r17771, [retval0+8];
	} // callseq 42
$L__BB0_290:
	shl.b32 	%r6572, %r17771, 6;
	cvt.u64.u32 	%rd389, %r6572;
	and.b64  	%rd390, %rd389, 64;
	mov.u64 	%rd391, __cudart_sin_cos_coeffs;
	add.s64 	%rd392, %rd391, %rd390;
	mul.rn.f64 	%fd16396, %fd76053, %fd76053;
	and.b32  	%r6573, %r17771, 1;
	setp.eq.b32 	%p437, %r6573, 1;
	selp.f64 	%fd16397, 0dBDA8FF8320FD8164, 0d3DE5DB65F9785EBA, %p437;
	ld.global.nc.v2.f64 	{%fd16398, %fd16399}, [%rd392];
	fma.rn.f64 	%fd16400, %fd16397, %fd16396, %fd16398;
	fma.rn.f64 	%fd16401, %fd16400, %fd16396, %fd16399;
	ld.global.nc.v2.f64 	{%fd16402, %fd16403}, [%rd392+16];
	fma.rn.f64 	%fd16404, %fd16401, %fd16396, %fd16402;
	fma.rn.f64 	%fd16405, %fd16404, %fd16396, %fd16403;
	ld.global.nc.v2.f64 	{%fd16406, %fd16407}, [%rd392+32];
	fma.rn.f64 	%fd16408, %fd16405, %fd16396, %fd16406;
	fma.rn.f64 	%fd16409, %fd16408, %fd16396, %fd16407;
	fma.rn.f64 	%fd16410, %fd16409, %fd76053, %fd76053;
	fma.rn.f64 	%fd16411, %fd16409, %fd16396, 0d3FF0000000000000;
	selp.f64 	%fd16412, %fd16411, %fd16410, %p437;
	and.b32  	%r6574, %r17771, 2;
	setp.eq.s32 	%p438, %r6574, 0;
	mov.f64 	%fd16413, 0d0000000000000000;
	sub.f64 	%fd16414, %fd16413, %fd16412;
	selp.f64 	%fd431, %fd16412, %fd16414, %p438;
	@%p434 bra 	$L__BB0_292;
	mul.f64 	%fd16422, %fd425, 0d3F91DF46A2529D3A;
	mov.f64 	%fd16423, 0d0000000000000000;
	mul.rn.f64 	%fd76055, %fd16422, %fd16423;
	mov.b32 	%r17773, 1;
	bra.uni 	$L__BB0_295;
$L__BB0_292:
	mul.f64 	%fd16415, %fd425, 0d3F91DF46A2529D3A;
	mul.f64 	%fd16416, %fd16415, 0d3FE45F306DC9C883;
	cvt.rni.s32.f64 	%r17772, %fd16416;
	cvt.rn.f64.s32 	%fd16417, %r17772;
	fma.rn.f64 	%fd16418, %fd16417, 0dBFF921FB54442D18, %fd16415;
	fma.rn.f64 	%fd16419, %fd16417, 0dBC91A62633145C00, %fd16418;
	fma.rn.f64 	%fd76055, %fd16417, 0dB97B839A252049C0, %fd16419;
	setp.ltu.f64 	%p439, %fd426, 0d41E0000000000000;
	@%p439 bra 	$L__BB0_294;
	mul.f64 	%fd16420, %fd425, 0d3F91DF46A2529D3A;
	{ // callseq 43, 0
	.param .b64 param0;
	st.param.f64 	[param0], %fd16420;
	.param .align 16 .b8 retval0[16];
	call.uni (retval0), 
	__internal_trig_reduction_slowpathd, 
	(
	param0
	);
	ld.param.f64 	%fd76055, [retval0];
	ld.param.b32 	%r17772, [retval0+8];
	} // callseq 43
$L__BB0_294:
	add.s32 	%r17773, %r17772, 1;
$L__BB0_295:
	setp.neu.f64 	%p440, %fd364, 0d7FF0000000000000;
	shl.b32 	%r6577, %r17773, 6;
	cvt.u64.u32 	%rd393, %r6577;
	and.b64  	%rd394, %rd393, 64;
	mov.u64 	%rd395, __cudart_sin_cos_coeffs;
	add.s64 	%rd396, %rd395, %rd394;
	mul.rn.f64 	%fd16424, %fd76055, %fd76055;
	and.b32  	%r6578, %r17773, 1;
	setp.eq.b32 	%p441, %r6578, 1;
	selp.f64 	%fd16425, 0dBDA8FF8320FD8164, 0d3DE5DB65F9785EBA, %p441;
	ld.global.nc.v2.f64 	{%fd16426, %fd16427}, [%rd396];
	fma.rn.f64 	%fd16428, %fd16425, %fd16424, %fd16426;
	fma.rn.f64 	%fd16429, %fd16428, %fd16424, %fd16427;
	ld.global.nc.v2.f64 	{%fd16430, %fd16431}, [%rd396+16];
	fma.rn.f64 	%fd16432, %fd16429, %fd16424, %fd16430;
	fma.rn.f64 	%fd16433, %fd16432, %fd16424, %fd16431;
	ld.global.nc.v2.f64 	{%fd16434, %fd16435}, [%rd396+32];
	fma.rn.f64 	%fd16436, %fd16433, %fd16424, %fd16434;
	fma.rn.f64 	%fd16437, %fd16436, %fd16424, %fd16435;
	fma.rn.f64 	%fd16438, %fd16437, %fd76055, %fd76055;
	fma.rn.f64 	%fd16439, %fd16437, %fd16424, 0d3FF0000000000000;
	selp.f64 	%fd16440, %fd16439, %fd16438, %p441;
	and.b32  	%r6579, %r17773, 2;
	setp.eq.s32 	%p442, %r6579, 0;
	mov.f64 	%fd16441, 0d0000000000000000;
	sub.f64 	%fd16442, %fd16441, %fd16440;
	selp.f64 	%fd16443, %fd16440, %fd16442, %p442;
	neg.f64 	%fd16444, %fd409;
	mul.f64 	%fd16445, %fd401, %fd16444;
	mul.f64 	%fd16446, %fd408, %fd16444;
	mul.f64 	%fd16447, %fd16446, %fd431;
	mul.f64 	%fd16448, %fd409, %fd408;
	mul.f64 	%fd16449, %fd16448, %fd16443;
	setp.eq.f64 	%p443, %fd425, 0d4056800000000000;
	neg.f64 	%fd16450, %fd408;
	setp.eq.f64 	%p444, %fd425, 0dC056800000000000;
	selp.f64 	%fd16451, %fd408, %fd16447, %p444;
	selp.f64 	%fd437, %fd16450, %fd16451, %p443;
	selp.f64 	%fd16452, 0d0000000000000000, %fd16449, %p443;
	selp.f64 	%fd438, 0d0000000000000000, %fd16452, %p444;
	mul.f64 	%fd16453, %fd417, %fd438;
	fma.rn.f64 	%fd439, %fd16445, %fd414, %fd16453;
	mul.f64 	%fd16454, %fd414, %fd438;
	mul.f64 	%fd16455, %fd16445, %fd417;
	sub.f64 	%fd440, %fd16454, %fd16455;
	@%p440 bra 	$L__BB0_297;
	mul.f64 	%fd16463, %fd363, 0d3F91DF46A2529D3A;
	mov.f64 	%fd16464, 0d0000000000000000;
	mul.rn.f64 	%fd76057, %fd16463, %fd16464;
	mov.b32 	%r17775, 1;
	bra.uni 	$L__BB0_300;
$L__BB0_297:
	mul.f64 	%fd16456, %fd363, 0d3F91DF46A2529D3A;
	mul.f64 	%fd16457, %fd16456, 0d3FE45F306DC9C883;
	cvt.rni.s32.f64 	%r17774, %fd16457;
	cvt.rn.f64.s32 	%fd16458, %r17774;
	fma.rn.f64 	%fd16459, %fd16458, 0dBFF921FB54442D18, %fd16456;
	fma.rn.f64 	%fd16460, %fd16458, 0dBC91A62633145C00, %fd16459;
	fma.rn.f64 	%fd76057, %fd16458, 0dB97B839A252049C0, %fd16460;
	setp.ltu.f64 	%p445, %fd364, 0d41E0000000000000;
	@%p445 bra 	$L__BB0_299;
	mul.f64 	%fd16461, %fd363, 0d3F91DF46A2529D3A;
	{ // callseq 44, 0
	.param .b64 param0;
	st.param.f64 	[param0], %fd16461;
	.param .align 16 .b8 retval0[16];
	call.uni (retval0), 
	__internal_trig_reduction_slowpathd, 
	(
	param0
	);
	ld.param.f64 	%fd76057, [retval0];
	ld.param.b32 	%r17774, [retval0+8];
	} // callseq 44
$L__BB0_299:
	add.s32 	%r17775, %r17774, 1;
$L__BB0_300:
	shl.b32 	%r6582, %r17775, 6;
	cvt.u64.u32 	%rd397, %r6582;
	and.b64  	%rd398, %rd397, 64;
	mov.u64 	%rd399, __cudart_sin_cos_coeffs;
	add.s64 	%rd400, %rd399, %rd398;
	mul.rn.f64 	%fd16465, %fd76057, %fd76057;
	and.b32  	%r6583, %r17775, 1;
	setp.eq.b32 	%p447, %r6583, 1;
	selp.f64 	%fd16466, 0dBDA8FF8320FD8164, 0d3DE5DB65F9785EBA, %p447;
	ld.global.nc.v2.f64 	{%fd16467, %fd16468}, [%rd400];
	fma.rn.f64 	%fd16469, %fd16466, %fd16465, %fd16467;
	fma.rn.f64 	%fd16470, %fd16469, %fd16465, %fd16468;
	ld.global.nc.v2.f64 	{%fd16471, %fd16472}, [%rd400+16];
	fma.rn.f64 	%fd16473, %fd16470, %fd16465, %fd16471;
	fma.rn.f64 	%fd16474, %fd16473, %fd16465, %fd16472;
	ld.global.nc.v2.f64 	{%fd16475, %fd16476}, [%rd400+32];
	fma.rn.f64 	%fd16477, %fd16474, %fd16465, %fd16475;
	fma.rn.f64 	%fd16478, %fd16477, %fd16465, %fd16476;
	fma.rn.f64 	%fd16479, %fd16478, %fd76057, %fd76057;
	fma.rn.f64 	%fd16480, %fd16478, %fd16465, 0d3FF0000000000000;
	selp.f64 	%fd16481, %fd16480, %fd16479, %p447;
	and.b32  	%r6584, %r17775, 2;
	setp.eq.s32 	%p448, %r6584, 0;
	mov.f64 	%fd16482, 0d0000000000000000;
	sub.f64 	%fd16483, %fd16482, %fd16481;
	selp.f64 	%fd446, %fd16481, %fd16483, %p448;
	@%p440 bra 	$L__BB0_302;
	mul.f64 	%fd16491, %fd363, 0d3F91DF46A2529D3A;
	mov.f64 	%fd16492, 0d0000000000000000;
	mul.rn.f64 	%fd76058, %fd16491, %fd16492;
	mov.b32 	%r17776, 0;
	bra.uni 	$L__BB0_304;
$L__BB0_302:
	mul.f64 	%fd16484, %fd363, 0d3F91DF46A2529D3A;
	mul.f64 	%fd16485, %fd16484, 0d3FE45F306DC9C883;
	cvt.rni.s32.f64 	%r17776, %fd16485;
	cvt.rn.f64.s32 	%fd16486, %r17776;
	fma.rn.f64 	%fd16487, %fd16486, 0dBFF921FB54442D18, %fd16484;
	fma.rn.f64 	%fd16488, %fd16486, 0dBC91A62633145C00, %fd16487;
	fma.rn.f64 	%fd76058, %fd16486, 0dB97B839A252049C0, %fd16488;
	setp.ltu.f64 	%p449, %fd364, 0d41E0000000000000;
	@%p449 bra 	$L__BB0_304;
	mul.f64 	%fd16489, %fd363, 0d3F91DF46A2529D3A;
	{ // callseq 45, 0
	.param .b64 param0;
	st.param.f64 	[param0], %fd16489;
	.param .align 16 .b8 retval0[16];
	call.uni (retval0), 
	__internal_trig_reduction_slowpathd, 
	(
	param0
	);
	ld.param.f64 	%fd76058, [retval0];
	ld.param.b32 	%r17776, [retval0+8];
	} // callseq 45
$L__BB0_304:
	shl.b32 	%r6587, %r17776, 6;
	cvt.u64.u32 	%rd401, %r6587;
	and.b64  	%rd402, %rd401, 64;
	mov.u64 	%rd403, __cudart_sin_cos_coeffs;
	add.s64 	%rd404, %rd403, %rd402;
	mul.rn.f64 	%fd16494, %fd76058, %fd76058;
	and.b32  	%r6588, %r17776, 1;
	setp.eq.b32 	%p450, %r6588, 1;
	selp.f64 	%fd16495, 0dBDA8FF8320FD8164, 0d3DE5DB65F9785EBA, %p450;
	ld.global.nc.v2.f64 	{%fd16496, %fd16497}, [%rd404];
	fma.rn.f64 	%fd16498, %fd16495, %fd16494, %fd16496;
	fma.rn.f64 	%fd16499, %fd16498, %fd16494, %fd16497;
	ld.global.nc.v2.f64 	{%fd16500, %fd16501}, [%rd404+16];
	fma.rn.f64 	%fd16502, %fd16499, %fd16494, %fd16500;
	fma.rn.f64 	%fd16503, %fd16502, %fd16494, %fd16501;
	ld.global.nc.v2.f64 	{%fd16504, %fd16505}, [%rd404+32];
	fma.rn.f64 	%fd16506, %fd16503, %fd16494, %fd16504;
	fma.rn.f64 	%fd16507, %fd16506, %fd16494, %fd16505;
	fma.rn.f64 	%fd16508, %fd16507, %fd76058, %fd76058;
	fma.rn.f64 	%fd16509, %fd16507, %fd16494, 0d3FF0000000000000;
	selp.f64 	%fd16510, %fd16509, %fd16508, %p450;
	and.b32  	%r6589, %r17776, 2;
	setp.eq.s32 	%p451, %r6589, 0;
	mov.f64 	%fd76059, 0d0000000000000000;
	sub.f64 	%fd16511, %fd76059, %fd16510;
	selp.f64 	%fd16512, %fd16510, %fd16511, %p451;
	mul.f64 	%fd16513, %fd437, %fd16512;
	fma.rn.f64 	%fd16514, %fd439, %fd446, %fd16513;
	mul.f64 	%fd16515, %fd437, %fd446;
	mul.f64 	%fd16516, %fd439, %fd16512;
	sub.f64 	%fd16517, %fd16515, %fd16516;
	mul.f64 	%fd16518, %fd16517, %fd16517;
	fma.rn.f64 	%fd16519, %fd16514, %fd16514, %fd16518;
	fma.rn.f64 	%fd16520, %fd440, %fd440, %fd16519;
	sqrt.rn.f64 	%fd16521, %fd16520;
	mul.f64 	%fd16522, %fd409, %fd16514;
	div.rn.f64 	%fd16523, %fd16522, %fd16521;
	mul.f64 	%fd16524, %fd409, %fd16517;
	div.rn.f64 	%fd16525, %fd16524, %fd16521;
	mul.f64 	%fd16526, %fd409, %fd440;
	div.rn.f64 	%fd16527, %fd16526, %fd16521;
	mul.f64 	%fd16528, %fd16523, %fd16523;
	mul.f64 	%fd16529, %fd16525, %fd16525;
	add.f64 	%fd16530, %fd16528, %fd16529;
	fma.rn.f64 	%fd16531, %fd16527, %fd16527, %fd16530;
	sqrt.rn.f64 	%fd451, %fd16531;
	mul.f64 	%fd16532, %fd451, %fd451;
	mul.f64 	%fd16533, %fd16532, %fd389;
	mul.f64 	%fd16534, %fd16533, 0dBFE0000000000000;
	fma.rn.f64 	%fd16535, %fd16527, 0d0000000000000000, %fd16534;
	add.f64 	%fd16536, %fd16535, %fd16535;
	mul.f64 	%fd16537, %fd16525, %fd16536;
	mul.f64 	%fd16538, %fd16535, %fd16535;
	sub.f64 	%fd16539, %fd16538, %fd16528;
	mul.f64 	%fd16540, %fd16535, 0dC000000000000000;
	mul.f64 	%fd16541, %fd16523, %fd16540;
	sub.f64 	%fd16542, %fd16538, %fd16529;
	mul.f64 	%fd16543, %fd16537, %fd16537;
	mul.f64 	%fd16544, %fd16530, 0d4010000000000000;
	mul.f64 	%fd16545, %fd16544, %fd16539;
	sub.f64 	%fd452, %fd16543, %fd16545;
	mul.f64 	%fd16546, %fd16541, %fd16541;
	mul.f64 	%fd16547, %fd16544, %fd16542;
	sub.f64 	%fd453, %fd16546, %fd16547;
	setp.ltu.f64 	%p452, %fd452, 0d0000000000000000;
	sqrt.rn.f64 	%fd16548, %fd452;
	selp.f64 	%fd16549, 0d0000000000000000, %fd16548, %p452;
	setp.ltu.f64 	%p453, %fd453, 0d0000000000000000;
	sqrt.rn.f64 	%fd16550, %fd453;
	selp.f64 	%fd16551, 0d0000000000000000, %fd16550, %p453;
	neg.f64 	%fd16552, %fd16537;
	sub.f64 	%fd16553, %fd16552, %fd16549;
	add.f64 	%fd16554, %fd16530, %fd16530;
	div.rn.f64 	%fd454, %fd16553, %fd16554;
	sub.f64 	%fd16555, %fd16549, %fd16537;
	div.rn.f64 	%fd455, %fd16555, %fd16554;
	neg.f64 	%fd16556, %fd16541;
	sub.f64 	%fd16557, %fd16556, %fd16551;
	div.rn.f64 	%fd456, %fd16557, %fd16554;
	sub.f64 	%fd16558, %fd16551, %fd16541;
	div.rn.f64 	%fd457, %fd16558, %fd16554;
	abs.f64 	%fd16559, %fd454;
	setp.gt.f64 	%p454, %fd16559, 0d3FF0000000000000;
	mov.f64 	%fd76060, %fd455;
	@%p454 bra 	$L__BB0_307;
	setp.lt.f64 	%p455, %fd455, 0dBFF0000000000000;
	mov.f64 	%fd76060, 0d0000000000000000;
	mov.f64 	%fd76059, %fd454;
	@%p455 bra 	$L__BB0_307;
	setp.gt.f64 	%p456, %fd455, 0d3FF0000000000000;
	selp.f64 	%fd76060, 0d0000000000000000, %fd455, %p456;
$L__BB0_307:
	abs.f64 	%fd16562, %fd456;
	setp.gt.f64 	%p457, %fd16562, 0d3FF0000000000000;
	mov.f64 	%fd76061, 0d0000000000000000;
	mov.f64 	%fd76062, %fd457;
	@%p457 bra 	$L__BB0_310;
	setp.lt.f64 	%p458, %fd457, 0dBFF0000000000000;
	mov.f64 	%fd76062, 0d0000000000000000;
	mov.f64 	%fd76061, %fd456;
	@%p458 bra 	$L__BB0_310;
	setp.gt.f64 	%p459, %fd457, 0d3FF0000000000000;
	selp.f64 	%fd76062, 0d0000000000000000, %fd457, %p459;
$L__BB0_310:
	selp.f64 	%fd464, 0d0000000000000000, %fd76059, %p452;
	selp.f64 	%fd465, 0d0000000000000000, %fd76060, %p452;
	selp.f64 	%fd466, 0d0000000000000000, %fd76061, %p453;
	selp.f64 	%fd467, 0d0000000000000000, %fd76062, %p453;
	mul.f64 	%fd16564, %fd466, %fd466;
	fma.rn.f64 	%fd16565, %fd464, %fd464, %fd16564;
	add.f64 	%fd16566, %fd16565, 0dBFF0000000000000;
	abs.f64 	%fd16567, %fd16566;
	mul.f64 	%fd16568, %fd467, %fd467;
	fma.rn.f64 	%fd16569, %fd464, %fd464, %fd16568;
	add.f64 	%fd16570, %fd16569, 0dBFF0000000000000;
	abs.f64 	%fd16571, %fd16570;
	setp.geu.f64 	%p462, %fd16567, %fd16571;
	@%p462 bra 	$L__BB0_324;
	abs.f64 	%fd468, %fd466;
	abs.f64 	%fd469, %fd464;
	setp.leu.f64 	%p483, %fd469, %fd468;
	setp.gt.f64 	%p484, %fd469, %fd468;
	selp.f64 	%fd16634, %fd469, %fd468, %p484;
	selp.f64 	%fd16635, %fd468, %fd469, %p484;
	div.rn.f64 	%fd16636, %fd16635, %fd16634;
	mul.f64 	%fd16637, %fd16636, %fd16636;
	fma.rn.f64 	%fd16638, %fd16637, 0dBEF53E1D2A25FF7E, 0d3F2D3B63DBB65B49;
	fma.rn.f64 	%fd16639, %fd16638, %fd16637, 0dBF5312788DDE082E;
	fma.rn.f64 	%fd16640, %fd16639, %fd16637, 0d3F6F9690C8249315;
	fma.rn.f64 	%fd16641, %fd16640, %fd16637, 0dBF82CF5AABC7CF0D;
	fma.rn.f64 	%fd16642, %fd16641, %fd16637, 0d3F9162B0B2A3BFDE;
	fma.rn.f64 	%fd16643, %fd16642, %fd16637, 0dBF9A7256FEB6FC6B;
	fma.rn.f64 	%fd16644, %fd16643, %fd16637, 0d3FA171560CE4A489;
	fma.rn.f64 	%fd16645, %fd16644, %fd16637, 0dBFA4F44D841450E4;
	fma.rn.f64 	%fd16646, %fd16645, %fd16637, 0d3FA7EE3D3F36BB95;
	fma.rn.f64 	%fd16647, %fd16646, %fd16637, 0dBFAAD32AE04A9FD1;
	fma.rn.f64 	%fd16648, %fd16647, %fd16637, 0d3FAE17813D66954F;
	fma.rn.f64 	%fd16649, %fd16648, %fd16637, 0dBFB11089CA9A5BCD;
	fma.rn.f64 	%fd16650, %fd16649, %fd16637, 0d3FB3B12B2DB51738;
	fma.rn.f64 	%fd16651, %fd16650, %fd16637, 0dBFB745D022F8DC5C;
	fma.rn.f64 	%fd16652, %fd16651, %fd16637, 0d3FBC71C709DFE927;
	fma.rn.f64 	%fd16653, %fd16652, %fd16637, 0dBFC2492491FA1744;
	fma.rn.f64 	%fd16654, %fd16653, %fd16637, 0d3FC99999999840D2;
	fma.rn.f64 	%fd16655, %fd16654, %fd16637, 0dBFD555555555544C;
	mul.f64 	%fd16656, %fd16637, %fd16655;
	fma.rn.f64 	%fd470, %fd16656, %fd16636, %fd16636;
	@%p483 bra 	$L__BB0_313;
	{
	.reg .b32 %temp; 
	mov.b64 	{%temp, %r6599}, %fd466;
	}
	setp.lt.s32 	%p486, %r6599, 0;
	neg.f64 	%fd16659, %fd470;
	selp.f64 	%fd16660, %fd470, %fd16659, %p486;
	add.f64 	%fd76063, %fd16660, 0d3FF921FB54442D18;
	bra.uni 	$L__BB0_314;
$L__BB0_313:
	{
	.reg .b32 %temp; 
	mov.b64 	{%temp, %r6598}, %fd466;
	}
	setp.lt.s32 	%p485, %r6598, 0;
	mov.f64 	%fd16657, 0d400921FB54442D18;
	sub.f64 	%fd16658, %fd16657, %fd470;
	selp.f64 	%fd76063, %fd16658, %fd470, %p485;
$L__BB0_314:
	setp.gt.f64 	%p487, %fd469, %fd468;
	selp.f64 	%fd16661, %fd469, %fd468, %p487;
	setp.neu.f64 	%p488, %fd16661, 0d0000000000000000;
	@%p488 bra 	$L__BB0_316;
	{
	.reg .b32 %temp; 
	mov.b64 	{%temp, %r6601}, %fd466;
	}
	setp.lt.s32 	%p491, %r6601, 0;
	selp.f64 	%fd76064, 0d400921FB54442D18, 0d0000000000000000, %p491;
	bra.uni 	$L__BB0_317;
$L__BB0_316:
	setp.eq.f64 	%p489, %fd468, %fd469;
	{
	.reg .b32 %temp; 
	mov.b64 	{%temp, %r6600}, %fd466;
	}
	setp.lt.s32 	%p490, %r6600, 0;
	selp.f64 	%fd16662, 0d4002D97C7F3321D2, 0d3FE921FB54442D18, %p490;
	selp.f64 	%fd76064, %fd16662, %fd76063, %p489;
$L__BB0_317:
	add.rn.f64 	%fd16663, %fd468, %fd469;
	setp.nan.f64 	%p492, %fd16663, %fd16663;
	copysign.f64 	%fd16664, %fd464, %fd76064;
	selp.f64 	%fd76071, %fd16663, %fd16664, %p492;
	abs.f64 	%fd478, %fd467;
	abs.f64 	%fd479, %fd465;
	setp.leu.f64 	%p493, %fd479, %fd478;
	setp.gt.f64 	%p494, %fd479, %fd478;
	selp.f64 	%fd16665, %fd479, %fd478, %p494;
	selp.f64 	%fd16666, %fd478, %fd479, %p494;
	div.rn.f64 	%fd16667, %fd16666, %fd16665;
	mul.f64 	%fd16668, %fd16667, %fd16667;
	fma.rn.f64 	%fd16669, %fd16668, 0dBEF53E1D2A25FF7E, 0d3F2D3B63DBB65B49;
	fma.rn.f64 	%fd16670, %fd16669, %fd16668, 0dBF5312788DDE082E;
	fma.rn.f64 	%fd16671, %fd16670, %fd16668, 0d3F6F9690C8249315;
	fma.rn.f64 	%fd16672, %fd16671, %fd16668, 0dBF82CF5AABC7CF0D;
	fma.rn.f64 	%fd16673, %fd16672, %fd16668, 0d3F9162B0B2A3BFDE;
	fma.rn.f64 	%fd16674, %fd16673, %fd16668, 0dBF9A7256FEB6FC6B;
	fma.rn.f64 	%fd16675, %fd16674, %fd16668, 0d3FA171560CE4A489;
	fma.rn.f64 	%fd16676, %fd16675, %fd16668, 0dBFA4F44D841450E4;
	fma.rn.f64 	%fd16677, %fd16676, %fd16668, 0d3FA7EE3D3F36BB95;
	fma.rn.f64 	%fd16678, %fd16677, %fd16668, 0dBFAAD32AE04A9FD1;
	fma.rn.f64 	%fd16679, %fd16678, %fd16668, 0d3FAE17813D66954F;
	fma.rn.f64 	%fd16680, %fd16679, %fd16668, 0dBFB11089CA9A5BCD;
	fma.rn.f64 	%fd16681, %fd16680, %fd16668, 0d3FB3B12B2DB51738;
	fma.rn.f64 	%fd16682, %fd16681, %fd16668, 0dBFB745D022F8DC5C;
	fma.rn.f64 	%fd16683, %fd16682, %fd16668, 0d3FBC71C709DFE927;
	fma.rn.f64 	%fd16684, %fd16683, %fd16668, 0dBFC2492491FA1744;
	fma.rn.f64 	%fd16685, %fd16684, %fd16668, 0d3FC99999999840D2;
	fma.rn.f64 	%fd16686, %fd16685, %fd16668, 0dBFD555555555544C;
	mul.f64 	%fd16687, %fd16668, %fd16686;
	fma.rn.f64 	%fd480, %fd16687, %fd16667, %fd16667;
	@%p493 bra 	$L__BB0_319;
	{
	.reg .b32 %temp; 
	mov.b64 	{%temp, %r6603}, %fd467;
	}
	setp.lt.s32 	%p496, %r6603, 0;
	neg.f64 	%fd16690, %fd480;
	selp.f64 	%fd16691, %fd480, %fd16690, %p496;
	add.f64 	%fd76065, %fd16691, 0d3FF921FB54442D18;
	bra.uni 	$L__BB0_320;
$L__BB0_319:
	{
	.reg .b32 %temp; 
	mov.b64 	{%temp, %r6602}, %fd467;
	}
	setp.lt.s32 	%p495, %r6602, 0;
	mov.f64 	%fd16688, 0d400921FB54442D18;
	sub.f64 	%fd16689, %fd16688, %fd480;
	selp.f64 	%fd76065, %fd16689, %fd480, %p495;
$L__BB0_320:
	setp.gt.f64 	%p497, %fd479, %fd478;
	selp.f64 	%fd16692, %fd479, %fd478, %p497;
	setp.neu.f64 	%p498, %fd16692, 0d0000000000000000;
	@%p498 bra 	$L__BB0_322;
	{
	.reg .b32 %temp; 
	mov.b64 	{%temp, %r6605}, %fd467;
	}
	setp.lt.s32 	%p501, %r6605, 0;
	selp.f64 	%fd76066, 0d400921FB54442D18, 0d0000000000000000, %p501;
	bra.uni 	$L__BB0_323;
$L__BB0_322:
	setp.eq.f64 	%p499, %fd478, %fd479;
	{
	.reg .b32 %temp; 
	mov.b64 	{%temp, %r6604}, %fd467;
	}
	setp.lt.s32 	%p500, %r6604, 0;
	selp.f64 	%fd16693, 0d4002D97C7F3321D2, 0d3FE921FB54442D18, %p500;
	selp.f64 	%fd76066, %fd16693, %fd76065, %p499;
$L__BB0_323:
	add.rn.f64 	%fd16694, %fd478, %fd479;
	setp.nan.f64 	%p502, %fd16694, %fd16694;
	copysign.f64 	%fd16695, %fd465, %fd76066;
	selp.f64 	%fd76072, %fd16694, %fd16695, %p502;
	bra.uni 	$L__BB0_337;
$L__BB0_324:
	abs.f64 	%fd488, %fd467;
	abs.f64 	%fd489, %fd464;
	setp.leu.f64 	%p463, %fd489, %fd488;
	setp.gt.f64 	%p464, %fd489, %fd488;
	selp.f64 	%fd16572, %fd489, %fd488, %p464;
	selp.f64 	%fd16573, %fd488, %fd489, %p464;
	div.rn.f64 	%fd16574, %fd16573, %fd16572;
	mul.f64 	%fd16575, %fd16574, %fd16574;
	fma.rn.f64 	%fd16576, %fd16575, 0dBEF53E1D2A25FF7E, 0d3F2D3B63DBB65B49;
	fma.rn.f64 	%fd16577, %fd16576, %fd16575, 0dBF5312788DDE082E;
	fma.rn.f64 	%fd16578, %fd16577, %fd16575, 0d3F6F9690C8249315;
	fma.rn.f64 	%fd16579, %fd16578, %fd16575, 0dBF82CF5AABC7CF0D;
	fma.rn.f64 	%fd16580, %fd16579, %fd16575, 0d3F9162B0B2A3BFDE;
	fma.rn.f64 	%fd16581, %fd16580, %fd16575, 0dBF9A7256FEB6FC6B;
	fma.rn.f64 	%fd16582, %fd16581, %fd16575, 0d3FA171560CE4A489;
	fma.rn.f64 	%fd16583, %fd16582, %fd16575, 0dBFA4F44D841450E4;
	fma.rn.f64 	%fd16584, %fd16583, %fd16575, 0d3FA7EE3D3F36BB95;
	fma.rn.f64 	%fd16585, %fd16584, %fd16575, 0dBFAAD32AE04A9FD1;
	fma.rn.f64 	%fd16586, %fd16585, %fd16575, 0d3FAE17813D66954F;
	fma.rn.f64 	%fd16587, %fd16586, %fd16575, 0dBFB11089CA9A5BCD;
	fma.rn.f64 	%fd16588, %fd16587, %fd16575, 0d3FB3B12B2DB51738;
	fma.rn.f64 	%fd16589, %fd16588, %fd16575, 0dBFB745D022F8DC5C;
	fma.rn.f64 	%fd16590, %fd16589, %fd16575, 0d3FBC71C709DFE927;
	fma.rn.f64 	%fd16591, %fd16590, %fd16575, 0dBFC2492491FA1744;
	fma.rn.f64 	%fd16592, %fd16591, %fd16575, 0d3FC99999999840D2;
	fma.rn.f64 	%fd16593, %fd16592, %fd16575, 0dBFD555555555544C;
	mul.f64 	%fd16594, %fd16575, %fd16593;
	fma.rn.f64 	%fd490, %fd16594, %fd16574, %fd16574;
	@%p463 bra 	$L__BB0_326;
	{
	.reg .b32 %temp; 
	mov.b64 	{%temp, %r6591}, %fd467;
	}
	setp.lt.s32 	%p466, %r6591, 0;
	neg.f64 	%fd16597, %fd490;
	selp.f64 	%fd16598, %fd490, %fd16597, %p466;
	add.f64 	%fd76067, %fd16598, 0d3FF921FB54442D18;
	bra.uni 	$L__BB0_327;
$L__BB0_326:
	{
	.reg .b32 %temp; 
	mov.b64 	{%temp, %r6590}, %fd467;
	}
	setp.lt.s32 	%p465, %r6590, 0;
	mov.f64 	%fd16595, 0d400921FB54442D18;
	sub.f64 	%fd16596, %fd16595, %fd490;
	selp.f64 	%fd76067, %fd16596, %fd490, %p465;
$L__BB0_327:
	setp.gt.f64 	%p467, %fd489, %fd488;
	selp.f64 	%fd16599, %fd489, %fd488, %p467;
	setp.neu.f64 	%p468, %fd16599, 0d0000000000000000;
	@%p468 bra 	$L__BB0_329;
	{
	.reg .b32 %temp; 
	mov.b64 	{%temp, %r6593}, %fd467;
	}
	setp.lt.s32 	%p471, %r6593, 0;
	selp.f64 	%fd76068, 0d400921FB54442D18, 0d0000000000000000, %p471;
	bra.uni 	$L__BB0_330;
$L__BB0_329:
	setp.eq.f64 	%p469, %fd488, %fd489;
	{
	.reg .b32 %temp; 
	mov.b64 	{%temp, %r6592}, %fd467;
	}
	setp.lt.s32 	%p470, %r6592, 0;
	selp.f64 	%fd16600, 0d4002D97C7F3321D2, 0d3FE921FB54442D18, %p470;
	selp.f64 	%fd76068, %fd16600, %fd76067, %p469;
$L__BB0_330:
	add.rn.f64 	%fd16601, %fd488, %fd489;
	setp.nan.f64 	%p472, %fd16601, %fd16601;
	copysign.f64 	%fd16602, %fd464, %fd76068;
	selp.f64 	%fd76071, %fd16601, %fd16602, %p472;
	abs.f64 	%fd498, %fd466;
	abs.f64 	%fd499, %fd465;
	setp.leu.f64 	%p473, %fd499, %fd498;
	setp.gt.f64 	%p474, %fd499, %fd498;
	selp.f64 	%fd16603, %fd499, %fd498, %p474;
	selp.f64 	%fd16604, %fd498, %fd499, %p474;
	div.rn.f64 	%fd16605, %fd16604, %fd16603;
	mul.f64 	%fd16606, %fd16605, %fd16605;
	fma.rn.f64 	%fd16607, %fd16606, 0dBEF53E1D2A25FF7E, 0d3F2D3B63DBB65B49;
	fma.rn.f64 	%fd16608, %fd16607, %fd16606, 0dBF5312788DDE082E;
	fma.rn.f64 	%fd16609, %fd16608, %fd16606, 0d3F6F9690C8249315;
	fma.rn.f64 	%fd16610, %fd16609, %fd16606, 0dBF82CF5AABC7CF0D;
	fma.rn.f64 	%fd16611, %fd16610, %fd16606, 0d3F9162B0B2A3BFDE;
	fma.rn.f64 	%fd16612, %fd16611, %fd16606, 0dBF9A7256FEB6FC6B;
	fma.rn.f64 	%fd16613, %fd16612, %fd16606, 0d3FA171560CE4A489;
	fma.rn.f64 	%fd16614, %fd16613, %fd16606, 0dBFA4F44D841450E4;
	fma.rn.f64 	%fd16615, %fd16614, %fd16606, 0d3FA7EE3D3F36BB95;
	fma.rn.f64 	%fd16616, %fd16615, %fd16606, 0dBFAAD32AE04A9FD1;
	fma.rn.f64 	%fd16617, %fd16616, %fd16606, 0d3FAE17813D66954F;
	fma.rn.f64 	%fd16618, %fd16617, %fd16606, 0dBFB11089CA9A5BCD;
	fma.rn.f64 	%fd16619, %fd16618, %fd16606, 0d3FB3B12B2DB51738;
	fma.rn.f64 	%fd16620, %fd16619, %fd16606, 0dBFB745D022F8DC5C;
	fma.rn.f64 	%fd16621, %fd16620, %fd16606, 0d3FBC71C709DFE927;
	fma.rn.f64 	%fd16622, %fd16621, %fd16606, 0dBFC2492491FA1744;
	fma.rn.f64 	%fd16623, %fd16622, %fd16606, 0d3FC99999999840D2;
	fma.rn.f64 	%fd16624, %fd16623, %fd16606, 0dBFD555555555544C;
	mul.f64 	%fd16625, %fd16606, %fd16624;
	fma.rn.f64 	%fd500, %fd16625, %fd16605, %fd16605;
	@%p473 bra 	$L__BB0_332;
	{
	.reg .b32 %temp; 
	mov.b64 	{%temp, %r6595}, %fd466;
	}
	setp.lt.s32 	%p476, %r6595, 0;
	neg.f64 	%fd16628, %fd500;
	selp.f64 	%fd16629, %fd500, %fd16628, %p476;
	add.f64 	%fd76069, %fd16629, 0d3FF921FB54442D18;
	bra.uni 	$L__BB0_333;
$L__BB0_332:
	{
	.reg .b32 %temp; 
	mov.b64 	{%temp, %r6594}, %fd466;
	}
	setp.lt.s32 	%p475, %r6594, 0;
	mov.f64 	%fd16626, 0d400921FB54442D18;
	sub.f64 	%fd16627, %fd16626, %fd500;
	selp.f64 	%fd76069, %fd16627, %fd500, %p475;
$L__BB0_333:
	setp.gt.f64 	%p477, %fd499, %fd498;
	selp.f64 	%fd16630, %fd499, %fd498, %p477;
	setp.neu.f64 	%p478, %fd16630, 0d0000000000000000;
	@%p478 bra 	$L__BB0_335;
	{
	.reg .b32 %temp; 
	mov.b64 	{%temp, %r6597}, %fd466;
	}
	setp.lt.s32 	%p481, %r6597, 0;
	selp.f64 	%fd76070, 0d400921FB54442D18, 0d0000000000000000, %p481;
	bra.uni 	$L__BB0_336;
$L__BB0_335:
	setp.eq.f64 	%p479, %fd498, %fd499;
	{
	.reg .b32 %temp; 
	mov.b64 	{%temp, %r6596}, %fd466;
	}
	setp.lt.s32 	%p480, %r6596, 0;
	selp.f64 	%fd16631, 0d4002D97C7F3321D2, 0d3FE921FB54442D18, %p480;
	selp.f64 	%fd76070, %fd16631, %fd76069, %p479;
$L__BB0_336:
	add.rn.f64 	%fd16632, %fd498, %fd499;
	setp.nan.f64 	%p482, %fd16632, %fd16632;
	copysign.f64 	%fd16633, %fd465, %fd76070;
	selp.f64 	%fd76072, %fd16632, %fd16633, %p482;
$L__BB0_337:
	mul.f64 	%fd16696, %fd76072, 0d404CA5DC1A63C1F5;
	mul.f64 	%fd16697, %fd76071, 0d404CA5DC1A63C1F5;
	sub.f64 	%fd16698, %fd16697, %fd363;
	abs.f64 	%fd16699, %fd16698;
	sub.f64 	%fd16700, %fd16696, %fd363;
	abs.f64 	%fd16701, %fd16700;
	setp.lt.f64 	%p503, %fd16699, %fd16701;
	selp.f64 	%fd16702, %fd16697, %fd16696, %p503;
	mul.f64 	%fd510, %fd16702, 0d3F91DF46A2529D3A;
	abs.f64 	%fd16703, %fd510;
	setp.eq.f64 	%p504, %fd16703, 0d7FF0000000000000;
	setp.ltu.f64 	%p505, %fd16703, 0d41E0000000000000;
	or.pred  	%p506, %p504, %p505;
	@%p506 bra 	$L__BB0_339;
	{ // callseq 46, 0
	.param .b64 param0;
	st.param.f64 	[param0], %fd510;
	.param .align 16 .b8 retval0[16];
	call.uni (retval0), 
	__internal_trig_reduction_slowpathd, 
	(
	param0
	);
	ld.param.f64 	%fd16704, [retval0];
	ld.param.b32 	%r6606, [retval0+8];
	} // callseq 46
$L__BB0_339:
	mul.f64 	%fd16706, %fd438, %fd438;
	fma.rn.f64 	%fd16707, %fd437, %fd437, %fd16706;
	sqrt.rn.f64 	%fd16708, %fd16707;
	div.rn.f64 	%fd511, %fd438, %fd16708;
	{
	.reg .b32 %temp; 
	mov.b64 	{%temp, %r223}, %fd511;
	}
	abs.f64 	%fd512, %fd511;
	{
	.reg .b32 %temp; 
	mov.b64 	{%temp, %r6608}, %fd512;
	}
	setp.gt.s32 	%p507, %r6608, 1071801957;
	@%p507 bra 	$L__BB0_343;
	mul.f64 	%fd16749, %fd511, %fd511;
	fma.rn.f64 	%fd16750, %fd16749, 0d3FB0066BDC1895E9, 0dBFB3823B180754AF;
	fma.rn.f64 	%fd16751, %fd16750, %fd16749, 0d3FB11E52CC2F79AE;
	fma.rn.f64 	%fd16752, %fd16751, %fd16749, 0dBF924EAF3526861B;
	fma.rn.f64 	%fd16753, %fd16752, %fd16749, 0d3F91DF02A31E6CB7;
	fma.rn.f64 	%fd16754, %fd16753, %fd16749, 0d3F847D18B0EEC6CC;
	fma.rn.f64 	%fd16755, %fd16754, %fd16749, 0d3F8D0AF961BA53B0;
	fma.rn.f64 	%fd16756, %fd16755, %fd16749, 0d3F91BF7734CF1C48;
	fma.rn.f64 	%fd16757, %fd16756, %fd16749, 0d3F96E91483144EF7;
	fma.rn.f64 	%fd16758, %fd16757, %fd16749, 0d3F9F1C6E0A4F9F81;
	fma.rn.f64 	%fd16759, %fd16758, %fd16749, 0d3FA6DB6DC27FA92B;
	fma.rn.f64 	%fd16760, %fd16759, %fd16749, 0d3FB333333320F91B;
	fma.rn.f64 	%fd16761, %fd16760, %fd16749, 0d3FC5555555555F4D;
	mul.f64 	%fd16762, %fd16749, %fd16761;
	fma.rn.f64 	%fd513, %fd16762, %fd512, %fd512;
	setp.gt.s32 	%p511, %r223, -1;
	@%p511 bra 	$L__BB0_342;
	mov.f64 	%fd16767, 0d3C91A62633145C07;
	add.rn.f64 	%fd16768, %fd513, %fd16767;
	mov.f64 	%fd16769, 0d3FF921FB54442D18;
	add.rn.f64 	%fd76073, %fd16769, %fd16768;
	bra.uni 	$L__BB0_344;
$L__BB0_342:
	mov.f64 	%fd16763, 0dBC91A62633145C07;
	add.rn.f64 	%fd16764, %fd513, %fd16763;
	neg.f64 	%fd16765, %fd16764;
	mov.f64 	%fd16766, 0d3FF921FB54442D18;
	add.rn.f64 	%fd76073, %fd16766, %fd16765;
	bra.uni 	$L__BB0_344;
$L__BB0_343:
	mov.f64 	%fd16709, 0d3FF0000000000000;
	sub.f64 	%fd16710, %fd16709, %fd512;
	{
	.reg .b32 %temp; 
	mov.b64 	{%r6609, %temp}, %fd16710;
	}
	{
	.reg .b32 %temp; 
	mov.b64 	{%temp, %r6610}, %fd16710;
	}
	add.s32 	%r6611, %r6610, -1048576;
	mov.b64 	%fd16711, {%r6609, %r6611};
	rsqrt.approx.ftz.f64 	%fd16712, %fd16711;
	{
	.reg .b32 %temp; 
	mov.b64 	{%r6612, %temp}, %fd16712;
	}
	{
	.reg .b32 %temp; 
	mov.b64 	{%temp, %r6613}, %fd16712;
	}
	add.s32 	%r6614, %r6613, -1048576;
	mov.b64 	%fd16713, {%r6612, %r6614};
	mul.f64 	%fd16714, %fd16711, %fd16712;
	neg.f64 	%fd16715, %fd16714;
	fma.rn.f64 	%fd16716, %fd16714, %fd16715, %fd16711;
	fma.rn.f64 	%fd16717, %fd16716, %fd16713, %fd16714;
	neg.f64 	%fd16718, %fd16717;
	fma.rn.f64 	%fd16719, %fd16712, %fd16718, 0d3FF0000000000000;
	fma.rn.f64 	%fd16720, %fd16719, %fd16713, %fd16713;
	fma.rn.f64 	%fd16721, %fd16717, %fd16718, %fd16711;
	fma.rn.f64 	%fd16722, %fd16721, %fd16720, %fd16717;
	{
	.reg .b32 %temp; 
	mov.b64 	{%r6615, %temp}, %fd16722;
	}
	{
	.reg .b32 %temp; 
	mov.b64 	{%temp, %r6616}, %fd16722;
	}
	add.s32 	%r6617, %r6616, 1048576;
	mov.b64 	%fd16723, {%r6615, %r6617};
	fma.rn.f64 	%fd16724, %fd16710, 0d3EC715B371155F70, 0dBEBAC2FE66FAAC4B;
	fma.rn.f64 	%fd16725, %fd16724, %fd16710, 0d3ED9A9B88EFCD9B8;
	fma.rn.f64 	%fd16726, %fd16725, %fd16710, 0d3EDD0F40A8A0C4C3;
	fma.rn.f64 	%fd16727, %fd16726, %fd16710, 0d3EF46D4CFA9E0E1F;
	fma.rn.f64 	%fd16728, %fd16727, %fd16710, 0d3F079C168D1E2422;
	fma.rn.f64 	%fd16729, %fd16728, %fd16710, 0d3F1C9A88C3BCA540;
	fma.rn.f64 	%fd16730, %fd16729, %fd16710, 0d3F31C4E64BD476DF;
	fma.rn.f64 	%fd16731, %fd16730, %fd16710, 0d3F46E8BA60009C8F;
	fma.rn.f64 	%fd16732, %fd16731, %fd16710, 0d3F5F1C71C62B05A2;
	fma.rn.f64 	%fd16733, %fd16732, %fd16710, 0d3F76DB6DB6DC9F2C;
	fma.rn.f64 	%fd16734, %fd16733, %fd16710, 0d3F9333333333329C;
	fma.rn.f64 	%fd16735, %fd16734, %fd16710, 0d3FB5555555555555;
	setp.lt.s32 	%p508, %r6610, 1;
	mov.f64 	%fd16736, 0d0000000000000000;
	mul.rn.f64 	%fd16737, %fd512, %fd16736;
	mul.f64 	%fd16738, %fd16710, %fd16735;
	fma.rn.f64 	%fd16739, %fd16738, %fd16723, %fd16723;
	selp.f64 	%fd16740, %fd16737, %fd16739, %p508;
	setp.lt.s32 	%p509, %r6610, 0;
	mov.f64 	%fd16741, 0d7FF0000000000000;
	mul.rn.f64 	%fd16742, %fd16740, %fd16741;
	selp.f64 	%fd16743, %fd16742, %fd16740, %p509;
	setp.lt.s32 	%p510, %r223, 0;
	mov.f64 	%fd16744, 0dBCA1A62633145C07;
	add.rn.f64 	%fd16745, %fd16743, %fd16744;
	neg.f64 	%fd16746, %fd16745;
	mov.f64 	%fd16747, 0d400921FB54442D18;
	add.rn.f64 	%fd16748, %fd16747, %fd16746;
	selp.f64 	%fd76073, %fd16748, %fd16743, %p510;
$L__BB0_344:
	mul.f64 	%fd16770, %fd76073, 0d404CA5DC1A63C1F5;
	setp.gt.f64 	%p512, %fd437, 0d0000000000000000;
	neg.f64 	%fd16771, %fd16770;
	selp.f64 	%fd16772, %fd16771, %fd16770, %p512;
	mul.f64 	%fd518, %fd16772, 0d3F91DF46A2529D3A;
	abs.f64 	%fd519, %fd518;
	setp.neu.f64 	%p513, %fd519, 0d7FF0000000000000;
	@%p513 bra 	$L__BB0_346;
	mov.f64 	%fd16778, 0d0000000000000000;
	mul.rn.f64 	%fd76074, %fd518, %fd16778;
	mov.b32 	%r17777, 0;
	bra.uni 	$L__BB0_348;
$L__BB0_346:
	mul.f64 	%fd16773, %fd518, 0d3FE45F306DC9C883;
	cvt.rni.s32.f64 	%r17777, %fd16773;
	cvt.rn.f64.s32 	%fd16774, %r17777;
	fma.rn.f64 	%fd16775, %fd16774, 0dBFF921FB54442D18, %fd518;
	fma.rn.f64 	%fd16776, %fd16774, 0dBC91A62633145C00, %fd16775;
	fma.rn.f64 	%fd76074, %fd16774, 0dB97B839A252049C0, %fd16776;
	setp.ltu.f64 	%p514, %fd519, 0d41E0000000000000;
	@%p514 bra 	$L__BB0_348;
	{ // callseq 47, 0
	.param .b64 param0;
	st.param.f64 	[param0], %fd518;
	.param .align 16 .b8 retval0[16];
	call.uni (retval0), 
	__internal_trig_reduction_slowpathd, 
	(
	param0
	);
	ld.param.f64 	%fd76074, [retval0];
	ld.param.b32 	%r17777, [retval0+8];
	} // callseq 47
$L__BB0_348:
	shl.b32 	%r6620, %r17777, 6;
	cvt.u64.u32 	%rd405, %r6620;
	and.b64  	%rd406, %rd405, 64;
	mov.u64 	%rd407, __cudart_sin_cos_coeffs;
	add.s64 	%rd408, %rd407, %rd406;
	mul.rn.f64 	%fd16779, %fd76074, %fd76074;
	and.b32  	%r6621, %r17777, 1;
	setp.eq.b32 	%p516, %r6621, 1;
	selp.f64 	%fd16780, 0dBDA8FF8320FD8164, 0d3DE5DB65F9785EBA, %p516;
	ld.global.nc.v2.f64 	{%fd16781, %fd16782}, [%rd408];
	fma.rn.f64 	%fd16783, %fd16780, %fd16779, %fd16781;
	fma.rn.f64 	%fd16784, %fd16783, %fd16779, %fd16782;
	ld.global.nc.v2.f64 	{%fd16785, %fd16786}, [%rd408+16];
	fma.rn.f64 	%fd16787, %fd16784, %fd16779, %fd16785;
	fma.rn.f64 	%fd16788, %fd16787, %fd16779, %fd16786;
	ld.global.nc.v2.f64 	{%fd16789, %fd16790}, [%rd408+32];
	fma.rn.f64 	%fd16791, %fd16788, %fd16779, %fd16789;
	fma.rn.f64 	%fd16792, %fd16791, %fd16779, %fd16790;
	fma.rn.f64 	%fd16793, %fd16792, %fd76074, %fd76074;
	fma.rn.f64 	%fd16794, %fd16792, %fd16779, 0d3FF0000000000000;
	selp.f64 	%fd16795, %fd16794, %fd16793, %p516;
	and.b32  	%r6622, %r17777, 2;
	setp.eq.s32 	%p517, %r6622, 0;
	mov.f64 	%fd16796, 0d0000000000000000;
	sub.f64 	%fd16797, %fd16796, %fd16795;
	selp.f64 	%fd524, %fd16795, %fd16797, %p517;
	@%p513 bra 	$L__BB0_350;
	mov.f64 	%fd16803, 0d0000000000000000;
	mul.rn.f64 	%fd76076, %fd518, %fd16803;
	mov.b32 	%r17779, 1;
	bra.uni 	$L__BB0_353;
$L__BB0_350:
	mul.f64 	%fd16798, %fd518, 0d3FE45F306DC9C883;
	cvt.rni.s32.f64 	%r17778, %fd16798;
	cvt.rn.f64.s32 	%fd16799, %r17778;
	fma.rn.f64 	%fd16800, %fd16799, 0dBFF921FB54442D18, %fd518;
	fma.rn.f64 	%fd16801, %fd16799, 0dBC91A62633145C00, %fd16800;
	fma.rn.f64 	%fd76076, %fd16799, 0dB97B839A252049C0, %fd16801;
	setp.ltu.f64 	%p518, %fd519, 0d41E0000000000000;
	@%p518 bra 	$L__BB0_352;
	{ // callseq 48, 0
	.param .b64 param0;
	st.param.f64 	[param0], %fd518;
	.param .align 16 .b8 retval0[16];
	call.uni (retval0), 
	__internal_trig_reduction_slowpathd, 
	(
	param0
	);
	ld.param.f64 	%fd76076, [retval0];
	ld.param.b32 	%r17778, [retval0+8];
	} // callseq 48
$L__BB0_352:
	add.s32 	%r17779, %r17778, 1;
$L__BB0_353:
	shl.b32 	%r6625, %r17779, 6;
	cvt.u64.u32 	%rd409, %r6625;
	and.b64  	%rd410, %rd409, 64;
	mov.u64 	%rd411, __cudart_sin_cos_coeffs;
	add.s64 	%rd412, %rd411, %rd410;
	mul.rn.f64 	%fd16804, %fd76076, %fd76076;
	and.b32  	%r6626, %r17779, 1;
	setp.eq.b32 	%p519, %r6626, 1;
	selp.f64 	%fd16805, 0dBDA8FF8320FD8164, 0d3DE5DB65F9785EBA, %p519;
	ld.global.nc.v2.f64 	{%fd16806, %fd16807}, [%rd412];
	fma.rn.f64 	%fd16808, %fd16805, %fd16804, %fd16806;
	fma.rn.f64 	%fd16809, %fd16808, %fd16804, %fd16807;
	ld.global.nc.v2.f64 	{%fd16810, %fd16811}, [%rd412+16];
	fma.rn.f64 	%fd16812, %fd16809, %fd16804, %fd16810;
	fma.rn.f64 	%fd16813, %fd16812, %fd16804, %fd16811;
	ld.global.nc.v2.f64 	{%fd16814, %fd16815}, [%rd412+32];
	fma.rn.f64 	%fd16816, %fd16813, %fd16804, %fd16814;
	fma.rn.f64 	%fd16817, %fd16816, %fd16804, %fd16815;
	fma.rn.f64 	%fd16818, %fd16817, %fd76076, %fd76076;
	fma.rn.f64 	%fd16819, %fd16817, %fd16804, 0d3FF0000000000000;
	selp.f64 	%fd16820, %fd16819, %fd16818, %p519;
	and.b32  	%r6627, %r17779, 2;
	setp.eq.s32 	%p520, %r6627, 0;
	mov.f64 	%fd16821, 0d0000000000000000;
	sub.f64 	%fd16822, %fd16821, %fd16820;
	selp.f64 	%fd530, %fd16820, %fd16822, %p520;
	mul.f64 	%fd16823, %fd389, %fd451;
	mul.f64 	%fd531, %fd16823, 0d3FE0000000000000;
	{
	.reg .b32 %temp; 
	mov.b64 	{%temp, %r6628}, %fd531;
	}
	mov.b32 	%f3, %r6628;
	abs.f32 	%f4, %f3;
	setp.geu.f32 	%p521, %f4, 0f3FE26666;
	@%p521 bra 	$L__BB0_355;
	mul.f64 	%fd16857, %fd531, %fd531;
	fma.rn.f64 	%fd16858, %fd16857, 0d3FB0066BDC1895E9, 0dBFB3823B180754AF;
	fma.rn.f64 	%fd16859, %fd16858, %fd16857, 0d3FB11E52CC2F79AE;
	fma.rn.f64 	%fd16860, %fd16859, %fd16857, 0dBF924EAF3526861B;
	fma.rn.f64 	%fd16861, %fd16860, %fd16857, 0d3F91DF02A31E6CB7;
	fma.rn.f64 	%fd16862, %fd16861, %fd16857, 0d3F847D18B0EEC6CC;
	fma.rn.f64 	%fd16863, %fd16862, %fd16857, 0d3F8D0AF961BA53B0;
	fma.rn.f64 	%fd16864, %fd16863, %fd16857, 0d3F91BF7734CF1C48;
	fma.rn.f64 	%fd16865, %fd16864, %fd16857, 0d3F96E91483144EF7;
	fma.rn.f64 	%fd16866, %fd16865, %fd16857, 0d3F9F1C6E0A4F9F81;
	fma.rn.f64 	%fd16867, %fd16866, %fd16857, 0d3FA6DB6DC27FA92B;
	fma.rn.f64 	%fd16868, %fd16867, %fd16857, 0d3FB333333320F91B;
	fma.rn.f64 	%fd16869, %fd16868, %fd16857, 0d3FC5555555555F4D;
	mul.f64 	%fd16870, %fd16857, %fd16869;
	fma.rn.f64 	%fd76077, %fd16870, %fd531, %fd531;
	bra.uni 	$L__BB0_356;
$L__BB0_355:
	abs.f64 	%fd16824, %fd531;
	fma.rn.f64 	%fd16825, %fd16824, 0dBFE0000000000000, 0d3FE0000000000000;
	rsqrt.approx.ftz.f64 	%fd16826, %fd16825;
	{
	.reg .b32 %temp; 
	mov.b64 	{%r6629, %temp}, %fd16826;
	}
	{
	.reg .b32 %temp; 
	mov.b64 	{%temp, %r6630}, %fd16826;
	}
	add.s32 	%r6631, %r6630, -1048576;
	mov.b64 	%fd16827, {%r6629, %r6631};
	mul.f64 	%fd16828, %fd16825, %fd16826;
	neg.f64 	%fd16829, %fd16828;
	fma.rn.f64 	%fd16830, %fd16828, %fd16829, %fd16825;
	fma.rn.f64 	%fd16831, %fd16830, %fd16827, %fd16828;
	neg.f64 	%fd16832, %fd16831;
	fma.rn.f64 	%fd16833, %fd16826, %fd16832, 0d3FF0000000000000;
	fma.rn.f64 	%fd16834, %fd16833, %fd16827, %fd16827;
	fma.rn.f64 	%fd16835, %fd16831, %fd16832, %fd16825;
	fma.rn.f64 	%fd16836, %fd16835, %fd16834, %fd16831;
	{
	.reg .b32 %temp; 
	mov.b64 	{%temp, %r6632}, %fd16825;
	}
	setp.lt.s32 	%p522, %r6632, 0;
	selp.f64 	%fd16837, 0dFFF8000000000000, %fd16836, %p522;
	setp.ne.f64 	%p523, %fd16825, 0d0000000000000000;
	selp.f64 	%fd16838, %fd16837, %fd16825, %p523;
	fma.rn.f64 	%fd16839, %fd16825, 0d3FB0066BDC1895E9, 0dBFB3823B180754AF;
	fma.rn.f64 	%fd16840, %fd16839, %fd16825, 0d3FB11E52CC2F79AE;
	fma.rn.f64 	%fd16841, %fd16840, %fd16825, 0dBF924EAF3526861B;
	fma.rn.f64 	%fd16842, %fd16841, %fd16825, 0d3F91DF02A31E6CB7;
	fma.rn.f64 	%fd16843, %fd16842, %fd16825, 0d3F847D18B0EEC6CC;
	fma.rn.f64 	%fd16844, %fd16843, %fd16825, 0d3F8D0AF961BA53B0;
	fma.rn.f64 	%fd16845, %fd16844, %fd16825, 0d3F91BF7734CF1C48;
	fma.rn.f64 	%fd16846, %fd16845, %fd16825, 0d3F96E91483144EF7;
	fma.rn.f64 	%fd16847, %fd16846, %fd16825, 0d3F9F1C6E0A4F9F81;
	fma.rn.f64 	%fd16848, %fd16847, %fd16825, 0d3FA6DB6DC27FA92B;
	fma.rn.f64 	%fd16849, %fd16848, %fd16825, 0d3FB333333320F91B;
	fma.rn.f64 	%fd16850, %fd16849, %fd16825, 0d3FC5555555555F4D;
	mul.f64 	%fd16851, %fd16825, %fd16850;
	mul.f64 	%fd16852, %fd16838, 0dC000000000000000;
	fma.rn.f64 	%fd16853, %fd16852, %fd16851, 0d3C91A62633145C07;
	add.f64 	%fd16854, %fd16852, 0d3FE921FB54442D18;
	add.f64 	%fd16855, %fd16854, %fd16853;
	add.f64 	%fd16856, %fd16855, 0d3FE921FB54442D18;
	copysign.f64 	%fd76077, %fd531, %fd16856;
$L__BB0_356:
	mul.f64 	%fd535, %fd76077, 0d3FFFFFFFFFFFFFFF;
	abs.f64 	%fd536, %fd535;
	setp.neu.f64 	%p524, %fd536, 0d7FF0000000000000;
	@%p524 bra 	$L__BB0_358;
	mov.f64 	%fd16876, 0d0000000000000000;
	mul.rn.f64 	%fd76079, %fd535, %fd16876;
	mov.pred 	%p9681, -1;
	bra.uni 	$L__BB0_361;
$L__BB0_358:
	mul.f64 	%fd16871, %fd535, 0d3FE45F306DC9C883;
	cvt.rni.s32.f64 	%r17780, %fd16871;
	cvt.rn.f64.s32 	%fd16872, %r17780;
	fma.rn.f64 	%fd16873, %fd16872, 0dBFF921FB54442D18, %fd535;
	fma.rn.f64 	%fd16874, %fd16872, 0dBC91A62633145C00, %fd16873;
	fma.rn.f64 	%fd76079, %fd16872, 0dB97B839A252049C0, %fd16874;
	setp.ltu.f64 	%p525, %fd536, 0d41E0000000000000;
	@%p525 bra 	$L__BB0_360;
	{ // callseq 49, 0
	.param .b64 param0;
	st.param.f64 	[param0], %fd535;
	.param .align 16 .b8 retval0[16];
	call.uni (retval0), 
	__internal_trig_reduction_slowpathd, 
	(
	param0
	);
	ld.param.f64 	%fd76079, [retval0];
	ld.param.b32 	%r17780, [retval0+8];
	} // callseq 49
$L__BB0_360:
	and.b32  	%r6634, %r17780, 1;
	setp.eq.b32 	%p526, %r6634, 1;
	not.pred 	%p9681, %p526;
$L__BB0_361:
	mul.f64 	%fd16877, %fd76079, %fd76079;
	fma.rn.f64 	%fd16878, %fd16877, 0d3EE48DAC2799BCB9, 0dBEF9757C5B27EBB1;
	fma.rn.f64 	%fd16879, %fd16878, %fd16877, 0d3F0980E90FD91E04;
	fma.rn.f64 	%fd16880, %fd16879, %fd16877, 0dBEFAE2B0417D7E1D;
	fma.rn.f64 	%fd16881, %fd16880, %fd16877, 0d3F119F5341BFBA57;
	fma.rn.f64 	%fd16882, %fd16881, %fd16877, 0d3F15E791A00F6919;
	fma.rn.f64 	%fd16883, %fd16882, %fd16877, 0d3F2FF2E7FADEC73A;
	fma.rn.f64 	%fd16884, %fd16883, %fd16877, 0d3F434BC1B206DA62;
	fma.rn.f64 	%fd16885, %fd16884, %fd16877, 0d3F57DB18EF2F83F9;
	fma.rn.f64 	%fd16886, %fd16885, %fd16877, 0d3F6D6D2E7AE49FBC;
	fma.rn.f64 	%fd16887, %fd16886, %fd16877, 0d3F8226E3A816A776;
	fma.rn.f64 	%fd16888, %fd16887, %fd16877, 0d3F9664F485D25660;
	fma.rn.f64 	%fd16889, %fd16888, %fd16877, 0d3FABA1BA1BABF31D;
	fma.rn.f64 	%fd16890, %fd16889, %fd16877, 0d3FC11111111105D2;
	fma.rn.f64 	%fd16891, %fd16890, %fd16877, 0d3FD555555555555E;
	mul.f64 	%fd542, %fd16877, %fd16891;
	fma.rn.f64 	%fd76080, %fd542, %fd76079, %fd76079;
	@%p9681 bra 	$L__BB0_363;
	fma.rn.f64 	%fd16892, %fd542, %fd76079, %fd76079;
	sub.f64 	%fd16893, %fd16892, %fd76079;
	neg.f64 	%fd16894, %fd16893;
	fma.rn.f64 	%fd16895, %fd542, %fd76079, %fd16894;
	rcp.approx.ftz.f64 	%fd16896, %fd16892;
	neg.f64 	%fd16897, %fd16892;
	fma.rn.f64 	%fd16898, %fd16897, %fd16896, 0d3FF0000000000000;
	fma.rn.f64 	%fd16899, %fd16898, %fd16898, %fd16898;
	fma.rn.f64 	%fd16900, %fd16899, %fd16896, %fd16896;
	neg.f64 	%fd16901, %fd16900;
	fma.rn.f64 	%fd16902, %fd16892, %fd16901, 0d3FF0000000000000;
	fma.rn.f64 	%fd16903, %fd16901, %fd16895, %fd16902;
	fma.rn.f64 	%fd76080, %fd16903, %fd16901, %fd16901;
$L__BB0_363:
	mul.f64 	%fd16904, %fd76080, %fd359;
	mul.f64 	%fd76082, %fd524, %fd16904;
	mul.f64 	%fd16905, %fd354, %fd76080;
	mul.f64 	%fd76081, %fd530, %fd16905;
	bra.uni 	$L__BB0_365;
$L__BB0_364:
	sub.f64 	%fd76082, %fd361, %fd385;
	sub.f64 	%fd76081, %fd362, %fd386;
$L__BB0_365:
	ld.param.u64 	%rd8613, [_Z8FitGrainPdPiS0_S_S_S0_S0_S_S_S_S_S_S_S_S_S_S_S_S__param_7];
	setp.lt.s32 	%p528, %r17755, 1;
	mul.lo.s32 	%r6635, %r17757, 9;
	cvta.to.global.u64 	%rd413, %rd8613;
	mul.lo.s32 	%r6636, %r2, 9;
	mul.wide.s32 	%rd414, %r6636, 8;
	add.s64 	%rd415, %rd413, %rd414;
	mul.wide.u32 	%rd416, %r6635, 8;
	add.s64 	%rd417, %rd415, %rd416;
	ld.global.f64 	%fd16906, [%rd417+64];
	cvt.rzi.s32.f64 	%r235, %fd16906;
	@%p528 bra 	$L__BB0_370;
	mov.b32 	%r17781, 0;
	bra.uni 	$L__BB0_368;
$L__BB0_367:
	add.s32 	%r17781, %r17781, 1;
	setp.eq.s32 	%p530, %r17781, %r17755;
	@%p530 bra 	$L__BB0_370;
$L__BB0_368:
	shl.b32 	%r6638, %r17781, 3;
	mul.wide.u32 	%rd418, %r6638, 8;
	add.s64 	%rd419, %rd31, %rd418;
	ld.global.f64 	%fd16907, [%rd419+56];
	cvt.rzi.s32.f64 	%r6639, %fd16907;
	setp.ne.s32 	%p529, %r6639, %r235;
	@%p529 bra 	$L__BB0_367;
	shl.b32 	%r6640, %r17781, 3;
	mul.wide.u32 	%rd420, %r6640, 8;
	add.s64 	%rd421, %rd31, %rd420;
	ld.global.f64 	%fd16908, [%rd421];
	sub.f64 	%fd16909, %fd76082, %fd16908;
	ld.global.f64 	%fd16910, [%rd421+8];
	sub.f64 	%fd16911, %fd76081, %fd16910;
	mul.f64 	%fd16912, %fd16911, %fd16911;
	fma.rn.f64 	%fd16913, %fd16909, %fd16909, %fd16912;
	sqrt.rn.f64 	%fd16914, %fd16913;
	add.f64 	%fd76037, %fd76037, %fd16914;
$L__BB0_370:
	add.s32 	%r17757, %r17757, 1;
	setp.ne.s32 	%p531, %r17757, %r1;
	@%p531 bra 	$L__BB0_248;
$L__BB0_371:
	st.global.f64 	[%rd32+1632], %fd76037;
	add.s32 	%r18339, %r18348, 13;
	mov.b32 	%r17782, 0;
$L__BB0_372:
	mul.wide.u32 	%rd422, %r17782, 8;
	add.s64 	%rd423, %rd34, %rd422;
	ld.global.f64 	%fd557, [%rd423];
	add.s64 	%rd424, %rd38, %rd422;
	ld.global.f64 	%fd16915, [%rd424];
	fma.rn.f64 	%fd76087, %fd75967, %fd16915, %fd557;
	st.global.f64 	[%rd423], %fd76087;
	add.s64 	%rd425, %rd35, %rd422;
	ld.global.f64 	%fd559, [%rd425];
	setp.geu.f64 	%p532, %fd76087, %fd559;
	@%p532 bra 	$L__BB0_374;
	mul.wide.u32 	%rd426, %r17782, 8;
	add.s64 	%rd427, %rd34, %rd426;
	st.global.f64 	[%rd427], %fd559;
	mov.f64 	%fd76087, %fd559;
$L__BB0_374:
	mul.wide.u32 	%rd428, %r17782, 8;
	add.s64 	%rd429, %rd36, %rd428;
	ld.global.f64 	%fd561, [%rd429];
	setp.leu.f64 	%p533, %fd76087, %fd561;
	@%p533 bra 	$L__BB0_376;
	mul.wide.u32 	%rd430, %r17782, 8;
	add.s64 	%rd431, %rd34, %rd430;
	st.global.f64 	[%rd431], %fd561;
$L__BB0_376:
	mul.lo.s32 	%r6642, %r17782, 12;
	ld.global.f64 	%fd16916, [%rd34];
	mul.wide.u32 	%rd432, %r6642, 8;
	add.s64 	%rd433, %rd32, %rd432;
	st.global.f64 	[%rd433], %fd16916;
	ld.global.f64 	%fd16917, [%rd34+8];
	st.global.f64 	[%rd433+8], %fd16917;
	ld.global.f64 	%fd16918, [%rd34+16];
	st.global.f64 	[%rd433+16], %fd16918;
	ld.global.f64 	%fd16919, [%rd34+24];
	st.global.f64 	[%rd433+24], %fd16919;
	ld.global.f64 	%fd16920, [%rd34+32];
	st.global.f64 	[%rd433+32], %fd16920;
	ld.global.f64 	%fd16921, [%rd34+40];
	st.global.f64 	[%rd433+40], %fd16921;
	ld.global.f64 	%fd16922, [%rd34+48];
	st.global.f64 	[%rd433+48], %fd16922;
	ld.global.f64 	%fd16923, [%rd34+56];
	st.global.f64 	[%rd433+56], %fd16923;
	ld.global.f64 	%fd16924, [%rd34+64];
	st.global.f64 	[%rd433+64], %fd16924;
	ld.global.f64 	%fd16925, [%rd34+72];
	st.global.f64 	[%rd433+72], %fd16925;
	ld.global.f64 	%fd16926, [%rd34+80];
	st.global.f64 	[%rd433+80], %fd16926;
	ld.global.f64 	%fd562, [%rd34+88];
	st.global.f64 	[%rd433+88], %fd562;
	ld.global.f64 	%fd563, [%rd34+48];
	ld.global.f64 	%fd564, [%rd34+56];
	ld.global.f64 	%fd565, [%rd34+64];
	ld.global.f64 	%fd16927, [%rd34+72];
	ld.global.f64 	%fd566, [%rd34+80];
	mul.f64 	%fd567, %fd16927, 0d3F91DF46A2529D3A;
	abs.f64 	%fd568, %fd567;
	setp.neu.f64 	%p534, %fd568, 0d7FF0000000000000;
	@%p534 bra 	$L__BB0_378;
	mov.f64 	%fd16933, 0d0000000000000000;
	mul.rn.f64 	%fd76088, %fd567, %fd16933;
	mov.b32 	%r17783, 0;
	bra.uni 	$L__BB0_380;
$L__BB0_378:
	mul.f64 	%fd16928, %fd567, 0d3FE45F306DC9C883;
	cvt.rni.s32.f64 	%r17783, %fd16928;
	cvt.rn.f64.s32 	%fd16929, %r17783;
	fma.rn.f64 	%fd16930, %fd16929, 0dBFF921FB54442D18, %fd567;
	fma.rn.f64 	%fd16931, %fd16929, 0dBC91A62633145C00, %fd16930;
	fma.rn.f64 	%fd76088, %fd16929, 0dB97B839A252049C0, %fd16931;
	setp.ltu.f64 	%p535, %fd568, 0d41E0000000000000;
	@%p535 bra 	$L__BB0_380;
	{ // callseq 50, 0
	.param .b64 param0;
	st.param.f64 	[param0], %fd567;
	.param .align 16 .b8 retval0[16];
	call.uni (retval0), 
	__internal_trig_reduction_slowpathd, 
	(
	param0
	);
	ld.param.f64 	%fd76088, [retval0];
	ld.param.b32 	%r17783, [retval0+8];
	} // callseq 50
$L__BB0_380:
	shl.b32 	%r6645, %r17783, 6;
	cvt.u64.u32 	%rd434, %r6645;
	and.b64  	%rd435, %rd434, 64;
	mov.u64 	%rd436, __cudart_sin_cos_coeffs;
	add.s64 	%rd437, %rd436, %rd435;
	mul.rn.f64 	%fd16934, %fd76088, %fd76088;
	and.b32  	%r6646, %r17783, 1;
	setp.eq.b32 	%p536, %r6646, 1;
	selp.f64 	%fd16935, 0dBDA8FF8320FD8164, 0d3DE5DB65F9785EBA, %p536;
	ld.global.nc.v2.f64 	{%fd16936, %fd16937}, [%rd437];
	fma.rn.f64 	%fd16938, %fd16935, %fd16934, %fd16936;
	fma.rn.f64 	%fd16939, %fd16938, %fd16934, %fd16937;
	ld.global.nc.v2.f64 	{%fd16940, %fd16941}, [%rd437+16];
	fma.rn.f64 	%fd16942, %fd16939, %fd16934, %fd16940;
	fma.rn.f64 	%fd16943, %fd16942, %fd16934, %fd16941;
	ld.global.nc.v2.f64 	{%fd16944, %fd16945}, [%rd437+32];
	fma.rn.f64 	%fd16946, %fd16943, %fd16934, %fd16944;
	fma.rn.f64 	%fd16947, %fd16946, %fd16934, %fd16945;
	fma.rn.f64 	%fd16948, %fd16947, %fd76088, %fd76088;
	fma.rn.f64 	%fd16949, %fd16947, %fd16934, 0d3FF0000000000000;
	selp.f64 	%fd16950, %fd16949, %fd16948, %p536;
	and.b32  	%r6647, %r17783, 2;
	setp.eq.s32 	%p537, %r6647, 0;
	mov.f64 	%fd16951, 0d0000000000000000;
	sub.f64 	%fd16952, %fd16951, %fd16950;
	selp.f64 	%fd573, %fd16950, %fd16952, %p537;
	mul.f64 	%fd574, %fd566, 0d3F91DF46A2529D3A;
	abs.f64 	%fd575, %fd574;
	setp.neu.f64 	%p538, %fd575, 0d7FF0000000000000;
	@%p538 bra 	$L__BB0_382;
	mov.f64 	%fd16958, 0d0000000000000000;
	mul.rn.f64 	%fd76089, %fd574, %fd16958;
	mov.b32 	%r17784, 0;
	bra.uni 	$L__BB0_384;
$L__BB0_382:
	mul.f64 	%fd16953, %fd574, 0d3FE45F306DC9C883;
	cvt.rni.s32.f64 	%r17784, %fd16953;
	cvt.rn.f64.s32 	%fd16954, %r17784;
	fma.rn.f64 	%fd16955, %fd16954, 0dBFF921FB54442D18, %fd574;
	fma.rn.f64 	%fd16956, %fd16954, 0dBC91A62633145C00, %fd16955;
	fma.rn.f64 	%fd76089, %fd16954, 0dB97B839A252049C0, %fd16956;
	setp.ltu.f64 	%p539, %fd575, 0d41E0000000000000;
	@%p539 bra 	$L__BB0_384;
	{ // callseq 51, 0
	.param .b64 param0;
	st.param.f64 	[param0], %fd574;
	.param .align 16 .b8 retval0[16];
	call.uni (retval0), 
	__internal_trig_reduction_slowpathd, 
	(
	param0
	);
	ld.param.f64 	%fd76089, [retval0];
	ld.param.b32 	%r17784, [retval0+8];
	} // callseq 51
$L__BB0_384:
	shl.b32 	%r6650, %r17784, 6;
	cvt.u64.u32 	%rd438, %r6650;
	and.b64  	%rd439, %rd438, 64;
	mov.u64 	%rd440, __cudart_sin_cos_coeffs;
	add.s64 	%rd441, %rd440, %rd439;
	mul.rn.f64 	%fd16959, %fd76089, %fd76089;
	and.b32  	%r6651, %r17784, 1;
	setp.eq.b32 	%p540, %r6651, 1;
	selp.f64 	%fd16960, 0dBDA8FF8320FD8164, 0d3DE5DB65F9785EBA, %p540;
	ld.global.nc.v2.f64 	{%fd16961, %fd16962}, [%rd441];
	fma.rn.f64 	%fd16963, %fd16960, %fd16959, %fd16961;
	fma.rn.f64 	%fd16964, %fd16963, %fd16959, %fd16962;
	ld.global.nc.v2.f64 	{%fd16965, %fd16966}, [%rd441+16];
	fma.rn.f64 	%fd16967, %fd16964, %fd16959, %fd16965;
	fma.rn.f64 	%fd16968, %fd16967, %fd16959, %fd16966;
	ld.global.nc.v2.f64 	{%fd16969, %fd16970}, [%rd441+32];
	fma.rn.f64 	%fd16971, %fd16968, %fd16959, %fd16969;
	fma.rn.f64 	%fd16972, %fd16971, %fd16959, %fd16970;
	fma.rn.f64 	%fd16973, %fd16972, %fd76089, %fd76089;
	fma.rn.f64 	%fd16974, %fd16972, %fd16959, 0d3FF0000000000000;
	selp.f64 	%fd16975, %fd16974, %fd16973, %p540;
	and.b32  	%r6652, %r17784, 2;
	setp.eq.s32 	%p541, %r6652, 0;
	mov.f64 	%fd16976, 0d0000000000000000;
	sub.f64 	%fd16977, %fd16976, %fd16975;
	selp.f64 	%fd580, %fd16975, %fd16977, %p541;
	mul.f64 	%fd581, %fd562, 0d3F91DF46A2529D3A;
	abs.f64 	%fd582, %fd581;
	setp.neu.f64 	%p542, %fd582, 0d7FF0000000000000;
	@%p542 bra 	$L__BB0_386;
	mov.f64 	%fd16983, 0d0000000000000000;
	mul.rn.f64 	%fd76090, %fd581, %fd16983;
	mov.b32 	%r17785, 0;
	bra.uni 	$L__BB0_388;
$L__BB0_386:
	mul.f64 	%fd16978, %fd581, 0d3FE45F306DC9C883;
	cvt.rni.s32.f64 	%r17785, %fd16978;
	cvt.rn.f64.s32 	%fd16979, %r17785;
	fma.rn.f64 	%fd16980, %fd16979, 0dBFF921FB54442D18, %fd581;
	fma.rn.f64 	%fd16981, %fd16979, 0dBC91A62633145C00, %fd16980;
	fma.rn.f64 	%fd76090, %fd16979, 0dB97B839A252049C0, %fd16981;
	setp.ltu.f64 	%p543, %fd582, 0d41E0000000000000;
	@%p543 bra 	$L__BB0_388;
	{ // callseq 52, 0
	.param .b64 param0;
	st.param.f64 	[param0], %fd581;
	.param .align 16 .b8 retval0[16];
	call.uni (retval0), 
	__internal_trig_reduction_slowpathd, 
	(
	param0
	);
	ld.param.f64 	%fd76090, [retval0];
	ld.param.b32 	%r17785, [retval0+8];
	} // callseq 52
$L__BB0_388:
	shl.b32 	%r6655, %r17785, 6;
	cvt.u64.u32 	%rd442, %r6655;
	and.b64  	%rd443, %rd442, 64;
	mov.u64 	%rd444, __cudart_sin_cos_coeffs;
	add.s64 	%rd445, %rd444, %rd443;
	mul.rn.f64 	%fd16984, %fd76090, %fd76090;
	and.b32  	%r6656, %r17785, 1;
	setp.eq.b32 	%p545, %r6656, 1;
	selp.f64 	%fd16985, 0dBDA8FF8320FD8164, 0d3DE5DB65F9785EBA, %p545;
	ld.global.nc.v2.f64 	{%fd16986, %fd16987}, [%rd445];
	fma.rn.f64 	%fd16988, %fd16985, %fd16984, %fd16986;
	fma.rn.f64 	%fd16989, %fd16988, %fd16984, %fd16987;
	ld.global.nc.v2.f64 	{%fd16990, %fd16991}, [%rd445+16];
	fma.rn.f64 	%fd16992, %fd16989, %fd16984, %fd16990;
	fma.rn.f64 	%fd16993, %fd16992, %fd16984, %fd16991;
	ld.global.nc.v2.f64 	{%fd16994, %fd16995}, [%rd445+32];
	fma.rn.f64 	%fd16996, %fd16993, %fd16984, %fd16994;
	fma.rn.f64 	%fd16997, %fd16996, %fd16984, %fd16995;
	fma.rn.f64 	%fd16998, %fd16997, %fd76090, %fd76090;
	fma.rn.f64 	%fd16999, %fd16997, %fd16984, 0d3FF0000000000000;
	selp.f64 	%fd17000, %fd16999, %fd16998, %p545;
	and.b32  	%r6657, %r17785, 2;
	setp.eq.s32 	%p546, %r6657, 0;
	mov.f64 	%fd17001, 0d0000000000000000;
	sub.f64 	%fd17002, %fd17001, %fd17000;
	selp.f64 	%fd587, %fd17000, %fd17002, %p546;
	@%p534 bra 	$L__BB0_390;
	mov.f64 	%fd17008, 0d0000000000000000;
	mul.rn.f64 	%fd76092, %fd567, %fd17008;
	mov.b32 	%r17787, 1;
	bra.uni 	$L__BB0_393;
$L__BB0_390:
	mul.f64 	%fd17003, %fd567, 0d3FE45F306DC9C883;
	cvt.rni.s32.f64 	%r17786, %fd17003;
	cvt.rn.f64.s32 	%fd17004, %r17786;
	fma.rn.f64 	%fd17005, %fd17004, 0dBFF921FB54442D18, %fd567;
	fma.rn.f64 	%fd17006, %fd17004, 0dBC91A62633145C00, %fd17005;
	fma.rn.f64 	%fd76092, %fd17004, 0dB97B839A252049C0, %fd17006;
	setp.ltu.f64 	%p547, %fd568, 0d41E0000000000000;
	@%p547 bra 	$L__BB0_392;
	{ // callseq 53, 0
	.param .b64 param0;
	st.param.f64 	[param0], %fd567;
	.param .align 16 .b8 retval0[16];
	call.uni (retval0), 
	__internal_trig_reduction_slowpathd, 
	(
	param0
	);
	ld.param.f64 	%fd76092, [retval0];
	ld.param.b32 	%r17786, [retval0+8];
	} // callseq 53
$L__BB0_392:
	add.s32 	%r17787, %r17786, 1;
$L__BB0_393:
	shl.b32 	%r6660, %r17787, 6;
	cvt.u64.u32 	%rd446, %r6660;
	and.b64  	%rd447, %rd446, 64;
	mov.u64 	%rd448, __cudart_sin_cos_coeffs;
	add.s64 	%rd449, %rd448, %rd447;
	mul.rn.f64 	%fd17009, %fd76092, %fd76092;
	and.b32  	%r6661, %r17787, 1;
	setp.eq.b32 	%p549, %r6661, 1;
	selp.f64 	%fd17010, 0dBDA8FF8320FD8164, 0d3DE5DB65F9785EBA, %p549;
	ld.global.nc.v2.f64 	{%fd17011, %fd17012}, [%rd449];
	fma.rn.f64 	%fd17013, %fd17010, %fd17009, %fd17011;
	fma.rn.f64 	%fd17014, %fd17013, %fd17009, %fd17012;
	ld.global.nc.v2.f64 	{%fd17015, %fd17016}, [%rd449+16];
	fma.rn.f64 	%fd17017, %fd17014, %fd17009, %fd17015;
	fma.rn.f64 	%fd17018, %fd17017, %fd17009, %fd17016;
	ld.global.nc.v2.f64 	{%fd17019, %fd17020}, [%rd449+32];
	fma.rn.f64 	%fd17021, %fd17018, %fd17009, %fd17019;
	fma.rn.f64 	%fd17022, %fd17021, %fd17009, %fd17020;
	fma.rn.f64 	%fd17023, %fd17022, %fd76092, %fd76092;
	fma.rn.f64 	%fd17024, %fd17022, %fd17009, 0d3FF0000000000000;
	selp.f64 	%fd17025, %fd17024, %fd17023, %p549;
	and.b32  	%r6662, %r17787, 2;
	setp.eq.s32 	%p550, %r6662, 0;
	mov.f64 	%fd17026, 0d0000000000000000;
	sub.f64 	%fd17027, %fd17026, %fd17025;
	selp.f64 	%fd593, %fd17025, %fd17027, %p550;
	@%p538 bra 	$L__BB0_395;
	mov.f64 	%fd17033, 0d0000000000000000;
	mul.rn.f64 	%fd76094, %fd574, %fd17033;
	mov.b32 	%r17789, 1;
	bra.uni 	$L__BB0_398;
$L__BB0_395:
	mul.f64 	%fd17028, %fd574, 0d3FE45F306DC9C883;
	cvt.rni.s32.f64 	%r17788, %fd17028;
	cvt.rn.f64.s32 	%fd17029, %r17788;
	fma.rn.f64 	%fd17030, %fd17029, 0dBFF921FB54442D18, %fd574;
	fma.rn.f64 	%fd17031, %fd17029, 0dBC91A62633145C00, %fd17030;
	fma.rn.f64 	%fd76094, %fd17029, 0dB97B839A252049C0, %fd17031;
	setp.ltu.f64 	%p551, %fd575, 0d41E0000000000000;
	@%p551 bra 	$L__BB0_397;
	{ // callseq 54, 0
	.param .b64 param0;
	st.param.f64 	[param0], %fd574;
	.param .align 16 .b8 retval0[16];
	call.uni (retval0), 
	__internal_trig_reduction_slowpathd, 
	(
	param0
	);
	ld.param.f64 	%fd76094, [retval0];
	ld.param.b32 	%r17788, [retval0+8];
	} // callseq 54
$L__BB0_397:
	add.s32 	%r17789, %r17788, 1;
$L__BB0_398:
	shl.b32 	%r6665, %r17789, 6;
	cvt.u64.u32 	%rd450, %r6665;
	and.b64  	%rd451, %rd450, 64;
	mov.u64 	%rd452, __cudart_sin_cos_coeffs;
	add.s64 	%rd453, %rd452, %rd451;
	mul.rn.f64 	%fd17034, %fd76094, %fd76094;
	and.b32  	%r6666, %r17789, 1;
	setp.eq.b32 	%p553, %r6666, 1;
	selp.f64 	%fd17035, 0dBDA8FF8320FD8164, 0d3DE5DB65F9785EBA, %p553;
	ld.global.nc.v2.f64 	{%fd17036, %fd17037}, [%rd453];
	fma.rn.f64 	%fd17038, %fd17035, %fd17034, %fd17036;
	fma.rn.f64 	%fd17039, %fd17038, %fd17034, %fd17037;
	ld.global.nc.v2.f64 	{%fd17040, %fd17041}, [%rd453+16];
	fma.rn.f64 	%fd17042, %fd17039, %fd17034, %fd17040;
	fma.rn.f64 	%fd17043, %fd17042, %fd17034, %fd17041;
	ld.global.nc.v2.f64 	{%fd17044, %fd17045}, [%rd453+32];
	fma.rn.f64 	%fd17046, %fd17043, %fd17034, %fd17044;
	fma.rn.f64 	%fd17047, %fd17046, %fd17034, %fd17045;
	fma.rn.f64 	%fd17048, %fd17047, %fd76094, %fd76094;
	fma.rn.f64 	%fd17049, %fd17047, %fd17034, 0d3FF0000000000000;
	selp.f64 	%fd17050, %fd17049, %fd17048, %p553;
	and.b32  	%r6667, %r17789, 2;
	setp.eq.s32 	%p554, %r6667, 0;
	mov.f64 	%fd17051, 0d0000000000000000;
	sub.f64 	%fd17052, %fd17051, %fd17050;
	selp.f64 	%fd599, %fd17050, %fd17052, %p554;
	@%p542 bra 	$L__BB0_400;
	mov.f64 	%fd17058, 0d0000000000000000;
	mul.rn.f64 	%fd76096, %fd581, %fd17058;
	mov.b32 	%r17791, 1;
	bra.uni 	$L__BB0_403;
$L__BB0_400:
	mul.f64 	%fd17053, %fd581, 0d3FE45F306DC9C883;
	cvt.rni.s32.f64 	%r17790, %fd17053;
	cvt.rn.f64.s32 	%fd17054, %r17790;
	fma.rn.f64 	%fd17055, %fd17054, 0dBFF921FB54442D18, %fd581;
	fma.rn.f64 	%fd17056, %fd17054, 0dBC91A62633145C00, %fd17055;
	fma.rn.f64 	%fd76096, %fd17054, 0dB97B839A252049C0, %fd17056;
	setp.ltu.f64 	%p555, %fd582, 0d41E0000000000000;
	@%p555 bra 	$L__BB0_402;
	{ // callseq 55, 0
	.param .b64 param0;
	st.param.f64 	[param0], %fd581;
	.param .align 16 .b8 retval0[16];
	call.uni (retval0), 
	__internal_trig_reduction_slowpathd, 
	(
	param0
	);
	ld.param.f64 	%fd76096, [retval0];
	ld.param.b32 	%r17790, [retval0+8];
	} // callseq 55
$L__BB0_402:
	add.s32 	%r17791, %r17790, 1;
$L__BB0_403:
	shl.b32 	%r6670, %r17791, 6;
	cvt.u64.u32 	%rd454, %r6670;
	and.b64  	%rd455, %rd454, 64;
	mov.u64 	%rd456, __cudart_sin_cos_coeffs;
	add.s64 	%rd457, %rd456, %rd455;
	mul.rn.f64 	%fd17059, %fd76096, %fd76096;
	and.b32  	%r6671, %r17791, 1;
	setp.eq.b32 	%p556, %r6671, 1;
	selp.f64 	%fd17060, 0dBDA8FF8320FD8164, 0d3DE5DB65F9785EBA, %p556;
	ld.global.nc.v2.f64 	{%fd17061, %fd17062}, [%rd457];
	fma.rn.f64 	%fd17063, %fd17060, %fd17059, %fd17061;
	fma.rn.f64 	%fd17064, %fd17063, %fd17059, %fd17062;
	ld.global.nc.v2.f64 	{%fd17065, %fd17066}, [%rd457+16];
	fma.rn.f64 	%fd17067, %fd17064, %fd17059, %fd17065;
	fma.rn.f64 	%fd17068, %fd17067, %fd17059, %fd17066;
	ld.global.nc.v2.f64 	{%fd17069, %fd17070}, [%rd457+32];
	fma.rn.f64 	%fd17071, %fd17068, %fd17059, %fd17069;
	fma.rn.f64 	%fd17072, %fd17071, %fd17059, %fd17070;
	fma.rn.f64 	%fd17073, %fd17072, %fd76096, %fd76096;
	fma.rn.f64 	%fd17074, %fd17072, %fd17059, 0d3FF0000000000000;
	selp.f64 	%fd17075, %fd17074, %fd17073, %p556;
	and.b32  	%r6672, %r17791, 2;
	setp.eq.s32 	%p557, %r6672, 0;
	mov.f64 	%fd17076, 0d0000000000000000;
	sub.f64 	%fd17077, %fd17076, %fd17075;
	selp.f64 	%fd605, %fd17075, %fd17077, %p557;
	mul.f64 	%fd17078, %fd593, %fd599;
	sub.f64 	%fd17079, %fd17078, %fd605;
	mul.f64 	%fd17080, %fd573, %fd580;
	div.rn.f64 	%fd606, %fd17079, %fd17080;
	{
	.reg .b32 %temp; 
	mov.b64 	{%temp, %r265}, %fd606;
	}
	abs.f64 	%fd607, %fd606;
	{
	.reg .b32 %temp; 
	mov.b64 	{%temp, %r6673}, %fd607;
	}
	setp.gt.s32 	%p558, %r6673, 1071801957;
	@%p558 bra 	$L__BB0_407;
	mul.f64 	%fd17121, %fd606, %fd606;
	fma.rn.f64 	%fd17122, %fd17121, 0d3FB0066BDC1895E9, 0dBFB3823B180754AF;
	fma.rn.f64 	%fd17123, %fd17122, %fd17121, 0d3FB11E52CC2F79AE;
	fma.rn.f64 	%fd17124, %fd17123, %fd17121, 0dBF924EAF3526861B;
	fma.rn.f64 	%fd17125, %fd17124, %fd17121, 0d3F91DF02A31E6CB7;
	fma.rn.f64 	%fd17126, %fd17125, %fd17121, 0d3F847D18B0EEC6CC;
	fma.rn.f64 	%fd17127, %fd17126, %fd17121, 0d3F8D0AF961BA53B0;
	fma.rn.f64 	%fd17128, %fd17127, %fd17121, 0d3F91BF7734CF1C48;
	fma.rn.f64 	%fd17129, %fd17128, %fd17121, 0d3F96E91483144EF7;
	fma.rn.f64 	%fd17130, %fd17129, %fd17121, 0d3F9F1C6E0A4F9F81;
	fma.rn.f64 	%fd17131, %fd17130, %fd17121, 0d3FA6DB6DC27FA92B;
	fma.rn.f64 	%fd17132, %fd17131, %fd17121, 0d3FB333333320F91B;
	fma.rn.f64 	%fd17133, %fd17132, %fd17121, 0d3FC5555555555F4D;
	mul.f64 	%fd17134, %fd17121, %fd17133;
	fma.rn.f64 	%fd608, %fd17134, %fd607, %fd607;
	setp.gt.s32 	%p562, %r265, -1;
	@%p562 bra 	$L__BB0_406;
	mov.f64 	%fd17139, 0d3C91A62633145C07;
	add.rn.f64 	%fd17140, %fd608, %fd17139;
	mov.f64 	%fd17141, 0d3FF921FB54442D18;
	add.rn.f64 	%fd76097, %fd17141, %fd17140;
	bra.uni 	$L__BB0_408;
$L__BB0_406:
	mov.f64 	%fd17135, 0dBC91A62633145C07;
	add.rn.f64 	%fd17136, %fd608, %fd17135;
	neg.f64 	%fd17137, %fd17136;
	mov.f64 	%fd17138, 0d3FF921FB54442D18;
	add.rn.f64 	%fd76097, %fd17138, %fd17137;
	bra.uni 	$L__BB0_408;
$L__BB0_407:
	mov.f64 	%fd17081, 0d3FF0000000000000;
	sub.f64 	%fd17082, %fd17081, %fd607;
	{
	.reg .b32 %temp; 
	mov.b64 	{%r6674, %temp}, %fd17082;
	}
	{
	.reg .b32 %temp; 
	mov.b64 	{%temp, %r6675}, %fd17082;
	}
	add.s32 	%r6676, %r6675, -1048576;
	mov.b64 	%fd17083, {%r6674, %r6676};
	rsqrt.approx.ftz.f64 	%fd17084, %fd17083;
	{
	.reg .b32 %temp; 
	mov.b64 	{%r6677, %temp}, %fd17084;
	}
	{
	.reg .b32 %temp; 
	mov.b64 	{%temp, %r6678}, %fd17084;
	}
	add.s32 	%r6679, %r6678, -1048576;
	mov.b64 	%fd17085, {%r6677, %r6679};
	mul.f64 	%fd17086, %fd17083, %fd17084;
	neg.f64 	%fd17087, %fd17086;
	fma.rn.f64 	%fd17088, %fd17086, %fd17087, %fd17083;
	fma.rn.f64 	%fd17089, %fd17088, %fd17085, %fd17086;
	neg.f64 	%fd17090, %fd17089;
	fma.rn.f64 	%fd17091, %fd17084, %fd17090, 0d3FF0000000000000;
	fma.rn.f64 	%fd17092, %fd17091, %fd17085, %fd17085;
	fma.rn.f64 	%fd17093, %fd17089, %fd17090, %fd17083;
	fma.rn.f64 	%fd17094, %fd17093, %fd17092, %fd17089;
	{
	.reg .b32 %temp; 
	mov.b64 	{%r6680, %temp}, %fd17094;
	}
	{
	.reg .b32 %temp; 
	mov.b64 	{%temp, %r6681}, %fd17094;
	}
	add.s32 	%r6682, %r6681, 1048576;
	mov.b64 	%fd17095, {%r6680, %r6682};
	fma.rn.f64 	%fd17096, %fd17082, 0d3EC715B371155F70, 0dBEBAC2FE66FAAC4B;
	fma.rn.f64 	%fd17097, %fd17096, %fd17082, 0d3ED9A9B88EFCD9B8;
	fma.rn.f64 	%fd17098, %fd17097, %fd17082, 0d3EDD0F40A8A0C4C3;
	fma.rn.f64 	%fd17099, %fd17098, %fd17082, 0d3EF46D4CFA9E0E1F;
	fma.rn.f64 	%fd17100, %fd17099, %fd17082, 0d3F079C168D1E2422;
	fma.rn.f64 	%fd17101, %fd17100, %fd17082, 0d3F1C9A88C3BCA540;
	fma.rn.f64 	%fd17102, %fd17101, %fd17082, 0d3F31C4E64BD476DF;
	fma.rn.f64 	%fd17103, %fd17102, %fd17082, 0d3F46E8BA60009C8F;
	fma.rn.f64 	%fd17104, %fd17103, %fd17082, 0d3F5F1C71C62B05A2;
	fma.rn.f64 	%fd17105, %fd17104, %fd17082, 0d3F76DB6DB6DC9F2C;
	fma.rn.f64 	%fd17106, %fd17105, %fd17082, 0d3F9333333333329C;
	fma.rn.f64 	%fd17107, %fd17106, %fd17082, 0d3FB5555555555555;
	setp.lt.s32 	%p559, %r6675, 1;
	mov.f64 	%fd17108, 0d0000000000000000;
	mul.rn.f64 	%fd17109, %fd607, %fd17108;
	mul.f64 	%fd17110, %fd17082, %fd17107;
	fma.rn.f64 	%fd17111, %fd17110, %fd17095, %fd17095;
	selp.f64 	%fd17112, %fd17109, %fd17111, %p559;
	setp.lt.s32 	%p560, %r6675, 0;
	mov.f64 	%fd17113, 0d7FF0000000000000;
	mul.rn.f64 	%fd17114, %fd17112, %fd17113;
	selp.f64 	%fd17115, %fd17114, %fd17112, %p560;
	setp.lt.s32 	%p561, %r265, 0;
	mov.f64 	%fd17116, 0dBCA1A62633145C07;
	add.rn.f64 	%fd17117, %fd17115, %fd17116;
	neg.f64 	%fd17118, %fd17117;
	mov.f64 	%fd17119, 0d400921FB54442D18;
	add.rn.f64 	%fd17120, %fd17119, %fd17118;
	selp.f64 	%fd76097, %fd17120, %fd17115, %p561;
$L__BB0_408:
	mul.f64 	%fd17142, %fd593, %fd605;
	sub.f64 	%fd17143, %fd17142, %fd599;
	mul.f64 	%fd17144, %fd573, %fd587;
	div.rn.f64 	%fd613, %fd17143, %fd17144;
	{
	.reg .b32 %temp; 
	mov.b64 	{%temp, %r266}, %fd613;
	}
	abs.f64 	%fd614, %fd613;
	{
	.reg .b32 %temp; 
	mov.b64 	{%temp, %r6683}, %fd614;
	}
	setp.gt.s32 	%p563, %r6683, 1071801957;
	@%p563 bra 	$L__BB0_412;
	mul.f64 	%fd17185, %fd613, %fd613;
	fma.rn.f64 	%fd17186, %fd17185, 0d3FB0066BDC1895E9, 0dBFB3823B180754AF;
	fma.rn.f64 	%fd17187, %fd17186, %fd17185, 0d3FB11E52CC2F79AE;
	fma.rn.f64 	%fd17188, %fd17187, %fd17185, 0dBF924EAF3526861B;
	fma.rn.f64 	%fd17189, %fd17188, %fd17185, 0d3F91DF02A31E6CB7;
	fma.rn.f64 	%fd17190, %fd17189, %fd17185, 0d3F847D18B0EEC6CC;
	fma.rn.f64 	%fd17191, %fd17190, %fd17185, 0d3F8D0AF961BA53B0;
	fma.rn.f64 	%fd17192, %fd17191, %fd17185, 0d3F91BF7734CF1C48;
	fma.rn.f64 	%fd17193, %fd17192, %fd17185, 0d3F96E91483144EF7;
	fma.rn.f64 	%fd17194, %fd17193, %fd17185, 0d3F9F1C6E0A4F9F81;
	fma.rn.f64 	%fd17195, %fd17194, %fd17185, 0d3FA6DB6DC27FA92B;
	fma.rn.f64 	%fd17196, %fd17195, %fd17185, 0d3FB333333320F91B;
	fma.rn.f64 	%fd17197, %fd17196, %fd17185, 0d3FC5555555555F4D;
	mul.f64 	%fd17198, %fd17185, %fd17197;
	fma.rn.f64 	%fd615, %fd17198, %fd614, %fd614;
	setp.gt.s32 	%p567, %r266, -1;
	@%p567 bra 	$L__BB0_411;
	mov.f64 	%fd17203, 0d3C91A62633145C07;
	add.rn.f64 	%fd17204, %fd615, %fd17203;
	mov.f64 	%fd17205, 0d3FF921FB54442D18;
	add.rn.f64 	%fd76098, %fd17205, %fd17204;
	bra.uni 	$L__BB0_413;
$L__BB0_411:
	mov.f64 	%fd17199, 0dBC91A62633145C07;
	add.rn.f64 	%fd17200, %fd615, %fd17199;
	neg.f64 	%fd17201, %fd17200;
	mov.f64 	%fd17202, 0d3FF921FB54442D18;
	add.rn.f64 	%fd76098, %fd17202, %fd17201;
	bra.uni 	$L__BB0_413;
$L__BB0_412:
	mov.f64 	%fd17145, 0d3FF0000000000000;
	sub.f64 	%fd17146, %fd17145, %fd614;
	{
	.reg .b32 %temp; 
	mov.b64 	{%r6684, %temp}, %fd17146;
	}
	{
	.reg .b32 %temp; 
	mov.b64 	{%temp, %r6685}, %fd17146;
	}
	add.s32 	%r6686, %r6685, -1048576;
	mov.b64 	%fd17147, {%r6684, %r6686};
	rsqrt.approx.ftz.f64 	%fd17148, %fd17147;
	{
	.reg .b32 %temp; 
	mov.b64 	{%r6687, %temp}, %fd17148;
	}
	{
	.reg .b32 %temp; 
	mov.b64 	{%temp, %r6688}, %fd17148;
	}
	add.s32 	%r6689, %r6688, -1048576;
	mov.b64 	%fd17149, {%r6687, %r6689};
	mul.f64 	%fd17150, %fd17147, %fd17148;
	neg.f64 	%fd17151, %fd17150;
	fma.rn.f64 	%fd17152, %fd17150, %fd17151, %fd17147;
	fma.rn.f64 	%fd17153, %fd17152, %fd17149, %fd17150;
	neg.f64 	%fd17154, %fd17153;
	fma.rn.f64 	%fd17155, %fd17148, %fd17154, 0d3FF0000000000000;
	fma.rn.f64 	%fd17156, %fd17155, %fd17149, %fd17149;
	fma.rn.f64 	%fd17157, %fd17153, %fd17154, %fd17147;
	fma.rn.f64 	%fd17158, %fd17157, %fd17156, %fd17153;
	{
	.reg .b32 %temp; 
	mov.b64 	{%r6690, %temp}, %fd17158;
	}
	{
	.reg .b32 %temp; 
	mov.b64 	{%temp, %r6691}, %fd17158;
	}
	add.s32 	%r6692, %r6691, 1048576;
	mov.b64 	%fd17159, {%r6690, %r6692};
	fma.rn.f64 	%fd17160, %fd17146, 0d3EC715B371155F70, 0dBEBAC2FE66FAAC4B;
	fma.rn.f64 	%fd17161, %fd17160, %fd17146, 0d3ED9A9B88EFCD9B8;
	fma.rn.f64 	%fd17162, %fd17161, %fd17146, 0d3EDD0F40A8A0C4C3;
	fma.rn.f64 	%fd17163, %fd17162, %fd17146, 0d3EF46D4CFA9E0E1F;
	fma.rn.f64 	%fd17164, %fd17163, %fd17146, 0d3F079C168D1E2422;
	fma.rn.f64 	%fd17165, %fd17164, %fd17146, 0d3F1C9A88C3BCA540;
	fma.rn.f64 	%fd17166, %fd17165, %fd17146, 0d3F31C4E64BD476DF;
	fma.rn.f64 	%fd17167, %fd17166, %fd17146, 0d3F46E8BA60009C8F;
	fma.rn.f64 	%fd17168, %fd17167, %fd17146, 0d3F5F1C71C62B05A2;
	fma.rn.f64 	%fd17169, %fd17168, %fd17146, 0d3F76DB6DB6DC9F2C;
	fma.rn.f64 	%fd17170, %fd17169, %fd17146, 0d3F9333333333329C;
	fma.rn.f64 	%fd17171, %fd17170, %fd17146, 0d3FB5555555555555;
	setp.lt.s32 	%p564, %r6685, 1;
	mov.f64 	%fd17172, 0d0000000000000000;
	mul.rn.f64 	%fd17173, %fd614, %fd17172;
	mul.f64 	%fd17174, %fd17146, %fd17171;
	fma.rn.f64 	%fd17175, %fd17174, %fd17159, %fd17159;
	selp.f64 	%fd17176, %fd17173, %fd17175, %p564;
	setp.lt.s32 	%p565, %r6685, 0;
	mov.f64 	%fd17177, 0d7FF0000000000000;
	mul.rn.f64 	%fd17178, %fd17176, %fd17177;
	selp.f64 	%fd17179, %fd17178, %fd17176, %p565;
	setp.lt.s32 	%p566, %r266, 0;
	mov.f64 	%fd17180, 0dBCA1A62633145C07;
	add.rn.f64 	%fd17181, %fd17179, %fd17180;
	neg.f64 	%fd17182, %fd17181;
	mov.f64 	%fd17183, 0d400921FB54442D18;
	add.rn.f64 	%fd17184, %fd17183, %fd17182;
	selp.f64 	%fd76098, %fd17184, %fd17179, %p566;
$L__BB0_413:
	mul.f64 	%fd17206, %fd76098, 0d404CA5DC1A63C1F5;
	mul.f64 	%fd620, %fd17206, 0d3F91DF46A2529D3A;
	abs.f64 	%fd621, %fd620;
	setp.neu.f64 	%p568, %fd621, 0d7FF0000000000000;
	@%p568 bra 	$L__BB0_415;
	mov.f64 	%fd17212, 0d0000000000000000;
	mul.rn.f64 	%fd76099, %fd620, %fd17212;
	mov.b32 	%r17792, 0;
	bra.uni 	$L__BB0_417;
$L__BB0_415:
	mul.f64 	%fd17207, %fd620, 0d3FE45F306DC9C883;
	cvt.rni.s32.f64 	%r17792, %fd17207;
	cvt.rn.f64.s32 	%fd17208, %r17792;
	fma.rn.f64 	%fd17209, %fd17208, 0dBFF921FB54442D18, %fd620;
	fma.rn.f64 	%fd17210, %fd17208, 0dBC91A62633145C00, %fd17209;
	fma.rn.f64 	%fd76099, %fd17208, 0dB97B839A252049C0, %fd17210;
	setp.ltu.f64 	%p569, %fd621, 0d41E0000000000000;
	@%p569 bra 	$L__BB0_417;
	{ // callseq 56, 0
	.param .b64 param0;
	st.param.f64 	[param0], %fd620;
	.param .align 16 .b8 retval0[16];
	call.uni (retval0), 
	__internal_trig_reduction_slowpathd, 
	(
	param0
	);
	ld.param.f64 	%fd76099, [retval0];
	ld.param.b32 	%r17792, [retval0+8];
	} // callseq 56
$L__BB0_417:
	shl.b32 	%r6695, %r17792, 6;
	cvt.u64.u32 	%rd458, %r6695;
	and.b64  	%rd459, %rd458, 64;
	mov.u64 	%rd460, __cudart_sin_cos_coeffs;
	add.s64 	%rd461, %rd460, %rd459;
	mul.rn.f64 	%fd17213, %fd76099, %fd76099;
	and.b32  	%r6696, %r17792, 1;
	setp.eq.b32 	%p570, %r6696, 1;
	selp.f64 	%fd17214, 0dBDA8FF8320FD8164, 0d3DE5DB65F9785EBA, %p570;
	ld.global.nc.v2.f64 	{%fd17215, %fd17216}, [%rd461];
	fma.rn.f64 	%fd17217, %fd17214, %fd17213, %fd17215;
	fma.rn.f64 	%fd17218, %fd17217, %fd17213, %fd17216;
	ld.global.nc.v2.f64 	{%fd17219, %fd17220}, [%rd461+16];
	fma.rn.f64 	%fd17221, %fd17218, %fd17213, %fd17219;
	fma.rn.f64 	%fd17222, %fd17221, %fd17213, %fd17220;
	ld.global.nc.v2.f64 	{%fd17223, %fd17224}, [%rd461+32];
	fma.rn.f64 	%fd17225, %fd17222, %fd17213, %fd17223;
	fma.rn.f64 	%fd17226, %fd17225, %fd17213, %fd17224;
	fma.rn.f64 	%fd17227, %fd17226, %fd76099, %fd76099;
	fma.rn.f64 	%fd17228, %fd17226, %fd17213, 0d3FF0000000000000;
	selp.f64 	%fd17229, %fd17228, %fd17227, %p570;
	and.b32  	%r6697, %r17792, 2;
	setp.eq.s32 	%p571, %r6697, 0;
	mov.f64 	%fd17230, 0d0000000000000000;
	sub.f64 	%fd17231, %fd17230, %fd17229;
	selp.f64 	%fd626, %fd17229, %fd17231, %p571;
	mul.f64 	%fd17232, %fd587, %fd626;
	mul.f64 	%fd17233, %fd573, %fd17232;
	mul.f64 	%fd17234, %fd565, %fd17233;
	mul.f64 	%fd17235, %fd564, %fd17234;
	mul.f64 	%fd17236, %fd563, %fd17235;
	mul.f64 	%fd17237, %fd564, %fd565;
	mul.f64 	%fd17238, %fd17237, %fd573;
	div.rn.f64 	%fd627, %fd17238, %fd17236;
	mul.f64 	%fd17239, %fd563, %fd565;
	mul.f64 	%fd17240, %fd17239, %fd580;
	div.rn.f64 	%fd628, %fd17240, %fd17236;
	mul.f64 	%fd17241, %fd563, %fd564;
	mul.f64 	%fd17242, %fd17241, %fd587;
	div.rn.f64 	%fd629, %fd17242, %fd17236;
	mul.f64 	%fd17243, %fd76097, 0d404CA5DC1A63C1F5;
	mul.f64 	%fd630, %fd17243, 0d3F91DF46A2529D3A;
	abs.f64 	%fd631, %fd630;
	setp.neu.f64 	%p572, %fd631, 0d7FF0000000000000;
	@%p572 bra 	$L__BB0_419;
	mov.f64 	%fd17249, 0d0000000000000000;
	mul.rn.f64 	%fd76101, %fd630, %fd17249;
	mov.b32 	%r17794, 1;
	bra.uni 	$L__BB0_422;
$L__BB0_419:
	mul.f64 	%fd17244, %fd630, 0d3FE45F306DC9C883;
	cvt.rni.s32.f64 	%r17793, %fd17244;
	cvt.rn.f64.s32 	%fd17245, %r17793;
	fma.rn.f64 	%fd17246, %fd17245, 0dBFF921FB54442D18, %fd630;
	fma.rn.f64 	%fd17247, %fd17245, 0dBC91A62633145C00, %fd17246;
	fma.rn.f64 	%fd76101, %fd17245, 0dB97B839A252049C0, %fd17247;
	setp.ltu.f64 	%p573, %fd631, 0d41E0000000000000;
	@%p573 bra 	$L__BB0_421;
	{ // callseq 57, 0
	.param .b64 param0;
	st.param.f64 	[param0], %fd630;
	.param .align 16 .b8 retval0[16];
	call.uni (retval0), 
	__internal_trig_reduction_slowpathd, 
	(
	param0
	);
	ld.param.f64 	%fd76101, [retval0];
	ld.param.b32 	%r17793, [retval0+8];
	} // callseq 57
$L__BB0_421:
	add.s32 	%r17794, %r17793, 1;
$L__BB0_422:
	shl.b32 	%r6700, %r17794, 6;
	cvt.u64.u32 	%rd462, %r6700;
	and.b64  	%rd463, %rd462, 64;
	mov.u64 	%rd464, __cudart_sin_cos_coeffs;
	add.s64 	%rd465, %rd464, %rd463;
	mul.rn.f64 	%fd17250, %fd76101, %fd76101;
	and.b32  	%r6701, %r17794, 1;
	setp.eq.b32 	%p575, %r6701, 1;
	selp.f64 	%fd17251, 0dBDA8FF8320FD8164, 0d3DE5DB65F9785EBA, %p575;
	ld.global.nc.v2.f64 	{%fd17252, %fd17253}, [%rd465];
	fma.rn.f64 	%fd17254, %fd17251, %fd17250, %fd17252;
	fma.rn.f64 	%fd17255, %fd17254, %fd17250, %fd17253;
	ld.global.nc.v2.f64 	{%fd17256, %fd17257}, [%rd465+16];
	fma.rn.f64 	%fd17258, %fd17255, %fd17250, %fd17256;
	fma.rn.f64 	%fd17259, %fd17258, %fd17250, %fd17257;
	ld.global.nc.v2.f64 	{%fd17260, %fd17261}, [%rd465+32];
	fma.rn.f64 	%fd17262, %fd17259, %fd17250, %fd17260;
	fma.rn.f64 	%fd17263, %fd17262, %fd17250, %fd17261;
	fma.rn.f64 	%fd17264, %fd17263, %fd76101, %fd76101;
	fma.rn.f64 	%fd17265, %fd17263, %fd17250, 0d3FF0000000000000;
	selp.f64 	%fd17266, %fd17265, %fd17264, %p575;
	and.b32  	%r6702, %r17794, 2;
	setp.eq.s32 	%p576, %r6702, 0;
	mov.f64 	%fd17267, 0d0000000000000000;
	sub.f64 	%fd17268, %fd17267, %fd17266;
	selp.f64 	%fd637, %fd17266, %fd17268, %p576;
	@%p568 bra 	$L__BB0_424;
	mov.f64 	%fd17274, 0d0000000000000000;
	mul.rn.f64 	%fd76103, %fd620, %fd17274;
	mov.b32 	%r17796, 1;
	bra.uni 	$L__BB0_427;
$L__BB0_424:
	mul.f64 	%fd17269, %fd620, 0d3FE45F306DC9C883;
	cvt.rni.s32.f64 	%r17795, %fd17269;
	cvt.rn.f64.s32 	%fd17270, %r17795;
	fma.rn.f64 	%fd17271, %fd17270, 0dBFF921FB54442D18, %fd620;
	fma.rn.f64 	%fd17272, %fd17270, 0dBC91A62633145C00, %fd17271;
	fma.rn.f64 	%fd76103, %fd17270, 0dB97B839A252049C0, %fd17272;
	setp.ltu.f64 	%p577, %fd621, 0d41E0000000000000;
	@%p577 bra 	$L__BB0_426;
	{ // callseq 58, 0
	.param .b64 param0;
	st.param.f64 	[param0], %fd620;
	.param .align 16 .b8 retval0[16];
	call.uni (retval0), 
	__internal_trig_reduction_slowpathd, 
	(
	param0
	);
	ld.param.f64 	%fd76103, [retval0];
	ld.param.b32 	%r17795, [retval0+8];
	} // callseq 58
$L__BB0_426:
	add.s32 	%r17796, %r17795, 1;
$L__BB0_427:
	shl.b32 	%r6705, %r17796, 6;
	cvt.u64.u32 	%rd466, %r6705;
	and.b64  	%rd467, %rd466, 64;
	mov.u64 	%rd468, __cudart_sin_cos_coeffs;
	add.s64 	%rd469, %rd468, %rd467;
	mul.rn.f64 	%fd17275, %fd76103, %fd76103;
	and.b32  	%r6706, %r17796, 1;
	setp.eq.b32 	%p579, %r6706, 1;
	selp.f64 	%fd17276, 0dBDA8FF8320FD8164, 0d3DE5DB65F9785EBA, %p579;
	ld.global.nc.v2.f64 	{%fd17277, %fd17278}, [%rd469];
	fma.rn.f64 	%fd17279, %fd17276, %fd17275, %fd17277;
	fma.rn.f64 	%fd17280, %fd17279, %fd17275, %fd17278;
	ld.global.nc.v2.f64 	{%fd17281, %fd17282}, [%rd469+16];
	fma.rn.f64 	%fd17283, %fd17280, %fd17275, %fd17281;
	fma.rn.f64 	%fd17284, %fd17283, %fd17275, %fd17282;
	ld.global.nc.v2.f64 	{%fd17285, %fd17286}, [%rd469+32];
	fma.rn.f64 	%fd17287, %fd17284, %fd17275, %fd17285;
	fma.rn.f64 	%fd17288, %fd17287, %fd17275, %fd17286;
	fma.rn.f64 	%fd17289, %fd17288, %fd76103, %fd76103;
	fma.rn.f64 	%fd17290, %fd17288, %fd17275, 0d3FF0000000000000;
	selp.f64 	%fd17291, %fd17290, %fd17289, %p579;
	and.b32  	%r6707, %r17796, 2;
	setp.eq.s32 	%p580, %r6707, 0;
	mov.f64 	%fd17292, 0d0000000000000000;
	sub.f64 	%fd17293, %fd17292, %fd17291;
	selp.f64 	%fd643, %fd17291, %fd17293, %p580;
	@%p572 bra 	$L__BB0_429;
	mov.f64 	%fd17299, 0d0000000000000000;
	mul.rn.f64 	%fd76104, %fd630, %fd17299;
	mov.b32 	%r17797, 0;
	bra.uni 	$L__BB0_431;
$L__BB0_429:
	mul.f64 	%fd17294, %fd630, 0d3FE45F306DC9C883;
	cvt.rni.s32.f64 	%r17797, %fd17294;
	cvt.rn.f64.s32 	%fd17295, %r17797;
	fma.rn.f64 	%fd17296, %fd17295, 0dBFF921FB54442D18, %fd630;
	fma.rn.f64 	%fd17297, %fd17295, 0dBC91A62633145C00, %fd17296;
	fma.rn.f64 	%fd76104, %fd17295, 0dB97B839A252049C0, %fd17297;
	setp.ltu.f64 	%p581, %fd631, 0d41E0000000000000;
	@%p581 bra 	$L__BB0_431;
	{ // callseq 59, 0
	.param .b64 param0;
	st.param.f64 	[param0], %fd630;
	.param .align 16 .b8 retval0[16];
	call.uni (retval0), 
	__internal_trig_reduction_slowpathd, 
	(
	param0
	);
	ld.param.f64 	%fd76104, [retval0];
	ld.param.b32 	%r17797, [retval0+8];
	} // callseq 59
$L__BB0_431:
	ld.param.u64 	%rd8150, [_Z8FitGrainPdPiS0_S_S_S0_S0_S_S_S_S_S_S_S_S_S_S_S_S__param_2];
	shl.b32 	%r6710, %r17797, 6;
	cvt.u64.u32 	%rd470, %r6710;
	and.b64  	%rd471, %rd470, 64;
	mov.u64 	%rd472, __cudart_sin_cos_coeffs;
	add.s64 	%rd473, %rd472, %rd471;
	mul.rn.f64 	%fd17300, %fd76104, %fd76104;
	and.b32  	%r6711, %r17797, 1;
	setp.eq.b32 	%p583, %r6711, 1;
	selp.f64 	%fd17301, 0dBDA8FF8320FD8164, 0d3DE5DB65F9785EBA, %p583;
	ld.global.nc.v2.f64 	{%fd17302, %fd17303}, [%rd473];
	fma.rn.f64 	%fd17304, %fd17301, %fd17300, %fd17302;
	fma.rn.f64 	%fd17305, %fd17304, %fd17300, %fd17303;
	ld.global.nc.v2.f64 	{%fd17306, %fd17307}, [%rd473+16];
	fma.rn.f64 	%fd17308, %fd17305, %fd17300, %fd17306;
	fma.rn.f64 	%fd17309, %fd17308, %fd17300, %fd17307;
	ld.global.nc.v2.f64 	{%fd17310, %fd17311}, [%rd473+32];
	fma.rn.f64 	%fd17312, %fd17309, %fd17300, %fd17310;
	fma.rn.f64 	%fd17313, %fd17312, %fd17300, %fd17311;
	fma.rn.f64 	%fd17314, %fd17313, %fd76104, %fd76104;
	fma.rn.f64 	%fd17315, %fd17313, %fd17300, 0d3FF0000000000000;
	selp.f64 	%fd17316, %fd17315, %fd17314, %p583;
	and.b32  	%r6712, %r17797, 2;
	setp.eq.s32 	%p584, %r6712, 0;
	mov.f64 	%fd17317, 0d0000000000000000;
	sub.f64 	%fd17318, %fd17317, %fd17316;
	selp.f64 	%fd17319, %fd17316, %fd17318, %p584;
	mul.f64 	%fd648, %fd628, %fd17319;
	neg.f64 	%fd17320, %fd629;
	mul.f64 	%fd17321, %fd626, %fd17320;
	mul.f64 	%fd649, %fd593, %fd17321;
	mul.f64 	%fd17322, %fd626, %fd629;
	mul.f64 	%fd650, %fd573, %fd17322;
	cvta.to.global.u64 	%rd474, %rd8150;
	ld.global.u32 	%r6713, [%rd474+4];
	setp.lt.s32 	%p585, %r6713, 1;
	mov.pred 	%p9683, 0;
	@%p585 bra 	$L__BB0_445;
	mul.f64 	%fd651, %fd628, %fd637;
	mul.f64 	%fd652, %fd629, %fd643;
	mov.b32 	%r17798, 0;
$L__BB0_433:
	ld.param.u64 	%rd8584, [_Z8FitGrainPdPiS0_S_S_S0_S0_S_S_S_S_S_S_S_S_S_S_S_S__param_5];
	ld.param.u64 	%rd8556, [_Z8FitGrainPdPiS0_S_S_S0_S0_S_S_S_S_S_S_S_S_S_S_S_S__param_4];
	ld.param.u64 	%rd7969, [_Z8FitGrainPdPiS0_S_S_S0_S0_S_S_S_S_S_S_S_S_S_S_S_S__param_0];
	shl.b32 	%r6715, %r17798, 2;
	cvta.to.global.u64 	%rd475, %rd8584;
	mul.wide.u32 	%rd476, %r6715, 4;
	add.s64 	%rd477, %rd475, %rd476;
	ld.global.u32 	%r6716, [%rd477+8];
	cvt.rn.f64.s32 	%fd17323, %r6716;
	ld.global.u32 	%r6717, [%rd477+4];
	cvt.rn.f64.s32 	%fd17324, %r6717;
	ld.global.u32 	%r6718, [%rd477];
	cvt.rn.f64.s32 	%fd17325, %r6718;
	mul.f64 	%fd17326, %fd651, %fd17324;
	fma.rn.f64 	%fd17327, %fd627, %fd17325, %fd17326;
	fma.rn.f64 	%fd17328, %fd652, %fd17323, %fd17327;
	mov.f64 	%fd17329, 0d0000000000000000;
	copysign.f64 	%fd17330, %fd17325, %fd17329;
	fma.rn.f64 	%fd17331, %fd648, %fd17324, %fd17330;
	fma.rn.f64 	%fd17332, %fd649, %fd17323, %fd17331;
	copysign.f64 	%fd17333, %fd17324, %fd17329;
	add.f64 	%fd17334, %fd17330, %fd17333;
	fma.rn.f64 	%fd17335, %fd650, %fd17323, %fd17334;
	mul.f64 	%fd17336, %fd17332, %fd17332;
	fma.rn.f64 	%fd17337, %fd17328, %fd17328, %fd17336;
	fma.rn.f64 	%fd17338, %fd17335, %fd17335, %fd17337;
	sqrt.rn.f64 	%fd17339, %fd17338;
	rcp.rn.f64 	%fd17340, %fd17339;
	mul.lo.s32 	%r6719, %r17798, 7;
	mul.wide.u32 	%rd478, %r6719, 8;
	add.s64 	%rd479, %rd33, %rd478;
	st.global.f64 	[%rd479], %fd17328;
	st.global.f64 	[%rd479+8], %fd17332;
	st.global.f64 	[%rd479+16], %fd17335;
	cvta.to.global.u64 	%rd480, %rd8556;
	add.s64 	%rd481, %rd480, %rd478;
	ld.global.f64 	%fd17341, [%rd481+24];
	st.global.f64 	[%rd479+24], %fd17341;
	st.global.f64 	[%rd479+32], %fd17340;
	cvta.to.global.u64 	%rd482, %rd7969;
	ld.global.f64 	%fd17342, [%rd482+4152];
	add.f64 	%fd17343, %fd17340, %fd17340;
	div.rn.f64 	%fd653, %fd17342, %fd17343;
	{
	.reg .b32 %temp; 
	mov.b64 	{%temp, %r6720}, %fd653;
	}
	mov.b32 	%f5, %r6720;
	abs.f32 	%f6, %f5;
	setp.geu.f32 	%p586, %f6, 0f3FE26666;
	@%p586 bra 	$L__BB0_435;
	mul.f64 	%fd17377, %fd653, %fd653;
	fma.rn.f64 	%fd17378, %fd17377, 0d3FB0066BDC1895E9, 0dBFB3823B180754AF;
	fma.rn.f64 	%fd17379, %fd17378, %fd17377, 0d3FB11E52CC2F79AE;
	fma.rn.f64 	%fd17380, %fd17379, %fd17377, 0dBF924EAF3526861B;
	fma.rn.f64 	%fd17381, %fd17380, %fd17377, 0d3F91DF02A31E6CB7;
	fma.rn.f64 	%fd17382, %fd17381, %fd17377, 0d3F847D18B0EEC6CC;
	fma.rn.f64 	%fd17383, %fd17382, %fd17377, 0d3F8D0AF961BA53B0;
	fma.rn.f64 	%fd17384, %fd17383, %fd17377, 0d3F91BF7734CF1C48;
	fma.rn.f64 	%fd17385, %fd17384, %fd17377, 0d3F96E91483144EF7;
	fma.rn.f64 	%fd17386, %fd17385, %fd17377, 0d3F9F1C6E0A4F9F81;
	fma.rn.f64 	%fd17387, %fd17386, %fd17377, 0d3FA6DB6DC27FA92B;
	fma.rn.f64 	%fd17388, %fd17387, %fd17377, 0d3FB333333320F91B;
	fma.rn.f64 	%fd17389, %fd17388, %fd17377, 0d3FC5555555555F4D;
	mul.f64 	%fd17390, %fd17377, %fd17389;
	fma.rn.f64 	%fd76105, %fd17390, %fd653, %fd653;
	bra.uni 	$L__BB0_436;
$L__BB0_435:
	abs.f64 	%fd17344, %fd653;
	fma.rn.f64 	%fd17345, %fd17344, 0dBFE0000000000000, 0d3FE0000000000000;
	rsqrt.approx.ftz.f64 	%fd17346, %fd17345;
	{
	.reg .b32 %temp; 
	mov.b64 	{%r6721, %temp}, %fd17346;
	}
	{
	.reg .b32 %temp; 
	mov.b64 	{%temp, %r6722}, %fd17346;
	}
	add.s32 	%r6723, %r6722, -1048576;
	mov.b64 	%fd17347, {%r6721, %r6723};
	mul.f64 	%fd17348, %fd17345, %fd17346;
	neg.f64 	%fd17349, %fd17348;
	fma.rn.f64 	%fd17350, %fd17348, %fd17349, %fd17345;
	fma.rn.f64 	%fd17351, %fd17350, %fd17347, %fd17348;
	neg.f64 	%fd17352, %fd17351;
	fma.rn.f64 	%fd17353, %fd17346, %fd17352, 0d3FF0000000000000;
	fma.rn.f64 	%fd17354, %fd17353, %fd17347, %fd17347;
	fma.rn.f64 	%fd17355, %fd17351, %fd17352, %fd17345;
	fma.rn.f64 	%fd17356, %fd17355, %fd17354, %fd17351;
	{
	.reg .b32 %temp; 
	mov.b64 	{%temp, %r6724}, %fd17345;
	}
	setp.lt.s32 	%p587, %r6724, 0;
	selp.f64 	%fd17357, 0dFFF8000000000000, %fd17356, %p587;
	setp.ne.f64 	%p588, %fd17345, 0d0000000000000000;
	selp.f64 	%fd17358, %fd17357, %fd17345, %p588;
	fma.rn.f64 	%fd17359, %fd17345, 0d3FB0066BDC1895E9, 0dBFB3823B180754AF;
	fma.rn.f64 	%fd17360, %fd17359, %fd17345, 0d3FB11E52CC2F79AE;
	fma.rn.f64 	%fd17361, %fd17360, %fd17345, 0dBF924EAF3526861B;
	fma.rn.f64 	%fd17362, %fd17361, %fd17345, 0d3F91DF02A31E6CB7;
	fma.rn.f64 	%fd17363, %fd17362, %fd17345, 0d3F847D18B0EEC6CC;
	fma.rn.f64 	%fd17364, %fd17363, %fd17345, 0d3F8D0AF961BA53B0;
	fma.rn.f64 	%fd17365, %fd17364, %fd17345, 0d3F91BF7734CF1C48;
	fma.rn.f64 	%fd17366, %fd17365, %fd17345, 0d3F96E91483144EF7;
	fma.rn.f64 	%fd17367, %fd17366, %fd17345, 0d3F9F1C6E0A4F9F81;
	fma.rn.f64 	%fd17368, %fd17367, %fd17345, 0d3FA6DB6DC27FA92B;
	fma.rn.f64 	%fd17369, %fd17368, %fd17345, 0d3FB333333320F91B;
	fma.rn.f64 	%fd17370, %fd17369, %fd17345, 0d3FC5555555555F4D;
	mul.f64 	%fd17371, %fd17345, %fd17370;
	mul.f64 	%fd17372, %fd17358, 0dC000000000000000;
	fma.rn.f64 	%fd17373, %fd17372, %fd17371, 0d3C91A62633145C07;
	add.f64 	%fd17374, %fd17372, 0d3FE921FB54442D18;
	add.f64 	%fd17375, %fd17374, %fd17373;
	add.f64 	%fd17376, %fd17375, 0d3FE921FB54442D18;
	copysign.f64 	%fd76105, %fd653, %fd17376;
$L__BB0_436:
	ld.param.u64 	%rd7970, [_Z8FitGrainPdPiS0_S_S_S0_S0_S_S_S_S_S_S_S_S_S_S_S_S__param_0];
	mul.f64 	%fd17391, %fd76105, 0d404CA5DC1A63C1F5;
	mul.lo.s32 	%r6725, %r17798, 7;
	mul.wide.u32 	%rd483, %r6725, 8;
	add.s64 	%rd484, %rd33, %rd483;
	st.global.f64 	[%rd484+40], %fd17391;
	cvta.to.global.u64 	%rd485, %rd7970;
	ld.global.f64 	%fd657, [%rd485];
	mul.f64 	%fd658, %fd17391, 0d3FA1DF46A2529D3A;
	abs.f64 	%fd659, %fd658;
	setp.neu.f64 	%p589, %fd659, 0d7FF0000000000000;
	@%p589 bra 	$L__BB0_438;
	mov.f64 	%fd17397, 0d0000000000000000;
	mul.rn.f64 	%fd76107, %fd658, %fd17397;
	mov.pred 	%p9682, -1;
	bra.uni 	$L__BB0_441;
$L__BB0_438:
	mul.f64 	%fd17392, %fd658, 0d3FE45F306DC9C883;
	cvt.rni.s32.f64 	%r17799, %fd17392;
	cvt.rn.f64.s32 	%fd17393, %r17799;
	fma.rn.f64 	%fd17394, %fd17393, 0dBFF921FB54442D18, %fd658;
	fma.rn.f64 	%fd17395, %fd17393, 0dBC91A62633145C00, %fd17394;
	fma.rn.f64 	%fd76107, %fd17393, 0dB97B839A252049C0, %fd17395;
	setp.ltu.f64 	%p590, %fd659, 0d41E0000000000000;
	@%p590 bra 	$L__BB0_440;
	{ // callseq 60, 0
	.param .b64 param0;
	st.param.f64 	[param0], %fd658;
	.param .align 16 .b8 retval0[16];
	call.uni (retval0), 
	__internal_trig_reduction_slowpathd, 
	(
	param0
	);
	ld.param.f64 	%fd76107, [retval0];
	ld.param.b32 	%r17799, [retval0+8];
	} // callseq 60
$L__BB0_440:
	and.b32  	%r6727, %r17799, 1;
	setp.eq.b32 	%p591, %r6727, 1;
	not.pred 	%p9682, %p591;
$L__BB0_441:
	mul.f64 	%fd17398, %fd76107, %fd76107;
	fma.rn.f64 	%fd17399, %fd17398, 0d3EE48DAC2799BCB9, 0dBEF9757C5B27EBB1;
	fma.rn.f64 	%fd17400, %fd17399, %fd17398, 0d3F0980E90FD91E04;
	fma.rn.f64 	%fd17401, %fd17400, %fd17398, 0dBEFAE2B0417D7E1D;
	fma.rn.f64 	%fd17402, %fd17401, %fd17398, 0d3F119F5341BFBA57;
	fma.rn.f64 	%fd17403, %fd17402, %fd17398, 0d3F15E791A00F6919;
	fma.rn.f64 	%fd17404, %fd17403, %fd17398, 0d3F2FF2E7FADEC73A;
	fma.rn.f64 	%fd17405, %fd17404, %fd17398, 0d3F434BC1B206DA62;
	fma.rn.f64 	%fd17406, %fd17405, %fd17398, 0d3F57DB18EF2F83F9;
	fma.rn.f64 	%fd17407, %fd17406, %fd17398, 0d3F6D6D2E7AE49FBC;
	fma.rn.f64 	%fd17408, %fd17407, %fd17398, 0d3F8226E3A816A776;
	fma.rn.f64 	%fd17409, %fd17408, %fd17398, 0d3F9664F485D25660;
	fma.rn.f64 	%fd17410, %fd17409, %fd17398, 0d3FABA1BA1BABF31D;
	fma.rn.f64 	%fd17411, %fd17410, %fd17398, 0d3FC11111111105D2;
	fma.rn.f64 	%fd17412, %fd17411, %fd17398, 0d3FD555555555555E;
	mul.f64 	%fd665, %fd17398, %fd17412;
	fma.rn.f64 	%fd76108, %fd665, %fd76107, %fd76107;
	@%p9682 bra 	$L__BB0_443;
	fma.rn.f64 	%fd17413, %fd665, %fd76107, %fd76107;
	sub.f64 	%fd17414, %fd17413, %fd76107;
	neg.f64 	%fd17415, %fd17414;
	fma.rn.f64 	%fd17416, %fd665, %fd76107, %fd17415;
	rcp.approx.ftz.f64 	%fd17417, %fd17413;
	neg.f64 	%fd17418, %fd17413;
	fma.rn.f64 	%fd17419, %fd17418, %fd17417, 0d3FF0000000000000;
	fma.rn.f64 	%fd17420, %fd17419, %fd17419, %fd17419;
	fma.rn.f64 	%fd17421, %fd17420, %fd17417, %fd17417;
	neg.f64 	%fd17422, %fd17421;
	fma.rn.f64 	%fd17423, %fd17413, %fd17422, 0d3FF0000000000000;
	fma.rn.f64 	%fd17424, %fd17422, %fd17416, %fd17423;
	fma.rn.f64 	%fd76108, %fd17424, %fd17422, %fd17422;
$L__BB0_443:
	ld.param.u64 	%rd8151, [_Z8FitGrainPdPiS0_S_S_S0_S0_S_S_S_S_S_S_S_S_S_S_S_S__param_2];
	mul.f64 	%fd17425, %fd657, %fd76108;
	mul.lo.s32 	%r6728, %r17798, 7;
	mul.wide.u32 	%rd486, %r6728, 8;
	add.s64 	%rd487, %rd33, %rd486;
	st.global.f64 	[%rd487+48], %fd17425;
	add.s32 	%r17798, %r17798, 1;
	cvta.to.global.u64 	%rd488, %rd8151;
	ld.global.u32 	%r288, [%rd488+4];
	setp.lt.s32 	%p593, %r17798, %r288;
	@%p593 bra 	$L__BB0_433;
	setp.gt.s32 	%p9683, %r288, 0;
$L__BB0_445:
	ld.global.f64 	%fd17426, [%rd34+24];
	ld.global.f64 	%fd669, [%rd34+32];
	ld.global.f64 	%fd670, [%rd34+40];
	mul.f64 	%fd671, %fd17426, 0d3F91DF46A2529D3A;
	abs.f64 	%fd672, %fd671;
	setp.neu.f64 	%p594, %fd672, 0d7FF0000000000000;
	@%p594 bra 	$L__BB0_447;
	mov.f64 	%fd17432, 0d0000000000000000;
	mul.rn.f64 	%fd76110, %fd671, %fd17432;
	mov.b32 	%r17801, 1;
	bra.uni 	$L__BB0_450;
$L__BB0_447:
	mul.f64 	%fd17427, %fd671, 0d3FE45F306DC9C883;
	cvt.rni.s32.f64 	%r17800, %fd17427;
	cvt.rn.f64.s32 	%fd17428, %r17800;
	fma.rn.f64 	%fd17429, %fd17428, 0dBFF921FB54442D18, %fd671;
	fma.rn.f64 	%fd17430, %fd17428, 0dBC91A62633145C00, %fd17429;
	fma.rn.f64 	%fd76110, %fd17428, 0dB97B839A252049C0, %fd17430;
	setp.ltu.f64 	%p595, %fd672, 0d41E0000000000000;
	@%p595 bra 	$L__BB0_449;
	{ // callseq 61, 0
	.param .b64 param0;
	st.param.f64 	[param0], %fd671;
	.param .align 16 .b8 retval0[16];
	call.uni (retval0), 
	__internal_trig_reduction_slowpathd, 
	(
	param0
	);
	ld.param.f64 	%fd76110, [retval0];
	ld.param.b32 	%r17800, [retval0+8];
	} // callseq 61
$L__BB0_449:
	add.s32 	%r17801, %r17800, 1;
$L__BB0_450:
	shl.b32 	%r6731, %r17801, 6;
	cvt.u64.u32 	%rd489, %r6731;
	and.b64  	%rd490, %rd489, 64;
	mov.u64 	%rd491, __cudart_sin_cos_coeffs;
	add.s64 	%rd492, %rd491, %rd490;
	mul.rn.f64 	%fd17433, %fd76110, %fd76110;
	and.b32  	%r6732, %r17801, 1;
	setp.eq.b32 	%p596, %r6732, 1;
	selp.f64 	%fd17434, 0dBDA8FF8320FD8164, 0d3DE5DB65F9785EBA, %p596;
	ld.global.nc.v2.f64 	{%fd17435, %fd17436}, [%rd492];
	fma.rn.f64 	%fd17437, %fd17434, %fd17433, %fd17435;
	fma.rn.f64 	%fd17438, %fd17437, %fd17433, %fd17436;
	ld.global.nc.v2.f64 	{%fd17439, %fd17440}, [%rd492+16];
	fma.rn.f64 	%fd17441, %fd17438, %fd17433, %fd17439;
	fma.rn.f64 	%fd17442, %fd17441, %fd17433, %fd17440;
	ld.global.nc.v2.f64 	{%fd17443, %fd17444}, [%rd492+32];
	fma.rn.f64 	%fd17445, %fd17442, %fd17433, %fd17443;
	fma.rn.f64 	%fd17446, %fd17445, %fd17433, %fd17444;
	fma.rn.f64 	%fd17447, %fd17446, %fd76110, %fd76110;
	fma.rn.f64 	%fd17448, %fd17446, %fd17433, 0d3FF0000000000000;
	selp.f64 	%fd17449, %fd17448, %fd17447, %p596;
	and.b32  	%r6733, %r17801, 2;
	setp.eq.s32 	%p597, %r6733, 0;
	mov.f64 	%fd17450, 0d0000000000000000;
	sub.f64 	%fd17451, %fd17450, %fd17449;
	selp.f64 	%fd678, %fd17449, %fd17451, %p597;
	mul.f64 	%fd679, %fd669, 0d3F91DF46A2529D3A;
	abs.f64 	%fd680, %fd679;
	setp.neu.f64 	%p598, %fd680, 0d7FF0000000000000;
	@%p598 bra 	$L__BB0_452;
	mov.f64 	%fd17457, 0d0000000000000000;
	mul.rn.f64 	%fd76112, %fd679, %fd17457;
	mov.b32 	%r17803, 1;
	bra.uni 	$L__BB0_455;
$L__BB0_452:
	mul.f64 	%fd17452, %fd679, 0d3FE45F306DC9C883;
	cvt.rni.s32.f64 	%r17802, %fd17452;
	cvt.rn.f64.s32 	%fd17453, %r17802;
	fma.rn.f64 	%fd17454, %fd17453, 0dBFF921FB54442D18, %fd679;
	fma.rn.f64 	%fd17455, %fd17453, 0dBC91A62633145C00, %fd17454;
	fma.rn.f64 	%fd76112, %fd17453, 0dB97B839A252049C0, %fd17455;
	setp.ltu.f64 	%p599, %fd680, 0d41E0000000000000;
	@%p599 bra 	$L__BB0_454;
	{ // callseq 62, 0
	.param .b64 param0;
	st.param.f64 	[param0], %fd679;
	.param .align 16 .b8 retval0[16];
	call.uni (retval0), 
	__internal_trig_reduction_slowpathd, 
	(
	param0
	);
	ld.param.f64 	%fd76112, [retval0];
	ld.param.b32 	%r17802, [retval0+8];
	} // callseq 62
$L__BB0_454:
	add.s32 	%r17803, %r17802, 1;
$L__BB0_455:
	shl.b32 	%r6736, %r17803, 6;
	cvt.u64.u32 	%rd493, %r6736;
	and.b64  	%rd494, %rd493, 64;
	mov.u64 	%rd495, __cudart_sin_cos_coeffs;
	add.s64 	%rd496, %rd495, %rd494;
	mul.rn.f64 	%fd17458, %fd76112, %fd76112;
	and.b32  	%r6737, %r17803, 1;
	setp.eq.b32 	%p600, %r6737, 1;
	selp.f64 	%fd17459, 0dBDA8FF8320FD8164, 0d3DE5DB65F9785EBA, %p600;
	ld.global.nc.v2.f64 	{%fd17460, %fd17461}, [%rd496];
	fma.rn.f64 	%fd17462, %fd17459, %fd17458, %fd17460;
	fma.rn.f64 	%fd17463, %fd17462, %fd17458, %fd17461;
	ld.global.nc.v2.f64 	{%fd17464, %fd17465}, [%rd496+16];
	fma.rn.f64 	%fd17466, %fd17463, %fd17458, %fd17464;
	fma.rn.f64 	%fd17467, %fd17466, %fd17458, %fd17465;
	ld.global.nc.v2.f64 	{%fd17468, %fd17469}, [%rd496+32];
	fma.rn.f64 	%fd17470, %fd17467, %fd17458, %fd17468;
	fma.rn.f64 	%fd17471, %fd17470, %fd17458, %fd17469;
	fma.rn.f64 	%fd17472, %fd17471, %fd76112, %fd76112;
	fma.rn.f64 	%fd17473, %fd17471, %fd17458, 0d3FF0000000000000;
	selp.f64 	%fd17474, %fd17473, %fd17472, %p600;
	and.b32  	%r6738, %r17803, 2;
	setp.eq.s32 	%p601, %r6738, 0;
	mov.f64 	%fd17475, 0d0000000000000000;
	sub.f64 	%fd17476, %fd17475, %fd17474;
	selp.f64 	%fd686, %fd17474, %fd17476, %p601;
	mul.f64 	%fd687, %fd670, 0d3F91DF46A2529D3A;
	abs.f64 	%fd688, %fd687;
	setp.neu.f64 	%p602, %fd688, 0d7FF0000000000000;
	@%p602 bra 	$L__BB0_457;
	mov.f64 	%fd17482, 0d0000000000000000;
	mul.rn.f64 	%fd76114, %fd687, %fd17482;
	mov.b32 	%r17805, 1;
	bra.uni 	$L__BB0_460;
$L__BB0_457:
	mul.f64 	%fd17477, %fd687, 0d3FE45F306DC9C883;
	cvt.rni.s32.f64 	%r17804, %fd17477;
	cvt.rn.f64.s32 	%fd17478, %r17804;
	fma.rn.f64 	%fd17479, %fd17478, 0dBFF921FB54442D18, %fd687;
	fma.rn.f64 	%fd17480, %fd17478, 0dBC91A62633145C00, %fd17479;
	fma.rn.f64 	%fd76114, %fd17478, 0dB97B839A252049C0, %fd17480;
	setp.ltu.f64 	%p603, %fd688, 0d41E0000000000000;
	@%p603 bra 	$L__BB0_459;
	{ // callseq 63, 0
	.param .b64 param0;
	st.param.f64 	[param0], %fd687;
	.param .align 16 .b8 retval0[16];
	call.uni (retval0), 
	__internal_trig_reduction_slowpathd, 
	(
	param0
	);
	ld.param.f64 	%fd76114, [retval0];
	ld.param.b32 	%r17804, [retval0+8];
	} // callseq 63
$L__BB0_459:
	add.s32 	%r17805, %r17804, 1;
$L__BB0_460:
	shl.b32 	%r6741, %r17805, 6;
	cvt.u64.u32 	%rd497, %r6741;
	and.b64  	%rd498, %rd497, 64;
	mov.u64 	%rd499, __cudart_sin_cos_coeffs;
	add.s64 	%rd500, %rd499, %rd498;
	mul.rn.f64 	%fd17483, %fd76114, %fd76114;
	and.b32  	%r6742, %r17805, 1;
	setp.eq.b32 	%p605, %r6742, 1;
	selp.f64 	%fd17484, 0dBDA8FF8320FD8164, 0d3DE5DB65F9785EBA, %p605;
	ld.global.nc.v2.f64 	{%fd17485, %fd17486}, [%rd500];
	fma.rn.f64 	%fd17487, %fd17484, %fd17483, %fd17485;
	fma.rn.f64 	%fd17488, %fd17487, %fd17483, %fd17486;
	ld.global.nc.v2.f64 	{%fd17489, %fd17490}, [%rd500+16];
	fma.rn.f64 	%fd17491, %fd17488, %fd17483, %fd17489;
	fma.rn.f64 	%fd17492, %fd17491, %fd17483, %fd17490;
	ld.global.nc.v2.f64 	{%fd17493, %fd17494}, [%rd500+32];
	fma.rn.f64 	%fd17495, %fd17492, %fd17483, %fd17493;
	fma.rn.f64 	%fd17496, %fd17495, %fd17483, %fd17494;
	fma.rn.f64 	%fd17497, %fd17496, %fd76114, %fd76114;
	fma.rn.f64 	%fd17498, %fd17496, %fd17483, 0d3FF0000000000000;
	selp.f64 	%fd17499, %fd17498, %fd17497, %p605;
	and.b32  	%r6743, %r17805, 2;
	setp.eq.s32 	%p606, %r6743, 0;
	mov.f64 	%fd17500, 0d0000000000000000;
	sub.f64 	%fd17501, %fd17500, %fd17499;
	selp.f64 	%fd694, %fd17499, %fd17501, %p606;
	@%p594 bra 	$L__BB0_462;
	mov.f64 	%fd17507, 0d0000000000000000;
	mul.rn.f64 	%fd76115, %fd671, %fd17507;
	mov.b32 	%r17806, 0;
	bra.uni 	$L__BB0_464;
$L__BB0_462:
	mul.f64 	%fd17502, %fd671, 0d3FE45F306DC9C883;
	cvt.rni.s32.f64 	%r17806, %fd17502;
	cvt.rn.f64.s32 	%fd17503, %r17806;
	fma.rn.f64 	%fd17504, %fd17503, 0dBFF921FB54442D18, %fd671;
	fma.rn.f64 	%fd17505, %fd17503, 0dBC91A62633145C00, %fd17504;
	fma.rn.f64 	%fd76115, %fd17503, 0dB97B839A252049C0, %fd17505;
	setp.ltu.f64 	%p607, %fd672, 0d41E0000000000000;
	@%p607 bra 	$L__BB0_464;
	{ // callseq 64, 0
	.param .b64 param0;
	st.param.f64 	[param0], %fd671;
	.param .align 16 .b8 retval0[16];
	call.uni (retval0), 
	__internal_trig_reduction_slowpathd, 
	(
	param0
	);
	ld.param.f64 	%fd76115, [retval0];
	ld.param.b32 	%r17806, [retval0+8];
	} // callseq 64
$L__BB0_464:
	shl.b32 	%r6746, %r17806, 6;
	cvt.u64.u32 	%rd501, %r6746;
	and.b64  	%rd502, %rd501, 64;
	mov.u64 	%rd503, __cudart_sin_cos_coeffs;
	add.s64 	%rd504, %rd503, %rd502;
	mul.rn.f64 	%fd17508, %fd76115, %fd76115;
	and.b32  	%r6747, %r17806, 1;
	setp.eq.b32 	%p609, %r6747, 1;
	selp.f64 	%fd17509, 0dBDA8FF8320FD8164, 0d3DE5DB65F9785EBA, %p609;
	ld.global.nc.v2.f64 	{%fd17510, %fd17511}, [%rd504];
	fma.rn.f64 	%fd17512, %fd17509, %fd17508, %fd17510;
	fma.rn.f64 	%fd17513, %fd17512, %fd17508, %fd17511;
	ld.global.nc.v2.f64 	{%fd17514, %fd17515}, [%rd504+16];
	fma.rn.f64 	%fd17516, %fd17513, %fd17508, %fd17514;
	fma.rn.f64 	%fd17517, %fd17516, %fd17508, %fd17515;
	ld.global.nc.v2.f64 	{%fd17518, %fd17519}, [%rd504+32];
	fma.rn.f64 	%fd17520, %fd17517, %fd17508, %fd17518;
	fma.rn.f64 	%fd17521, %fd17520, %fd17508, %fd17519;
	fma.rn.f64 	%fd17522, %fd17521, %fd76115, %fd76115;
	fma.rn.f64 	%fd17523, %fd17521, %fd17508, 0d3FF0000000000000;
	selp.f64 	%fd17524, %fd17523, %fd17522, %p609;
	and.b32  	%r6748, %r17806, 2;
	setp.eq.s32 	%p610, %r6748, 0;
	mov.f64 	%fd17525, 0d0000000000000000;
	sub.f64 	%fd17526, %fd17525, %fd17524;
	selp.f64 	%fd699, %fd17524, %fd17526, %p610;
	@%p598 bra 	$L__BB0_466;
	mov.f64 	%fd17532, 0d0000000000000000;
	mul.rn.f64 	%fd76116, %fd679, %fd17532;
	mov.b32 	%r17807, 0;
	bra.uni 	$L__BB0_468;
$L__BB0_466:
	mul.f64 	%fd17527, %fd679, 0d3FE45F306DC9C883;
	cvt.rni.s32.f64 	%r17807, %fd17527;
	cvt.rn.f64.s32 	%fd17528, %r17807;
	fma.rn.f64 	%fd17529, %fd17528, 0dBFF921FB54442D18, %fd679;
	fma.rn.f64 	%fd17530, %fd17528, 0dBC91A62633145C00, %fd17529;
	fma.rn.f64 	%fd76116, %fd17528, 0dB97B839A252049C0, %fd17530;
	setp.ltu.f64 	%p611, %fd680, 0d41E0000000000000;
	@%p611 bra 	$L__BB0_468;
	{ // callseq 65, 0
	.param .b64 param0;
	st.param.f64 	[param0], %fd679;
	.param .align 16 .b8 retval0[16];
	call.uni (retval0), 
	__internal_trig_reduction_slowpathd, 
	(
	param0
	);
	ld.param.f64 	%fd76116, [retval0];
	ld.param.b32 	%r17807, [retval0+8];
	} // callseq 65
$L__BB0_468:
	shl.b32 	%r6751, %r17807, 6;
	cvt.u64.u32 	%rd505, %r6751;
	and.b64  	%rd506, %rd505, 64;
	mov.u64 	%rd507, __cudart_sin_cos_coeffs;
	add.s64 	%rd508, %rd507, %rd506;
	mul.rn.f64 	%fd17533, %fd76116, %fd76116;
	and.b32  	%r6752, %r17807, 1;
	setp.eq.b32 	%p613, %r6752, 1;
	selp.f64 	%fd17534, 0dBDA8FF8320FD8164, 0d3DE5DB65F9785EBA, %p613;
	ld.global.nc.v2.f64 	{%fd17535, %fd17536}, [%rd508];
	fma.rn.f64 	%fd17537, %fd17534, %fd17533, %fd17535;
	fma.rn.f64 	%fd17538, %fd17537, %fd17533, %fd17536;
	ld.global.nc.v2.f64 	{%fd17539, %fd17540}, [%rd508+16];
	fma.rn.f64 	%fd17541, %fd17538, %fd17533, %fd17539;
	fma.rn.f64 	%fd17542, %fd17541, %fd17533, %fd17540;
	ld.global.nc.v2.f64 	{%fd17543, %fd17544}, [%rd508+32];
	fma.rn.f64 	%fd17545, %fd17542, %fd17533, %fd17543;
	fma.rn.f64 	%fd17546, %fd17545, %fd17533, %fd17544;
	fma.rn.f64 	%fd17547, %fd17546, %fd76116, %fd76116;
	fma.rn.f64 	%fd17548, %fd17546, %fd17533, 0d3FF0000000000000;
	selp.f64 	%fd17549, %fd17548, %fd17547, %p613;
	and.b32  	%r6753, %r17807, 2;
	setp.eq.s32 	%p614, %r6753, 0;
	mov.f64 	%fd17550, 0d0000000000000000;
	sub.f64 	%fd17551, %fd17550, %fd17549;
	selp.f64 	%fd704, %fd17549, %fd17551, %p614;
	@%p602 bra 	$L__BB0_470;
	mov.f64 	%fd17557, 0d0000000000000000;
	mul.rn.f64 	%fd76117, %fd687, %fd17557;
	mov.b32 	%r17808, 0;
	bra.uni 	$L__BB0_472;
$L__BB0_470:
	mul.f64 	%fd17552, %fd687, 0d3FE45F306DC9C883;
	cvt.rni.s32.f64 	%r17808, %fd17552;
	cvt.rn.f64.s32 	%fd17553, %r17808;
	fma.rn.f64 	%fd17554, %fd17553, 0dBFF921FB54442D18, %fd687;
	fma.rn.f64 	%fd17555, %fd17553, 0dBC91A62633145C00, %fd17554;
	fma.rn.f64 	%fd76117, %fd17553, 0dB97B839A252049C0, %fd17555;
	setp.ltu.f64 	%p615, %fd688, 0d41E0000000000000;
	@%p615 bra 	$L__BB0_472;
	{ // callseq 66, 0
	.param .b64 param0;
	st.param.f64 	[param0], %fd687;
	.param .align 16 .b8 retval0[16];
	call.uni (retval0), 
	__internal_trig_reduction_slowpathd, 
	(
	param0
	);
	ld.param.f64 	%fd76117, [retval0];
	ld.param.b32 	%r17808, [retval0+8];
	} // callseq 66
$L__BB0_472:
	ld.param.u64 	%rd8119, [_Z8FitGrainPdPiS0_S_S_S0_S0_S_S_S_S_S_S_S_S_S_S_S_S__param_1];
	ld.param.u64 	%rd7971, [_Z8FitGrainPdPiS0_S_S_S0_S0_S_S_S_S_S_S_S_S_S_S_S_S__param_0];
	shl.b32 	%r6757, %r17808, 6;
	cvt.u64.u32 	%rd509, %r6757;
	and.b64  	%rd510, %rd509, 64;
	mov.u64 	%rd511, __cudart_sin_cos_coeffs;
	add.s64 	%rd512, %rd511, %rd510;
	mul.rn.f64 	%fd17558, %fd76117, %fd76117;
	and.b32  	%r6758, %r17808, 1;
	setp.eq.b32 	%p616, %r6758, 1;
	selp.f64 	%fd17559, 0dBDA8FF8320FD8164, 0d3DE5DB65F9785EBA, %p616;
	ld.global.nc.v2.f64 	{%fd17560, %fd17561}, [%rd512];
	fma.rn.f64 	%fd17562, %fd17559, %fd17558, %fd17560;
	fma.rn.f64 	%fd17563, %fd17562, %fd17558, %fd17561;
	ld.global.nc.v2.f64 	{%fd17564, %fd17565}, [%rd512+16];
	fma.rn.f64 	%fd17566, %fd17563, %fd17558, %fd17564;
	fma.rn.f64 	%fd17567, %fd17566, %fd17558, %fd17565;
	ld.global.nc.v2.f64 	{%fd17568, %fd17569}, [%rd512+32];
	fma.rn.f64 	%fd17570, %fd17567, %fd17558, %fd17568;
	fma.rn.f64 	%fd17571, %fd17570, %fd17558, %fd17569;
	fma.rn.f64 	%fd17572, %fd17571, %fd76117, %fd76117;
	fma.rn.f64 	%fd17573, %fd17571, %fd17558, 0d3FF0000000000000;
	selp.f64 	%fd17574, %fd17573, %fd17572, %p616;
	and.b32  	%r6759, %r17808, 2;
	setp.eq.s32 	%p617, %r6759, 0;
	mov.f64 	%fd17575, 0d0000000000000000;
	sub.f64 	%fd17576, %fd17575, %fd17574;
	selp.f64 	%fd709, %fd17574, %fd17576, %p617;
	mul.f64 	%fd17577, %fd678, %fd694;
	mul.f64 	%fd17578, %fd686, %fd709;
	mul.f64 	%fd17579, %fd699, %fd17578;
	sub.f64 	%fd710, %fd17577, %fd17579;
	mul.f64 	%fd17580, %fd678, %fd17578;
	fma.rn.f64 	%fd711, %fd694, %fd699, %fd17580;
	mul.f64 	%fd712, %fd694, %fd704;
	cvta.to.global.u64 	%rd513, %rd8119;
	ld.global.u32 	%r313, [%rd513+4];
	cvta.to.global.u64 	%rd514, %rd7971;
	ld.global.f64 	%fd713, [%rd514+4088];
	mov.b32 	%r17848, 0;
	not.pred 	%p618, %p9683;
	@%p618 bra 	$L__BB0_620;
	mul.f64 	%fd714, %fd704, %fd709;
	neg.f64 	%fd17581, %fd704;
	mul.f64 	%fd715, %fd678, %fd17581;
	mul.f64 	%fd17582, %fd699, %fd709;
	mul.f64 	%fd17583, %fd686, %fd694;
	mul.f64 	%fd17584, %fd678, %fd17583;
	sub.f64 	%fd716, %fd17584, %fd17582;
	mul.f64 	%fd717, %fd699, %fd704;
	mul.f64 	%fd17585, %fd678, %fd709;
	neg.f64 	%fd17586, %fd694;
	mul.f64 	%fd17587, %fd686, %fd17586;
	mul.f64 	%fd17588, %fd17587, %fd699;
	sub.f64 	%fd718, %fd17588, %fd17585;
	mov.b32 	%r17809, 0;
	mov.u32 	%r17848, %r17809;
$L__BB0_474:
	mul.lo.s32 	%r6762, %r17809, 7;
	mul.wide.u32 	%rd515, %r6762, 8;
	add.s64 	%rd516, %rd33, %rd515;
	ld.global.f64 	%fd17589, [%rd516+16];
	ld.global.f64 	%fd17590, [%rd516+8];
	ld.global.f64 	%fd17591, [%rd516];
	mul.f64 	%fd17592, %fd17590, %fd718;
	fma.rn.f64 	%fd17593, %fd17591, %fd710, %fd17592;
	fma.rn.f64 	%fd721, %fd17589, %fd717, %fd17593;
	mul.f64 	%fd17594, %fd17590, %fd716;
	fma.rn.f64 	%fd17595, %fd17591, %fd711, %fd17594;
	fma.rn.f64 	%fd722, %fd17589, %fd715, %fd17595;
	mul.f64 	%fd17596, %fd17590, %fd712;
	fma.rn.f64 	%fd17597, %fd17591, %fd714, %fd17596;
	fma.rn.f64 	%fd723, %fd17589, %fd686, %fd17597;
	ld.global.f64 	%fd17598, [%rd516+40];
	mul.f64 	%fd17599, %fd722, %fd722;
	fma.rn.f64 	%fd17600, %fd721, %fd721, %fd17599;
	fma.rn.f64 	%fd17601, %fd723, %fd723, %fd17600;
	sqrt.rn.f64 	%fd724, %fd17601;
	mul.f64 	%fd725, %fd17598, 0d3F91DF46A2529D3A;
	abs.f64 	%fd726, %fd725;
	setp.neu.f64 	%p619, %fd726, 0d7FF0000000000000;
	@%p619 bra 	$L__BB0_476;
	mov.f64 	%fd17607, 0d0000000000000000;
	mul.rn.f64 	%fd76120, %fd725, %fd17607;
	mov.b32 	%r17812, 0;
	bra.uni 	$L__BB0_478;
$L__BB0_476:
	mul.f64 	%fd17602, %fd725, 0d3FE45F306DC9C883;
	cvt.rni.s32.f64 	%r17812, %fd17602;
	cvt.rn.f64.s32 	%fd17603, %r17812;
	fma.rn.f64 	%fd17604, %fd17603, 0dBFF921FB54442D18, %fd725;
	fma.rn.f64 	%fd17605, %fd17603, 0dBC91A62633145C00, %fd17604;
	fma.rn.f64 	%fd76120, %fd17603, 0dB97B839A252049C0, %fd17605;
	setp.ltu.f64 	%p620, %fd726, 0d41E0000000000000;
	@%p620 bra 	$L__BB0_478;
	{ // callseq 67, 0
	.param .b64 param0;
	st.param.f64 	[param0], %fd725;
	.param .align 16 .b8 retval0[16];
	call.uni (retval0), 
	__internal_trig_reduction_slowpathd, 
	(
	param0
	);
	ld.param.f64 	%fd76120, [retval0];
	ld.param.b32 	%r17812, [retval0+8];
	} // callseq 67
$L__BB0_478:
	shl.b32 	%r6765, %r17812, 6;
	cvt.u64.u32 	%rd517, %r6765;
	and.b64  	%rd518, %rd517, 64;
	mov.u64 	%rd519, __cudart_sin_cos_coeffs;
	add.s64 	%rd520, %rd519, %rd518;
	mul.rn.f64 	%fd17608, %fd76120, %fd76120;
	and.b32  	%r6766, %r17812, 1;
	setp.eq.b32 	%p621, %r6766, 1;
	selp.f64 	%fd17609, 0dBDA8FF8320FD8164, 0d3DE5DB65F9785EBA, %p621;
	ld.global.nc.v2.f64 	{%fd17610, %fd17611}, [%rd520];
	fma.rn.f64 	%fd17612, %fd17609, %fd17608, %fd17610;
	fma.rn.f64 	%fd17613, %fd17612, %fd17608, %fd17611;
	ld.global.nc.v2.f64 	{%fd17614, %fd17615}, [%rd520+16];
	fma.rn.f64 	%fd17616, %fd17613, %fd17608, %fd17614;
	fma.rn.f64 	%fd17617, %fd17616, %fd17608, %fd17615;
	ld.global.nc.v2.f64 	{%fd17618, %fd17619}, [%rd520+32];
	fma.rn.f64 	%fd17620, %fd17617, %fd17608, %fd17618;
	fma.rn.f64 	%fd17621, %fd17620, %fd17608, %fd17619;
	fma.rn.f64 	%fd17622, %fd17621, %fd76120, %fd76120;
	fma.rn.f64 	%fd17623, %fd17621, %fd17608, 0d3FF0000000000000;
	selp.f64 	%fd17624, %fd17623, %fd17622, %p621;
	and.b32  	%r6767, %r17812, 2;
	setp.eq.s32 	%p622, %r6767, 0;
	mov.f64 	%fd17625, 0d0000000000000000;
	sub.f64 	%fd17626, %fd17625, %fd17624;
	selp.f64 	%fd17627, %fd17624, %fd17626, %p622;
	mul.f64 	%fd731, %fd724, %fd17627;
	abs.f64 	%fd17628, %fd722;
	setp.geu.f64 	%p623, %fd17628, 0d3F1A36E2EB1C432D;
	@%p623 bra 	$L__BB0_487;
	setp.eq.f64 	%p671, %fd721, 0d0000000000000000;
	mov.b32 	%r17826, 0;
	@%p671 bra 	$L__BB0_542;
	neg.f64 	%fd17990, %fd731;
	div.rn.f64 	%fd732, %fd17990, %fd721;
	abs.f64 	%fd733, %fd732;
	setp.gtu.f64 	%p672, %fd733, 0d3FF0000000000000;
	@%p672 bra 	$L__BB0_542;
	{
	.reg .b32 %temp; 
	mov.b64 	{%temp, %r320}, %fd732;
	}
	{
	.reg .b32 %temp; 
	mov.b64 	{%temp, %r6834}, %fd733;
	}
	setp.gt.s32 	%p673, %r6834, 1071801957;
	@%p673 bra 	$L__BB0_485;
	mul.f64 	%fd18031, %fd732, %fd732;
	fma.rn.f64 	%fd18032, %fd18031, 0d3FB0066BDC1895E9, 0dBFB3823B180754AF;
	fma.rn.f64 	%fd18033, %fd18032, %fd18031, 0d3FB11E52CC2F79AE;
	fma.rn.f64 	%fd18034, %fd18033, %fd18031, 0dBF924EAF3526861B;
	fma.rn.f64 	%fd18035, %fd18034, %fd18031, 0d3F91DF02A31E6CB7;
	fma.rn.f64 	%fd18036, %fd18035, %fd18031, 0d3F847D18B0EEC6CC;
	fma.rn.f64 	%fd18037, %fd18036, %fd18031, 0d3F8D0AF961BA53B0;
	fma.rn.f64 	%fd18038, %fd18037, %fd18031, 0d3F91BF7734CF1C48;
	fma.rn.f64 	%fd18039, %fd18038, %fd18031, 0d3F96E91483144EF7;
	fma.rn.f64 	%fd18040, %fd18039, %fd18031, 0d3F9F1C6E0A4F9F81;
	fma.rn.f64 	%fd18041, %fd18040, %fd18031, 0d3FA6DB6DC27FA92B;
	fma.rn.f64 	%fd18042, %fd18041, %fd18031, 0d3FB333333320F91B;
	fma.rn.f64 	%fd18043, %fd18042, %fd18031, 0d3FC5555555555F4D;
	mul.f64 	%fd18044, %fd18031, %fd18043;
	fma.rn.f64 	%fd734, %fd18044, %fd733, %fd733;
	setp.gt.s32 	%p677, %r320, -1;
	@%p677 bra 	$L__BB0_484;
	mov.f64 	%fd18049, 0d3C91A62633145C07;
	add.rn.f64 	%fd18050, %fd734, %fd18049;
	mov.f64 	%fd18051, 0d3FF921FB54442D18;
	add.rn.f64 	%fd76121, %fd18051, %fd18050;
	bra.uni 	$L__BB0_486;
$L__BB0_484:
	mov.f64 	%fd18045, 0dBC91A62633145C07;
	add.rn.f64 	%fd18046, %fd734, %fd18045;
	neg.f64 	%fd18047, %fd18046;
	mov.f64 	%fd18048, 0d3FF921FB54442D18;
	add.rn.f64 	%fd76121, %fd18048, %fd18047;
	bra.uni 	$L__BB0_486;
$L__BB0_485:
	mov.f64 	%fd17991, 0d3FF0000000000000;
	sub.f64 	%fd17992, %fd17991, %fd733;
	{
	.reg .b32 %temp; 
	mov.b64 	{%r6835, %temp}, %fd17992;
	}
	{
	.reg .b32 %temp; 
	mov.b64 	{%temp, %r6836}, %fd17992;
	}
	add.s32 	%r6837, %r6836, -1048576;
	mov.b64 	%fd17993, {%r6835, %r6837};
	rsqrt.approx.ftz.f64 	%fd17994, %fd17993;
	{
	.reg .b32 %temp; 
	mov.b64 	{%r6838, %temp}, %fd17994;
	}
	{
	.reg .b32 %temp; 
	mov.b64 	{%temp, %r6839}, %fd17994;
	}
	add.s32 	%r6840, %r6839, -1048576;
	mov.b64 	%fd17995, {%r6838, %r6840};
	mul.f64 	%fd17996, %fd17993, %fd17994;
	neg.f64 	%fd17997, %fd17996;
	fma.rn.f64 	%fd17998, %fd17996, %fd17997, %fd17993;
	fma.rn.f64 	%fd17999, %fd17998, %fd17995, %fd17996;
	neg.f64 	%fd18000, %fd17999;
	fma.rn.f64 	%fd18001, %fd17994, %fd18000, 0d3FF0000000000000;
	fma.rn.f64 	%fd18002, %fd18001, %fd17995, %fd17995;
	fma.rn.f64 	%fd18003, %fd17999, %fd18000, %fd17993;
	fma.rn.f64 	%fd18004, %fd18003, %fd18002, %fd17999;
	{
	.reg .b32 %temp; 
	mov.b64 	{%r6841, %temp}, %fd18004;
	}
	{
	.reg .b32 %temp; 
	mov.b64 	{%temp, %r6842}, %fd18004;
	}
	add.s32 	%r6843, %r6842, 1048576;
	mov.b64 	%fd18005, {%r6841, %r6843};
	fma.rn.f64 	%fd18006, %fd17992, 0d3EC715B371155F70, 0dBEBAC2FE66FAAC4B;
	fma.rn.f64 	%fd18007, %fd18006, %fd17992, 0d3ED9A9B88EFCD9B8;
	fma.rn.f64 	%fd18008, %fd18007, %fd17992, 0d3EDD0F40A8A0C4C3;
	fma.rn.f64 	%fd18009, %fd18008, %fd17992, 0d3EF46D4CFA9E0E1F;
	fma.rn.f64 	%fd18010, %fd18009, %fd17992, 0d3F079C168D1E2422;
	fma.rn.f64 	%fd18011, %fd18010, %fd17992, 0d3F1C9A88C3BCA540;
	fma.rn.f64 	%fd18012, %fd18011, %fd17992, 0d3F31C4E64BD476DF;
	fma.rn.f64 	%fd18013, %fd18012, %fd17992, 0d3F46E8BA60009C8F;
	fma.rn.f64 	%fd18014, %fd18013, %fd17992, 0d3F5F1C71C62B05A2;
	fma.rn.f64 	%fd18015, %fd18014, %fd17992, 0d3F76DB6DB6DC9F2C;
	fma.rn.f64 	%fd18016, %fd18015, %fd17992, 0d3F9333333333329C;
	fma.rn.f64 	%fd18017, %fd18016, %fd17992, 0d3FB5555555555555;
	setp.lt.s32 	%p674, %r6836, 1;
	mov.f64 	%fd18018, 0d0000000000000000;
	mul.rn.f64 	%fd18019, %fd733, %fd18018;
	mul.f64 	%fd18020, %fd17992, %fd18017;
	fma.rn.f64 	%fd18021, %fd18020, %fd18005, %fd18005;
	selp.f64 	%fd18022, %fd18019, %fd18021, %p674;
	setp.lt.s32 	%p675, %r6836, 0;
	mov.f64 	%fd18023, 0d7FF0000000000000;
	mul.rn.f64 	%fd18024, %fd18022, %fd18023;
	selp.f64 	%fd18025, %fd18024, %fd18022, %p675;
	setp.lt.s32 	%p676, %r320, 0;
	mov.f64 	%fd18026, 0dBCA1A62633145C07;
	add.rn.f64 	%fd18027, %fd18025, %fd18026;
	neg.f64 	%fd18028, %fd18027;
	mov.f64 	%fd18029, 0d400921FB54442D18;
	add.rn.f64 	%fd18030, %fd18029, %fd18028;
	selp.f64 	%fd76121, %fd18030, %fd18025, %p676;
$L__BB0_486:
	mul.f64 	%fd18052, %fd76121, 0d404CA5DC1A63C1F5;
	neg.f64 	%fd18053, %fd18052;
	st.local.v2.f64 	[%rd20], {%fd18052, %fd18053};
	mov.b32 	%r17826, 2;
	bra.uni 	$L__BB0_542;
$L__BB0_487:
	mul.f64 	%fd17629, %fd722, %fd722;
	mul.f64 	%fd17630, %fd721, %fd721;
	div.rn.f64 	%fd17631, %fd17630, %fd17629;
	add.f64 	%fd739, %fd17631, 0d3FF0000000000000;
	add.f64 	%fd17632, %fd731, %fd731;
	mul.f64 	%fd17633, %fd721, %fd17632;
	div.rn.f64 	%fd740, %fd17633, %fd17629;
	mul.f64 	%fd17634, %fd731, %fd731;
	div.rn.f64 	%fd17635, %fd17634, %fd17629;
	add.f64 	%fd17636, %fd17635, 0dBFF0000000000000;
	mul.f64 	%fd17637, %fd739, 0dC010000000000000;
	mul.f64 	%fd17638, %fd17637, %fd17636;
	fma.rn.f64 	%fd741, %fd740, %fd740, %fd17638;
	setp.ltu.f64 	%p624, %fd741, 0d0000000000000000;
	mov.b32 	%r17826, 0;
	@%p624 bra 	$L__BB0_542;
	sqrt.rn.f64 	%fd742, %fd741;
	sub.f64 	%fd17639, %fd742, %fd740;
	add.f64 	%fd743, %fd739, %fd739;
	div.rn.f64 	%fd744, %fd17639, %fd743;
	abs.f64 	%fd745, %fd744;
	setp.gtu.f64 	%p625, %fd745, 0d3FF0000000000000;
	mov.b32 	%r17826, 0;
	@%p625 bra 	$L__BB0_515;
	{
	.reg .b32 %temp; 
	mov.b64 	{%temp, %r321}, %fd744;
	}
	{
	.reg .b32 %temp; 
	mov.b64 	{%temp, %r6770}, %fd745;
	}
	setp.gt.s32 	%p626, %r6770, 1071801957;
	@%p626 bra 	$L__BB0_493;
	mul.f64 	%fd17680, %fd744, %fd744;
	fma.rn.f64 	%fd17681, %fd17680, 0d3FB0066BDC1895E9, 0dBFB3823B180754AF;
	fma.rn.f64 	%fd17682, %fd17681, %fd17680, 0d3FB11E52CC2F79AE;
	fma.rn.f64 	%fd17683, %fd17682, %fd17680, 0dBF924EAF3526861B;
	fma.rn.f64 	%fd17684, %fd17683, %fd17680, 0d3F91DF02A31E6CB7;
	fma.rn.f64 	%fd17685, %fd17684, %fd17680, 0d3F847D18B0EEC6CC;
	fma.rn.f64 	%fd17686, %fd17685, %fd17680, 0d3F8D0AF961BA53B0;
	fma.rn.f64 	%fd17687, %fd17686, %fd17680, 0d3F91BF7734CF1C48;
	fma.rn.f64 	%fd17688, %fd17687, %fd17680, 0d3F96E91483144EF7;
	fma.rn.f64 	%fd17689, %fd17688, %fd17680, 0d3F9F1C6E0A4F9F81;
	fma.rn.f64 	%fd17690, %fd17689, %fd17680, 0d3FA6DB6DC27FA92B;
	fma.rn.f64 	%fd17691, %fd17690, %fd17680, 0d3FB333333320F91B;
	fma.rn.f64 	%fd17692, %fd17691, %fd17680, 0d3FC5555555555F4D;
	mul.f64 	%fd17693, %fd17680, %fd17692;
	fma.rn.f64 	%fd746, %fd17693, %fd745, %fd745;
	setp.gt.s32 	%p630, %r321, -1;
	@%p630 bra 	$L__BB0_492;
	mov.f64 	%fd17698, 0d3C91A62633145C07;
	add.rn.f64 	%fd17699, %fd746, %fd17698;
	mov.f64 	%fd17700, 0d3FF921FB54442D18;
	add.rn.f64 	%fd76122, %fd17700, %fd17699;
	bra.uni 	$L__BB0_494;
$L__BB0_492:
	mov.f64 	%fd17694, 0dBC91A62633145C07;
	add.rn.f64 	%fd17695, %fd746, %fd17694;
	neg.f64 	%fd17696, %fd17695;
	mov.f64 	%fd17697, 0d3FF921FB54442D18;
	add.rn.f64 	%fd76122, %fd17697, %fd17696;
	bra.uni 	$L__BB0_494;
$L__BB0_493:
	mov.f64 	%fd17640, 0d3FF0000000000000;
	sub.f64 	%fd17641, %fd17640, %fd745;
	{
	.reg .b32 %temp; 
	mov.b64 	{%r6771, %temp}, %fd17641;
	}
	{
	.reg .b32 %temp; 
	mov.b64 	{%temp, %r6772}, %fd17641;
	}
	add.s32 	%r6773, %r6772, -1048576;
	mov.b64 	%fd17642, {%r6771, %r6773};
	rsqrt.approx.ftz.f64 	%fd17643, %fd17642;
	{
	.reg .b32 %temp; 
	mov.b64 	{%r6774, %temp}, %fd17643;
	}
	{
	.reg .b32 %temp; 
	mov.b64 	{%temp, %r6775}, %fd17643;
	}
	add.s32 	%r6776, %r6775, -1048576;
	mov.b64 	%fd17644, {%r6774, %r6776};
	mul.f64 	%fd17645, %fd17642, %fd17643;
	neg.f64 	%fd17646, %fd17645;
	fma.rn.f64 	%fd17647, %fd17645, %fd17646, %fd17642;
	fma.rn.f64 	%fd17648, %fd17647, %fd17644, %fd17645;
	neg.f64 	%fd17649, %fd17648;
	fma.rn.f64 	%fd17650, %fd17643, %fd17649, 0d3FF0000000000000;
	fma.rn.f64 	%fd17651, %fd17650, %fd17644, %fd17644;
	fma.rn.f64 	%fd17652, %fd17648, %fd17649, %fd17642;
	fma.rn.f64 	%fd17653, %fd17652, %fd17651, %fd17648;
	{
	.reg .b32 %temp; 
	mov.b64 	{%r6777, %temp}, %fd17653;
	}
	{
	.reg .b32 %temp; 
	mov.b64 	{%temp, %r6778}, %fd17653;
	}
	add.s32 	%r6779, %r6778, 1048576;
	mov.b64 	%fd17654, {%r6777, %r6779};
	fma.rn.f64 	%fd17655, %fd17641, 0d3EC715B371155F70, 0dBEBAC2FE66FAAC4B;
	fma.rn.f64 	%fd17656, %fd17655, %fd17641, 0d3ED9A9B88EFCD9B8;
	fma.rn.f64 	%fd17657, %fd17656, %fd17641, 0d3EDD0F40A8A0C4C3;
	fma.rn.f64 	%fd17658, %fd17657, %fd17641, 0d3EF46D4CFA9E0E1F;
	fma.rn.f64 	%fd17659, %fd17658, %fd17641, 0d3F079C168D1E2422;
	fma.rn.f64 	%fd17660, %fd17659, %fd17641, 0d3F1C9A88C3BCA540;
	fma.rn.f64 	%fd17661, %fd17660, %fd17641, 0d3F31C4E64BD476DF;
	fma.rn.f64 	%fd17662, %fd17661, %fd17641, 0d3F46E8BA60009C8F;
	fma.rn.f64 	%fd17663, %fd17662, %fd17641, 0d3F5F1C71C62B05A2;
	fma.rn.f64 	%fd17664, %fd17663, %fd17641, 0d3F76DB6DB6DC9F2C;
	fma.rn.f64 	%fd17665, %fd17664, %fd17641, 0d3F9333333333329C;
	fma.rn.f64 	%fd17666, %fd17665, %fd17641, 0d3FB5555555555555;
	setp.lt.s32 	%p627, %r6772, 1;
	mov.f64 	%fd17667, 0d0000000000000000;
	mul.rn.f64 	%fd17668, %fd745, %fd17667;
	mul.f64 	%fd17669, %fd17641, %fd17666;
	fma.rn.f64 	%fd17670, %fd17669, %fd17654, %fd17654;
	selp.f64 	%fd17671, %fd17668, %fd17670, %p627;
	setp.lt.s32 	%p628, %r6772, 0;
	mov.f64 	%fd17672, 0d7FF0000000000000;
	mul.rn.f64 	%fd17673, %fd17671, %fd17672;
	selp.f64 	%fd17674, %fd17673, %fd17671, %p628;
	setp.lt.s32 	%p629, %r321, 0;
	mov.f64 	%fd17675, 0dBCA1A62633145C07;
	add.rn.f64 	%fd17676, %fd17674, %fd17675;
	neg.f64 	%fd17677, %fd17676;
	mov.f64 	%fd17678, 0d400921FB54442D18;
	add.rn.f64 	%fd17679, %fd17678, %fd17677;
	selp.f64 	%fd76122, %fd17679, %fd17674, %p629;
$L__BB0_494:
	neg.f64 	%fd751, %fd76122;
	abs.f64 	%fd752, %fd76122;
	setp.neu.f64 	%p631, %fd752, 0d7FF0000000000000;
	@%p631 bra 	$L__BB0_496;
	mov.f64 	%fd17706, 0d0000000000000000;
	mul.rn.f64 	%fd76124, %fd76122, %fd17706;
	mov.b32 	%r17814, 1;
	bra.uni 	$L__BB0_499;
$L__BB0_496:
	mul.f64 	%fd17701, %fd76122, 0d3FE45F306DC9C883;
	cvt.rni.s32.f64 	%r17813, %fd17701;
	cvt.rn.f64.s32 	%fd17702, %r17813;
	fma.rn.f64 	%fd17703, %fd17702, 0dBFF921FB54442D18, %fd76122;
	fma.rn.f64 	%fd17704, %fd17702, 0dBC91A62633145C00, %fd17703;
	fma.rn.f64 	%fd76124, %fd17702, 0dB97B839A252049C0, %fd17704;
	setp.ltu.f64 	%p632, %fd752, 0d41E0000000000000;
	@%p632 bra 	$L__BB0_498;
	{ // callseq 68, 0
	.param .b64 param0;
	st.param.f64 	[param0], %fd76122;
	.param .align 16 .b8 retval0[16];
	call.uni (retval0), 
	__internal_trig_reduction_slowpathd, 
	(
	param0
	);
	ld.param.f64 	%fd76124, [retval0];
	ld.param.b32 	%r17813, [retval0+8];
	} // callseq 68
$L__BB0_498:
	add.s32 	%r17814, %r17813, 1;
$L__BB0_499:
	shl.b32 	%r6782, %r17814, 6;
	cvt.u64.u32 	%rd521, %r6782;
	and.b64  	%rd522, %rd521, 64;
	mov.u64 	%rd523, __cudart_sin_cos_coeffs;
	add.s64 	%rd524, %rd523, %rd522;
	mul.rn.f64 	%fd17707, %fd76124, %fd76124;
	and.b32  	%r6783, %r17814, 1;
	setp.eq.b32 	%p634, %r6783, 1;
	selp.f64 	%fd17708, 0dBDA8FF8320FD8164, 0d3DE5DB65F9785EBA, %p634;
	ld.global.nc.v2.f64 	{%fd17709, %fd17710}, [%rd524];
	fma.rn.f64 	%fd17711, %fd17708, %fd17707, %fd17709;
	fma.rn.f64 	%fd17712, %fd17711, %fd17707, %fd17710;
	ld.global.nc.v2.f64 	{%fd17713, %fd17714}, [%rd524+16];
	fma.rn.f64 	%fd17715, %fd17712, %fd17707, %fd17713;
	fma.rn.f64 	%fd17716, %fd17715, %fd17707, %fd17714;
	ld.global.nc.v2.f64 	{%fd17717, %fd17718}, [%rd524+32];
	fma.rn.f64 	%fd17719, %fd17716, %fd17707, %fd17717;
	fma.rn.f64 	%fd17720, %fd17719, %fd17707, %fd17718;
	fma.rn.f64 	%fd17721, %fd17720, %fd76124, %fd76124;
	fma.rn.f64 	%fd17722, %fd17720, %fd17707, 0d3FF0000000000000;
	selp.f64 	%fd17723, %fd17722, %fd17721, %p634;
	and.b32  	%r6784, %r17814, 2;
	setp.eq.s32 	%p635, %r6784, 0;
	mov.f64 	%fd17724, 0d0000000000000000;
	sub.f64 	%fd17725, %fd17724, %fd17723;
	selp.f64 	%fd758, %fd17723, %fd17725, %p635;
	@%p631 bra 	$L__BB0_501;
	mov.f64 	%fd17731, 0d0000000000000000;
	mul.rn.f64 	%fd76125, %fd76122, %fd17731;
	mov.b32 	%r17815, 0;
	bra.uni 	$L__BB0_503;
$L__BB0_501:
	mul.f64 	%fd17726, %fd76122, 0d3FE45F306DC9C883;
	cvt.rni.s32.f64 	%r17815, %fd17726;
	cvt.rn.f64.s32 	%fd17727, %r17815;
	fma.rn.f64 	%fd17728, %fd17727, 0dBFF921FB54442D18, %fd76122;
	fma.rn.f64 	%fd17729, %fd17727, 0dBC91A62633145C00, %fd17728;
	fma.rn.f64 	%fd76125, %fd17727, 0dB97B839A252049C0, %fd17729;
	setp.ltu.f64 	%p636, %fd752, 0d41E0000000000000;
	@%p636 bra 	$L__BB0_503;
	{ // callseq 69, 0
	.param .b64 param0;
	st.param.f64 	[param0], %fd76122;
	.param .align 16 .b8 retval0[16];
	call.uni (retval0), 
	__internal_trig_reduction_slowpathd, 
	(
	param0
	);
	ld.param.f64 	%fd76125, [retval0];
	ld.param.b32 	%r17815, [retval0+8];
	} // callseq 69
$L__BB0_503:
	shl.b32 	%r6787, %r17815, 6;
	cvt.u64.u32 	%rd525, %r6787;
	and.b64  	%rd526, %rd525, 64;
	mov.u64 	%rd527, __cudart_sin_cos_coeffs;
	add.s64 	%rd528, %rd527, %rd526;
	mul.rn.f64 	%fd17732, %fd76125, %fd76125;
	and.b32  	%r6788, %r17815, 1;
	setp.eq.b32 	%p638, %r6788, 1;
	selp.f64 	%fd17733, 0dBDA8FF8320FD8164, 0d3DE5DB65F9785EBA, %p638;
	ld.global.nc.v2.f64 	{%fd17734, %fd17735}, [%rd528];
	fma.rn.f64 	%fd17736, %fd17733, %fd17732, %fd17734;
	fma.rn.f64 	%fd17737, %fd17736, %fd17732, %fd17735;
	ld.global.nc.v2.f64 	{%fd17738, %fd17739}, [%rd528+16];
	fma.rn.f64 	%fd17740, %fd17737, %fd17732, %fd17738;
	fma.rn.f64 	%fd17741, %fd17740, %fd17732, %fd17739;
	ld.global.nc.v2.f64 	{%fd17742, %fd17743}, [%rd528+32];
	fma.rn.f64 	%fd17744, %fd17741, %fd17732, %fd17742;
	fma.rn.f64 	%fd17745, %fd17744, %fd17732, %fd17743;
	fma.rn.f64 	%fd17746, %fd17745, %fd76125, %fd76125;
	fma.rn.f64 	%fd17747, %fd17745, %fd17732, 0d3FF0000000000000;
	selp.f64 	%fd17748, %fd17747, %fd17746, %p638;
	and.b32  	%r6789, %r17815, 2;
	setp.eq.s32 	%p639, %r6789, 0;
	mov.f64 	%fd17749, 0d0000000000000000;
	sub.f64 	%fd17750, %fd17749, %fd17748;
	selp.f64 	%fd17751, %fd17748, %fd17750, %p639;
	mul.f64 	%fd17752, %fd722, %fd17751;
	mul.f64 	%fd17753, %fd721, %fd758;
	sub.f64 	%fd17754, %fd17752, %fd17753;
	sub.f64 	%fd763, %fd17754, %fd731;
	@%p631 bra 	$L__BB0_505;
	mov.f64 	%fd17760, 0d0000000000000000;
	mul.rn.f64 	%fd76127, %fd751, %fd17760;
	mov.b32 	%r17817, 1;
	bra.uni 	$L__BB0_508;
$L__BB0_505:
	mul.f64 	%fd17755, %fd76122, 0dBFE45F306DC9C883;
	cvt.rni.s32.f64 	%r17816, %fd17755;
	cvt.rn.f64.s32 	%fd17756, %r17816;
	fma.rn.f64 	%fd17757, %fd17756, 0dBFF921FB54442D18, %fd751;
	fma.rn.f64 	%fd17758, %fd17756, 0dBC91A62633145C00, %fd17757;
	fma.rn.f64 	%fd76127, %fd17756, 0dB97B839A252049C0, %fd17758;
	setp.ltu.f64 	%p640, %fd752, 0d41E0000000000000;
	@%p640 bra 	$L__BB0_507;
	{ // callseq 70, 0
	.param .b64 param0;
	st.param.f64 	[param0], %fd751;
	.param .align 16 .b8 retval0[16];
	call.uni (retval0), 
	__internal_trig_reduction_slowpathd, 
	(
	param0
	);
	ld.param.f64 	%fd76127, [retval0];
	ld.param.b32 	%r17816, [retval0+8];
	} // callseq 70
$L__BB0_507:
	add.s32 	%r17817, %r17816, 1;
$L__BB0_508:
	shl.b32 	%r6792, %r17817, 6;
	cvt.u64.u32 	%rd529, %r6792;
	and.b64  	%rd530, %rd529, 64;
	mov.u64 	%rd531, __cudart_sin_cos_coeffs;
	add.s64 	%rd532, %rd531, %rd530;
	mul.rn.f64 	%fd17761, %fd76127, %fd76127;
	and.b32  	%r6793, %r17817, 1;
	setp.eq.b32 	%p642, %r6793, 1;
	selp.f64 	%fd17762, 0dBDA8FF8320FD8164, 0d3DE5DB65F9785EBA, %p642;
	ld.global.nc.v2.f64 	{%fd17763, %fd17764}, [%rd532];
	fma.rn.f64 	%fd17765, %fd17762, %fd17761, %fd17763;
	fma.rn.f64 	%fd17766, %fd17765, %fd17761, %fd17764;
	ld.global.nc.v2.f64 	{%fd17767, %fd17768}, [%rd532+16];
	fma.rn.f64 	%fd17769, %fd17766, %fd17761, %fd17767;
	fma.rn.f64 	%fd17770, %fd17769, %fd17761, %fd17768;
	ld.global.nc.v2.f64 	{%fd17771, %fd17772}, [%rd532+32];
	fma.rn.f64 	%fd17773, %fd17770, %fd17761, %fd17771;
	fma.rn.f64 	%fd17774, %fd17773, %fd17761, %fd17772;
	fma.rn.f64 	%fd17775, %fd17774, %fd76127, %fd76127;
	fma.rn.f64 	%fd17776, %fd17774, %fd17761, 0d3FF0000000000000;
	selp.f64 	%fd17777, %fd17776, %fd17775, %p642;
	and.b32  	%r6794, %r17817, 2;
	setp.eq.s32 	%p643, %r6794, 0;
	mov.f64 	%fd17778, 0d0000000000000000;
	sub.f64 	%fd17779, %fd17778, %fd17777;
	selp.f64 	%fd769, %fd17777, %fd17779, %p643;
	@%p631 bra 	$L__BB0_510;
	mov.f64 	%fd17785, 0d0000000000000000;
	mul.rn.f64 	%fd76128, %fd751, %fd17785;
	mov.b32 	%r17818, 0;
	bra.uni 	$L__BB0_512;
$L__BB0_510:
	mul.f64 	%fd17780, %fd76122, 0dBFE45F306DC9C883;
	cvt.rni.s32.f64 	%r17818, %fd17780;
	cvt.rn.f64.s32 	%fd17781, %r17818;
	fma.rn.f64 	%fd17782, %fd17781, 0dBFF921FB54442D18, %fd751;
	fma.rn.f64 	%fd17783, %fd17781, 0dBC91A62633145C00, %fd17782;
	fma.rn.f64 	%fd76128, %fd17781, 0dB97B839A252049C0, %fd17783;
	setp.ltu.f64 	%p644, %fd752, 0d41E0000000000000;
	@%p644 bra 	$L__BB0_512;
	{ // callseq 71, 0
	.param .b64 param0;
	st.param.f64 	[param0], %fd751;
	.param .align 16 .b8 retval0[16];
	call.uni (retval0), 
	__internal_trig_reduction_slowpathd, 
	(
	param0
	);
	ld.param.f64 	%fd76128, [retval0];
	ld.param.b32 	%r17818, [retval0+8];
	} // callseq 71
$L__BB0_512:
	shl.b32 	%r6797, %r17818, 6;
	cvt.u64.u32 	%rd533, %r6797;
	and.b64  	%rd534, %rd533, 64;
	mov.u64 	%rd535, __cudart_sin_cos_coeffs;
	add.s64 	%rd536, %rd535, %rd534;
	mul.rn.f64 	%fd17786, %fd76128, %fd76128;
	and.b32  	%r6798, %r17818, 1;
	setp.eq.b32 	%p645, %r6798, 1;
	selp.f64 	%fd17787, 0dBDA8FF8320FD8164, 0d3DE5DB65F9785EBA, %p645;
	ld.global.nc.v2.f64 	{%fd17788, %fd17789}, [%rd536];
	fma.rn.f64 	%fd17790, %fd17787, %fd17786, %fd17788;
	fma.rn.f64 	%fd17791, %fd17790, %fd17786, %fd17789;
	ld.global.nc.v2.f64 	{%fd17792, %fd17793}, [%rd536+16];
	fma.rn.f64 	%fd17794, %fd17791, %fd17786, %fd17792;
	fma.rn.f64 	%fd17795, %fd17794, %fd17786, %fd17793;
	ld.global.nc.v2.f64 	{%fd17796, %fd17797}, [%rd536+32];
	fma.rn.f64 	%fd17798, %fd17795, %fd17786, %fd17796;
	fma.rn.f64 	%fd17799, %fd17798, %fd17786, %fd17797;
	fma.rn.f64 	%fd17800, %fd17799, %fd76128, %fd76128;
	fma.rn.f64 	%fd17801, %fd17799, %fd17786, 0d3FF0000000000000;
	selp.f64 	%fd17802, %fd17801, %fd17800, %p645;
	and.b32  	%r6799, %r17818, 2;
	setp.eq.s32 	%p646, %r6799, 0;
	mov.f64 	%fd17803, 0d0000000000000000;
	sub.f64 	%fd17804, %fd17803, %fd17802;
	selp.f64 	%fd17805, %fd17802, %fd17804, %p646;
	mul.f64 	%fd17806, %fd722, %fd17805;
	mul.f64 	%fd17807, %fd721, %fd769;
	sub.f64 	%fd17808, %fd17806, %fd17807;
	sub.f64 	%fd17809, %fd17808, %fd731;
	abs.f64 	%fd17810, %fd17809;
	abs.f64 	%fd17811, %fd763;
	setp.geu.f64 	%p647, %fd17811, %fd17810;
	@%p647 bra 	$L__BB0_514;
	mul.f64 	%fd17813, %fd76122, 0d404CA5DC1A63C1F5;
	st.local.f64 	[%rd20], %fd17813;
	mov.b32 	%r17826, 1;
	bra.uni 	$L__BB0_515;
$L__BB0_514:
	mul.f64 	%fd17812, %fd76122, 0dC04CA5DC1A63C1F5;
	st.local.f64 	[%rd20], %fd17812;
	mov.b32 	%r17826, 1;
$L__BB0_515:
	neg.f64 	%fd17814, %fd740;
	sub.f64 	%fd17815, %fd17814, %fd742;
	div.rn.f64 	%fd774, %fd17815, %fd743;
	abs.f64 	%fd775, %fd774;
	setp.gtu.f64 	%p648, %fd775, 0d3FF0000000000000;
	@%p648 bra 	$L__BB0_542;
	{
	.reg .b32 %temp; 
	mov.b64 	{%temp, %r339}, %fd774;
	}
	{
	.reg .b32 %temp; 
	mov.b64 	{%temp, %r6802}, %fd775;
	}
	setp.gt.s32 	%p649, %r6802, 1071801957;
	@%p649 bra 	$L__BB0_520;
	mul.f64 	%fd17856, %fd774, %fd774;
	fma.rn.f64 	%fd17857, %fd17856, 0d3FB0066BDC1895E9, 0dBFB3823B180754AF;
	fma.rn.f64 	%fd17858, %fd17857, %fd17856, 0d3FB11E52CC2F79AE;
	fma.rn.f64 	%fd17859, %fd17858, %fd17856, 0dBF924EAF3526861B;
	fma.rn.f64 	%fd17860, %fd17859, %fd17856, 0d3F91DF02A31E6CB7;
	fma.rn.f64 	%fd17861, %fd17860, %fd17856, 0d3F847D18B0EEC6CC;
	fma.rn.f64 	%fd17862, %fd17861, %fd17856, 0d3F8D0AF961BA53B0;
	fma.rn.f64 	%fd17863, %fd17862, %fd17856, 0d3F91BF7734CF1C48;
	fma.rn.f64 	%fd17864, %fd17863, %fd17856, 0d3F96E91483144EF7;
	fma.rn.f64 	%fd17865, %fd17864, %fd17856, 0d3F9F1C6E0A4F9F81;
	fma.rn.f64 	%fd17866, %fd17865, %fd17856, 0d3FA6DB6DC27FA92B;
	fma.rn.f64 	%fd17867, %fd17866, %fd17856, 0d3FB333333320F91B;
	fma.rn.f64 	%fd17868, %fd17867, %fd17856, 0d3FC5555555555F4D;
	mul.f64 	%fd17869, %fd17856, %fd17868;
	fma.rn.f64 	%fd776, %fd17869, %fd775, %fd775;
	setp.gt.s32 	%p653, %r339, -1;
	@%p653 bra 	$L__BB0_519;
	mov.f64 	%fd17874, 0d3C91A62633145C07;
	add.rn.f64 	%fd17875, %fd776, %fd17874;
	mov.f64 	%fd17876, 0d3FF921FB54442D18;
	add.rn.f64 	%fd76129, %fd17876, %fd17875;
	bra.uni 	$L__BB0_521;
$L__BB0_519:
	mov.f64 	%fd17870, 0dBC91A62633145C07;
	add.rn.f64 	%fd17871, %fd776, %fd17870;
	neg.f64 	%fd17872, %fd17871;
	mov.f64 	%fd17873, 0d3FF921FB54442D18;
	add.rn.f64 	%fd76129, %fd17873, %fd17872;
	bra.uni 	$L__BB0_521;
$L__BB0_520:
	mov.f64 	%fd17816, 0d3FF0000000000000;
	sub.f64 	%fd17817, %fd17816, %fd775;
	{
	.reg .b32 %temp; 
	mov.b64 	{%r6803, %temp}, %fd17817;
	}
	{
	.reg .b32 %temp; 
	mov.b64 	{%temp, %r6804}, %fd17817;
	}
	add.s32 	%r6805, %r6804, -1048576;
	mov.b64 	%fd17818, {%r6803, %r6805};
	rsqrt.approx.ftz.f64 	%fd17819, %fd17818;
	{
	.reg .b32 %temp; 
	mov.b64 	{%r6806, %temp}, %fd17819;
	}
	{
	.reg .b32 %temp; 
	mov.b64 	{%temp, %r6807}, %fd17819;
	}
	add.s32 	%r6808, %r6807, -1048576;
	mov.b64 	%fd17820, {%r6806, %r6808};
	mul.f64 	%fd17821, %fd17818, %fd17819;
	neg.f64 	%fd17822, %fd17821;
	fma.rn.f64 	%fd17823, %fd17821, %fd17822, %fd17818;
	fma.rn.f64 	%fd17824, %fd17823, %fd17820, %fd17821;
	neg.f64 	%fd17825, %fd17824;
	fma.rn.f64 	%fd17826, %fd17819, %fd17825, 0d3FF0000000000000;
	fma.rn.f64 	%fd17827, %fd17826, %fd17820, %fd17820;
	fma.rn.f64 	%fd17828, %fd17824, %fd17825, %fd17818;
	fma.rn.f64 	%fd17829, %fd17828, %fd17827, %fd17824;
	{
	.reg .b32 %temp; 
	mov.b64 	{%r6809, %temp}, %fd17829;
	}
	{
	.reg .b32 %temp; 
	mov.b64 	{%temp, %r6810}, %fd17829;
	}
	add.s32 	%r6811, %r6810, 1048576;
	mov.b64 	%fd17830, {%r6809, %r6811};
	fma.rn.f64 	%fd17831, %fd17817, 0d3EC715B371155F70, 0dBEBAC2FE66FAAC4B;
	fma.rn.f64 	%fd17832, %fd17831, %fd17817, 0d3ED9A9B88EFCD9B8;
	fma.rn.f64 	%fd17833, %fd17832, %fd17817, 0d3EDD0F40A8A0C4C3;
	fma.rn.f64 	%fd17834, %fd17833, %fd17817, 0d3EF46D4CFA9E0E1F;
	fma.rn.f64 	%fd17835, %fd17834, %fd17817, 0d3F079C168D1E2422;
	fma.rn.f64 	%fd17836, %fd17835, %fd17817, 0d3F1C9A88C3BCA540;
	fma.rn.f64 	%fd17837, %fd17836, %fd17817, 0d3F31C4E64BD476DF;
	fma.rn.f64 	%fd17838, %fd17837, %fd17817, 0d3F46E8BA60009C8F;
	fma.rn.f64 	%fd17839, %fd17838, %fd17817, 0d3F5F1C71C62B05A2;
	fma.rn.f64 	%fd17840, %fd17839, %fd17817, 0d3F76DB6DB6DC9F2C;
	fma.rn.f64 	%fd17841, %fd17840, %fd17817, 0d3F9333333333329C;
	fma.rn.f64 	%fd17842, %fd17841, %fd17817, 0d3FB5555555555555;
	setp.lt.s32 	%p650, %r6804, 1;
	mov.f64 	%fd17843, 0d0000000000000000;
	mul.rn.f64 	%fd17844, %fd775, %fd17843;
	mul.f64 	%fd17845, %fd17817, %fd17842;
	fma.rn.f64 	%fd17846, %fd17845, %fd17830, %fd17830;
	selp.f64 	%fd17847, %fd17844, %fd17846, %p650;
	setp.lt.s32 	%p651, %r6804, 0;
	mov.f64 	%fd17848, 0d7FF0000000000000;
	mul.rn.f64 	%fd17849, %fd17847, %fd17848;
	selp.f64 	%fd17850, %fd17849, %fd17847, %p651;
	setp.lt.s32 	%p652, %r339, 0;
	mov.f64 	%fd17851, 0dBCA1A62633145C07;
	add.rn.f64 	%fd17852, %fd17850, %fd17851;
	neg.f64 	%fd17853, %fd17852;
	mov.f64 	%fd17854, 0d400921FB54442D18;
	add.rn.f64 	%fd17855, %fd17854, %fd17853;
	selp.f64 	%fd76129, %fd17855, %fd17850, %p652;
$L__BB0_521:
	neg.f64 	%fd781, %fd76129;
	abs.f64 	%fd782, %fd76129;
	setp.neu.f64 	%p654, %fd782, 0d7FF0000000000000;
	@%p654 bra 	$L__BB0_523;
	mov.f64 	%fd17882, 0d0000000000000000;
	mul.rn.f64 	%fd76131, %fd76129, %fd17882;
	mov.b32 	%r17821, 1;
	bra.uni 	$L__BB0_526;
$L__BB0_523:
	mul.f64 	%fd17877, %fd76129, 0d3FE45F306DC9C883;
	cvt.rni.s32.f64 	%r17820, %fd17877;
	cvt.rn.f64.s32 	%fd17878, %r17820;
	fma.rn.f64 	%fd17879, %fd17878, 0dBFF921FB54442D18, %fd76129;
	fma.rn.f64 	%fd17880, %fd17878, 0dBC91A62633145C00, %fd17879;
	fma.rn.f64 	%fd76131, %fd17878, 0dB97B839A252049C0, %fd17880;
	setp.ltu.f64 	%p655, %fd782, 0d41E0000000000000;
	@%p655 bra 	$L__BB0_525;
	{ // callseq 72, 0
	.param .b64 param0;
	st.param.f64 	[param0], %fd76129;
	.param .align 16 .b8 retval0[16];
	call.uni (retval0), 
	__internal_trig_reduction_slowpathd, 
	(
	param0
	);
	ld.param.f64 	%fd76131, [retval0];
	ld.param.b32 	%r17820, [retval0+8];
	} // callseq 72
$L__BB0_525:
	add.s32 	%r17821, %r17820, 1;
$L__BB0_526:
	shl.b32 	%r6814, %r17821, 6;
	cvt.u64.u32 	%rd537, %r6814;
	and.b64  	%rd538, %rd537, 64;
	mov.u64 	%rd539, __cudart_sin_cos_coeffs;
	add.s64 	%rd540, %rd539, %rd538;
	mul.rn.f64 	%fd17883, %fd76131, %fd76131;
	and.b32  	%r6815, %r17821, 1;
	setp.eq.b32 	%p657, %r6815, 1;
	selp.f64 	%fd17884, 0dBDA8FF8320FD8164, 0d3DE5DB65F9785EBA, %p657;
	ld.global.nc.v2.f64 	{%fd17885, %fd17886}, [%rd540];
	fma.rn.f64 	%fd17887, %fd17884, %fd17883, %fd17885;
	fma.rn.f64 	%fd17888, %fd17887, %fd17883, %fd17886;
	ld.global.nc.v2.f64 	{%fd17889, %fd17890}, [%rd540+16];
	fma.rn.f64 	%fd17891, %fd17888, %fd17883, %fd17889;
	fma.rn.f64 	%fd17892, %fd17891, %fd17883, %fd17890;
	ld.global.nc.v2.f64 	{%fd17893, %fd17894}, [%rd540+32];
	fma.rn.f64 	%fd17895, %fd17892, %fd17883, %fd17893;
	fma.rn.f64 	%fd17896, %fd17895, %fd17883, %fd17894;
	fma.rn.f64 	%fd17897, %fd17896, %fd76131, %fd76131;
	fma.rn.f64 	%fd17898, %fd17896, %fd17883, 0d3FF0000000000000;
	selp.f64 	%fd17899, %fd17898, %fd17897, %p657;
	and.b32  	%r6816, %r17821, 2;
	setp.eq.s32 	%p658, %r6816, 0;
	mov.f64 	%fd17900, 0d0000000000000000;
	sub.f64 	%fd17901, %fd17900, %fd17899;
	selp.f64 	%fd788, %fd17899, %fd17901, %p658;
	@%p654 bra 	$L__BB0_528;
	mov.f64 	%fd17907, 0d0000000000000000;
	mul.rn.f64 	%fd76132, %fd76129, %fd17907;
	mov.b32 	%r17822, 0;
	bra.uni 	$L__BB0_530;
$L__BB0_528:
	mul.f64 	%fd17902, %fd76129, 0d3FE45F306DC9C883;
	cvt.rni.s32.f64 	%r17822, %fd17902;
	cvt.rn.f64.s32 	%fd17903, %r17822;
	fma.rn.f64 	%fd17904, %fd17903, 0dBFF921FB54442D18, %fd76129;
	fma.rn.f64 	%fd17905, %fd17903, 0dBC91A62633145C00, %fd17904;
	fma.rn.f64 	%fd76132, %fd17903, 0dB97B839A252049C0, %fd17905;
	setp.ltu.f64 	%p659, %fd782, 0d41E0000000000000;
	@%p659 bra 	$L__BB0_530;
	{ // callseq 73, 0
	.param .b64 param0;
	st.param.f64 	[param0], %fd76129;
	.param .align 16 .b8 retval0[16];
	call.uni (retval0), 
	__internal_trig_reduction_slowpathd, 
	(
	param0
	);
	ld.param.f64 	%fd76132, [retval0];
	ld.param.b32 	%r17822, [retval0+8];
	} // callseq 73
$L__BB0_530:
	shl.b32 	%r6819, %r17822, 6;
	cvt.u64.u32 	%rd541, %r6819;
	and.b64  	%rd542, %rd541, 64;
	mov.u64 	%rd543, __cudart_sin_cos_coeffs;
	add.s64 	%rd544, %rd543, %rd542;
	mul.rn.f64 	%fd17908, %fd76132, %fd76132;
	and.b32  	%r6820, %r17822, 1;
	setp.eq.b32 	%p661, %r6820, 1;
	selp.f64 	%fd17909, 0dBDA8FF8320FD8164, 0d3DE5DB65F9785EBA, %p661;
	ld.global.nc.v2.f64 	{%fd17910, %fd17911}, [%rd544];
	fma.rn.f64 	%fd17912, %fd17909, %fd17908, %fd17910;
	fma.rn.f64 	%fd17913, %fd17912, %fd17908, %fd17911;
	ld.global.nc.v2.f64 	{%fd17914, %fd17915}, [%rd544+16];
	fma.rn.f64 	%fd17916, %fd17913, %fd17908, %fd17914;
	fma.rn.f64 	%fd17917, %fd17916, %fd17908, %fd17915;
	ld.global.nc.v2.f64 	{%fd17918, %fd17919}, [%rd544+32];
	fma.rn.f64 	%fd17920, %fd17917, %fd17908, %fd17918;
	fma.rn.f64 	%fd17921, %fd17920, %fd17908, %fd17919;
	fma.rn.f64 	%fd17922, %fd17921, %fd76132, %fd76132;
	fma.rn.f64 	%fd17923, %fd17921, %fd17908, 0d3FF0000000000000;
	selp.f64 	%fd17924, %fd17923, %fd17922, %p661;
	and.b32  	%r6821, %r17822, 2;
	setp.eq.s32 	%p662, %r6821, 0;
	mov.f64 	%fd17925, 0d0000000000000000;
	sub.f64 	%fd17926, %fd17925, %fd17924;
	selp.f64 	%fd17927, %fd17924, %fd17926, %p662;
	mul.f64 	%fd17928, %fd722, %fd17927;
	mul.f64 	%fd17929, %fd721, %fd788;
	sub.f64 	%fd17930, %fd17928, %fd17929;
	sub.f64 	%fd793, %fd17930, %fd731;
	@%p654 bra 	$L__BB0_532;
	mov.f64 	%fd17936, 0d0000000000000000;
	mul.rn.f64 	%fd76134, %fd781, %fd17936;
	mov.b32 	%r17824, 1;
	bra.uni 	$L__BB0_535;
$L__BB0_532:
	mul.f64 	%fd17931, %fd76129, 0dBFE45F306DC9C883;
	cvt.rni.s32.f64 	%r17823, %fd17931;
	cvt.rn.f64.s32 	%fd17932, %r17823;
	fma.rn.f64 	%fd17933, %fd17932, 0dBFF921FB54442D18, %fd781;
	fma.rn.f64 	%fd17934, %fd17932, 0dBC91A62633145C00, %fd17933;
	fma.rn.f64 	%fd76134, %fd17932, 0dB97B839A252049C0, %fd17934;
	setp.ltu.f64 	%p663, %fd782, 0d41E0000000000000;
	@%p663 bra 	$L__BB0_534;
	{ // callseq 74, 0
	.param .b64 param0;
	st.param.f64 	[param0], %fd781;
	.param .align 16 .b8 retval0[16];
	call.uni (retval0), 
	__internal_trig_reduction_slowpathd, 
	(
	param0
	);
	ld.param.f64 	%fd76134, [retval0];
	ld.param.b32 	%r17823, [retval0+8];
	} // callseq 74
$L__BB0_534:
	add.s32 	%r17824, %r17823, 1;
$L__BB0_535:
	shl.b32 	%r6824, %r17824, 6;
	cvt.u64.u32 	%rd545, %r6824;
	and.b64  	%rd546, %rd545, 64;
	mov.u64 	%rd547, __cudart_sin_cos_coeffs;
	add.s64 	%rd548, %rd547, %rd546;
	mul.rn.f64 	%fd17937, %fd76134, %fd76134;
	and.b32  	%r6825, %r17824, 1;
	setp.eq.b32 	%p665, %r6825, 1;
	selp.f64 	%fd17938, 0dBDA8FF8320FD8164, 0d3DE5DB65F9785EBA, %p665;
	ld.global.nc.v2.f64 	{%fd17939, %fd17940}, [%rd548];
	fma.rn.f64 	%fd17941, %fd17938, %fd17937, %fd17939;
	fma.rn.f64 	%fd17942, %fd17941, %fd17937, %fd17940;
	ld.global.nc.v2.f64 	{%fd17943, %fd17944}, [%rd548+16];
	fma.rn.f64 	%fd17945, %fd17942, %fd17937, %fd17943;
	fma.rn.f64 	%fd17946, %fd17945, %fd17937, %fd17944;
	ld.global.nc.v2.f64 	{%fd17947, %fd17948}, [%rd548+32];
	fma.rn.f64 	%fd17949, %fd17946, %fd17937, %fd17947;
	fma.rn.f64 	%fd17950, %fd17949, %fd17937, %fd17948;
	fma.rn.f64 	%fd17951, %fd17950, %fd76134, %fd76134;
	fma.rn.f64 	%fd17952, %fd17950, %fd17937, 0d3FF0000000000000;
	selp.f64 	%fd17953, %fd17952, %fd17951, %p665;
	and.b32  	%r6826, %r17824, 2;
	setp.eq.s32 	%p666, %r6826, 0;
	mov.f64 	%fd17954, 0d0000000000000000;
	sub.f64 	%fd17955, %fd17954, %fd17953;
	selp.f64 	%fd799, %fd17953, %fd17955, %p666;
	@%p654 bra 	$L__BB0_537;
	mov.f64 	%fd17961, 0d0000000000000000;
	mul.rn.f64 	%fd76135, %fd781, %fd17961;
	mov.b32 	%r17825, 0;
	bra.uni 	$L__BB0_539;
$L__BB0_537:
	mul.f64 	%fd17956, %fd76129, 0dBFE45F306DC9C883;
	cvt.rni.s32.f64 	%r17825, %fd17956;
	cvt.rn.f64.s32 	%fd17957, %r17825;
	fma.rn.f64 	%fd17958, %fd17957, 0dBFF921FB54442D18, %fd781;
	fma.rn.f64 	%fd17959, %fd17957, 0dBC91A62633145C00, %fd17958;
	fma.rn.f64 	%fd76135, %fd17957, 0dB97B839A252049C0, %fd17959;
	setp.ltu.f64 	%p667, %fd782, 0d41E0000000000000;
	@%p667 bra 	$L__BB0_539;
	{ // callseq 75, 0
	.param .b64 param0;
	st.param.f64 	[param0], %fd781;
	.param .align 16 .b8 retval0[16];
	call.uni (retval0), 
	__internal_trig_reduction_slowpathd, 
	(
	param0
	);
	ld.param.f64 	%fd76135, [retval0];
	ld.param.b32 	%r17825, [retval0+8];
	} // callseq 75
$L__BB0_539:
	shl.b32 	%r6829, %r17825, 6;
	cvt.u64.u32 	%rd549, %r6829;
	and.b64  	%rd550, %rd549, 64;
	mov.u64 	%rd551, __cudart_sin_cos_coeffs;
	add.s64 	%rd552, %rd551, %rd550;
	mul.rn.f64 	%fd17962, %fd76135, %fd76135;
	and.b32  	%r6830, %r17825, 1;
	setp.eq.b32 	%p668, %r6830, 1;
	selp.f64 	%fd17963, 0dBDA8FF8320FD8164, 0d3DE5DB65F9785EBA, %p668;
	ld.global.nc.v2.f64 	{%fd17964, %fd17965}, [%rd552];
	fma.rn.f64 	%fd17966, %fd17963, %fd17962, %fd17964;
	fma.rn.f64 	%fd17967, %fd17966, %fd17962, %fd17965;
	ld.global.nc.v2.f64 	{%fd17968, %fd17969}, [%rd552+16];
	fma.rn.f64 	%fd17970, %fd17967, %fd17962, %fd17968;
	fma.rn.f64 	%fd17971, %fd17970, %fd17962, %fd17969;
	ld.global.nc.v2.f64 	{%fd17972, %fd17973}, [%rd552+32];
	fma.rn.f64 	%fd17974, %fd17971, %fd17962, %fd17972;
	fma.rn.f64 	%fd17975, %fd17974, %fd17962, %fd17973;
	fma.rn.f64 	%fd17976, %fd17975, %fd76135, %fd76135;
	fma.rn.f64 	%fd17977, %fd17975, %fd17962, 0d3FF0000000000000;
	selp.f64 	%fd17978, %fd17977, %fd17976, %p668;
	and.b32  	%r6831, %r17825, 2;
	setp.eq.s32 	%p669, %r6831, 0;
	mov.f64 	%fd17979, 0d0000000000000000;
	sub.f64 	%fd17980, %fd17979, %fd17978;
	selp.f64 	%fd17981, %fd17978, %fd17980, %p669;
	mul.f64 	%fd17982, %fd722, %fd17981;
	mul.f64 	%fd17983, %fd721, %fd799;
	sub.f64 	%fd17984, %fd17982, %fd17983;
	sub.f64 	%fd17985, %fd17984, %fd731;
	abs.f64 	%fd17986, %fd17985;
	abs.f64 	%fd17987, %fd793;
	setp.geu.f64 	%p670, %fd17987, %fd17986;
	@%p670 bra 	$L__BB0_541;
	mul.f64 	%fd17989, %fd76129, 0d404CA5DC1A63C1F5;
	mul.wide.u32 	%rd555, %r17826, 8;
	add.s64 	%rd556, %rd20, %rd555;
	st.local.f64 	[%rd556], %fd17989;
	add.s32 	%r17826, %r17826, 1;
	bra.uni 	$L__BB0_542;
$L__BB0_541:
	mul.f64 	%fd17988, %fd76129, 0dC04CA5DC1A63C1F5;
	mul.wide.u32 	%rd553, %r17826, 8;
	add.s64 	%rd554, %rd20, %rd553;
	st.local.f64 	[%rd554], %fd17988;
	add.s32 	%r17826, %r17826, 1;
$L__BB0_542:
	setp.eq.s32 	%p678, %r17826, 0;
	@%p678 bra 	$L__BB0_573;
	ld.local.f64 	%fd18054, [%rd20];
	mul.f64 	%fd804, %fd18054, 0d3F91DF46A2529D3A;
	abs.f64 	%fd805, %fd804;
	setp.neu.f64 	%p679, %fd805, 0d7FF0000000000000;
	@%p679 bra 	$L__BB0_545;
	mov.f64 	%fd18060, 0d0000000000000000;
	mul.rn.f64 	%fd76137, %fd804, %fd18060;
	mov.b32 	%r17828, 1;
	bra.uni 	$L__BB0_548;
$L__BB0_545:
	mul.f64 	%fd18055, %fd804, 0d3FE45F306DC9C883;
	cvt.rni.s32.f64 	%r17827, %fd18055;
	cvt.rn.f64.s32 	%fd18056, %r17827;
	fma.rn.f64 	%fd18057, %fd18056, 0dBFF921FB54442D18, %fd804;
	fma.rn.f64 	%fd18058, %fd18056, 0dBC91A62633145C00, %fd18057;
	fma.rn.f64 	%fd76137, %fd18056, 0dB97B839A252049C0, %fd18058;
	setp.ltu.f64 	%p680, %fd805, 0d41E0000000000000;
	@%p680 bra 	$L__BB0_547;
	{ // callseq 76, 0
	.param .b64 param0;
	st.param.f64 	[param0], %fd804;
	.param .align 16 .b8 retval0[16];
	call.uni (retval0), 
	__internal_trig_reduction_slowpathd, 
	(
	param0
	);
	ld.param.f64 	%fd76137, [retval0];
	ld.param.b32 	%r17827, [retval0+8];
	} // callseq 76
$L__BB0_547:
	add.s32 	%r17828, %r17827, 1;
$L__BB0_548:
	shl.b32 	%r6847, %r17828, 6;
	cvt.u64.u32 	%rd557, %r6847;
	and.b64  	%rd558, %rd557, 64;
	mov.u64 	%rd559, __cudart_sin_cos_coeffs;
	add.s64 	%rd560, %rd559, %rd558;
	mul.rn.f64 	%fd18061, %fd76137, %fd76137;
	and.b32  	%r6848, %r17828, 1;
	setp.eq.b32 	%p682, %r6848, 1;
	selp.f64 	%fd18062, 0dBDA8FF8320FD8164, 0d3DE5DB65F9785EBA, %p682;
	ld.global.nc.v2.f64 	{%fd18063, %fd18064}, [%rd560];
	fma.rn.f64 	%fd18065, %fd18062, %fd18061, %fd18063;
	fma.rn.f64 	%fd18066, %fd18065, %fd18061, %fd18064;
	ld.global.nc.v2.f64 	{%fd18067, %fd18068}, [%rd560+16];
	fma.rn.f64 	%fd18069, %fd18066, %fd18061, %fd18067;
	fma.rn.f64 	%fd18070, %fd18069, %fd18061, %fd18068;
	ld.global.nc.v2.f64 	{%fd18071, %fd18072}, [%rd560+32];
	fma.rn.f64 	%fd18073, %fd18070, %fd18061, %fd18071;
	fma.rn.f64 	%fd18074, %fd18073, %fd18061, %fd18072;
	fma.rn.f64 	%fd18075, %fd18074, %fd76137, %fd76137;
	fma.rn.f64 	%fd18076, %fd18074, %fd18061, 0d3FF0000000000000;
	selp.f64 	%fd18077, %fd18076, %fd18075, %p682;
	and.b32  	%r6849, %r17828, 2;
	setp.eq.s32 	%p683, %r6849, 0;
	mov.f64 	%fd18078, 0d0000000000000000;
	sub.f64 	%fd18079, %fd18078, %fd18077;
	selp.f64 	%fd811, %fd18077, %fd18079, %p683;
	@%p679 bra 	$L__BB0_550;
	mov.f64 	%fd18085, 0d0000000000000000;
	mul.rn.f64 	%fd76138, %fd804, %fd18085;
	mov.b32 	%r17829, 0;
	bra.uni 	$L__BB0_552;
$L__BB0_550:
	mul.f64 	%fd18080, %fd804, 0d3FE45F306DC9C883;
	cvt.rni.s32.f64 	%r17829, %fd18080;
	cvt.rn.f64.s32 	%fd18081, %r17829;
	fma.rn.f64 	%fd18082, %fd18081, 0dBFF921FB54442D18, %fd804;
	fma.rn.f64 	%fd18083, %fd18081, 0dBC91A62633145C00, %fd18082;
	fma.rn.f64 	%fd76138, %fd18081, 0dB97B839A252049C0, %fd18083;
	setp.ltu.f64 	%p684, %fd805, 0d41E0000000000000;
	@%p684 bra 	$L__BB0_552;
	{ // callseq 77, 0
	.param .b64 param0;
	st.param.f64 	[param0], %fd804;
	.param .align 16 .b8 retval0[16];
	call.uni (retval0), 
	__internal_trig_reduction_slowpathd, 
	(
	param0
	);
	ld.param.f64 	%fd76138, [retval0];
	ld.param.b32 	%r17829, [retval0+8];
	} // callseq 77
$L__BB0_552:
	shl.b32 	%r6852, %r17829, 6;
	cvt.u64.u32 	%rd561, %r6852;
	and.b64  	%rd562, %rd561, 64;
	mov.u64 	%rd563, __cudart_sin_cos_coeffs;
	add.s64 	%rd564, %rd563, %rd562;
	mul.rn.f64 	%fd18086, %fd76138, %fd76138;
	and.b32  	%r6853, %r17829, 1;
	setp.eq.b32 	%p685, %r6853, 1;
	selp.f64 	%fd18087, 0dBDA8FF8320FD8164, 0d3DE5DB65F9785EBA, %p685;
	ld.global.nc.v2.f64 	{%fd18088, %fd18089}, [%rd564];
	fma.rn.f64 	%fd18090, %fd18087, %fd18086, %fd18088;
	fma.rn.f64 	%fd18091, %fd18090, %fd18086, %fd18089;
	ld.global.nc.v2.f64 	{%fd18092, %fd18093}, [%rd564+16];
	fma.rn.f64 	%fd18094, %fd18091, %fd18086, %fd18092;
	fma.rn.f64 	%fd18095, %fd18094, %fd18086, %fd18093;
	ld.global.nc.v2.f64 	{%fd18096, %fd18097}, [%rd564+32];
	fma.rn.f64 	%fd18098, %fd18095, %fd18086, %fd18096;
	fma.rn.f64 	%fd18099, %fd18098, %fd18086, %fd18097;
	fma.rn.f64 	%fd18100, %fd18099, %fd76138, %fd76138;
	fma.rn.f64 	%fd18101, %fd18099, %fd18086, 0d3FF0000000000000;
	selp.f64 	%fd18102, %fd18101, %fd18100, %p685;
	and.b32  	%r6854, %r17829, 2;
	setp.eq.s32 	%p686, %r6854, 0;
	mov.f64 	%fd18103, 0d0000000000000000;
	sub.f64 	%fd18104, %fd18103, %fd18102;
	selp.f64 	%fd18105, %fd18102, %fd18104, %p686;
	mul.f64 	%fd18106, %fd722, %fd811;
	fma.rn.f64 	%fd18107, %fd721, %fd18105, %fd18106;
	fma.rn.f64 	%fd816, %fd723, 0d0000000000000000, %fd18107;
	mul.f64 	%fd18108, %fd722, 0d0000000000000000;
	fma.rn.f64 	%fd18109, %fd721, 0d0000000000000000, %fd18108;
	add.f64 	%fd18110, %fd18109, %fd723;
	mul.f64 	%fd18111, %fd18110, %fd18110;
	fma.rn.f64 	%fd18112, %fd816, %fd816, %fd18111;
	sqrt.rn.f64 	%fd18113, %fd18112;
	div.rn.f64 	%fd817, %fd18110, %fd18113;
	{
	.reg .b32 %temp; 
	mov.b64 	{%temp, %r367}, %fd817;
	}
	abs.f64 	%fd818, %fd817;
	{
	.reg .b32 %temp; 
	mov.b64 	{%temp, %r6855}, %fd818;
	}
	setp.gt.s32 	%p687, %r6855, 1071801957;
	@%p687 bra 	$L__BB0_556;
	mul.f64 	%fd18154, %fd817, %fd817;
	fma.rn.f64 	%fd18155, %fd18154, 0d3FB0066BDC1895E9, 0dBFB3823B180754AF;
	fma.rn.f64 	%fd18156, %fd18155, %fd18154, 0d3FB11E52CC2F79AE;
	fma.rn.f64 	%fd18157, %fd18156, %fd18154, 0dBF924EAF3526861B;
	fma.rn.f64 	%fd18158, %fd18157, %fd18154, 0d3F91DF02A31E6CB7;
	fma.rn.f64 	%fd18159, %fd18158, %fd18154, 0d3F847D18B0EEC6CC;
	fma.rn.f64 	%fd18160, %fd18159, %fd18154, 0d3F8D0AF961BA53B0;
	fma.rn.f64 	%fd18161, %fd18160, %fd18154, 0d3F91BF7734CF1C48;
	fma.rn.f64 	%fd18162, %fd18161, %fd18154, 0d3F96E91483144EF7;
	fma.rn.f64 	%fd18163, %fd18162, %fd18154, 0d3F9F1C6E0A4F9F81;
	fma.rn.f64 	%fd18164, %fd18163, %fd18154, 0d3FA6DB6DC27FA92B;
	fma.rn.f64 	%fd18165, %fd18164, %fd18154, 0d3FB333333320F91B;
	fma.rn.f64 	%fd18166, %fd18165, %fd18154, 0d3FC5555555555F4D;
	mul.f64 	%fd18167, %fd18154, %fd18166;
	fma.rn.f64 	%fd819, %fd18167, %fd818, %fd818;
	setp.gt.s32 	%p691, %r367, -1;
	@%p691 bra 	$L__BB0_555;
	mov.f64 	%fd18172, 0d3C91A62633145C07;
	add.rn.f64 	%fd18173, %fd819, %fd18172;
	mov.f64 	%fd18174, 0d3FF921FB54442D18;
	add.rn.f64 	%fd76139, %fd18174, %fd18173;
	bra.uni 	$L__BB0_557;
$L__BB0_555:
	mov.f64 	%fd18168, 0dBC91A62633145C07;
	add.rn.f64 	%fd18169, %fd819, %fd18168;
	neg.f64 	%fd18170, %fd18169;
	mov.f64 	%fd18171, 0d3FF921FB54442D18;
	add.rn.f64 	%fd76139, %fd18171, %fd18170;
	bra.uni 	$L__BB0_557;
$L__BB0_556:
	mov.f64 	%fd18114, 0d3FF0000000000000;
	sub.f64 	%fd18115, %fd18114, %fd818;
	{
	.reg .b32 %temp; 
	mov.b64 	{%r6856, %temp}, %fd18115;
	}
	{
	.reg .b32 %temp; 
	mov.b64 	{%temp, %r6857}, %fd18115;
	}
	add.s32 	%r6858, %r6857, -1048576;
	mov.b64 	%fd18116, {%r6856, %r6858};
	rsqrt.approx.ftz.f64 	%fd18117, %fd18116;
	{
	.reg .b32 %temp; 
	mov.b64 	{%r6859, %temp}, %fd18117;
	}
	{
	.reg .b32 %temp; 
	mov.b64 	{%temp, %r6860}, %fd18117;
	}
	add.s32 	%r6861, %r6860, -1048576;
	mov.b64 	%fd18118, {%r6859, %r6861};
	mul.f64 	%fd18119, %fd18116, %fd18117;
	neg.f64 	%fd18120, %fd18119;
	fma.rn.f64 	%fd18121, %fd18119, %fd18120, %fd18116;
	fma.rn.f64 	%fd18122, %fd18121, %fd18118, %fd18119;
	neg.f64 	%fd18123, %fd18122;
	fma.rn.f64 	%fd18124, %fd18117, %fd18123, 0d3FF0000000000000;
	fma.rn.f64 	%fd18125, %fd18124, %fd18118, %fd18118;
	fma.rn.f64 	%fd18126, %fd18122, %fd18123, %fd18116;
	fma.rn.f64 	%fd18127, %fd18126, %fd18125, %fd18122;
	{
	.reg .b32 %temp; 
	mov.b64 	{%r6862, %temp}, %fd18127;
	}
	{
	.reg .b32 %temp; 
	mov.b64 	{%temp, %r6863}, %fd18127;
	}
	add.s32 	%r6864, %r6863, 1048576;
	mov.b64 	%fd18128, {%r6862, %r6864};
	fma.rn.f64 	%fd18129, %fd18115, 0d3EC715B371155F70, 0dBEBAC2FE66FAAC4B;
	fma.rn.f64 	%fd18130, %fd18129, %fd18115, 0d3ED9A9B88EFCD9B8;
	fma.rn.f64 	%fd18131, %fd18130, %fd18115, 0d3EDD0F40A8A0C4C3;
	fma.rn.f64 	%fd18132, %fd18131, %fd18115, 0d3EF46D4CFA9E0E1F;
	fma.rn.f64 	%fd18133, %fd18132, %fd18115, 0d3F079C168D1E2422;
	fma.rn.f64 	%fd18134, %fd18133, %fd18115, 0d3F1C9A88C3BCA540;
	fma.rn.f64 	%fd18135, %fd18134, %fd18115, 0d3F31C4E64BD476DF;
	fma.rn.f64 	%fd18136, %fd18135, %fd18115, 0d3F46E8BA60009C8F;
	fma.rn.f64 	%fd18137, %fd18136, %fd18115, 0d3F5F1C71C62B05A2;
	fma.rn.f64 	%fd18138, %fd18137, %fd18115, 0d3F76DB6DB6DC9F2C;
	fma.rn.f64 	%fd18139, %fd18138, %fd18115, 0d3F9333333333329C;
	fma.rn.f64 	%fd18140, %fd18139, %fd18115, 0d3FB5555555555555;
	setp.lt.s32 	%p688, %r6857, 1;
	mov.f64 	%fd18141, 0d0000000000000000;
	mul.rn.f64 	%fd18142, %fd818, %fd18141;
	mul.f64 	%fd18143, %fd18115, %fd18140;
	fma.rn.f64 	%fd18144, %fd18143, %fd18128, %fd18128;
	selp.f64 	%fd18145, %fd18142, %fd18144, %p688;
	setp.lt.s32 	%p689, %r6857, 0;
	mov.f64 	%fd18146, 0d7FF0000000000000;
	mul.rn.f64 	%fd18147, %fd18145, %fd18146;
	selp.f64 	%fd18148, %fd18147, %fd18145, %p689;
	setp.lt.s32 	%p690, %r367, 0;
	mov.f64 	%fd18149, 0dBCA1A62633145C07;
	add.rn.f64 	%fd18150, %fd18148, %fd18149;
	neg.f64 	%fd18151, %fd18150;
	mov.f64 	%fd18152, 0d400921FB54442D18;
	add.rn.f64 	%fd18153, %fd18152, %fd18151;
	selp.f64 	%fd76139, %fd18153, %fd18148, %p690;
$L__BB0_557:
	mul.f64 	%fd18175, %fd76139, 0d404CA5DC1A63C1F5;
	setp.gt.f64 	%p692, %fd816, 0d0000000000000000;
	neg.f64 	%fd18176, %fd18175;
	selp.f64 	%fd76156, %fd18176, %fd18175, %p692;
	setp.eq.s32 	%p693, %r17826, 1;
	@%p693 bra 	$L__BB0_573;
	ld.local.f64 	%fd18177, [%rd20+8];
	mul.f64 	%fd825, %fd18177, 0d3F91DF46A2529D3A;
	abs.f64 	%fd826, %fd825;
	setp.eq.f64 	%p694, %fd826, 0d7FF0000000000000;
	@%p694 bra 	$L__BB0_562;
	mul.f64 	%fd18178, %fd825, 0d3FE45F306DC9C883;
	cvt.rni.s32.f64 	%r17830, %fd18178;
	cvt.rn.f64.s32 	%fd18179, %r17830;
	fma.rn.f64 	%fd18180, %fd18179, 0dBFF921FB54442D18, %fd825;
	fma.rn.f64 	%fd18181, %fd18179, 0dBC91A62633145C00, %fd18180;
	fma.rn.f64 	%fd76141, %fd18179, 0dB97B839A252049C0, %fd18181;
	setp.ltu.f64 	%p695, %fd826, 0d41E0000000000000;
	@%p695 bra 	$L__BB0_561;
	{ // callseq 78, 0
	.param .b64 param0;
	st.param.f64 	[param0], %fd825;
	.param .align 16 .b8 retval0[16];
	call.uni (retval0), 
	__internal_trig_reduction_slowpathd, 
	(
	param0
	);
	ld.param.f64 	%fd76141, [retval0];
	ld.param.b32 	%r17830, [retval0+8];
	} // callseq 78
$L__BB0_561:
	add.s32 	%r17831, %r17830, 1;
	bra.uni 	$L__BB0_563;
$L__BB0_562:
	mov.f64 	%fd18183, 0d0000000000000000;
	mul.rn.f64 	%fd76141, %fd825, %fd18183;
	mov.b32 	%r17831, 1;
$L__BB0_563:
	shl.b32 	%r6867, %r17831, 6;
	cvt.u64.u32 	%rd565, %r6867;
	and.b64  	%rd566, %rd565, 64;
	mov.u64 	%rd567, __cudart_sin_cos_coeffs;
	add.s64 	%rd568, %rd567, %rd566;
	mul.rn.f64 	%fd18184, %fd76141, %fd76141;
	and.b32  	%r6868, %r17831, 1;
	setp.eq.b32 	%p697, %r6868, 1;
	selp.f64 	%fd18185, 0dBDA8FF8320FD8164, 0d3DE5DB65F9785EBA, %p697;
	ld.global.nc.v2.f64 	{%fd18186, %fd18187}, [%rd568];
	fma.rn.f64 	%fd18188, %fd18185, %fd18184, %fd18186;
	fma.rn.f64 	%fd18189, %fd18188, %fd18184, %fd18187;
	ld.global.nc.v2.f64 	{%fd18190, %fd18191}, [%rd568+16];
	fma.rn.f64 	%fd18192, %fd18189, %fd18184, %fd18190;
	fma.rn.f64 	%fd18193, %fd18192, %fd18184, %fd18191;
	ld.global.nc.v2.f64 	{%fd18194, %fd18195}, [%rd568+32];
	fma.rn.f64 	%fd18196, %fd18193, %fd18184, %fd18194;
	fma.rn.f64 	%fd18197, %fd18196, %fd18184, %fd18195;
	fma.rn.f64 	%fd18198, %fd18197, %fd76141, %fd76141;
	fma.rn.f64 	%fd18199, %fd18197, %fd18184, 0d3FF0000000000000;
	selp.f64 	%fd18200, %fd18199, %fd18198, %p697;
	and.b32  	%r6869, %r17831, 2;
	setp.eq.s32 	%p698, %r6869, 0;
	mov.f64 	%fd18201, 0d0000000000000000;
	sub.f64 	%fd18202, %fd18201, %fd18200;
	selp.f64 	%fd832, %fd18200, %fd18202, %p698;
	@%p694 bra 	$L__BB0_566;
	mul.f64 	%fd18203, %fd825, 0d3FE45F306DC9C883;
	cvt.rni.s32.f64 	%r17832, %fd18203;
	cvt.rn.f64.s32 	%fd18204, %r17832;
	fma.rn.f64 	%fd18205, %fd18204, 0dBFF921FB54442D18, %fd825;
	fma.rn.f64 	%fd18206, %fd18204, 0dBC91A62633145C00, %fd18205;
	fma.rn.f64 	%fd76142, %fd18204, 0dB97B839A252049C0, %fd18206;
	setp.ltu.f64 	%p699, %fd826, 0d41E0000000000000;
	@%p699 bra 	$L__BB0_567;
	{ // callseq 79, 0
	.param .b64 param0;
	st.param.f64 	[param0], %fd825;
	.param .align 16 .b8 retval0[16];
	call.uni (retval0), 
	__internal_trig_reduction_slowpathd, 
	(
	param0
	);
	ld.param.f64 	%fd76142, [retval0];
	ld.param.b32 	%r17832, [retval0+8];
	} // callseq 79
	bra.uni 	$L__BB0_567;
$L__BB0_566:
	mov.f64 	%fd18208, 0d0000000000000000;
	mul.rn.f64 	%fd76142, %fd825, %fd18208;
	mov.b32 	%r17832, 0;
$L__BB0_567:
	shl.b32 	%r6872, %r17832, 6;
	cvt.u64.u32 	%rd569, %r6872;
	and.b64  	%rd570, %rd569, 64;
	mov.u64 	%rd571, __cudart_sin_cos_coeffs;
	add.s64 	%rd572, %rd571, %rd570;
	mul.rn.f64 	%fd18209, %fd76142, %fd76142;
	and.b32  	%r6873, %r17832, 1;
	setp.eq.b32 	%p700, %r6873, 1;
	selp.f64 	%fd18210, 0dBDA8FF8320FD8164, 0d3DE5DB65F9785EBA, %p700;
	ld.global.nc.v2.f64 	{%fd18211, %fd18212}, [%rd572];
	fma.rn.f64 	%fd18213, %fd18210, %fd18209, %fd18211;
	fma.rn.f64 	%fd18214, %fd18213, %fd18209, %fd18212;
	ld.global.nc.v2.f64 	{%fd18215, %fd18216}, [%rd572+16];
	fma.rn.f64 	%fd18217, %fd18214, %fd18209, %fd18215;
	fma.rn.f64 	%fd18218, %fd18217, %fd18209, %fd18216;
	ld.global.nc.v2.f64 	{%fd18219, %fd18220}, [%rd572+32];
	fma.rn.f64 	%fd18221, %fd18218, %fd18209, %fd18219;
	fma.rn.f64 	%fd18222, %fd18221, %fd18209, %fd18220;
	fma.rn.f64 	%fd18223, %fd18222, %fd76142, %fd76142;
	fma.rn.f64 	%fd18224, %fd18222, %fd18209, 0d3FF0000000000000;
	selp.f64 	%fd18225, %fd18224, %fd18223, %p700;
	and.b32  	%r6874, %r17832, 2;
	setp.eq.s32 	%p701, %r6874, 0;
	mov.f64 	%fd18226, 0d0000000000000000;
	sub.f64 	%fd18227, %fd18226, %fd18225;
	selp.f64 	%fd18228, %fd18225, %fd18227, %p701;
	mul.f64 	%fd18229, %fd722, %fd832;
	fma.rn.f64 	%fd18230, %fd721, %fd18228, %fd18229;
	fma.rn.f64 	%fd837, %fd723, 0d0000000000000000, %fd18230;
	mul.f64 	%fd18231, %fd722, 0d0000000000000000;
	fma.rn.f64 	%fd18232, %fd721, 0d0000000000000000, %fd18231;
	add.f64 	%fd18233, %fd18232, %fd723;
	mul.f64 	%fd18234, %fd18233, %fd18233;
	fma.rn.f64 	%fd18235, %fd837, %fd837, %fd18234;
	sqrt.rn.f64 	%fd18236, %fd18235;
	div.rn.f64 	%fd838, %fd18233, %fd18236;
	{
	.reg .b32 %temp; 
	mov.b64 	{%temp, %r376}, %fd838;
	}
	abs.f64 	%fd839, %fd838;
	{
	.reg .b32 %temp; 
	mov.b64 	{%temp, %r6875}, %fd839;
	}
	setp.lt.s32 	%p702, %r6875, 1071801958;
	@%p702 bra 	$L__BB0_569;
	mov.f64 	%fd18237, 0d3FF0000000000000;
	sub.f64 	%fd18238, %fd18237, %fd839;
	{
	.reg .b32 %temp; 
	mov.b64 	{%r6876, %temp}, %fd18238;
	}
	{
	.reg .b32 %temp; 
	mov.b64 	{%temp, %r6877}, %fd18238;
	}
	add.s32 	%r6878, %r6877, -1048576;
	mov.b64 	%fd18239, {%r6876, %r6878};
	rsqrt.approx.ftz.f64 	%fd18240, %fd18239;
	{
	.reg .b32 %temp; 
	mov.b64 	{%r6879, %temp}, %fd18240;
	}
	{
	.reg .b32 %temp; 
	mov.b64 	{%temp, %r6880}, %fd18240;
	}
	add.s32 	%r6881, %r6880, -1048576;
	mov.b64 	%fd18241, {%r6879, %r6881};
	mul.f64 	%fd18242, %fd18239, %fd18240;
	neg.f64 	%fd18243, %fd18242;
	fma.rn.f64 	%fd18244, %fd18242, %fd18243, %fd18239;
	fma.rn.f64 	%fd18245, %fd18244, %fd18241, %fd18242;
	neg.f64 	%fd18246, %fd18245;
	fma.rn.f64 	%fd18247, %fd18240, %fd18246, 0d3FF0000000000000;
	fma.rn.f64 	%fd18248, %fd18247, %fd18241, %fd18241;
	fma.rn.f64 	%fd18249, %fd18245, %fd18246, %fd18239;
	fma.rn.f64 	%fd18250, %fd18249, %fd18248, %fd18245;
	{
	.reg .b32 %temp; 
	mov.b64 	{%r6882, %temp}, %fd18250;
	}
	{
	.reg .b32 %temp; 
	mov.b64 	{%temp, %r6883}, %fd18250;
	}
	add.s32 	%r6884, %r6883, 1048576;
	mov.b64 	%fd18251, {%r6882, %r6884};
	fma.rn.f64 	%fd18252, %fd18238, 0d3EC715B371155F70, 0dBEBAC2FE66FAAC4B;
	fma.rn.f64 	%fd18253, %fd18252, %fd18238, 0d3ED9A9B88EFCD9B8;
	fma.rn.f64 	%fd18254, %fd18253, %fd18238, 0d3EDD0F40A8A0C4C3;
	fma.rn.f64 	%fd18255, %fd18254, %fd18238, 0d3EF46D4CFA9E0E1F;
	fma.rn.f64 	%fd18256, %fd18255, %fd18238, 0d3F079C168D1E2422;
	fma.rn.f64 	%fd18257, %fd18256, %fd18238, 0d3F1C9A88C3BCA540;
	fma.rn.f64 	%fd18258, %fd18257, %fd18238, 0d3F31C4E64BD476DF;
	fma.rn.f64 	%fd18259, %fd18258, %fd18238, 0d3F46E8BA60009C8F;
	fma.rn.f64 	%fd18260, %fd18259, %fd18238, 0d3F5F1C71C62B05A2;
	fma.rn.f64 	%fd18261, %fd18260, %fd18238, 0d3F76DB6DB6DC9F2C;
	fma.rn.f64 	%fd18262, %fd18261, %fd18238, 0d3F9333333333329C;
	fma.rn.f64 	%fd18263, %fd18262, %fd18238, 0d3FB5555555555555;
	setp.lt.s32 	%p703, %r6877, 1;
	mov.f64 	%fd18264, 0d0000000000000000;
	mul.rn.f64 	%fd18265, %fd839, %fd18264;
	mul.f64 	%fd18266, %fd18238, %fd18263;
	fma.rn.f64 	%fd18267, %fd18266, %fd18251, %fd18251;
	selp.f64 	%fd18268, %fd18265, %fd18267, %p703;
	setp.lt.s32 	%p704, %r6877, 0;
	mov.f64 	%fd18269, 0d7FF0000000000000;
	mul.rn.f64 	%fd18270, %fd18268, %fd18269;
	selp.f64 	%fd18271, %fd18270, %fd18268, %p704;
	setp.lt.s32 	%p705, %r376, 0;
	mov.f64 	%fd18272, 0dBCA1A62633145C07;
	add.rn.f64 	%fd18273, %fd18271, %fd18272;
	neg.f64 	%fd18274, %fd18273;
	mov.f64 	%fd18275, 0d400921FB54442D18;
	add.rn.f64 	%fd18276, %fd18275, %fd18274;
	selp.f64 	%fd76143, %fd18276, %fd18271, %p705;
	bra.uni 	$L__BB0_572;
$L__BB0_569:
	mul.f64 	%fd18277, %fd838, %fd838;
	fma.rn.f64 	%fd18278, %fd18277, 0d3FB0066BDC1895E9, 0dBFB3823B180754AF;
	fma.rn.f64 	%fd18279, %fd18278, %fd18277, 0d3FB11E52CC2F79AE;
	fma.rn.f64 	%fd18280, %fd18279, %fd18277, 0dBF924EAF3526861B;
	fma.rn.f64 	%fd18281, %fd18280, %fd18277, 0d3F91DF02A31E6CB7;
	fma.rn.f64 	%fd18282, %fd18281, %fd18277, 0d3F847D18B0EEC6CC;
	fma.rn.f64 	%fd18283, %fd18282, %fd18277, 0d3F8D0AF961BA53B0;
	fma.rn.f64 	%fd18284, %fd18283, %fd18277, 0d3F91BF7734CF1C48;
	fma.rn.f64 	%fd18285, %fd18284, %fd18277, 0d3F96E91483144EF7;
	fma.rn.f64 	%fd18286, %fd18285, %fd18277, 0d3F9F1C6E0A4F9F81;
	fma.rn.f64 	%fd18287, %fd18286, %fd18277, 0d3FA6DB6DC27FA92B;
	fma.rn.f64 	%fd18288, %fd18287, %fd18277, 0d3FB333333320F91B;
	fma.rn.f64 	%fd18289, %fd18288, %fd18277, 0d3FC5555555555F4D;
	mul.f64 	%fd18290, %fd18277, %fd18289;
	fma.rn.f64 	%fd841, %fd18290, %fd839, %fd839;
	setp.lt.s32 	%p706, %r376, 0;
	@%p706 bra 	$L__BB0_571;
	mov.f64 	%fd18291, 0dBC91A62633145C07;
	add.rn.f64 	%fd18292, %fd841, %fd18291;
	neg.f64 	%fd18293, %fd18292;
	mov.f64 	%fd18294, 0d3FF921FB54442D18;
	add.rn.f64 	%fd76143, %fd18294, %fd18293;
	bra.uni 	$L__BB0_572;
$L__BB0_571:
	mov.f64 	%fd18295, 0d3C91A62633145C07;
	add.rn.f64 	%fd18296, %fd841, %fd18295;
	mov.f64 	%fd18297, 0d3FF921FB54442D18;
	add.rn.f64 	%fd76143, %fd18297, %fd18296;
$L__BB0_572:
	mul.f64 	%fd18298, %fd76143, 0d404CA5DC1A63C1F5;
	setp.gt.f64 	%p707, %fd837, 0d0000000000000000;
	neg.f64 	%fd18299, %fd18298;
	selp.f64 	%fd76155, %fd18299, %fd18298, %p707;
$L__BB0_573:
	mul.lo.s32 	%r6885, %r17809, 7;
	mul.wide.u32 	%rd573, %r6885, 8;
	add.s64 	%rd574, %rd33, %rd573;
	ld.global.f64 	%fd18300, [%rd574+32];
	mul.f64 	%fd18301, %fd18300, %fd721;
	div.rn.f64 	%fd848, %fd18301, %fd724;
	mul.f64 	%fd18302, %fd18300, %fd722;
	div.rn.f64 	%fd849, %fd18302, %fd724;
	mul.f64 	%fd18303, %fd18300, %fd723;
	div.rn.f64 	%fd850, %fd18303, %fd724;
	@%p678 bra 	$L__BB0_619;
	shl.b32 	%r6886, %r17809, 1;
	or.b32  	%r6887, %r6886, 1;
	cvt.rn.f64.u32 	%fd76150, %r6887;
	abs.f64 	%fd18304, %fd76156;
	mov.f64 	%fd18305, 0d4066800000000000;
	sub.f64 	%fd18306, %fd18305, %fd18304;
	min.f64 	%fd18307, %fd18304, %fd18306;
	setp.lt.f64 	%p709, %fd18307, %fd713;
	@%p709 bra 	$L__BB0_596;
	mul.f64 	%fd18308, %fd76156, 0d3F91DF46A2529D3A;
	abs.f64 	%fd852, %fd18308;
	setp.neu.f64 	%p710, %fd852, 0d7FF0000000000000;
	@%p710 bra 	$L__BB0_577;
	mul.f64 	%fd18316, %fd76156, 0d3F91DF46A2529D3A;
	mov.f64 	%fd18317, 0d0000000000000000;
	mul.rn.f64 	%fd76146, %fd18316, %fd18317;
	mov.b32 	%r17833, 0;
	bra.uni 	$L__BB0_579;
$L__BB0_577:
	mul.f64 	%fd18309, %fd76156, 0d3F91DF46A2529D3A;
	mul.f64 	%fd18310, %fd18309, 0d3FE45F306DC9C883;
	cvt.rni.s32.f64 	%r17833, %fd18310;
	cvt.rn.f64.s32 	%fd18311, %r17833;
	fma.rn.f64 	%fd18312, %fd18311, 0dBFF921FB54442D18, %fd18309;
	fma.rn.f64 	%fd18313, %fd18311, 0dBC91A62633145C00, %fd18312;
	fma.rn.f64 	%fd76146, %fd18311, 0dB97B839A252049C0, %fd18313;
	setp.ltu.f64 	%p711, %fd852, 0d41E0000000000000;
	@%p711 bra 	$L__BB0_579;
	mul.f64 	%fd18314, %fd76156, 0d3F91DF46A2529D3A;
	{ // callseq 80, 0
	.param .b64 param0;
	st.param.f64 	[param0], %fd18314;
	.param .align 16 .b8 retval0[16];
	call.uni (retval0), 
	__internal_trig_reduction_slowpathd, 
	(
	param0
	);
	ld.param.f64 	%fd76146, [retval0];
	ld.param.b32 	%r17833, [retval0+8];
	} // callseq 80
$L__BB0_579:
	ld.param.u64 	%rd7972, [_Z8FitGrainPdPiS0_S_S_S0_S0_S_S_S_S_S_S_S_S_S_S_S_S__param_0];
	shl.b32 	%r6890, %r17833, 6;
	cvt.u64.u32 	%rd575, %r6890;
	and.b64  	%rd576, %rd575, 64;
	mov.u64 	%rd577, __cudart_sin_cos_coeffs;
	add.s64 	%rd578, %rd577, %rd576;
	mul.rn.f64 	%fd18318, %fd76146, %fd76146;
	and.b32  	%r6891, %r17833, 1;
	setp.eq.b32 	%p713, %r6891, 1;
	selp.f64 	%fd18319, 0dBDA8FF8320FD8164, 0d3DE5DB65F9785EBA, %p713;
	ld.global.nc.v2.f64 	{%fd18320, %fd18321}, [%rd578];
	fma.rn.f64 	%fd18322, %fd18319, %fd18318, %fd18320;
	fma.rn.f64 	%fd18323, %fd18322, %fd18318, %fd18321;
	ld.global.nc.v2.f64 	{%fd18324, %fd18325}, [%rd578+16];
	fma.rn.f64 	%fd18326, %fd18323, %fd18318, %fd18324;
	fma.rn.f64 	%fd18327, %fd18326, %fd18318, %fd18325;
	ld.global.nc.v2.f64 	{%fd18328, %fd18329}, [%rd578+32];
	fma.rn.f64 	%fd18330, %fd18327, %fd18318, %fd18328;
	fma.rn.f64 	%fd18331, %fd18330, %fd18318, %fd18329;
	fma.rn.f64 	%fd18332, %fd18331, %fd76146, %fd76146;
	fma.rn.f64 	%fd18333, %fd18331, %fd18318, 0d3FF0000000000000;
	selp.f64 	%fd18334, %fd18333, %fd18332, %p713;
	and.b32  	%r6892, %r17833, 2;
	setp.eq.s32 	%p714, %r6892, 0;
	mov.f64 	%fd18335, 0d0000000000000000;
	sub.f64 	%fd18336, %fd18335, %fd18334;
	selp.f64 	%fd18337, %fd18334, %fd18336, %p714;
	mul.lo.s32 	%r6893, %r17809, 7;
	mul.wide.u32 	%rd579, %r6893, 8;
	add.s64 	%rd580, %rd33, %rd579;
	ld.global.f64 	%fd18338, [%rd580+24];
	cvt.rzi.s32.f64 	%r6894, %fd18338;
	cvta.to.global.u64 	%rd581, %rd7972;
	mul.wide.s32 	%rd582, %r6894, 8;
	add.s64 	%rd583, %rd581, %rd582;
	ld.global.f64 	%fd857, [%rd583+40];
	neg.f64 	%fd18339, %fd857;
	mul.f64 	%fd858, %fd18337, %fd18339;
	@%p710 bra 	$L__BB0_581;
	mul.f64 	%fd18347, %fd76156, 0d3F91DF46A2529D3A;
	mov.f64 	%fd18348, 0d0000000000000000;
	mul.rn.f64 	%fd76148, %fd18347, %fd18348;
	mov.b32 	%r17835, 1;
	bra.uni 	$L__BB0_584;
$L__BB0_581:
	mul.f64 	%fd18340, %fd76156, 0d3F91DF46A2529D3A;
	mul.f64 	%fd18341, %fd18340, 0d3FE45F306DC9C883;
	cvt.rni.s32.f64 	%r17834, %fd18341;
	cvt.rn.f64.s32 	%fd18342, %r17834;
	fma.rn.f64 	%fd18343, %fd18342, 0dBFF921FB54442D18, %fd18340;
	fma.rn.f64 	%fd18344, %fd18342, 0dBC91A62633145C00, %fd18343;
	fma.rn.f64 	%fd76148, %fd18342, 0dB97B839A252049C0, %fd18344;
	setp.ltu.f64 	%p715, %fd852, 0d41E0000000000000;
	@%p715 bra 	$L__BB0_583;
	mul.f64 	%fd18345, %fd76156, 0d3F91DF46A2529D3A;
	{ // callseq 81, 0
	.param .b64 param0;
	st.param.f64 	[param0], %fd18345;
	.param .align 16 .b8 retval0[16];
	call.uni (retval0), 
	__internal_trig_reduction_slowpathd, 
	(
	param0
	);
	ld.param.f64 	%fd76148, [retval0];
	ld.param.b32 	%r17834, [retval0+8];
	} // callseq 81
$L__BB0_583:
	add.s32 	%r17835, %r17834, 1;
$L__BB0_584:
	setp.lt.s32 	%p716, %r313, 1;
	shl.b32 	%r6897, %r17835, 6;
	cvt.u64.u32 	%rd584, %r6897;
	and.b64  	%rd585, %rd584, 64;
	mov.u64 	%rd586, __cudart_sin_cos_coeffs;
	add.s64 	%rd587, %rd586, %rd585;
	mul.rn.f64 	%fd18349, %fd76148, %fd76148;
	and.b32  	%r6898, %r17835, 1;
	setp.eq.b32 	%p717, %r6898, 1;
	selp.f64 	%fd18350, 0dBDA8FF8320FD8164, 0d3DE5DB65F9785EBA, %p717;
	ld.global.nc.v2.f64 	{%fd18351, %fd18352}, [%rd587];
	fma.rn.f64 	%fd18353, %fd18350, %fd18349, %fd18351;
	fma.rn.f64 	%fd18354, %fd18353, %fd18349, %fd18352;
	ld.global.nc.v2.f64 	{%fd18355, %fd18356}, [%rd587+16];
	fma.rn.f64 	%fd18357, %fd18354, %fd18349, %fd18355;
	fma.rn.f64 	%fd18358, %fd18357, %fd18349, %fd18356;
	ld.global.nc.v2.f64 	{%fd18359, %fd18360}, [%rd587+32];
	fma.rn.f64 	%fd18361, %fd18358, %fd18349, %fd18359;
	fma.rn.f64 	%fd18362, %fd18361, %fd18349, %fd18360;
	fma.rn.f64 	%fd18363, %fd18362, %fd76148, %fd76148;
	fma.rn.f64 	%fd18364, %fd18362, %fd18349, 0d3FF0000000000000;
	selp.f64 	%fd18365, %fd18364, %fd18363, %p717;
	and.b32  	%r6899, %r17835, 2;
	setp.eq.s32 	%p718, %r6899, 0;
	mov.f64 	%fd18366, 0d0000000000000000;
	sub.f64 	%fd18367, %fd18366, %fd18365;
	selp.f64 	%fd18368, %fd18365, %fd18367, %p718;
	mul.f64 	%fd864, %fd857, %fd18368;
	@%p716 bra 	$L__BB0_593;
	ld.local.f64 	%fd76149, [%rd20];
	mov.b32 	%r17836, 0;
$L__BB0_586:
	ld.param.u64 	%rd8242, [_Z8FitGrainPdPiS0_S_S_S0_S0_S_S_S_S_S_S_S_S_S_S_S_S__param_3];
	mul.lo.s32 	%r6901, %r17836, 6;
	cvta.to.global.u64 	%rd588, %rd8242;
	mul.wide.u32 	%rd589, %r6901, 8;
	add.s64 	%rd590, %rd588, %rd589;
	ld.global.f64 	%fd18369, [%rd590+32];
	setp.leu.f64 	%p719, %fd76149, %fd18369;
	@%p719 bra 	$L__BB0_592;
	ld.param.u64 	%rd8243, [_Z8FitGrainPdPiS0_S_S_S0_S0_S_S_S_S_S_S_S_S_S_S_S_S__param_3];
	cvta.to.global.u64 	%rd591, %rd8243;
	mul.lo.s32 	%r6902, %r17836, 6;
	mul.wide.u32 	%rd592, %r6902, 8;
	add.s64 	%rd593, %rd591, %rd592;
	ld.global.f64 	%fd18370, [%rd593+40];
	setp.geu.f64 	%p720, %fd76149, %fd18370;
	@%p720 bra 	$L__BB0_592;
	ld.param.u64 	%rd8244, [_Z8FitGrainPdPiS0_S_S_S0_S0_S_S_S_S_S_S_S_S_S_S_S_S__param_3];
	cvta.to.global.u64 	%rd594, %rd8244;
	mul.lo.s32 	%r6903, %r17836, 6;
	mul.wide.u32 	%rd595, %r6903, 8;
	add.s64 	%rd596, %rd594, %rd595;
	ld.global.f64 	%fd18371, [%rd596];
	setp.leu.f64 	%p721, %fd858, %fd18371;
	@%p721 bra 	$L__BB0_592;
	ld.param.u64 	%rd8245, [_Z8FitGrainPdPiS0_S_S_S0_S0_S_S_S_S_S_S_S_S_S_S_S_S__param_3];
	cvta.to.global.u64 	%rd597, %rd8245;
	mul.lo.s32 	%r6904, %r17836, 6;
	mul.wide.u32 	%rd598, %r6904, 8;
	add.s64 	%rd599, %rd597, %rd598;
	ld.global.f64 	%fd18372, [%rd599+8];
	setp.geu.f64 	%p722, %fd858, %fd18372;
	@%p722 bra 	$L__BB0_592;
	ld.param.u64 	%rd8246, [_Z8FitGrainPdPiS0_S_S_S0_S0_S_S_S_S_S_S_S_S_S_S_S_S__param_3];
	cvta.to.global.u64 	%rd600, %rd8246;
	mul.lo.s32 	%r6905, %r17836, 6;
	mul.wide.u32 	%rd601, %r6905, 8;
	add.s64 	%rd602, %rd600, %rd601;
	ld.global.f64 	%fd18373, [%rd602+16];
	setp.leu.f64 	%p723, %fd864, %fd18373;
	@%p723 bra 	$L__BB0_592;
	ld.param.u64 	%rd8247, [_Z8FitGrainPdPiS0_S_S_S0_S0_S_S_S_S_S_S_S_S_S_S_S_S__param_3];
	cvta.to.global.u64 	%rd603, %rd8247;
	mul.lo.s32 	%r6907, %r17836, 6;
	mul.wide.u32 	%rd604, %r6907, 8;
	add.s64 	%rd605, %rd603, %rd604;
	ld.global.f64 	%fd18374, [%rd605+24];
	setp.lt.f64 	%p724, %fd864, %fd18374;
	mov.b32 	%r17847, 1;
	@%p724 bra 	$L__BB0_595;
$L__BB0_592:
	add.s32 	%r17836, %r17836, 1;
	setp.ne.s32 	%p725, %r17836, %r313;
	mov.b32 	%r17847, 0;
	@%p725 bra 	$L__BB0_586;
$L__BB0_593:
	mov.u32 	%r387, %r17847;
	shl.b32 	%r6910, %r17809, 1;
	or.b32  	%r6911, %r6910, 1;
	cvt.rn.f64.u32 	%fd76150, %r6911;
	setp.eq.s32 	%p726, %r387, 0;
	mov.b32 	%r17847, 0;
	@%p726 bra 	$L__BB0_596;
	ld.local.f64 	%fd76149, [%rd20];
	mov.u32 	%r17847, %r387;
$L__BB0_595:
	shl.b32 	%r6912, %r17848, 3;
	mul.wide.s32 	%rd606, %r6912, 8;
	add.s64 	%rd607, %rd31, %rd606;
	st.global.f64 	[%rd607], %fd858;
	st.global.f64 	[%rd607+8], %fd864;
	st.global.f64 	[%rd607+16], %fd76149;
	st.global.f64 	[%rd607+24], %fd848;
	st.global.f64 	[%rd607+32], %fd849;
	st.global.f64 	[%rd607+40], %fd850;
	mul.lo.s32 	%r6913, %r17809, 7;
	mul.wide.u32 	%rd608, %r6913, 8;
	add.s64 	%rd609, %rd33, %rd608;
	ld.global.f64 	%fd18375, [%rd609+24];
	st.global.f64 	[%rd607+48], %fd18375;
	shl.b32 	%r6914, %r17809, 1;
	or.b32  	%r6915, %r6914, 1;
	cvt.rn.f64.u32 	%fd18376, %r6915;
	st.global.f64 	[%rd607+56], %fd18376;
	add.f64 	%fd76150, %fd18376, 0d3FF0000000000000;
	add.s32 	%r17848, %r17848, 1;
$L__BB0_596:
	setp.eq.s32 	%p727, %r17826, 1;
	@%p727 bra 	$L__BB0_619;
	abs.f64 	%fd18377, %fd76155;
	mov.f64 	%fd18378, 0d4066800000000000;
	sub.f64 	%fd18379, %fd18378, %fd18377;
	min.f64 	%fd18380, %fd18377, %fd18379;
	setp.lt.f64 	%p728, %fd18380, %fd713;
	@%p728 bra 	$L__BB0_619;
	mul.f64 	%fd18381, %fd76155, 0d3F91DF46A2529D3A;
	abs.f64 	%fd871, %fd18381;
	setp.eq.f64 	%p729, %fd871, 0d7FF0000000000000;
	@%p729 bra 	$L__BB0_601;
	mul.f64 	%fd18382, %fd76155, 0d3F91DF46A2529D3A;
	mul.f64 	%fd18383, %fd18382, 0d3FE45F306DC9C883;
	cvt.rni.s32.f64 	%r17841, %fd18383;
	cvt.rn.f64.s32 	%fd18384, %r17841;
	fma.rn.f64 	%fd18385, %fd18384, 0dBFF921FB54442D18, %fd18382;
	fma.rn.f64 	%fd18386, %fd18384, 0dBC91A62633145C00, %fd18385;
	fma.rn.f64 	%fd76151, %fd18384, 0dB97B839A252049C0, %fd18386;
	setp.ltu.f64 	%p730, %fd871, 0d41E0000000000000;
	@%p730 bra 	$L__BB0_602;
	mul.f64 	%fd18387, %fd76155, 0d3F91DF46A2529D3A;
	{ // callseq 82, 0
	.param .b64 param0;
	st.param.f64 	[param0], %fd18387;
	.param .align 16 .b8 retval0[16];
	call.uni (retval0), 
	__internal_trig_reduction_slowpathd, 
	(
	param0
	);
	ld.param.f64 	%fd76151, [retval0];
	ld.param.b32 	%r17841, [retval0+8];
	} // callseq 82
	bra.uni 	$L__BB0_602;
$L__BB0_601:
	mul.f64 	%fd18389, %fd76155, 0d3F91DF46A2529D3A;
	mov.f64 	%fd18390, 0d0000000000000000;
	mul.rn.f64 	%fd76151, %fd18389, %fd18390;
	mov.b32 	%r17841, 0;
$L__BB0_602:
	ld.param.u64 	%rd7973, [_Z8FitGrainPdPiS0_S_S_S0_S0_S_S_S_S_S_S_S_S_S_S_S_S__param_0];
	shl.b32 	%r6918, %r17841, 6;
	cvt.u64.u32 	%rd610, %r6918;
	and.b64  	%rd611, %rd610, 64;
	mov.u64 	%rd612, __cudart_sin_cos_coeffs;
	add.s64 	%rd613, %rd612, %rd611;
	mul.rn.f64 	%fd18391, %fd76151, %fd76151;
	and.b32  	%r6919, %r17841, 1;
	setp.eq.b32 	%p732, %r6919, 1;
	selp.f64 	%fd18392, 0dBDA8FF8320FD8164, 0d3DE5DB65F9785EBA, %p732;
	ld.global.nc.v2.f64 	{%fd18393, %fd18394}, [%rd613];
	fma.rn.f64 	%fd18395, %fd18392, %fd18391, %fd18393;
	fma.rn.f64 	%fd18396, %fd18395, %fd18391, %fd18394;
	ld.global.nc.v2.f64 	{%fd18397, %fd18398}, [%rd613+16];
	fma.rn.f64 	%fd18399, %fd18396, %fd18391, %fd18397;
	fma.rn.f64 	%fd18400, %fd18399, %fd18391, %fd18398;
	ld.global.nc.v2.f64 	{%fd18401, %fd18402}, [%rd613+32];
	fma.rn.f64 	%fd18403, %fd18400, %fd18391, %fd18401;
	fma.rn.f64 	%fd18404, %fd18403, %fd18391, %fd18402;
	fma.rn.f64 	%fd18405, %fd18404, %fd76151, %fd76151;
	fma.rn.f64 	%fd18406, %fd18404, %fd18391, 0d3FF0000000000000;
	selp.f64 	%fd18407, %fd18406, %fd18405, %p732;
	and.b32  	%r6920, %r17841, 2;
	setp.eq.s32 	%p733, %r6920, 0;
	mov.f64 	%fd18408, 0d0000000000000000;
	sub.f64 	%fd18409, %fd18408, %fd18407;
	selp.f64 	%fd18410, %fd18407, %fd18409, %p733;
	mul.lo.s32 	%r6921, %r17809, 7;
	mul.wide.u32 	%rd614, %r6921, 8;
	add.s64 	%rd615, %rd33, %rd614;
	ld.global.f64 	%fd18411, [%rd615+24];
	cvt.rzi.s32.f64 	%r6922, %fd18411;
	cvta.to.global.u64 	%rd616, %rd7973;
	mul.wide.s32 	%rd617, %r6922, 8;
	add.s64 	%rd618, %rd616, %rd617;
	ld.global.f64 	%fd876, [%rd618+40];
	neg.f64 	%fd18412, %fd876;
	mul.f64 	%fd877, %fd18410, %fd18412;
	@%p729 bra 	$L__BB0_606;
	mul.f64 	%fd18413, %fd76155, 0d3F91DF46A2529D3A;
	mul.f64 	%fd18414, %fd18413, 0d3FE45F306DC9C883;
	cvt.rni.s32.f64 	%r17842, %fd18414;
	cvt.rn.f64.s32 	%fd18415, %r17842;
	fma.rn.f64 	%fd18416, %fd18415, 0dBFF921FB54442D18, %fd18413;
	fma.rn.f64 	%fd18417, %fd18415, 0dBC91A62633145C00, %fd18416;
	fma.rn.f64 	%fd76153, %fd18415, 0dB97B839A252049C0, %fd18417;
	setp.ltu.f64 	%p734, %fd871, 0d41E0000000000000;
	@%p734 bra 	$L__BB0_605;
	mul.f64 	%fd18418, %fd76155, 0d3F91DF46A2529D3A;
	{ // callseq 83, 0
	.param .b64 param0;
	st.param.f64 	[param0], %fd18418;
	.param .align 16 .b8 retval0[16];
	call.uni (retval0), 
	__internal_trig_reduction_slowpathd, 
	(
	param0
	);
	ld.param.f64 	%fd76153, [retval0];
	ld.param.b32 	%r17842, [retval0+8];
	} // callseq 83
$L__BB0_605:
	add.s32 	%r17843, %r17842, 1;
	bra.uni 	$L__BB0_607;
$L__BB0_606:
	mul.f64 	%fd18420, %fd76155, 0d3F91DF46A2529D3A;
	mov.f64 	%fd18421, 0d0000000000000000;
	mul.rn.f64 	%fd76153, %fd18420, %fd18421;
	mov.b32 	%r17843, 1;
$L__BB0_607:
	setp.lt.s32 	%p735, %r313, 1;
	shl.b32 	%r6925, %r17843, 6;
	cvt.u64.u32 	%rd619, %r6925;
	and.b64  	%rd620, %rd619, 64;
	mov.u64 	%rd621, __cudart_sin_cos_coeffs;
	add.s64 	%rd622, %rd621, %rd620;
	mul.rn.f64 	%fd18422, %fd76153, %fd76153;
	and.b32  	%r6926, %r17843, 1;
	setp.eq.b32 	%p736, %r6926, 1;
	selp.f64 	%fd18423, 0dBDA8FF8320FD8164, 0d3DE5DB65F9785EBA, %p736;
	ld.global.nc.v2.f64 	{%fd18424, %fd18425}, [%rd622];
	fma.rn.f64 	%fd18426, %fd18423, %fd18422, %fd18424;
	fma.rn.f64 	%fd18427, %fd18426, %fd18422, %fd18425;
	ld.global.nc.v2.f64 	{%fd18428, %fd18429}, [%rd622+16];
	fma.rn.f64 	%fd18430, %fd18427, %fd18422, %fd18428;
	fma.rn.f64 	%fd18431, %fd18430, %fd18422, %fd18429;
	ld.global.nc.v2.f64 	{%fd18432, %fd18433}, [%rd622+32];
	fma.rn.f64 	%fd18434, %fd18431, %fd18422, %fd18432;
	fma.rn.f64 	%fd18435, %fd18434, %fd18422, %fd18433;
	fma.rn.f64 	%fd18436, %fd18435, %fd76153, %fd76153;
	fma.rn.f64 	%fd18437, %fd18435, %fd18422, 0d3FF0000000000000;
	selp.f64 	%fd18438, %fd18437, %fd18436, %p736;
	and.b32  	%r6927, %r17843, 2;
	setp.eq.s32 	%p737, %r6927, 0;
	mov.f64 	%fd18439, 0d0000000000000000;
	sub.f64 	%fd18440, %fd18439, %fd18438;
	selp.f64 	%fd18441, %fd18438, %fd18440, %p737;
	mul.f64 	%fd883, %fd876, %fd18441;
	@%p735 bra 	$L__BB0_616;
	ld.local.f64 	%fd76154, [%rd20+8];
	mov.b32 	%r17844, 0;
$L__BB0_609:
	ld.param.u64 	%rd8248, [_Z8FitGrainPdPiS0_S_S_S0_S0_S_S_S_S_S_S_S_S_S_S_S_S__param_3];
	mul.lo.s32 	%r6929, %r17844, 6;
	cvta.to.global.u64 	%rd623, %rd8248;
	mul.wide.u32 	%rd624, %r6929, 8;
	add.s64 	%rd625, %rd623, %rd624;
	ld.global.f64 	%fd18442, [%rd625+32];
	setp.leu.f64 	%p738, %fd76154, %fd18442;
	@%p738 bra 	$L__BB0_615;
	ld.param.u64 	%rd8249, [_Z8FitGrainPdPiS0_S_S_S0_S0_S_S_S_S_S_S_S_S_S_S_S_S__param_3];
	cvta.to.global.u64 	%rd626, %rd8249;
	mul.lo.s32 	%r6930, %r17844, 6;
	mul.wide.u32 	%rd627, %r6930, 8;
	add.s64 	%rd628, %rd626, %rd627;
	ld.global.f64 	%fd18443, [%rd628+40];
	setp.geu.f64 	%p739, %fd76154, %fd18443;
	@%p739 bra 	$L__BB0_615;
	ld.param.u64 	%rd8250, [_Z8FitGrainPdPiS0_S_S_S0_S0_S_S_S_S_S_S_S_S_S_S_S_S__param_3];
	cvta.to.global.u64 	%rd629, %rd8250;
	mul.lo.s32 	%r6931, %r17844, 6;
	mul.wide.u32 	%rd630, %r6931, 8;
	add.s64 	%rd631, %rd629, %rd630;
	ld.global.f64 	%fd18444, [%rd631];
	setp.leu.f64 	%p740, %fd877, %fd18444;
	@%p740 bra 	$L__BB0_615;
	ld.param.u64 	%rd8251, [_Z8FitGrainPdPiS0_S_S_S0_S0_S_S_S_S_S_S_S_S_S_S_S_S__param_3];
	cvta.to.global.u64 	%rd632, %rd8251;
	mul.lo.s32 	%r6932, %r17844, 6;
	mul.wide.u32 	%rd633, %r6932, 8;
	add.s64 	%rd634, %rd632, %rd633;
	ld.global.f64 	%fd18445, [%rd634+8];
	setp.geu.f64 	%p741, %fd877, %fd18445;
	@%p741 bra 	$L__BB0_615;
	ld.param.u64 	%rd8252, [_Z8FitGrainPdPiS0_S_S_S0_S0_S_S_S_S_S_S_S_S_S_S_S_S__param_3];
	cvta.to.global.u64 	%rd635, %rd8252;
	mul.lo.s32 	%r6933, %r17844, 6;
	mul.wide.u32 	%rd636, %r6933, 8;
	add.s64 	%rd637, %rd635, %rd636;
	ld.global.f64 	%fd18446, [%rd637+16];
	setp.leu.f64 	%p742, %fd883, %fd18446;
	@%p742 bra 	$L__BB0_615;
	ld.param.u64 	%rd8253, [_Z8FitGrainPdPiS0_S_S_S0_S0_S_S_S_S_S_S_S_S_S_S_S_S__param_3];
	cvta.to.global.u64 	%rd638, %rd8253;
	mul.lo.s32 	%r6935, %r17844, 6;
	mul.wide.u32 	%rd639, %r6935, 8;
	add.s64 	%rd640, %rd638, %rd639;
	ld.global.f64 	%fd18447, [%rd640+24];
	setp.lt.f64 	%p743, %fd883, %fd18447;
	mov.b32 	%r17847, 1;
	@%p743 bra 	$L__BB0_618;
$L__BB0_615:
	add.s32 	%r17844, %r17844, 1;
	setp.ne.s32 	%p744, %r17844, %r313;
	mov.b32 	%r17847, 0;
	@%p744 bra 	$L__BB0_609;
$L__BB0_616:
	mov.u32 	%r402, %r17847;
	setp.eq.s32 	%p745, %r402, 0;
	mov.b32 	%r17847, 0;
	@%p745 bra 	$L__BB0_619;
	ld.local.f64 	%fd76154, [%rd20+8];
	mov.u32 	%r17847, %r402;
$L__BB0_618:
	shl.b32 	%r6938, %r17848, 3;
	mul.wide.s32 	%rd641, %r6938, 8;
	add.s64 	%rd642, %rd31, %rd641;
	st.global.f64 	[%rd642], %fd877;
	st.global.f64 	[%rd642+8], %fd883;
	st.global.f64 	[%rd642+16], %fd76154;
	st.global.f64 	[%rd642+24], %fd848;
	st.global.f64 	[%rd642+32], %fd849;
	st.global.f64 	[%rd642+40], %fd850;
	mul.lo.s32 	%r6939, %r17809, 7;
	mul.wide.u32 	%rd643, %r6939, 8;
	add.s64 	%rd644, %rd33, %rd643;
	ld.global.f64 	%fd18448, [%rd644+24];
	st.global.f64 	[%rd642+48], %fd18448;
	st.global.f64 	[%rd642+56], %fd76150;
	add.s32 	%r17848, %r17848, 1;
$L__BB0_619:
	ld.param.u64 	%rd8152, [_Z8FitGrainPdPiS0_S_S_S0_S0_S_S_S_S_S_S_S_S_S_S_S_S__param_2];
	add.s32 	%r17809, %r17809, 1;
	cvta.to.global.u64 	%rd645, %rd8152;
	ld.global.u32 	%r6940, [%rd645+4];
	setp.lt.s32 	%p746, %r17809, %r6940;
	@%p746 bra 	$L__BB0_474;
$L__BB0_620:
	setp.lt.s32 	%p747, %r1, 1;
	mov.f64 	%fd76157, 0d0000000000000000;
	@%p747 bra 	$L__BB0_745;
	ld.param.u64 	%rd7974, [_Z8FitGrainPdPiS0_S_S_S0_S0_S_S_S_S_S_S_S_S_S_S_S_S__param_0];
	ld.global.f64 	%fd889, [%rd34];
	ld.global.f64 	%fd890, [%rd34+8];
	ld.global.f64 	%fd891, [%rd34+16];
	cvta.to.global.u64 	%rd646, %rd7974;
	ld.global.f64 	%fd892, [%rd646];
	ld.global.f64 	%fd18451, [%rd646+4160];
	mul.f64 	%fd893, %fd18451, 0d3F91DF46A2529D3A;
	abs.f64 	%fd894, %fd893;
	setp.eq.f64 	%p748, %fd894, 0d7FF0000000000000;
	mul.f64 	%fd18452, %fd893, 0d3FE45F306DC9C883;
	cvt.rni.s32.f64 	%r409, %fd18452;
	cvt.rn.f64.s32 	%fd18453, %r409;
	fma.rn.f64 	%fd18454, %fd18453, 0dBFF921FB54442D18, %fd893;
	fma.rn.f64 	%fd18455, %fd18453, 0dBC91A62633145C00, %fd18454;
	fma.rn.f64 	%fd895, %fd18453, 0dB97B839A252049C0, %fd18455;
	setp.ltu.f64 	%p749, %fd894, 0d41E0000000000000;
	abs.f64 	%fd896, %fd18451;
	or.pred  	%p13, %p748, %p749;
	neg.f64 	%fd897, %fd892;
	mov.f64 	%fd76157, 0d0000000000000000;
	mov.b32 	%r17850, 0;
$L__BB0_622:
	ld.param.u64 	%rd8614, [_Z8FitGrainPdPiS0_S_S_S0_S0_S_S_S_S_S_S_S_S_S_S_S_S__param_7];
	mul.lo.s32 	%r6942, %r17850, 9;
	cvta.to.global.u64 	%rd647, %rd8614;
	mul.lo.s32 	%r6943, %r2, 9;
	mul.wide.s32 	%rd648, %r6943, 8;
	add.s64 	%rd649, %rd647, %rd648;
	mul.wide.u32 	%rd650, %r6942, 8;
	add.s64 	%rd651, %rd649, %rd650;
	ld.global.f64 	%fd899, [%rd651+40];
	ld.global.f64 	%fd900, [%rd651+48];
	ld.global.f64 	%fd901, [%rd651+32];
	mul.f64 	%fd18456, %fd901, 0d3F91DF46A2529D3A;
	abs.f64 	%fd902, %fd18456;
	setp.neu.f64 	%p750, %fd902, 0d7FF0000000000000;
	@%p750 bra 	$L__BB0_624;
	mul.f64 	%fd18464, %fd901, 0d3F91DF46A2529D3A;
	mov.f64 	%fd18465, 0d0000000000000000;
	mul.rn.f64 	%fd76158, %fd18464, %fd18465;
	mov.b32 	%r17851, 0;
	bra.uni 	$L__BB0_626;
$L__BB0_624:
	mul.f64 	%fd18457, %fd901, 0d3F91DF46A2529D3A;
	mul.f64 	%fd18458, %fd18457, 0d3FE45F306DC9C883;
	cvt.rni.s32.f64 	%r17851, %fd18458;
	cvt.rn.f64.s32 	%fd18459, %r17851;
	fma.rn.f64 	%fd18460, %fd18459, 0dBFF921FB54442D18, %fd18457;
	fma.rn.f64 	%fd18461, %fd18459, 0dBC91A62633145C00, %fd18460;
	fma.rn.f64 	%fd76158, %fd18459, 0dB97B839A252049C0, %fd18461;
	setp.ltu.f64 	%p751, %fd902, 0d41E0000000000000;
	@%p751 bra 	$L__BB0_626;
	mul.f64 	%fd18462, %fd901, 0d3F91DF46A2529D3A;
	{ // callseq 84, 0
	.param .b64 param0;
	st.param.f64 	[param0], %fd18462;
	.param .align 16 .b8 retval0[16];
	call.uni (retval0), 
	__internal_trig_reduction_slowpathd, 
	(
	param0
	);
	ld.param.f64 	%fd76158, [retval0];
	ld.param.b32 	%r17851, [retval0+8];
	} // callseq 84
$L__BB0_626:
	shl.b32 	%r6946, %r17851, 6;
	cvt.u64.u32 	%rd652, %r6946;
	and.b64  	%rd653, %rd652, 64;
	mov.u64 	%rd654, __cudart_sin_cos_coeffs;
	add.s64 	%rd655, %rd654, %rd653;
	mul.rn.f64 	%fd18466, %fd76158, %fd76158;
	and.b32  	%r6947, %r17851, 1;
	setp.eq.b32 	%p753, %r6947, 1;
	selp.f64 	%fd18467, 0dBDA8FF8320FD8164, 0d3DE5DB65F9785EBA, %p753;
	ld.global.nc.v2.f64 	{%fd18468, %fd18469}, [%rd655];
	fma.rn.f64 	%fd18470, %fd18467, %fd18466, %fd18468;
	fma.rn.f64 	%fd18471, %fd18470, %fd18466, %fd18469;
	ld.global.nc.v2.f64 	{%fd18472, %fd18473}, [%rd655+16];
	fma.rn.f64 	%fd18474, %fd18471, %fd18466, %fd18472;
	fma.rn.f64 	%fd18475, %fd18474, %fd18466, %fd18473;
	ld.global.nc.v2.f64 	{%fd18476, %fd18477}, [%rd655+32];
	fma.rn.f64 	%fd18478, %fd18475, %fd18466, %fd18476;
	fma.rn.f64 	%fd18479, %fd18478, %fd18466, %fd18477;
	fma.rn.f64 	%fd18480, %fd18479, %fd76158, %fd76158;
	fma.rn.f64 	%fd18481, %fd18479, %fd18466, 0d3FF0000000000000;
	selp.f64 	%fd18482, %fd18481, %fd18480, %p753;
	and.b32  	%r6948, %r17851, 2;
	setp.eq.s32 	%p754, %r6948, 0;
	mov.f64 	%fd18483, 0d0000000000000000;
	sub.f64 	%fd18484, %fd18483, %fd18482;
	selp.f64 	%fd907, %fd18482, %fd18484, %p754;
	@%p750 bra 	$L__BB0_628;
	mul.f64 	%fd18492, %fd901, 0d3F91DF46A2529D3A;
	mov.f64 	%fd18493, 0d0000000000000000;
	mul.rn.f64 	%fd76160, %fd18492, %fd18493;
	mov.b32 	%r17853, 1;
	bra.uni 	$L__BB0_631;
$L__BB0_628:
	mul.f64 	%fd18485, %fd901, 0d3F91DF46A2529D3A;
	mul.f64 	%fd18486, %fd18485, 0d3FE45F306DC9C883;
	cvt.rni.s32.f64 	%r17852, %fd18486;
	cvt.rn.f64.s32 	%fd18487, %r17852;
	fma.rn.f64 	%fd18488, %fd18487, 0dBFF921FB54442D18, %fd18485;
	fma.rn.f64 	%fd18489, %fd18487, 0dBC91A62633145C00, %fd18488;
	fma.rn.f64 	%fd76160, %fd18487, 0dB97B839A252049C0, %fd18489;
	setp.ltu.f64 	%p755, %fd902, 0d41E0000000000000;
	@%p755 bra 	$L__BB0_630;
	mul.f64 	%fd18490, %fd901, 0d3F91DF46A2529D3A;
	{ // callseq 85, 0
	.param .b64 param0;
	st.param.f64 	[param0], %fd18490;
	.param .align 16 .b8 retval0[16];
	call.uni (retval0), 
	__internal_trig_reduction_slowpathd, 
	(
	param0
	);
	ld.param.f64 	%fd76160, [retval0];
	ld.param.b32 	%r17852, [retval0+8];
	} // callseq 85
$L__BB0_630:
	add.s32 	%r17853, %r17852, 1;
$L__BB0_631:
	mov.f64 	%fd18494, 0d0000000000000000;
	mul.rn.f64 	%fd76162, %fd893, %fd18494;
	shl.b32 	%r6952, %r17853, 6;
	cvt.u64.u32 	%rd656, %r6952;
	and.b64  	%rd657, %rd656, 64;
	mov.u64 	%rd658, __cudart_sin_cos_coeffs;
	add.s64 	%rd659, %rd658, %rd657;
	mul.rn.f64 	%fd18495, %fd76160, %fd76160;
	and.b32  	%r6953, %r17853, 1;
	setp.eq.b32 	%p757, %r6953, 1;
	selp.f64 	%fd18496, 0dBDA8FF8320FD8164, 0d3DE5DB65F9785EBA, %p757;
	ld.global.nc.v2.f64 	{%fd18497, %fd18498}, [%rd659];
	fma.rn.f64 	%fd18499, %fd18496, %fd18495, %fd18497;
	fma.rn.f64 	%fd18500, %fd18499, %fd18495, %fd18498;
	ld.global.nc.v2.f64 	{%fd18501, %fd18502}, [%rd659+16];
	fma.rn.f64 	%fd18503, %fd18500, %fd18495, %fd18501;
	fma.rn.f64 	%fd18504, %fd18503, %fd18495, %fd18502;
	ld.global.nc.v2.f64 	{%fd18505, %fd18506}, [%rd659+32];
	fma.rn.f64 	%fd18507, %fd18504, %fd18495, %fd18505;
	fma.rn.f64 	%fd18508, %fd18507, %fd18495, %fd18506;
	fma.rn.f64 	%fd18509, %fd18508, %fd76160, %fd76160;
	fma.rn.f64 	%fd18510, %fd18508, %fd18495, 0d3FF0000000000000;
	selp.f64 	%fd18511, %fd18510, %fd18509, %p757;
	and.b32  	%r6954, %r17853, 2;
	setp.eq.s32 	%p758, %r6954, 0;
	sub.f64 	%fd18512, %fd18494, %fd18511;
	selp.f64 	%fd18513, %fd18511, %fd18512, %p758;
	mul.f64 	%fd18514, %fd889, %fd18513;
	mul.f64 	%fd18515, %fd890, %fd907;
	sub.f64 	%fd914, %fd18514, %fd18515;
	mul.f64 	%fd18516, %fd890, %fd18513;
	fma.rn.f64 	%fd915, %fd889, %fd907, %fd18516;
	mov.b32 	%r17855, 1;
	@%p748 bra 	$L__BB0_635;
	mov.f64 	%fd76162, %fd895;
	mov.u32 	%r17854, %r409;
	@%p749 bra 	$L__BB0_634;
	{ // callseq 86, 0
	.param .b64 param0;
	st.param.f64 	[param0], %fd893;
	.param .align 16 .b8 retval0[16];
	call.uni (retval0), 
	__internal_trig_reduction_slowpathd, 
	(
	param0
	);
	ld.param.f64 	%fd76162, [retval0];
	ld.param.b32 	%r17854, [retval0+8];
	} // callseq 86
$L__BB0_634:
	add.s32 	%r17855, %r17854, 1;
$L__BB0_635:
	setp.eq.f64 	%p760, %fd894, 0d7FF0000000000000;
	selp.b32 	%r17856, 0, %r409, %p760;
	mov.f64 	%fd18518, 0d0000000000000000;
	mul.rn.f64 	%fd18519, %fd893, %fd18518;
	selp.f64 	%fd76163, %fd18519, %fd895, %p760;
	shl.b32 	%r6956, %r17855, 6;
	cvt.u64.u32 	%rd660, %r6956;
	and.b64  	%rd661, %rd660, 64;
	mov.u64 	%rd662, __cudart_sin_cos_coeffs;
	add.s64 	%rd663, %rd662, %rd661;
	mul.rn.f64 	%fd18520, %fd76162, %fd76162;
	and.b32  	%r6957, %r17855, 1;
	setp.eq.b32 	%p761, %r6957, 1;
	selp.f64 	%fd18521, 0dBDA8FF8320FD8164, 0d3DE5DB65F9785EBA, %p761;
	ld.global.nc.v2.f64 	{%fd18522, %fd18523}, [%rd663];
	fma.rn.f64 	%fd18524, %fd18521, %fd18520, %fd18522;
	fma.rn.f64 	%fd18525, %fd18524, %fd18520, %fd18523;
	ld.global.nc.v2.f64 	{%fd18526, %fd18527}, [%rd663+16];
	fma.rn.f64 	%fd18528, %fd18525, %fd18520, %fd18526;
	fma.rn.f64 	%fd18529, %fd18528, %fd18520, %fd18527;
	ld.global.nc.v2.f64 	{%fd18530, %fd18531}, [%rd663+32];
	fma.rn.f64 	%fd18532, %fd18529, %fd18520, %fd18530;
	fma.rn.f64 	%fd18533, %fd18532, %fd18520, %fd18531;
	fma.rn.f64 	%fd18534, %fd18533, %fd76162, %fd76162;
	fma.rn.f64 	%fd18535, %fd18533, %fd18520, 0d3FF0000000000000;
	selp.f64 	%fd18536, %fd18535, %fd18534, %p761;
	and.b32  	%r6958, %r17855, 2;
	setp.eq.s32 	%p762, %r6958, 0;
	sub.f64 	%fd18537, %fd18518, %fd18536;
	selp.f64 	%fd920, %fd18536, %fd18537, %p762;
	@%p13 bra 	$L__BB0_637;
	{ // callseq 87, 0
	.param .b64 param0;
	st.param.f64 	[param0], %fd893;
	.param .align 16 .b8 retval0[16];
	call.uni (retval0), 
	__internal_trig_reduction_slowpathd, 
	(
	param0
	);
	ld.param.f64 	%fd76163, [retval0];
	ld.param.b32 	%r17856, [retval0+8];
	} // callseq 87
$L__BB0_637:
	setp.leu.f64 	%p763, %fd896, 0d3F947AE147AE147B;
	shl.b32 	%r6960, %r17856, 6;
	cvt.u64.u32 	%rd664, %r6960;
	and.b64  	%rd665, %rd664, 64;
	mov.u64 	%rd666, __cudart_sin_cos_coeffs;
	add.s64 	%rd667, %rd666, %rd665;
	mul.rn.f64 	%fd18539, %fd76163, %fd76163;
	and.b32  	%r6961, %r17856, 1;
	setp.eq.b32 	%p764, %r6961, 1;
	selp.f64 	%fd18540, 0dBDA8FF8320FD8164, 0d3DE5DB65F9785EBA, %p764;
	ld.global.nc.v2.f64 	{%fd18541, %fd18542}, [%rd667];
	fma.rn.f64 	%fd18543, %fd18540, %fd18539, %fd18541;
	fma.rn.f64 	%fd18544, %fd18543, %fd18539, %fd18542;
	ld.global.nc.v2.f64 	{%fd18545, %fd18546}, [%rd667+16];
	fma.rn.f64 	%fd18547, %fd18544, %fd18539, %fd18545;
	fma.rn.f64 	%fd18548, %fd18547, %fd18539, %fd18546;
	ld.global.nc.v2.f64 	{%fd18549, %fd18550}, [%rd667+32];
	fma.rn.f64 	%fd18551, %fd18548, %fd18539, %fd18549;
	fma.rn.f64 	%fd18552, %fd18551, %fd18539, %fd18550;
	fma.rn.f64 	%fd18553, %fd18552, %fd76163, %fd76163;
	fma.rn.f64 	%fd18554, %fd18552, %fd18539, 0d3FF0000000000000;
	selp.f64 	%fd18555, %fd18554, %fd18553, %p764;
	and.b32  	%r6962, %r17856, 2;
	setp.eq.s32 	%p765, %r6962, 0;
	mov.f64 	%fd18556, 0d0000000000000000;
	sub.f64 	%fd18557, %fd18556, %fd18555;
	selp.f64 	%fd18558, %fd18555, %fd18557, %p765;
	mul.f64 	%fd18559, %fd914, %fd920;
	mul.f64 	%fd18560, %fd891, %fd18558;
	sub.f64 	%fd18561, %fd18559, %fd18560;
	mul.f64 	%fd18562, %fd914, %fd18558;
	fma.rn.f64 	%fd18563, %fd891, %fd920, %fd18562;
	mul.f64 	%fd18564, %fd1, %fd915;
	mul.f64 	%fd18565, %fd2, %fd18563;
	sub.f64 	%fd18566, %fd18564, %fd18565;
	mul.f64 	%fd18567, %fd1, %fd18563;
	fma.rn.f64 	%fd18568, %fd2, %fd915, %fd18567;
	sub.f64 	%fd18569, %fd892, %fd18561;
	sub.f64 	%fd18570, %fd899, %fd18566;
	sub.f64 	%fd18571, %fd900, %fd18568;
	mul.f64 	%fd18572, %fd18570, %fd18570;
	fma.rn.f64 	%fd18573, %fd18569, %fd18569, %fd18572;
	fma.rn.f64 	%fd18574, %fd18571, %fd18571, %fd18573;
	sqrt.rn.f64 	%fd18575, %fd18574;
	div.rn.f64 	%fd18576, %fd18569, %fd18575;
	div.rn.f64 	%fd18577, %fd18570, %fd18575;
	div.rn.f64 	%fd18578, %fd18571, %fd18575;
	mul.f64 	%fd18579, %fd18561, %fd18577;
	div.rn.f64 	%fd18580, %fd18579, %fd18576;
	sub.f64 	%fd923, %fd18566, %fd18580;
	mul.f64 	%fd18581, %fd18561, %fd18578;
	div.rn.f64 	%fd18582, %fd18581, %fd18576;
	sub.f64 	%fd924, %fd18568, %fd18582;
	@%p763 bra 	$L__BB0_738;
	ld.param.u64 	%rd7975, [_Z8FitGrainPdPiS0_S_S_S0_S0_S_S_S_S_S_S_S_S_S_S_S_S__param_0];
	sub.f64 	%fd925, %fd899, %fd923;
	sub.f64 	%fd926, %fd900, %fd924;
	cvta.to.global.u64 	%rd668, %rd7975;
	ld.global.f64 	%fd927, [%rd668+4152];
	mul.f64 	%fd18583, %fd926, %fd926;
	fma.rn.f64 	%fd18584, %fd925, %fd925, %fd18583;
	sqrt.rn.f64 	%fd928, %fd18584;
	div.rn.f64 	%fd929, %fd928, %fd892;
	abs.f64 	%fd930, %fd929;
	setp.leu.f64 	%p766, %fd930, 0d3FF0000000000000;
	mov.f64 	%fd76164, %fd930;
	@%p766 bra 	$L__BB0_640;
	rcp.approx.ftz.f64 	%fd18585, %fd930;
	neg.f64 	%fd18586, %fd930;
	fma.rn.f64 	%fd18587, %fd18586, %fd18585, 0d3FF0000000000000;
	fma.rn.f64 	%fd18588, %fd18587, %fd18587, %fd18587;
	fma.rn.f64 	%fd18589, %fd18588, %fd18585, %fd18585;
	setp.eq.f64 	%p767, %fd930, 0d7FF0000000000000;
	selp.f64 	%fd76164, 0d0000000000000000, %fd18589, %p767;
$L__BB0_640:
	setp.gt.f64 	%p768, %fd930, 0d3FF0000000000000;
	mul.f64 	%fd18590, %fd76164, %fd76164;
	fma.rn.f64 	%fd18591, %fd18590, 0dBEF53E1D2A25FF7E, 0d3F2D3B63DBB65B49;
	fma.rn.f64 	%fd18592, %fd18591, %fd18590, 0dBF5312788DDE082E;
	fma.rn.f64 	%fd18593, %fd18592, %fd18590, 0d3F6F9690C8249315;
	fma.rn.f64 	%fd18594, %fd18593, %fd18590, 0dBF82CF5AABC7CF0D;
	fma.rn.f64 	%fd18595, %fd18594, %fd18590, 0d3F9162B0B2A3BFDE;
	fma.rn.f64 	%fd18596, %fd18595, %fd18590, 0dBF9A7256FEB6FC6B;
	fma.rn.f64 	%fd18597, %fd18596, %fd18590, 0d3FA171560CE4A489;
	fma.rn.f64 	%fd18598, %fd18597, %fd18590, 0dBFA4F44D841450E4;
	fma.rn.f64 	%fd18599, %fd18598, %fd18590, 0d3FA7EE3D3F36BB95;
	fma.rn.f64 	%fd18600, %fd18599, %fd18590, 0dBFAAD32AE04A9FD1;
	fma.rn.f64 	%fd18601, %fd18600, %fd18590, 0d3FAE17813D66954F;
	fma.rn.f64 	%fd18602, %fd18601, %fd18590, 0dBFB11089CA9A5BCD;
	fma.rn.f64 	%fd18603, %fd18602, %fd18590, 0d3FB3B12B2DB51738;
	fma.rn.f64 	%fd18604, %fd18603, %fd18590, 0dBFB745D022F8DC5C;
	fma.rn.f64 	%fd18605, %fd18604, %fd18590, 0d3FBC71C709DFE927;
	fma.rn.f64 	%fd18606, %fd18605, %fd18590, 0dBFC2492491FA1744;
	fma.rn.f64 	%fd18607, %fd18606, %fd18590, 0d3FC99999999840D2;
	fma.rn.f64 	%fd18608, %fd18607, %fd18590, 0dBFD555555555544C;
	mul.f64 	%fd18609, %fd18590, %fd18608;
	fma.rn.f64 	%fd18610, %fd18609, %fd76164, %fd76164;
	mov.f64 	%fd18611, 0d3FF921FB54442D18;
	sub.f64 	%fd18612, %fd18611, %fd18610;
	selp.f64 	%fd18613, %fd18612, %fd18610, %p768;
	copysign.f64 	%fd18614, %fd929, %fd18613;
	mul.f64 	%fd18615, %fd18614, 0d3FEFFFFFFFFFFFFF;
	mul.f64 	%fd933, %fd18615, 0d3FE0000000000000;
	abs.f64 	%fd934, %fd933;
	setp.neu.f64 	%p769, %fd934, 0d7FF0000000000000;
	@%p769 bra 	$L__BB0_642;
	mov.f64 	%fd18621, 0d0000000000000000;
	mul.rn.f64 	%fd76165, %fd933, %fd18621;
	mov.b32 	%r17857, 0;
	bra.uni 	$L__BB0_644;
$L__BB0_642:
	mul.f64 	%fd18616, %fd933, 0d3FE45F306DC9C883;
	cvt.rni.s32.f64 	%r17857, %fd18616;
	cvt.rn.f64.s32 	%fd18617, %r17857;
	fma.rn.f64 	%fd18618, %fd18617, 0dBFF921FB54442D18, %fd933;
	fma.rn.f64 	%fd18619, %fd18617, 0dBC91A62633145C00, %fd18618;
	fma.rn.f64 	%fd76165, %fd18617, 0dB97B839A252049C0, %fd18619;
	setp.ltu.f64 	%p770, %fd934, 0d41E0000000000000;
	@%p770 bra 	$L__BB0_644;
	{ // callseq 88, 0
	.param .b64 param0;
	st.param.f64 	[param0], %fd933;
	.param .align 16 .b8 retval0[16];
	call.uni (retval0), 
	__internal_trig_reduction_slowpathd, 
	(
	param0
	);
	ld.param.f64 	%fd76165, [retval0];
	ld.param.b32 	%r17857, [retval0+8];
	} // callseq 88
$L__BB0_644:
	shl.b32 	%r6965, %r17857, 6;
	cvt.u64.u32 	%rd669, %r6965;
	and.b64  	%rd670, %rd669, 64;
	mov.u64 	%rd671, __cudart_sin_cos_coeffs;
	add.s64 	%rd672, %rd671, %rd670;
	mul.rn.f64 	%fd18622, %fd76165, %fd76165;
	and.b32  	%r6966, %r17857, 1;
	setp.eq.b32 	%p772, %r6966, 1;
	selp.f64 	%fd18623, 0dBDA8FF8320FD8164, 0d3DE5DB65F9785EBA, %p772;
	ld.global.nc.v2.f64 	{%fd18624, %fd18625}, [%rd672];
	fma.rn.f64 	%fd18626, %fd18623, %fd18622, %fd18624;
	fma.rn.f64 	%fd18627, %fd18626, %fd18622, %fd18625;
	ld.global.nc.v2.f64 	{%fd18628, %fd18629}, [%rd672+16];
	fma.rn.f64 	%fd18630, %fd18627, %fd18622, %fd18628;
	fma.rn.f64 	%fd18631, %fd18630, %fd18622, %fd18629;
	ld.global.nc.v2.f64 	{%fd18632, %fd18633}, [%rd672+32];
	fma.rn.f64 	%fd18634, %fd18631, %fd18622, %fd18632;
	fma.rn.f64 	%fd18635, %fd18634, %fd18622, %fd18633;
	fma.rn.f64 	%fd18636, %fd18635, %fd76165, %fd76165;
	fma.rn.f64 	%fd18637, %fd18635, %fd18622, 0d3FF0000000000000;
	selp.f64 	%fd18638, %fd18637, %fd18636, %p772;
	and.b32  	%r6967, %r17857, 2;
	setp.eq.s32 	%p773, %r6967, 0;
	mov.f64 	%fd18639, 0d0000000000000000;
	sub.f64 	%fd18640, %fd18639, %fd18638;
	selp.f64 	%fd939, %fd18638, %fd18640, %p773;
	@%p769 bra 	$L__BB0_646;
	mov.f64 	%fd18646, 0d0000000000000000;
	mul.rn.f64 	%fd76167, %fd933, %fd18646;
	mov.b32 	%r17859, 1;
	bra.uni 	$L__BB0_649;
$L__BB0_646:
	mul.f64 	%fd18641, %fd933, 0d3FE45F306DC9C883;
	cvt.rni.s32.f64 	%r17858, %fd18641;
	cvt.rn.f64.s32 	%fd18642, %r17858;
	fma.rn.f64 	%fd18643, %fd18642, 0dBFF921FB54442D18, %fd933;
	fma.rn.f64 	%fd18644, %fd18642, 0dBC91A62633145C00, %fd18643;
	fma.rn.f64 	%fd76167, %fd18642, 0dB97B839A252049C0, %fd18644;
	setp.ltu.f64 	%p774, %fd934, 0d41E0000000000000;
	@%p774 bra 	$L__BB0_648;
	{ // callseq 89, 0
	.param .b64 param0;
	st.param.f64 	[param0], %fd933;
	.param .align 16 .b8 retval0[16];
	call.uni (retval0), 
	__internal_trig_reduction_slowpathd, 
	(
	param0
	);
	ld.param.f64 	%fd76167, [retval0];
	ld.param.b32 	%r17858, [retval0+8];
	} // callseq 89
$L__BB0_648:
	add.s32 	%r17859, %r17858, 1;
$L__BB0_649:
	mov.f64 	%fd18647, 0d0000000000000000;
	mul.rn.f64 	%fd76171, %fd893, %fd18647;
	setp.eq.f64 	%p775, %fd894, 0d7FF0000000000000;
	shl.b32 	%r6972, %r17859, 6;
	cvt.u64.u32 	%rd673, %r6972;
	and.b64  	%rd674, %rd673, 64;
	mov.u64 	%rd675, __cudart_sin_cos_coeffs;
	add.s64 	%rd676, %rd675, %rd674;
	mul.rn.f64 	%fd18648, %fd76167, %fd76167;
	and.b32  	%r6973, %r17859, 1;
	setp.eq.b32 	%p776, %r6973, 1;
	selp.f64 	%fd18649, 0dBDA8FF8320FD8164, 0d3DE5DB65F9785EBA, %p776;
	ld.global.nc.v2.f64 	{%fd18650, %fd18651}, [%rd676];
	fma.rn.f64 	%fd18652, %fd18649, %fd18648, %fd18650;
	fma.rn.f64 	%fd18653, %fd18652, %fd18648, %fd18651;
	ld.global.nc.v2.f64 	{%fd18654, %fd18655}, [%rd676+16];
	fma.rn.f64 	%fd18656, %fd18653, %fd18648, %fd18654;
	fma.rn.f64 	%fd18657, %fd18656, %fd18648, %fd18655;
	ld.global.nc.v2.f64 	{%fd18658, %fd18659}, [%rd676+32];
	fma.rn.f64 	%fd18660, %fd18657, %fd18648, %fd18658;
	fma.rn.f64 	%fd18661, %fd18660, %fd18648, %fd18659;
	fma.rn.f64 	%fd18662, %fd18661, %fd76167, %fd76167;
	fma.rn.f64 	%fd18663, %fd18661, %fd18648, 0d3FF0000000000000;
	selp.f64 	%fd18664, %fd18663, %fd18662, %p776;
	and.b32  	%r6974, %r17859, 2;
	setp.eq.s32 	%p777, %r6974, 0;
	sub.f64 	%fd18665, %fd18647, %fd18664;
	selp.f64 	%fd946, %fd18664, %fd18665, %p777;
	add.f64 	%fd18666, %fd939, %fd939;
	div.rn.f64 	%fd947, %fd18666, %fd927;
	mov.b32 	%r17862, 1;
	mov.b32 	%r17863, 0;
	mov.f64 	%fd76170, %fd76171;
	@%p775 bra 	$L__BB0_653;
	setp.ltu.f64 	%p778, %fd894, 0d41E0000000000000;
	mov.f64 	%fd76170, %fd895;
	mov.u32 	%r17860, %r409;
	@%p778 bra 	$L__BB0_652;
	{ // callseq 90, 0
	.param .b64 param0;
	st.param.f64 	[param0], %fd893;
	.param .align 16 .b8 retval0[16];
	call.uni (retval0), 
	__internal_trig_reduction_slowpathd, 
	(
	param0
	);
	ld.param.f64 	%fd76170, [retval0];
	ld.param.b32 	%r17860, [retval0+8];
	} // callseq 90
$L__BB0_652:
	add.s32 	%r17862, %r17860, 1;
	mov.u32 	%r17863, %r409;
	mov.f64 	%fd76171, %fd895;
$L__BB0_653:
	shl.b32 	%r6976, %r17862, 6;
	cvt.u64.u32 	%rd677, %r6976;
	and.b64  	%rd678, %rd677, 64;
	mov.u64 	%rd679, __cudart_sin_cos_coeffs;
	add.s64 	%rd680, %rd679, %rd678;
	mul.rn.f64 	%fd18668, %fd76170, %fd76170;
	and.b32  	%r6977, %r17862, 1;
	setp.eq.b32 	%p779, %r6977, 1;
	selp.f64 	%fd18669, 0dBDA8FF8320FD8164, 0d3DE5DB65F9785EBA, %p779;
	ld.global.nc.v2.f64 	{%fd18670, %fd18671}, [%rd680];
	fma.rn.f64 	%fd18672, %fd18669, %fd18668, %fd18670;
	fma.rn.f64 	%fd18673, %fd18672, %fd18668, %fd18671;
	ld.global.nc.v2.f64 	{%fd18674, %fd18675}, [%rd680+16];
	fma.rn.f64 	%fd18676, %fd18673, %fd18668, %fd18674;
	fma.rn.f64 	%fd18677, %fd18676, %fd18668, %fd18675;
	ld.global.nc.v2.f64 	{%fd18678, %fd18679}, [%rd680+32];
	fma.rn.f64 	%fd18680, %fd18677, %fd18668, %fd18678;
	fma.rn.f64 	%fd18681, %fd18680, %fd18668, %fd18679;
	fma.rn.f64 	%fd18682, %fd18681, %fd76170, %fd76170;
	fma.rn.f64 	%fd18683, %fd18681, %fd18668, 0d3FF0000000000000;
	selp.f64 	%fd18684, %fd18683, %fd18682, %p779;
	and.b32  	%r6978, %r17862, 2;
	setp.eq.s32 	%p780, %r6978, 0;
	mov.f64 	%fd18685, 0d0000000000000000;
	sub.f64 	%fd18686, %fd18685, %fd18684;
	selp.f64 	%fd952, %fd18684, %fd18686, %p780;
	@%p13 bra 	$L__BB0_655;
	{ // callseq 91, 0
	.param .b64 param0;
	st.param.f64 	[param0], %fd893;
	.param .align 16 .b8 retval0[16];
	call.uni (retval0), 
	__internal_trig_reduction_slowpathd, 
	(
	param0
	);
	ld.param.f64 	%fd76171, [retval0];
	ld.param.b32 	%r17863, [retval0+8];
	} // callseq 91
$L__BB0_655:
	shl.b32 	%r6980, %r17863, 6;
	cvt.u64.u32 	%rd681, %r6980;
	and.b64  	%rd682, %rd681, 64;
	mov.u64 	%rd683, __cudart_sin_cos_coeffs;
	add.s64 	%rd684, %rd683, %rd682;
	mul.rn.f64 	%fd18688, %fd76171, %fd76171;
	and.b32  	%r6981, %r17863, 1;
	setp.eq.b32 	%p781, %r6981, 1;
	selp.f64 	%fd18689, 0dBDA8FF8320FD8164, 0d3DE5DB65F9785EBA, %p781;
	ld.global.nc.v2.f64 	{%fd18690, %fd18691}, [%rd684];
	fma.rn.f64 	%fd18692, %fd18689, %fd18688, %fd18690;
	fma.rn.f64 	%fd18693, %fd18692, %fd18688, %fd18691;
	ld.global.nc.v2.f64 	{%fd18694, %fd18695}, [%rd684+16];
	fma.rn.f64 	%fd18696, %fd18693, %fd18688, %fd18694;
	fma.rn.f64 	%fd18697, %fd18696, %fd18688, %fd18695;
	ld.global.nc.v2.f64 	{%fd18698, %fd18699}, [%rd684+32];
	fma.rn.f64 	%fd18700, %fd18697, %fd18688, %fd18698;
	fma.rn.f64 	%fd18701, %fd18700, %fd18688, %fd18699;
	fma.rn.f64 	%fd18702, %fd18701, %fd76171, %fd76171;
	fma.rn.f64 	%fd18703, %fd18701, %fd18688, 0d3FF0000000000000;
	selp.f64 	%fd18704, %fd18703, %fd18702, %p781;
	and.b32  	%r6982, %r17863, 2;
	setp.eq.s32 	%p782, %r6982, 0;
	mov.f64 	%fd18705, 0d0000000000000000;
	sub.f64 	%fd18706, %fd18705, %fd18704;
	selp.f64 	%fd955, %fd18704, %fd18706, %p782;
	div.rn.f64 	%fd956, %fd926, %fd928;
	{
	.reg .b32 %temp; 
	mov.b64 	{%temp, %r441}, %fd956;
	}
	abs.f64 	%fd957, %fd956;
	{
	.reg .b32 %temp; 
	mov.b64 	{%temp, %r6983}, %fd957;
	}
	setp.gt.s32 	%p783, %r6983, 1071801957;
	@%p783 bra 	$L__BB0_659;
	mul.f64 	%fd18747, %fd956, %fd956;
	fma.rn.f64 	%fd18748, %fd18747, 0d3FB0066BDC1895E9, 0dBFB3823B180754AF;
	fma.rn.f64 	%fd18749, %fd18748, %fd18747, 0d3FB11E52CC2F79AE;
	fma.rn.f64 	%fd18750, %fd18749, %fd18747, 0dBF924EAF3526861B;
	fma.rn.f64 	%fd18751, %fd18750, %fd18747, 0d3F91DF02A31E6CB7;
	fma.rn.f64 	%fd18752, %fd18751, %fd18747, 0d3F847D18B0EEC6CC;
	fma.rn.f64 	%fd18753, %fd18752, %fd18747, 0d3F8D0AF961BA53B0;
	fma.rn.f64 	%fd18754, %fd18753, %fd18747, 0d3F91BF7734CF1C48;
	fma.rn.f64 	%fd18755, %fd18754, %fd18747, 0d3F96E91483144EF7;
	fma.rn.f64 	%fd18756, %fd18755, %fd18747, 0d3F9F1C6E0A4F9F81;
	fma.rn.f64 	%fd18757, %fd18756, %fd18747, 0d3FA6DB6DC27FA92B;
	fma.rn.f64 	%fd18758, %fd18757, %fd18747, 0d3FB333333320F91B;
	fma.rn.f64 	%fd18759, %fd18758, %fd18747, 0d3FC5555555555F4D;
	mul.f64 	%fd18760, %fd18747, %fd18759;
	fma.rn.f64 	%fd958, %fd18760, %fd957, %fd957;
	setp.gt.s32 	%p787, %r441, -1;
	@%p787 bra 	$L__BB0_658;
	mov.f64 	%fd18765, 0d3C91A62633145C07;
	add.rn.f64 	%fd18766, %fd958, %fd18765;
	mov.f64 	%fd18767, 0d3FF921FB54442D18;
	add.rn.f64 	%fd76172, %fd18767, %fd18766;
	bra.uni 	$L__BB0_660;
$L__BB0_658:
	mov.f64 	%fd18761, 0dBC91A62633145C07;
	add.rn.f64 	%fd18762, %fd958, %fd18761;
	neg.f64 	%fd18763, %fd18762;
	mov.f64 	%fd18764, 0d3FF921FB54442D18;
	add.rn.f64 	%fd76172, %fd18764, %fd18763;
	bra.uni 	$L__BB0_660;
$L__BB0_659:
	mov.f64 	%fd18707, 0d3FF0000000000000;
	sub.f64 	%fd18708, %fd18707, %fd957;
	{
	.reg .b32 %temp; 
	mov.b64 	{%r6984, %temp}, %fd18708;
	}
	{
	.reg .b32 %temp; 
	mov.b64 	{%temp, %r6985}, %fd18708;
	}
	add.s32 	%r6986, %r6985, -1048576;
	mov.b64 	%fd18709, {%r6984, %r6986};
	rsqrt.approx.ftz.f64 	%fd18710, %fd18709;
	{
	.reg .b32 %temp; 
	mov.b64 	{%r6987, %temp}, %fd18710;
	}
	{
	.reg .b32 %temp; 
	mov.b64 	{%temp, %r6988}, %fd18710;
	}
	add.s32 	%r6989, %r6988, -1048576;
	mov.b64 	%fd18711, {%r6987, %r6989};
	mul.f64 	%fd18712, %fd18709, %fd18710;
	neg.f64 	%fd18713, %fd18712;
	fma.rn.f64 	%fd18714, %fd18712, %fd18713, %fd18709;
	fma.rn.f64 	%fd18715, %fd18714, %fd18711, %fd18712;
	neg.f64 	%fd18716, %fd18715;
	fma.rn.f64 	%fd18717, %fd18710, %fd18716, 0d3FF0000000000000;
	fma.rn.f64 	%fd18718, %fd18717, %fd18711, %fd18711;
	fma.rn.f64 	%fd18719, %fd18715, %fd18716, %fd18709;
	fma.rn.f64 	%fd18720, %fd18719, %fd18718, %fd18715;
	{
	.reg .b32 %temp; 
	mov.b64 	{%r6990, %temp}, %fd18720;
	}
	{
	.reg .b32 %temp; 
	mov.b64 	{%temp, %r6991}, %fd18720;
	}
	add.s32 	%r6992, %r6991, 1048576;
	mov.b64 	%fd18721, {%r6990, %r6992};
	fma.rn.f64 	%fd18722, %fd18708, 0d3EC715B371155F70, 0dBEBAC2FE66FAAC4B;
	fma.rn.f64 	%fd18723, %fd18722, %fd18708, 0d3ED9A9B88EFCD9B8;
	fma.rn.f64 	%fd18724, %fd18723, %fd18708, 0d3EDD0F40A8A0C4C3;
	fma.rn.f64 	%fd18725, %fd18724, %fd18708, 0d3EF46D4CFA9E0E1F;
	fma.rn.f64 	%fd18726, %fd18725, %fd18708, 0d3F079C168D1E2422;
	fma.rn.f64 	%fd18727, %fd18726, %fd18708, 0d3F1C9A88C3BCA540;
	fma.rn.f64 	%fd18728, %fd18727, %fd18708, 0d3F31C4E64BD476DF;
	fma.rn.f64 	%fd18729, %fd18728, %fd18708, 0d3F46E8BA60009C8F;
	fma.rn.f64 	%fd18730, %fd18729, %fd18708, 0d3F5F1C71C62B05A2;
	fma.rn.f64 	%fd18731, %fd18730, %fd18708, 0d3F76DB6DB6DC9F2C;
	fma.rn.f64 	%fd18732, %fd18731, %fd18708, 0d3F9333333333329C;
	fma.rn.f64 	%fd18733, %fd18732, %fd18708, 0d3FB5555555555555;
	setp.lt.s32 	%p784, %r6985, 1;
	mov.f64 	%fd18734, 0d0000000000000000;
	mul.rn.f64 	%fd18735, %fd957, %fd18734;
	mul.f64 	%fd18736, %fd18708, %fd18733;
	fma.rn.f64 	%fd18737, %fd18736, %fd18721, %fd18721;
	selp.f64 	%fd18738, %fd18735, %fd18737, %p784;
	setp.lt.s32 	%p785, %r6985, 0;
	mov.f64 	%fd18739, 0d7FF0000000000000;
	mul.rn.f64 	%fd18740, %fd18738, %fd18739;
	selp.f64 	%fd18741, %fd18740, %fd18738, %p785;
	setp.lt.s32 	%p786, %r441, 0;
	mov.f64 	%fd18742, 0dBCA1A62633145C07;
	add.rn.f64 	%fd18743, %fd18741, %fd18742;
	neg.f64 	%fd18744, %fd18743;
	mov.f64 	%fd18745, 0d400921FB54442D18;
	add.rn.f64 	%fd18746, %fd18745, %fd18744;
	selp.f64 	%fd76172, %fd18746, %fd18741, %p786;
$L__BB0_660:
	mul.f64 	%fd18768, %fd76172, 0d404CA5DC1A63C1F5;
	setp.gt.f64 	%p788, %fd925, 0d0000000000000000;
	neg.f64 	%fd18769, %fd18768;
	selp.f64 	%fd963, %fd18769, %fd18768, %p788;
	mul.f64 	%fd18770, %fd963, 0d3F91DF46A2529D3A;
	abs.f64 	%fd964, %fd18770;
	setp.neu.f64 	%p789, %fd964, 0d7FF0000000000000;
	@%p789 bra 	$L__BB0_662;
	mul.f64 	%fd18778, %fd963, 0d3F91DF46A2529D3A;
	mov.f64 	%fd18779, 0d0000000000000000;
	mul.rn.f64 	%fd76173, %fd18778, %fd18779;
	mov.b32 	%r17864, 0;
	bra.uni 	$L__BB0_664;
$L__BB0_662:
	mul.f64 	%fd18771, %fd963, 0d3F91DF46A2529D3A;
	mul.f64 	%fd18772, %fd18771, 0d3FE45F306DC9C883;
	cvt.rni.s32.f64 	%r17864, %fd18772;
	cvt.rn.f64.s32 	%fd18773, %r17864;
	fma.rn.f64 	%fd18774, %fd18773, 0dBFF921FB54442D18, %fd18771;
	fma.rn.f64 	%fd18775, %fd18773, 0dBC91A62633145C00, %fd18774;
	fma.rn.f64 	%fd76173, %fd18773, 0dB97B839A252049C0, %fd18775;
	setp.ltu.f64 	%p790, %fd964, 0d41E0000000000000;
	@%p790 bra 	$L__BB0_664;
	mul.f64 	%fd18776, %fd963, 0d3F91DF46A2529D3A;
	{ // callseq 92, 0
	.param .b64 param0;
	st.param.f64 	[param0], %fd18776;
	.param .align 16 .b8 retval0[16];
	call.uni (retval0), 
	__internal_trig_reduction_slowpathd, 
	(
	param0
	);
	ld.param.f64 	%fd76173, [retval0];
	ld.param.b32 	%r17864, [retval0+8];
	} // callseq 92
$L__BB0_664:
	shl.b32 	%r6995, %r17864, 6;
	cvt.u64.u32 	%rd685, %r6995;
	and.b64  	%rd686, %rd685, 64;
	mov.u64 	%rd687, __cudart_sin_cos_coeffs;
	add.s64 	%rd688, %rd687, %rd686;
	mul.rn.f64 	%fd18780, %fd76173, %fd76173;
	and.b32  	%r6996, %r17864, 1;
	setp.eq.b32 	%p792, %r6996, 1;
	selp.f64 	%fd18781, 0dBDA8FF8320FD8164, 0d3DE5DB65F9785EBA, %p792;
	ld.global.nc.v2.f64 	{%fd18782, %fd18783}, [%rd688];
	fma.rn.f64 	%fd18784, %fd18781, %fd18780, %fd18782;
	fma.rn.f64 	%fd18785, %fd18784, %fd18780, %fd18783;
	ld.global.nc.v2.f64 	{%fd18786, %fd18787}, [%rd688+16];
	fma.rn.f64 	%fd18788, %fd18785, %fd18780, %fd18786;
	fma.rn.f64 	%fd18789, %fd18788, %fd18780, %fd18787;
	ld.global.nc.v2.f64 	{%fd18790, %fd18791}, [%rd688+32];
	fma.rn.f64 	%fd18792, %fd18789, %fd18780, %fd18790;
	fma.rn.f64 	%fd18793, %fd18792, %fd18780, %fd18791;
	fma.rn.f64 	%fd18794, %fd18793, %fd76173, %fd76173;
	fma.rn.f64 	%fd18795, %fd18793, %fd18780, 0d3FF0000000000000;
	selp.f64 	%fd18796, %fd18795, %fd18794, %p792;
	and.b32  	%r6997, %r17864, 2;
	setp.eq.s32 	%p793, %r6997, 0;
	mov.f64 	%fd18797, 0d0000000000000000;
	sub.f64 	%fd18798, %fd18797, %fd18796;
	selp.f64 	%fd969, %fd18796, %fd18798, %p793;
	@%p789 bra 	$L__BB0_666;
	mul.f64 	%fd18806, %fd963, 0d3F91DF46A2529D3A;
	mov.f64 	%fd18807, 0d0000000000000000;
	mul.rn.f64 	%fd76175, %fd18806, %fd18807;
	mov.b32 	%r17866, 1;
	bra.uni 	$L__BB0_669;
$L__BB0_666:
	mul.f64 	%fd18799, %fd963, 0d3F91DF46A2529D3A;
	mul.f64 	%fd18800, %fd18799, 0d3FE45F306DC9C883;
	cvt.rni.s32.f64 	%r17865, %fd18800;
	cvt.rn.f64.s32 	%fd18801, %r17865;
	fma.rn.f64 	%fd18802, %fd18801, 0dBFF921FB54442D18, %fd18799;
	fma.rn.f64 	%fd18803, %fd18801, 0dBC91A62633145C00, %fd18802;
	fma.rn.f64 	%fd76175, %fd18801, 0dB97B839A252049C0, %fd18803;
	setp.ltu.f64 	%p794, %fd964, 0d41E0000000000000;
	@%p794 bra 	$L__BB0_668;
	mul.f64 	%fd18804, %fd963, 0d3F91DF46A2529D3A;
	{ // callseq 93, 0
	.param .b64 param0;
	st.param.f64 	[param0], %fd18804;
	.param .align 16 .b8 retval0[16];
	call.uni (retval0), 
	__internal_trig_reduction_slowpathd, 
	(
	param0
	);
	ld.param.f64 	%fd76175, [retval0];
	ld.param.b32 	%r17865, [retval0+8];
	} // callseq 93
$L__BB0_668:
	add.s32 	%r17866, %r17865, 1;
$L__BB0_669:
	setp.neu.f64 	%p795, %fd902, 0d7FF0000000000000;
	shl.b32 	%r7000, %r17866, 6;
	cvt.u64.u32 	%rd689, %r7000;
	and.b64  	%rd690, %rd689, 64;
	mov.u64 	%rd691, __cudart_sin_cos_coeffs;
	add.s64 	%rd692, %rd691, %rd690;
	mul.rn.f64 	%fd18808, %fd76175, %fd76175;
	and.b32  	%r7001, %r17866, 1;
	setp.eq.b32 	%p796, %r7001, 1;
	selp.f64 	%fd18809, 0dBDA8FF8320FD8164, 0d3DE5DB65F9785EBA, %p796;
	ld.global.nc.v2.f64 	{%fd18810, %fd18811}, [%rd692];
	fma.rn.f64 	%fd18812, %fd18809, %fd18808, %fd18810;
	fma.rn.f64 	%fd18813, %fd18812, %fd18808, %fd18811;
	ld.global.nc.v2.f64 	{%fd18814, %fd18815}, [%rd692+16];
	fma.rn.f64 	%fd18816, %fd18813, %fd18808, %fd18814;
	fma.rn.f64 	%fd18817, %fd18816, %fd18808, %fd18815;
	ld.global.nc.v2.f64 	{%fd18818, %fd18819}, [%rd692+32];
	fma.rn.f64 	%fd18820, %fd18817, %fd18808, %fd18818;
	fma.rn.f64 	%fd18821, %fd18820, %fd18808, %fd18819;
	fma.rn.f64 	%fd18822, %fd18821, %fd76175, %fd76175;
	fma.rn.f64 	%fd18823, %fd18821, %fd18808, 0d3FF0000000000000;
	selp.f64 	%fd18824, %fd18823, %fd18822, %p796;
	and.b32  	%r7002, %r17866, 2;
	setp.eq.s32 	%p797, %r7002, 0;
	mov.f64 	%fd18825, 0d0000000000000000;
	sub.f64 	%fd18826, %fd18825, %fd18824;
	selp.f64 	%fd18827, %fd18824, %fd18826, %p797;
	neg.f64 	%fd18828, %fd947;
	mul.f64 	%fd18829, %fd939, %fd18828;
	mul.f64 	%fd18830, %fd946, %fd18828;
	mul.f64 	%fd18831, %fd18830, %fd969;
	mul.f64 	%fd18832, %fd947, %fd946;
	mul.f64 	%fd18833, %fd18832, %fd18827;
	setp.eq.f64 	%p798, %fd963, 0d4056800000000000;
	neg.f64 	%fd18834, %fd946;
	setp.eq.f64 	%p799, %fd963, 0dC056800000000000;
	selp.f64 	%fd18835, %fd946, %fd18831, %p799;
	selp.f64 	%fd975, %fd18834, %fd18835, %p798;
	selp.f64 	%fd18836, 0d0000000000000000, %fd18833, %p798;
	selp.f64 	%fd976, 0d0000000000000000, %fd18836, %p799;
	mul.f64 	%fd18837, %fd955, %fd976;
	fma.rn.f64 	%fd977, %fd18829, %fd952, %fd18837;
	mul.f64 	%fd18838, %fd952, %fd976;
	mul.f64 	%fd18839, %fd18829, %fd955;
	sub.f64 	%fd978, %fd18838, %fd18839;
	@%p795 bra 	$L__BB0_671;
	mul.f64 	%fd18847, %fd901, 0d3F91DF46A2529D3A;
	mov.f64 	%fd18848, 0d0000000000000000;
	mul.rn.f64 	%fd76177, %fd18847, %fd18848;
	mov.b32 	%r17868, 1;
	bra.uni 	$L__BB0_674;
$L__BB0_671:
	mul.f64 	%fd18840, %fd901, 0d3F91DF46A2529D3A;
	mul.f64 	%fd18841, %fd18840, 0d3FE45F306DC9C883;
	cvt.rni.s32.f64 	%r17867, %fd18841;
	cvt.rn.f64.s32 	%fd18842, %r17867;
	fma.rn.f64 	%fd18843, %fd18842, 0dBFF921FB54442D18, %fd18840;
	fma.rn.f64 	%fd18844, %fd18842, 0dBC91A62633145C00, %fd18843;
	fma.rn.f64 	%fd76177, %fd18842, 0dB97B839A252049C0, %fd18844;
	setp.ltu.f64 	%p800, %fd902, 0d41E0000000000000;
	@%p800 bra 	$L__BB0_673;
	mul.f64 	%fd18845, %fd901, 0d3F91DF46A2529D3A;
	{ // callseq 94, 0
	.param .b64 param0;
	st.param.f64 	[param0], %fd18845;
	.param .align 16 .b8 retval0[16];
	call.uni (retval0), 
	__internal_trig_reduction_slowpathd, 
	(
	param0
	);
	ld.param.f64 	%fd76177, [retval0];
	ld.param.b32 	%r17867, [retval0+8];
	} // callseq 94
$L__BB0_673:
	add.s32 	%r17868, %r17867, 1;
$L__BB0_674:
	shl.b32 	%r7005, %r17868, 6;
	cvt.u64.u32 	%rd693, %r7005;
	and.b64  	%rd694, %rd693, 64;
	mov.u64 	%rd695, __cudart_sin_cos_coeffs;
	add.s64 	%rd696, %rd695, %rd694;
	mul.rn.f64 	%fd18849, %fd76177, %fd76177;
	and.b32  	%r7006, %r17868, 1;
	setp.eq.b32 	%p802, %r7006, 1;
	selp.f64 	%fd18850, 0dBDA8FF8320FD8164, 0d3DE5DB65F9785EBA, %p802;
	ld.global.nc.v2.f64 	{%fd18851, %fd18852}, [%rd696];
	fma.rn.f64 	%fd18853, %fd18850, %fd18849, %fd18851;
	fma.rn.f64 	%fd18854, %fd18853, %fd18849, %fd18852;
	ld.global.nc.v2.f64 	{%fd18855, %fd18856}, [%rd696+16];
	fma.rn.f64 	%fd18857, %fd18854, %fd18849, %fd18855;
	fma.rn.f64 	%fd18858, %fd18857, %fd18849, %fd18856;
	ld.global.nc.v2.f64 	{%fd18859, %fd18860}, [%rd696+32];
	fma.rn.f64 	%fd18861, %fd18858, %fd18849, %fd18859;
	fma.rn.f64 	%fd18862, %fd18861, %fd18849, %fd18860;
	fma.rn.f64 	%fd18863, %fd18862, %fd76177, %fd76177;
	fma.rn.f64 	%fd18864, %fd18862, %fd18849, 0d3FF0000000000000;
	selp.f64 	%fd18865, %fd18864, %fd18863, %p802;
	and.b32  	%r7007, %r17868, 2;
	setp.eq.s32 	%p803, %r7007, 0;
	mov.f64 	%fd18866, 0d0000000000000000;
	sub.f64 	%fd18867, %fd18866, %fd18865;
	selp.f64 	%fd984, %fd18865, %fd18867, %p803;
	@%p795 bra 	$L__BB0_676;
	mul.f64 	%fd18875, %fd901, 0d3F91DF46A2529D3A;
	mov.f64 	%fd18876, 0d0000000000000000;
	mul.rn.f64 	%fd76178, %fd18875, %fd18876;
	mov.b32 	%r17869, 0;
	bra.uni 	$L__BB0_678;
$L__BB0_676:
	mul.f64 	%fd18868, %fd901, 0d3F91DF46A2529D3A;
	mul.f64 	%fd18869, %fd18868, 0d3FE45F306DC9C883;
	cvt.rni.s32.f64 	%r17869, %fd18869;
	cvt.rn.f64.s32 	%fd18870, %r17869;
	fma.rn.f64 	%fd18871, %fd18870, 0dBFF921FB54442D18, %fd18868;
	fma.rn.f64 	%fd18872, %fd18870, 0dBC91A62633145C00, %fd18871;
	fma.rn.f64 	%fd76178, %fd18870, 0dB97B839A252049C0, %fd18872;
	setp.ltu.f64 	%p804, %fd902, 0d41E0000000000000;
	@%p804 bra 	$L__BB0_678;
	mul.f64 	%fd18873, %fd901, 0d3F91DF46A2529D3A;
	{ // callseq 95, 0
	.param .b64 param0;
	st.param.f64 	[param0], %fd18873;
	.param .align 16 .b8 retval0[16];
	call.uni (retval0), 
	__internal_trig_reduction_slowpathd, 
	(
	param0
	);
	ld.param.f64 	%fd76178, [retval0];
	ld.param.b32 	%r17869, [retval0+8];
	} // callseq 95
$L__BB0_678:
	shl.b32 	%r7010, %r17869, 6;
	cvt.u64.u32 	%rd697, %r7010;
	and.b64  	%rd698, %rd697, 64;
	mov.u64 	%rd699, __cudart_sin_cos_coeffs;
	add.s64 	%rd700, %rd699, %rd698;
	mul.rn.f64 	%fd18878, %fd76178, %fd76178;
	and.b32  	%r7011, %r17869, 1;
	setp.eq.b32 	%p805, %r7011, 1;
	selp.f64 	%fd18879, 0dBDA8FF8320FD8164, 0d3DE5DB65F9785EBA, %p805;
	ld.global.nc.v2.f64 	{%fd18880, %fd18881}, [%rd700];
	fma.rn.f64 	%fd18882, %fd18879, %fd18878, %fd18880;
	fma.rn.f64 	%fd18883, %fd18882, %fd18878, %fd18881;
	ld.global.nc.v2.f64 	{%fd18884, %fd18885}, [%rd700+16];
	fma.rn.f64 	%fd18886, %fd18883, %fd18878, %fd18884;
	fma.rn.f64 	%fd18887, %fd18886, %fd18878, %fd18885;
	ld.global.nc.v2.f64 	{%fd18888, %fd18889}, [%rd700+32];
	fma.rn.f64 	%fd18890, %fd18887, %fd18878, %fd18888;
	fma.rn.f64 	%fd18891, %fd18890, %fd18878, %fd18889;
	fma.rn.f64 	%fd18892, %fd18891, %fd76178, %fd76178;
	fma.rn.f64 	%fd18893, %fd18891, %fd18878, 0d3FF0000000000000;
	selp.f64 	%fd18894, %fd18893, %fd18892, %p805;
	and.b32  	%r7012, %r17869, 2;
	setp.eq.s32 	%p806, %r7012, 0;
	mov.f64 	%fd76179, 0d0000000000000000;
	sub.f64 	%fd18895, %fd76179, %fd18894;
	selp.f64 	%fd18896, %fd18894, %fd18895, %p806;
	mul.f64 	%fd18897, %fd975, %fd18896;
	fma.rn.f64 	%fd18898, %fd977, %fd984, %fd18897;
	mul.f64 	%fd18899, %fd975, %fd984;
	mul.f64 	%fd18900, %fd977, %fd18896;
	sub.f64 	%fd18901, %fd18899, %fd18900;
	mul.f64 	%fd18902, %fd18901, %fd18901;
	fma.rn.f64 	%fd18903, %fd18898, %fd18898, %fd18902;
	fma.rn.f64 	%fd18904, %fd978, %fd978, %fd18903;
	sqrt.rn.f64 	%fd18905, %fd18904;
	mul.f64 	%fd18906, %fd947, %fd18898;
	div.rn.f64 	%fd18907, %fd18906, %fd18905;
	mul.f64 	%fd18908, %fd947, %fd18901;
	div.rn.f64 	%fd18909, %fd18908, %fd18905;
	mul.f64 	%fd18910, %fd947, %fd978;
	div.rn.f64 	%fd18911, %fd18910, %fd18905;
	mul.f64 	%fd18912, %fd18907, %fd18907;
	mul.f64 	%fd18913, %fd18909, %fd18909;
	add.f64 	%fd18914, %fd18912, %fd18913;
	fma.rn.f64 	%fd18915, %fd18911, %fd18911, %fd18914;
	sqrt.rn.f64 	%fd989, %fd18915;
	mul.f64 	%fd18916, %fd989, %fd989;
	mul.f64 	%fd18917, %fd18916, %fd927;
	mul.f64 	%fd18918, %fd18917, 0dBFE0000000000000;
	fma.rn.f64 	%fd18919, %fd18911, 0d0000000000000000, %fd18918;
	add.f64 	%fd18920, %fd18919, %fd18919;
	mul.f64 	%fd18921, %fd18909, %fd18920;
	mul.f64 	%fd18922, %fd18919, %fd18919;
	sub.f64 	%fd18923, %fd18922, %fd18912;
	mul.f64 	%fd18924, %fd18919, 0dC000000000000000;
	mul.f64 	%fd18925, %fd18907, %fd18924;
	sub.f64 	%fd18926, %fd18922, %fd18913;
	mul.f64 	%fd18927, %fd18921, %fd18921;
	mul.f64 	%fd18928, %fd18914, 0d4010000000000000;
	mul.f64 	%fd18929, %fd18928, %fd18923;
	sub.f64 	%fd990, %fd18927, %fd18929;
	mul.f64 	%fd18930, %fd18925, %fd18925;
	mul.f64 	%fd18931, %fd18928, %fd18926;
	sub.f64 	%fd991, %fd18930, %fd18931;
	setp.ltu.f64 	%p807, %fd990, 0d0000000000000000;
	sqrt.rn.f64 	%fd18932, %fd990;
	selp.f64 	%fd18933, 0d0000000000000000, %fd18932, %p807;
	setp.ltu.f64 	%p808, %fd991, 0d0000000000000000;
	sqrt.rn.f64 	%fd18934, %fd991;
	selp.f64 	%fd18935, 0d0000000000000000, %fd18934, %p808;
	neg.f64 	%fd18936, %fd18921;
	sub.f64 	%fd18937, %fd18936, %fd18933;
	add.f64 	%fd18938, %fd18914, %fd18914;
	div.rn.f64 	%fd992, %fd18937, %fd18938;
	sub.f64 	%fd18939, %fd18933, %fd18921;
	div.rn.f64 	%fd993, %fd18939, %fd18938;
	neg.f64 	%fd18940, %fd18925;
	sub.f64 	%fd18941, %fd18940, %fd18935;
	div.rn.f64 	%fd994, %fd18941, %fd18938;
	sub.f64 	%fd18942, %fd18935, %fd18925;
	div.rn.f64 	%fd995, %fd18942, %fd18938;
	abs.f64 	%fd18943, %fd992;
	setp.gt.f64 	%p809, %fd18943, 0d3FF0000000000000;
	mov.f64 	%fd76180, %fd993;
	@%p809 bra 	$L__BB0_681;
	setp.lt.f64 	%p810, %fd993, 0dBFF0000000000000;
	mov.f64 	%fd76180, 0d0000000000000000;
	mov.f64 	%fd76179, %fd992;
	@%p810 bra 	$L__BB0_681;
	setp.gt.f64 	%p811, %fd993, 0d3FF0000000000000;
	selp.f64 	%fd76180, 0d0000000000000000, %fd993, %p811;
$L__BB0_681:
	abs.f64 	%fd18946, %fd994;
	setp.gt.f64 	%p812, %fd18946, 0d3FF0000000000000;
	mov.f64 	%fd76181, 0d0000000000000000;
	mov.f64 	%fd76182, %fd995;
	@%p812 bra 	$L__BB0_684;
	setp.lt.f64 	%p813, %fd995, 0dBFF0000000000000;
	mov.f64 	%fd76182, 0d0000000000000000;
	mov.f64 	%fd76181, %fd994;
	@%p813 bra 	$L__BB0_684;
	setp.gt.f64 	%p814, %fd995, 0d3FF0000000000000;
	selp.f64 	%fd76182, 0d0000000000000000, %fd995, %p814;
$L__BB0_684:
	selp.f64 	%fd1002, 0d0000000000000000, %fd76179, %p807;
	selp.f64 	%fd1003, 0d0000000000000000, %fd76180, %p807;
	selp.f64 	%fd1004, 0d0000000000000000, %fd76181, %p808;
	selp.f64 	%fd1005, 0d0000000000000000, %fd76182, %p808;
	mul.f64 	%fd18948, %fd1004, %fd1004;
	fma.rn.f64 	%fd18949, %fd1002, %fd1002, %fd18948;
	add.f64 	%fd18950, %fd18949, 0dBFF0000000000000;
	abs.f64 	%fd18951, %fd18950;
	mul.f64 	%fd18952, %fd1005, %fd1005;
	fma.rn.f64 	%fd18953, %fd1002, %fd1002, %fd18952;
	add.f64 	%fd18954, %fd18953, 0dBFF0000000000000;
	abs.f64 	%fd18955, %fd18954;
	setp.geu.f64 	%p817, %fd18951, %fd18955;
	@%p817 bra 	$L__BB0_698;
	abs.f64 	%fd1006, %fd1004;
	abs.f64 	%fd1007, %fd1002;
	setp.leu.f64 	%p838, %fd1007, %fd1006;
	setp.gt.f64 	%p839, %fd1007, %fd1006;
	selp.f64 	%fd19018, %fd1007, %fd1006, %p839;
	selp.f64 	%fd19019, %fd1006, %fd1007, %p839;
	div.rn.f64 	%fd19020, %fd19019, %fd19018;
	mul.f64 	%fd19021, %fd19020, %fd19020;
	fma.rn.f64 	%fd19022, %fd19021, 0dBEF53E1D2A25FF7E, 0d3F2D3B63DBB65B49;
	fma.rn.f64 	%fd19023, %fd19022, %fd19021, 0dBF5312788DDE082E;
	fma.rn.f64 	%fd19024, %fd19023, %fd19021, 0d3F6F9690C8249315;
	fma.rn.f64 	%fd19025, %fd19024, %fd19021, 0dBF82CF5AABC7CF0D;
	fma.rn.f64 	%fd19026, %fd19025, %fd19021, 0d3F9162B0B2A3BFDE;
	fma.rn.f64 	%fd19027, %fd19026, %fd19021, 0dBF9A7256FEB6FC6B;
	fma.rn.f64 	%fd19028, %fd19027, %fd19021, 0d3FA171560CE4A489;
	fma.rn.f64 	%fd19029, %fd19028, %fd19021, 0dBFA4F44D841450E4;
	fma.rn.f64 	%fd19030, %fd19029, %fd19021, 0d3FA7EE3D3F36BB95;
	fma.rn.f64 	%fd19031, %fd19030, %fd19021, 0dBFAAD32AE04A9FD1;
	fma.rn.f64 	%fd19032, %fd19031, %fd19021, 0d3FAE17813D66954F;
	fma.rn.f64 	%fd19033, %fd19032, %fd19021, 0dBFB11089CA9A5BCD;
	fma.rn.f64 	%fd19034, %fd19033, %fd19021, 0d3FB3B12B2DB51738;
	fma.rn.f64 	%fd19035, %fd19034, %fd19021, 0dBFB745D022F8DC5C;
	fma.rn.f64 	%fd19036, %fd19035, %fd19021, 0d3FBC71C709DFE927;
	fma.rn.f64 	%fd19037, %fd19036, %fd19021, 0dBFC2492491FA1744;
	fma.rn.f64 	%fd19038, %fd19037, %fd19021, 0d3FC99999999840D2;
	fma.rn.f64 	%fd19039, %fd19038, %fd19021, 0dBFD555555555544C;
	mul.f64 	%fd19040, %fd19021, %fd19039;
	fma.rn.f64 	%fd1008, %fd19040, %fd19020, %fd19020;
	@%p838 bra 	$L__BB0_687;
	{
	.reg .b32 %temp; 
	mov.b64 	{%temp, %r7022}, %fd1004;
	}
	setp.lt.s32 	%p841, %r7022, 0;
	neg.f64 	%fd19043, %fd1008;
	selp.f64 	%fd19044, %fd1008, %fd19043, %p841;
	add.f64 	%fd76183, %fd19044, 0d3FF921FB54442D18;
	bra.uni 	$L__BB0_688;
$L__BB0_687:
	{
	.reg .b32 %temp; 
	mov.b64 	{%temp, %r7021}, %fd1004;
	}
	setp.lt.s32 	%p840, %r7021, 0;
	mov.f64 	%fd19041, 0d400921FB54442D18;
	sub.f64 	%fd19042, %fd19041, %fd1008;
	selp.f64 	%fd76183, %fd19042, %fd1008, %p840;
$L__BB0_688:
	setp.gt.f64 	%p842, %fd1007, %fd1006;
	selp.f64 	%fd19045, %fd1007, %fd1006, %p842;
	setp.neu.f64 	%p843, %fd19045, 0d0000000000000000;
	@%p843 bra 	$L__BB0_690;
	{
	.reg .b32 %temp; 
	mov.b64 	{%temp, %r7024}, %fd1004;
	}
	setp.lt.s32 	%p846, %r7024, 0;
	selp.f64 	%fd76184, 0d400921FB54442D18, 0d0000000000000000, %p846;
	bra.uni 	$L__BB0_691;
$L__BB0_690:
	setp.eq.f64 	%p844, %fd1006, %fd1007;
	{
	.reg .b32 %temp; 
	mov.b64 	{%temp, %r7023}, %fd1004;
	}
	setp.lt.s32 	%p845, %r7023, 0;
	selp.f64 	%fd19046, 0d4002D97C7F3321D2, 0d3FE921FB54442D18, %p845;
	selp.f64 	%fd76184, %fd19046, %fd76183, %p844;
$L__BB0_691:
	add.rn.f64 	%fd19047, %fd1006, %fd1007;
	setp.nan.f64 	%p847, %fd19047, %fd19047;
	copysign.f64 	%fd19048, %fd1002, %fd76184;
	selp.f64 	%fd76191, %fd19047, %fd19048, %p847;
	abs.f64 	%fd1016, %fd1005;
	abs.f64 	%fd1017, %fd1003;
	setp.leu.f64 	%p848, %fd1017, %fd1016;
	setp.gt.f64 	%p849, %fd1017, %fd1016;
	selp.f64 	%fd19049, %fd1017, %fd1016, %p849;
	selp.f64 	%fd19050, %fd1016, %fd1017, %p849;
	div.rn.f64 	%fd19051, %fd19050, %fd19049;
	mul.f64 	%fd19052, %fd19051, %fd19051;
	fma.rn.f64 	%fd19053, %fd19052, 0dBEF53E1D2A25FF7E, 0d3F2D3B63DBB65B49;
	fma.rn.f64 	%fd19054, %fd19053, %fd19052, 0dBF5312788DDE082E;
	fma.rn.f64 	%fd19055, %fd19054, %fd19052, 0d3F6F9690C8249315;
	fma.rn.f64 	%fd19056, %fd19055, %fd19052, 0dBF82CF5AABC7CF0D;
	fma.rn.f64 	%fd19057, %fd19056, %fd19052, 0d3F9162B0B2A3BFDE;
	fma.rn.f64 	%fd19058, %fd19057, %fd19052, 0dBF9A7256FEB6FC6B;
	fma.rn.f64 	%fd19059, %fd19058, %fd19052, 0d3FA171560CE4A489;
	fma.rn.f64 	%fd19060, %fd19059, %fd19052, 0dBFA4F44D841450E4;
	fma.rn.f64 	%fd19061, %fd19060, %fd19052, 0d3FA7EE3D3F36BB95;
	fma.rn.f64 	%fd19062, %fd19061, %fd19052, 0dBFAAD32AE04A9FD1;
	fma.rn.f64 	%fd19063, %fd19062, %fd19052, 0d3FAE17813D66954F;
	fma.rn.f64 	%fd19064, %fd19063, %fd19052, 0dBFB11089CA9A5BCD;
	fma.rn.f64 	%fd19065, %fd19064, %fd19052, 0d3FB3B12B2DB51738;
	fma.rn.f64 	%fd19066, %fd19065, %fd19052, 0dBFB745D022F8DC5C;
	fma.rn.f64 	%fd19067, %fd19066, %fd19052, 0d3FBC71C709DFE927;
	fma.rn.f64 	%fd19068, %fd19067, %fd19052, 0dBFC2492491FA1744;
	fma.rn.f64 	%fd19069, %fd19068, %fd19052, 0d3FC99999999840D2;
	fma.rn.f64 	%fd19070, %fd19069, %fd19052, 0dBFD555555555544C;
	mul.f64 	%fd19071, %fd19052, %fd19070;
	fma.rn.f64 	%fd1018, %fd19071, %fd19051, %fd19051;
	@%p848 bra 	$L__BB0_693;
	{
	.reg .b32 %temp; 
	mov.b64 	{%temp, %r7026}, %fd1005;
	}
	setp.lt.s32 	%p851, %r7026, 0;
	neg.f64 	%fd19074, %fd1018;
	selp.f64 	%fd19075, %fd1018, %fd19074, %p851;
	add.f64 	%fd76185, %fd19075, 0d3FF921FB54442D18;
	bra.uni 	$L__BB0_694;
$L__BB0_693:
	{
	.reg .b32 %temp; 
	mov.b64 	{%temp, %r7025}, %fd1005;
	}
	setp.lt.s32 	%p850, %r7025, 0;
	mov.f64 	%fd19072, 0d400921FB54442D18;
	sub.f64 	%fd19073, %fd19072, %fd1018;
	selp.f64 	%fd76185, %fd19073, %fd1018, %p850;
$L__BB0_694:
	setp.gt.f64 	%p852, %fd1017, %fd1016;
	selp.f64 	%fd19076, %fd1017, %fd1016, %p852;
	setp.neu.f64 	%p853, %fd19076, 0d0000000000000000;
	@%p853 bra 	$L__BB0_696;
	{
	.reg .b32 %temp; 
	mov.b64 	{%temp, %r7028}, %fd1005;
	}
	setp.lt.s32 	%p856, %r7028, 0;
	selp.f64 	%fd76186, 0d400921FB54442D18, 0d0000000000000000, %p856;
	bra.uni 	$L__BB0_697;
$L__BB0_696:
	setp.eq.f64 	%p854, %fd1016, %fd1017;
	{
	.reg .b32 %temp; 
	mov.b64 	{%temp, %r7027}, %fd1005;
	}
	setp.lt.s32 	%p855, %r7027, 0;
	selp.f64 	%fd19077, 0d4002D97C7F3321D2, 0d3FE921FB54442D18, %p855;
	selp.f64 	%fd76186, %fd19077, %fd76185, %p854;
$L__BB0_697:
	add.rn.f64 	%fd19078, %fd1016, %fd1017;
	setp.nan.f64 	%p857, %fd19078, %fd19078;
	copysign.f64 	%fd19079, %fd1003, %fd76186;
	selp.f64 	%fd76192, %fd19078, %fd19079, %p857;
	bra.uni 	$L__BB0_711;
$L__BB0_698:
	abs.f64 	%fd1026, %fd1005;
	abs.f64 	%fd1027, %fd1002;
	setp.leu.f64 	%p818, %fd1027, %fd1026;
	setp.gt.f64 	%p819, %fd1027, %fd1026;
	selp.f64 	%fd18956, %fd1027, %fd1026, %p819;
	selp.f64 	%fd18957, %fd1026, %fd1027, %p819;
	div.rn.f64 	%fd18958, %fd18957, %fd18956;
	mul.f64 	%fd18959, %fd18958, %fd18958;
	fma.rn.f64 	%fd18960, %fd18959, 0dBEF53E1D2A25FF7E, 0d3F2D3B63DBB65B49;
	fma.rn.f64 	%fd18961, %fd18960, %fd18959, 0dBF5312788DDE082E;
	fma.rn.f64 	%fd18962, %fd18961, %fd18959, 0d3F6F9690C8249315;
	fma.rn.f64 	%fd18963, %fd18962, %fd18959, 0dBF82CF5AABC7CF0D;
	fma.rn.f64 	%fd18964, %fd18963, %fd18959, 0d3F9162B0B2A3BFDE;
	fma.rn.f64 	%fd18965, %fd18964, %fd18959, 0dBF9A7256FEB6FC6B;
	fma.rn.f64 	%fd18966, %fd18965, %fd18959, 0d3FA171560CE4A489;
	fma.rn.f64 	%fd18967, %fd18966, %fd18959, 0dBFA4F44D841450E4;
	fma.rn.f64 	%fd18968, %fd18967, %fd18959, 0d3FA7EE3D3F36BB95;
	fma.rn.f64 	%fd18969, %fd18968, %fd18959, 0dBFAAD32AE04A9FD1;
	fma.rn.f64 	%fd18970, %fd18969, %fd18959, 0d3FAE17813D66954F;
	fma.rn.f64 	%fd18971, %fd18970, %fd18959, 0dBFB11089CA9A5BCD;
	fma.rn.f64 	%fd18972, %fd18971, %fd18959, 0d3FB3B12B2DB51738;
	fma.rn.f64 	%fd18973, %fd18972, %fd18959, 0dBFB745D022F8DC5C;
	fma.rn.f64 	%fd18974, %fd18973, %fd18959, 0d3FBC71C709DFE927;
	fma.rn.f64 	%fd18975, %fd18974, %fd18959, 0dBFC2492491FA1744;
	fma.rn.f64 	%fd18976, %fd18975, %fd18959, 0d3FC99999999840D2;
	fma.rn.f64 	%fd18977, %fd18976, %fd18959, 0dBFD555555555544C;
	mul.f64 	%fd18978, %fd18959, %fd18977;
	fma.rn.f64 	%fd1028, %fd18978, %fd18958, %fd18958;
	@%p818 bra 	$L__BB0_700;
	{
	.reg .b32 %temp; 
	mov.b64 	{%temp, %r7014}, %fd1005;
	}
	setp.lt.s32 	%p821, %r7014, 0;
	neg.f64 	%fd18981, %fd1028;
	selp.f64 	%fd18982, %fd1028, %fd18981, %p821;
	add.f64 	%fd76187, %fd18982, 0d3FF921FB54442D18;
	bra.uni 	$L__BB0_701;
$L__BB0_700:
	{
	.reg .b32 %temp; 
	mov.b64 	{%temp, %r7013}, %fd1005;
	}
	setp.lt.s32 	%p820, %r7013, 0;
	mov.f64 	%fd18979, 0d400921FB54442D18;
	sub.f64 	%fd18980, %fd18979, %fd1028;
	selp.f64 	%fd76187, %fd18980, %fd1028, %p820;
$L__BB0_701:
	setp.gt.f64 	%p822, %fd1027, %fd1026;
	selp.f64 	%fd18983, %fd1027, %fd1026, %p822;
	setp.neu.f64 	%p823, %fd18983, 0d0000000000000000;
	@%p823 bra 	$L__BB0_703;
	{
	.reg .b32 %temp; 
	mov.b64 	{%temp, %r7016}, %fd1005;
	}
	setp.lt.s32 	%p826, %r7016, 0;
	selp.f64 	%fd76188, 0d400921FB54442D18, 0d0000000000000000, %p826;
	bra.uni 	$L__BB0_704;
$L__BB0_703:
	setp.eq.f64 	%p824, %fd1026, %fd1027;
	{
	.reg .b32 %temp; 
	mov.b64 	{%temp, %r7015}, %fd1005;
	}
	setp.lt.s32 	%p825, %r7015, 0;
	selp.f64 	%fd18984, 0d4002D97C7F3321D2, 0d3FE921FB54442D18, %p825;
	selp.f64 	%fd76188, %fd18984, %fd76187, %p824;
$L__BB0_704:
	add.rn.f64 	%fd18985, %fd1026, %fd1027;
	setp.nan.f64 	%p827, %fd18985, %fd18985;
	copysign.f64 	%fd18986, %fd1002, %fd76188;
	selp.f64 	%fd76191, %fd18985, %fd18986, %p827;
	abs.f64 	%fd1036, %fd1004;
	abs.f64 	%fd1037, %fd1003;
	setp.leu.f64 	%p828, %fd1037, %fd1036;
	setp.gt.f64 	%p829, %fd1037, %fd1036;
	selp.f64 	%fd18987, %fd1037, %fd1036, %p829;
	selp.f64 	%fd18988, %fd1036, %fd1037, %p829;
	div.rn.f64 	%fd18989, %fd18988, %fd18987;
	mul.f64 	%fd18990, %fd18989, %fd18989;
	fma.rn.f64 	%fd18991, %fd18990, 0dBEF53E1D2A25FF7E, 0d3F2D3B63DBB65B49;
	fma.rn.f64 	%fd18992, %fd18991, %fd18990, 0dBF5312788DDE082E;
	fma.rn.f64 	%fd18993, %fd18992, %fd18990, 0d3F6F9690C8249315;
	fma.rn.f64 	%fd18994, %fd18993, %fd18990, 0dBF82CF5AABC7CF0D;
	fma.rn.f64 	%fd18995, %fd18994, %fd18990, 0d3F9162B0B2A3BFDE;
	fma.rn.f64 	%fd18996, %fd18995, %fd18990, 0dBF9A7256FEB6FC6B;
	fma.rn.f64 	%fd18997, %fd18996, %fd18990, 0d3FA171560CE4A489;
	fma.rn.f64 	%fd18998, %fd18997, %fd18990, 0dBFA4F44D841450E4;
	fma.rn.f64 	%fd18999, %fd18998, %fd18990, 0d3FA7EE3D3F36BB95;
	fma.rn.f64 	%fd19000, %fd18999, %fd18990, 0dBFAAD32AE04A9FD1;
	fma.rn.f64 	%fd19001, %fd19000, %fd18990, 0d3FAE17813D66954F;
	fma.rn.f64 	%fd19002, %fd19001, %fd18990, 0dBFB11089CA9A5BCD;
	fma.rn.f64 	%fd19003, %fd19002, %fd18990, 0d3FB3B12B2DB51738;
	fma.rn.f64 	%fd19004, %fd19003, %fd18990, 0dBFB745D022F8DC5C;
	fma.rn.f64 	%fd19005, %fd19004, %fd18990, 0d3FBC71C709DFE927;
	fma.rn.f64 	%fd19006, %fd19005, %fd18990, 0dBFC2492491FA1744;
	fma.rn.f64 	%fd19007, %fd19006, %fd18990, 0d3FC99999999840D2;
	fma.rn.f64 	%fd19008, %fd19007, %fd18990, 0dBFD555555555544C;
	mul.f64 	%fd19009, %fd18990, %fd19008;
	fma.rn.f64 	%fd1038, %fd19009, %fd18989, %fd18989;
	@%p828 bra 	$L__BB0_706;
	{
	.reg .b32 %temp; 
	mov.b64 	{%temp, %r7018}, %fd1004;
	}
	setp.lt.s32 	%p831, %r7018, 0;
	neg.f64 	%fd19012, %fd1038;
	selp.f64 	%fd19013, %fd1038, %fd19012, %p831;
	add.f64 	%fd76189, %fd19013, 0d3FF921FB54442D18;
	bra.uni 	$L__BB0_707;
$L__BB0_706:
	{
	.reg .b32 %temp; 
	mov.b64 	{%temp, %r7017}, %fd1004;
	}
	setp.lt.s32 	%p830, %r7017, 0;
	mov.f64 	%fd19010, 0d400921FB54442D18;
	sub.f64 	%fd19011, %fd19010, %fd1038;
	selp.f64 	%fd76189, %fd19011, %fd1038, %p830;
$L__BB0_707:
	setp.gt.f64 	%p832, %fd1037, %fd1036;
	selp.f64 	%fd19014, %fd1037, %fd1036, %p832;
	setp.neu.f64 	%p833, %fd19014, 0d0000000000000000;
	@%p833 bra 	$L__BB0_709;
	{
	.reg .b32 %temp; 
	mov.b64 	{%temp, %r7020}, %fd1004;
	}
	setp.lt.s32 	%p836, %r7020, 0;
	selp.f64 	%fd76190, 0d400921FB54442D18, 0d0000000000000000, %p836;
	bra.uni 	$L__BB0_710;
$L__BB0_709:
	setp.eq.f64 	%p834, %fd1036, %fd1037;
	{
	.reg .b32 %temp; 
	mov.b64 	{%temp, %r7019}, %fd1004;
	}
	setp.lt.s32 	%p835, %r7019, 0;
	selp.f64 	%fd19015, 0d4002D97C7F3321D2, 0d3FE921FB54442D18, %p835;
	selp.f64 	%fd76190, %fd19015, %fd76189, %p834;
$L__BB0_710:
	add.rn.f64 	%fd19016, %fd1036, %fd1037;
	setp.nan.f64 	%p837, %fd19016, %fd19016;
	copysign.f64 	%fd19017, %fd1003, %fd76190;
	selp.f64 	%fd76192, %fd19016, %fd19017, %p837;
$L__BB0_711:
	mul.f64 	%fd19080, %fd76192, 0d404CA5DC1A63C1F5;
	mul.f64 	%fd19081, %fd76191, 0d404CA5DC1A63C1F5;
	sub.f64 	%fd19082, %fd19081, %fd901;
	abs.f64 	%fd19083, %fd19082;
	sub.f64 	%fd19084, %fd19080, %fd901;
	abs.f64 	%fd19085, %fd19084;
	setp.lt.f64 	%p858, %fd19083, %fd19085;
	selp.f64 	%fd19086, %fd19081, %fd19080, %p858;
	mul.f64 	%fd1048, %fd19086, 0d3F91DF46A2529D3A;
	abs.f64 	%fd19087, %fd1048;
	setp.eq.f64 	%p859, %fd19087, 0d7FF0000000000000;
	setp.ltu.f64 	%p860, %fd19087, 0d41E0000000000000;
	or.pred  	%p861, %p859, %p860;
	@%p861 bra 	$L__BB0_713;
	{ // callseq 96, 0
	.param .b64 param0;
	st.param.f64 	[param0], %fd1048;
	.param .align 16 .b8 retval0[16];
	call.uni (retval0), 
	__internal_trig_reduction_slowpathd, 
	(
	param0
	);
	ld.param.f64 	%fd19088, [retval0];
	ld.param.b32 	%r7029, [retval0+8];
	} // callseq 96
$L__BB0_713:
	mul.f64 	%fd19090, %fd976, %fd976;
	fma.rn.f64 	%fd19091, %fd975, %fd975, %fd19090;
	sqrt.rn.f64 	%fd19092, %fd19091;
	div.rn.f64 	%fd1049, %fd976, %fd19092;
	{
	.reg .b32 %temp; 
	mov.b64 	{%temp, %r458}, %fd1049;
	}
	abs.f64 	%fd1050, %fd1049;
	{
	.reg .b32 %temp; 
	mov.b64 	{%temp, %r7031}, %fd1050;
	}
	setp.gt.s32 	%p862, %r7031, 1071801957;
	@%p862 bra 	$L__BB0_717;
	mul.f64 	%fd19133, %fd1049, %fd1049;
	fma.rn.f64 	%fd19134, %fd19133, 0d3FB0066BDC1895E9, 0dBFB3823B180754AF;
	fma.rn.f64 	%fd19135, %fd19134, %fd19133, 0d3FB11E52CC2F79AE;
	fma.rn.f64 	%fd19136, %fd19135, %fd19133, 0dBF924EAF3526861B;
	fma.rn.f64 	%fd19137, %fd19136, %fd19133, 0d3F91DF02A31E6CB7;
	fma.rn.f64 	%fd19138, %fd19137, %fd19133, 0d3F847D18B0EEC6CC;
	fma.rn.f64 	%fd19139, %fd19138, %fd19133, 0d3F8D0AF961BA53B0;
	fma.rn.f64 	%fd19140, %fd19139, %fd19133, 0d3F91BF7734CF1C48;
	fma.rn.f64 	%fd19141, %fd19140, %fd19133, 0d3F96E91483144EF7;
	fma.rn.f64 	%fd19142, %fd19141, %fd19133, 0d3F9F1C6E0A4F9F81;
	fma.rn.f64 	%fd19143, %fd19142, %fd19133, 0d3FA6DB6DC27FA92B;
	fma.rn.f64 	%fd19144, %fd19143, %fd19133, 0d3FB333333320F91B;
	fma.rn.f64 	%fd19145, %fd19144, %fd19133, 0d3FC5555555555F4D;
	mul.f64 	%fd19146, %fd19133, %fd19145;
	fma.rn.f64 	%fd1051, %fd19146, %fd1050, %fd1050;
	setp.gt.s32 	%p866, %r458, -1;
	@%p866 bra 	$L__BB0_716;
	mov.f64 	%fd19151, 0d3C91A62633145C07;
	add.rn.f64 	%fd19152, %fd1051, %fd19151;
	mov.f64 	%fd19153, 0d3FF921FB54442D18;
	add.rn.f64 	%fd76193, %fd19153, %fd19152;
	bra.uni 	$L__BB0_718;
$L__BB0_716:
	mov.f64 	%fd19147, 0dBC91A62633145C07;
	add.rn.f64 	%fd19148, %fd1051, %fd19147;
	neg.f64 	%fd19149, %fd19148;
	mov.f64 	%fd19150, 0d3FF921FB54442D18;
	add.rn.f64 	%fd76193, %fd19150, %fd19149;
	bra.uni 	$L__BB0_718;
$L__BB0_717:
	mov.f64 	%fd19093, 0d3FF0000000000000;
	sub.f64 	%fd19094, %fd19093, %fd1050;
	{
	.reg .b32 %temp; 
	mov.b64 	{%r7032, %temp}, %fd19094;
	}
	{
	.reg .b32 %temp; 
	mov.b64 	{%temp, %r7033}, %fd19094;
	}
	add.s32 	%r7034, %r7033, -1048576;
	mov.b64 	%fd19095, {%r7032, %r7034};
	rsqrt.approx.ftz.f64 	%fd19096, %fd19095;
	{
	.reg .b32 %temp; 
	mov.b64 	{%r7035, %temp}, %fd19096;
	}
	{
	.reg .b32 %temp; 
	mov.b64 	{%temp, %r7036}, %fd19096;
	}
	add.s32 	%r7037, %r7036, -1048576;
	mov.b64 	%fd19097, {%r7035, %r7037};
	mul.f64 	%fd19098, %fd19095, %fd19096;
	neg.f64 	%fd19099, %fd19098;
	fma.rn.f64 	%fd19100, %fd19098, %fd19099, %fd19095;
	fma.rn.f64 	%fd19101, %fd19100, %fd19097, %fd19098;
	neg.f64 	%fd19102, %fd19101;
	fma.rn.f64 	%fd19103, %fd19096, %fd19102, 0d3FF0000000000000;
	fma.rn.f64 	%fd19104, %fd19103, %fd19097, %fd19097;
	fma.rn.f64 	%fd19105, %fd19101, %fd19102, %fd19095;
	fma.rn.f64 	%fd19106, %fd19105, %fd19104, %fd19101;
	{
	.reg .b32 %temp; 
	mov.b64 	{%r7038, %temp}, %fd19106;
	}
	{
	.reg .b32 %temp; 
	mov.b64 	{%temp, %r7039}, %fd19106;
	}
	add.s32 	%r7040, %r7039, 1048576;
	mov.b64 	%fd19107, {%r7038, %r7040};
	fma.rn.f64 	%fd19108, %fd19094, 0d3EC715B371155F70, 0dBEBAC2FE66FAAC4B;
	fma.rn.f64 	%fd19109, %fd19108, %fd19094, 0d3ED9A9B88EFCD9B8;
	fma.rn.f64 	%fd19110, %fd19109, %fd19094, 0d3EDD0F40A8A0C4C3;
	fma.rn.f64 	%fd19111, %fd19110, %fd19094, 0d3EF46D4CFA9E0E1F;
	fma.rn.f64 	%fd19112, %fd19111, %fd19094, 0d3F079C168D1E2422;
	fma.rn.f64 	%fd19113, %fd19112, %fd19094, 0d3F1C9A88C3BCA540;
	fma.rn.f64 	%fd19114, %fd19113, %fd19094, 0d3F31C4E64BD476DF;
	fma.rn.f64 	%fd19115, %fd19114, %fd19094, 0d3F46E8BA60009C8F;
	fma.rn.f64 	%fd19116, %fd19115, %fd19094, 0d3F5F1C71C62B05A2;
	fma.rn.f64 	%fd19117, %fd19116, %fd19094, 0d3F76DB6DB6DC9F2C;
	fma.rn.f64 	%fd19118, %fd19117, %fd19094, 0d3F9333333333329C;
	fma.rn.f64 	%fd19119, %fd19118, %fd19094, 0d3FB5555555555555;
	setp.lt.s32 	%p863, %r7033, 1;
	mov.f64 	%fd19120, 0d0000000000000000;
	mul.rn.f64 	%fd19121, %fd1050, %fd19120;
	mul.f64 	%fd19122, %fd19094, %fd19119;
	fma.rn.f64 	%fd19123, %fd19122, %fd19107, %fd19107;
	selp.f64 	%fd19124, %fd19121, %fd19123, %p863;
	setp.lt.s32 	%p864, %r7033, 0;
	mov.f64 	%fd19125, 0d7FF0000000000000;
	mul.rn.f64 	%fd19126, %fd19124, %fd19125;
	selp.f64 	%fd19127, %fd19126, %fd19124, %p864;
	setp.lt.s32 	%p865, %r458, 0;
	mov.f64 	%fd19128, 0dBCA1A62633145C07;
	add.rn.f64 	%fd19129, %fd19127, %fd19128;
	neg.f64 	%fd19130, %fd19129;
	mov.f64 	%fd19131, 0d400921FB54442D18;
	add.rn.f64 	%fd19132, %fd19131, %fd19130;
	selp.f64 	%fd76193, %fd19132, %fd19127, %p865;
$L__BB0_718:
	mul.f64 	%fd19154, %fd76193, 0d404CA5DC1A63C1F5;
	setp.gt.f64 	%p867, %fd975, 0d0000000000000000;
	neg.f64 	%fd19155, %fd19154;
	selp.f64 	%fd19156, %fd19155, %fd19154, %p867;
	mul.f64 	%fd1056, %fd19156, 0d3F91DF46A2529D3A;
	abs.f64 	%fd1057, %fd1056;
	setp.neu.f64 	%p868, %fd1057, 0d7FF0000000000000;
	@%p868 bra 	$L__BB0_720;
	mov.f64 	%fd19162, 0d0000000000000000;
	mul.rn.f64 	%fd76194, %fd1056, %fd19162;
	mov.b32 	%r17870, 0;
	bra.uni 	$L__BB0_722;
$L__BB0_720:
	mul.f64 	%fd19157, %fd1056, 0d3FE45F306DC9C883;
	cvt.rni.s32.f64 	%r17870, %fd19157;
	cvt.rn.f64.s32 	%fd19158, %r17870;
	fma.rn.f64 	%fd19159, %fd19158, 0dBFF921FB54442D18, %fd1056;
	fma.rn.f64 	%fd19160, %fd19158, 0dBC91A62633145C00, %fd19159;
	fma.rn.f64 	%fd76194, %fd19158, 0dB97B839A252049C0, %fd19160;
	setp.ltu.f64 	%p869, %fd1057, 0d41E0000000000000;
	@%p869 bra 	$L__BB0_722;
	{ // callseq 97, 0
	.param .b64 param0;
	st.param.f64 	[param0], %fd1056;
	.param .align 16 .b8 retval0[16];
	call.uni (retval0), 
	__internal_trig_reduction_slowpathd, 
	(
	param0
	);
	ld.param.f64 	%fd76194, [retval0];
	ld.param.b32 	%r17870, [retval0+8];
	} // callseq 97
$L__BB0_722:
	shl.b32 	%r7043, %r17870, 6;
	cvt.u64.u32 	%rd701, %r7043;
	and.b64  	%rd702, %rd701, 64;
	mov.u64 	%rd703, __cudart_sin_cos_coeffs;
	add.s64 	%rd704, %rd703, %rd702;
	mul.rn.f64 	%fd19163, %fd76194, %fd76194;
	and.b32  	%r7044, %r17870, 1;
	setp.eq.b32 	%p871, %r7044, 1;
	selp.f64 	%fd19164, 0dBDA8FF8320FD8164, 0d3DE5DB65F9785EBA, %p871;
	ld.global.nc.v2.f64 	{%fd19165, %fd19166}, [%rd704];
	fma.rn.f64 	%fd19167, %fd19164, %fd19163, %fd19165;
	fma.rn.f64 	%fd19168, %fd19167, %fd19163, %fd19166;
	ld.global.nc.v2.f64 	{%fd19169, %fd19170}, [%rd704+16];
	fma.rn.f64 	%fd19171, %fd19168, %fd19163, %fd19169;
	fma.rn.f64 	%fd19172, %fd19171, %fd19163, %fd19170;
	ld.global.nc.v2.f64 	{%fd19173, %fd19174}, [%rd704+32];
	fma.rn.f64 	%fd19175, %fd19172, %fd19163, %fd19173;
	fma.rn.f64 	%fd19176, %fd19175, %fd19163, %fd19174;
	fma.rn.f64 	%fd19177, %fd19176, %fd76194, %fd76194;
	fma.rn.f64 	%fd19178, %fd19176, %fd19163, 0d3FF0000000000000;
	selp.f64 	%fd19179, %fd19178, %fd19177, %p871;
	and.b32  	%r7045, %r17870, 2;
	setp.eq.s32 	%p872, %r7045, 0;
	mov.f64 	%fd19180, 0d0000000000000000;
	sub.f64 	%fd19181, %fd19180, %fd19179;
	selp.f64 	%fd1062, %fd19179, %fd19181, %p872;
	@%p868 bra 	$L__BB0_724;
	mov.f64 	%fd19187, 0d0000000000000000;
	mul.rn.f64 	%fd76196, %fd1056, %fd19187;
	mov.b32 	%r17872, 1;
	bra.uni 	$L__BB0_727;
$L__BB0_724:
	mul.f64 	%fd19182, %fd1056, 0d3FE45F306DC9C883;
	cvt.rni.s32.f64 	%r17871, %fd19182;
	cvt.rn.f64.s32 	%fd19183, %r17871;
	fma.rn.f64 	%fd19184, %fd19183, 0dBFF921FB54442D18, %fd1056;
	fma.rn.f64 	%fd19185, %fd19183, 0dBC91A62633145C00, %fd19184;
	fma.rn.f64 	%fd76196, %fd19183, 0dB97B839A252049C0, %fd19185;
	setp.ltu.f64 	%p873, %fd1057, 0d41E0000000000000;
	@%p873 bra 	$L__BB0_726;
	{ // callseq 98, 0
	.param .b64 param0;
	st.param.f64 	[param0], %fd1056;
	.param .align 16 .b8 retval0[16];
	call.uni (retval0), 
	__internal_trig_reduction_slowpathd, 
	(
	param0
	);
	ld.param.f64 	%fd76196, [retval0];
	ld.param.b32 	%r17871, [retval0+8];
	} // callseq 98
$L__BB0_726:
	add.s32 	%r17872, %r17871, 1;
$L__BB0_727:
	shl.b32 	%r7048, %r17872, 6;
	cvt.u64.u32 	%rd705, %r7048;
	and.b64  	%rd706, %rd705, 64;
	mov.u64 	%rd707, __cudart_sin_cos_coeffs;
	add.s64 	%rd708, %rd707, %rd706;
	mul.rn.f64 	%fd19188, %fd76196, %fd76196;
	and.b32  	%r7049, %r17872, 1;
	setp.eq.b32 	%p874, %r7049, 1;
	selp.f64 	%fd19189, 0dBDA8FF8320FD8164, 0d3DE5DB65F9785EBA, %p874;
	ld.global.nc.v2.f64 	{%fd19190, %fd19191}, [%rd708];
	fma.rn.f64 	%fd19192, %fd19189, %fd19188, %fd19190;
	fma.rn.f64 	%fd19193, %fd19192, %fd19188, %fd19191;
	ld.global.nc.v2.f64 	{%fd19194, %fd19195}, [%rd708+16];
	fma.rn.f64 	%fd19196, %fd19193, %fd19188, %fd19194;
	fma.rn.f64 	%fd19197, %fd19196, %fd19188, %fd19195;
	ld.global.nc.v2.f64 	{%fd19198, %fd19199}, [%rd708+32];
	fma.rn.f64 	%fd19200, %fd19197, %fd19188, %fd19198;
	fma.rn.f64 	%fd19201, %fd19200, %fd19188, %fd19199;
	fma.rn.f64 	%fd19202, %fd19201, %fd76196, %fd76196;
	fma.rn.f64 	%fd19203, %fd19201, %fd19188, 0d3FF0000000000000;
	selp.f64 	%fd19204, %fd19203, %fd19202, %p874;
	and.b32  	%r7050, %r17872, 2;
	setp.eq.s32 	%p875, %r7050, 0;
	mov.f64 	%fd19205, 0d0000000000000000;
	sub.f64 	%fd19206, %fd19205, %fd19204;
	selp.f64 	%fd1068, %fd19204, %fd19206, %p875;
	mul.f64 	%fd19207, %fd927, %fd989;
	mul.f64 	%fd1069, %fd19207, 0d3FE0000000000000;
	{
	.reg .b32 %temp; 
	mov.b64 	{%temp, %r7051}, %fd1069;
	}
	mov.b32 	%f7, %r7051;
	abs.f32 	%f8, %f7;
	setp.geu.f32 	%p876, %f8, 0f3FE26666;
	@%p876 bra 	$L__BB0_729;
	mul.f64 	%fd19241, %fd1069, %fd1069;
	fma.rn.f64 	%fd19242, %fd19241, 0d3FB0066BDC1895E9, 0dBFB3823B180754AF;
	fma.rn.f64 	%fd19243, %fd19242, %fd19241, 0d3FB11E52CC2F79AE;
	fma.rn.f64 	%fd19244, %fd19243, %fd19241, 0dBF924EAF3526861B;
	fma.rn.f64 	%fd19245, %fd19244, %fd19241, 0d3F91DF02A31E6CB7;
	fma.rn.f64 	%fd19246, %fd19245, %fd19241, 0d3F847D18B0EEC6CC;
	fma.rn.f64 	%fd19247, %fd19246, %fd19241, 0d3F8D0AF961BA53B0;
	fma.rn.f64 	%fd19248, %fd19247, %fd19241, 0d3F91BF7734CF1C48;
	fma.rn.f64 	%fd19249, %fd19248, %fd19241, 0d3F96E91483144EF7;
	fma.rn.f64 	%fd19250, %fd19249, %fd19241, 0d3F9F1C6E0A4F9F81;
	fma.rn.f64 	%fd19251, %fd19250, %fd19241, 0d3FA6DB6DC27FA92B;
	fma.rn.f64 	%fd19252, %fd19251, %fd19241, 0d3FB333333320F91B;
	fma.rn.f64 	%fd19253, %fd19252, %fd19241, 0d3FC5555555555F4D;
	mul.f64 	%fd19254, %fd19241, %fd19253;
	fma.rn.f64 	%fd76197, %fd19254, %fd1069, %fd1069;
	bra.uni 	$L__BB0_730;
$L__BB0_729:
	abs.f64 	%fd19208, %fd1069;
	fma.rn.f64 	%fd19209, %fd19208, 0dBFE0000000000000, 0d3FE0000000000000;
	rsqrt.approx.ftz.f64 	%fd19210, %fd19209;
	{
	.reg .b32 %temp; 
	mov.b64 	{%r7052, %temp}, %fd19210;
	}
	{
	.reg .b32 %temp; 
	mov.b64 	{%temp, %r7053}, %fd19210;
	}
	add.s32 	%r7054, %r7053, -1048576;
	mov.b64 	%fd19211, {%r7052, %r7054};
	mul.f64 	%fd19212, %fd19209, %fd19210;
	neg.f64 	%fd19213, %fd19212;
	fma.rn.f64 	%fd19214, %fd19212, %fd19213, %fd19209;
	fma.rn.f64 	%fd19215, %fd19214, %fd19211, %fd19212;
	neg.f64 	%fd19216, %fd19215;
	fma.rn.f64 	%fd19217, %fd19210, %fd19216, 0d3FF0000000000000;
	fma.rn.f64 	%fd19218, %fd19217, %fd19211, %fd19211;
	fma.rn.f64 	%fd19219, %fd19215, %fd19216, %fd19209;
	fma.rn.f64 	%fd19220, %fd19219, %fd19218, %fd19215;
	{
	.reg .b32 %temp; 
	mov.b64 	{%temp, %r7055}, %fd19209;
	}
	setp.lt.s32 	%p877, %r7055, 0;
	selp.f64 	%fd19221, 0dFFF8000000000000, %fd19220, %p877;
	setp.ne.f64 	%p878, %fd19209, 0d0000000000000000;
	selp.f64 	%fd19222, %fd19221, %fd19209, %p878;
	fma.rn.f64 	%fd19223, %fd19209, 0d3FB0066BDC1895E9, 0dBFB3823B180754AF;
	fma.rn.f64 	%fd19224, %fd19223, %fd19209, 0d3FB11E52CC2F79AE;
	fma.rn.f64 	%fd19225, %fd19224, %fd19209, 0dBF924EAF3526861B;
	fma.rn.f64 	%fd19226, %fd19225, %fd19209, 0d3F91DF02A31E6CB7;
	fma.rn.f64 	%fd19227, %fd19226, %fd19209, 0d3F847D18B0EEC6CC;
	fma.rn.f64 	%fd19228, %fd19227, %fd19209, 0d3F8D0AF961BA53B0;
	fma.rn.f64 	%fd19229, %fd19228, %fd19209, 0d3F91BF7734CF1C48;
	fma.rn.f64 	%fd19230, %fd19229, %fd19209, 0d3F96E91483144EF7;
	fma.rn.f64 	%fd19231, %fd19230, %fd19209, 0d3F9F1C6E0A4F9F81;
	fma.rn.f64 	%fd19232, %fd19231, %fd19209, 0d3FA6DB6DC27FA92B;
	fma.rn.f64 	%fd19233, %fd19232, %fd19209, 0d3FB333333320F91B;
	fma.rn.f64 	%fd19234, %fd19233, %fd19209, 0d3FC5555555555F4D;
	mul.f64 	%fd19235, %fd19209, %fd19234;
	mul.f64 	%fd19236, %fd19222, 0dC000000000000000;
	fma.rn.f64 	%fd19237, %fd19236, %fd19235, 0d3C91A62633145C07;
	add.f64 	%fd19238, %fd19236, 0d3FE921FB54442D18;
	add.f64 	%fd19239, %fd19238, %fd19237;
	add.f64 	%fd19240, %fd19239, 0d3FE921FB54442D18;
	copysign.f64 	%fd76197, %fd1069, %fd19240;
$L__BB0_730:
	mul.f64 	%fd1073, %fd76197, 0d3FFFFFFFFFFFFFFF;
	abs.f64 	%fd1074, %fd1073;
	setp.neu.f64 	%p879, %fd1074, 0d7FF0000000000000;
	@%p879 bra 	$L__BB0_732;
	mov.f64 	%fd19260, 0d0000000000000000;
	mul.rn.f64 	%fd76199, %fd1073, %fd19260;
	mov.pred 	%p9684, -1;
	bra.uni 	$L__BB0_735;
$L__BB0_732:
	mul.f64 	%fd19255, %fd1073, 0d3FE45F306DC9C883;
	cvt.rni.s32.f64 	%r17873, %fd19255;
	cvt.rn.f64.s32 	%fd19256, %r17873;
	fma.rn.f64 	%fd19257, %fd19256, 0dBFF921FB54442D18, %fd1073;
	fma.rn.f64 	%fd19258, %fd19256, 0dBC91A62633145C00, %fd19257;
	fma.rn.f64 	%fd76199, %fd19256, 0dB97B839A252049C0, %fd19258;
	setp.ltu.f64 	%p880, %fd1074, 0d41E0000000000000;
	@%p880 bra 	$L__BB0_734;
	{ // callseq 99, 0
	.param .b64 param0;
	st.param.f64 	[param0], %fd1073;
	.param .align 16 .b8 retval0[16];
	call.uni (retval0), 
	__internal_trig_reduction_slowpathd, 
	(
	param0
	);
	ld.param.f64 	%fd76199, [retval0];
	ld.param.b32 	%r17873, [retval0+8];
	} // callseq 99
$L__BB0_734:
	and.b32  	%r7057, %r17873, 1;
	setp.eq.b32 	%p881, %r7057, 1;
	not.pred 	%p9684, %p881;
$L__BB0_735:
	mul.f64 	%fd19261, %fd76199, %fd76199;
	fma.rn.f64 	%fd19262, %fd19261, 0d3EE48DAC2799BCB9, 0dBEF9757C5B27EBB1;
	fma.rn.f64 	%fd19263, %fd19262, %fd19261, 0d3F0980E90FD91E04;
	fma.rn.f64 	%fd19264, %fd19263, %fd19261, 0dBEFAE2B0417D7E1D;
	fma.rn.f64 	%fd19265, %fd19264, %fd19261, 0d3F119F5341BFBA57;
	fma.rn.f64 	%fd19266, %fd19265, %fd19261, 0d3F15E791A00F6919;
	fma.rn.f64 	%fd19267, %fd19266, %fd19261, 0d3F2FF2E7FADEC73A;
	fma.rn.f64 	%fd19268, %fd19267, %fd19261, 0d3F434BC1B206DA62;
	fma.rn.f64 	%fd19269, %fd19268, %fd19261, 0d3F57DB18EF2F83F9;
	fma.rn.f64 	%fd19270, %fd19269, %fd19261, 0d3F6D6D2E7AE49FBC;
	fma.rn.f64 	%fd19271, %fd19270, %fd19261, 0d3F8226E3A816A776;
	fma.rn.f64 	%fd19272, %fd19271, %fd19261, 0d3F9664F485D25660;
	fma.rn.f64 	%fd19273, %fd19272, %fd19261, 0d3FABA1BA1BABF31D;
	fma.rn.f64 	%fd19274, %fd19273, %fd19261, 0d3FC11111111105D2;
	fma.rn.f64 	%fd19275, %fd19274, %fd19261, 0d3FD555555555555E;
	mul.f64 	%fd1080, %fd19261, %fd19275;
	fma.rn.f64 	%fd76200, %fd1080, %fd76199, %fd76199;
	@%p9684 bra 	$L__BB0_737;
	fma.rn.f64 	%fd19276, %fd1080, %fd76199, %fd76199;
	sub.f64 	%fd19277, %fd19276, %fd76199;
	neg.f64 	%fd19278, %fd19277;
	fma.rn.f64 	%fd19279, %fd1080, %fd76199, %fd19278;
	rcp.approx.ftz.f64 	%fd19280, %fd19276;
	neg.f64 	%fd19281, %fd19276;
	fma.rn.f64 	%fd19282, %fd19281, %fd19280, 0d3FF0000000000000;
	fma.rn.f64 	%fd19283, %fd19282, %fd19282, %fd19282;
	fma.rn.f64 	%fd19284, %fd19283, %fd19280, %fd19280;
	neg.f64 	%fd19285, %fd19284;
	fma.rn.f64 	%fd19286, %fd19276, %fd19285, 0d3FF0000000000000;
	fma.rn.f64 	%fd19287, %fd19285, %fd19279, %fd19286;
	fma.rn.f64 	%fd76200, %fd19287, %fd19285, %fd19285;
$L__BB0_737:
	mul.f64 	%fd19288, %fd76200, %fd897;
	mul.f64 	%fd76202, %fd1062, %fd19288;
	mul.f64 	%fd19289, %fd892, %fd76200;
	mul.f64 	%fd76201, %fd1068, %fd19289;
	bra.uni 	$L__BB0_739;
$L__BB0_738:
	sub.f64 	%fd76202, %fd899, %fd923;
	sub.f64 	%fd76201, %fd900, %fd924;
$L__BB0_739:
	ld.param.u64 	%rd8615, [_Z8FitGrainPdPiS0_S_S_S0_S0_S_S_S_S_S_S_S_S_S_S_S_S__param_7];
	setp.lt.s32 	%p883, %r17848, 1;
	cvta.to.global.u64 	%rd709, %rd8615;
	mul.lo.s32 	%r7058, %r2, 9;
	mul.wide.s32 	%rd710, %r7058, 8;
	add.s64 	%rd711, %rd709, %rd710;
	mul.lo.s32 	%r7059, %r17850, 9;
	mul.wide.u32 	%rd712, %r7059, 8;
	add.s64 	%rd713, %rd711, %rd712;
	ld.global.f64 	%fd19290, [%rd713+64];
	cvt.rzi.s32.f64 	%r470, %fd19290;
	@%p883 bra 	$L__BB0_744;
	mov.b32 	%r17874, 0;
	bra.uni 	$L__BB0_742;
$L__BB0_741:
	add.s32 	%r17874, %r17874, 1;
	setp.eq.s32 	%p885, %r17874, %r17848;
	@%p885 bra 	$L__BB0_744;
$L__BB0_742:
	shl.b32 	%r7061, %r17874, 3;
	mul.wide.u32 	%rd714, %r7061, 8;
	add.s64 	%rd715, %rd31, %rd714;
	ld.global.f64 	%fd19291, [%rd715+56];
	cvt.rzi.s32.f64 	%r7062, %fd19291;
	setp.ne.s32 	%p884, %r7062, %r470;
	@%p884 bra 	$L__BB0_741;
	shl.b32 	%r7063, %r17874, 3;
	mul.wide.u32 	%rd716, %r7063, 8;
	add.s64 	%rd717, %rd31, %rd716;
	ld.global.f64 	%fd19292, [%rd717];
	sub.f64 	%fd19293, %fd76202, %fd19292;
	ld.global.f64 	%fd19294, [%rd717+8];
	sub.f64 	%fd19295, %fd76201, %fd19294;
	mul.f64 	%fd19296, %fd19295, %fd19295;
	fma.rn.f64 	%fd19297, %fd19293, %fd19293, %fd19296;
	sqrt.rn.f64 	%fd19298, %fd19297;
	add.f64 	%fd76157, %fd76157, %fd19298;
$L__BB0_744:
	add.s32 	%r17850, %r17850, 1;
	setp.ne.s32 	%p886, %r17850, %r1;
	@%p886 bra 	$L__BB0_622;
$L__BB0_745:
	mul.wide.u32 	%rd718, %r17782, 8;
	add.s64 	%rd719, %rd32, %rd718;
	st.global.f64 	[%rd719+1536], %fd76157;
	add.s64 	%rd720, %rd34, %rd718;
	st.global.f64 	[%rd720], %fd557;
	add.s32 	%r17782, %r17782, 1;
	setp.ne.s32 	%p887, %r17782, 12;
	@%p887 bra 	$L__BB0_372;
	ld.global.f64 	%fd19299, [%rd32+1536];
	ld.global.f64 	%fd19300, [%rd32+1544];
	setp.lt.f64 	%p888, %fd19300, %fd19299;
	selp.u32 	%r7064, 1, 0, %p888;
	selp.f64 	%fd19301, %fd19300, %fd19299, %p888;
	ld.global.f64 	%fd19302, [%rd32+1552];
	setp.lt.f64 	%p889, %fd19302, %fd19301;
	selp.b32 	%r7065, 2, %r7064, %p889;
	selp.f64 	%fd19303, %fd19302, %fd19301, %p889;
	ld.global.f64 	%fd19304, [%rd32+1560];
	setp.lt.f64 	%p890, %fd19304, %fd19303;
	selp.b32 	%r7066, 3, %r7065, %p890;
	selp.f64 	%fd19305, %fd19304, %fd19303, %p890;
	ld.global.f64 	%fd19306, [%rd32+1568];
	setp.lt.f64 	%p891, %fd19306, %fd19305;
	selp.b32 	%r7067, 4, %r7066, %p891;
	selp.f64 	%fd19307, %fd19306, %fd19305, %p891;
	ld.global.f64 	%fd19308, [%rd32+1576];
	setp.lt.f64 	%p892, %fd19308, %fd19307;
	selp.b32 	%r7068, 5, %r7067, %p892;
	selp.f64 	%fd19309, %fd19308, %fd19307, %p892;
	ld.global.f64 	%fd19310, [%rd32+1584];
	setp.lt.f64 	%p893, %fd19310, %fd19309;
	selp.b32 	%r7069, 6, %r7068, %p893;
	selp.f64 	%fd19311, %fd19310, %fd19309, %p893;
	ld.global.f64 	%fd19312, [%rd32+1592];
	setp.lt.f64 	%p894, %fd19312, %fd19311;
	selp.b32 	%r7070, 7, %r7069, %p894;
	selp.f64 	%fd19313, %fd19312, %fd19311, %p894;
	ld.global.f64 	%fd19314, [%rd32+1600];
	setp.lt.f64 	%p895, %fd19314, %fd19313;
	selp.b32 	%r7071, 8, %r7070, %p895;
	selp.f64 	%fd19315, %fd19314, %fd19313, %p895;
	ld.global.f64 	%fd19316, [%rd32+1608];
	setp.lt.f64 	%p896, %fd19316, %fd19315;
	selp.b32 	%r7072, 9, %r7071, %p896;
	selp.f64 	%fd19317, %fd19316, %fd19315, %p896;
	ld.global.f64 	%fd19318, [%rd32+1616];
	setp.lt.f64 	%p897, %fd19318, %fd19317;
	selp.b32 	%r7073, 10, %r7072, %p897;
	selp.f64 	%fd19319, %fd19318, %fd19317, %p897;
	ld.global.f64 	%fd19320, [%rd32+1624];
	setp.lt.f64 	%p898, %fd19320, %fd19319;
	selp.b32 	%r7074, 11, %r7073, %p898;
	selp.f64 	%fd19321, %fd19320, %fd19319, %p898;
	ld.global.f64 	%fd19322, [%rd32+1632];
	setp.lt.f64 	%p899, %fd19322, %fd19321;
	selp.b32 	%r18342, 12, %r7074, %p899;
	selp.f64 	%fd76933, %fd19322, %fd19321, %p899;
	add.s32 	%r7075, %r18348, 12;
	setp.gt.s32 	%p900, %r7075, 248;
	@%p900 bra 	$L__BB0_2874;
$L__BB0_747:
	mov.u32 	%r476, %r18343;
	ld.global.f64 	%fd19323, [%rd32+1536];
	ld.global.f64 	%fd19324, [%rd32+1544];
	setp.lt.f64 	%p901, %fd19323, %fd19324;
	selp.f64 	%fd19325, %fd19324, %fd19323, %p901;
	selp.u32 	%r7076, 1, 0, %p901;
	ld.global.f64 	%fd19326, [%rd32+1552];
	setp.lt.f64 	%p902, %fd19325, %fd19326;
	selp.f64 	%fd19327, %fd19326, %fd19325, %p902;
	selp.b32 	%r7077, 2, %r7076, %p902;
	ld.global.f64 	%fd19328, [%rd32+1560];
	setp.lt.f64 	%p903, %fd19327, %fd19328;
	selp.f64 	%fd19329, %fd19328, %fd19327, %p903;
	selp.b32 	%r7078, 3, %r7077, %p903;
	ld.global.f64 	%fd19330, [%rd32+1568];
	setp.lt.f64 	%p904, %fd19329, %fd19330;
	selp.f64 	%fd19331, %fd19330, %fd19329, %p904;
	selp.b32 	%r7079, 4, %r7078, %p904;
	ld.global.f64 	%fd19332, [%rd32+1576];
	setp.lt.f64 	%p905, %fd19331, %fd19332;
	selp.f64 	%fd19333, %fd19332, %fd19331, %p905;
	selp.b32 	%r7080, 5, %r7079, %p905;
	ld.global.f64 	%fd19334, [%rd32+1584];
	setp.lt.f64 	%p906, %fd19333, %fd19334;
	selp.f64 	%fd19335, %fd19334, %fd19333, %p906;
	selp.b32 	%r7081, 6, %r7080, %p906;
	ld.global.f64 	%fd19336, [%rd32+1592];
	setp.lt.f64 	%p907, %fd19335, %fd19336;
	selp.f64 	%fd19337, %fd19336, %fd19335, %p907;
	selp.b32 	%r7082, 7, %r7081, %p907;
	ld.global.f64 	%fd19338, [%rd32+1600];
	setp.lt.f64 	%p908, %fd19337, %fd19338;
	selp.f64 	%fd19339, %fd19338, %fd19337, %p908;
	selp.b32 	%r7083, 8, %r7082, %p908;
	ld.global.f64 	%fd19340, [%rd32+1608];
	setp.lt.f64 	%p909, %fd19339, %fd19340;
	selp.f64 	%fd19341, %fd19340, %fd19339, %p909;
	selp.b32 	%r7084, 9, %r7083, %p909;
	ld.global.f64 	%fd19342, [%rd32+1616];
	setp.lt.f64 	%p910, %fd19341, %fd19342;
	selp.f64 	%fd19343, %fd19342, %fd19341, %p910;
	selp.b32 	%r7085, 10, %r7084, %p910;
	ld.global.f64 	%fd19344, [%rd32+1624];
	setp.lt.f64 	%p911, %fd19343, %fd19344;
	selp.f64 	%fd19345, %fd19344, %fd19343, %p911;
	selp.b32 	%r7086, 11, %r7085, %p911;
	ld.global.f64 	%fd19346, [%rd32+1632];
	setp.lt.f64 	%p912, %fd19345, %fd19346;
	selp.b32 	%r479, 12, %r7086, %p912;
	mul.lo.s32 	%r7087, %r479, 12;
	ld.global.f64 	%fd19347, [%rd32];
	add.f64 	%fd19348, %fd19347, 0d0000000000000000;
	ld.global.f64 	%fd19349, [%rd32+96];
	add.f64 	%fd19350, %fd19348, %fd19349;
	ld.global.f64 	%fd19351, [%rd32+192];
	add.f64 	%fd19352, %fd19350, %fd19351;
	ld.global.f64 	%fd19353, [%rd32+288];
	add.f64 	%fd19354, %fd19352, %fd19353;
	ld.global.f64 	%fd19355, [%rd32+384];
	add.f64 	%fd19356, %fd19354, %fd19355;
	ld.global.f64 	%fd19357, [%rd32+480];
	add.f64 	%fd19358, %fd19356, %fd19357;
	ld.global.f64 	%fd19359, [%rd32+576];
	add.f64 	%fd19360, %fd19358, %fd19359;
	ld.global.f64 	%fd19361, [%rd32+672];
	add.f64 	%fd19362, %fd19360, %fd19361;
	ld.global.f64 	%fd19363, [%rd32+768];
	add.f64 	%fd19364, %fd19362, %fd19363;
	ld.global.f64 	%fd19365, [%rd32+864];
	add.f64 	%fd19366, %fd19364, %fd19365;
	ld.global.f64 	%fd19367, [%rd32+960];
	add.f64 	%fd19368, %fd19366, %fd19367;
	ld.global.f64 	%fd19369, [%rd32+1056];
	add.f64 	%fd19370, %fd19368, %fd19369;
	ld.global.f64 	%fd19371, [%rd32+1152];
	add.f64 	%fd19372, %fd19370, %fd19371;
	mul.wide.u32 	%rd721, %r7087, 8;
	add.s64 	%rd722, %rd32, %rd721;
	ld.global.f64 	%fd19373, [%rd722];
	sub.f64 	%fd19374, %fd19372, %fd19373;
	div.rn.f64 	%fd19375, %fd19374, 0d4028000000000000;
	st.global.f64 	[%rd32+1440], %fd19375;
	ld.global.f64 	%fd19376, [%rd32+8];
	add.f64 	%fd19377, %fd19376, 0d0000000000000000;
	ld.global.f64 	%fd19378, [%rd32+104];
	add.f64 	%fd19379, %fd19377, %fd19378;
	ld.global.f64 	%fd19380, [%rd32+200];
	add.f64 	%fd19381, %fd19379, %fd19380;
	ld.global.f64 	%fd19382, [%rd32+296];
	add.f64 	%fd19383, %fd19381, %fd19382;
	ld.global.f64 	%fd19384, [%rd32+392];
	add.f64 	%fd19385, %fd19383, %fd19384;
	ld.global.f64 	%fd19386, [%rd32+488];
	add.f64 	%fd19387, %fd19385, %fd19386;
	ld.global.f64 	%fd19388, [%rd32+584];
	add.f64 	%fd19389, %fd19387, %fd19388;
	ld.global.f64 	%fd19390, [%rd32+680];
	add.f64 	%fd19391, %fd19389, %fd19390;
	ld.global.f64 	%fd19392, [%rd32+776];
	add.f64 	%fd19393, %fd19391, %fd19392;
	ld.global.f64 	%fd19394, [%rd32+872];
	add.f64 	%fd19395, %fd19393, %fd19394;
	ld.global.f64 	%fd19396, [%rd32+968];
	add.f64 	%fd19397, %fd19395, %fd19396;
	ld.global.f64 	%fd19398, [%rd32+1064];
	add.f64 	%fd19399, %fd19397, %fd19398;
	ld.global.f64 	%fd19400, [%rd32+1160];
	add.f64 	%fd19401, %fd19399, %fd19400;
	ld.global.f64 	%fd19402, [%rd722+8];
	sub.f64 	%fd19403, %fd19401, %fd19402;
	div.rn.f64 	%fd1105, %fd19403, 0d4028000000000000;
	st.global.f64 	[%rd32+1448], %fd1105;
	ld.global.f64 	%fd19404, [%rd32+16];
	add.f64 	%fd19405, %fd19404, 0d0000000000000000;
	ld.global.f64 	%fd19406, [%rd32+112];
	add.f64 	%fd19407, %fd19405, %fd19406;
	ld.global.f64 	%fd19408, [%rd32+208];
	add.f64 	%fd19409, %fd19407, %fd19408;
	ld.global.f64 	%fd19410, [%rd32+304];
	add.f64 	%fd19411, %fd19409, %fd19410;
	ld.global.f64 	%fd19412, [%rd32+400];
	add.f64 	%fd19413, %fd19411, %fd19412;
	ld.global.f64 	%fd19414, [%rd32+496];
	add.f64 	%fd19415, %fd19413, %fd19414;
	ld.global.f64 	%fd19416, [%rd32+592];
	add.f64 	%fd19417, %fd19415, %fd19416;
	ld.global.f64 	%fd19418, [%rd32+688];
	add.f64 	%fd19419, %fd19417, %fd19418;
	ld.global.f64 	%fd19420, [%rd32+784];
	add.f64 	%fd19421, %fd19419, %fd19420;
	ld.global.f64 	%fd19422, [%rd32+880];
	add.f64 	%fd19423, %fd19421, %fd19422;
	ld.global.f64 	%fd19424, [%rd32+976];
	add.f64 	%fd19425, %fd19423, %fd19424;
	ld.global.f64 	%fd19426, [%rd32+1072];
	add.f64 	%fd19427, %fd19425, %fd19426;
	ld.global.f64 	%fd19428, [%rd32+1168];
	add.f64 	%fd19429, %fd19427, %fd19428;
	ld.global.f64 	%fd19430, [%rd722+16];
	sub.f64 	%fd19431, %fd19429, %fd19430;
	div.rn.f64 	%fd1106, %fd19431, 0d4028000000000000;
	st.global.f64 	[%rd32+1456], %fd1106;
	ld.global.f64 	%fd19432, [%rd32+24];
	add.f64 	%fd19433, %fd19432, 0d0000000000000000;
	ld.global.f64 	%fd19434, [%rd32+120];
	add.f64 	%fd19435, %fd19433, %fd19434;
	ld.global.f64 	%fd19436, [%rd32+216];
	add.f64 	%fd19437, %fd19435, %fd19436;
	ld.global.f64 	%fd19438, [%rd32+312];
	add.f64 	%fd19439, %fd19437, %fd19438;
	ld.global.f64 	%fd19440, [%rd32+408];
	add.f64 	%fd19441, %fd19439, %fd19440;
	ld.global.f64 	%fd19442, [%rd32+504];
	add.f64 	%fd19443, %fd19441, %fd19442;
	ld.global.f64 	%fd19444, [%rd32+600];
	add.f64 	%fd19445, %fd19443, %fd19444;
	ld.global.f64 	%fd19446, [%rd32+696];
	add.f64 	%fd19447, %fd19445, %fd19446;
	ld.global.f64 	%fd19448, [%rd32+792];
	add.f64 	%fd19449, %fd19447, %fd19448;
	ld.global.f64 	%fd19450, [%rd32+888];
	add.f64 	%fd19451, %fd19449, %fd19450;
	ld.global.f64 	%fd19452, [%rd32+984];
	add.f64 	%fd19453, %fd19451, %fd19452;
	ld.global.f64 	%fd19454, [%rd32+1080];
	add.f64 	%fd19455, %fd19453, %fd19454;
	ld.global.f64 	%fd19456, [%rd32+1176];
	add.f64 	%fd19457, %fd19455, %fd19456;
	ld.global.f64 	%fd19458, [%rd722+24];
	sub.f64 	%fd19459, %fd19457, %fd19458;
	div.rn.f64 	%fd1107, %fd19459, 0d4028000000000000;
	st.global.f64 	[%rd32+1464], %fd1107;
	ld.global.f64 	%fd19460, [%rd32+32];
	add.f64 	%fd19461, %fd19460, 0d0000000000000000;
	ld.global.f64 	%fd19462, [%rd32+128];
	add.f64 	%fd19463, %fd19461, %fd19462;
	ld.global.f64 	%fd19464, [%rd32+224];
	add.f64 	%fd19465, %fd19463, %fd19464;
	ld.global.f64 	%fd19466, [%rd32+320];
	add.f64 	%fd19467, %fd19465, %fd19466;
	ld.global.f64 	%fd19468, [%rd32+416];
	add.f64 	%fd19469, %fd19467, %fd19468;
	ld.global.f64 	%fd19470, [%rd32+512];
	add.f64 	%fd19471, %fd19469, %fd19470;
	ld.global.f64 	%fd19472, [%rd32+608];
	add.f64 	%fd19473, %fd19471, %fd19472;
	ld.global.f64 	%fd19474, [%rd32+704];
	add.f64 	%fd19475, %fd19473, %fd19474;
	ld.global.f64 	%fd19476, [%rd32+800];
	add.f64 	%fd19477, %fd19475, %fd19476;
	ld.global.f64 	%fd19478, [%rd32+896];
	add.f64 	%fd19479, %fd19477, %fd19478;
	ld.global.f64 	%fd19480, [%rd32+992];
	add.f64 	%fd19481, %fd19479, %fd19480;
	ld.global.f64 	%fd19482, [%rd32+1088];
	add.f64 	%fd19483, %fd19481, %fd19482;
	ld.global.f64 	%fd19484, [%rd32+1184];
	add.f64 	%fd19485, %fd19483, %fd19484;
	ld.global.f64 	%fd19486, [%rd722+32];
	sub.f64 	%fd19487, %fd19485, %fd19486;
	div.rn.f64 	%fd1108, %fd19487, 0d4028000000000000;
	st.global.f64 	[%rd32+1472], %fd1108;
	ld.global.f64 	%fd19488, [%rd32+40];
	add.f64 	%fd19489, %fd19488, 0d0000000000000000;
	ld.global.f64 	%fd19490, [%rd32+136];
	add.f64 	%fd19491, %fd19489, %fd19490;
	ld.global.f64 	%fd19492, [%rd32+232];
	add.f64 	%fd19493, %fd19491, %fd19492;
	ld.global.f64 	%fd19494, [%rd32+328];
	add.f64 	%fd19495, %fd19493, %fd19494;
	ld.global.f64 	%fd19496, [%rd32+424];
	add.f64 	%fd19497, %fd19495, %fd19496;
	ld.global.f64 	%fd19498, [%rd32+520];
	add.f64 	%fd19499, %fd19497, %fd19498;
	ld.global.f64 	%fd19500, [%rd32+616];
	add.f64 	%fd19501, %fd19499, %fd19500;
	ld.global.f64 	%fd19502, [%rd32+712];
	add.f64 	%fd19503, %fd19501, %fd19502;
	ld.global.f64 	%fd19504, [%rd32+808];
	add.f64 	%fd19505, %fd19503, %fd19504;
	ld.global.f64 	%fd19506, [%rd32+904];
	add.f64 	%fd19507, %fd19505, %fd19506;
	ld.global.f64 	%fd19508, [%rd32+1000];
	add.f64 	%fd19509, %fd19507, %fd19508;
	ld.global.f64 	%fd19510, [%rd32+1096];
	add.f64 	%fd19511, %fd19509, %fd19510;
	ld.global.f64 	%fd19512, [%rd32+1192];
	add.f64 	%fd19513, %fd19511, %fd19512;
	ld.global.f64 	%fd19514, [%rd722+40];
	sub.f64 	%fd19515, %fd19513, %fd19514;
	div.rn.f64 	%fd1109, %fd19515, 0d4028000000000000;
	st.global.f64 	[%rd32+1480], %fd1109;
	ld.global.f64 	%fd19516, [%rd32+48];
	add.f64 	%fd19517, %fd19516, 0d0000000000000000;
	ld.global.f64 	%fd19518, [%rd32+144];
	add.f64 	%fd19519, %fd19517, %fd19518;
	ld.global.f64 	%fd19520, [%rd32+240];
	add.f64 	%fd19521, %fd19519, %fd19520;
	ld.global.f64 	%fd19522, [%rd32+336];
	add.f64 	%fd19523, %fd19521, %fd19522;
	ld.global.f64 	%fd19524, [%rd32+432];
	add.f64 	%fd19525, %fd19523, %fd19524;
	ld.global.f64 	%fd19526, [%rd32+528];
	add.f64 	%fd19527, %fd19525, %fd19526;
	ld.global.f64 	%fd19528, [%rd32+624];
	add.f64 	%fd19529, %fd19527, %fd19528;
	ld.global.f64 	%fd19530, [%rd32+720];
	add.f64 	%fd19531, %fd19529, %fd19530;
	ld.global.f64 	%fd19532, [%rd32+816];
	add.f64 	%fd19533, %fd19531, %fd19532;
	ld.global.f64 	%fd19534, [%rd32+912];
	add.f64 	%fd19535, %fd19533, %fd19534;
	ld.global.f64 	%fd19536, [%rd32+1008];
	add.f64 	%fd19537, %fd19535, %fd19536;
	ld.global.f64 	%fd19538, [%rd32+1104];
	add.f64 	%fd19539, %fd19537, %fd19538;
	ld.global.f64 	%fd19540, [%rd32+1200];
	add.f64 	%fd19541, %fd19539, %fd19540;
	ld.global.f64 	%fd19542, [%rd722+48];
	sub.f64 	%fd19543, %fd19541, %fd19542;
	div.rn.f64 	%fd1110, %fd19543, 0d4028000000000000;
	st.global.f64 	[%rd32+1488], %fd1110;
	ld.global.f64 	%fd19544, [%rd32+56];
	add.f64 	%fd19545, %fd19544, 0d0000000000000000;
	ld.global.f64 	%fd19546, [%rd32+152];
	add.f64 	%fd19547, %fd19545, %fd19546;
	ld.global.f64 	%fd19548, [%rd32+248];
	add.f64 	%fd19549, %fd19547, %fd19548;
	ld.global.f64 	%fd19550, [%rd32+344];
	add.f64 	%fd19551, %fd19549, %fd19550;
	ld.global.f64 	%fd19552, [%rd32+440];
	add.f64 	%fd19553, %fd19551, %fd19552;
	ld.global.f64 	%fd19554, [%rd32+536];
	add.f64 	%fd19555, %fd19553, %fd19554;
	ld.global.f64 	%fd19556, [%rd32+632];
	add.f64 	%fd19557, %fd19555, %fd19556;
	ld.global.f64 	%fd19558, [%rd32+728];
	add.f64 	%fd19559, %fd19557, %fd19558;
	ld.global.f64 	%fd19560, [%rd32+824];
	add.f64 	%fd19561, %fd19559, %fd19560;
	ld.global.f64 	%fd19562, [%rd32+920];
	add.f64 	%fd19563, %fd19561, %fd19562;
	ld.global.f64 	%fd19564, [%rd32+1016];
	add.f64 	%fd19565, %fd19563, %fd19564;
	ld.global.f64 	%fd19566, [%rd32+1112];
	add.f64 	%fd19567, %fd19565, %fd19566;
	ld.global.f64 	%fd19568, [%rd32+1208];
	add.f64 	%fd19569, %fd19567, %fd19568;
	ld.global.f64 	%fd19570, [%rd722+56];
	sub.f64 	%fd19571, %fd19569, %fd19570;
	div.rn.f64 	%fd1111, %fd19571, 0d4028000000000000;
	st.global.f64 	[%rd32+1496], %fd1111;
	ld.global.f64 	%fd19572, [%rd32+64];
	add.f64 	%fd19573, %fd19572, 0d0000000000000000;
	ld.global.f64 	%fd19574, [%rd32+160];
	add.f64 	%fd19575, %fd19573, %fd19574;
	ld.global.f64 	%fd19576, [%rd32+256];
	add.f64 	%fd19577, %fd19575, %fd19576;
	ld.global.f64 	%fd19578, [%rd32+352];
	add.f64 	%fd19579, %fd19577, %fd19578;
	ld.global.f64 	%fd19580, [%rd32+448];
	add.f64 	%fd19581, %fd19579, %fd19580;
	ld.global.f64 	%fd19582, [%rd32+544];
	add.f64 	%fd19583, %fd19581, %fd19582;
	ld.global.f64 	%fd19584, [%rd32+640];
	add.f64 	%fd19585, %fd19583, %fd19584;
	ld.global.f64 	%fd19586, [%rd32+736];
	add.f64 	%fd19587, %fd19585, %fd19586;
	ld.global.f64 	%fd19588, [%rd32+832];
	add.f64 	%fd19589, %fd19587, %fd19588;
	ld.global.f64 	%fd19590, [%rd32+928];
	add.f64 	%fd19591, %fd19589, %fd19590;
	ld.global.f64 	%fd19592, [%rd32+1024];
	add.f64 	%fd19593, %fd19591, %fd19592;
	ld.global.f64 	%fd19594, [%rd32+1120];
	add.f64 	%fd19595, %fd19593, %fd19594;
	ld.global.f64 	%fd19596, [%rd32+1216];
	add.f64 	%fd19597, %fd19595, %fd19596;
	ld.global.f64 	%fd19598, [%rd722+64];
	sub.f64 	%fd19599, %fd19597, %fd19598;
	div.rn.f64 	%fd1112, %fd19599, 0d4028000000000000;
	st.global.f64 	[%rd32+1504], %fd1112;
	ld.global.f64 	%fd19600, [%rd32+72];
	add.f64 	%fd19601, %fd19600, 0d0000000000000000;
	ld.global.f64 	%fd19602, [%rd32+168];
	add.f64 	%fd19603, %fd19601, %fd19602;
	ld.global.f64 	%fd19604, [%rd32+264];
	add.f64 	%fd19605, %fd19603, %fd19604;
	ld.global.f64 	%fd19606, [%rd32+360];
	add.f64 	%fd19607, %fd19605, %fd19606;
	ld.global.f64 	%fd19608, [%rd32+456];
	add.f64 	%fd19609, %fd19607, %fd19608;
	ld.global.f64 	%fd19610, [%rd32+552];
	add.f64 	%fd19611, %fd19609, %fd19610;
	ld.global.f64 	%fd19612, [%rd32+648];
	add.f64 	%fd19613, %fd19611, %fd19612;
	ld.global.f64 	%fd19614, [%rd32+744];
	add.f64 	%fd19615, %fd19613, %fd19614;
	ld.global.f64 	%fd19616, [%rd32+840];
	add.f64 	%fd19617, %fd19615, %fd19616;
	ld.global.f64 	%fd19618, [%rd32+936];
	add.f64 	%fd19619, %fd19617, %fd19618;
	ld.global.f64 	%fd19620, [%rd32+1032];
	add.f64 	%fd19621, %fd19619, %fd19620;
	ld.global.f64 	%fd19622, [%rd32+1128];
	add.f64 	%fd19623, %fd19621, %fd19622;
	ld.global.f64 	%fd19624, [%rd32+1224];
	add.f64 	%fd19625, %fd19623, %fd19624;
	ld.global.f64 	%fd19626, [%rd722+72];
	sub.f64 	%fd19627, %fd19625, %fd19626;
	div.rn.f64 	%fd1113, %fd19627, 0d4028000000000000;
	st.global.f64 	[%rd32+1512], %fd1113;
	ld.global.f64 	%fd19628, [%rd32+80];
	add.f64 	%fd19629, %fd19628, 0d0000000000000000;
	ld.global.f64 	%fd19630, [%rd32+176];
	add.f64 	%fd19631, %fd19629, %fd19630;
	ld.global.f64 	%fd19632, [%rd32+272];
	add.f64 	%fd19633, %fd19631, %fd19632;
	ld.global.f64 	%fd19634, [%rd32+368];
	add.f64 	%fd19635, %fd19633, %fd19634;
	ld.global.f64 	%fd19636, [%rd32+464];
	add.f64 	%fd19637, %fd19635, %fd19636;
	ld.global.f64 	%fd19638, [%rd32+560];
	add.f64 	%fd19639, %fd19637, %fd19638;
	ld.global.f64 	%fd19640, [%rd32+656];
	add.f64 	%fd19641, %fd19639, %fd19640;
	ld.global.f64 	%fd19642, [%rd32+752];
	add.f64 	%fd19643, %fd19641, %fd19642;
	ld.global.f64 	%fd19644, [%rd32+848];
	add.f64 	%fd19645, %fd19643, %fd19644;
	ld.global.f64 	%fd19646, [%rd32+944];
	add.f64 	%fd19647, %fd19645, %fd19646;
	ld.global.f64 	%fd19648, [%rd32+1040];
	add.f64 	%fd19649, %fd19647, %fd19648;
	ld.global.f64 	%fd19650, [%rd32+1136];
	add.f64 	%fd19651, %fd19649, %fd19650;
	ld.global.f64 	%fd19652, [%rd32+1232];
	add.f64 	%fd19653, %fd19651, %fd19652;
	ld.global.f64 	%fd19654, [%rd722+80];
	sub.f64 	%fd19655, %fd19653, %fd19654;
	div.rn.f64 	%fd1114, %fd19655, 0d4028000000000000;
	st.global.f64 	[%rd32+1520], %fd1114;
	ld.global.f64 	%fd19656, [%rd32+88];
	add.f64 	%fd19657, %fd19656, 0d0000000000000000;
	ld.global.f64 	%fd19658, [%rd32+184];
	add.f64 	%fd19659, %fd19657, %fd19658;
	ld.global.f64 	%fd19660, [%rd32+280];
	add.f64 	%fd19661, %fd19659, %fd19660;
	ld.global.f64 	%fd19662, [%rd32+376];
	add.f64 	%fd19663, %fd19661, %fd19662;
	ld.global.f64 	%fd19664, [%rd32+472];
	add.f64 	%fd19665, %fd19663, %fd19664;
	ld.global.f64 	%fd19666, [%rd32+568];
	add.f64 	%fd19667, %fd19665, %fd19666;
	ld.global.f64 	%fd19668, [%rd32+664];
	add.f64 	%fd19669, %fd19667, %fd19668;
	ld.global.f64 	%fd19670, [%rd32+760];
	add.f64 	%fd19671, %fd19669, %fd19670;
	ld.global.f64 	%fd19672, [%rd32+856];
	add.f64 	%fd19673, %fd19671, %fd19672;
	ld.global.f64 	%fd19674, [%rd32+952];
	add.f64 	%fd19675, %fd19673, %fd19674;
	ld.global.f64 	%fd19676, [%rd32+1048];
	add.f64 	%fd19677, %fd19675, %fd19676;
	ld.global.f64 	%fd19678, [%rd32+1144];
	add.f64 	%fd19679, %fd19677, %fd19678;
	ld.global.f64 	%fd19680, [%rd32+1240];
	add.f64 	%fd19681, %fd19679, %fd19680;
	ld.global.f64 	%fd19682, [%rd722+88];
	sub.f64 	%fd19683, %fd19681, %fd19682;
	div.rn.f64 	%fd1115, %fd19683, 0d4028000000000000;
	st.global.f64 	[%rd32+1528], %fd1115;
	ld.global.f64 	%fd19684, [%rd722];
	sub.f64 	%fd19685, %fd19375, %fd19684;
	add.f64 	%fd76216, %fd19375, %fd19685;
	st.global.f64 	[%rd32+1248], %fd76216;
	ld.global.f64 	%fd1117, [%rd35];
	setp.geu.f64 	%p913, %fd76216, %fd1117;
	@%p913 bra 	$L__BB0_749;
	st.global.f64 	[%rd32+1248], %fd1117;
	mov.f64 	%fd76216, %fd1117;
$L__BB0_749:
	ld.global.f64 	%fd1119, [%rd36];
	setp.leu.f64 	%p914, %fd76216, %fd1119;
	@%p914 bra 	$L__BB0_751;
	st.global.f64 	[%rd32+1248], %fd1119;
$L__BB0_751:
	mul.lo.s32 	%r7088, %r479, 12;
	mul.wide.u32 	%rd723, %r7088, 8;
	add.s64 	%rd724, %rd32, %rd723;
	ld.global.f64 	%fd19686, [%rd724+8];
	sub.f64 	%fd19687, %fd1105, %fd19686;
	add.f64 	%fd76217, %fd1105, %fd19687;
	st.global.f64 	[%rd32+1256], %fd76217;
	ld.global.f64 	%fd1121, [%rd35+8];
	setp.geu.f64 	%p915, %fd76217, %fd1121;
	@%p915 bra 	$L__BB0_753;
	st.global.f64 	[%rd32+1256], %fd1121;
	mov.f64 	%fd76217, %fd1121;
$L__BB0_753:
	ld.global.f64 	%fd1123, [%rd36+8];
	setp.leu.f64 	%p916, %fd76217, %fd1123;
	@%p916 bra 	$L__BB0_755;
	st.global.f64 	[%rd32+1256], %fd1123;
$L__BB0_755:
	mul.lo.s32 	%r7089, %r479, 12;
	mul.wide.u32 	%rd725, %r7089, 8;
	add.s64 	%rd726, %rd32, %rd725;
	ld.global.f64 	%fd19688, [%rd726+16];
	sub.f64 	%fd19689, %fd1106, %fd19688;
	add.f64 	%fd76218, %fd1106, %fd19689;
	st.global.f64 	[%rd32+1264], %fd76218;
	ld.global.f64 	%fd1125, [%rd35+16];
	setp.geu.f64 	%p917, %fd76218, %fd1125;
	@%p917 bra 	$L__BB0_757;
	st.global.f64 	[%rd32+1264], %fd1125;
	mov.f64 	%fd76218, %fd1125;
$L__BB0_757:
	ld.global.f64 	%fd1127, [%rd36+16];
	setp.leu.f64 	%p918, %fd76218, %fd1127;
	@%p918 bra 	$L__BB0_759;
	st.global.f64 	[%rd32+1264], %fd1127;
$L__BB0_759:
	mul.lo.s32 	%r7090, %r479, 12;
	mul.wide.u32 	%rd727, %r7090, 8;
	add.s64 	%rd728, %rd32, %rd727;
	ld.global.f64 	%fd19690, [%rd728+24];
	sub.f64 	%fd19691, %fd1107, %fd19690;
	add.f64 	%fd76220, %fd1107, %fd19691;
	st.global.f64 	[%rd32+1272], %fd76220;
	ld.global.f64 	%fd1129, [%rd35+24];
	setp.geu.f64 	%p919, %fd76220, %fd1129;
	@%p919 bra 	$L__BB0_761;
	st.global.f64 	[%rd32+1272], %fd1129;
	mov.f64 	%fd76220, %fd1129;
$L__BB0_761:
	ld.global.f64 	%fd1131, [%rd36+24];
	setp.leu.f64 	%p920, %fd76220, %fd1131;
	@%p920 bra 	$L__BB0_763;
	st.global.f64 	[%rd32+1272], %fd1131;
	mov.f64 	%fd76220, %fd1131;
$L__BB0_763:
	mul.lo.s32 	%r7091, %r479, 12;
	mul.wide.u32 	%rd729, %r7091, 8;
	add.s64 	%rd730, %rd32, %rd729;
	ld.global.f64 	%fd19692, [%rd730+32];
	sub.f64 	%fd19693, %fd1108, %fd19692;
	add.f64 	%fd76222, %fd1108, %fd19693;
	st.global.f64 	[%rd32+1280], %fd76222;
	ld.global.f64 	%fd1134, [%rd35+32];
	setp.geu.f64 	%p921, %fd76222, %fd1134;
	@%p921 bra 	$L__BB0_765;
	st.global.f64 	[%rd32+1280], %fd1134;
	mov.f64 	%fd76222, %fd1134;
$L__BB0_765:
	ld.global.f64 	%fd1136, [%rd36+32];
	setp.leu.f64 	%p922, %fd76222, %fd1136;
	@%p922 bra 	$L__BB0_767;
	st.global.f64 	[%rd32+1280], %fd1136;
	mov.f64 	%fd76222, %fd1136;
$L__BB0_767:
	mul.lo.s32 	%r7092, %r479, 12;
	mul.wide.u32 	%rd731, %r7092, 8;
	add.s64 	%rd732, %rd32, %rd731;
	ld.global.f64 	%fd19694, [%rd732+40];
	sub.f64 	%fd19695, %fd1109, %fd19694;
	add.f64 	%fd76224, %fd1109, %fd19695;
	st.global.f64 	[%rd32+1288], %fd76224;
	ld.global.f64 	%fd1139, [%rd35+40];
	setp.geu.f64 	%p923, %fd76224, %fd1139;
	@%p923 bra 	$L__BB0_769;
	st.global.f64 	[%rd32+1288], %fd1139;
	mov.f64 	%fd76224, %fd1139;
$L__BB0_769:
	ld.global.f64 	%fd1141, [%rd36+40];
	setp.leu.f64 	%p924, %fd76224, %fd1141;
	@%p924 bra 	$L__BB0_771;
	st.global.f64 	[%rd32+1288], %fd1141;
	mov.f64 	%fd76224, %fd1141;
$L__BB0_771:
	mul.lo.s32 	%r7093, %r479, 12;
	mul.wide.u32 	%rd733, %r7093, 8;
	add.s64 	%rd734, %rd32, %rd733;
	ld.global.f64 	%fd19696, [%rd734+48];
	sub.f64 	%fd19697, %fd1110, %fd19696;
	add.f64 	%fd76226, %fd1110, %fd19697;
	st.global.f64 	[%rd32+1296], %fd76226;
	ld.global.f64 	%fd1144, [%rd35+48];
	setp.geu.f64 	%p925, %fd76226, %fd1144;
	@%p925 bra 	$L__BB0_773;
	st.global.f64 	[%rd32+1296], %fd1144;
	mov.f64 	%fd76226, %fd1144;
$L__BB0_773:
	ld.global.f64 	%fd1146, [%rd36+48];
	setp.leu.f64 	%p926, %fd76226, %fd1146;
	@%p926 bra 	$L__BB0_775;
	st.global.f64 	[%rd32+1296], %fd1146;
	mov.f64 	%fd76226, %fd1146;
$L__BB0_775:
	mul.lo.s32 	%r7094, %r479, 12;
	mul.wide.u32 	%rd735, %r7094, 8;
	add.s64 	%rd736, %rd32, %rd735;
	ld.global.f64 	%fd19698, [%rd736+56];
	sub.f64 	%fd19699, %fd1111, %fd19698;
	add.f64 	%fd76228, %fd1111, %fd19699;
	st.global.f64 	[%rd32+1304], %fd76228;
	ld.global.f64 	%fd1149, [%rd35+56];
	setp.geu.f64 	%p927, %fd76228, %fd1149;
	@%p927 bra 	$L__BB0_777;
	st.global.f64 	[%rd32+1304], %fd1149;
	mov.f64 	%fd76228, %fd1149;
$L__BB0_777:
	ld.global.f64 	%fd1151, [%rd36+56];
	setp.leu.f64 	%p928, %fd76228, %fd1151;
	@%p928 bra 	$L__BB0_779;
	st.global.f64 	[%rd32+1304], %fd1151;
	mov.f64 	%fd76228, %fd1151;
$L__BB0_779:
	mul.lo.s32 	%r7095, %r479, 12;
	mul.wide.u32 	%rd737, %r7095, 8;
	add.s64 	%rd738, %rd32, %rd737;
	ld.global.f64 	%fd19700, [%rd738+64];
	sub.f64 	%fd19701, %fd1112, %fd19700;
	add.f64 	%fd76230, %fd1112, %fd19701;
	st.global.f64 	[%rd32+1312], %fd76230;
	ld.global.f64 	%fd1154, [%rd35+64];
	setp.geu.f64 	%p929, %fd76230, %fd1154;
	@%p929 bra 	$L__BB0_781;
	st.global.f64 	[%rd32+1312], %fd1154;
	mov.f64 	%fd76230, %fd1154;
$L__BB0_781:
	ld.global.f64 	%fd1156, [%rd36+64];
	setp.leu.f64 	%p930, %fd76230, %fd1156;
	@%p930 bra 	$L__BB0_783;
	st.global.f64 	[%rd32+1312], %fd1156;
	mov.f64 	%fd76230, %fd1156;
$L__BB0_783:
	mul.lo.s32 	%r7096, %r479, 12;
	mul.wide.u32 	%rd739, %r7096, 8;
	add.s64 	%rd740, %rd32, %rd739;
	ld.global.f64 	%fd19702, [%rd740+72];
	sub.f64 	%fd19703, %fd1113, %fd19702;
	add.f64 	%fd76232, %fd1113, %fd19703;
	st.global.f64 	[%rd32+1320], %fd76232;
	ld.global.f64 	%fd1159, [%rd35+72];
	setp.geu.f64 	%p931, %fd76232, %fd1159;
	@%p931 bra 	$L__BB0_785;
	st.global.f64 	[%rd32+1320], %fd1159;
	mov.f64 	%fd76232, %fd1159;
$L__BB0_785:
	ld.global.f64 	%fd1161, [%rd36+72];
	setp.leu.f64 	%p932, %fd76232, %fd1161;
	@%p932 bra 	$L__BB0_787;
	st.global.f64 	[%rd32+1320], %fd1161;
	mov.f64 	%fd76232, %fd1161;
$L__BB0_787:
	mul.lo.s32 	%r7097, %r479, 12;
	mul.wide.u32 	%rd741, %r7097, 8;
	add.s64 	%rd742, %rd32, %rd741;
	ld.global.f64 	%fd19704, [%rd742+80];
	sub.f64 	%fd19705, %fd1114, %fd19704;
	add.f64 	%fd76234, %fd1114, %fd19705;
	st.global.f64 	[%rd32+1328], %fd76234;
	ld.global.f64 	%fd1164, [%rd35+80];
	setp.geu.f64 	%p933, %fd76234, %fd1164;
	@%p933 bra 	$L__BB0_789;
	st.global.f64 	[%rd32+1328], %fd1164;
	mov.f64 	%fd76234, %fd1164;
$L__BB0_789:
	ld.global.f64 	%fd1166, [%rd36+80];
	setp.leu.f64 	%p934, %fd76234, %fd1166;
	@%p934 bra 	$L__BB0_791;
	st.global.f64 	[%rd32+1328], %fd1166;
	mov.f64 	%fd76234, %fd1166;
$L__BB0_791:
	mul.lo.s32 	%r7098, %r479, 12;
	mul.wide.u32 	%rd743, %r7098, 8;
	add.s64 	%rd744, %rd32, %rd743;
	ld.global.f64 	%fd19706, [%rd744+88];
	sub.f64 	%fd19707, %fd1115, %fd19706;
	add.f64 	%fd76236, %fd1115, %fd19707;
	st.global.f64 	[%rd32+1336], %fd76236;
	ld.global.f64 	%fd1169, [%rd35+88];
	setp.geu.f64 	%p935, %fd76236, %fd1169;
	@%p935 bra 	$L__BB0_793;
	st.global.f64 	[%rd32+1336], %fd1169;
	mov.f64 	%fd76236, %fd1169;
$L__BB0_793:
	ld.global.f64 	%fd1171, [%rd36+88];
	setp.leu.f64 	%p936, %fd76236, %fd1171;
	@%p936 bra 	$L__BB0_795;
	st.global.f64 	[%rd32+1336], %fd1171;
	mov.f64 	%fd76236, %fd1171;
$L__BB0_795:
	mul.f64 	%fd1173, %fd76232, 0d3F91DF46A2529D3A;
	abs.f64 	%fd1174, %fd1173;
	setp.neu.f64 	%p937, %fd1174, 0d7FF0000000000000;
	@%p937 bra 	$L__BB0_797;
	mov.f64 	%fd19713, 0d0000000000000000;
	mul.rn.f64 	%fd76237, %fd1173, %fd19713;
	mov.b32 	%r17878, 0;
	bra.uni 	$L__BB0_799;
$L__BB0_797:
	mul.f64 	%fd19708, %fd1173, 0d3FE45F306DC9C883;
	cvt.rni.s32.f64 	%r17878, %fd19708;
	cvt.rn.f64.s32 	%fd19709, %r17878;
	fma.rn.f64 	%fd19710, %fd19709, 0dBFF921FB54442D18, %fd1173;
	fma.rn.f64 	%fd19711, %fd19709, 0dBC91A62633145C00, %fd19710;
	fma.rn.f64 	%fd76237, %fd19709, 0dB97B839A252049C0, %fd19711;
	setp.ltu.f64 	%p938, %fd1174, 0d41E0000000000000;
	@%p938 bra 	$L__BB0_799;
	{ // callseq 100, 0
	.param .b64 param0;
	st.param.f64 	[param0], %fd1173;
	.param .align 16 .b8 retval0[16];
	call.uni (retval0), 
	__internal_trig_reduction_slowpathd, 
	(
	param0
	);
	ld.param.f64 	%fd76237, [retval0];
	ld.param.b32 	%r17878, [retval0+8];
	} // callseq 100
$L__BB0_799:
	shl.b32 	%r7101, %r17878, 6;
	cvt.u64.u32 	%rd745, %r7101;
	and.b64  	%rd746, %rd745, 64;
	mov.u64 	%rd747, __cudart_sin_cos_coeffs;
	add.s64 	%rd748, %rd747, %rd746;
	mul.rn.f64 	%fd19714, %fd76237, %fd76237;
	and.b32  	%r7102, %r17878, 1;
	setp.eq.b32 	%p939, %r7102, 1;
	selp.f64 	%fd19715, 0dBDA8FF8320FD8164, 0d3DE5DB65F9785EBA, %p939;
	ld.global.nc.v2.f64 	{%fd19716, %fd19717}, [%rd748];
	fma.rn.f64 	%fd19718, %fd19715, %fd19714, %fd19716;
	fma.rn.f64 	%fd19719, %fd19718, %fd19714, %fd19717;
	ld.global.nc.v2.f64 	{%fd19720, %fd19721}, [%rd748+16];
	fma.rn.f64 	%fd19722, %fd19719, %fd19714, %fd19720;
	fma.rn.f64 	%fd19723, %fd19722, %fd19714, %fd19721;
	ld.global.nc.v2.f64 	{%fd19724, %fd19725}, [%rd748+32];
	fma.rn.f64 	%fd19726, %fd19723, %fd19714, %fd19724;
	fma.rn.f64 	%fd19727, %fd19726, %fd19714, %fd19725;
	fma.rn.f64 	%fd19728, %fd19727, %fd76237, %fd76237;
	fma.rn.f64 	%fd19729, %fd19727, %fd19714, 0d3FF0000000000000;
	selp.f64 	%fd19730, %fd19729, %fd19728, %p939;
	and.b32  	%r7103, %r17878, 2;
	setp.eq.s32 	%p940, %r7103, 0;
	mov.f64 	%fd19731, 0d0000000000000000;
	sub.f64 	%fd19732, %fd19731, %fd19730;
	selp.f64 	%fd1179, %fd19730, %fd19732, %p940;
	mul.f64 	%fd1180, %fd76234, 0d3F91DF46A2529D3A;
	abs.f64 	%fd1181, %fd1180;
	setp.neu.f64 	%p941, %fd1181, 0d7FF0000000000000;
	@%p941 bra 	$L__BB0_801;
	mov.f64 	%fd19738, 0d0000000000000000;
	mul.rn.f64 	%fd76238, %fd1180, %fd19738;
	mov.b32 	%r17879, 0;
	bra.uni 	$L__BB0_803;
$L__BB0_801:
	mul.f64 	%fd19733, %fd1180, 0d3FE45F306DC9C883;
	cvt.rni.s32.f64 	%r17879, %fd19733;
	cvt.rn.f64.s32 	%fd19734, %r17879;
	fma.rn.f64 	%fd19735, %fd19734, 0dBFF921FB54442D18, %fd1180;
	fma.rn.f64 	%fd19736, %fd19734, 0dBC91A62633145C00, %fd19735;
	fma.rn.f64 	%fd76238, %fd19734, 0dB97B839A252049C0, %fd19736;
	setp.ltu.f64 	%p942, %fd1181, 0d41E0000000000000;
	@%p942 bra 	$L__BB0_803;
	{ // callseq 101, 0
	.param .b64 param0;
	st.param.f64 	[param0], %fd1180;
	.param .align 16 .b8 retval0[16];
	call.uni (retval0), 
	__internal_trig_reduction_slowpathd, 
	(
	param0
	);
	ld.param.f64 	%fd76238, [retval0];
	ld.param.b32 	%r17879, [retval0+8];
	} // callseq 101
$L__BB0_803:
	shl.b32 	%r7106, %r17879, 6;
	cvt.u64.u32 	%rd749, %r7106;
	and.b64  	%rd750, %rd749, 64;
	mov.u64 	%rd751, __cudart_sin_cos_coeffs;
	add.s64 	%rd752, %rd751, %rd750;
	mul.rn.f64 	%fd19739, %fd76238, %fd76238;
	and.b32  	%r7107, %r17879, 1;
	setp.eq.b32 	%p943, %r7107, 1;
	selp.f64 	%fd19740, 0dBDA8FF8320FD8164, 0d3DE5DB65F9785EBA, %p943;
	ld.global.nc.v2.f64 	{%fd19741, %fd19742}, [%rd752];
	fma.rn.f64 	%fd19743, %fd19740, %fd19739, %fd19741;
	fma.rn.f64 	%fd19744, %fd19743, %fd19739, %fd19742;
	ld.global.nc.v2.f64 	{%fd19745, %fd19746}, [%rd752+16];
	fma.rn.f64 	%fd19747, %fd19744, %fd19739, %fd19745;
	fma.rn.f64 	%fd19748, %fd19747, %fd19739, %fd19746;
	ld.global.nc.v2.f64 	{%fd19749, %fd19750}, [%rd752+32];
	fma.rn.f64 	%fd19751, %fd19748, %fd19739, %fd19749;
	fma.rn.f64 	%fd19752, %fd19751, %fd19739, %fd19750;
	fma.rn.f64 	%fd19753, %fd19752, %fd76238, %fd76238;
	fma.rn.f64 	%fd19754, %fd19752, %fd19739, 0d3FF0000000000000;
	selp.f64 	%fd19755, %fd19754, %fd19753, %p943;
	and.b32  	%r7108, %r17879, 2;
	setp.eq.s32 	%p944, %r7108, 0;
	mov.f64 	%fd19756, 0d0000000000000000;
	sub.f64 	%fd19757, %fd19756, %fd19755;
	selp.f64 	%fd1186, %fd19755, %fd19757, %p944;
	mul.f64 	%fd1187, %fd76236, 0d3F91DF46A2529D3A;
	abs.f64 	%fd1188, %fd1187;
	setp.neu.f64 	%p945, %fd1188, 0d7FF0000000000000;
	@%p945 bra 	$L__BB0_805;
	mov.f64 	%fd19763, 0d0000000000000000;
	mul.rn.f64 	%fd76239, %fd1187, %fd19763;
	mov.b32 	%r17880, 0;
	bra.uni 	$L__BB0_807;
$L__BB0_805:
	mul.f64 	%fd19758, %fd1187, 0d3FE45F306DC9C883;
	cvt.rni.s32.f64 	%r17880, %fd19758;
	cvt.rn.f64.s32 	%fd19759, %r17880;
	fma.rn.f64 	%fd19760, %fd19759, 0dBFF921FB54442D18, %fd1187;
	fma.rn.f64 	%fd19761, %fd19759, 0dBC91A62633145C00, %fd19760;
	fma.rn.f64 	%fd76239, %fd19759, 0dB97B839A252049C0, %fd19761;
	setp.ltu.f64 	%p946, %fd1188, 0d41E0000000000000;
	@%p946 bra 	$L__BB0_807;
	{ // callseq 102, 0
	.param .b64 param0;
	st.param.f64 	[param0], %fd1187;
	.param .align 16 .b8 retval0[16];
	call.uni (retval0), 
	__internal_trig_reduction_slowpathd, 
	(
	param0
	);
	ld.param.f64 	%fd76239, [retval0];
	ld.param.b32 	%r17880, [retval0+8];
	} // callseq 102
$L__BB0_807:
	shl.b32 	%r7111, %r17880, 6;
	cvt.u64.u32 	%rd753, %r7111;
	and.b64  	%rd754, %rd753, 64;
	mov.u64 	%rd755, __cudart_sin_cos_coeffs;
	add.s64 	%rd756, %rd755, %rd754;
	mul.rn.f64 	%fd19764, %fd76239, %fd76239;
	and.b32  	%r7112, %r17880, 1;
	setp.eq.b32 	%p948, %r7112, 1;
	selp.f64 	%fd19765, 0dBDA8FF8320FD8164, 0d3DE5DB65F9785EBA, %p948;
	ld.global.nc.v2.f64 	{%fd19766, %fd19767}, [%rd756];
	fma.rn.f64 	%fd19768, %fd19765, %fd19764, %fd19766;
	fma.rn.f64 	%fd19769, %fd19768, %fd19764, %fd19767;
	ld.global.nc.v2.f64 	{%fd19770, %fd19771}, [%rd756+16];
	fma.rn.f64 	%fd19772, %fd19769, %fd19764, %fd19770;
	fma.rn.f64 	%fd19773, %fd19772, %fd19764, %fd19771;
	ld.global.nc.v2.f64 	{%fd19774, %fd19775}, [%rd756+32];
	fma.rn.f64 	%fd19776, %fd19773, %fd19764, %fd19774;
	fma.rn.f64 	%fd19777, %fd19776, %fd19764, %fd19775;
	fma.rn.f64 	%fd19778, %fd19777, %fd76239, %fd76239;
	fma.rn.f64 	%fd19779, %fd19777, %fd19764, 0d3FF0000000000000;
	selp.f64 	%fd19780, %fd19779, %fd19778, %p948;
	and.b32  	%r7113, %r17880, 2;
	setp.eq.s32 	%p949, %r7113, 0;
	mov.f64 	%fd19781, 0d0000000000000000;
	sub.f64 	%fd19782, %fd19781, %fd19780;
	selp.f64 	%fd1193, %fd19780, %fd19782, %p949;
	@%p937 bra 	$L__BB0_809;
	mov.f64 	%fd19788, 0d0000000000000000;
	mul.rn.f64 	%fd76241, %fd1173, %fd19788;
	mov.b32 	%r17882, 1;
	bra.uni 	$L__BB0_812;
$L__BB0_809:
	mul.f64 	%fd19783, %fd1173, 0d3FE45F306DC9C883;
	cvt.rni.s32.f64 	%r17881, %fd19783;
	cvt.rn.f64.s32 	%fd19784, %r17881;
	fma.rn.f64 	%fd19785, %fd19784, 0dBFF921FB54442D18, %fd1173;
	fma.rn.f64 	%fd19786, %fd19784, 0dBC91A62633145C00, %fd19785;
	fma.rn.f64 	%fd76241, %fd19784, 0dB97B839A252049C0, %fd19786;
	setp.ltu.f64 	%p950, %fd1174, 0d41E0000000000000;
	@%p950 bra 	$L__BB0_811;
	{ // callseq 103, 0
	.param .b64 param0;
	st.param.f64 	[param0], %fd1173;
	.param .align 16 .b8 retval0[16];
	call.uni (retval0), 
	__internal_trig_reduction_slowpathd, 
	(
	param0
	);
	ld.param.f64 	%fd76241, [retval0];
	ld.param.b32 	%r17881, [retval0+8];
	} // callseq 103
$L__BB0_811:
	add.s32 	%r17882, %r17881, 1;
$L__BB0_812:
	shl.b32 	%r7116, %r17882, 6;
	cvt.u64.u32 	%rd757, %r7116;
	and.b64  	%rd758, %rd757, 64;
	mov.u64 	%rd759, __cudart_sin_cos_coeffs;
	add.s64 	%rd760, %rd759, %rd758;
	mul.rn.f64 	%fd19789, %fd76241, %fd76241;
	and.b32  	%r7117, %r17882, 1;
	setp.eq.b32 	%p952, %r7117, 1;
	selp.f64 	%fd19790, 0dBDA8FF8320FD8164, 0d3DE5DB65F9785EBA, %p952;
	ld.global.nc.v2.f64 	{%fd19791, %fd19792}, [%rd760];
	fma.rn.f64 	%fd19793, %fd19790, %fd19789, %fd19791;
	fma.rn.f64 	%fd19794, %fd19793, %fd19789, %fd19792;
	ld.global.nc.v2.f64 	{%fd19795, %fd19796}, [%rd760+16];
	fma.rn.f64 	%fd19797, %fd19794, %fd19789, %fd19795;
	fma.rn.f64 	%fd19798, %fd19797, %fd19789, %fd19796;
	ld.global.nc.v2.f64 	{%fd19799, %fd19800}, [%rd760+32];
	fma.rn.f64 	%fd19801, %fd19798, %fd19789, %fd19799;
	fma.rn.f64 	%fd19802, %fd19801, %fd19789, %fd19800;
	fma.rn.f64 	%fd19803, %fd19802, %fd76241, %fd76241;
	fma.rn.f64 	%fd19804, %fd19802, %fd19789, 0d3FF0000000000000;
	selp.f64 	%fd19805, %fd19804, %fd19803, %p952;
	and.b32  	%r7118, %r17882, 2;
	setp.eq.s32 	%p953, %r7118, 0;
	mov.f64 	%fd19806, 0d0000000000000000;
	sub.f64 	%fd19807, %fd19806, %fd19805;
	selp.f64 	%fd1199, %fd19805, %fd19807, %p953;
	@%p941 bra 	$L__BB0_814;
	mov.f64 	%fd19813, 0d0000000000000000;
	mul.rn.f64 	%fd76243, %fd1180, %fd19813;
	mov.b32 	%r17884, 1;
	bra.uni 	$L__BB0_817;
$L__BB0_814:
	mul.f64 	%fd19808, %fd1180, 0d3FE45F306DC9C883;
	cvt.rni.s32.f64 	%r17883, %fd19808;
	cvt.rn.f64.s32 	%fd19809, %r17883;
	fma.rn.f64 	%fd19810, %fd19809, 0dBFF921FB54442D18, %fd1180;
	fma.rn.f64 	%fd19811, %fd19809, 0dBC91A62633145C00, %fd19810;
	fma.rn.f64 	%fd76243, %fd19809, 0dB97B839A252049C0, %fd19811;
	setp.ltu.f64 	%p954, %fd1181, 0d41E0000000000000;
	@%p954 bra 	$L__BB0_816;
	{ // callseq 104, 0
	.param .b64 param0;
	st.param.f64 	[param0], %fd1180;
	.param .align 16 .b8 retval0[16];
	call.uni (retval0), 
	__internal_trig_reduction_slowpathd, 
	(
	param0
	);
	ld.param.f64 	%fd76243, [retval0];
	ld.param.b32 	%r17883, [retval0+8];
	} // callseq 104
$L__BB0_816:
	add.s32 	%r17884, %r17883, 1;
$L__BB0_817:
	shl.b32 	%r7121, %r17884, 6;
	cvt.u64.u32 	%rd761, %r7121;
	and.b64  	%rd762, %rd761, 64;
	mov.u64 	%rd763, __cudart_sin_cos_coeffs;
	add.s64 	%rd764, %rd763, %rd762;
	mul.rn.f64 	%fd19814, %fd76243, %fd76243;
	and.b32  	%r7122, %r17884, 1;
	setp.eq.b32 	%p956, %r7122, 1;
	selp.f64 	%fd19815, 0dBDA8FF8320FD8164, 0d3DE5DB65F9785EBA, %p956;
	ld.global.nc.v2.f64 	{%fd19816, %fd19817}, [%rd764];
	fma.rn.f64 	%fd19818, %fd19815, %fd19814, %fd19816;
	fma.rn.f64 	%fd19819, %fd19818, %fd19814, %fd19817;
	ld.global.nc.v2.f64 	{%fd19820, %fd19821}, [%rd764+16];
	fma.rn.f64 	%fd19822, %fd19819, %fd19814, %fd19820;
	fma.rn.f64 	%fd19823, %fd19822, %fd19814, %fd19821;
	ld.global.nc.v2.f64 	{%fd19824, %fd19825}, [%rd764+32];
	fma.rn.f64 	%fd19826, %fd19823, %fd19814, %fd19824;
	fma.rn.f64 	%fd19827, %fd19826, %fd19814, %fd19825;
	fma.rn.f64 	%fd19828, %fd19827, %fd76243, %fd76243;
	fma.rn.f64 	%fd19829, %fd19827, %fd19814, 0d3FF0000000000000;
	selp.f64 	%fd19830, %fd19829, %fd19828, %p956;
	and.b32  	%r7123, %r17884, 2;
	setp.eq.s32 	%p957, %r7123, 0;
	mov.f64 	%fd19831, 0d0000000000000000;
	sub.f64 	%fd19832, %fd19831, %fd19830;
	selp.f64 	%fd1205, %fd19830, %fd19832, %p957;
	@%p945 bra 	$L__BB0_819;
	mov.f64 	%fd19838, 0d0000000000000000;
	mul.rn.f64 	%fd76245, %fd1187, %fd19838;
	mov.b32 	%r17886, 1;
	bra.uni 	$L__BB0_822;
$L__BB0_819:
	mul.f64 	%fd19833, %fd1187, 0d3FE45F306DC9C883;
	cvt.rni.s32.f64 	%r17885, %fd19833;
	cvt.rn.f64.s32 	%fd19834, %r17885;
	fma.rn.f64 	%fd19835, %fd19834, 0dBFF921FB54442D18, %fd1187;
	fma.rn.f64 	%fd19836, %fd19834, 0dBC91A62633145C00, %fd19835;
	fma.rn.f64 	%fd76245, %fd19834, 0dB97B839A252049C0, %fd19836;
	setp.ltu.f64 	%p958, %fd1188, 0d41E0000000000000;
	@%p958 bra 	$L__BB0_821;
	{ // callseq 105, 0
	.param .b64 param0;
	st.param.f64 	[param0], %fd1187;
	.param .align 16 .b8 retval0[16];
	call.uni (retval0), 
	__internal_trig_reduction_slowpathd, 
	(
	param0
	);
	ld.param.f64 	%fd76245, [retval0];
	ld.param.b32 	%r17885, [retval0+8];
	} // callseq 105
$L__BB0_821:
	add.s32 	%r17886, %r17885, 1;
$L__BB0_822:
	shl.b32 	%r7126, %r17886, 6;
	cvt.u64.u32 	%rd765, %r7126;
	and.b64  	%rd766, %rd765, 64;
	mov.u64 	%rd767, __cudart_sin_cos_coeffs;
	add.s64 	%rd768, %rd767, %rd766;
	mul.rn.f64 	%fd19839, %fd76245, %fd76245;
	and.b32  	%r7127, %r17886, 1;
	setp.eq.b32 	%p959, %r7127, 1;
	selp.f64 	%fd19840, 0dBDA8FF8320FD8164, 0d3DE5DB65F9785EBA, %p959;
	ld.global.nc.v2.f64 	{%fd19841, %fd19842}, [%rd768];
	fma.rn.f64 	%fd19843, %fd19840, %fd19839, %fd19841;
	fma.rn.f64 	%fd19844, %fd19843, %fd19839, %fd19842;
	ld.global.nc.v2.f64 	{%fd19845, %fd19846}, [%rd768+16];
	fma.rn.f64 	%fd19847, %fd19844, %fd19839, %fd19845;
	fma.rn.f64 	%fd19848, %fd19847, %fd19839, %fd19846;
	ld.global.nc.v2.f64 	{%fd19849, %fd19850}, [%rd768+32];
	fma.rn.f64 	%fd19851, %fd19848, %fd19839, %fd19849;
	fma.rn.f64 	%fd19852, %fd19851, %fd19839, %fd19850;
	fma.rn.f64 	%fd19853, %fd19852, %fd76245, %fd76245;
	fma.rn.f64 	%fd19854, %fd19852, %fd19839, 0d3FF0000000000000;
	selp.f64 	%fd19855, %fd19854, %fd19853, %p959;
	and.b32  	%r7128, %r17886, 2;
	setp.eq.s32 	%p960, %r7128, 0;
	mov.f64 	%fd19856, 0d0000000000000000;
	sub.f64 	%fd19857, %fd19856, %fd19855;
	selp.f64 	%fd1211, %fd19855, %fd19857, %p960;
	mul.f64 	%fd19858, %fd1199, %fd1205;
	sub.f64 	%fd19859, %fd19858, %fd1211;
	mul.f64 	%fd19860, %fd1179, %fd1186;
	div.rn.f64 	%fd1212, %fd19859, %fd19860;
	{
	.reg .b32 %temp; 
	mov.b64 	{%temp, %r504}, %fd1212;
	}
	abs.f64 	%fd1213, %fd1212;
	{
	.reg .b32 %temp; 
	mov.b64 	{%temp, %r7129}, %fd1213;
	}
	setp.gt.s32 	%p961, %r7129, 1071801957;
	@%p961 bra 	$L__BB0_826;
	mul.f64 	%fd19901, %fd1212, %fd1212;
	fma.rn.f64 	%fd19902, %fd19901, 0d3FB0066BDC1895E9, 0dBFB3823B180754AF;
	fma.rn.f64 	%fd19903, %fd19902, %fd19901, 0d3FB11E52CC2F79AE;
	fma.rn.f64 	%fd19904, %fd19903, %fd19901, 0dBF924EAF3526861B;
	fma.rn.f64 	%fd19905, %fd19904, %fd19901, 0d3F91DF02A31E6CB7;
	fma.rn.f64 	%fd19906, %fd19905, %fd19901, 0d3F847D18B0EEC6CC;
	fma.rn.f64 	%fd19907, %fd19906, %fd19901, 0d3F8D0AF961BA53B0;
	fma.rn.f64 	%fd19908, %fd19907, %fd19901, 0d3F91BF7734CF1C48;
	fma.rn.f64 	%fd19909, %fd19908, %fd19901, 0d3F96E91483144EF7;
	fma.rn.f64 	%fd19910, %fd19909, %fd19901, 0d3F9F1C6E0A4F9F81;
	fma.rn.f64 	%fd19911, %fd19910, %fd19901, 0d3FA6DB6DC27FA92B;
	fma.rn.f64 	%fd19912, %fd19911, %fd19901, 0d3FB333333320F91B;
	fma.rn.f64 	%fd19913, %fd19912, %fd19901, 0d3FC5555555555F4D;
	mul.f64 	%fd19914, %fd19901, %fd19913;
	fma.rn.f64 	%fd1214, %fd19914, %fd1213, %fd1213;
	setp.gt.s32 	%p965, %r504, -1;
	@%p965 bra 	$L__BB0_825;
	mov.f64 	%fd19919, 0d3C91A62633145C07;
	add.rn.f64 	%fd19920, %fd1214, %fd19919;
	mov.f64 	%fd19921, 0d3FF921FB54442D18;
	add.rn.f64 	%fd76246, %fd19921, %fd19920;
	bra.uni 	$L__BB0_827;
$L__BB0_825:
	mov.f64 	%fd19915, 0dBC91A62633145C07;
	add.rn.f64 	%fd19916, %fd1214, %fd19915;
	neg.f64 	%fd19917, %fd19916;
	mov.f64 	%fd19918, 0d3FF921FB54442D18;
	add.rn.f64 	%fd76246, %fd19918, %fd19917;
	bra.uni 	$L__BB0_827;
$L__BB0_826:
	mov.f64 	%fd19861, 0d3FF0000000000000;
	sub.f64 	%fd19862, %fd19861, %fd1213;
	{
	.reg .b32 %temp; 
	mov.b64 	{%r7130, %temp}, %fd19862;
	}
	{
	.reg .b32 %temp; 
	mov.b64 	{%temp, %r7131}, %fd19862;
	}
	add.s32 	%r7132, %r7131, -1048576;
	mov.b64 	%fd19863, {%r7130, %r7132};
	rsqrt.approx.ftz.f64 	%fd19864, %fd19863;
	{
	.reg .b32 %temp; 
	mov.b64 	{%r7133, %temp}, %fd19864;
	}
	{
	.reg .b32 %temp; 
	mov.b64 	{%temp, %r7134}, %fd19864;
	}
	add.s32 	%r7135, %r7134, -1048576;
	mov.b64 	%fd19865, {%r7133, %r7135};
	mul.f64 	%fd19866, %fd19863, %fd19864;
	neg.f64 	%fd19867, %fd19866;
	fma.rn.f64 	%fd19868, %fd19866, %fd19867, %fd19863;
	fma.rn.f64 	%fd19869, %fd19868, %fd19865, %fd19866;
	neg.f64 	%fd19870, %fd19869;
	fma.rn.f64 	%fd19871, %fd19864, %fd19870, 0d3FF0000000000000;
	fma.rn.f64 	%fd19872, %fd19871, %fd19865, %fd19865;
	fma.rn.f64 	%fd19873, %fd19869, %fd19870, %fd19863;
	fma.rn.f64 	%fd19874, %fd19873, %fd19872, %fd19869;
	{
	.reg .b32 %temp; 
	mov.b64 	{%r7136, %temp}, %fd19874;
	}
	{
	.reg .b32 %temp; 
	mov.b64 	{%temp, %r7137}, %fd19874;
	}
	add.s32 	%r7138, %r7137, 1048576;
	mov.b64 	%fd19875, {%r7136, %r7138};
	fma.rn.f64 	%fd19876, %fd19862, 0d3EC715B371155F70, 0dBEBAC2FE66FAAC4B;
	fma.rn.f64 	%fd19877, %fd19876, %fd19862, 0d3ED9A9B88EFCD9B8;
	fma.rn.f64 	%fd19878, %fd19877, %fd19862, 0d3EDD0F40A8A0C4C3;
	fma.rn.f64 	%fd19879, %fd19878, %fd19862, 0d3EF46D4CFA9E0E1F;
	fma.rn.f64 	%fd19880, %fd19879, %fd19862, 0d3F079C168D1E2422;
	fma.rn.f64 	%fd19881, %fd19880, %fd19862, 0d3F1C9A88C3BCA540;
	fma.rn.f64 	%fd19882, %fd19881, %fd19862, 0d3F31C4E64BD476DF;
	fma.rn.f64 	%fd19883, %fd19882, %fd19862, 0d3F46E8BA60009C8F;
	fma.rn.f64 	%fd19884, %fd19883, %fd19862, 0d3F5F1C71C62B05A2;
	fma.rn.f64 	%fd19885, %fd19884, %fd19862, 0d3F76DB6DB6DC9F2C;
	fma.rn.f64 	%fd19886, %fd19885, %fd19862, 0d3F9333333333329C;
	fma.rn.f64 	%fd19887, %fd19886, %fd19862, 0d3FB5555555555555;
	setp.lt.s32 	%p962, %r7131, 1;
	mov.f64 	%fd19888, 0d0000000000000000;
	mul.rn.f64 	%fd19889, %fd1213, %fd19888;
	mul.f64 	%fd19890, %fd19862, %fd19887;
	fma.rn.f64 	%fd19891, %fd19890, %fd19875, %fd19875;
	selp.f64 	%fd19892, %fd19889, %fd19891, %p962;
	setp.lt.s32 	%p963, %r7131, 0;
	mov.f64 	%fd19893, 0d7FF0000000000000;
	mul.rn.f64 	%fd19894, %fd19892, %fd19893;
	selp.f64 	%fd19895, %fd19894, %fd19892, %p963;
	setp.lt.s32 	%p964, %r504, 0;
	mov.f64 	%fd19896, 0dBCA1A62633145C07;
	add.rn.f64 	%fd19897, %fd19895, %fd19896;
	neg.f64 	%fd19898, %fd19897;
	mov.f64 	%fd19899, 0d400921FB54442D18;
	add.rn.f64 	%fd19900, %fd19899, %fd19898;
	selp.f64 	%fd76246, %fd19900, %fd19895, %p964;
$L__BB0_827:
	mul.f64 	%fd19922, %fd1199, %fd1211;
	sub.f64 	%fd19923, %fd19922, %fd1205;
	mul.f64 	%fd19924, %fd1179, %fd1193;
	div.rn.f64 	%fd1219, %fd19923, %fd19924;
	{
	.reg .b32 %temp; 
	mov.b64 	{%temp, %r505}, %fd1219;
	}
	abs.f64 	%fd1220, %fd1219;
	{
	.reg .b32 %temp; 
	mov.b64 	{%temp, %r7139}, %fd1220;
	}
	setp.gt.s32 	%p966, %r7139, 1071801957;
	@%p966 bra 	$L__BB0_831;
	mul.f64 	%fd19965, %fd1219, %fd1219;
	fma.rn.f64 	%fd19966, %fd19965, 0d3FB0066BDC1895E9, 0dBFB3823B180754AF;
	fma.rn.f64 	%fd19967, %fd19966, %fd19965, 0d3FB11E52CC2F79AE;
	fma.rn.f64 	%fd19968, %fd19967, %fd19965, 0dBF924EAF3526861B;
	fma.rn.f64 	%fd19969, %fd19968, %fd19965, 0d3F91DF02A31E6CB7;
	fma.rn.f64 	%fd19970, %fd19969, %fd19965, 0d3F847D18B0EEC6CC;
	fma.rn.f64 	%fd19971, %fd19970, %fd19965, 0d3F8D0AF961BA53B0;
	fma.rn.f64 	%fd19972, %fd19971, %fd19965, 0d3F91BF7734CF1C48;
	fma.rn.f64 	%fd19973, %fd19972, %fd19965, 0d3F96E91483144EF7;
	fma.rn.f64 	%fd19974, %fd19973, %fd19965, 0d3F9F1C6E0A4F9F81;
	fma.rn.f64 	%fd19975, %fd19974, %fd19965, 0d3FA6DB6DC27FA92B;
	fma.rn.f64 	%fd19976, %fd19975, %fd19965, 0d3FB333333320F91B;
	fma.rn.f64 	%fd19977, %fd19976, %fd19965, 0d3FC5555555555F4D;
	mul.f64 	%fd19978, %fd19965, %fd19977;
	fma.rn.f64 	%fd1221, %fd19978, %fd1220, %fd1220;
	setp.gt.s32 	%p970, %r505, -1;
	@%p970 bra 	$L__BB0_830;
	mov.f64 	%fd19983, 0d3C91A62633145C07;
	add.rn.f64 	%fd19984, %fd1221, %fd19983;
	mov.f64 	%fd19985, 0d3FF921FB54442D18;
	add.rn.f64 	%fd76247, %fd19985, %fd19984;
	bra.uni 	$L__BB0_832;
$L__BB0_830:
	mov.f64 	%fd19979, 0dBC91A62633145C07;
	add.rn.f64 	%fd19980, %fd1221, %fd19979;
	neg.f64 	%fd19981, %fd19980;
	mov.f64 	%fd19982, 0d3FF921FB54442D18;
	add.rn.f64 	%fd76247, %fd19982, %fd19981;
	bra.uni 	$L__BB0_832;
$L__BB0_831:
	mov.f64 	%fd19925, 0d3FF0000000000000;
	sub.f64 	%fd19926, %fd19925, %fd1220;
	{
	.reg .b32 %temp; 
	mov.b64 	{%r7140, %temp}, %fd19926;
	}
	{
	.reg .b32 %temp; 
	mov.b64 	{%temp, %r7141}, %fd19926;
	}
	add.s32 	%r7142, %r7141, -1048576;
	mov.b64 	%fd19927, {%r7140, %r7142};
	rsqrt.approx.ftz.f64 	%fd19928, %fd19927;
	{
	.reg .b32 %temp; 
	mov.b64 	{%r7143, %temp}, %fd19928;
	}
	{
	.reg .b32 %temp; 
	mov.b64 	{%temp, %r7144}, %fd19928;
	}
	add.s32 	%r7145, %r7144, -1048576;
	mov.b64 	%fd19929, {%r7143, %r7145};
	mul.f64 	%fd19930, %fd19927, %fd19928;
	neg.f64 	%fd19931, %fd19930;
	fma.rn.f64 	%fd19932, %fd19930, %fd19931, %fd19927;
	fma.rn.f64 	%fd19933, %fd19932, %fd19929, %fd19930;
	neg.f64 	%fd19934, %fd19933;
	fma.rn.f64 	%fd19935, %fd19928, %fd19934, 0d3FF0000000000000;
	fma.rn.f64 	%fd19936, %fd19935, %fd19929, %fd19929;
	fma.rn.f64 	%fd19937, %fd19933, %fd19934, %fd19927;
	fma.rn.f64 	%fd19938, %fd19937, %fd19936, %fd19933;
	{
	.reg .b32 %temp; 
	mov.b64 	{%r7146, %temp}, %fd19938;
	}
	{
	.reg .b32 %temp; 
	mov.b64 	{%temp, %r7147}, %fd19938;
	}
	add.s32 	%r7148, %r7147, 1048576;
	mov.b64 	%fd19939, {%r7146, %r7148};
	fma.rn.f64 	%fd19940, %fd19926, 0d3EC715B371155F70, 0dBEBAC2FE66FAAC4B;
	fma.rn.f64 	%fd19941, %fd19940, %fd19926, 0d3ED9A9B88EFCD9B8;
	fma.rn.f64 	%fd19942, %fd19941, %fd19926, 0d3EDD0F40A8A0C4C3;
	fma.rn.f64 	%fd19943, %fd19942, %fd19926, 0d3EF46D4CFA9E0E1F;
	fma.rn.f64 	%fd19944, %fd19943, %fd19926, 0d3F079C168D1E2422;
	fma.rn.f64 	%fd19945, %fd19944, %fd19926, 0d3F1C9A88C3BCA540;
	fma.rn.f64 	%fd19946, %fd19945, %fd19926, 0d3F31C4E64BD476DF;
	fma.rn.f64 	%fd19947, %fd19946, %fd19926, 0d3F46E8BA60009C8F;
	fma.rn.f64 	%fd19948, %fd19947, %fd19926, 0d3F5F1C71C62B05A2;
	fma.rn.f64 	%fd19949, %fd19948, %fd19926, 0d3F76DB6DB6DC9F2C;
	fma.rn.f64 	%fd19950, %fd19949, %fd19926, 0d3F9333333333329C;
	fma.rn.f64 	%fd19951, %fd19950, %fd19926, 0d3FB5555555555555;
	setp.lt.s32 	%p967, %r7141, 1;
	mov.f64 	%fd19952, 0d0000000000000000;
	mul.rn.f64 	%fd19953, %fd1220, %fd19952;
	mul.f64 	%fd19954, %fd19926, %fd19951;
	fma.rn.f64 	%fd19955, %fd19954, %fd19939, %fd19939;
	selp.f64 	%fd19956, %fd19953, %fd19955, %p967;
	setp.lt.s32 	%p968, %r7141, 0;
	mov.f64 	%fd19957, 0d7FF0000000000000;
	mul.rn.f64 	%fd19958, %fd19956, %fd19957;
	selp.f64 	%fd19959, %fd19958, %fd19956, %p968;
	setp.lt.s32 	%p969, %r505, 0;
	mov.f64 	%fd19960, 0dBCA1A62633145C07;
	add.rn.f64 	%fd19961, %fd19959, %fd19960;
	neg.f64 	%fd19962, %fd19961;
	mov.f64 	%fd19963, 0d400921FB54442D18;
	add.rn.f64 	%fd19964, %fd19963, %fd19962;
	selp.f64 	%fd76247, %fd19964, %fd19959, %p969;
$L__BB0_832:
	mul.f64 	%fd19986, %fd76247, 0d404CA5DC1A63C1F5;
	mul.f64 	%fd1226, %fd19986, 0d3F91DF46A2529D3A;
	abs.f64 	%fd1227, %fd1226;
	setp.neu.f64 	%p971, %fd1227, 0d7FF0000000000000;
	@%p971 bra 	$L__BB0_834;
	mov.f64 	%fd19992, 0d0000000000000000;
	mul.rn.f64 	%fd76248, %fd1226, %fd19992;
	mov.b32 	%r17887, 0;
	bra.uni 	$L__BB0_836;
$L__BB0_834:
	mul.f64 	%fd19987, %fd1226, 0d3FE45F306DC9C883;
	cvt.rni.s32.f64 	%r17887, %fd19987;
	cvt.rn.f64.s32 	%fd19988, %r17887;
	fma.rn.f64 	%fd19989, %fd19988, 0dBFF921FB54442D18, %fd1226;
	fma.rn.f64 	%fd19990, %fd19988, 0dBC91A62633145C00, %fd19989;
	fma.rn.f64 	%fd76248, %fd19988, 0dB97B839A252049C0, %fd19990;
	setp.ltu.f64 	%p972, %fd1227, 0d41E0000000000000;
	@%p972 bra 	$L__BB0_836;
	{ // callseq 106, 0
	.param .b64 param0;
	st.param.f64 	[param0], %fd1226;
	.param .align 16 .b8 retval0[16];
	call.uni (retval0), 
	__internal_trig_reduction_slowpathd, 
	(
	param0
	);
	ld.param.f64 	%fd76248, [retval0];
	ld.param.b32 	%r17887, [retval0+8];
	} // callseq 106
$L__BB0_836:
	shl.b32 	%r7151, %r17887, 6;
	cvt.u64.u32 	%rd769, %r7151;
	and.b64  	%rd770, %rd769, 64;
	mov.u64 	%rd771, __cudart_sin_cos_coeffs;
	add.s64 	%rd772, %rd771, %rd770;
	mul.rn.f64 	%fd19993, %fd76248, %fd76248;
	and.b32  	%r7152, %r17887, 1;
	setp.eq.b32 	%p973, %r7152, 1;
	selp.f64 	%fd19994, 0dBDA8FF8320FD8164, 0d3DE5DB65F9785EBA, %p973;
	ld.global.nc.v2.f64 	{%fd19995, %fd19996}, [%rd772];
	fma.rn.f64 	%fd19997, %fd19994, %fd19993, %fd19995;
	fma.rn.f64 	%fd19998, %fd19997, %fd19993, %fd19996;
	ld.global.nc.v2.f64 	{%fd19999, %fd20000}, [%rd772+16];
	fma.rn.f64 	%fd20001, %fd19998, %fd19993, %fd19999;
	fma.rn.f64 	%fd20002, %fd20001, %fd19993, %fd20000;
	ld.global.nc.v2.f64 	{%fd20003, %fd20004}, [%rd772+32];
	fma.rn.f64 	%fd20005, %fd20002, %fd19993, %fd20003;
	fma.rn.f64 	%fd20006, %fd20005, %fd19993, %fd20004;
	fma.rn.f64 	%fd20007, %fd20006, %fd76248, %fd76248;
	fma.rn.f64 	%fd20008, %fd20006, %fd19993, 0d3FF0000000000000;
	selp.f64 	%fd20009, %fd20008, %fd20007, %p973;
	and.b32  	%r7153, %r17887, 2;
	setp.eq.s32 	%p974, %r7153, 0;
	mov.f64 	%fd20010, 0d0000000000000000;
	sub.f64 	%fd20011, %fd20010, %fd20009;
	selp.f64 	%fd1232, %fd20009, %fd20011, %p974;
	mul.f64 	%fd20012, %fd1193, %fd1232;
	mul.f64 	%fd20013, %fd1179, %fd20012;
	mul.f64 	%fd20014, %fd76230, %fd20013;
	mul.f64 	%fd20015, %fd76228, %fd20014;
	mul.f64 	%fd20016, %fd76226, %fd20015;
	mul.f64 	%fd20017, %fd76228, %fd76230;
	mul.f64 	%fd20018, %fd20017, %fd1179;
	div.rn.f64 	%fd1233, %fd20018, %fd20016;
	mul.f64 	%fd20019, %fd76226, %fd76230;
	mul.f64 	%fd20020, %fd20019, %fd1186;
	div.rn.f64 	%fd1234, %fd20020, %fd20016;
	mul.f64 	%fd20021, %fd76226, %fd76228;
	mul.f64 	%fd20022, %fd20021, %fd1193;
	div.rn.f64 	%fd1235, %fd20022, %fd20016;
	mul.f64 	%fd20023, %fd76246, 0d404CA5DC1A63C1F5;
	mul.f64 	%fd1236, %fd20023, 0d3F91DF46A2529D3A;
	abs.f64 	%fd1237, %fd1236;
	setp.neu.f64 	%p975, %fd1237, 0d7FF0000000000000;
	@%p975 bra 	$L__BB0_838;
	mov.f64 	%fd20029, 0d0000000000000000;
	mul.rn.f64 	%fd76250, %fd1236, %fd20029;
	mov.b32 	%r17889, 1;
	bra.uni 	$L__BB0_841;
$L__BB0_838:
	mul.f64 	%fd20024, %fd1236, 0d3FE45F306DC9C883;
	cvt.rni.s32.f64 	%r17888, %fd20024;
	cvt.rn.f64.s32 	%fd20025, %r17888;
	fma.rn.f64 	%fd20026, %fd20025, 0dBFF921FB54442D18, %fd1236;
	fma.rn.f64 	%fd20027, %fd20025, 0dBC91A62633145C00, %fd20026;
	fma.rn.f64 	%fd76250, %fd20025, 0dB97B839A252049C0, %fd20027;
	setp.ltu.f64 	%p976, %fd1237, 0d41E0000000000000;
	@%p976 bra 	$L__BB0_840;
	{ // callseq 107, 0
	.param .b64 param0;
	st.param.f64 	[param0], %fd1236;
	.param .align 16 .b8 retval0[16];
	call.uni (retval0), 
	__internal_trig_reduction_slowpathd, 
	(
	param0
	);
	ld.param.f64 	%fd76250, [retval0];
	ld.param.b32 	%r17888, [retval0+8];
	} // callseq 107
$L__BB0_840:
	add.s32 	%r17889, %r17888, 1;
$L__BB0_841:
	shl.b32 	%r7156, %r17889, 6;
	cvt.u64.u32 	%rd773, %r7156;
	and.b64  	%rd774, %rd773, 64;
	mov.u64 	%rd775, __cudart_sin_cos_coeffs;
	add.s64 	%rd776, %rd775, %rd774;
	mul.rn.f64 	%fd20030, %fd76250, %fd76250;
	and.b32  	%r7157, %r17889, 1;
	setp.eq.b32 	%p978, %r7157, 1;
	selp.f64 	%fd20031, 0dBDA8FF8320FD8164, 0d3DE5DB65F9785EBA, %p978;
	ld.global.nc.v2.f64 	{%fd20032, %fd20033}, [%rd776];
	fma.rn.f64 	%fd20034, %fd20031, %fd20030, %fd20032;
	fma.rn.f64 	%fd20035, %fd20034, %fd20030, %fd20033;
	ld.global.nc.v2.f64 	{%fd20036, %fd20037}, [%rd776+16];
	fma.rn.f64 	%fd20038, %fd20035, %fd20030, %fd20036;
	fma.rn.f64 	%fd20039, %fd20038, %fd20030, %fd20037;
	ld.global.nc.v2.f64 	{%fd20040, %fd20041}, [%rd776+32];
	fma.rn.f64 	%fd20042, %fd20039, %fd20030, %fd20040;
	fma.rn.f64 	%fd20043, %fd20042, %fd20030, %fd20041;
	fma.rn.f64 	%fd20044, %fd20043, %fd76250, %fd76250;
	fma.rn.f64 	%fd20045, %fd20043, %fd20030, 0d3FF0000000000000;
	selp.f64 	%fd20046, %fd20045, %fd20044, %p978;
	and.b32  	%r7158, %r17889, 2;
	setp.eq.s32 	%p979, %r7158, 0;
	mov.f64 	%fd20047, 0d0000000000000000;
	sub.f64 	%fd20048, %fd20047, %fd20046;
	selp.f64 	%fd1243, %fd20046, %fd20048, %p979;
	@%p971 bra 	$L__BB0_843;
	mov.f64 	%fd20054, 0d0000000000000000;
	mul.rn.f64 	%fd76252, %fd1226, %fd20054;
	mov.b32 	%r17891, 1;
	bra.uni 	$L__BB0_846;
$L__BB0_843:
	mul.f64 	%fd20049, %fd1226, 0d3FE45F306DC9C883;
	cvt.rni.s32.f64 	%r17890, %fd20049;
	cvt.rn.f64.s32 	%fd20050, %r17890;
	fma.rn.f64 	%fd20051, %fd20050, 0dBFF921FB54442D18, %fd1226;
	fma.rn.f64 	%fd20052, %fd20050, 0dBC91A62633145C00, %fd20051;
	fma.rn.f64 	%fd76252, %fd20050, 0dB97B839A252049C0, %fd20052;
	setp.ltu.f64 	%p980, %fd1227, 0d41E0000000000000;
	@%p980 bra 	$L__BB0_845;
	{ // callseq 108, 0
	.param .b64 param0;
	st.param.f64 	[param0], %fd1226;
	.param .align 16 .b8 retval0[16];
	call.uni (retval0), 
	__internal_trig_reduction_slowpathd, 
	(
	param0
	);
	ld.param.f64 	%fd76252, [retval0];
	ld.param.b32 	%r17890, [retval0+8];
	} // callseq 108
$L__BB0_845:
	add.s32 	%r17891, %r17890, 1;
$L__BB0_846:
	shl.b32 	%r7161, %r17891, 6;
	cvt.u64.u32 	%rd777, %r7161;
	and.b64  	%rd778, %rd777, 64;
	mov.u64 	%rd779, __cudart_sin_cos_coeffs;
	add.s64 	%rd780, %rd779, %rd778;
	mul.rn.f64 	%fd20055, %fd76252, %fd76252;
	and.b32  	%r7162, %r17891, 1;
	setp.eq.b32 	%p982, %r7162, 1;
	selp.f64 	%fd20056, 0dBDA8FF8320FD8164, 0d3DE5DB65F9785EBA, %p982;
	ld.global.nc.v2.f64 	{%fd20057, %fd20058}, [%rd780];
	fma.rn.f64 	%fd20059, %fd20056, %fd20055, %fd20057;
	fma.rn.f64 	%fd20060, %fd20059, %fd20055, %fd20058;
	ld.global.nc.v2.f64 	{%fd20061, %fd20062}, [%rd780+16];
	fma.rn.f64 	%fd20063, %fd20060, %fd20055, %fd20061;
	fma.rn.f64 	%fd20064, %fd20063, %fd20055, %fd20062;
	ld.global.nc.v2.f64 	{%fd20065, %fd20066}, [%rd780+32];
	fma.rn.f64 	%fd20067, %fd20064, %fd20055, %fd20065;
	fma.rn.f64 	%fd20068, %fd20067, %fd20055, %fd20066;
	fma.rn.f64 	%fd20069, %fd20068, %fd76252, %fd76252;
	fma.rn.f64 	%fd20070, %fd20068, %fd20055, 0d3FF0000000000000;
	selp.f64 	%fd20071, %fd20070, %fd20069, %p982;
	and.b32  	%r7163, %r17891, 2;
	setp.eq.s32 	%p983, %r7163, 0;
	mov.f64 	%fd20072, 0d0000000000000000;
	sub.f64 	%fd20073, %fd20072, %fd20071;
	selp.f64 	%fd1249, %fd20071, %fd20073, %p983;
	@%p975 bra 	$L__BB0_848;
	mov.f64 	%fd20079, 0d0000000000000000;
	mul.rn.f64 	%fd76253, %fd1236, %fd20079;
	mov.b32 	%r17892, 0;
	bra.uni 	$L__BB0_850;
$L__BB0_848:
	mul.f64 	%fd20074, %fd1236, 0d3FE45F306DC9C883;
	cvt.rni.s32.f64 	%r17892, %fd20074;
	cvt.rn.f64.s32 	%fd20075, %r17892;
	fma.rn.f64 	%fd20076, %fd20075, 0dBFF921FB54442D18, %fd1236;
	fma.rn.f64 	%fd20077, %fd20075, 0dBC91A62633145C00, %fd20076;
	fma.rn.f64 	%fd76253, %fd20075, 0dB97B839A252049C0, %fd20077;
	setp.ltu.f64 	%p984, %fd1237, 0d41E0000000000000;
	@%p984 bra 	$L__BB0_850;
	{ // callseq 109, 0
	.param .b64 param0;
	st.param.f64 	[param0], %fd1236;
	.param .align 16 .b8 retval0[16];
	call.uni (retval0), 
	__internal_trig_reduction_slowpathd, 
	(
	param0
	);
	ld.param.f64 	%fd76253, [retval0];
	ld.param.b32 	%r17892, [retval0+8];
	} // callseq 109
$L__BB0_850:
	ld.param.u64 	%rd8153, [_Z8FitGrainPdPiS0_S_S_S0_S0_S_S_S_S_S_S_S_S_S_S_S_S__param_2];
	shl.b32 	%r7166, %r17892, 6;
	cvt.u64.u32 	%rd781, %r7166;
	and.b64  	%rd782, %rd781, 64;
	mov.u64 	%rd783, __cudart_sin_cos_coeffs;
	add.s64 	%rd784, %rd783, %rd782;
	mul.rn.f64 	%fd20080, %fd76253, %fd76253;
	and.b32  	%r7167, %r17892, 1;
	setp.eq.b32 	%p986, %r7167, 1;
	selp.f64 	%fd20081, 0dBDA8FF8320FD8164, 0d3DE5DB65F9785EBA, %p986;
	ld.global.nc.v2.f64 	{%fd20082, %fd20083}, [%rd784];
	fma.rn.f64 	%fd20084, %fd20081, %fd20080, %fd20082;
	fma.rn.f64 	%fd20085, %fd20084, %fd20080, %fd20083;
	ld.global.nc.v2.f64 	{%fd20086, %fd20087}, [%rd784+16];
	fma.rn.f64 	%fd20088, %fd20085, %fd20080, %fd20086;
	fma.rn.f64 	%fd20089, %fd20088, %fd20080, %fd20087;
	ld.global.nc.v2.f64 	{%fd20090, %fd20091}, [%rd784+32];
	fma.rn.f64 	%fd20092, %fd20089, %fd20080, %fd20090;
	fma.rn.f64 	%fd20093, %fd20092, %fd20080, %fd20091;
	fma.rn.f64 	%fd20094, %fd20093, %fd76253, %fd76253;
	fma.rn.f64 	%fd20095, %fd20093, %fd20080, 0d3FF0000000000000;
	selp.f64 	%fd20096, %fd20095, %fd20094, %p986;
	and.b32  	%r7168, %r17892, 2;
	setp.eq.s32 	%p987, %r7168, 0;
	mov.f64 	%fd20097, 0d0000000000000000;
	sub.f64 	%fd20098, %fd20097, %fd20096;
	selp.f64 	%fd20099, %fd20096, %fd20098, %p987;
	mul.f64 	%fd1254, %fd1234, %fd20099;
	neg.f64 	%fd20100, %fd1235;
	mul.f64 	%fd20101, %fd1232, %fd20100;
	mul.f64 	%fd1255, %fd1199, %fd20101;
	mul.f64 	%fd20102, %fd1232, %fd1235;
	mul.f64 	%fd1256, %fd1179, %fd20102;
	cvta.to.global.u64 	%rd785, %rd8153;
	ld.global.u32 	%r7169, [%rd785+4];
	setp.lt.s32 	%p988, %r7169, 1;
	mov.pred 	%p9686, 0;
	@%p988 bra 	$L__BB0_864;
	mul.f64 	%fd1257, %fd1234, %fd1243;
	mul.f64 	%fd1258, %fd1235, %fd1249;
	mov.b32 	%r17893, 0;
$L__BB0_852:
	ld.param.u64 	%rd8585, [_Z8FitGrainPdPiS0_S_S_S0_S0_S_S_S_S_S_S_S_S_S_S_S_S__param_5];
	ld.param.u64 	%rd8557, [_Z8FitGrainPdPiS0_S_S_S0_S0_S_S_S_S_S_S_S_S_S_S_S_S__param_4];
	ld.param.u64 	%rd7976, [_Z8FitGrainPdPiS0_S_S_S0_S0_S_S_S_S_S_S_S_S_S_S_S_S__param_0];
	shl.b32 	%r7171, %r17893, 2;
	cvta.to.global.u64 	%rd786, %rd8585;
	mul.wide.u32 	%rd787, %r7171, 4;
	add.s64 	%rd788, %rd786, %rd787;
	ld.global.u32 	%r7172, [%rd788+8];
	cvt.rn.f64.s32 	%fd20103, %r7172;
	ld.global.u32 	%r7173, [%rd788+4];
	cvt.rn.f64.s32 	%fd20104, %r7173;
	ld.global.u32 	%r7174, [%rd788];
	cvt.rn.f64.s32 	%fd20105, %r7174;
	mul.f64 	%fd20106, %fd1257, %fd20104;
	fma.rn.f64 	%fd20107, %fd1233, %fd20105, %fd20106;
	fma.rn.f64 	%fd20108, %fd1258, %fd20103, %fd20107;
	mov.f64 	%fd20109, 0d0000000000000000;
	copysign.f64 	%fd20110, %fd20105, %fd20109;
	fma.rn.f64 	%fd20111, %fd1254, %fd20104, %fd20110;
	fma.rn.f64 	%fd20112, %fd1255, %fd20103, %fd20111;
	copysign.f64 	%fd20113, %fd20104, %fd20109;
	add.f64 	%fd20114, %fd20110, %fd20113;
	fma.rn.f64 	%fd20115, %fd1256, %fd20103, %fd20114;
	mul.f64 	%fd20116, %fd20112, %fd20112;
	fma.rn.f64 	%fd20117, %fd20108, %fd20108, %fd20116;
	fma.rn.f64 	%fd20118, %fd20115, %fd20115, %fd20117;
	sqrt.rn.f64 	%fd20119, %fd20118;
	rcp.rn.f64 	%fd20120, %fd20119;
	mul.lo.s32 	%r7175, %r17893, 7;
	mul.wide.u32 	%rd789, %r7175, 8;
	add.s64 	%rd790, %rd33, %rd789;
	st.global.f64 	[%rd790], %fd20108;
	st.global.f64 	[%rd790+8], %fd20112;
	st.global.f64 	[%rd790+16], %fd20115;
	cvta.to.global.u64 	%rd791, %rd8557;
	add.s64 	%rd792, %rd791, %rd789;
	ld.global.f64 	%fd20121, [%rd792+24];
	st.global.f64 	[%rd790+24], %fd20121;
	st.global.f64 	[%rd790+32], %fd20120;
	cvta.to.global.u64 	%rd793, %rd7976;
	ld.global.f64 	%fd20122, [%rd793+4152];
	add.f64 	%fd20123, %fd20120, %fd20120;
	div.rn.f64 	%fd1259, %fd20122, %fd20123;
	{
	.reg .b32 %temp; 
	mov.b64 	{%temp, %r7176}, %fd1259;
	}
	mov.b32 	%f9, %r7176;
	abs.f32 	%f10, %f9;
	setp.geu.f32 	%p989, %f10, 0f3FE26666;
	@%p989 bra 	$L__BB0_854;
	mul.f64 	%fd20157, %fd1259, %fd1259;
	fma.rn.f64 	%fd20158, %fd20157, 0d3FB0066BDC1895E9, 0dBFB3823B180754AF;
	fma.rn.f64 	%fd20159, %fd20158, %fd20157, 0d3FB11E52CC2F79AE;
	fma.rn.f64 	%fd20160, %fd20159, %fd20157, 0dBF924EAF3526861B;
	fma.rn.f64 	%fd20161, %fd20160, %fd20157, 0d3F91DF02A31E6CB7;
	fma.rn.f64 	%fd20162, %fd20161, %fd20157, 0d3F847D18B0EEC6CC;
	fma.rn.f64 	%fd20163, %fd20162, %fd20157, 0d3F8D0AF961BA53B0;
	fma.rn.f64 	%fd20164, %fd20163, %fd20157, 0d3F91BF7734CF1C48;
	fma.rn.f64 	%fd20165, %fd20164, %fd20157, 0d3F96E91483144EF7;
	fma.rn.f64 	%fd20166, %fd20165, %fd20157, 0d3F9F1C6E0A4F9F81;
	fma.rn.f64 	%fd20167, %fd20166, %fd20157, 0d3FA6DB6DC27FA92B;
	fma.rn.f64 	%fd20168, %fd20167, %fd20157, 0d3FB333333320F91B;
	fma.rn.f64 	%fd20169, %fd20168, %fd20157, 0d3FC5555555555F4D;
	mul.f64 	%fd20170, %fd20157, %fd20169;
	fma.rn.f64 	%fd76254, %fd20170, %fd1259, %fd1259;
	bra.uni 	$L__BB0_855;
$L__BB0_854:
	abs.f64 	%fd20124, %fd1259;
	fma.rn.f64 	%fd20125, %fd20124, 0dBFE0000000000000, 0d3FE0000000000000;
	rsqrt.approx.ftz.f64 	%fd20126, %fd20125;
	{
	.reg .b32 %temp; 
	mov.b64 	{%r7177, %temp}, %fd20126;
	}
	{
	.reg .b32 %temp; 
	mov.b64 	{%temp, %r7178}, %fd20126;
	}
	add.s32 	%r7179, %r7178, -1048576;
	mov.b64 	%fd20127, {%r7177, %r7179};
	mul.f64 	%fd20128, %fd20125, %fd20126;
	neg.f64 	%fd20129, %fd20128;
	fma.rn.f64 	%fd20130, %fd20128, %fd20129, %fd20125;
	fma.rn.f64 	%fd20131, %fd20130, %fd20127, %fd20128;
	neg.f64 	%fd20132, %fd20131;
	fma.rn.f64 	%fd20133, %fd20126, %fd20132, 0d3FF0000000000000;
	fma.rn.f64 	%fd20134, %fd20133, %fd20127, %fd20127;
	fma.rn.f64 	%fd20135, %fd20131, %fd20132, %fd20125;
	fma.rn.f64 	%fd20136, %fd20135, %fd20134, %fd20131;
	{
	.reg .b32 %temp; 
	mov.b64 	{%temp, %r7180}, %fd20125;
	}
	setp.lt.s32 	%p990, %r7180, 0;
	selp.f64 	%fd20137, 0dFFF8000000000000, %fd20136, %p990;
	setp.ne.f64 	%p991, %fd20125, 0d0000000000000000;
	selp.f64 	%fd20138, %fd20137, %fd20125, %p991;
	fma.rn.f64 	%fd20139, %fd20125, 0d3FB0066BDC1895E9, 0dBFB3823B180754AF;
	fma.rn.f64 	%fd20140, %fd20139, %fd20125, 0d3FB11E52CC2F79AE;
	fma.rn.f64 	%fd20141, %fd20140, %fd20125, 0dBF924EAF3526861B;
	fma.rn.f64 	%fd20142, %fd20141, %fd20125, 0d3F91DF02A31E6CB7;
	fma.rn.f64 	%fd20143, %fd20142, %fd20125, 0d3F847D18B0EEC6CC;
	fma.rn.f64 	%fd20144, %fd20143, %fd20125, 0d3F8D0AF961BA53B0;
	fma.rn.f64 	%fd20145, %fd20144, %fd20125, 0d3F91BF7734CF1C48;
	fma.rn.f64 	%fd20146, %fd20145, %fd20125, 0d3F96E91483144EF7;
	fma.rn.f64 	%fd20147, %fd20146, %fd20125, 0d3F9F1C6E0A4F9F81;
	fma.rn.f64 	%fd20148, %fd20147, %fd20125, 0d3FA6DB6DC27FA92B;
	fma.rn.f64 	%fd20149, %fd20148, %fd20125, 0d3FB333333320F91B;
	fma.rn.f64 	%fd20150, %fd20149, %fd20125, 0d3FC5555555555F4D;
	mul.f64 	%fd20151, %fd20125, %fd20150;
	mul.f64 	%fd20152, %fd20138, 0dC000000000000000;
	fma.rn.f64 	%fd20153, %fd20152, %fd20151, 0d3C91A62633145C07;
	add.f64 	%fd20154, %fd20152, 0d3FE921FB54442D18;
	add.f64 	%fd20155, %fd20154, %fd20153;
	add.f64 	%fd20156, %fd20155, 0d3FE921FB54442D18;
	copysign.f64 	%fd76254, %fd1259, %fd20156;
$L__BB0_855:
	ld.param.u64 	%rd7977, [_Z8FitGrainPdPiS0_S_S_S0_S0_S_S_S_S_S_S_S_S_S_S_S_S__param_0];
	mul.f64 	%fd20171, %fd76254, 0d404CA5DC1A63C1F5;
	mul.lo.s32 	%r7181, %r17893, 7;
	mul.wide.u32 	%rd794, %r7181, 8;
	add.s64 	%rd795, %rd33, %rd794;
	st.global.f64 	[%rd795+40], %fd20171;
	cvta.to.global.u64 	%rd796, %rd7977;
	ld.global.f64 	%fd1263, [%rd796];
	mul.f64 	%fd1264, %fd20171, 0d3FA1DF46A2529D3A;
	abs.f64 	%fd1265, %fd1264;
	setp.neu.f64 	%p992, %fd1265, 0d7FF0000000000000;
	@%p992 bra 	$L__BB0_857;
	mov.f64 	%fd20177, 0d0000000000000000;
	mul.rn.f64 	%fd76256, %fd1264, %fd20177;
	mov.pred 	%p9685, -1;
	bra.uni 	$L__BB0_860;
$L__BB0_857:
	mul.f64 	%fd20172, %fd1264, 0d3FE45F306DC9C883;
	cvt.rni.s32.f64 	%r17894, %fd20172;
	cvt.rn.f64.s32 	%fd20173, %r17894;
	fma.rn.f64 	%fd20174, %fd20173, 0dBFF921FB54442D18, %fd1264;
	fma.rn.f64 	%fd20175, %fd20173, 0dBC91A62633145C00, %fd20174;
	fma.rn.f64 	%fd76256, %fd20173, 0dB97B839A252049C0, %fd20175;
	setp.ltu.f64 	%p993, %fd1265, 0d41E0000000000000;
	@%p993 bra 	$L__BB0_859;
	{ // callseq 110, 0
	.param .b64 param0;
	st.param.f64 	[param0], %fd1264;
	.param .align 16 .b8 retval0[16];
	call.uni (retval0), 
	__internal_trig_reduction_slowpathd, 
	(
	param0
	);
	ld.param.f64 	%fd76256, [retval0];
	ld.param.b32 	%r17894, [retval0+8];
	} // callseq 110
$L__BB0_859:
	and.b32  	%r7183, %r17894, 1;
	setp.eq.b32 	%p994, %r7183, 1;
	not.pred 	%p9685, %p994;
$L__BB0_860:
	mul.f64 	%fd20178, %fd76256, %fd76256;
	fma.rn.f64 	%fd20179, %fd20178, 0d3EE48DAC2799BCB9, 0dBEF9757C5B27EBB1;
	fma.rn.f64 	%fd20180, %fd20179, %fd20178, 0d3F0980E90FD91E04;
	fma.rn.f64 	%fd20181, %fd20180, %fd20178, 0dBEFAE2B0417D7E1D;
	fma.rn.f64 	%fd20182, %fd20181, %fd20178, 0d3F119F5341BFBA57;
	fma.rn.f64 	%fd20183, %fd20182, %fd20178, 0d3F15E791A00F6919;
	fma.rn.f64 	%fd20184, %fd20183, %fd20178, 0d3F2FF2E7FADEC73A;
	fma.rn.f64 	%fd20185, %fd20184, %fd20178, 0d3F434BC1B206DA62;
	fma.rn.f64 	%fd20186, %fd20185, %fd20178, 0d3F57DB18EF2F83F9;
	fma.rn.f64 	%fd20187, %fd20186, %fd20178, 0d3F6D6D2E7AE49FBC;
	fma.rn.f64 	%fd20188, %fd20187, %fd20178, 0d3F8226E3A816A776;
	fma.rn.f64 	%fd20189, %fd20188, %fd20178, 0d3F9664F485D25660;
	fma.rn.f64 	%fd20190, %fd20189, %fd20178, 0d3FABA1BA1BABF31D;
	fma.rn.f64 	%fd20191, %fd20190, %fd20178, 0d3FC11111111105D2;
	fma.rn.f64 	%fd20192, %fd20191, %fd20178, 0d3FD555555555555E;
	mul.f64 	%fd1271, %fd20178, %fd20192;
	fma.rn.f64 	%fd76257, %fd1271, %fd76256, %fd76256;
	@%p9685 bra 	$L__BB0_862;
	fma.rn.f64 	%fd20193, %fd1271, %fd76256, %fd76256;
	sub.f64 	%fd20194, %fd20193, %fd76256;
	neg.f64 	%fd20195, %fd20194;
	fma.rn.f64 	%fd20196, %fd1271, %fd76256, %fd20195;
	rcp.approx.ftz.f64 	%fd20197, %fd20193;
	neg.f64 	%fd20198, %fd20193;
	fma.rn.f64 	%fd20199, %fd20198, %fd20197, 0d3FF0000000000000;
	fma.rn.f64 	%fd20200, %fd20199, %fd20199, %fd20199;
	fma.rn.f64 	%fd20201, %fd20200, %fd20197, %fd20197;
	neg.f64 	%fd20202, %fd20201;
	fma.rn.f64 	%fd20203, %fd20193, %fd20202, 0d3FF0000000000000;
	fma.rn.f64 	%fd20204, %fd20202, %fd20196, %fd20203;
	fma.rn.f64 	%fd76257, %fd20204, %fd20202, %fd20202;
$L__BB0_862:
	ld.param.u64 	%rd8154, [_Z8FitGrainPdPiS0_S_S_S0_S0_S_S_S_S_S_S_S_S_S_S_S_S__param_2];
	mul.f64 	%fd20205, %fd1263, %fd76257;
	mul.lo.s32 	%r7184, %r17893, 7;
	mul.wide.u32 	%rd797, %r7184, 8;
	add.s64 	%rd798, %rd33, %rd797;
	st.global.f64 	[%rd798+48], %fd20205;
	add.s32 	%r17893, %r17893, 1;
	cvta.to.global.u64 	%rd799, %rd8154;
	ld.global.u32 	%r527, [%rd799+4];
	setp.lt.s32 	%p996, %r17893, %r527;
	@%p996 bra 	$L__BB0_852;
	ld.global.f64 	%fd76220, [%rd32+1272];
	ld.global.f64 	%fd76222, [%rd32+1280];
	ld.global.f64 	%fd76224, [%rd32+1288];
	setp.gt.s32 	%p9686, %r527, 0;
$L__BB0_864:
	mul.f64 	%fd1281, %fd76220, 0d3F91DF46A2529D3A;
	abs.f64 	%fd1282, %fd1281;
	setp.neu.f64 	%p997, %fd1282, 0d7FF0000000000000;
	@%p997 bra 	$L__BB0_866;
	mov.f64 	%fd20211, 0d0000000000000000;
	mul.rn.f64 	%fd76262, %fd1281, %fd20211;
	mov.b32 	%r17896, 1;
	bra.uni 	$L__BB0_869;
$L__BB0_866:
	mul.f64 	%fd20206, %fd1281, 0d3FE45F306DC9C883;
	cvt.rni.s32.f64 	%r17895, %fd20206;
	cvt.rn.f64.s32 	%fd20207, %r17895;
	fma.rn.f64 	%fd20208, %fd20207, 0dBFF921FB54442D18, %fd1281;
	fma.rn.f64 	%fd20209, %fd20207, 0dBC91A62633145C00, %fd20208;
	fma.rn.f64 	%fd76262, %fd20207, 0dB97B839A252049C0, %fd20209;
	setp.ltu.f64 	%p998, %fd1282, 0d41E0000000000000;
	@%p998 bra 	$L__BB0_868;
	{ // callseq 111, 0
	.param .b64 param0;
	st.param.f64 	[param0], %fd1281;
	.param .align 16 .b8 retval0[16];
	call.uni (retval0), 
	__internal_trig_reduction_slowpathd, 
	(
	param0
	);
	ld.param.f64 	%fd76262, [retval0];
	ld.param.b32 	%r17895, [retval0+8];
	} // callseq 111
$L__BB0_868:
	add.s32 	%r17896, %r17895, 1;
$L__BB0_869:
	shl.b32 	%r7187, %r17896, 6;
	cvt.u64.u32 	%rd800, %r7187;
	and.b64  	%rd801, %rd800, 64;
	mov.u64 	%rd802, __cudart_sin_cos_coeffs;
	add.s64 	%rd803, %rd802, %rd801;
	mul.rn.f64 	%fd20212, %fd76262, %fd76262;
	and.b32  	%r7188, %r17896, 1;
	setp.eq.b32 	%p999, %r7188, 1;
	selp.f64 	%fd20213, 0dBDA8FF8320FD8164, 0d3DE5DB65F9785EBA, %p999;
	ld.global.nc.v2.f64 	{%fd20214, %fd20215}, [%rd803];
	fma.rn.f64 	%fd20216, %fd20213, %fd20212, %fd20214;
	fma.rn.f64 	%fd20217, %fd20216, %fd20212, %fd20215;
	ld.global.nc.v2.f64 	{%fd20218, %fd20219}, [%rd803+16];
	fma.rn.f64 	%fd20220, %fd20217, %fd20212, %fd20218;
	fma.rn.f64 	%fd20221, %fd20220, %fd20212, %fd20219;
	ld.global.nc.v2.f64 	{%fd20222, %fd20223}, [%rd803+32];
	fma.rn.f64 	%fd20224, %fd20221, %fd20212, %fd20222;
	fma.rn.f64 	%fd20225, %fd20224, %fd20212, %fd20223;
	fma.rn.f64 	%fd20226, %fd20225, %fd76262, %fd76262;
	fma.rn.f64 	%fd20227, %fd20225, %fd20212, 0d3FF0000000000000;
	selp.f64 	%fd20228, %fd20227, %fd20226, %p999;
	and.b32  	%r7189, %r17896, 2;
	setp.eq.s32 	%p1000, %r7189, 0;
	mov.f64 	%fd20229, 0d0000000000000000;
	sub.f64 	%fd20230, %fd20229, %fd20228;
	selp.f64 	%fd1288, %fd20228, %fd20230, %p1000;
	mul.f64 	%fd1289, %fd76222, 0d3F91DF46A2529D3A;
	abs.f64 	%fd1290, %fd1289;
	setp.neu.f64 	%p1001, %fd1290, 0d7FF0000000000000;
	@%p1001 bra 	$L__BB0_871;
	mov.f64 	%fd20236, 0d0000000000000000;
	mul.rn.f64 	%fd76264, %fd1289, %fd20236;
	mov.b32 	%r17898, 1;
	bra.uni 	$L__BB0_874;
$L__BB0_871:
	mul.f64 	%fd20231, %fd1289, 0d3FE45F306DC9C883;
	cvt.rni.s32.f64 	%r17897, %fd20231;
	cvt.rn.f64.s32 	%fd20232, %r17897;
	fma.rn.f64 	%fd20233, %fd20232, 0dBFF921FB54442D18, %fd1289;
	fma.rn.f64 	%fd20234, %fd20232, 0dBC91A62633145C00, %fd20233;
	fma.rn.f64 	%fd76264, %fd20232, 0dB97B839A252049C0, %fd20234;
	setp.ltu.f64 	%p1002, %fd1290, 0d41E0000000000000;
	@%p1002 bra 	$L__BB0_873;
	{ // callseq 112, 0
	.param .b64 param0;
	st.param.f64 	[param0], %fd1289;
	.param .align 16 .b8 retval0[16];
	call.uni (retval0), 
	__internal_trig_reduction_slowpathd, 
	(
	param0
	);
	ld.param.f64 	%fd76264, [retval0];
	ld.param.b32 	%r17897, [retval0+8];
	} // callseq 112
$L__BB0_873:
	add.s32 	%r17898, %r17897, 1;
$L__BB0_874:
	shl.b32 	%r7192, %r17898, 6;
	cvt.u64.u32 	%rd804, %r7192;
	and.b64  	%rd805, %rd804, 64;
	mov.u64 	%rd806, __cudart_sin_cos_coeffs;
	add.s64 	%rd807, %rd806, %rd805;
	mul.rn.f64 	%fd20237, %fd76264, %fd76264;
	and.b32  	%r7193, %r17898, 1;
	setp.eq.b32 	%p1003, %r7193, 1;
	selp.f64 	%fd20238, 0dBDA8FF8320FD8164, 0d3DE5DB65F9785EBA, %p1003;
	ld.global.nc.v2.f64 	{%fd20239, %fd20240}, [%rd807];
	fma.rn.f64 	%fd20241, %fd20238, %fd20237, %fd20239;
	fma.rn.f64 	%fd20242, %fd20241, %fd20237, %fd20240;
	ld.global.nc.v2.f64 	{%fd20243, %fd20244}, [%rd807+16];
	fma.rn.f64 	%fd20245, %fd20242, %fd20237, %fd20243;
	fma.rn.f64 	%fd20246, %fd20245, %fd20237, %fd20244;
	ld.global.nc.v2.f64 	{%fd20247, %fd20248}, [%rd807+32];
	fma.rn.f64 	%fd20249, %fd20246, %fd20237, %fd20247;
	fma.rn.f64 	%fd20250, %fd20249, %fd20237, %fd20248;
	fma.rn.f64 	%fd20251, %fd20250, %fd76264, %fd76264;
	fma.rn.f64 	%fd20252, %fd20250, %fd20237, 0d3FF0000000000000;
	selp.f64 	%fd20253, %fd20252, %fd20251, %p1003;
	and.b32  	%r7194, %r17898, 2;
	setp.eq.s32 	%p1004, %r7194, 0;
	mov.f64 	%fd20254, 0d0000000000000000;
	sub.f64 	%fd20255, %fd20254, %fd20253;
	selp.f64 	%fd1296, %fd20253, %fd20255, %p1004;
	mul.f64 	%fd1297, %fd76224, 0d3F91DF46A2529D3A;
	abs.f64 	%fd1298, %fd1297;
	setp.neu.f64 	%p1005, %fd1298, 0d7FF0000000000000;
	@%p1005 bra 	$L__BB0_876;
	mov.f64 	%fd20261, 0d0000000000000000;
	mul.rn.f64 	%fd76266, %fd1297, %fd20261;
	mov.b32 	%r17900, 1;
	bra.uni 	$L__BB0_879;
$L__BB0_876:
	mul.f64 	%fd20256, %fd1297, 0d3FE45F306DC9C883;
	cvt.rni.s32.f64 	%r17899, %fd20256;
	cvt.rn.f64.s32 	%fd20257, %r17899;
	fma.rn.f64 	%fd20258, %fd20257, 0dBFF921FB54442D18, %fd1297;
	fma.rn.f64 	%fd20259, %fd20257, 0dBC91A62633145C00, %fd20258;
	fma.rn.f64 	%fd76266, %fd20257, 0dB97B839A252049C0, %fd20259;
	setp.ltu.f64 	%p1006, %fd1298, 0d41E0000000000000;
	@%p1006 bra 	$L__BB0_878;
	{ // callseq 113, 0
	.param .b64 param0;
	st.param.f64 	[param0], %fd1297;
	.param .align 16 .b8 retval0[16];
	call.uni (retval0), 
	__internal_trig_reduction_slowpathd, 
	(
	param0
	);
	ld.param.f64 	%fd76266, [retval0];
	ld.param.b32 	%r17899, [retval0+8];
	} // callseq 113
$L__BB0_878:
	add.s32 	%r17900, %r17899, 1;
$L__BB0_879:
	shl.b32 	%r7197, %r17900, 6;
	cvt.u64.u32 	%rd808, %r7197;
	and.b64  	%rd809, %rd808, 64;
	mov.u64 	%rd810, __cudart_sin_cos_coeffs;
	add.s64 	%rd811, %rd810, %rd809;
	mul.rn.f64 	%fd20262, %fd76266, %fd76266;
	and.b32  	%r7198, %r17900, 1;
	setp.eq.b32 	%p1008, %r7198, 1;
	selp.f64 	%fd20263, 0dBDA8FF8320FD8164, 0d3DE5DB65F9785EBA, %p1008;
	ld.global.nc.v2.f64 	{%fd20264, %fd20265}, [%rd811];
	fma.rn.f64 	%fd20266, %fd20263, %fd20262, %fd20264;
	fma.rn.f64 	%fd20267, %fd20266, %fd20262, %fd20265;
	ld.global.nc.v2.f64 	{%fd20268, %fd20269}, [%rd811+16];
	fma.rn.f64 	%fd20270, %fd20267, %fd20262, %fd20268;
	fma.rn.f64 	%fd20271, %fd20270, %fd20262, %fd20269;
	ld.global.nc.v2.f64 	{%fd20272, %fd20273}, [%rd811+32];
	fma.rn.f64 	%fd20274, %fd20271, %fd20262, %fd20272;
	fma.rn.f64 	%fd20275, %fd20274, %fd20262, %fd20273;
	fma.rn.f64 	%fd20276, %fd20275, %fd76266, %fd76266;
	fma.rn.f64 	%fd20277, %fd20275, %fd20262, 0d3FF0000000000000;
	selp.f64 	%fd20278, %fd20277, %fd20276, %p1008;
	and.b32  	%r7199, %r17900, 2;
	setp.eq.s32 	%p1009, %r7199, 0;
	mov.f64 	%fd20279, 0d0000000000000000;
	sub.f64 	%fd20280, %fd20279, %fd20278;
	selp.f64 	%fd1304, %fd20278, %fd20280, %p1009;
	@%p997 bra 	$L__BB0_881;
	mov.f64 	%fd20286, 0d0000000000000000;
	mul.rn.f64 	%fd76267, %fd1281, %fd20286;
	mov.b32 	%r17901, 0;
	bra.uni 	$L__BB0_883;
$L__BB0_881:
	mul.f64 	%fd20281, %fd1281, 0d3FE45F306DC9C883;
	cvt.rni.s32.f64 	%r17901, %fd20281;
	cvt.rn.f64.s32 	%fd20282, %r17901;
	fma.rn.f64 	%fd20283, %fd20282, 0dBFF921FB54442D18, %fd1281;
	fma.rn.f64 	%fd20284, %fd20282, 0dBC91A62633145C00, %fd20283;
	fma.rn.f64 	%fd76267, %fd20282, 0dB97B839A252049C0, %fd20284;
	setp.ltu.f64 	%p1010, %fd1282, 0d41E0000000000000;
	@%p1010 bra 	$L__BB0_883;
	{ // callseq 114, 0
	.param .b64 param0;
	st.param.f64 	[param0], %fd1281;
	.param .align 16 .b8 retval0[16];
	call.uni (retval0), 
	__internal_trig_reduction_slowpathd, 
	(
	param0
	);
	ld.param.f64 	%fd76267, [retval0];
	ld.param.b32 	%r17901, [retval0+8];
	} // callseq 114
$L__BB0_883:
	shl.b32 	%r7202, %r17901, 6;
	cvt.u64.u32 	%rd812, %r7202;
	and.b64  	%rd813, %rd812, 64;
	mov.u64 	%rd814, __cudart_sin_cos_coeffs;
	add.s64 	%rd815, %rd814, %rd813;
	mul.rn.f64 	%fd20287, %fd76267, %fd76267;
	and.b32  	%r7203, %r17901, 1;
	setp.eq.b32 	%p1012, %r7203, 1;
	selp.f64 	%fd20288, 0dBDA8FF8320FD8164, 0d3DE5DB65F9785EBA, %p1012;
	ld.global.nc.v2.f64 	{%fd20289, %fd20290}, [%rd815];
	fma.rn.f64 	%fd20291, %fd20288, %fd20287, %fd20289;
	fma.rn.f64 	%fd20292, %fd20291, %fd20287, %fd20290;
	ld.global.nc.v2.f64 	{%fd20293, %fd20294}, [%rd815+16];
	fma.rn.f64 	%fd20295, %fd20292, %fd20287, %fd20293;
	fma.rn.f64 	%fd20296, %fd20295, %fd20287, %fd20294;
	ld.global.nc.v2.f64 	{%fd20297, %fd20298}, [%rd815+32];
	fma.rn.f64 	%fd20299, %fd20296, %fd20287, %fd20297;
	fma.rn.f64 	%fd20300, %fd20299, %fd20287, %fd20298;
	fma.rn.f64 	%fd20301, %fd20300, %fd76267, %fd76267;
	fma.rn.f64 	%fd20302, %fd20300, %fd20287, 0d3FF0000000000000;
	selp.f64 	%fd20303, %fd20302, %fd20301, %p1012;
	and.b32  	%r7204, %r17901, 2;
	setp.eq.s32 	%p1013, %r7204, 0;
	mov.f64 	%fd20304, 0d0000000000000000;
	sub.f64 	%fd20305, %fd20304, %fd20303;
	selp.f64 	%fd1309, %fd20303, %fd20305, %p1013;
	@%p1001 bra 	$L__BB0_885;
	mov.f64 	%fd20311, 0d0000000000000000;
	mul.rn.f64 	%fd76268, %fd1289, %fd20311;
	mov.b32 	%r17902, 0;
	bra.uni 	$L__BB0_887;
$L__BB0_885:
	mul.f64 	%fd20306, %fd1289, 0d3FE45F306DC9C883;
	cvt.rni.s32.f64 	%r17902, %fd20306;
	cvt.rn.f64.s32 	%fd20307, %r17902;
	fma.rn.f64 	%fd20308, %fd20307, 0dBFF921FB54442D18, %fd1289;
	fma.rn.f64 	%fd20309, %fd20307, 0dBC91A62633145C00, %fd20308;
	fma.rn.f64 	%fd76268, %fd20307, 0dB97B839A252049C0, %fd20309;
	setp.ltu.f64 	%p1014, %fd1290, 0d41E0000000000000;
	@%p1014 bra 	$L__BB0_887;
	{ // callseq 115, 0
	.param .b64 param0;
	st.param.f64 	[param0], %fd1289;
	.param .align 16 .b8 retval0[16];
	call.uni (retval0), 
	__internal_trig_reduction_slowpathd, 
	(
	param0
	);
	ld.param.f64 	%fd76268, [retval0];
	ld.param.b32 	%r17902, [retval0+8];
	} // callseq 115
$L__BB0_887:
	shl.b32 	%r7207, %r17902, 6;
	cvt.u64.u32 	%rd816, %r7207;
	and.b64  	%rd817, %rd816, 64;
	mov.u64 	%rd818, __cudart_sin_cos_coeffs;
	add.s64 	%rd819, %rd818, %rd817;
	mul.rn.f64 	%fd20312, %fd76268, %fd76268;
	and.b32  	%r7208, %r17902, 1;
	setp.eq.b32 	%p1016, %r7208, 1;
	selp.f64 	%fd20313, 0dBDA8FF8320FD8164, 0d3DE5DB65F9785EBA, %p1016;
	ld.global.nc.v2.f64 	{%fd20314, %fd20315}, [%rd819];
	fma.rn.f64 	%fd20316, %fd20313, %fd20312, %fd20314;
	fma.rn.f64 	%fd20317, %fd20316, %fd20312, %fd20315;
	ld.global.nc.v2.f64 	{%fd20318, %fd20319}, [%rd819+16];
	fma.rn.f64 	%fd20320, %fd20317, %fd20312, %fd20318;
	fma.rn.f64 	%fd20321, %fd20320, %fd20312, %fd20319;
	ld.global.nc.v2.f64 	{%fd20322, %fd20323}, [%rd819+32];
	fma.rn.f64 	%fd20324, %fd20321, %fd20312, %fd20322;
	fma.rn.f64 	%fd20325, %fd20324, %fd20312, %fd20323;
	fma.rn.f64 	%fd20326, %fd20325, %fd76268, %fd76268;
	fma.rn.f64 	%fd20327, %fd20325, %fd20312, 0d3FF0000000000000;
	selp.f64 	%fd20328, %fd20327, %fd20326, %p1016;
	and.b32  	%r7209, %r17902, 2;
	setp.eq.s32 	%p1017, %r7209, 0;
	mov.f64 	%fd20329, 0d0000000000000000;
	sub.f64 	%fd20330, %fd20329, %fd20328;
	selp.f64 	%fd1314, %fd20328, %fd20330, %p1017;
	@%p1005 bra 	$L__BB0_889;
	mov.f64 	%fd20336, 0d0000000000000000;
	mul.rn.f64 	%fd76269, %fd1297, %fd20336;
	mov.b32 	%r17903, 0;
	bra.uni 	$L__BB0_891;
$L__BB0_889:
	mul.f64 	%fd20331, %fd1297, 0d3FE45F306DC9C883;
	cvt.rni.s32.f64 	%r17903, %fd20331;
	cvt.rn.f64.s32 	%fd20332, %r17903;
	fma.rn.f64 	%fd20333, %fd20332, 0dBFF921FB54442D18, %fd1297;
	fma.rn.f64 	%fd20334, %fd20332, 0dBC91A62633145C00, %fd20333;
	fma.rn.f64 	%fd76269, %fd20332, 0dB97B839A252049C0, %fd20334;
	setp.ltu.f64 	%p1018, %fd1298, 0d41E0000000000000;
	@%p1018 bra 	$L__BB0_891;
	{ // callseq 116, 0
	.param .b64 param0;
	st.param.f64 	[param0], %fd1297;
	.param .align 16 .b8 retval0[16];
	call.uni (retval0), 
	__internal_trig_reduction_slowpathd, 
	(
	param0
	);
	ld.param.f64 	%fd76269, [retval0];
	ld.param.b32 	%r17903, [retval0+8];
	} // callseq 116
$L__BB0_891:
	ld.param.u64 	%rd8120, [_Z8FitGrainPdPiS0_S_S_S0_S0_S_S_S_S_S_S_S_S_S_S_S_S__param_1];
	ld.param.u64 	%rd7978, [_Z8FitGrainPdPiS0_S_S_S0_S0_S_S_S_S_S_S_S_S_S_S_S_S__param_0];
	shl.b32 	%r7213, %r17903, 6;
	cvt.u64.u32 	%rd820, %r7213;
	and.b64  	%rd821, %rd820, 64;
	mov.u64 	%rd822, __cudart_sin_cos_coeffs;
	add.s64 	%rd823, %rd822, %rd821;
	mul.rn.f64 	%fd20337, %fd76269, %fd76269;
	and.b32  	%r7214, %r17903, 1;
	setp.eq.b32 	%p1019, %r7214, 1;
	selp.f64 	%fd20338, 0dBDA8FF8320FD8164, 0d3DE5DB65F9785EBA, %p1019;
	ld.global.nc.v2.f64 	{%fd20339, %fd20340}, [%rd823];
	fma.rn.f64 	%fd20341, %fd20338, %fd20337, %fd20339;
	fma.rn.f64 	%fd20342, %fd20341, %fd20337, %fd20340;
	ld.global.nc.v2.f64 	{%fd20343, %fd20344}, [%rd823+16];
	fma.rn.f64 	%fd20345, %fd20342, %fd20337, %fd20343;
	fma.rn.f64 	%fd20346, %fd20345, %fd20337, %fd20344;
	ld.global.nc.v2.f64 	{%fd20347, %fd20348}, [%rd823+32];
	fma.rn.f64 	%fd20349, %fd20346, %fd20337, %fd20347;
	fma.rn.f64 	%fd20350, %fd20349, %fd20337, %fd20348;
	fma.rn.f64 	%fd20351, %fd20350, %fd76269, %fd76269;
	fma.rn.f64 	%fd20352, %fd20350, %fd20337, 0d3FF0000000000000;
	selp.f64 	%fd20353, %fd20352, %fd20351, %p1019;
	and.b32  	%r7215, %r17903, 2;
	setp.eq.s32 	%p1020, %r7215, 0;
	mov.f64 	%fd20354, 0d0000000000000000;
	sub.f64 	%fd20355, %fd20354, %fd20353;
	selp.f64 	%fd1319, %fd20353, %fd20355, %p1020;
	mul.f64 	%fd20356, %fd1288, %fd1304;
	mul.f64 	%fd20357, %fd1296, %fd1319;
	mul.f64 	%fd20358, %fd1309, %fd20357;
	sub.f64 	%fd1320, %fd20356, %fd20358;
	mul.f64 	%fd20359, %fd1288, %fd20357;
	fma.rn.f64 	%fd1321, %fd1304, %fd1309, %fd20359;
	mul.f64 	%fd1322, %fd1304, %fd1314;
	cvta.to.global.u64 	%rd824, %rd8120;
	ld.global.u32 	%r552, [%rd824+4];
	cvta.to.global.u64 	%rd825, %rd7978;
	ld.global.f64 	%fd1323, [%rd825+4088];
	mov.b32 	%r17943, 0;
	not.pred 	%p1021, %p9686;
	@%p1021 bra 	$L__BB0_1039;
	mul.f64 	%fd1324, %fd1314, %fd1319;
	neg.f64 	%fd20360, %fd1314;
	mul.f64 	%fd1325, %fd1288, %fd20360;
	mul.f64 	%fd20361, %fd1309, %fd1319;
	mul.f64 	%fd20362, %fd1296, %fd1304;
	mul.f64 	%fd20363, %fd1288, %fd20362;
	sub.f64 	%fd1326, %fd20363, %fd20361;
	mul.f64 	%fd1327, %fd1309, %fd1314;
	mul.f64 	%fd20364, %fd1288, %fd1319;
	neg.f64 	%fd20365, %fd1304;
	mul.f64 	%fd20366, %fd1296, %fd20365;
	mul.f64 	%fd20367, %fd20366, %fd1309;
	sub.f64 	%fd1328, %fd20367, %fd20364;
	mov.b32 	%r17904, 0;
	mov.u32 	%r17943, %r17904;
$L__BB0_893:
	mul.lo.s32 	%r7218, %r17904, 7;
	mul.wide.u32 	%rd826, %r7218, 8;
	add.s64 	%rd827, %rd33, %rd826;
	ld.global.f64 	%fd20368, [%rd827+16];
	ld.global.f64 	%fd20369, [%rd827+8];
	ld.global.f64 	%fd20370, [%rd827];
	mul.f64 	%fd20371, %fd20369, %fd1328;
	fma.rn.f64 	%fd20372, %fd20370, %fd1320, %fd20371;
	fma.rn.f64 	%fd1331, %fd20368, %fd1327, %fd20372;
	mul.f64 	%fd20373, %fd20369, %fd1326;
	fma.rn.f64 	%fd20374, %fd20370, %fd1321, %fd20373;
	fma.rn.f64 	%fd1332, %fd20368, %fd1325, %fd20374;
	mul.f64 	%fd20375, %fd20369, %fd1322;
	fma.rn.f64 	%fd20376, %fd20370, %fd1324, %fd20375;
	fma.rn.f64 	%fd1333, %fd20368, %fd1296, %fd20376;
	ld.global.f64 	%fd20377, [%rd827+40];
	mul.f64 	%fd20378, %fd1332, %fd1332;
	fma.rn.f64 	%fd20379, %fd1331, %fd1331, %fd20378;
	fma.rn.f64 	%fd20380, %fd1333, %fd1333, %fd20379;
	sqrt.rn.f64 	%fd1334, %fd20380;
	mul.f64 	%fd1335, %fd20377, 0d3F91DF46A2529D3A;
	abs.f64 	%fd1336, %fd1335;
	setp.neu.f64 	%p1022, %fd1336, 0d7FF0000000000000;
	@%p1022 bra 	$L__BB0_895;
	mov.f64 	%fd20386, 0d0000000000000000;
	mul.rn.f64 	%fd76272, %fd1335, %fd20386;
	mov.b32 	%r17907, 0;
	bra.uni 	$L__BB0_897;
$L__BB0_895:
	mul.f64 	%fd20381, %fd1335, 0d3FE45F306DC9C883;
	cvt.rni.s32.f64 	%r17907, %fd20381;
	cvt.rn.f64.s32 	%fd20382, %r17907;
	fma.rn.f64 	%fd20383, %fd20382, 0dBFF921FB54442D18, %fd1335;
	fma.rn.f64 	%fd20384, %fd20382, 0dBC91A62633145C00, %fd20383;
	fma.rn.f64 	%fd76272, %fd20382, 0dB97B839A252049C0, %fd20384;
	setp.ltu.f64 	%p1023, %fd1336, 0d41E0000000000000;
	@%p1023 bra 	$L__BB0_897;
	{ // callseq 117, 0
	.param .b64 param0;
	st.param.f64 	[param0], %fd1335;
	.param .align 16 .b8 retval0[16];
	call.uni (retval0), 
	__internal_trig_reduction_slowpathd, 
	(
	param0
	);
	ld.param.f64 	%fd76272, [retval0];
	ld.param.b32 	%r17907, [retval0+8];
	} // callseq 117
$L__BB0_897:
	shl.b32 	%r7221, %r17907, 6;
	cvt.u64.u32 	%rd828, %r7221;
	and.b64  	%rd829, %rd828, 64;
	mov.u64 	%rd830, __cudart_sin_cos_coeffs;
	add.s64 	%rd831, %rd830, %rd829;
	mul.rn.f64 	%fd20387, %fd76272, %fd76272;
	and.b32  	%r7222, %r17907, 1;
	setp.eq.b32 	%p1024, %r7222, 1;
	selp.f64 	%fd20388, 0dBDA8FF8320FD8164, 0d3DE5DB65F9785EBA, %p1024;
	ld.global.nc.v2.f64 	{%fd20389, %fd20390}, [%rd831];
	fma.rn.f64 	%fd20391, %fd20388, %fd20387, %fd20389;
	fma.rn.f64 	%fd20392, %fd20391, %fd20387, %fd20390;
	ld.global.nc.v2.f64 	{%fd20393, %fd20394}, [%rd831+16];
	fma.rn.f64 	%fd20395, %fd20392, %fd20387, %fd20393;
	fma.rn.f64 	%fd20396, %fd20395, %fd20387, %fd20394;
	ld.global.nc.v2.f64 	{%fd20397, %fd20398}, [%rd831+32];
	fma.rn.f64 	%fd20399, %fd20396, %fd20387, %fd20397;
	fma.rn.f64 	%fd20400, %fd20399, %fd20387, %fd20398;
	fma.rn.f64 	%fd20401, %fd20400, %fd76272, %fd76272;
	fma.rn.f64 	%fd20402, %fd20400, %fd20387, 0d3FF0000000000000;
	selp.f64 	%fd20403, %fd20402, %fd20401, %p1024;
	and.b32  	%r7223, %r17907, 2;
	setp.eq.s32 	%p1025, %r7223, 0;
	mov.f64 	%fd20404, 0d0000000000000000;
	sub.f64 	%fd20405, %fd20404, %fd20403;
	selp.f64 	%fd20406, %fd20403, %fd20405, %p1025;
	mul.f64 	%fd1341, %fd1334, %fd20406;
	abs.f64 	%fd20407, %fd1332;
	setp.geu.f64 	%p1026, %fd20407, 0d3F1A36E2EB1C432D;
	@%p1026 bra 	$L__BB0_906;
	setp.eq.f64 	%p1074, %fd1331, 0d0000000000000000;
	mov.b32 	%r17921, 0;
	@%p1074 bra 	$L__BB0_961;
	neg.f64 	%fd20769, %fd1341;
	div.rn.f64 	%fd1342, %fd20769, %fd1331;
	abs.f64 	%fd1343, %fd1342;
	setp.gtu.f64 	%p1075, %fd1343, 0d3FF0000000000000;
	@%p1075 bra 	$L__BB0_961;
	{
	.reg .b32 %temp; 
	mov.b64 	{%temp, %r559}, %fd1342;
	}
	{
	.reg .b32 %temp; 
	mov.b64 	{%temp, %r7290}, %fd1343;
	}
	setp.gt.s32 	%p1076, %r7290, 1071801957;
	@%p1076 bra 	$L__BB0_904;
	mul.f64 	%fd20810, %fd1342, %fd1342;
	fma.rn.f64 	%fd20811, %fd20810, 0d3FB0066BDC1895E9, 0dBFB3823B180754AF;
	fma.rn.f64 	%fd20812, %fd20811, %fd20810, 0d3FB11E52CC2F79AE;
	fma.rn.f64 	%fd20813, %fd20812, %fd20810, 0dBF924EAF3526861B;
	fma.rn.f64 	%fd20814, %fd20813, %fd20810, 0d3F91DF02A31E6CB7;
	fma.rn.f64 	%fd20815, %fd20814, %fd20810, 0d3F847D18B0EEC6CC;
	fma.rn.f64 	%fd20816, %fd20815, %fd20810, 0d3F8D0AF961BA53B0;
	fma.rn.f64 	%fd20817, %fd20816, %fd20810, 0d3F91BF7734CF1C48;
	fma.rn.f64 	%fd20818, %fd20817, %fd20810, 0d3F96E91483144EF7;
	fma.rn.f64 	%fd20819, %fd20818, %fd20810, 0d3F9F1C6E0A4F9F81;
	fma.rn.f64 	%fd20820, %fd20819, %fd20810, 0d3FA6DB6DC27FA92B;
	fma.rn.f64 	%fd20821, %fd20820, %fd20810, 0d3FB333333320F91B;
	fma.rn.f64 	%fd20822, %fd20821, %fd20810, 0d3FC5555555555F4D;
	mul.f64 	%fd20823, %fd20810, %fd20822;
	fma.rn.f64 	%fd1344, %fd20823, %fd1343, %fd1343;
	setp.gt.s32 	%p1080, %r559, -1;
	@%p1080 bra 	$L__BB0_903;
	mov.f64 	%fd20828, 0d3C91A62633145C07;
	add.rn.f64 	%fd20829, %fd1344, %fd20828;
	mov.f64 	%fd20830, 0d3FF921FB54442D18;
	add.rn.f64 	%fd76273, %fd20830, %fd20829;
	bra.uni 	$L__BB0_905;
$L__BB0_903:
	mov.f64 	%fd20824, 0dBC91A62633145C07;
	add.rn.f64 	%fd20825, %fd1344, %fd20824;
	neg.f64 	%fd20826, %fd20825;
	mov.f64 	%fd20827, 0d3FF921FB54442D18;
	add.rn.f64 	%fd76273, %fd20827, %fd20826;
	bra.uni 	$L__BB0_905;
$L__BB0_904:
	mov.f64 	%fd20770, 0d3FF0000000000000;
	sub.f64 	%fd20771, %fd20770, %fd1343;
	{
	.reg .b32 %temp; 
	mov.b64 	{%r7291, %temp}, %fd20771;
	}
	{
	.reg .b32 %temp; 
	mov.b64 	{%temp, %r7292}, %fd20771;
	}
	add.s32 	%r7293, %r7292, -1048576;
	mov.b64 	%fd20772, {%r7291, %r7293};
	rsqrt.approx.ftz.f64 	%fd20773, %fd20772;
	{
	.reg .b32 %temp; 
	mov.b64 	{%r7294, %temp}, %fd20773;
	}
	{
	.reg .b32 %temp; 
	mov.b64 	{%temp, %r7295}, %fd20773;
	}
	add.s32 	%r7296, %r7295, -1048576;
	mov.b64 	%fd20774, {%r7294, %r7296};
	mul.f64 	%fd20775, %fd20772, %fd20773;
	neg.f64 	%fd20776, %fd20775;
	fma.rn.f64 	%fd20777, %fd20775, %fd20776, %fd20772;
	fma.rn.f64 	%fd20778, %fd20777, %fd20774, %fd20775;
	neg.f64 	%fd20779, %fd20778;
	fma.rn.f64 	%fd20780, %fd20773, %fd20779, 0d3FF0000000000000;
	fma.rn.f64 	%fd20781, %fd20780, %fd20774, %fd20774;
	fma.rn.f64 	%fd20782, %fd20778, %fd20779, %fd20772;
	fma.rn.f64 	%fd20783, %fd20782, %fd20781, %fd20778;
	{
	.reg .b32 %temp; 
	mov.b64 	{%r7297, %temp}, %fd20783;
	}
	{
	.reg .b32 %temp; 
	mov.b64 	{%temp, %r7298}, %fd20783;
	}
	add.s32 	%r7299, %r7298, 1048576;
	mov.b64 	%fd20784, {%r7297, %r7299};
	fma.rn.f64 	%fd20785, %fd20771, 0d3EC715B371155F70, 0dBEBAC2FE66FAAC4B;
	fma.rn.f64 	%fd20786, %fd20785, %fd20771, 0d3ED9A9B88EFCD9B8;
	fma.rn.f64 	%fd20787, %fd20786, %fd20771, 0d3EDD0F40A8A0C4C3;
	fma.rn.f64 	%fd20788, %fd20787, %fd20771, 0d3EF46D4CFA9E0E1F;
	fma.rn.f64 	%fd20789, %fd20788, %fd20771, 0d3F079C168D1E2422;
	fma.rn.f64 	%fd20790, %fd20789, %fd20771, 0d3F1C9A88C3BCA540;
	fma.rn.f64 	%fd20791, %fd20790, %fd20771, 0d3F31C4E64BD476DF;
	fma.rn.f64 	%fd20792, %fd20791, %fd20771, 0d3F46E8BA60009C8F;
	fma.rn.f64 	%fd20793, %fd20792, %fd20771, 0d3F5F1C71C62B05A2;
	fma.rn.f64 	%fd20794, %fd20793, %fd20771, 0d3F76DB6DB6DC9F2C;
	fma.rn.f64 	%fd20795, %fd20794, %fd20771, 0d3F9333333333329C;
	fma.rn.f64 	%fd20796, %fd20795, %fd20771, 0d3FB5555555555555;
	setp.lt.s32 	%p1077, %r7292, 1;
	mov.f64 	%fd20797, 0d0000000000000000;
	mul.rn.f64 	%fd20798, %fd1343, %fd20797;
	mul.f64 	%fd20799, %fd20771, %fd20796;
	fma.rn.f64 	%fd20800, %fd20799, %fd20784, %fd20784;
	selp.f64 	%fd20801, %fd20798, %fd20800, %p1077;
	setp.lt.s32 	%p1078, %r7292, 0;
	mov.f64 	%fd20802, 0d7FF0000000000000;
	mul.rn.f64 	%fd20803, %fd20801, %fd20802;
	selp.f64 	%fd20804, %fd20803, %fd20801, %p1078;
	setp.lt.s32 	%p1079, %r559, 0;
	mov.f64 	%fd20805, 0dBCA1A62633145C07;
	add.rn.f64 	%fd20806, %fd20804, %fd20805;
	neg.f64 	%fd20807, %fd20806;
	mov.f64 	%fd20808, 0d400921FB54442D18;
	add.rn.f64 	%fd20809, %fd20808, %fd20807;
	selp.f64 	%fd76273, %fd20809, %fd20804, %p1079;
$L__BB0_905:
	mul.f64 	%fd20831, %fd76273, 0d404CA5DC1A63C1F5;
	neg.f64 	%fd20832, %fd20831;
	st.local.v2.f64 	[%rd21], {%fd20831, %fd20832};
	mov.b32 	%r17921, 2;
	bra.uni 	$L__BB0_961;
$L__BB0_906:
	mul.f64 	%fd20408, %fd1332, %fd1332;
	mul.f64 	%fd20409, %fd1331, %fd1331;
	div.rn.f64 	%fd20410, %fd20409, %fd20408;
	add.f64 	%fd1349, %fd20410, 0d3FF0000000000000;
	add.f64 	%fd20411, %fd1341, %fd1341;
	mul.f64 	%fd20412, %fd1331, %fd20411;
	div.rn.f64 	%fd1350, %fd20412, %fd20408;
	mul.f64 	%fd20413, %fd1341, %fd1341;
	div.rn.f64 	%fd20414, %fd20413, %fd20408;
	add.f64 	%fd20415, %fd20414, 0dBFF0000000000000;
	mul.f64 	%fd20416, %fd1349, 0dC010000000000000;
	mul.f64 	%fd20417, %fd20416, %fd20415;
	fma.rn.f64 	%fd1351, %fd1350, %fd1350, %fd20417;
	setp.ltu.f64 	%p1027, %fd1351, 0d0000000000000000;
	mov.b32 	%r17921, 0;
	@%p1027 bra 	$L__BB0_961;
	sqrt.rn.f64 	%fd1352, %fd1351;
	sub.f64 	%fd20418, %fd1352, %fd1350;
	add.f64 	%fd1353, %fd1349, %fd1349;
	div.rn.f64 	%fd1354, %fd20418, %fd1353;
	abs.f64 	%fd1355, %fd1354;
	setp.gtu.f64 	%p1028, %fd1355, 0d3FF0000000000000;
	mov.b32 	%r17921, 0;
	@%p1028 bra 	$L__BB0_934;
	{
	.reg .b32 %temp; 
	mov.b64 	{%temp, %r560}, %fd1354;
	}
	{
	.reg .b32 %temp; 
	mov.b64 	{%temp, %r7226}, %fd1355;
	}
	setp.gt.s32 	%p1029, %r7226, 1071801957;
	@%p1029 bra 	$L__BB0_912;
	mul.f64 	%fd20459, %fd1354, %fd1354;
	fma.rn.f64 	%fd20460, %fd20459, 0d3FB0066BDC1895E9, 0dBFB3823B180754AF;
	fma.rn.f64 	%fd20461, %fd20460, %fd20459, 0d3FB11E52CC2F79AE;
	fma.rn.f64 	%fd20462, %fd20461, %fd20459, 0dBF924EAF3526861B;
	fma.rn.f64 	%fd20463, %fd20462, %fd20459, 0d3F91DF02A31E6CB7;
	fma.rn.f64 	%fd20464, %fd20463, %fd20459, 0d3F847D18B0EEC6CC;
	fma.rn.f64 	%fd20465, %fd20464, %fd20459, 0d3F8D0AF961BA53B0;
	fma.rn.f64 	%fd20466, %fd20465, %fd20459, 0d3F91BF7734CF1C48;
	fma.rn.f64 	%fd20467, %fd20466, %fd20459, 0d3F96E91483144EF7;
	fma.rn.f64 	%fd20468, %fd20467, %fd20459, 0d3F9F1C6E0A4F9F81;
	fma.rn.f64 	%fd20469, %fd20468, %fd20459, 0d3FA6DB6DC27FA92B;
	fma.rn.f64 	%fd20470, %fd20469, %fd20459, 0d3FB333333320F91B;
	fma.rn.f64 	%fd20471, %fd20470, %fd20459, 0d3FC5555555555F4D;
	mul.f64 	%fd20472, %fd20459, %fd20471;
	fma.rn.f64 	%fd1356, %fd20472, %fd1355, %fd1355;
	setp.gt.s32 	%p1033, %r560, -1;
	@%p1033 bra 	$L__BB0_911;
	mov.f64 	%fd20477, 0d3C91A62633145C07;
	add.rn.f64 	%fd20478, %fd1356, %fd20477;
	mov.f64 	%fd20479, 0d3FF921FB54442D18;
	add.rn.f64 	%fd76274, %fd20479, %fd20478;
	bra.uni 	$L__BB0_913;
$L__BB0_911:
	mov.f64 	%fd20473, 0dBC91A62633145C07;
	add.rn.f64 	%fd20474, %fd1356, %fd20473;
	neg.f64 	%fd20475, %fd20474;
	mov.f64 	%fd20476, 0d3FF921FB54442D18;
	add.rn.f64 	%fd76274, %fd20476, %fd20475;
	bra.uni 	$L__BB0_913;
$L__BB0_912:
	mov.f64 	%fd20419, 0d3FF0000000000000;
	sub.f64 	%fd20420, %fd20419, %fd1355;
	{
	.reg .b32 %temp; 
	mov.b64 	{%r7227, %temp}, %fd20420;
	}
	{
	.reg .b32 %temp; 
	mov.b64 	{%temp, %r7228}, %fd20420;
	}
	add.s32 	%r7229, %r7228, -1048576;
	mov.b64 	%fd20421, {%r7227, %r7229};
	rsqrt.approx.ftz.f64 	%fd20422, %fd20421;
	{
	.reg .b32 %temp; 
	mov.b64 	{%r7230, %temp}, %fd20422;
	}
	{
	.reg .b32 %temp; 
	mov.b64 	{%temp, %r7231}, %fd20422;
	}
	add.s32 	%r7232, %r7231, -1048576;
	mov.b64 	%fd20423, {%r7230, %r7232};
	mul.f64 	%fd20424, %fd20421, %fd20422;
	neg.f64 	%fd20425, %fd20424;
	fma.rn.f64 	%fd20426, %fd20424, %fd20425, %fd20421;
	fma.rn.f64 	%fd20427, %fd20426, %fd20423, %fd20424;
	neg.f64 	%fd20428, %fd20427;
	fma.rn.f64 	%fd20429, %fd20422, %fd20428, 0d3FF0000000000000;
	fma.rn.f64 	%fd20430, %fd20429, %fd20423, %fd20423;
	fma.rn.f64 	%fd20431, %fd20427, %fd20428, %fd20421;
	fma.rn.f64 	%fd20432, %fd20431, %fd20430, %fd20427;
	{
	.reg .b32 %temp; 
	mov.b64 	{%r7233, %temp}, %fd20432;
	}
	{
	.reg .b32 %temp; 
	mov.b64 	{%temp, %r7234}, %fd20432;
	}
	add.s32 	%r7235, %r7234, 1048576;
	mov.b64 	%fd20433, {%r7233, %r7235};
	fma.rn.f64 	%fd20434, %fd20420, 0d3EC715B371155F70, 0dBEBAC2FE66FAAC4B;
	fma.rn.f64 	%fd20435, %fd20434, %fd20420, 0d3ED9A9B88EFCD9B8;
	fma.rn.f64 	%fd20436, %fd20435, %fd20420, 0d3EDD0F40A8A0C4C3;
	fma.rn.f64 	%fd20437, %fd20436, %fd20420, 0d3EF46D4CFA9E0E1F;
	fma.rn.f64 	%fd20438, %fd20437, %fd20420, 0d3F079C168D1E2422;
	fma.rn.f64 	%fd20439, %fd20438, %fd20420, 0d3F1C9A88C3BCA540;
	fma.rn.f64 	%fd20440, %fd20439, %fd20420, 0d3F31C4E64BD476DF;
	fma.rn.f64 	%fd20441, %fd20440, %fd20420, 0d3F46E8BA60009C8F;
	fma.rn.f64 	%fd20442, %fd20441, %fd20420, 0d3F5F1C71C62B05A2;
	fma.rn.f64 	%fd20443, %fd20442, %fd20420, 0d3F76DB6DB6DC9F2C;
	fma.rn.f64 	%fd20444, %fd20443, %fd20420, 0d3F9333333333329C;
	fma.rn.f64 	%fd20445, %fd20444, %fd20420, 0d3FB5555555555555;
	setp.lt.s32 	%p1030, %r7228, 1;
	mov.f64 	%fd20446, 0d0000000000000000;
	mul.rn.f64 	%fd20447, %fd1355, %fd20446;
	mul.f64 	%fd20448, %fd20420, %fd20445;
	fma.rn.f64 	%fd20449, %fd20448, %fd20433, %fd20433;
	selp.f64 	%fd20450, %fd20447, %fd20449, %p1030;
	setp.lt.s32 	%p1031, %r7228, 0;
	mov.f64 	%fd20451, 0d7FF0000000000000;
	mul.rn.f64 	%fd20452, %fd20450, %fd20451;
	selp.f64 	%fd20453, %fd20452, %fd20450, %p1031;
	setp.lt.s32 	%p1032, %r560, 0;
	mov.f64 	%fd20454, 0dBCA1A62633145C07;
	add.rn.f64 	%fd20455, %fd20453, %fd20454;
	neg.f64 	%fd20456, %fd20455;
	mov.f64 	%fd20457, 0d400921FB54442D18;
	add.rn.f64 	%fd20458, %fd20457, %fd20456;
	selp.f64 	%fd76274, %fd20458, %fd20453, %p1032;
$L__BB0_913:
	neg.f64 	%fd1361, %fd76274;
	abs.f64 	%fd1362, %fd76274;
	setp.neu.f64 	%p1034, %fd1362, 0d7FF0000000000000;
	@%p1034 bra 	$L__BB0_915;
	mov.f64 	%fd20485, 0d0000000000000000;
	mul.rn.f64 	%fd76276, %fd76274, %fd20485;
	mov.b32 	%r17909, 1;
	bra.uni 	$L__BB0_918;
$L__BB0_915:
	mul.f64 	%fd20480, %fd76274, 0d3FE45F306DC9C883;
	cvt.rni.s32.f64 	%r17908, %fd20480;
	cvt.rn.f64.s32 	%fd20481, %r17908;
	fma.rn.f64 	%fd20482, %fd20481, 0dBFF921FB54442D18, %fd76274;
	fma.rn.f64 	%fd20483, %fd20481, 0dBC91A62633145C00, %fd20482;
	fma.rn.f64 	%fd76276, %fd20481, 0dB97B839A252049C0, %fd20483;
	setp.ltu.f64 	%p1035, %fd1362, 0d41E0000000000000;
	@%p1035 bra 	$L__BB0_917;
	{ // callseq 118, 0
	.param .b64 param0;
	st.param.f64 	[param0], %fd76274;
	.param .align 16 .b8 retval0[16];
	call.uni (retval0), 
	__internal_trig_reduction_slowpathd, 
	(
	param0
	);
	ld.param.f64 	%fd76276, [retval0];
	ld.param.b32 	%r17908, [retval0+8];
	} // callseq 118
$L__BB0_917:
	add.s32 	%r17909, %r17908, 1;
$L__BB0_918:
	shl.b32 	%r7238, %r17909, 6;
	cvt.u64.u32 	%rd832, %r7238;
	and.b64  	%rd833, %rd832, 64;
	mov.u64 	%rd834, __cudart_sin_cos_coeffs;
	add.s64 	%rd835, %rd834, %rd833;
	mul.rn.f64 	%fd20486, %fd76276, %fd76276;
	and.b32  	%r7239, %r17909, 1;
	setp.eq.b32 	%p1037, %r7239, 1;
	selp.f64 	%fd20487, 0dBDA8FF8320FD8164, 0d3DE5DB65F9785EBA, %p1037;
	ld.global.nc.v2.f64 	{%fd20488, %fd20489}, [%rd835];
	fma.rn.f64 	%fd20490, %fd20487, %fd20486, %fd20488;
	fma.rn.f64 	%fd20491, %fd20490, %fd20486, %fd20489;
	ld.global.nc.v2.f64 	{%fd20492, %fd20493}, [%rd835+16];
	fma.rn.f64 	%fd20494, %fd20491, %fd20486, %fd20492;
	fma.rn.f64 	%fd20495, %fd20494, %fd20486, %fd20493;
	ld.global.nc.v2.f64 	{%fd20496, %fd20497}, [%rd835+32];
	fma.rn.f64 	%fd20498, %fd20495, %fd20486, %fd20496;
	fma.rn.f64 	%fd20499, %fd20498, %fd20486, %fd20497;
	fma.rn.f64 	%fd20500, %fd20499, %fd76276, %fd76276;
	fma.rn.f64 	%fd20501, %fd20499, %fd20486, 0d3FF0000000000000;
	selp.f64 	%fd20502, %fd20501, %fd20500, %p1037;
	and.b32  	%r7240, %r17909, 2;
	setp.eq.s32 	%p1038, %r7240, 0;
	mov.f64 	%fd20503, 0d0000000000000000;
	sub.f64 	%fd20504, %fd20503, %fd20502;
	selp.f64 	%fd1368, %fd20502, %fd20504, %p1038;
	@%p1034 bra 	$L__BB0_920;
	mov.f64 	%fd20510, 0d0000000000000000;
	mul.rn.f64 	%fd76277, %fd76274, %fd20510;
	mov.b32 	%r17910, 0;
	bra.uni 	$L__BB0_922;
$L__BB0_920:
	mul.f64 	%fd20505, %fd76274, 0d3FE45F306DC9C883;
	cvt.rni.s32.f64 	%r17910, %fd20505;
	cvt.rn.f64.s32 	%fd20506, %r17910;
	fma.rn.f64 	%fd20507, %fd20506, 0dBFF921FB54442D18, %fd76274;
	fma.rn.f64 	%fd20508, %fd20506, 0dBC91A62633145C00, %fd20507;
	fma.rn.f64 	%fd76277, %fd20506, 0dB97B839A252049C0, %fd20508;
	setp.ltu.f64 	%p1039, %fd1362, 0d41E0000000000000;
	@%p1039 bra 	$L__BB0_922;
	{ // callseq 119, 0
	.param .b64 param0;
	st.param.f64 	[param0], %fd76274;
	.param .align 16 .b8 retval0[16];
	call.uni (retval0), 
	__internal_trig_reduction_slowpathd, 
	(
	param0
	);
	ld.param.f64 	%fd76277, [retval0];
	ld.param.b32 	%r17910, [retval0+8];
	} // callseq 119
$L__BB0_922:
	shl.b32 	%r7243, %r17910, 6;
	cvt.u64.u32 	%rd836, %r7243;
	and.b64  	%rd837, %rd836, 64;
	mov.u64 	%rd838, __cudart_sin_cos_coeffs;
	add.s64 	%rd839, %rd838, %rd837;
	mul.rn.f64 	%fd20511, %fd76277, %fd76277;
	and.b32  	%r7244, %r17910, 1;
	setp.eq.b32 	%p1041, %r7244, 1;
	selp.f64 	%fd20512, 0dBDA8FF8320FD8164, 0d3DE5DB65F9785EBA, %p1041;
	ld.global.nc.v2.f64 	{%fd20513, %fd20514}, [%rd839];
	fma.rn.f64 	%fd20515, %fd20512, %fd20511, %fd20513;
	fma.rn.f64 	%fd20516, %fd20515, %fd20511, %fd20514;
	ld.global.nc.v2.f64 	{%fd20517, %fd20518}, [%rd839+16];
	fma.rn.f64 	%fd20519, %fd20516, %fd20511, %fd20517;
	fma.rn.f64 	%fd20520, %fd20519, %fd20511, %fd20518;
	ld.global.nc.v2.f64 	{%fd20521, %fd20522}, [%rd839+32];
	fma.rn.f64 	%fd20523, %fd20520, %fd20511, %fd20521;
	fma.rn.f64 	%fd20524, %fd20523, %fd20511, %fd20522;
	fma.rn.f64 	%fd20525, %fd20524, %fd76277, %fd76277;
	fma.rn.f64 	%fd20526, %fd20524, %fd20511, 0d3FF0000000000000;
	selp.f64 	%fd20527, %fd20526, %fd20525, %p1041;
	and.b32  	%r7245, %r17910, 2;
	setp.eq.s32 	%p1042, %r7245, 0;
	mov.f64 	%fd20528, 0d0000000000000000;
	sub.f64 	%fd20529, %fd20528, %fd20527;
	selp.f64 	%fd20530, %fd20527, %fd20529, %p1042;
	mul.f64 	%fd20531, %fd1332, %fd20530;
	mul.f64 	%fd20532, %fd1331, %fd1368;
	sub.f64 	%fd20533, %fd20531, %fd20532;
	sub.f64 	%fd1373, %fd20533, %fd1341;
	@%p1034 bra 	$L__BB0_924;
	mov.f64 	%fd20539, 0d0000000000000000;
	mul.rn.f64 	%fd76279, %fd1361, %fd20539;
	mov.b32 	%r17912, 1;
	bra.uni 	$L__BB0_927;
$L__BB0_924:
	mul.f64 	%fd20534, %fd76274, 0dBFE45F306DC9C883;
	cvt.rni.s32.f64 	%r17911, %fd20534;
	cvt.rn.f64.s32 	%fd20535, %r17911;
	fma.rn.f64 	%fd20536, %fd20535, 0dBFF921FB54442D18, %fd1361;
	fma.rn.f64 	%fd20537, %fd20535, 0dBC91A62633145C00, %fd20536;
	fma.rn.f64 	%fd76279, %fd20535, 0dB97B839A252049C0, %fd20537;
	setp.ltu.f64 	%p1043, %fd1362, 0d41E0000000000000;
	@%p1043 bra 	$L__BB0_926;
	{ // callseq 120, 0
	.param .b64 param0;
	st.param.f64 	[param0], %fd1361;
	.param .align 16 .b8 retval0[16];
	call.uni (retval0), 
	__internal_trig_reduction_slowpathd, 
	(
	param0
	);
	ld.param.f64 	%fd76279, [retval0];
	ld.param.b32 	%r17911, [retval0+8];
	} // callseq 120
$L__BB0_926:
	add.s32 	%r17912, %r17911, 1;
$L__BB0_927:
	shl.b32 	%r7248, %r17912, 6;
	cvt.u64.u32 	%rd840, %r7248;
	and.b64  	%rd841, %rd840, 64;
	mov.u64 	%rd842, __cudart_sin_cos_coeffs;
	add.s64 	%rd843, %rd842, %rd841;
	mul.rn.f64 	%fd20540, %fd76279, %fd76279;
	and.b32  	%r7249, %r17912, 1;
	setp.eq.b32 	%p1045, %r7249, 1;
	selp.f64 	%fd20541, 0dBDA8FF8320FD8164, 0d3DE5DB65F9785EBA, %p1045;
	ld.global.nc.v2.f64 	{%fd20542, %fd20543}, [%rd843];
	fma.rn.f64 	%fd20544, %fd20541, %fd20540, %fd20542;
	fma.rn.f64 	%fd20545, %fd20544, %fd20540, %fd20543;
	ld.global.nc.v2.f64 	{%fd20546, %fd20547}, [%rd843+16];
	fma.rn.f64 	%fd20548, %fd20545, %fd20540, %fd20546;
	fma.rn.f64 	%fd20549, %fd20548, %fd20540, %fd20547;
	ld.global.nc.v2.f64 	{%fd20550, %fd20551}, [%rd843+32];
	fma.rn.f64 	%fd20552, %fd20549, %fd20540, %fd20550;
	fma.rn.f64 	%fd20553, %fd20552, %fd20540, %fd20551;
	fma.rn.f64 	%fd20554, %fd20553, %fd76279, %fd76279;
	fma.rn.f64 	%fd20555, %fd20553, %fd20540, 0d3FF0000000000000;
	selp.f64 	%fd20556, %fd20555, %fd20554, %p1045;
	and.b32  	%r7250, %r17912, 2;
	setp.eq.s32 	%p1046, %r7250, 0;
	mov.f64 	%fd20557, 0d0000000000000000;
	sub.f64 	%fd20558, %fd20557, %fd20556;
	selp.f64 	%fd1379, %fd20556, %fd20558, %p1046;
	@%p1034 bra 	$L__BB0_929;
	mov.f64 	%fd20564, 0d0000000000000000;
	mul.rn.f64 	%fd76280, %fd1361, %fd20564;
	mov.b32 	%r17913, 0;
	bra.uni 	$L__BB0_931;
$L__BB0_929:
	mul.f64 	%fd20559, %fd76274, 0dBFE45F306DC9C883;
	cvt.rni.s32.f64 	%r17913, %fd20559;
	cvt.rn.f64.s32 	%fd20560, %r17913;
	fma.rn.f64 	%fd20561, %fd20560, 0dBFF921FB54442D18, %fd1361;
	fma.rn.f64 	%fd20562, %fd20560, 0dBC91A62633145C00, %fd20561;
	fma.rn.f64 	%fd76280, %fd20560, 0dB97B839A252049C0, %fd20562;
	setp.ltu.f64 	%p1047, %fd1362, 0d41E0000000000000;
	@%p1047 bra 	$L__BB0_931;
	{ // callseq 121, 0
	.param .b64 param0;
	st.param.f64 	[param0], %fd1361;
	.param .align 16 .b8 retval0[16];
	call.uni (retval0), 
	__internal_trig_reduction_slowpathd, 
	(
	param0
	);
	ld.param.f64 	%fd76280, [retval0];
	ld.param.b32 	%r17913, [retval0+8];
	} // callseq 121
$L__BB0_931:
	shl.b32 	%r7253, %r17913, 6;
	cvt.u64.u32 	%rd844, %r7253;
	and.b64  	%rd845, %rd844, 64;
	mov.u64 	%rd846, __cudart_sin_cos_coeffs;
	add.s64 	%rd847, %rd846, %rd845;
	mul.rn.f64 	%fd20565, %fd76280, %fd76280;
	and.b32  	%r7254, %r17913, 1;
	setp.eq.b32 	%p1048, %r7254, 1;
	selp.f64 	%fd20566, 0dBDA8FF8320FD8164, 0d3DE5DB65F9785EBA, %p1048;
	ld.global.nc.v2.f64 	{%fd20567, %fd20568}, [%rd847];
	fma.rn.f64 	%fd20569, %fd20566, %fd20565, %fd20567;
	fma.rn.f64 	%fd20570, %fd20569, %fd20565, %fd20568;
	ld.global.nc.v2.f64 	{%fd20571, %fd20572}, [%rd847+16];
	fma.rn.f64 	%fd20573, %fd20570, %fd20565, %fd20571;
	fma.rn.f64 	%fd20574, %fd20573, %fd20565, %fd20572;
	ld.global.nc.v2.f64 	{%fd20575, %fd20576}, [%rd847+32];
	fma.rn.f64 	%fd20577, %fd20574, %fd20565, %fd20575;
	fma.rn.f64 	%fd20578, %fd20577, %fd20565, %fd20576;
	fma.rn.f64 	%fd20579, %fd20578, %fd76280, %fd76280;
	fma.rn.f64 	%fd20580, %fd20578, %fd20565, 0d3FF0000000000000;
	selp.f64 	%fd20581, %fd20580, %fd20579, %p1048;
	and.b32  	%r7255, %r17913, 2;
	setp.eq.s32 	%p1049, %r7255, 0;
	mov.f64 	%fd20582, 0d0000000000000000;
	sub.f64 	%fd20583, %fd20582, %fd20581;
	selp.f64 	%fd20584, %fd20581, %fd20583, %p1049;
	mul.f64 	%fd20585, %fd1332, %fd20584;
	mul.f64 	%fd20586, %fd1331, %fd1379;
	sub.f64 	%fd20587, %fd20585, %fd20586;
	sub.f64 	%fd20588, %fd20587, %fd1341;
	abs.f64 	%fd20589, %fd20588;
	abs.f64 	%fd20590, %fd1373;
	setp.geu.f64 	%p1050, %fd20590, %fd20589;
	@%p1050 bra 	$L__BB0_933;
	mul.f64 	%fd20592, %fd76274, 0d404CA5DC1A63C1F5;
	st.local.f64 	[%rd21], %fd20592;
	mov.b32 	%r17921, 1;
	bra.uni 	$L__BB0_934;
$L__BB0_933:
	mul.f64 	%fd20591, %fd76274, 0dC04CA5DC1A63C1F5;
	st.local.f64 	[%rd21], %fd20591;
	mov.b32 	%r17921, 1;
$L__BB0_934:
	neg.f64 	%fd20593, %fd1350;
	sub.f64 	%fd20594, %fd20593, %fd1352;
	div.rn.f64 	%fd1384, %fd20594, %fd1353;
	abs.f64 	%fd1385, %fd1384;
	setp.gtu.f64 	%p1051, %fd1385, 0d3FF0000000000000;
	@%p1051 bra 	$L__BB0_961;
	{
	.reg .b32 %temp; 
	mov.b64 	{%temp, %r578}, %fd1384;
	}
	{
	.reg .b32 %temp; 
	mov.b64 	{%temp, %r7258}, %fd1385;
	}
	setp.gt.s32 	%p1052, %r7258, 1071801957;
	@%p1052 bra 	$L__BB0_939;
	mul.f64 	%fd20635, %fd1384, %fd1384;
	fma.rn.f64 	%fd20636, %fd20635, 0d3FB0066BDC1895E9, 0dBFB3823B180754AF;
	fma.rn.f64 	%fd20637, %fd20636, %fd20635, 0d3FB11E52CC2F79AE;
	fma.rn.f64 	%fd20638, %fd20637, %fd20635, 0dBF924EAF3526861B;
	fma.rn.f64 	%fd20639, %fd20638, %fd20635, 0d3F91DF02A31E6CB7;
	fma.rn.f64 	%fd20640, %fd20639, %fd20635, 0d3F847D18B0EEC6CC;
	fma.rn.f64 	%fd20641, %fd20640, %fd20635, 0d3F8D0AF961BA53B0;
	fma.rn.f64 	%fd20642, %fd20641, %fd20635, 0d3F91BF7734CF1C48;
	fma.rn.f64 	%fd20643, %fd20642, %fd20635, 0d3F96E91483144EF7;
	fma.rn.f64 	%fd20644, %fd20643, %fd20635, 0d3F9F1C6E0A4F9F81;
	fma.rn.f64 	%fd20645, %fd20644, %fd20635, 0d3FA6DB6DC27FA92B;
	fma.rn.f64 	%fd20646, %fd20645, %fd20635, 0d3FB333333320F91B;
	fma.rn.f64 	%fd20647, %fd20646, %fd20635, 0d3FC5555555555F4D;
	mul.f64 	%fd20648, %fd20635, %fd20647;
	fma.rn.f64 	%fd1386, %fd20648, %fd1385, %fd1385;
	setp.gt.s32 	%p1056, %r578, -1;
	@%p1056 bra 	$L__BB0_938;
	mov.f64 	%fd20653, 0d3C91A62633145C07;
	add.rn.f64 	%fd20654, %fd1386, %fd20653;
	mov.f64 	%fd20655, 0d3FF921FB54442D18;
	add.rn.f64 	%fd76281, %fd20655, %fd20654;
	bra.uni 	$L__BB0_940;
$L__BB0_938:
	mov.f64 	%fd20649, 0dBC91A62633145C07;
	add.rn.f64 	%fd20650, %fd1386, %fd20649;
	neg.f64 	%fd20651, %fd20650;
	mov.f64 	%fd20652, 0d3FF921FB54442D18;
	add.rn.f64 	%fd76281, %fd20652, %fd20651;
	bra.uni 	$L__BB0_940;
$L__BB0_939:
	mov.f64 	%fd20595, 0d3FF0000000000000;
	sub.f64 	%fd20596, %fd20595, %fd1385;
	{
	.reg .b32 %temp; 
	mov.b64 	{%r7259, %temp}, %fd20596;
	}
	{
	.reg .b32 %temp; 
	mov.b64 	{%temp, %r7260}, %fd20596;
	}
	add.s32 	%r7261, %r7260, -1048576;
	mov.b64 	%fd20597, {%r7259, %r7261};
	rsqrt.approx.ftz.f64 	%fd20598, %fd20597;
	{
	.reg .b32 %temp; 
	mov.b64 	{%r7262, %temp}, %fd20598;
	}
	{
	.reg .b32 %temp; 
	mov.b64 	{%temp, %r7263}, %fd20598;
	}
	add.s32 	%r7264, %r7263, -1048576;
	mov.b64 	%fd20599, {%r7262, %r7264};
	mul.f64 	%fd20600, %fd20597, %fd20598;
	neg.f64 	%fd20601, %fd20600;
	fma.rn.f64 	%fd20602, %fd20600, %fd20601, %fd20597;
	fma.rn.f64 	%fd20603, %fd20602, %fd20599, %fd20600;
	neg.f64 	%fd20604, %fd20603;
	fma.rn.f64 	%fd20605, %fd20598, %fd20604, 0d3FF0000000000000;
	fma.rn.f64 	%fd20606, %fd20605, %fd20599, %fd20599;
	fma.rn.f64 	%fd20607, %fd20603, %fd20604, %fd20597;
	fma.rn.f64 	%fd20608, %fd20607, %fd20606, %fd20603;
	{
	.reg .b32 %temp; 
	mov.b64 	{%r7265, %temp}, %fd20608;
	}
	{
	.reg .b32 %temp; 
	mov.b64 	{%temp, %r7266}, %fd20608;
	}
	add.s32 	%r7267, %r7266, 1048576;
	mov.b64 	%fd20609, {%r7265, %r7267};
	fma.rn.f64 	%fd20610, %fd20596, 0d3EC715B371155F70, 0dBEBAC2FE66FAAC4B;
	fma.rn.f64 	%fd20611, %fd20610, %fd20596, 0d3ED9A9B88EFCD9B8;
	fma.rn.f64 	%fd20612, %fd20611, %fd20596, 0d3EDD0F40A8A0C4C3;
	fma.rn.f64 	%fd20613, %fd20612, %fd20596, 0d3EF46D4CFA9E0E1F;
	fma.rn.f64 	%fd20614, %fd20613, %fd20596, 0d3F079C168D1E2422;
	fma.rn.f64 	%fd20615, %fd20614, %fd20596, 0d3F1C9A88C3BCA540;
	fma.rn.f64 	%fd20616, %fd20615, %fd20596, 0d3F31C4E64BD476DF;
	fma.rn.f64 	%fd20617, %fd20616, %fd20596, 0d3F46E8BA60009C8F;
	fma.rn.f64 	%fd20618, %fd20617, %fd20596, 0d3F5F1C71C62B05A2;
	fma.rn.f64 	%fd20619, %fd20618, %fd20596, 0d3F76DB6DB6DC9F2C;
	fma.rn.f64 	%fd20620, %fd20619, %fd20596, 0d3F9333333333329C;
	fma.rn.f64 	%fd20621, %fd20620, %fd20596, 0d3FB5555555555555;
	setp.lt.s32 	%p1053, %r7260, 1;
	mov.f64 	%fd20622, 0d0000000000000000;
	mul.rn.f64 	%fd20623, %fd1385, %fd20622;
	mul.f64 	%fd20624, %fd20596, %fd20621;
	fma.rn.f64 	%fd20625, %fd20624, %fd20609, %fd20609;
	selp.f64 	%fd20626, %fd20623, %fd20625, %p1053;
	setp.lt.s32 	%p1054, %r7260, 0;
	mov.f64 	%fd20627, 0d7FF0000000000000;
	mul.rn.f64 	%fd20628, %fd20626, %fd20627;
	selp.f64 	%fd20629, %fd20628, %fd20626, %p1054;
	setp.lt.s32 	%p1055, %r578, 0;
	mov.f64 	%fd20630, 0dBCA1A62633145C07;
	add.rn.f64 	%fd20631, %fd20629, %fd20630;
	neg.f64 	%fd20632, %fd20631;
	mov.f64 	%fd20633, 0d400921FB54442D18;
	add.rn.f64 	%fd20634, %fd20633, %fd20632;
	selp.f64 	%fd76281, %fd20634, %fd20629, %p1055;
$L__BB0_940:
	neg.f64 	%fd1391, %fd76281;
	abs.f64 	%fd1392, %fd76281;
	setp.neu.f64 	%p1057, %fd1392, 0d7FF0000000000000;
	@%p1057 bra 	$L__BB0_942;
	mov.f64 	%fd20661, 0d0000000000000000;
	mul.rn.f64 	%fd76283, %fd76281, %fd20661;
	mov.b32 	%r17916, 1;
	bra.uni 	$L__BB0_945;
$L__BB0_942:
	mul.f64 	%fd20656, %fd76281, 0d3FE45F306DC9C883;
	cvt.rni.s32.f64 	%r17915, %fd20656;
	cvt.rn.f64.s32 	%fd20657, %r17915;
	fma.rn.f64 	%fd20658, %fd20657, 0dBFF921FB54442D18, %fd76281;
	fma.rn.f64 	%fd20659, %fd20657, 0dBC91A62633145C00, %fd20658;
	fma.rn.f64 	%fd76283, %fd20657, 0dB97B839A252049C0, %fd20659;
	setp.ltu.f64 	%p1058, %fd1392, 0d41E0000000000000;
	@%p1058 bra 	$L__BB0_944;
	{ // callseq 122, 0
	.param .b64 param0;
	st.param.f64 	[param0], %fd76281;
	.param .align 16 .b8 retval0[16];
	call.uni (retval0), 
	__internal_trig_reduction_slowpathd, 
	(
	param0
	);
	ld.param.f64 	%fd76283, [retval0];
	ld.param.b32 	%r17915, [retval0+8];
	} // callseq 122
$L__BB0_944:
	add.s32 	%r17916, %r17915, 1;
$L__BB0_945:
	shl.b32 	%r7270, %r17916, 6;
	cvt.u64.u32 	%rd848, %r7270;
	and.b64  	%rd849, %rd848, 64;
	mov.u64 	%rd850, __cudart_sin_cos_coeffs;
	add.s64 	%rd851, %rd850, %rd849;
	mul.rn.f64 	%fd20662, %fd76283, %fd76283;
	and.b32  	%r7271, %r17916, 1;
	setp.eq.b32 	%p1060, %r7271, 1;
	selp.f64 	%fd20663, 0dBDA8FF8320FD8164, 0d3DE5DB65F9785EBA, %p1060;
	ld.global.nc.v2.f64 	{%fd20664, %fd20665}, [%rd851];
	fma.rn.f64 	%fd20666, %fd20663, %fd20662, %fd20664;
	fma.rn.f64 	%fd20667, %fd20666, %fd20662, %fd20665;
	ld.global.nc.v2.f64 	{%fd20668, %fd20669}, [%rd851+16];
	fma.rn.f64 	%fd20670, %fd20667, %fd20662, %fd20668;
	fma.rn.f64 	%fd20671, %fd20670, %fd20662, %fd20669;
	ld.global.nc.v2.f64 	{%fd20672, %fd20673}, [%rd851+32];
	fma.rn.f64 	%fd20674, %fd20671, %fd20662, %fd20672;
	fma.rn.f64 	%fd20675, %fd20674, %fd20662, %fd20673;
	fma.rn.f64 	%fd20676, %fd20675, %fd76283, %fd76283;
	fma.rn.f64 	%fd20677, %fd20675, %fd20662, 0d3FF0000000000000;
	selp.f64 	%fd20678, %fd20677, %fd20676, %p1060;
	and.b32  	%r7272, %r17916, 2;
	setp.eq.s32 	%p1061, %r7272, 0;
	mov.f64 	%fd20679, 0d0000000000000000;
	sub.f64 	%fd20680, %fd20679, %fd20678;
	selp.f64 	%fd1398, %fd20678, %fd20680, %p1061;
	@%p1057 bra 	$L__BB0_947;
	mov.f64 	%fd20686, 0d0000000000000000;
	mul.rn.f64 	%fd76284, %fd76281, %fd20686;
	mov.b32 	%r17917, 0;
	bra.uni 	$L__BB0_949;
$L__BB0_947:
	mul.f64 	%fd20681, %fd76281, 0d3FE45F306DC9C883;
	cvt.rni.s32.f64 	%r17917, %fd20681;
	cvt.rn.f64.s32 	%fd20682, %r17917;
	fma.rn.f64 	%fd20683, %fd20682, 0dBFF921FB54442D18, %fd76281;
	fma.rn.f64 	%fd20684, %fd20682, 0dBC91A62633145C00, %fd20683;
	fma.rn.f64 	%fd76284, %fd20682, 0dB97B839A252049C0, %fd20684;
	setp.ltu.f64 	%p1062, %fd1392, 0d41E0000000000000;
	@%p1062 bra 	$L__BB0_949;
	{ // callseq 123, 0
	.param .b64 param0;
	st.param.f64 	[param0], %fd76281;
	.param .align 16 .b8 retval0[16];
	call.uni (retval0), 
	__internal_trig_reduction_slowpathd, 
	(
	param0
	);
	ld.param.f64 	%fd76284, [retval0];
	ld.param.b32 	%r17917, [retval0+8];
	} // callseq 123
$L__BB0_949:
	shl.b32 	%r7275, %r17917, 6;
	cvt.u64.u32 	%rd852, %r7275;
	and.b64  	%rd853, %rd852, 64;
	mov.u64 	%rd854, __cudart_sin_cos_coeffs;
	add.s64 	%rd855, %rd854, %rd853;
	mul.rn.f64 	%fd20687, %fd76284, %fd76284;
	and.b32  	%r7276, %r17917, 1;
	setp.eq.b32 	%p1064, %r7276, 1;
	selp.f64 	%fd20688, 0dBDA8FF8320FD8164, 0d3DE5DB65F9785EBA, %p1064;
	ld.global.nc.v2.f64 	{%fd20689, %fd20690}, [%rd855];
	fma.rn.f64 	%fd20691, %fd20688, %fd20687, %fd20689;
	fma.rn.f64 	%fd20692, %fd20691, %fd20687, %fd20690;
	ld.global.nc.v2.f64 	{%fd20693, %fd20694}, [%rd855+16];
	fma.rn.f64 	%fd20695, %fd20692, %fd20687, %fd20693;
	fma.rn.f64 	%fd20696, %fd20695, %fd20687, %fd20694;
	ld.global.nc.v2.f64 	{%fd20697, %fd20698}, [%rd855+32];
	fma.rn.f64 	%fd20699, %fd20696, %fd20687, %fd20697;
	fma.rn.f64 	%fd20700, %fd20699, %fd20687, %fd20698;
	fma.rn.f64 	%fd20701, %fd20700, %fd76284, %fd76284;
	fma.rn.f64 	%fd20702, %fd20700, %fd20687, 0d3FF0000000000000;
	selp.f64 	%fd20703, %fd20702, %fd20701, %p1064;
	and.b32  	%r7277, %r17917, 2;
	setp.eq.s32 	%p1065, %r7277, 0;
	mov.f64 	%fd20704, 0d0000000000000000;
	sub.f64 	%fd20705, %fd20704, %fd20703;
	selp.f64 	%fd20706, %fd20703, %fd20705, %p1065;
	mul.f64 	%fd20707, %fd1332, %fd20706;
	mul.f64 	%fd20708, %fd1331, %fd1398;
	sub.f64 	%fd20709, %fd20707, %fd20708;
	sub.f64 	%fd1403, %fd20709, %fd1341;
	@%p1057 bra 	$L__BB0_951;
	mov.f64 	%fd20715, 0d0000000000000000;
	mul.rn.f64 	%fd76286, %fd1391, %fd20715;
	mov.b32 	%r17919, 1;
	bra.uni 	$L__BB0_954;
$L__BB0_951:
	mul.f64 	%fd20710, %fd76281, 0dBFE45F306DC9C883;
	cvt.rni.s32.f64 	%r17918, %fd20710;
	cvt.rn.f64.s32 	%fd20711, %r17918;
	fma.rn.f64 	%fd20712, %fd20711, 0dBFF921FB54442D18, %fd1391;
	fma.rn.f64 	%fd20713, %fd20711, 0dBC91A62633145C00, %fd20712;
	fma.rn.f64 	%fd76286, %fd20711, 0dB97B839A252049C0, %fd20713;
	setp.ltu.f64 	%p1066, %fd1392, 0d41E0000000000000;
	@%p1066 bra 	$L__BB0_953;
	{ // callseq 124, 0
	.param .b64 param0;
	st.param.f64 	[param0], %fd1391;
	.param .align 16 .b8 retval0[16];
	call.uni (retval0), 
	__internal_trig_reduction_slowpathd, 
	(
	param0
	);
	ld.param.f64 	%fd76286, [retval0];
	ld.param.b32 	%r17918, [retval0+8];
	} // callseq 124
$L__BB0_953:
	add.s32 	%r17919, %r17918, 1;
$L__BB0_954:
	shl.b32 	%r7280, %r17919, 6;
	cvt.u64.u32 	%rd856, %r7280;
	and.b64  	%rd857, %rd856, 64;
	mov.u64 	%rd858, __cudart_sin_cos_coeffs;
	add.s64 	%rd859, %rd858, %rd857;
	mul.rn.f64 	%fd20716, %fd76286, %fd76286;
	and.b32  	%r7281, %r17919, 1;
	setp.eq.b32 	%p1068, %r7281, 1;
	selp.f64 	%fd20717, 0dBDA8FF8320FD8164, 0d3DE5DB65F9785EBA, %p1068;
	ld.global.nc.v2.f64 	{%fd20718, %fd20719}, [%rd859];
	fma.rn.f64 	%fd20720, %fd20717, %fd20716, %fd20718;
	fma.rn.f64 	%fd20721, %fd20720, %fd20716, %fd20719;
	ld.global.nc.v2.f64 	{%fd20722, %fd20723}, [%rd859+16];
	fma.rn.f64 	%fd20724, %fd20721, %fd20716, %fd20722;
	fma.rn.f64 	%fd20725, %fd20724, %fd20716, %fd20723;
	ld.global.nc.v2.f64 	{%fd20726, %fd20727}, [%rd859+32];
	fma.rn.f64 	%fd20728, %fd20725, %fd20716, %fd20726;
	fma.rn.f64 	%fd20729, %fd20728, %fd20716, %fd20727;
	fma.rn.f64 	%fd20730, %fd20729, %fd76286, %fd76286;
	fma.rn.f64 	%fd20731, %fd20729, %fd20716, 0d3FF0000000000000;
	selp.f64 	%fd20732, %fd20731, %fd20730, %p1068;
	and.b32  	%r7282, %r17919, 2;
	setp.eq.s32 	%p1069, %r7282, 0;
	mov.f64 	%fd20733, 0d0000000000000000;
	sub.f64 	%fd20734, %fd20733, %fd20732;
	selp.f64 	%fd1409, %fd20732, %fd20734, %p1069;
	@%p1057 bra 	$L__BB0_956;
	mov.f64 	%fd20740, 0d0000000000000000;
	mul.rn.f64 	%fd76287, %fd1391, %fd20740;
	mov.b32 	%r17920, 0;
	bra.uni 	$L__BB0_958;
$L__BB0_956:
	mul.f64 	%fd20735, %fd76281, 0dBFE45F306DC9C883;
	cvt.rni.s32.f64 	%r17920, %fd20735;
	cvt.rn.f64.s32 	%fd20736, %r17920;
	fma.rn.f64 	%fd20737, %fd20736, 0dBFF921FB54442D18, %fd1391;
	fma.rn.f64 	%fd20738, %fd20736, 0dBC91A62633145C00, %fd20737;
	fma.rn.f64 	%fd76287, %fd20736, 0dB97B839A252049C0, %fd20738;
	setp.ltu.f64 	%p1070, %fd1392, 0d41E0000000000000;
	@%p1070 bra 	$L__BB0_958;
	{ // callseq 125, 0
	.param .b64 param0;
	st.param.f64 	[param0], %fd1391;
	.param .align 16 .b8 retval0[16];
	call.uni (retval0), 
	__internal_trig_reduction_slowpathd, 
	(
	param0
	);
	ld.param.f64 	%fd76287, [retval0];
	ld.param.b32 	%r17920, [retval0+8];
	} // callseq 125
$L__BB0_958:
	shl.b32 	%r7285, %r17920, 6;
	cvt.u64.u32 	%rd860, %r7285;
	and.b64  	%rd861, %rd860, 64;
	mov.u64 	%rd862, __cudart_sin_cos_coeffs;
	add.s64 	%rd863, %rd862, %rd861;
	mul.rn.f64 	%fd20741, %fd76287, %fd76287;
	and.b32  	%r7286, %r17920, 1;
	setp.eq.b32 	%p1071, %r7286, 1;
	selp.f64 	%fd20742, 0dBDA8FF8320FD8164, 0d3DE5DB65F9785EBA, %p1071;
	ld.global.nc.v2.f64 	{%fd20743, %fd20744}, [%rd863];
	fma.rn.f64 	%fd20745, %fd20742, %fd20741, %fd20743;
	fma.rn.f64 	%fd20746, %fd20745, %fd20741, %fd20744;
	ld.global.nc.v2.f64 	{%fd20747, %fd20748}, [%rd863+16];
	fma.rn.f64 	%fd20749, %fd20746, %fd20741, %fd20747;
	fma.rn.f64 	%fd20750, %fd20749, %fd20741, %fd20748;
	ld.global.nc.v2.f64 	{%fd20751, %fd20752}, [%rd863+32];
	fma.rn.f64 	%fd20753, %fd20750, %fd20741, %fd20751;
	fma.rn.f64 	%fd20754, %fd20753, %fd20741, %fd20752;
	fma.rn.f64 	%fd20755, %fd20754, %fd76287, %fd76287;
	fma.rn.f64 	%fd20756, %fd20754, %fd20741, 0d3FF0000000000000;
	selp.f64 	%fd20757, %fd20756, %fd20755, %p1071;
	and.b32  	%r7287, %r17920, 2;
	setp.eq.s32 	%p1072, %r7287, 0;
	mov.f64 	%fd20758, 0d0000000000000000;
	sub.f64 	%fd20759, %fd20758, %fd20757;
	selp.f64 	%fd20760, %fd20757, %fd20759, %p1072;
	mul.f64 	%fd20761, %fd1332, %fd20760;
	mul.f64 	%fd20762, %fd1331, %fd1409;
	sub.f64 	%fd20763, %fd20761, %fd20762;
	sub.f64 	%fd20764, %fd20763, %fd1341;
	abs.f64 	%fd20765, %fd20764;
	abs.f64 	%fd20766, %fd1403;
	setp.geu.f64 	%p1073, %fd20766, %fd20765;
	@%p1073 bra 	$L__BB0_960;
	mul.f64 	%fd20768, %fd76281, 0d404CA5DC1A63C1F5;
	mul.wide.u32 	%rd866, %r17921, 8;
	add.s64 	%rd867, %rd21, %rd866;
	st.local.f64 	[%rd867], %fd20768;
	add.s32 	%r17921, %r17921, 1;
	bra.uni 	$L__BB0_961;
$L__BB0_960:
	mul.f64 	%fd20767, %fd76281, 0dC04CA5DC1A63C1F5;
	mul.wide.u32 	%rd864, %r17921, 8;
	add.s64 	%rd865, %rd21, %rd864;
	st.local.f64 	[%rd865], %fd20767;
	add.s32 	%r17921, %r17921, 1;
$L__BB0_961:
	setp.eq.s32 	%p1081, %r17921, 0;
	@%p1081 bra 	$L__BB0_992;
	ld.local.f64 	%fd20833, [%rd21];
	mul.f64 	%fd1414, %fd20833, 0d3F91DF46A2529D3A;
	abs.f64 	%fd1415, %fd1414;
	setp.neu.f64 	%p1082, %fd1415, 0d7FF0000000000000;
	@%p1082 bra 	$L__BB0_964;
	mov.f64 	%fd20839, 0d0000000000000000;
	mul.rn.f64 	%fd76289, %fd1414, %fd20839;
	mov.b32 	%r17923, 1;
	bra.uni 	$L__BB0_967;
$L__BB0_964:
	mul.f64 	%fd20834, %fd1414, 0d3FE45F306DC9C883;
	cvt.rni.s32.f64 	%r17922, %fd20834;
	cvt.rn.f64.s32 	%fd20835, %r17922;
	fma.rn.f64 	%fd20836, %fd20835, 0dBFF921FB54442D18, %fd1414;
	fma.rn.f64 	%fd20837, %fd20835, 0dBC91A62633145C00, %fd20836;
	fma.rn.f64 	%fd76289, %fd20835, 0dB97B839A252049C0, %fd20837;
	setp.ltu.f64 	%p1083, %fd1415, 0d41E0000000000000;
	@%p1083 bra 	$L__BB0_966;
	{ // callseq 126, 0
	.param .b64 param0;
	st.param.f64 	[param0], %fd1414;
	.param .align 16 .b8 retval0[16];
	call.uni (retval0), 
	__internal_trig_reduction_slowpathd, 
	(
	param0
	);
	ld.param.f64 	%fd76289, [retval0];
	ld.param.b32 	%r17922, [retval0+8];
	} // callseq 126
$L__BB0_966:
	add.s32 	%r17923, %r17922, 1;
$L__BB0_967:
	shl.b32 	%r7303, %r17923, 6;
	cvt.u64.u32 	%rd868, %r7303;
	and.b64  	%rd869, %rd868, 64;
	mov.u64 	%rd870, __cudart_sin_cos_coeffs;
	add.s64 	%rd871, %rd870, %rd869;
	mul.rn.f64 	%fd20840, %fd76289, %fd76289;
	and.b32  	%r7304, %r17923, 1;
	setp.eq.b32 	%p1085, %r7304, 1;
	selp.f64 	%fd20841, 0dBDA8FF8320FD8164, 0d3DE5DB65F9785EBA, %p1085;
	ld.global.nc.v2.f64 	{%fd20842, %fd20843}, [%rd871];
	fma.rn.f64 	%fd20844, %fd20841, %fd20840, %fd20842;
	fma.rn.f64 	%fd20845, %fd20844, %fd20840, %fd20843;
	ld.global.nc.v2.f64 	{%fd20846, %fd20847}, [%rd871+16];
	fma.rn.f64 	%fd20848, %fd20845, %fd20840, %fd20846;
	fma.rn.f64 	%fd20849, %fd20848, %fd20840, %fd20847;
	ld.global.nc.v2.f64 	{%fd20850, %fd20851}, [%rd871+32];
	fma.rn.f64 	%fd20852, %fd20849, %fd20840, %fd20850;
	fma.rn.f64 	%fd20853, %fd20852, %fd20840, %fd20851;
	fma.rn.f64 	%fd20854, %fd20853, %fd76289, %fd76289;
	fma.rn.f64 	%fd20855, %fd20853, %fd20840, 0d3FF0000000000000;
	selp.f64 	%fd20856, %fd20855, %fd20854, %p1085;
	and.b32  	%r7305, %r17923, 2;
	setp.eq.s32 	%p1086, %r7305, 0;
	mov.f64 	%fd20857, 0d0000000000000000;
	sub.f64 	%fd20858, %fd20857, %fd20856;
	selp.f64 	%fd1421, %fd20856, %fd20858, %p1086;
	@%p1082 bra 	$L__BB0_969;
	mov.f64 	%fd20864, 0d0000000000000000;
	mul.rn.f64 	%fd76290, %fd1414, %fd20864;
	mov.b32 	%r17924, 0;
	bra.uni 	$L__BB0_971;
$L__BB0_969:
	mul.f64 	%fd20859, %fd1414, 0d3FE45F306DC9C883;
	cvt.rni.s32.f64 	%r17924, %fd20859;
	cvt.rn.f64.s32 	%fd20860, %r17924;
	fma.rn.f64 	%fd20861, %fd20860, 0dBFF921FB54442D18, %fd1414;
	fma.rn.f64 	%fd20862, %fd20860, 0dBC91A62633145C00, %fd20861;
	fma.rn.f64 	%fd76290, %fd20860, 0dB97B839A252049C0, %fd20862;
	setp.ltu.f64 	%p1087, %fd1415, 0d41E0000000000000;
	@%p1087 bra 	$L__BB0_971;
	{ // callseq 127, 0
	.param .b64 param0;
	st.param.f64 	[param0], %fd1414;
	.param .align 16 .b8 retval0[16];
	call.uni (retval0), 
	__internal_trig_reduction_slowpathd, 
	(
	param0
	);
	ld.param.f64 	%fd76290, [retval0];
	ld.param.b32 	%r17924, [retval0+8];
	} // callseq 127
$L__BB0_971:
	shl.b32 	%r7308, %r17924, 6;
	cvt.u64.u32 	%rd872, %r7308;
	and.b64  	%rd873, %rd872, 64;
	mov.u64 	%rd874, __cudart_sin_cos_coeffs;
	add.s64 	%rd875, %rd874, %rd873;
	mul.rn.f64 	%fd20865, %fd76290, %fd76290;
	and.b32  	%r7309, %r17924, 1;
	setp.eq.b32 	%p1088, %r7309, 1;
	selp.f64 	%fd20866, 0dBDA8FF8320FD8164, 0d3DE5DB65F9785EBA, %p1088;
	ld.global.nc.v2.f64 	{%fd20867, %fd20868}, [%rd875];
	fma.rn.f64 	%fd20869, %fd20866, %fd20865, %fd20867;
	fma.rn.f64 	%fd20870, %fd20869, %fd20865, %fd20868;
	ld.global.nc.v2.f64 	{%fd20871, %fd20872}, [%rd875+16];
	fma.rn.f64 	%fd20873, %fd20870, %fd20865, %fd20871;
	fma.rn.f64 	%fd20874, %fd20873, %fd20865, %fd20872;
	ld.global.nc.v2.f64 	{%fd20875, %fd20876}, [%rd875+32];
	fma.rn.f64 	%fd20877, %fd20874, %fd20865, %fd20875;
	fma.rn.f64 	%fd20878, %fd20877, %fd20865, %fd20876;
	fma.rn.f64 	%fd20879, %fd20878, %fd76290, %fd76290;
	fma.rn.f64 	%fd20880, %fd20878, %fd20865, 0d3FF0000000000000;
	selp.f64 	%fd20881, %fd20880, %fd20879, %p1088;
	and.b32  	%r7310, %r17924, 2;
	setp.eq.s32 	%p1089, %r7310, 0;
	mov.f64 	%fd20882, 0d0000000000000000;
	sub.f64 	%fd20883, %fd20882, %fd20881;
	selp.f64 	%fd20884, %fd20881, %fd20883, %p1089;
	mul.f64 	%fd20885, %fd1332, %fd1421;
	fma.rn.f64 	%fd20886, %fd1331, %fd20884, %fd20885;
	fma.rn.f64 	%fd1426, %fd1333, 0d0000000000000000, %fd20886;
	mul.f64 	%fd20887, %fd1332, 0d0000000000000000;
	fma.rn.f64 	%fd20888, %fd1331, 0d0000000000000000, %fd20887;
	add.f64 	%fd20889, %fd20888, %fd1333;
	mul.f64 	%fd20890, %fd20889, %fd20889;
	fma.rn.f64 	%fd20891, %fd1426, %fd1426, %fd20890;
	sqrt.rn.f64 	%fd20892, %fd20891;
	div.rn.f64 	%fd1427, %fd20889, %fd20892;
	{
	.reg .b32 %temp; 
	mov.b64 	{%temp, %r606}, %fd1427;
	}
	abs.f64 	%fd1428, %fd1427;
	{
	.reg .b32 %temp; 
	mov.b64 	{%temp, %r7311}, %fd1428;
	}
	setp.gt.s32 	%p1090, %r7311, 1071801957;
	@%p1090 bra 	$L__BB0_975;
	mul.f64 	%fd20933, %fd1427, %fd1427;
	fma.rn.f64 	%fd20934, %fd20933, 0d3FB0066BDC1895E9, 0dBFB3823B180754AF;
	fma.rn.f64 	%fd20935, %fd20934, %fd20933, 0d3FB11E52CC2F79AE;
	fma.rn.f64 	%fd20936, %fd20935, %fd20933, 0dBF924EAF3526861B;
	fma.rn.f64 	%fd20937, %fd20936, %fd20933, 0d3F91DF02A31E6CB7;
	fma.rn.f64 	%fd20938, %fd20937, %fd20933, 0d3F847D18B0EEC6CC;
	fma.rn.f64 	%fd20939, %fd20938, %fd20933, 0d3F8D0AF961BA53B0;
	fma.rn.f64 	%fd20940, %fd20939, %fd20933, 0d3F91BF7734CF1C48;
	fma.rn.f64 	%fd20941, %fd20940, %fd20933, 0d3F96E91483144EF7;
	fma.rn.f64 	%fd20942, %fd20941, %fd20933, 0d3F9F1C6E0A4F9F81;
	fma.rn.f64 	%fd20943, %fd20942, %fd20933, 0d3FA6DB6DC27FA92B;
	fma.rn.f64 	%fd20944, %fd20943, %fd20933, 0d3FB333333320F91B;
	fma.rn.f64 	%fd20945, %fd20944, %fd20933, 0d3FC5555555555F4D;
	mul.f64 	%fd20946, %fd20933, %fd20945;
	fma.rn.f64 	%fd1429, %fd20946, %fd1428, %fd1428;
	setp.gt.s32 	%p1094, %r606, -1;
	@%p1094 bra 	$L__BB0_974;
	mov.f64 	%fd20951, 0d3C91A62633145C07;
	add.rn.f64 	%fd20952, %fd1429, %fd20951;
	mov.f64 	%fd20953, 0d3FF921FB54442D18;
	add.rn.f64 	%fd76291, %fd20953, %fd20952;
	bra.uni 	$L__BB0_976;
$L__BB0_974:
	mov.f64 	%fd20947, 0dBC91A62633145C07;
	add.rn.f64 	%fd20948, %fd1429, %fd20947;
	neg.f64 	%fd20949, %fd20948;
	mov.f64 	%fd20950, 0d3FF921FB54442D18;
	add.rn.f64 	%fd76291, %fd20950, %fd20949;
	bra.uni 	$L__BB0_976;
$L__BB0_975:
	mov.f64 	%fd20893, 0d3FF0000000000000;
	sub.f64 	%fd20894, %fd20893, %fd1428;
	{
	.reg .b32 %temp; 
	mov.b64 	{%r7312, %temp}, %fd20894;
	}
	{
	.reg .b32 %temp; 
	mov.b64 	{%temp, %r7313}, %fd20894;
	}
	add.s32 	%r7314, %r7313, -1048576;
	mov.b64 	%fd20895, {%r7312, %r7314};
	rsqrt.approx.ftz.f64 	%fd20896, %fd20895;
	{
	.reg .b32 %temp; 
	mov.b64 	{%r7315, %temp}, %fd20896;
	}
	{
	.reg .b32 %temp; 
	mov.b64 	{%temp, %r7316}, %fd20896;
	}
	add.s32 	%r7317, %r7316, -1048576;
	mov.b64 	%fd20897, {%r7315, %r7317};
	mul.f64 	%fd20898, %fd20895, %fd20896;
	neg.f64 	%fd20899, %fd20898;
	fma.rn.f64 	%fd20900, %fd20898, %fd20899, %fd20895;
	fma.rn.f64 	%fd20901, %fd20900, %fd20897, %fd20898;
	neg.f64 	%fd20902, %fd20901;
	fma.rn.f64 	%fd20903, %fd20896, %fd20902, 0d3FF0000000000000;
	fma.rn.f64 	%fd20904, %fd20903, %fd20897, %fd20897;
	fma.rn.f64 	%fd20905, %fd20901, %fd20902, %fd20895;
	fma.rn.f64 	%fd20906, %fd20905, %fd20904, %fd20901;
	{
	.reg .b32 %temp; 
	mov.b64 	{%r7318, %temp}, %fd20906;
	}
	{
	.reg .b32 %temp; 
	mov.b64 	{%temp, %r7319}, %fd20906;
	}
	add.s32 	%r7320, %r7319, 1048576;
	mov.b64 	%fd20907, {%r7318, %r7320};
	fma.rn.f64 	%fd20908, %fd20894, 0d3EC715B371155F70, 0dBEBAC2FE66FAAC4B;
	fma.rn.f64 	%fd20909, %fd20908, %fd20894, 0d3ED9A9B88EFCD9B8;
	fma.rn.f64 	%fd20910, %fd20909, %fd20894, 0d3EDD0F40A8A0C4C3;
	fma.rn.f64 	%fd20911, %fd20910, %fd20894, 0d3EF46D4CFA9E0E1F;
	fma.rn.f64 	%fd20912, %fd20911, %fd20894, 0d3F079C168D1E2422;
	fma.rn.f64 	%fd20913, %fd20912, %fd20894, 0d3F1C9A88C3BCA540;
	fma.rn.f64 	%fd20914, %fd20913, %fd20894, 0d3F31C4E64BD476DF;
	fma.rn.f64 	%fd20915, %fd20914, %fd20894, 0d3F46E8BA60009C8F;
	fma.rn.f64 	%fd20916, %fd20915, %fd20894, 0d3F5F1C71C62B05A2;
	fma.rn.f64 	%fd20917, %fd20916, %fd20894, 0d3F76DB6DB6DC9F2C;
	fma.rn.f64 	%fd20918, %fd20917, %fd20894, 0d3F9333333333329C;
	fma.rn.f64 	%fd20919, %fd20918, %fd20894, 0d3FB5555555555555;
	setp.lt.s32 	%p1091, %r7313, 1;
	mov.f64 	%fd20920, 0d0000000000000000;
	mul.rn.f64 	%fd20921, %fd1428, %fd20920;
	mul.f64 	%fd20922, %fd20894, %fd20919;
	fma.rn.f64 	%fd20923, %fd20922, %fd20907, %fd20907;
	selp.f64 	%fd20924, %fd20921, %fd20923, %p1091;
	setp.lt.s32 	%p1092, %r7313, 0;
	mov.f64 	%fd20925, 0d7FF0000000000000;
	mul.rn.f64 	%fd20926, %fd20924, %fd20925;
	selp.f64 	%fd20927, %fd20926, %fd20924, %p1092;
	setp.lt.s32 	%p1093, %r606, 0;
	mov.f64 	%fd20928, 0dBCA1A62633145C07;
	add.rn.f64 	%fd20929, %fd20927, %fd20928;
	neg.f64 	%fd20930, %fd20929;
	mov.f64 	%fd20931, 0d400921FB54442D18;
	add.rn.f64 	%fd20932, %fd20931, %fd20930;
	selp.f64 	%fd76291, %fd20932, %fd20927, %p1093;
$L__BB0_976:
	mul.f64 	%fd20954, %fd76291, 0d404CA5DC1A63C1F5;
	setp.gt.f64 	%p1095, %fd1426, 0d0000000000000000;
	neg.f64 	%fd20955, %fd20954;
	selp.f64 	%fd76308, %fd20955, %fd20954, %p1095;
	setp.eq.s32 	%p1096, %r17921, 1;
	@%p1096 bra 	$L__BB0_992;
	ld.local.f64 	%fd20956, [%rd21+8];
	mul.f64 	%fd1435, %fd20956, 0d3F91DF46A2529D3A;
	abs.f64 	%fd1436, %fd1435;
	setp.eq.f64 	%p1097, %fd1436, 0d7FF0000000000000;
	@%p1097 bra 	$L__BB0_981;
	mul.f64 	%fd20957, %fd1435, 0d3FE45F306DC9C883;
	cvt.rni.s32.f64 	%r17925, %fd20957;
	cvt.rn.f64.s32 	%fd20958, %r17925;
	fma.rn.f64 	%fd20959, %fd20958, 0dBFF921FB54442D18, %fd1435;
	fma.rn.f64 	%fd20960, %fd20958, 0dBC91A62633145C00, %fd20959;
	fma.rn.f64 	%fd76293, %fd20958, 0dB97B839A252049C0, %fd20960;
	setp.ltu.f64 	%p1098, %fd1436, 0d41E0000000000000;
	@%p1098 bra 	$L__BB0_980;
	{ // callseq 128, 0
	.param .b64 param0;
	st.param.f64 	[param0], %fd1435;
	.param .align 16 .b8 retval0[16];
	call.uni (retval0), 
	__internal_trig_reduction_slowpathd, 
	(
	param0
	);
	ld.param.f64 	%fd76293, [retval0];
	ld.param.b32 	%r17925, [retval0+8];
	} // callseq 128
$L__BB0_980:
	add.s32 	%r17926, %r17925, 1;
	bra.uni 	$L__BB0_982;
$L__BB0_981:
	mov.f64 	%fd20962, 0d0000000000000000;
	mul.rn.f64 	%fd76293, %fd1435, %fd20962;
	mov.b32 	%r17926, 1;
$L__BB0_982:
	shl.b32 	%r7323, %r17926, 6;
	cvt.u64.u32 	%rd876, %r7323;
	and.b64  	%rd877, %rd876, 64;
	mov.u64 	%rd878, __cudart_sin_cos_coeffs;
	add.s64 	%rd879, %rd878, %rd877;
	mul.rn.f64 	%fd20963, %fd76293, %fd76293;
	and.b32  	%r7324, %r17926, 1;
	setp.eq.b32 	%p1100, %r7324, 1;
	selp.f64 	%fd20964, 0dBDA8FF8320FD8164, 0d3DE5DB65F9785EBA, %p1100;
	ld.global.nc.v2.f64 	{%fd20965, %fd20966}, [%rd879];
	fma.rn.f64 	%fd20967, %fd20964, %fd20963, %fd20965;
	fma.rn.f64 	%fd20968, %fd20967, %fd20963, %fd20966;
	ld.global.nc.v2.f64 	{%fd20969, %fd20970}, [%rd879+16];
	fma.rn.f64 	%fd20971, %fd20968, %fd20963, %fd20969;
	fma.rn.f64 	%fd20972, %fd20971, %fd20963, %fd20970;
	ld.global.nc.v2.f64 	{%fd20973, %fd20974}, [%rd879+32];
	fma.rn.f64 	%fd20975, %fd20972, %fd20963, %fd20973;
	fma.rn.f64 	%fd20976, %fd20975, %fd20963, %fd20974;
	fma.rn.f64 	%fd20977, %fd20976, %fd76293, %fd76293;
	fma.rn.f64 	%fd20978, %fd20976, %fd20963, 0d3FF0000000000000;
	selp.f64 	%fd20979, %fd20978, %fd20977, %p1100;
	and.b32  	%r7325, %r17926, 2;
	setp.eq.s32 	%p1101, %r7325, 0;
	mov.f64 	%fd20980, 0d0000000000000000;
	sub.f64 	%fd20981, %fd20980, %fd20979;
	selp.f64 	%fd1442, %fd20979, %fd20981, %p1101;
	@%p1097 bra 	$L__BB0_985;
	mul.f64 	%fd20982, %fd1435, 0d3FE45F306DC9C883;
	cvt.rni.s32.f64 	%r17927, %fd20982;
	cvt.rn.f64.s32 	%fd20983, %r17927;
	fma.rn.f64 	%fd20984, %fd20983, 0dBFF921FB54442D18, %fd1435;
	fma.rn.f64 	%fd20985, %fd20983, 0dBC91A62633145C00, %fd20984;
	fma.rn.f64 	%fd76294, %fd20983, 0dB97B839A252049C0, %fd20985;
	setp.ltu.f64 	%p1102, %fd1436, 0d41E0000000000000;
	@%p1102 bra 	$L__BB0_986;
	{ // callseq 129, 0
	.param .b64 param0;
	st.param.f64 	[param0], %fd1435;
	.param .align 16 .b8 retval0[16];
	call.uni (retval0), 
	__internal_trig_reduction_slowpathd, 
	(
	param0
	);
	ld.param.f64 	%fd76294, [retval0];
	ld.param.b32 	%r17927, [retval0+8];
	} // callseq 129
	bra.uni 	$L__BB0_986;
$L__BB0_985:
	mov.f64 	%fd20987, 0d0000000000000000;
	mul.rn.f64 	%fd76294, %fd1435, %fd20987;
	mov.b32 	%r17927, 0;
$L__BB0_986:
	shl.b32 	%r7328, %r17927, 6;
	cvt.u64.u32 	%rd880, %r7328;
	and.b64  	%rd881, %rd880, 64;
	mov.u64 	%rd882, __cudart_sin_cos_coeffs;
	add.s64 	%rd883, %rd882, %rd881;
	mul.rn.f64 	%fd20988, %fd76294, %fd76294;
	and.b32  	%r7329, %r17927, 1;
	setp.eq.b32 	%p1103, %r7329, 1;
	selp.f64 	%fd20989, 0dBDA8FF8320FD8164, 0d3DE5DB65F9785EBA, %p1103;
	ld.global.nc.v2.f64 	{%fd20990, %fd20991}, [%rd883];
	fma.rn.f64 	%fd20992, %fd20989, %fd20988, %fd20990;
	fma.rn.f64 	%fd20993, %fd20992, %fd20988, %fd20991;
	ld.global.nc.v2.f64 	{%fd20994, %fd20995}, [%rd883+16];
	fma.rn.f64 	%fd20996, %fd20993, %fd20988, %fd20994;
	fma.rn.f64 	%fd20997, %fd20996, %fd20988, %fd20995;
	ld.global.nc.v2.f64 	{%fd20998, %fd20999}, [%rd883+32];
	fma.rn.f64 	%fd21000, %fd20997, %fd20988, %fd20998;
	fma.rn.f64 	%fd21001, %fd21000, %fd20988, %fd20999;
	fma.rn.f64 	%fd21002, %fd21001, %fd76294, %fd76294;
	fma.rn.f64 	%fd21003, %fd21001, %fd20988, 0d3FF0000000000000;
	selp.f64 	%fd21004, %fd21003, %fd21002, %p1103;
	and.b32  	%r7330, %r17927, 2;
	setp.eq.s32 	%p1104, %r7330, 0;
	mov.f64 	%fd21005, 0d0000000000000000;
	sub.f64 	%fd21006, %fd21005, %fd21004;
	selp.f64 	%fd21007, %fd21004, %fd21006, %p1104;
	mul.f64 	%fd21008, %fd1332, %fd1442;
	fma.rn.f64 	%fd21009, %fd1331, %fd21007, %fd21008;
	fma.rn.f64 	%fd1447, %fd1333, 0d0000000000000000, %fd21009;
	mul.f64 	%fd21010, %fd1332, 0d0000000000000000;
	fma.rn.f64 	%fd21011, %fd1331, 0d0000000000000000, %fd21010;
	add.f64 	%fd21012, %fd21011, %fd1333;
	mul.f64 	%fd21013, %fd21012, %fd21012;
	fma.rn.f64 	%fd21014, %fd1447, %fd1447, %fd21013;
	sqrt.rn.f64 	%fd21015, %fd21014;
	div.rn.f64 	%fd1448, %fd21012, %fd21015;
	{
	.reg .b32 %temp; 
	mov.b64 	{%temp, %r615}, %fd1448;
	}
	abs.f64 	%fd1449, %fd1448;
	{
	.reg .b32 %temp; 
	mov.b64 	{%temp, %r7331}, %fd1449;
	}
	setp.lt.s32 	%p1105, %r7331, 1071801958;
	@%p1105 bra 	$L__BB0_988;
	mov.f64 	%fd21016, 0d3FF0000000000000;
	sub.f64 	%fd21017, %fd21016, %fd1449;
	{
	.reg .b32 %temp; 
	mov.b64 	{%r7332, %temp}, %fd21017;
	}
	{
	.reg .b32 %temp; 
	mov.b64 	{%temp, %r7333}, %fd21017;
	}
	add.s32 	%r7334, %r7333, -1048576;
	mov.b64 	%fd21018, {%r7332, %r7334};
	rsqrt.approx.ftz.f64 	%fd21019, %fd21018;
	{
	.reg .b32 %temp; 
	mov.b64 	{%r7335, %temp}, %fd21019;
	}
	{
	.reg .b32 %temp; 
	mov.b64 	{%temp, %r7336}, %fd21019;
	}
	add.s32 	%r7337, %r7336, -1048576;
	mov.b64 	%fd21020, {%r7335, %r7337};
	mul.f64 	%fd21021, %fd21018, %fd21019;
	neg.f64 	%fd21022, %fd21021;
	fma.rn.f64 	%fd21023, %fd21021, %fd21022, %fd21018;
	fma.rn.f64 	%fd21024, %fd21023, %fd21020, %fd21021;
	neg.f64 	%fd21025, %fd21024;
	fma.rn.f64 	%fd21026, %fd21019, %fd21025, 0d3FF0000000000000;
	fma.rn.f64 	%fd21027, %fd21026, %fd21020, %fd21020;
	fma.rn.f64 	%fd21028, %fd21024, %fd21025, %fd21018;
	fma.rn.f64 	%fd21029, %fd21028, %fd21027, %fd21024;
	{
	.reg .b32 %temp; 
	mov.b64 	{%r7338, %temp}, %fd21029;
	}
	{
	.reg .b32 %temp; 
	mov.b64 	{%temp, %r7339}, %fd21029;
	}
	add.s32 	%r7340, %r7339, 1048576;
	mov.b64 	%fd21030, {%r7338, %r7340};
	fma.rn.f64 	%fd21031, %fd21017, 0d3EC715B371155F70, 0dBEBAC2FE66FAAC4B;
	fma.rn.f64 	%fd21032, %fd21031, %fd21017, 0d3ED9A9B88EFCD9B8;
	fma.rn.f64 	%fd21033, %fd21032, %fd21017, 0d3EDD0F40A8A0C4C3;
	fma.rn.f64 	%fd21034, %fd21033, %fd21017, 0d3EF46D4CFA9E0E1F;
	fma.rn.f64 	%fd21035, %fd21034, %fd21017, 0d3F079C168D1E2422;
	fma.rn.f64 	%fd21036, %fd21035, %fd21017, 0d3F1C9A88C3BCA540;
	fma.rn.f64 	%fd21037, %fd21036, %fd21017, 0d3F31C4E64BD476DF;
	fma.rn.f64 	%fd21038, %fd21037, %fd21017, 0d3F46E8BA60009C8F;
	fma.rn.f64 	%fd21039, %fd21038, %fd21017, 0d3F5F1C71C62B05A2;
	fma.rn.f64 	%fd21040, %fd21039, %fd21017, 0d3F76DB6DB6DC9F2C;
	fma.rn.f64 	%fd21041, %fd21040, %fd21017, 0d3F9333333333329C;
	fma.rn.f64 	%fd21042, %fd21041, %fd21017, 0d3FB5555555555555;
	setp.lt.s32 	%p1106, %r7333, 1;
	mov.f64 	%fd21043, 0d0000000000000000;
	mul.rn.f64 	%fd21044, %fd1449, %fd21043;
	mul.f64 	%fd21045, %fd21017, %fd21042;
	fma.rn.f64 	%fd21046, %fd21045, %fd21030, %fd21030;
	selp.f64 	%fd21047, %fd21044, %fd21046, %p1106;
	setp.lt.s32 	%p1107, %r7333, 0;
	mov.f64 	%fd21048, 0d7FF0000000000000;
	mul.rn.f64 	%fd21049, %fd21047, %fd21048;
	selp.f64 	%fd21050, %fd21049, %fd21047, %p1107;
	setp.lt.s32 	%p1108, %r615, 0;
	mov.f64 	%fd21051, 0dBCA1A62633145C07;
	add.rn.f64 	%fd21052, %fd21050, %fd21051;
	neg.f64 	%fd21053, %fd21052;
	mov.f64 	%fd21054, 0d400921FB54442D18;
	add.rn.f64 	%fd21055, %fd21054, %fd21053;
	selp.f64 	%fd76295, %fd21055, %fd21050, %p1108;
	bra.uni 	$L__BB0_991;
$L__BB0_988:
	mul.f64 	%fd21056, %fd1448, %fd1448;
	fma.rn.f64 	%fd21057, %fd21056, 0d3FB0066BDC1895E9, 0dBFB3823B180754AF;
	fma.rn.f64 	%fd21058, %fd21057, %fd21056, 0d3FB11E52CC2F79AE;
	fma.rn.f64 	%fd21059, %fd21058, %fd21056, 0dBF924EAF3526861B;
	fma.rn.f64 	%fd21060, %fd21059, %fd21056, 0d3F91DF02A31E6CB7;
	fma.rn.f64 	%fd21061, %fd21060, %fd21056, 0d3F847D18B0EEC6CC;
	fma.rn.f64 	%fd21062, %fd21061, %fd21056, 0d3F8D0AF961BA53B0;
	fma.rn.f64 	%fd21063, %fd21062, %fd21056, 0d3F91BF7734CF1C48;
	fma.rn.f64 	%fd21064, %fd21063, %fd21056, 0d3F96E91483144EF7;
	fma.rn.f64 	%fd21065, %fd21064, %fd21056, 0d3F9F1C6E0A4F9F81;
	fma.rn.f64 	%fd21066, %fd21065, %fd21056, 0d3FA6DB6DC27FA92B;
	fma.rn.f64 	%fd21067, %fd21066, %fd21056, 0d3FB333333320F91B;
	fma.rn.f64 	%fd21068, %fd21067, %fd21056, 0d3FC5555555555F4D;
	mul.f64 	%fd21069, %fd21056, %fd21068;
	fma.rn.f64 	%fd1451, %fd21069, %fd1449, %fd1449;
	setp.lt.s32 	%p1109, %r615, 0;
	@%p1109 bra 	$L__BB0_990;
	mov.f64 	%fd21070, 0dBC91A62633145C07;
	add.rn.f64 	%fd21071, %fd1451, %fd21070;
	neg.f64 	%fd21072, %fd21071;
	mov.f64 	%fd21073, 0d3FF921FB54442D18;
	add.rn.f64 	%fd76295, %fd21073, %fd21072;
	bra.uni 	$L__BB0_991;
$L__BB0_990:
	mov.f64 	%fd21074, 0d3C91A62633145C07;
	add.rn.f64 	%fd21075, %fd1451, %fd21074;
	mov.f64 	%fd21076, 0d3FF921FB54442D18;
	add.rn.f64 	%fd76295, %fd21076, %fd21075;
$L__BB0_991:
	mul.f64 	%fd21077, %fd76295, 0d404CA5DC1A63C1F5;
	setp.gt.f64 	%p1110, %fd1447, 0d0000000000000000;
	neg.f64 	%fd21078, %fd21077;
	selp.f64 	%fd76307, %fd21078, %fd21077, %p1110;
$L__BB0_992:
	mul.lo.s32 	%r7341, %r17904, 7;
	mul.wide.u32 	%rd884, %r7341, 8;
	add.s64 	%rd885, %rd33, %rd884;
	ld.global.f64 	%fd21079, [%rd885+32];
	mul.f64 	%fd21080, %fd21079, %fd1331;
	div.rn.f64 	%fd1458, %fd21080, %fd1334;
	mul.f64 	%fd21081, %fd21079, %fd1332;
	div.rn.f64 	%fd1459, %fd21081, %fd1334;
	mul.f64 	%fd21082, %fd21079, %fd1333;
	div.rn.f64 	%fd1460, %fd21082, %fd1334;
	@%p1081 bra 	$L__BB0_1038;
	shl.b32 	%r7342, %r17904, 1;
	or.b32  	%r7343, %r7342, 1;
	cvt.rn.f64.u32 	%fd76302, %r7343;
	abs.f64 	%fd21083, %fd76308;
	mov.f64 	%fd21084, 0d4066800000000000;
	sub.f64 	%fd21085, %fd21084, %fd21083;
	min.f64 	%fd21086, %fd21083, %fd21085;
	setp.lt.f64 	%p1112, %fd21086, %fd1323;
	@%p1112 bra 	$L__BB0_1015;
	mul.f64 	%fd21087, %fd76308, 0d3F91DF46A2529D3A;
	abs.f64 	%fd1462, %fd21087;
	setp.neu.f64 	%p1113, %fd1462, 0d7FF0000000000000;
	@%p1113 bra 	$L__BB0_996;
	mul.f64 	%fd21095, %fd76308, 0d3F91DF46A2529D3A;
	mov.f64 	%fd21096, 0d0000000000000000;
	mul.rn.f64 	%fd76298, %fd21095, %fd21096;
	mov.b32 	%r17928, 0;
	bra.uni 	$L__BB0_998;
$L__BB0_996:
	mul.f64 	%fd21088, %fd76308, 0d3F91DF46A2529D3A;
	mul.f64 	%fd21089, %fd21088, 0d3FE45F306DC9C883;
	cvt.rni.s32.f64 	%r17928, %fd21089;
	cvt.rn.f64.s32 	%fd21090, %r17928;
	fma.rn.f64 	%fd21091, %fd21090, 0dBFF921FB54442D18, %fd21088;
	fma.rn.f64 	%fd21092, %fd21090, 0dBC91A62633145C00, %fd21091;
	fma.rn.f64 	%fd76298, %fd21090, 0dB97B839A252049C0, %fd21092;
	setp.ltu.f64 	%p1114, %fd1462, 0d41E0000000000000;
	@%p1114 bra 	$L__BB0_998;
	mul.f64 	%fd21093, %fd76308, 0d3F91DF46A2529D3A;
	{ // callseq 130, 0
	.param .b64 param0;
	st.param.f64 	[param0], %fd21093;
	.param .align 16 .b8 retval0[16];
	call.uni (retval0), 
	__internal_trig_reduction_slowpathd, 
	(
	param0
	);
	ld.param.f64 	%fd76298, [retval0];
	ld.param.b32 	%r17928, [retval0+8];
	} // callseq 130
$L__BB0_998:
	ld.param.u64 	%rd7979, [_Z8FitGrainPdPiS0_S_S_S0_S0_S_S_S_S_S_S_S_S_S_S_S_S__param_0];
	shl.b32 	%r7346, %r17928, 6;
	cvt.u64.u32 	%rd886, %r7346;
	and.b64  	%rd887, %rd886, 64;
	mov.u64 	%rd888, __cudart_sin_cos_coeffs;
	add.s64 	%rd889, %rd888, %rd887;
	mul.rn.f64 	%fd21097, %fd76298, %fd76298;
	and.b32  	%r7347, %r17928, 1;
	setp.eq.b32 	%p1116, %r7347, 1;
	selp.f64 	%fd21098, 0dBDA8FF8320FD8164, 0d3DE5DB65F9785EBA, %p1116;
	ld.global.nc.v2.f64 	{%fd21099, %fd21100}, [%rd889];
	fma.rn.f64 	%fd21101, %fd21098, %fd21097, %fd21099;
	fma.rn.f64 	%fd21102, %fd21101, %fd21097, %fd21100;
	ld.global.nc.v2.f64 	{%fd21103, %fd21104}, [%rd889+16];
	fma.rn.f64 	%fd21105, %fd21102, %fd21097, %fd21103;
	fma.rn.f64 	%fd21106, %fd21105, %fd21097, %fd21104;
	ld.global.nc.v2.f64 	{%fd21107, %fd21108}, [%rd889+32];
	fma.rn.f64 	%fd21109, %fd21106, %fd21097, %fd21107;
	fma.rn.f64 	%fd21110, %fd21109, %fd21097, %fd21108;
	fma.rn.f64 	%fd21111, %fd21110, %fd76298, %fd76298;
	fma.rn.f64 	%fd21112, %fd21110, %fd21097, 0d3FF0000000000000;
	selp.f64 	%fd21113, %fd21112, %fd21111, %p1116;
	and.b32  	%r7348, %r17928, 2;
	setp.eq.s32 	%p1117, %r7348, 0;
	mov.f64 	%fd21114, 0d0000000000000000;
	sub.f64 	%fd21115, %fd21114, %fd21113;
	selp.f64 	%fd21116, %fd21113, %fd21115, %p1117;
	mul.lo.s32 	%r7349, %r17904, 7;
	mul.wide.u32 	%rd890, %r7349, 8;
	add.s64 	%rd891, %rd33, %rd890;
	ld.global.f64 	%fd21117, [%rd891+24];
	cvt.rzi.s32.f64 	%r7350, %fd21117;
	cvta.to.global.u64 	%rd892, %rd7979;
	mul.wide.s32 	%rd893, %r7350, 8;
	add.s64 	%rd894, %rd892, %rd893;
	ld.global.f64 	%fd1467, [%rd894+40];
	neg.f64 	%fd21118, %fd1467;
	mul.f64 	%fd1468, %fd21116, %fd21118;
	@%p1113 bra 	$L__BB0_1000;
	mul.f64 	%fd21126, %fd76308, 0d3F91DF46A2529D3A;
	mov.f64 	%fd21127, 0d0000000000000000;
	mul.rn.f64 	%fd76300, %fd21126, %fd21127;
	mov.b32 	%r17930, 1;
	bra.uni 	$L__BB0_1003;
$L__BB0_1000:
	mul.f64 	%fd21119, %fd76308, 0d3F91DF46A2529D3A;
	mul.f64 	%fd21120, %fd21119, 0d3FE45F306DC9C883;
	cvt.rni.s32.f64 	%r17929, %fd21120;
	cvt.rn.f64.s32 	%fd21121, %r17929;
	fma.rn.f64 	%fd21122, %fd21121, 0dBFF921FB54442D18, %fd21119;
	fma.rn.f64 	%fd21123, %fd21121, 0dBC91A62633145C00, %fd21122;
	fma.rn.f64 	%fd76300, %fd21121, 0dB97B839A252049C0, %fd21123;
	setp.ltu.f64 	%p1118, %fd1462, 0d41E0000000000000;
	@%p1118 bra 	$L__BB0_1002;
	mul.f64 	%fd21124, %fd76308, 0d3F91DF46A2529D3A;
	{ // callseq 131, 0
	.param .b64 param0;
	st.param.f64 	[param0], %fd21124;
	.param .align 16 .b8 retval0[16];
	call.uni (retval0), 
	__internal_trig_reduction_slowpathd, 
	(
	param0
	);
	ld.param.f64 	%fd76300, [retval0];
	ld.param.b32 	%r17929, [retval0+8];
	} // callseq 131
$L__BB0_1002:
	add.s32 	%r17930, %r17929, 1;
$L__BB0_1003:
	setp.lt.s32 	%p1119, %r552, 1;
	shl.b32 	%r7353, %r17930, 6;
	cvt.u64.u32 	%rd895, %r7353;
	and.b64  	%rd896, %rd895, 64;
	mov.u64 	%rd897, __cudart_sin_cos_coeffs;
	add.s64 	%rd898, %rd897, %rd896;
	mul.rn.f64 	%fd21128, %fd76300, %fd76300;
	and.b32  	%r7354, %r17930, 1;
	setp.eq.b32 	%p1120, %r7354, 1;
	selp.f64 	%fd21129, 0dBDA8FF8320FD8164, 0d3DE5DB65F9785EBA, %p1120;
	ld.global.nc.v2.f64 	{%fd21130, %fd21131}, [%rd898];
	fma.rn.f64 	%fd21132, %fd21129, %fd21128, %fd21130;
	fma.rn.f64 	%fd21133, %fd21132, %fd21128, %fd21131;
	ld.global.nc.v2.f64 	{%fd21134, %fd21135}, [%rd898+16];
	fma.rn.f64 	%fd21136, %fd21133, %fd21128, %fd21134;
	fma.rn.f64 	%fd21137, %fd21136, %fd21128, %fd21135;
	ld.global.nc.v2.f64 	{%fd21138, %fd21139}, [%rd898+32];
	fma.rn.f64 	%fd21140, %fd21137, %fd21128, %fd21138;
	fma.rn.f64 	%fd21141, %fd21140, %fd21128, %fd21139;
	fma.rn.f64 	%fd21142, %fd21141, %fd76300, %fd76300;
	fma.rn.f64 	%fd21143, %fd21141, %fd21128, 0d3FF0000000000000;
	selp.f64 	%fd21144, %fd21143, %fd21142, %p1120;
	and.b32  	%r7355, %r17930, 2;
	setp.eq.s32 	%p1121, %r7355, 0;
	mov.f64 	%fd21145, 0d0000000000000000;
	sub.f64 	%fd21146, %fd21145, %fd21144;
	selp.f64 	%fd21147, %fd21144, %fd21146, %p1121;
	mul.f64 	%fd1474, %fd1467, %fd21147;
	@%p1119 bra 	$L__BB0_1012;
	ld.local.f64 	%fd76301, [%rd21];
	mov.b32 	%r17931, 0;
$L__BB0_1005:
	ld.param.u64 	%rd8254, [_Z8FitGrainPdPiS0_S_S_S0_S0_S_S_S_S_S_S_S_S_S_S_S_S__param_3];
	mul.lo.s32 	%r7357, %r17931, 6;
	cvta.to.global.u64 	%rd899, %rd8254;
	mul.wide.u32 	%rd900, %r7357, 8;
	add.s64 	%rd901, %rd899, %rd900;
	ld.global.f64 	%fd21148, [%rd901+32];
	setp.leu.f64 	%p1122, %fd76301, %fd21148;
	@%p1122 bra 	$L__BB0_1011;
	ld.param.u64 	%rd8255, [_Z8FitGrainPdPiS0_S_S_S0_S0_S_S_S_S_S_S_S_S_S_S_S_S__param_3];
	cvta.to.global.u64 	%rd902, %rd8255;
	mul.lo.s32 	%r7358, %r17931, 6;
	mul.wide.u32 	%rd903, %r7358, 8;
	add.s64 	%rd904, %rd902, %rd903;
	ld.global.f64 	%fd21149, [%rd904+40];
	setp.geu.f64 	%p1123, %fd76301, %fd21149;
	@%p1123 bra 	$L__BB0_1011;
	ld.param.u64 	%rd8256, [_Z8FitGrainPdPiS0_S_S_S0_S0_S_S_S_S_S_S_S_S_S_S_S_S__param_3];
	cvta.to.global.u64 	%rd905, %rd8256;
	mul.lo.s32 	%r7359, %r17931, 6;
	mul.wide.u32 	%rd906, %r7359, 8;
	add.s64 	%rd907, %rd905, %rd906;
	ld.global.f64 	%fd21150, [%rd907];
	setp.leu.f64 	%p1124, %fd1468, %fd21150;
	@%p1124 bra 	$L__BB0_1011;
	ld.param.u64 	%rd8257, [_Z8FitGrainPdPiS0_S_S_S0_S0_S_S_S_S_S_S_S_S_S_S_S_S__param_3];
	cvta.to.global.u64 	%rd908, %rd8257;
	mul.lo.s32 	%r7360, %r17931, 6;
	mul.wide.u32 	%rd909, %r7360, 8;
	add.s64 	%rd910, %rd908, %rd909;
	ld.global.f64 	%fd21151, [%rd910+8];
	setp.geu.f64 	%p1125, %fd1468, %fd21151;
	@%p1125 bra 	$L__BB0_1011;
	ld.param.u64 	%rd8258, [_Z8FitGrainPdPiS0_S_S_S0_S0_S_S_S_S_S_S_S_S_S_S_S_S__param_3];
	cvta.to.global.u64 	%rd911, %rd8258;
	mul.lo.s32 	%r7361, %r17931, 6;
	mul.wide.u32 	%rd912, %r7361, 8;
	add.s64 	%rd913, %rd911, %rd912;
	ld.global.f64 	%fd21152, [%rd913+16];
	setp.leu.f64 	%p1126, %fd1474, %fd21152;
	@%p1126 bra 	$L__BB0_1011;
	ld.param.u64 	%rd8259, [_Z8FitGrainPdPiS0_S_S_S0_S0_S_S_S_S_S_S_S_S_S_S_S_S__param_3];
	cvta.to.global.u64 	%rd914, %rd8259;
	mul.lo.s32 	%r7363, %r17931, 6;
	mul.wide.u32 	%rd915, %r7363, 8;
	add.s64 	%rd916, %rd914, %rd915;
	ld.global.f64 	%fd21153, [%rd916+24];
	setp.lt.f64 	%p1127, %fd1474, %fd21153;
	mov.b32 	%r17942, 1;
	@%p1127 bra 	$L__BB0_1014;
$L__BB0_1011:
	add.s32 	%r17931, %r17931, 1;
	setp.ne.s32 	%p1128, %r17931, %r552;
	mov.b32 	%r17942, 0;
	@%p1128 bra 	$L__BB0_1005;
$L__BB0_1012:
	mov.u32 	%r626, %r17942;
	shl.b32 	%r7366, %r17904, 1;
	or.b32  	%r7367, %r7366, 1;
	cvt.rn.f64.u32 	%fd76302, %r7367;
	setp.eq.s32 	%p1129, %r626, 0;
	mov.b32 	%r17942, 0;
	@%p1129 bra 	$L__BB0_1015;
	ld.local.f64 	%fd76301, [%rd21];
	mov.u32 	%r17942, %r626;
$L__BB0_1014:
	shl.b32 	%r7368, %r17943, 3;
	mul.wide.s32 	%rd917, %r7368, 8;
	add.s64 	%rd918, %rd31, %rd917;
	st.global.f64 	[%rd918], %fd1468;
	st.global.f64 	[%rd918+8], %fd1474;
	st.global.f64 	[%rd918+16], %fd76301;
	st.global.f64 	[%rd918+24], %fd1458;
	st.global.f64 	[%rd918+32], %fd1459;
	st.global.f64 	[%rd918+40], %fd1460;
	mul.lo.s32 	%r7369, %r17904, 7;
	mul.wide.u32 	%rd919, %r7369, 8;
	add.s64 	%rd920, %rd33, %rd919;
	ld.global.f64 	%fd21154, [%rd920+24];
	st.global.f64 	[%rd918+48], %fd21154;
	shl.b32 	%r7370, %r17904, 1;
	or.b32  	%r7371, %r7370, 1;
	cvt.rn.f64.u32 	%fd21155, %r7371;
	st.global.f64 	[%rd918+56], %fd21155;
	add.f64 	%fd76302, %fd21155, 0d3FF0000000000000;
	add.s32 	%r17943, %r17943, 1;
$L__BB0_1015:
	setp.eq.s32 	%p1130, %r17921, 1;
	@%p1130 bra 	$L__BB0_1038;
	abs.f64 	%fd21156, %fd76307;
	mov.f64 	%fd21157, 0d4066800000000000;
	sub.f64 	%fd21158, %fd21157, %fd21156;
	min.f64 	%fd21159, %fd21156, %fd21158;
	setp.lt.f64 	%p1131, %fd21159, %fd1323;
	@%p1131 bra 	$L__BB0_1038;
	mul.f64 	%fd21160, %fd76307, 0d3F91DF46A2529D3A;
	abs.f64 	%fd1481, %fd21160;
	setp.eq.f64 	%p1132, %fd1481, 0d7FF0000000000000;
	@%p1132 bra 	$L__BB0_1020;
	mul.f64 	%fd21161, %fd76307, 0d3F91DF46A2529D3A;
	mul.f64 	%fd21162, %fd21161, 0d3FE45F306DC9C883;
	cvt.rni.s32.f64 	%r17936, %fd21162;
	cvt.rn.f64.s32 	%fd21163, %r17936;
	fma.rn.f64 	%fd21164, %fd21163, 0dBFF921FB54442D18, %fd21161;
	fma.rn.f64 	%fd21165, %fd21163, 0dBC91A62633145C00, %fd21164;
	fma.rn.f64 	%fd76303, %fd21163, 0dB97B839A252049C0, %fd21165;
	setp.ltu.f64 	%p1133, %fd1481, 0d41E0000000000000;
	@%p1133 bra 	$L__BB0_1021;
	mul.f64 	%fd21166, %fd76307, 0d3F91DF46A2529D3A;
	{ // callseq 132, 0
	.param .b64 param0;
	st.param.f64 	[param0], %fd21166;
	.param .align 16 .b8 retval0[16];
	call.uni (retval0), 
	__internal_trig_reduction_slowpathd, 
	(
	param0
	);
	ld.param.f64 	%fd76303, [retval0];
	ld.param.b32 	%r17936, [retval0+8];
	} // callseq 132
	bra.uni 	$L__BB0_1021;
$L__BB0_1020:
	mul.f64 	%fd21168, %fd76307, 0d3F91DF46A2529D3A;
	mov.f64 	%fd21169, 0d0000000000000000;
	mul.rn.f64 	%fd76303, %fd21168, %fd21169;
	mov.b32 	%r17936, 0;
$L__BB0_1021:
	ld.param.u64 	%rd7980, [_Z8FitGrainPdPiS0_S_S_S0_S0_S_S_S_S_S_S_S_S_S_S_S_S__param_0];
	shl.b32 	%r7374, %r17936, 6;
	cvt.u64.u32 	%rd921, %r7374;
	and.b64  	%rd922, %rd921, 64;
	mov.u64 	%rd923, __cudart_sin_cos_coeffs;
	add.s64 	%rd924, %rd923, %rd922;
	mul.rn.f64 	%fd21170, %fd76303, %fd76303;
	and.b32  	%r7375, %r17936, 1;
	setp.eq.b32 	%p1135, %r7375, 1;
	selp.f64 	%fd21171, 0dBDA8FF8320FD8164, 0d3DE5DB65F9785EBA, %p1135;
	ld.global.nc.v2.f64 	{%fd21172, %fd21173}, [%rd924];
	fma.rn.f64 	%fd21174, %fd21171, %fd21170, %fd21172;
	fma.rn.f64 	%fd21175, %fd21174, %fd21170, %fd21173;
	ld.global.nc.v2.f64 	{%fd21176, %fd21177}, [%rd924+16];
	fma.rn.f64 	%fd21178, %fd21175, %fd21170, %fd21176;
	fma.rn.f64 	%fd21179, %fd21178, %fd21170, %fd21177;
	ld.global.nc.v2.f64 	{%fd21180, %fd21181}, [%rd924+32];
	fma.rn.f64 	%fd21182, %fd21179, %fd21170, %fd21180;
	fma.rn.f64 	%fd21183, %fd21182, %fd21170, %fd21181;
	fma.rn.f64 	%fd21184, %fd21183, %fd76303, %fd76303;
	fma.rn.f64 	%fd21185, %fd21183, %fd21170, 0d3FF0000000000000;
	selp.f64 	%fd21186, %fd21185, %fd21184, %p1135;
	and.b32  	%r7376, %r17936, 2;
	setp.eq.s32 	%p1136, %r7376, 0;
	mov.f64 	%fd21187, 0d0000000000000000;
	sub.f64 	%fd21188, %fd21187, %fd21186;
	selp.f64 	%fd21189, %fd21186, %fd21188, %p1136;
	mul.lo.s32 	%r7377, %r17904, 7;
	mul.wide.u32 	%rd925, %r7377, 8;
	add.s64 	%rd926, %rd33, %rd925;
	ld.global.f64 	%fd21190, [%rd926+24];
	cvt.rzi.s32.f64 	%r7378, %fd21190;
	cvta.to.global.u64 	%rd927, %rd7980;
	mul.wide.s32 	%rd928, %r7378, 8;
	add.s64 	%rd929, %rd927, %rd928;
	ld.global.f64 	%fd1486, [%rd929+40];
	neg.f64 	%fd21191, %fd1486;
	mul.f64 	%fd1487, %fd21189, %fd21191;
	@%p1132 bra 	$L__BB0_1025;
	mul.f64 	%fd21192, %fd76307, 0d3F91DF46A2529D3A;
	mul.f64 	%fd21193, %fd21192, 0d3FE45F306DC9C883;
	cvt.rni.s32.f64 	%r17937, %fd21193;
	cvt.rn.f64.s32 	%fd21194, %r17937;
	fma.rn.f64 	%fd21195, %fd21194, 0dBFF921FB54442D18, %fd21192;
	fma.rn.f64 	%fd21196, %fd21194, 0dBC91A62633145C00, %fd21195;
	fma.rn.f64 	%fd76305, %fd21194, 0dB97B839A252049C0, %fd21196;
	setp.ltu.f64 	%p1137, %fd1481, 0d41E0000000000000;
	@%p1137 bra 	$L__BB0_1024;
	mul.f64 	%fd21197, %fd76307, 0d3F91DF46A2529D3A;
	{ // callseq 133, 0
	.param .b64 param0;
	st.param.f64 	[param0], %fd21197;
	.param .align 16 .b8 retval0[16];
	call.uni (retval0), 
	__internal_trig_reduction_slowpathd, 
	(
	param0
	);
	ld.param.f64 	%fd76305, [retval0];
	ld.param.b32 	%r17937, [retval0+8];
	} // callseq 133
$L__BB0_1024:
	add.s32 	%r17938, %r17937, 1;
	bra.uni 	$L__BB0_1026;
$L__BB0_1025:
	mul.f64 	%fd21199, %fd76307, 0d3F91DF46A2529D3A;
	mov.f64 	%fd21200, 0d0000000000000000;
	mul.rn.f64 	%fd76305, %fd21199, %fd21200;
	mov.b32 	%r17938, 1;
$L__BB0_1026:
	setp.lt.s32 	%p1138, %r552, 1;
	shl.b32 	%r7381, %r17938, 6;
	cvt.u64.u32 	%rd930, %r7381;
	and.b64  	%rd931, %rd930, 64;
	mov.u64 	%rd932, __cudart_sin_cos_coeffs;
	add.s64 	%rd933, %rd932, %rd931;
	mul.rn.f64 	%fd21201, %fd76305, %fd76305;
	and.b32  	%r7382, %r17938, 1;
	setp.eq.b32 	%p1139, %r7382, 1;
	selp.f64 	%fd21202, 0dBDA8FF8320FD8164, 0d3DE5DB65F9785EBA, %p1139;
	ld.global.nc.v2.f64 	{%fd21203, %fd21204}, [%rd933];
	fma.rn.f64 	%fd21205, %fd21202, %fd21201, %fd21203;
	fma.rn.f64 	%fd21206, %fd21205, %fd21201, %fd21204;
	ld.global.nc.v2.f64 	{%fd21207, %fd21208}, [%rd933+16];
	fma.rn.f64 	%fd21209, %fd21206, %fd21201, %fd21207;
	fma.rn.f64 	%fd21210, %fd21209, %fd21201, %fd21208;
	ld.global.nc.v2.f64 	{%fd21211, %fd21212}, [%rd933+32];
	fma.rn.f64 	%fd21213, %fd21210, %fd21201, %fd21211;
	fma.rn.f64 	%fd21214, %fd21213, %fd21201, %fd21212;
	fma.rn.f64 	%fd21215, %fd21214, %fd76305, %fd76305;
	fma.rn.f64 	%fd21216, %fd21214, %fd21201, 0d3FF0000000000000;
	selp.f64 	%fd21217, %fd21216, %fd21215, %p1139;
	and.b32  	%r7383, %r17938, 2;
	setp.eq.s32 	%p1140, %r7383, 0;
	mov.f64 	%fd21218, 0d0000000000000000;
	sub.f64 	%fd21219, %fd21218, %fd21217;
	selp.f64 	%fd21220, %fd21217, %fd21219, %p1140;
	mul.f64 	%fd1493, %fd1486, %fd21220;
	@%p1138 bra 	$L__BB0_1035;
	ld.local.f64 	%fd76306, [%rd21+8];
	mov.b32 	%r17939, 0;
$L__BB0_1028:
	ld.param.u64 	%rd8260, [_Z8FitGrainPdPiS0_S_S_S0_S0_S_S_S_S_S_S_S_S_S_S_S_S__param_3];
	mul.lo.s32 	%r7385, %r17939, 6;
	cvta.to.global.u64 	%rd934, %rd8260;
	mul.wide.u32 	%rd935, %r7385, 8;
	add.s64 	%rd936, %rd934, %rd935;
	ld.global.f64 	%fd21221, [%rd936+32];
	setp.leu.f64 	%p1141, %fd76306, %fd21221;
	@%p1141 bra 	$L__BB0_1034;
	ld.param.u64 	%rd8261, [_Z8FitGrainPdPiS0_S_S_S0_S0_S_S_S_S_S_S_S_S_S_S_S_S__param_3];
	cvta.to.global.u64 	%rd937, %rd8261;
	mul.lo.s32 	%r7386, %r17939, 6;
	mul.wide.u32 	%rd938, %r7386, 8;
	add.s64 	%rd939, %rd937, %rd938;
	ld.global.f64 	%fd21222, [%rd939+40];
	setp.geu.f64 	%p1142, %fd76306, %fd21222;
	@%p1142 bra 	$L__BB0_1034;
	ld.param.u64 	%rd8262, [_Z8FitGrainPdPiS0_S_S_S0_S0_S_S_S_S_S_S_S_S_S_S_S_S__param_3];
	cvta.to.global.u64 	%rd940, %rd8262;
	mul.lo.s32 	%r7387, %r17939, 6;
	mul.wide.u32 	%rd941, %r7387, 8;
	add.s64 	%rd942, %rd940, %rd941;
	ld.global.f64 	%fd21223, [%rd942];
	setp.leu.f64 	%p1143, %fd1487, %fd21223;
	@%p1143 bra 	$L__BB0_1034;
	ld.param.u64 	%rd8263, [_Z8FitGrainPdPiS0_S_S_S0_S0_S_S_S_S_S_S_S_S_S_S_S_S__param_3];
	cvta.to.global.u64 	%rd943, %rd8263;
	mul.lo.s32 	%r7388, %r17939, 6;
	mul.wide.u32 	%rd944, %r7388, 8;
	add.s64 	%rd945, %rd943, %rd944;
	ld.global.f64 	%fd21224, [%rd945+8];
	setp.geu.f64 	%p1144, %fd1487, %fd21224;
	@%p1144 bra 	$L__BB0_1034;
	ld.param.u64 	%rd8264, [_Z8FitGrainPdPiS0_S_S_S0_S0_S_S_S_S_S_S_S_S_S_S_S_S__param_3];
	cvta.to.global.u64 	%rd946, %rd8264;
	mul.lo.s32 	%r7389, %r17939, 6;
	mul.wide.u32 	%rd947, %r7389, 8;
	add.s64 	%rd948, %rd946, %rd947;
	ld.global.f64 	%fd21225, [%rd948+16];
	setp.leu.f64 	%p1145, %fd1493, %fd21225;
	@%p1145 bra 	$L__BB0_1034;
	ld.param.u64 	%rd8265, [_Z8FitGrainPdPiS0_S_S_S0_S0_S_S_S_S_S_S_S_S_S_S_S_S__param_3];
	cvta.to.global.u64 	%rd949, %rd8265;
	mul.lo.s32 	%r7391, %r17939, 6;
	mul.wide.u32 	%rd950, %r7391, 8;
	add.s64 	%rd951, %rd949, %rd950;
	ld.global.f64 	%fd21226, [%rd951+24];
	setp.lt.f64 	%p1146, %fd1493, %fd21226;
	mov.b32 	%r17942, 1;
	@%p1146 bra 	$L__BB0_1037;
$L__BB0_1034:
	add.s32 	%r17939, %r17939, 1;
	setp.ne.s32 	%p1147, %r17939, %r552;
	mov.b32 	%r17942, 0;
	@%p1147 bra 	$L__BB0_1028;
$L__BB0_1035:
	mov.u32 	%r641, %r17942;
	setp.eq.s32 	%p1148, %r641, 0;
	mov.b32 	%r17942, 0;
	@%p1148 bra 	$L__BB0_1038;
	ld.local.f64 	%fd76306, [%rd21+8];
	mov.u32 	%r17942, %r641;
$L__BB0_1037:
	shl.b32 	%r7394, %r17943, 3;
	mul.wide.s32 	%rd952, %r7394, 8;
	add.s64 	%rd953, %rd31, %rd952;
	st.global.f64 	[%rd953], %fd1487;
	st.global.f64 	[%rd953+8], %fd1493;
	st.global.f64 	[%rd953+16], %fd76306;
	st.global.f64 	[%rd953+24], %fd1458;
	st.global.f64 	[%rd953+32], %fd1459;
	st.global.f64 	[%rd953+40], %fd1460;
	mul.lo.s32 	%r7395, %r17904, 7;
	mul.wide.u32 	%rd954, %r7395, 8;
	add.s64 	%rd955, %rd33, %rd954;
	ld.global.f64 	%fd21227, [%rd955+24];
	st.global.f64 	[%rd953+48], %fd21227;
	st.global.f64 	[%rd953+56], %fd76302;
	add.s32 	%r17943, %r17943, 1;
$L__BB0_1038:
	ld.param.u64 	%rd8155, [_Z8FitGrainPdPiS0_S_S_S0_S0_S_S_S_S_S_S_S_S_S_S_S_S__param_2];
	add.s32 	%r17904, %r17904, 1;
	cvta.to.global.u64 	%rd956, %rd8155;
	ld.global.u32 	%r7396, [%rd956+4];
	setp.lt.s32 	%p1149, %r17904, %r7396;
	@%p1149 bra 	$L__BB0_893;
$L__BB0_1039:
	setp.lt.s32 	%p1150, %r1, 1;
	mov.f64 	%fd76309, 0d0000000000000000;
	@%p1150 bra 	$L__BB0_1164;
	ld.param.u64 	%rd7981, [_Z8FitGrainPdPiS0_S_S_S0_S0_S_S_S_S_S_S_S_S_S_S_S_S__param_0];
	ld.global.f64 	%fd1499, [%rd32+1248];
	ld.global.f64 	%fd1500, [%rd32+1256];
	ld.global.f64 	%fd1501, [%rd32+1264];
	cvta.to.global.u64 	%rd957, %rd7981;
	ld.global.f64 	%fd1502, [%rd957];
	ld.global.f64 	%fd21230, [%rd957+4160];
	mul.f64 	%fd1503, %fd21230, 0d3F91DF46A2529D3A;
	abs.f64 	%fd1504, %fd1503;
	setp.eq.f64 	%p1151, %fd1504, 0d7FF0000000000000;
	mul.f64 	%fd21231, %fd1503, 0d3FE45F306DC9C883;
	cvt.rni.s32.f64 	%r648, %fd21231;
	cvt.rn.f64.s32 	%fd21232, %r648;
	fma.rn.f64 	%fd21233, %fd21232, 0dBFF921FB54442D18, %fd1503;
	fma.rn.f64 	%fd21234, %fd21232, 0dBC91A62633145C00, %fd21233;
	fma.rn.f64 	%fd1505, %fd21232, 0dB97B839A252049C0, %fd21234;
	setp.ltu.f64 	%p1152, %fd1504, 0d41E0000000000000;
	abs.f64 	%fd1506, %fd21230;
	or.pred  	%p20, %p1151, %p1152;
	neg.f64 	%fd1507, %fd1502;
	mov.f64 	%fd76309, 0d0000000000000000;
	mov.b32 	%r17945, 0;
$L__BB0_1041:
	ld.param.u64 	%rd8616, [_Z8FitGrainPdPiS0_S_S_S0_S0_S_S_S_S_S_S_S_S_S_S_S_S__param_7];
	mul.lo.s32 	%r7398, %r17945, 9;
	cvta.to.global.u64 	%rd958, %rd8616;
	mul.lo.s32 	%r7399, %r2, 9;
	mul.wide.s32 	%rd959, %r7399, 8;
	add.s64 	%rd960, %rd958, %rd959;
	mul.wide.u32 	%rd961, %r7398, 8;
	add.s64 	%rd962, %rd960, %rd961;
	ld.global.f64 	%fd1509, [%rd962+40];
	ld.global.f64 	%fd1510, [%rd962+48];
	ld.global.f64 	%fd1511, [%rd962+32];
	mul.f64 	%fd21235, %fd1511, 0d3F91DF46A2529D3A;
	abs.f64 	%fd1512, %fd21235;
	setp.neu.f64 	%p1153, %fd1512, 0d7FF0000000000000;
	@%p1153 bra 	$L__BB0_1043;
	mul.f64 	%fd21243, %fd1511, 0d3F91DF46A2529D3A;
	mov.f64 	%fd21244, 0d0000000000000000;
	mul.rn.f64 	%fd76310, %fd21243, %fd21244;
	mov.b32 	%r17946, 0;
	bra.uni 	$L__BB0_1045;
$L__BB0_1043:
	mul.f64 	%fd21236, %fd1511, 0d3F91DF46A2529D3A;
	mul.f64 	%fd21237, %fd21236, 0d3FE45F306DC9C883;
	cvt.rni.s32.f64 	%r17946, %fd21237;
	cvt.rn.f64.s32 	%fd21238, %r17946;
	fma.rn.f64 	%fd21239, %fd21238, 0dBFF921FB54442D18, %fd21236;
	fma.rn.f64 	%fd21240, %fd21238, 0dBC91A62633145C00, %fd21239;
	fma.rn.f64 	%fd76310, %fd21238, 0dB97B839A252049C0, %fd21240;
	setp.ltu.f64 	%p1154, %fd1512, 0d41E0000000000000;
	@%p1154 bra 	$L__BB0_1045;
	mul.f64 	%fd21241, %fd1511, 0d3F91DF46A2529D3A;
	{ // callseq 134, 0
	.param .b64 param0;
	st.param.f64 	[param0], %fd21241;
	.param .align 16 .b8 retval0[16];
	call.uni (retval0), 
	__internal_trig_reduction_slowpathd, 
	(
	param0
	);
	ld.param.f64 	%fd76310, [retval0];
	ld.param.b32 	%r17946, [retval0+8];
	} // callseq 134
$L__BB0_1045:
	shl.b32 	%r7402, %r17946, 6;
	cvt.u64.u32 	%rd963, %r7402;
	and.b64  	%rd964, %rd963, 64;
	mov.u64 	%rd965, __cudart_sin_cos_coeffs;
	add.s64 	%rd966, %rd965, %rd964;
	mul.rn.f64 	%fd21245, %fd76310, %fd76310;
	and.b32  	%r7403, %r17946, 1;
	setp.eq.b32 	%p1156, %r7403, 1;
	selp.f64 	%fd21246, 0dBDA8FF8320FD8164, 0d3DE5DB65F9785EBA, %p1156;
	ld.global.nc.v2.f64 	{%fd21247, %fd21248}, [%rd966];
	fma.rn.f64 	%fd21249, %fd21246, %fd21245, %fd21247;
	fma.rn.f64 	%fd21250, %fd21249, %fd21245, %fd21248;
	ld.global.nc.v2.f64 	{%fd21251, %fd21252}, [%rd966+16];
	fma.rn.f64 	%fd21253, %fd21250, %fd21245, %fd21251;
	fma.rn.f64 	%fd21254, %fd21253, %fd21245, %fd21252;
	ld.global.nc.v2.f64 	{%fd21255, %fd21256}, [%rd966+32];
	fma.rn.f64 	%fd21257, %fd21254, %fd21245, %fd21255;
	fma.rn.f64 	%fd21258, %fd21257, %fd21245, %fd21256;
	fma.rn.f64 	%fd21259, %fd21258, %fd76310, %fd76310;
	fma.rn.f64 	%fd21260, %fd21258, %fd21245, 0d3FF0000000000000;
	selp.f64 	%fd21261, %fd21260, %fd21259, %p1156;
	and.b32  	%r7404, %r17946, 2;
	setp.eq.s32 	%p1157, %r7404, 0;
	mov.f64 	%fd21262, 0d0000000000000000;
	sub.f64 	%fd21263, %fd21262, %fd21261;
	selp.f64 	%fd1517, %fd21261, %fd21263, %p1157;
	@%p1153 bra 	$L__BB0_1047;
	mul.f64 	%fd21271, %fd1511, 0d3F91DF46A2529D3A;
	mov.f64 	%fd21272, 0d0000000000000000;
	mul.rn.f64 	%fd76312, %fd21271, %fd21272;
	mov.b32 	%r17948, 1;
	bra.uni 	$L__BB0_1050;
$L__BB0_1047:
	mul.f64 	%fd21264, %fd1511, 0d3F91DF46A2529D3A;
	mul.f64 	%fd21265, %fd21264, 0d3FE45F306DC9C883;
	cvt.rni.s32.f64 	%r17947, %fd21265;
	cvt.rn.f64.s32 	%fd21266, %r17947;
	fma.rn.f64 	%fd21267, %fd21266, 0dBFF921FB54442D18, %fd21264;
	fma.rn.f64 	%fd21268, %fd21266, 0dBC91A62633145C00, %fd21267;
	fma.rn.f64 	%fd76312, %fd21266, 0dB97B839A252049C0, %fd21268;
	setp.ltu.f64 	%p1158, %fd1512, 0d41E0000000000000;
	@%p1158 bra 	$L__BB0_1049;
	mul.f64 	%fd21269, %fd1511, 0d3F91DF46A2529D3A;
	{ // callseq 135, 0
	.param .b64 param0;
	st.param.f64 	[param0], %fd21269;
	.param .align 16 .b8 retval0[16];
	call.uni (retval0), 
	__internal_trig_reduction_slowpathd, 
	(
	param0
	);
	ld.param.f64 	%fd76312, [retval0];
	ld.param.b32 	%r17947, [retval0+8];
	} // callseq 135
$L__BB0_1049:
	add.s32 	%r17948, %r17947, 1;
$L__BB0_1050:
	mov.f64 	%fd21273, 0d0000000000000000;
	mul.rn.f64 	%fd76314, %fd1503, %fd21273;
	shl.b32 	%r7408, %r17948, 6;
	cvt.u64.u32 	%rd967, %r7408;
	and.b64  	%rd968, %rd967, 64;
	mov.u64 	%rd969, __cudart_sin_cos_coeffs;
	add.s64 	%rd970, %rd969, %rd968;
	mul.rn.f64 	%fd21274, %fd76312, %fd76312;
	and.b32  	%r7409, %r17948, 1;
	setp.eq.b32 	%p1160, %r7409, 1;
	selp.f64 	%fd21275, 0dBDA8FF8320FD8164, 0d3DE5DB65F9785EBA, %p1160;
	ld.global.nc.v2.f64 	{%fd21276, %fd21277}, [%rd970];
	fma.rn.f64 	%fd21278, %fd21275, %fd21274, %fd21276;
	fma.rn.f64 	%fd21279, %fd21278, %fd21274, %fd21277;
	ld.global.nc.v2.f64 	{%fd21280, %fd21281}, [%rd970+16];
	fma.rn.f64 	%fd21282, %fd21279, %fd21274, %fd21280;
	fma.rn.f64 	%fd21283, %fd21282, %fd21274, %fd21281;
	ld.global.nc.v2.f64 	{%fd21284, %fd21285}, [%rd970+32];
	fma.rn.f64 	%fd21286, %fd21283, %fd21274, %fd21284;
	fma.rn.f64 	%fd21287, %fd21286, %fd21274, %fd21285;
	fma.rn.f64 	%fd21288, %fd21287, %fd76312, %fd76312;
	fma.rn.f64 	%fd21289, %fd21287, %fd21274, 0d3FF0000000000000;
	selp.f64 	%fd21290, %fd21289, %fd21288, %p1160;
	and.b32  	%r7410, %r17948, 2;
	setp.eq.s32 	%p1161, %r7410, 0;
	sub.f64 	%fd21291, %fd21273, %fd21290;
	selp.f64 	%fd21292, %fd21290, %fd21291, %p1161;
	mul.f64 	%fd21293, %fd1499, %fd21292;
	mul.f64 	%fd21294, %fd1500, %fd1517;
	sub.f64 	%fd1524, %fd21293, %fd21294;
	mul.f64 	%fd21295, %fd1500, %fd21292;
	fma.rn.f64 	%fd1525, %fd1499, %fd1517, %fd21295;
	mov.b32 	%r17950, 1;
	@%p1151 bra 	$L__BB0_1054;
	mov.f64 	%fd76314, %fd1505;
	mov.u32 	%r17949, %r648;
	@%p1152 bra 	$L__BB0_1053;
	{ // callseq 136, 0
	.param .b64 param0;
	st.param.f64 	[param0], %fd1503;
	.param .align 16 .b8 retval0[16];
	call.uni (retval0), 
	__internal_trig_reduction_slowpathd, 
	(
	param0
	);
	ld.param.f64 	%fd76314, [retval0];
	ld.param.b32 	%r17949, [retval0+8];
	} // callseq 136
$L__BB0_1053:
	add.s32 	%r17950, %r17949, 1;
$L__BB0_1054:
	setp.eq.f64 	%p1163, %fd1504, 0d7FF0000000000000;
	selp.b32 	%r17951, 0, %r648, %p1163;
	mov.f64 	%fd21297, 0d0000000000000000;
	mul.rn.f64 	%fd21298, %fd1503, %fd21297;
	selp.f64 	%fd76315, %fd21298, %fd1505, %p1163;
	shl.b32 	%r7412, %r17950, 6;
	cvt.u64.u32 	%rd971, %r7412;
	and.b64  	%rd972, %rd971, 64;
	mov.u64 	%rd973, __cudart_sin_cos_coeffs;
	add.s64 	%rd974, %rd973, %rd972;
	mul.rn.f64 	%fd21299, %fd76314, %fd76314;
	and.b32  	%r7413, %r17950, 1;
	setp.eq.b32 	%p1164, %r7413, 1;
	selp.f64 	%fd21300, 0dBDA8FF8320FD8164, 0d3DE5DB65F9785EBA, %p1164;
	ld.global.nc.v2.f64 	{%fd21301, %fd21302}, [%rd974];
	fma.rn.f64 	%fd21303, %fd21300, %fd21299, %fd21301;
	fma.rn.f64 	%fd21304, %fd21303, %fd21299, %fd21302;
	ld.global.nc.v2.f64 	{%fd21305, %fd21306}, [%rd974+16];
	fma.rn.f64 	%fd21307, %fd21304, %fd21299, %fd21305;
	fma.rn.f64 	%fd21308, %fd21307, %fd21299, %fd21306;
	ld.global.nc.v2.f64 	{%fd21309, %fd21310}, [%rd974+32];
	fma.rn.f64 	%fd21311, %fd21308, %fd21299, %fd21309;
	fma.rn.f64 	%fd21312, %fd21311, %fd21299, %fd21310;
	fma.rn.f64 	%fd21313, %fd21312, %fd76314, %fd76314;
	fma.rn.f64 	%fd21314, %fd21312, %fd21299, 0d3FF0000000000000;
	selp.f64 	%fd21315, %fd21314, %fd21313, %p1164;
	and.b32  	%r7414, %r17950, 2;
	setp.eq.s32 	%p1165, %r7414, 0;
	sub.f64 	%fd21316, %fd21297, %fd21315;
	selp.f64 	%fd1530, %fd21315, %fd21316, %p1165;
	@%p20 bra 	$L__BB0_1056;
	{ // callseq 137, 0
	.param .b64 param0;
	st.param.f64 	[param0], %fd1503;
	.param .align 16 .b8 retval0[16];
	call.uni (retval0), 
	__internal_trig_reduction_slowpathd, 
	(
	param0
	);
	ld.param.f64 	%fd76315, [retval0];
	ld.param.b32 	%r17951, [retval0+8];
	} // callseq 137
$L__BB0_1056:
	setp.leu.f64 	%p1166, %fd1506, 0d3F947AE147AE147B;
	shl.b32 	%r7416, %r17951, 6;
	cvt.u64.u32 	%rd975, %r7416;
	and.b64  	%rd976, %rd975, 64;
	mov.u64 	%rd977, __cudart_sin_cos_coeffs;
	add.s64 	%rd978, %rd977, %rd976;
	mul.rn.f64 	%fd21318, %fd76315, %fd76315;
	and.b32  	%r7417, %r17951, 1;
	setp.eq.b32 	%p1167, %r7417, 1;
	selp.f64 	%fd21319, 0dBDA8FF8320FD8164, 0d3DE5DB65F9785EBA, %p1167;
	ld.global.nc.v2.f64 	{%fd21320, %fd21321}, [%rd978];
	fma.rn.f64 	%fd21322, %fd21319, %fd21318, %fd21320;
	fma.rn.f64 	%fd21323, %fd21322, %fd21318, %fd21321;
	ld.global.nc.v2.f64 	{%fd21324, %fd21325}, [%rd978+16];
	fma.rn.f64 	%fd21326, %fd21323, %fd21318, %fd21324;
	fma.rn.f64 	%fd21327, %fd21326, %fd21318, %fd21325;
	ld.global.nc.v2.f64 	{%fd21328, %fd21329}, [%rd978+32];
	fma.rn.f64 	%fd21330, %fd21327, %fd21318, %fd21328;
	fma.rn.f64 	%fd21331, %fd21330, %fd21318, %fd21329;
	fma.rn.f64 	%fd21332, %fd21331, %fd76315, %fd76315;
	fma.rn.f64 	%fd21333, %fd21331, %fd21318, 0d3FF0000000000000;
	selp.f64 	%fd21334, %fd21333, %fd21332, %p1167;
	and.b32  	%r7418, %r17951, 2;
	setp.eq.s32 	%p1168, %r7418, 0;
	mov.f64 	%fd21335, 0d0000000000000000;
	sub.f64 	%fd21336, %fd21335, %fd21334;
	selp.f64 	%fd21337, %fd21334, %fd21336, %p1168;
	mul.f64 	%fd21338, %fd1524, %fd1530;
	mul.f64 	%fd21339, %fd1501, %fd21337;
	sub.f64 	%fd21340, %fd21338, %fd21339;
	mul.f64 	%fd21341, %fd1524, %fd21337;
	fma.rn.f64 	%fd21342, %fd1501, %fd1530, %fd21341;
	mul.f64 	%fd21343, %fd1, %fd1525;
	mul.f64 	%fd21344, %fd2, %fd21342;
	sub.f64 	%fd21345, %fd21343, %fd21344;
	mul.f64 	%fd21346, %fd1, %fd21342;
	fma.rn.f64 	%fd21347, %fd2, %fd1525, %fd21346;
	sub.f64 	%fd21348, %fd1502, %fd21340;
	sub.f64 	%fd21349, %fd1509, %fd21345;
	sub.f64 	%fd21350, %fd1510, %fd21347;
	mul.f64 	%fd21351, %fd21349, %fd21349;
	fma.rn.f64 	%fd21352, %fd21348, %fd21348, %fd21351;
	fma.rn.f64 	%fd21353, %fd21350, %fd21350, %fd21352;
	sqrt.rn.f64 	%fd21354, %fd21353;
	div.rn.f64 	%fd21355, %fd21348, %fd21354;
	div.rn.f64 	%fd21356, %fd21349, %fd21354;
	div.rn.f64 	%fd21357, %fd21350, %fd21354;
	mul.f64 	%fd21358, %fd21340, %fd21356;
	div.rn.f64 	%fd21359, %fd21358, %fd21355;
	sub.f64 	%fd1533, %fd21345, %fd21359;
	mul.f64 	%fd21360, %fd21340, %fd21357;
	div.rn.f64 	%fd21361, %fd21360, %fd21355;
	sub.f64 	%fd1534, %fd21347, %fd21361;
	@%p1166 bra 	$L__BB0_1157;
	ld.param.u64 	%rd7982, [_Z8FitGrainPdPiS0_S_S_S0_S0_S_S_S_S_S_S_S_S_S_S_S_S__param_0];
	sub.f64 	%fd1535, %fd1509, %fd1533;
	sub.f64 	%fd1536, %fd1510, %fd1534;
	cvta.to.global.u64 	%rd979, %rd7982;
	ld.global.f64 	%fd1537, [%rd979+4152];
	mul.f64 	%fd21362, %fd1536, %fd1536;
	fma.rn.f64 	%fd21363, %fd1535, %fd1535, %fd21362;
	sqrt.rn.f64 	%fd1538, %fd21363;
	div.rn.f64 	%fd1539, %fd1538, %fd1502;
	abs.f64 	%fd1540, %fd1539;
	setp.leu.f64 	%p1169, %fd1540, 0d3FF0000000000000;
	mov.f64 	%fd76316, %fd1540;
	@%p1169 bra 	$L__BB0_1059;
	rcp.approx.ftz.f64 	%fd21364, %fd1540;
	neg.f64 	%fd21365, %fd1540;
	fma.rn.f64 	%fd21366, %fd21365, %fd21364, 0d3FF0000000000000;
	fma.rn.f64 	%fd21367, %fd21366, %fd21366, %fd21366;
	fma.rn.f64 	%fd21368, %fd21367, %fd21364, %fd21364;
	setp.eq.f64 	%p1170, %fd1540, 0d7FF0000000000000;
	selp.f64 	%fd76316, 0d0000000000000000, %fd21368, %p1170;
$L__BB0_1059:
	setp.gt.f64 	%p1171, %fd1540, 0d3FF0000000000000;
	mul.f64 	%fd21369, %fd76316, %fd76316;
	fma.rn.f64 	%fd21370, %fd21369, 0dBEF53E1D2A25FF7E, 0d3F2D3B63DBB65B49;
	fma.rn.f64 	%fd21371, %fd21370, %fd21369, 0dBF5312788DDE082E;
	fma.rn.f64 	%fd21372, %fd21371, %fd21369, 0d3F6F9690C8249315;
	fma.rn.f64 	%fd21373, %fd21372, %fd21369, 0dBF82CF5AABC7CF0D;
	fma.rn.f64 	%fd21374, %fd21373, %fd21369, 0d3F9162B0B2A3BFDE;
	fma.rn.f64 	%fd21375, %fd21374, %fd21369, 0dBF9A7256FEB6FC6B;
	fma.rn.f64 	%fd21376, %fd21375, %fd21369, 0d3FA171560CE4A489;
	fma.rn.f64 	%fd21377, %fd21376, %fd21369, 0dBFA4F44D841450E4;
	fma.rn.f64 	%fd21378, %fd21377, %fd21369, 0d3FA7EE3D3F36BB95;
	fma.rn.f64 	%fd21379, %fd21378, %fd21369, 0dBFAAD32AE04A9FD1;
	fma.rn.f64 	%fd21380, %fd21379, %fd21369, 0d3FAE17813D66954F;
	fma.rn.f64 	%fd21381, %fd21380, %fd21369, 0dBFB11089CA9A5BCD;
	fma.rn.f64 	%fd21382, %fd21381, %fd21369, 0d3FB3B12B2DB51738;
	fma.rn.f64 	%fd21383, %fd21382, %fd21369, 0dBFB745D022F8DC5C;
	fma.rn.f64 	%fd21384, %fd21383, %fd21369, 0d3FBC71C709DFE927;
	fma.rn.f64 	%fd21385, %fd21384, %fd21369, 0dBFC2492491FA1744;
	fma.rn.f64 	%fd21386, %fd21385, %fd21369, 0d3FC99999999840D2;
	fma.rn.f64 	%fd21387, %fd21386, %fd21369, 0dBFD555555555544C;
	mul.f64 	%fd21388, %fd21369, %fd21387;
	fma.rn.f64 	%fd21389, %fd21388, %fd76316, %fd76316;
	mov.f64 	%fd21390, 0d3FF921FB54442D18;
	sub.f64 	%fd21391, %fd21390, %fd21389;
	selp.f64 	%fd21392, %fd21391, %fd21389, %p1171;
	copysign.f64 	%fd21393, %fd1539, %fd21392;
	mul.f64 	%fd21394, %fd21393, 0d3FEFFFFFFFFFFFFF;
	mul.f64 	%fd1543, %fd21394, 0d3FE0000000000000;
	abs.f64 	%fd1544, %fd1543;
	setp.neu.f64 	%p1172, %fd1544, 0d7FF0000000000000;
	@%p1172 bra 	$L__BB0_1061;
	mov.f64 	%fd21400, 0d0000000000000000;
	mul.rn.f64 	%fd76317, %fd1543, %fd21400;
	mov.b32 	%r17952, 0;
	bra.uni 	$L__BB0_1063;
$L__BB0_1061:
	mul.f64 	%fd21395, %fd1543, 0d3FE45F306DC9C883;
	cvt.rni.s32.f64 	%r17952, %fd21395;
	cvt.rn.f64.s32 	%fd21396, %r17952;
	fma.rn.f64 	%fd21397, %fd21396, 0dBFF921FB54442D18, %fd1543;
	fma.rn.f64 	%fd21398, %fd21396, 0dBC91A62633145C00, %fd21397;
	fma.rn.f64 	%fd76317, %fd21396, 0dB97B839A252049C0, %fd21398;
	setp.ltu.f64 	%p1173, %fd1544, 0d41E0000000000000;
	@%p1173 bra 	$L__BB0_1063;
	{ // callseq 138, 0
	.param .b64 param0;
	st.param.f64 	[param0], %fd1543;
	.param .align 16 .b8 retval0[16];
	call.uni (retval0), 
	__internal_trig_reduction_slowpathd, 
	(
	param0
	);
	ld.param.f64 	%fd76317, [retval0];
	ld.param.b32 	%r17952, [retval0+8];
	} // callseq 138
$L__BB0_1063:
	shl.b32 	%r7421, %r17952, 6;
	cvt.u64.u32 	%rd980, %r7421;
	and.b64  	%rd981, %rd980, 64;
	mov.u64 	%rd982, __cudart_sin_cos_coeffs;
	add.s64 	%rd983, %rd982, %rd981;
	mul.rn.f64 	%fd21401, %fd76317, %fd76317;
	and.b32  	%r7422, %r17952, 1;
	setp.eq.b32 	%p1175, %r7422, 1;
	selp.f64 	%fd21402, 0dBDA8FF8320FD8164, 0d3DE5DB65F9785EBA, %p1175;
	ld.global.nc.v2.f64 	{%fd21403, %fd21404}, [%rd983];
	fma.rn.f64 	%fd21405, %fd21402, %fd21401, %fd21403;
	fma.rn.f64 	%fd21406, %fd21405, %fd21401, %fd21404;
	ld.global.nc.v2.f64 	{%fd21407, %fd21408}, [%rd983+16];
	fma.rn.f64 	%fd21409, %fd21406, %fd21401, %fd21407;
	fma.rn.f64 	%fd21410, %fd21409, %fd21401, %fd21408;
	ld.global.nc.v2.f64 	{%fd21411, %fd21412}, [%rd983+32];
	fma.rn.f64 	%fd21413, %fd21410, %fd21401, %fd21411;
	fma.rn.f64 	%fd21414, %fd21413, %fd21401, %fd21412;
	fma.rn.f64 	%fd21415, %fd21414, %fd76317, %fd76317;
	fma.rn.f64 	%fd21416, %fd21414, %fd21401, 0d3FF0000000000000;
	selp.f64 	%fd21417, %fd21416, %fd21415, %p1175;
	and.b32  	%r7423, %r17952, 2;
	setp.eq.s32 	%p1176, %r7423, 0;
	mov.f64 	%fd21418, 0d0000000000000000;
	sub.f64 	%fd21419, %fd21418, %fd21417;
	selp.f64 	%fd1549, %fd21417, %fd21419, %p1176;
	@%p1172 bra 	$L__BB0_1065;
	mov.f64 	%fd21425, 0d0000000000000000;
	mul.rn.f64 	%fd76319, %fd1543, %fd21425;
	mov.b32 	%r17954, 1;
	bra.uni 	$L__BB0_1068;
$L__BB0_1065:
	mul.f64 	%fd21420, %fd1543, 0d3FE45F306DC9C883;
	cvt.rni.s32.f64 	%r17953, %fd21420;
	cvt.rn.f64.s32 	%fd21421, %r17953;
	fma.rn.f64 	%fd21422, %fd21421, 0dBFF921FB54442D18, %fd1543;
	fma.rn.f64 	%fd21423, %fd21421, 0dBC91A62633145C00, %fd21422;
	fma.rn.f64 	%fd76319, %fd21421, 0dB97B839A252049C0, %fd21423;
	setp.ltu.f64 	%p1177, %fd1544, 0d41E0000000000000;
	@%p1177 bra 	$L__BB0_1067;
	{ // callseq 139, 0
	.param .b64 param0;
	st.param.f64 	[param0], %fd1543;
	.param .align 16 .b8 retval0[16];
	call.uni (retval0), 
	__internal_trig_reduction_slowpathd, 
	(
	param0
	);
	ld.param.f64 	%fd76319, [retval0];
	ld.param.b32 	%r17953, [retval0+8];
	} // callseq 139
$L__BB0_1067:
	add.s32 	%r17954, %r17953, 1;
$L__BB0_1068:
	mov.f64 	%fd21426, 0d0000000000000000;
	mul.rn.f64 	%fd76323, %fd1503, %fd21426;
	setp.eq.f64 	%p1178, %fd1504, 0d7FF0000000000000;
	shl.b32 	%r7428, %r17954, 6;
	cvt.u64.u32 	%rd984, %r7428;
	and.b64  	%rd985, %rd984, 64;
	mov.u64 	%rd986, __cudart_sin_cos_coeffs;
	add.s64 	%rd987, %rd986, %rd985;
	mul.rn.f64 	%fd21427, %fd76319, %fd76319;
	and.b32  	%r7429, %r17954, 1;
	setp.eq.b32 	%p1179, %r7429, 1;
	selp.f64 	%fd21428, 0dBDA8FF8320FD8164, 0d3DE5DB65F9785EBA, %p1179;
	ld.global.nc.v2.f64 	{%fd21429, %fd21430}, [%rd987];
	fma.rn.f64 	%fd21431, %fd21428, %fd21427, %fd21429;
	fma.rn.f64 	%fd21432, %fd21431, %fd21427, %fd21430;
	ld.global.nc.v2.f64 	{%fd21433, %fd21434}, [%rd987+16];
	fma.rn.f64 	%fd21435, %fd21432, %fd21427, %fd21433;
	fma.rn.f64 	%fd21436, %fd21435, %fd21427, %fd21434;
	ld.global.nc.v2.f64 	{%fd21437, %fd21438}, [%rd987+32];
	fma.rn.f64 	%fd21439, %fd21436, %fd21427, %fd21437;
	fma.rn.f64 	%fd21440, %fd21439, %fd21427, %fd21438;
	fma.rn.f64 	%fd21441, %fd21440, %fd76319, %fd76319;
	fma.rn.f64 	%fd21442, %fd21440, %fd21427, 0d3FF0000000000000;
	selp.f64 	%fd21443, %fd21442, %fd21441, %p1179;
	and.b32  	%r7430, %r17954, 2;
	setp.eq.s32 	%p1180, %r7430, 0;
	sub.f64 	%fd21444, %fd21426, %fd21443;
	selp.f64 	%fd1556, %fd21443, %fd21444, %p1180;
	add.f64 	%fd21445, %fd1549, %fd1549;
	div.rn.f64 	%fd1557, %fd21445, %fd1537;
	mov.b32 	%r17957, 1;
	mov.b32 	%r17958, 0;
	mov.f64 	%fd76322, %fd76323;
	@%p1178 bra 	$L__BB0_1072;
	setp.ltu.f64 	%p1181, %fd1504, 0d41E0000000000000;
	mov.f64 	%fd76322, %fd1505;
	mov.u32 	%r17955, %r648;
	@%p1181 bra 	$L__BB0_1071;
	{ // callseq 140, 0
	.param .b64 param0;
	st.param.f64 	[param0], %fd1503;
	.param .align 16 .b8 retval0[16];
	call.uni (retval0), 
	__internal_trig_reduction_slowpathd, 
	(
	param0
	);
	ld.param.f64 	%fd76322, [retval0];
	ld.param.b32 	%r17955, [retval0+8];
	} // callseq 140
$L__BB0_1071:
	add.s32 	%r17957, %r17955, 1;
	mov.u32 	%r17958, %r648;
	mov.f64 	%fd76323, %fd1505;
$L__BB0_1072:
	shl.b32 	%r7432, %r17957, 6;
	cvt.u64.u32 	%rd988, %r7432;
	and.b64  	%rd989, %rd988, 64;
	mov.u64 	%rd990, __cudart_sin_cos_coeffs;
	add.s64 	%rd991, %rd990, %rd989;
	mul.rn.f64 	%fd21447, %fd76322, %fd76322;
	and.b32  	%r7433, %r17957, 1;
	setp.eq.b32 	%p1182, %r7433, 1;
	selp.f64 	%fd21448, 0dBDA8FF8320FD8164, 0d3DE5DB65F9785EBA, %p1182;
	ld.global.nc.v2.f64 	{%fd21449, %fd21450}, [%rd991];
	fma.rn.f64 	%fd21451, %fd21448, %fd21447, %fd21449;
	fma.rn.f64 	%fd21452, %fd21451, %fd21447, %fd21450;
	ld.global.nc.v2.f64 	{%fd21453, %fd21454}, [%rd991+16];
	fma.rn.f64 	%fd21455, %fd21452, %fd21447, %fd21453;
	fma.rn.f64 	%fd21456, %fd21455, %fd21447, %fd21454;
	ld.global.nc.v2.f64 	{%fd21457, %fd21458}, [%rd991+32];
	fma.rn.f64 	%fd21459, %fd21456, %fd21447, %fd21457;
	fma.rn.f64 	%fd21460, %fd21459, %fd21447, %fd21458;
	fma.rn.f64 	%fd21461, %fd21460, %fd76322, %fd76322;
	fma.rn.f64 	%fd21462, %fd21460, %fd21447, 0d3FF0000000000000;
	selp.f64 	%fd21463, %fd21462, %fd21461, %p1182;
	and.b32  	%r7434, %r17957, 2;
	setp.eq.s32 	%p1183, %r7434, 0;
	mov.f64 	%fd21464, 0d0000000000000000;
	sub.f64 	%fd21465, %fd21464, %fd21463;
	selp.f64 	%fd1562, %fd21463, %fd21465, %p1183;
	@%p20 bra 	$L__BB0_1074;
	{ // callseq 141, 0
	.param .b64 param0;
	st.param.f64 	[param0], %fd1503;
	.param .align 16 .b8 retval0[16];
	call.uni (retval0), 
	__internal_trig_reduction_slowpathd, 
	(
	param0
	);
	ld.param.f64 	%fd76323, [retval0];
	ld.param.b32 	%r17958, [retval0+8];
	} // callseq 141
$L__BB0_1074:
	shl.b32 	%r7436, %r17958, 6;
	cvt.u64.u32 	%rd992, %r7436;
	and.b64  	%rd993, %rd992, 64;
	mov.u64 	%rd994, __cudart_sin_cos_coeffs;
	add.s64 	%rd995, %rd994, %rd993;
	mul.rn.f64 	%fd21467, %fd76323, %fd76323;
	and.b32  	%r7437, %r17958, 1;
	setp.eq.b32 	%p1184, %r7437, 1;
	selp.f64 	%fd21468, 0dBDA8FF8320FD8164, 0d3DE5DB65F9785EBA, %p1184;
	ld.global.nc.v2.f64 	{%fd21469, %fd21470}, [%rd995];
	fma.rn.f64 	%fd21471, %fd21468, %fd21467, %fd21469;
	fma.rn.f64 	%fd21472, %fd21471, %fd21467, %fd21470;
	ld.global.nc.v2.f64 	{%fd21473, %fd21474}, [%rd995+16];
	fma.rn.f64 	%fd21475, %fd21472, %fd21467, %fd21473;
	fma.rn.f64 	%fd21476, %fd21475, %fd21467, %fd21474;
	ld.global.nc.v2.f64 	{%fd21477, %fd21478}, [%rd995+32];
	fma.rn.f64 	%fd21479, %fd21476, %fd21467, %fd21477;
	fma.rn.f64 	%fd21480, %fd21479, %fd21467, %fd21478;
	fma.rn.f64 	%fd21481, %fd21480, %fd76323, %fd76323;
	fma.rn.f64 	%fd21482, %fd21480, %fd21467, 0d3FF0000000000000;
	selp.f64 	%fd21483, %fd21482, %fd21481, %p1184;
	and.b32  	%r7438, %r17958, 2;
	setp.eq.s32 	%p1185, %r7438, 0;
	mov.f64 	%fd21484, 0d0000000000000000;
	sub.f64 	%fd21485, %fd21484, %fd21483;
	selp.f64 	%fd1565, %fd21483, %fd21485, %p1185;
	div.rn.f64 	%fd1566, %fd1536, %fd1538;
	{
	.reg .b32 %temp; 
	mov.b64 	{%temp, %r680}, %fd1566;
	}
	abs.f64 	%fd1567, %fd1566;
	{
	.reg .b32 %temp; 
	mov.b64 	{%temp, %r7439}, %fd1567;
	}
	setp.gt.s32 	%p1186, %r7439, 1071801957;
	@%p1186 bra 	$L__BB0_1078;
	mul.f64 	%fd21526, %fd1566, %fd1566;
	fma.rn.f64 	%fd21527, %fd21526, 0d3FB0066BDC1895E9, 0dBFB3823B180754AF;
	fma.rn.f64 	%fd21528, %fd21527, %fd21526, 0d3FB11E52CC2F79AE;
	fma.rn.f64 	%fd21529, %fd21528, %fd21526, 0dBF924EAF3526861B;
	fma.rn.f64 	%fd21530, %fd21529, %fd21526, 0d3F91DF02A31E6CB7;
	fma.rn.f64 	%fd21531, %fd21530, %fd21526, 0d3F847D18B0EEC6CC;
	fma.rn.f64 	%fd21532, %fd21531, %fd21526, 0d3F8D0AF961BA53B0;
	fma.rn.f64 	%fd21533, %fd21532, %fd21526, 0d3F91BF7734CF1C48;
	fma.rn.f64 	%fd21534, %fd21533, %fd21526, 0d3F96E91483144EF7;
	fma.rn.f64 	%fd21535, %fd21534, %fd21526, 0d3F9F1C6E0A4F9F81;
	fma.rn.f64 	%fd21536, %fd21535, %fd21526, 0d3FA6DB6DC27FA92B;
	fma.rn.f64 	%fd21537, %fd21536, %fd21526, 0d3FB333333320F91B;
	fma.rn.f64 	%fd21538, %fd21537, %fd21526, 0d3FC5555555555F4D;
	mul.f64 	%fd21539, %fd21526, %fd21538;
	fma.rn.f64 	%fd1568, %fd21539, %fd1567, %fd1567;
	setp.gt.s32 	%p1190, %r680, -1;
	@%p1190 bra 	$L__BB0_1077;
	mov.f64 	%fd21544, 0d3C91A62633145C07;
	add.rn.f64 	%fd21545, %fd1568, %fd21544;
	mov.f64 	%fd21546, 0d3FF921FB54442D18;
	add.rn.f64 	%fd76324, %fd21546, %fd21545;
	bra.uni 	$L__BB0_1079;
$L__BB0_1077:
	mov.f64 	%fd21540, 0dBC91A62633145C07;
	add.rn.f64 	%fd21541, %fd1568, %fd21540;
	neg.f64 	%fd21542, %fd21541;
	mov.f64 	%fd21543, 0d3FF921FB54442D18;
	add.rn.f64 	%fd76324, %fd21543, %fd21542;
	bra.uni 	$L__BB0_1079;
$L__BB0_1078:
	mov.f64 	%fd21486, 0d3FF0000000000000;
	sub.f64 	%fd21487, %fd21486, %fd1567;
	{
	.reg .b32 %temp; 
	mov.b64 	{%r7440, %temp}, %fd21487;
	}
	{
	.reg .b32 %temp; 
	mov.b64 	{%temp, %r7441}, %fd21487;
	}
	add.s32 	%r7442, %r7441, -1048576;
	mov.b64 	%fd21488, {%r7440, %r7442};
	rsqrt.approx.ftz.f64 	%fd21489, %fd21488;
	{
	.reg .b32 %temp; 
	mov.b64 	{%r7443, %temp}, %fd21489;
	}
	{
	.reg .b32 %temp; 
	mov.b64 	{%temp, %r7444}, %fd21489;
	}
	add.s32 	%r7445, %r7444, -1048576;
	mov.b64 	%fd21490, {%r7443, %r7445};
	mul.f64 	%fd21491, %fd21488, %fd21489;
	neg.f64 	%fd21492, %fd21491;
	fma.rn.f64 	%fd21493, %fd21491, %fd21492, %fd21488;
	fma.rn.f64 	%fd21494, %fd21493, %fd21490, %fd21491;
	neg.f64 	%fd21495, %fd21494;
	fma.rn.f64 	%fd21496, %fd21489, %fd21495, 0d3FF0000000000000;
	fma.rn.f64 	%fd21497, %fd21496, %fd21490, %fd21490;
	fma.rn.f64 	%fd21498, %fd21494, %fd21495, %fd21488;
	fma.rn.f64 	%fd21499, %fd21498, %fd21497, %fd21494;
	{
	.reg .b32 %temp; 
	mov.b64 	{%r7446, %temp}, %fd21499;
	}
	{
	.reg .b32 %temp; 
	mov.b64 	{%temp, %r7447}, %fd21499;
	}
	add.s32 	%r7448, %r7447, 1048576;
	mov.b64 	%fd21500, {%r7446, %r7448};
	fma.rn.f64 	%fd21501, %fd21487, 0d3EC715B371155F70, 0dBEBAC2FE66FAAC4B;
	fma.rn.f64 	%fd21502, %fd21501, %fd21487, 0d3ED9A9B88EFCD9B8;
	fma.rn.f64 	%fd21503, %fd21502, %fd21487, 0d3EDD0F40A8A0C4C3;
	fma.rn.f64 	%fd21504, %fd21503, %fd21487, 0d3EF46D4CFA9E0E1F;
	fma.rn.f64 	%fd21505, %fd21504, %fd21487, 0d3F079C168D1E2422;
	fma.rn.f64 	%fd21506, %fd21505, %fd21487, 0d3F1C9A88C3BCA540;
	fma.rn.f64 	%fd21507, %fd21506, %fd21487, 0d3F31C4E64BD476DF;
	fma.rn.f64 	%fd21508, %fd21507, %fd21487, 0d3F46E8BA60009C8F;
	fma.rn.f64 	%fd21509, %fd21508, %fd21487, 0d3F5F1C71C62B05A2;
	fma.rn.f64 	%fd21510, %fd21509, %fd21487, 0d3F76DB6DB6DC9F2C;
	fma.rn.f64 	%fd21511, %fd21510, %fd21487, 0d3F9333333333329C;
	fma.rn.f64 	%fd21512, %fd21511, %fd21487, 0d3FB5555555555555;
	setp.lt.s32 	%p1187, %r7441, 1;
	mov.f64 	%fd21513, 0d0000000000000000;
	mul.rn.f64 	%fd21514, %fd1567, %fd21513;
	mul.f64 	%fd21515, %fd21487, %fd21512;
	fma.rn.f64 	%fd21516, %fd21515, %fd21500, %fd21500;
	selp.f64 	%fd21517, %fd21514, %fd21516, %p1187;
	setp.lt.s32 	%p1188, %r7441, 0;
	mov.f64 	%fd21518, 0d7FF0000000000000;
	mul.rn.f64 	%fd21519, %fd21517, %fd21518;
	selp.f64 	%fd21520, %fd21519, %fd21517, %p1188;
	setp.lt.s32 	%p1189, %r680, 0;
	mov.f64 	%fd21521, 0dBCA1A62633145C07;
	add.rn.f64 	%fd21522, %fd21520, %fd21521;
	neg.f64 	%fd21523, %fd21522;
	mov.f64 	%fd21524, 0d400921FB54442D18;
	add.rn.f64 	%fd21525, %fd21524, %fd21523;
	selp.f64 	%fd76324, %fd21525, %fd21520, %p1189;
$L__BB0_1079:
	mul.f64 	%fd21547, %fd76324, 0d404CA5DC1A63C1F5;
	setp.gt.f64 	%p1191, %fd1535, 0d0000000000000000;
	neg.f64 	%fd21548, %fd21547;
	selp.f64 	%fd1573, %fd21548, %fd21547, %p1191;
	mul.f64 	%fd21549, %fd1573, 0d3F91DF46A2529D3A;
	abs.f64 	%fd1574, %fd21549;
	setp.neu.f64 	%p1192, %fd1574, 0d7FF0000000000000;
	@%p1192 bra 	$L__BB0_1081;
	mul.f64 	%fd21557, %fd1573, 0d3F91DF46A2529D3A;
	mov.f64 	%fd21558, 0d0000000000000000;
	mul.rn.f64 	%fd76325, %fd21557, %fd21558;
	mov.b32 	%r17959, 0;
	bra.uni 	$L__BB0_1083;
$L__BB0_1081:
	mul.f64 	%fd21550, %fd1573, 0d3F91DF46A2529D3A;
	mul.f64 	%fd21551, %fd21550, 0d3FE45F306DC9C883;
	cvt.rni.s32.f64 	%r17959, %fd21551;
	cvt.rn.f64.s32 	%fd21552, %r17959;
	fma.rn.f64 	%fd21553, %fd21552, 0dBFF921FB54442D18, %fd21550;
	fma.rn.f64 	%fd21554, %fd21552, 0dBC91A62633145C00, %fd21553;
	fma.rn.f64 	%fd76325, %fd21552, 0dB97B839A252049C0, %fd21554;
	setp.ltu.f64 	%p1193, %fd1574, 0d41E0000000000000;
	@%p1193 bra 	$L__BB0_1083;
	mul.f64 	%fd21555, %fd1573, 0d3F91DF46A2529D3A;
	{ // callseq 142, 0
	.param .b64 param0;
	st.param.f64 	[param0], %fd21555;
	.param .align 16 .b8 retval0[16];
	call.uni (retval0), 
	__internal_trig_reduction_slowpathd, 
	(
	param0
	);
	ld.param.f64 	%fd76325, [retval0];
	ld.param.b32 	%r17959, [retval0+8];
	} // callseq 142
$L__BB0_1083:
	shl.b32 	%r7451, %r17959, 6;
	cvt.u64.u32 	%rd996, %r7451;
	and.b64  	%rd997, %rd996, 64;
	mov.u64 	%rd998, __cudart_sin_cos_coeffs;
	add.s64 	%rd999, %rd998, %rd997;
	mul.rn.f64 	%fd21559, %fd76325, %fd76325;
	and.b32  	%r7452, %r17959, 1;
	setp.eq.b32 	%p1195, %r7452, 1;
	selp.f64 	%fd21560, 0dBDA8FF8320FD8164, 0d3DE5DB65F9785EBA, %p1195;
	ld.global.nc.v2.f64 	{%fd21561, %fd21562}, [%rd999];
	fma.rn.f64 	%fd21563, %fd21560, %fd21559, %fd21561;
	fma.rn.f64 	%fd21564, %fd21563, %fd21559, %fd21562;
	ld.global.nc.v2.f64 	{%fd21565, %fd21566}, [%rd999+16];
	fma.rn.f64 	%fd21567, %fd21564, %fd21559, %fd21565;
	fma.rn.f64 	%fd21568, %fd21567, %fd21559, %fd21566;
	ld.global.nc.v2.f64 	{%fd21569, %fd21570}, [%rd999+32];
	fma.rn.f64 	%fd21571, %fd21568, %fd21559, %fd21569;
	fma.rn.f64 	%fd21572, %fd21571, %fd21559, %fd21570;
	fma.rn.f64 	%fd21573, %fd21572, %fd76325, %fd76325;
	fma.rn.f64 	%fd21574, %fd21572, %fd21559, 0d3FF0000000000000;
	selp.f64 	%fd21575, %fd21574, %fd21573, %p1195;
	and.b32  	%r7453, %r17959, 2;
	setp.eq.s32 	%p1196, %r7453, 0;
	mov.f64 	%fd21576, 0d0000000000000000;
	sub.f64 	%fd21577, %fd21576, %fd21575;
	selp.f64 	%fd1579, %fd21575, %fd21577, %p1196;
	@%p1192 bra 	$L__BB0_1085;
	mul.f64 	%fd21585, %fd1573, 0d3F91DF46A2529D3A;
	mov.f64 	%fd21586, 0d0000000000000000;
	mul.rn.f64 	%fd76327, %fd21585, %fd21586;
	mov.b32 	%r17961, 1;
	bra.uni 	$L__BB0_1088;
$L__BB0_1085:
	mul.f64 	%fd21578, %fd1573, 0d3F91DF46A2529D3A;
	mul.f64 	%fd21579, %fd21578, 0d3FE45F306DC9C883;
	cvt.rni.s32.f64 	%r17960, %fd21579;
	cvt.rn.f64.s32 	%fd21580, %r17960;
	fma.rn.f64 	%fd21581, %fd21580, 0dBFF921FB54442D18, %fd21578;
	fma.rn.f64 	%fd21582, %fd21580, 0dBC91A62633145C00, %fd21581;
	fma.rn.f64 	%fd76327, %fd21580, 0dB97B839A252049C0, %fd21582;
	setp.ltu.f64 	%p1197, %fd1574, 0d41E0000000000000;
	@%p1197 bra 	$L__BB0_1087;
	mul.f64 	%fd21583, %fd1573, 0d3F91DF46A2529D3A;
	{ // callseq 143, 0
	.param .b64 param0;
	st.param.f64 	[param0], %fd21583;
	.param .align 16 .b8 retval0[16];
	call.uni (retval0), 
	__internal_trig_reduction_slowpathd, 
	(
	param0
	);
	ld.param.f64 	%fd76327, [retval0];
	ld.param.b32 	%r17960, [retval0+8];
	} // callseq 143
$L__BB0_1087:
	add.s32 	%r17961, %r17960, 1;
$L__BB0_1088:
	setp.neu.f64 	%p1198, %fd1512, 0d7FF0000000000000;
	shl.b32 	%r7456, %r17961, 6;
	cvt.u64.u32 	%rd1000, %r7456;
	and.b64  	%rd1001, %rd1000, 64;
	mov.u64 	%rd1002, __cudart_sin_cos_coeffs;
	add.s64 	%rd1003, %rd1002, %rd1001;
	mul.rn.f64 	%fd21587, %fd76327, %fd76327;
	and.b32  	%r7457, %r17961, 1;
	setp.eq.b32 	%p1199, %r7457, 1;
	selp.f64 	%fd21588, 0dBDA8FF8320FD8164, 0d3DE5DB65F9785EBA, %p1199;
	ld.global.nc.v2.f64 	{%fd21589, %fd21590}, [%rd1003];
	fma.rn.f64 	%fd21591, %fd21588, %fd21587, %fd21589;
	fma.rn.f64 	%fd21592, %fd21591, %fd21587, %fd21590;
	ld.global.nc.v2.f64 	{%fd21593, %fd21594}, [%rd1003+16];
	fma.rn.f64 	%fd21595, %fd21592, %fd21587, %fd21593;
	fma.rn.f64 	%fd21596, %fd21595, %fd21587, %fd21594;
	ld.global.nc.v2.f64 	{%fd21597, %fd21598}, [%rd1003+32];
	fma.rn.f64 	%fd21599, %fd21596, %fd21587, %fd21597;
	fma.rn.f64 	%fd21600, %fd21599, %fd21587, %fd21598;
	fma.rn.f64 	%fd21601, %fd21600, %fd76327, %fd76327;
	fma.rn.f64 	%fd21602, %fd21600, %fd21587, 0d3FF0000000000000;
	selp.f64 	%fd21603, %fd21602, %fd21601, %p1199;
	and.b32  	%r7458, %r17961, 2;
	setp.eq.s32 	%p1200, %r7458, 0;
	mov.f64 	%fd21604, 0d0000000000000000;
	sub.f64 	%fd21605, %fd21604, %fd21603;
	selp.f64 	%fd21606, %fd21603, %fd21605, %p1200;
	neg.f64 	%fd21607, %fd1557;
	mul.f64 	%fd21608, %fd1549, %fd21607;
	mul.f64 	%fd21609, %fd1556, %fd21607;
	mul.f64 	%fd21610, %fd21609, %fd1579;
	mul.f64 	%fd21611, %fd1557, %fd1556;
	mul.f64 	%fd21612, %fd21611, %fd21606;
	setp.eq.f64 	%p1201, %fd1573, 0d4056800000000000;
	neg.f64 	%fd21613, %fd1556;
	setp.eq.f64 	%p1202, %fd1573, 0dC056800000000000;
	selp.f64 	%fd21614, %fd1556, %fd21610, %p1202;
	selp.f64 	%fd1585, %fd21613, %fd21614, %p1201;
	selp.f64 	%fd21615, 0d0000000000000000, %fd21612, %p1201;
	selp.f64 	%fd1586, 0d0000000000000000, %fd21615, %p1202;
	mul.f64 	%fd21616, %fd1565, %fd1586;
	fma.rn.f64 	%fd1587, %fd21608, %fd1562, %fd21616;
	mul.f64 	%fd21617, %fd1562, %fd1586;
	mul.f64 	%fd21618, %fd21608, %fd1565;
	sub.f64 	%fd1588, %fd21617, %fd21618;
	@%p1198 bra 	$L__BB0_1090;
	mul.f64 	%fd21626, %fd1511, 0d3F91DF46A2529D3A;
	mov.f64 	%fd21627, 0d0000000000000000;
	mul.rn.f64 	%fd76329, %fd21626, %fd21627;
	mov.b32 	%r17963, 1;
	bra.uni 	$L__BB0_1093;
$L__BB0_1090:
	mul.f64 	%fd21619, %fd1511, 0d3F91DF46A2529D3A;
	mul.f64 	%fd21620, %fd21619, 0d3FE45F306DC9C883;
	cvt.rni.s32.f64 	%r17962, %fd21620;
	cvt.rn.f64.s32 	%fd21621, %r17962;
	fma.rn.f64 	%fd21622, %fd21621, 0dBFF921FB54442D18, %fd21619;
	fma.rn.f64 	%fd21623, %fd21621, 0dBC91A62633145C00, %fd21622;
	fma.rn.f64 	%fd76329, %fd21621, 0dB97B839A252049C0, %fd21623;
	setp.ltu.f64 	%p1203, %fd1512, 0d41E0000000000000;
	@%p1203 bra 	$L__BB0_1092;
	mul.f64 	%fd21624, %fd1511, 0d3F91DF46A2529D3A;
	{ // callseq 144, 0
	.param .b64 param0;
	st.param.f64 	[param0], %fd21624;
	.param .align 16 .b8 retval0[16];
	call.uni (retval0), 
	__internal_trig_reduction_slowpathd, 
	(
	param0
	);
	ld.param.f64 	%fd76329, [retval0];
	ld.param.b32 	%r17962, [retval0+8];
	} // callseq 144
$L__BB0_1092:
	add.s32 	%r17963, %r17962, 1;
$L__BB0_1093:
	shl.b32 	%r7461, %r17963, 6;
	cvt.u64.u32 	%rd1004, %r7461;
	and.b64  	%rd1005, %rd1004, 64;
	mov.u64 	%rd1006, __cudart_sin_cos_coeffs;
	add.s64 	%rd1007, %rd1006, %rd1005;
	mul.rn.f64 	%fd21628, %fd76329, %fd76329;
	and.b32  	%r7462, %r17963, 1;
	setp.eq.b32 	%p1205, %r7462, 1;
	selp.f64 	%fd21629, 0dBDA8FF8320FD8164, 0d3DE5DB65F9785EBA, %p1205;
	ld.global.nc.v2.f64 	{%fd21630, %fd21631}, [%rd1007];
	fma.rn.f64 	%fd21632, %fd21629, %fd21628, %fd21630;
	fma.rn.f64 	%fd21633, %fd21632, %fd21628, %fd21631;
	ld.global.nc.v2.f64 	{%fd21634, %fd21635}, [%rd1007+16];
	fma.rn.f64 	%fd21636, %fd21633, %fd21628, %fd21634;
	fma.rn.f64 	%fd21637, %fd21636, %fd21628, %fd21635;
	ld.global.nc.v2.f64 	{%fd21638, %fd21639}, [%rd1007+32];
	fma.rn.f64 	%fd21640, %fd21637, %fd21628, %fd21638;
	fma.rn.f64 	%fd21641, %fd21640, %fd21628, %fd21639;
	fma.rn.f64 	%fd21642, %fd21641, %fd76329, %fd76329;
	fma.rn.f64 	%fd21643, %fd21641, %fd21628, 0d3FF0000000000000;
	selp.f64 	%fd21644, %fd21643, %fd21642, %p1205;
	and.b32  	%r7463, %r17963, 2;
	setp.eq.s32 	%p1206, %r7463, 0;
	mov.f64 	%fd21645, 0d0000000000000000;
	sub.f64 	%fd21646, %fd21645, %fd21644;
	selp.f64 	%fd1594, %fd21644, %fd21646, %p1206;
	@%p1198 bra 	$L__BB0_1095;
	mul.f64 	%fd21654, %fd1511, 0d3F91DF46A2529D3A;
	mov.f64 	%fd21655, 0d0000000000000000;
	mul.rn.f64 	%fd76330, %fd21654, %fd21655;
	mov.b32 	%r17964, 0;
	bra.uni 	$L__BB0_1097;
$L__BB0_1095:
	mul.f64 	%fd21647, %fd1511, 0d3F91DF46A2529D3A;
	mul.f64 	%fd21648, %fd21647, 0d3FE45F306DC9C883;
	cvt.rni.s32.f64 	%r17964, %fd21648;
	cvt.rn.f64.s32 	%fd21649, %r17964;
	fma.rn.f64 	%fd21650, %fd21649, 0dBFF921FB54442D18, %fd21647;
	fma.rn.f64 	%fd21651, %fd21649, 0dBC91A62633145C00, %fd21650;
	fma.rn.f64 	%fd76330, %fd21649, 0dB97B839A252049C0, %fd21651;
	setp.ltu.f64 	%p1207, %fd1512, 0d41E0000000000000;
	@%p1207 bra 	$L__BB0_1097;
	mul.f64 	%fd21652, %fd1511, 0d3F91DF46A2529D3A;
	{ // callseq 145, 0
	.param .b64 param0;
	st.param.f64 	[param0], %fd21652;
	.param .align 16 .b8 retval0[16];
	call.uni (retval0), 
	__internal_trig_reduction_slowpathd, 
	(
	param0
	);
	ld.param.f64 	%fd76330, [retval0];
	ld.param.b32 	%r17964, [retval0+8];
	} // callseq 145
$L__BB0_1097:
	shl.b32 	%r7466, %r17964, 6;
	cvt.u64.u32 	%rd1008, %r7466;
	and.b64  	%rd1009, %rd1008, 64;
	mov.u64 	%rd1010, __cudart_sin_cos_coeffs;
	add.s64 	%rd1011, %rd1010, %rd1009;
	mul.rn.f64 	%fd21657, %fd76330, %fd76330;
	and.b32  	%r7467, %r17964, 1;
	setp.eq.b32 	%p1208, %r7467, 1;
	selp.f64 	%fd21658, 0dBDA8FF8320FD8164, 0d3DE5DB65F9785EBA, %p1208;
	ld.global.nc.v2.f64 	{%fd21659, %fd21660}, [%rd1011];
	fma.rn.f64 	%fd21661, %fd21658, %fd21657, %fd21659;
	fma.rn.f64 	%fd21662, %fd21661, %fd21657, %fd21660;
	ld.global.nc.v2.f64 	{%fd21663, %fd21664}, [%rd1011+16];
	fma.rn.f64 	%fd21665, %fd21662, %fd21657, %fd21663;
	fma.rn.f64 	%fd21666, %fd21665, %fd21657, %fd21664;
	ld.global.nc.v2.f64 	{%fd21667, %fd21668}, [%rd1011+32];
	fma.rn.f64 	%fd21669, %fd21666, %fd21657, %fd21667;
	fma.rn.f64 	%fd21670, %fd21669, %fd21657, %fd21668;
	fma.rn.f64 	%fd21671, %fd21670, %fd76330, %fd76330;
	fma.rn.f64 	%fd21672, %fd21670, %fd21657, 0d3FF0000000000000;
	selp.f64 	%fd21673, %fd21672, %fd21671, %p1208;
	and.b32  	%r7468, %r17964, 2;
	setp.eq.s32 	%p1209, %r7468, 0;
	mov.f64 	%fd76331, 0d0000000000000000;
	sub.f64 	%fd21674, %fd76331, %fd21673;
	selp.f64 	%fd21675, %fd21673, %fd21674, %p1209;
	mul.f64 	%fd21676, %fd1585, %fd21675;
	fma.rn.f64 	%fd21677, %fd1587, %fd1594, %fd21676;
	mul.f64 	%fd21678, %fd1585, %fd1594;
	mul.f64 	%fd21679, %fd1587, %fd21675;
	sub.f64 	%fd21680, %fd21678, %fd21679;
	mul.f64 	%fd21681, %fd21680, %fd21680;
	fma.rn.f64 	%fd21682, %fd21677, %fd21677, %fd21681;
	fma.rn.f64 	%fd21683, %fd1588, %fd1588, %fd21682;
	sqrt.rn.f64 	%fd21684, %fd21683;
	mul.f64 	%fd21685, %fd1557, %fd21677;
	div.rn.f64 	%fd21686, %fd21685, %fd21684;
	mul.f64 	%fd21687, %fd1557, %fd21680;
	div.rn.f64 	%fd21688, %fd21687, %fd21684;
	mul.f64 	%fd21689, %fd1557, %fd1588;
	div.rn.f64 	%fd21690, %fd21689, %fd21684;
	mul.f64 	%fd21691, %fd21686, %fd21686;
	mul.f64 	%fd21692, %fd21688, %fd21688;
	add.f64 	%fd21693, %fd21691, %fd21692;
	fma.rn.f64 	%fd21694, %fd21690, %fd21690, %fd21693;
	sqrt.rn.f64 	%fd1599, %fd21694;
	mul.f64 	%fd21695, %fd1599, %fd1599;
	mul.f64 	%fd21696, %fd21695, %fd1537;
	mul.f64 	%fd21697, %fd21696, 0dBFE0000000000000;
	fma.rn.f64 	%fd21698, %fd21690, 0d0000000000000000, %fd21697;
	add.f64 	%fd21699, %fd21698, %fd21698;
	mul.f64 	%fd21700, %fd21688, %fd21699;
	mul.f64 	%fd21701, %fd21698, %fd21698;
	sub.f64 	%fd21702, %fd21701, %fd21691;
	mul.f64 	%fd21703, %fd21698, 0dC000000000000000;
	mul.f64 	%fd21704, %fd21686, %fd21703;
	sub.f64 	%fd21705, %fd21701, %fd21692;
	mul.f64 	%fd21706, %fd21700, %fd21700;
	mul.f64 	%fd21707, %fd21693, 0d4010000000000000;
	mul.f64 	%fd21708, %fd21707, %fd21702;
	sub.f64 	%fd1600, %fd21706, %fd21708;
	mul.f64 	%fd21709, %fd21704, %fd21704;
	mul.f64 	%fd21710, %fd21707, %fd21705;
	sub.f64 	%fd1601, %fd21709, %fd21710;
	setp.ltu.f64 	%p1210, %fd1600, 0d0000000000000000;
	sqrt.rn.f64 	%fd21711, %fd1600;
	selp.f64 	%fd21712, 0d0000000000000000, %fd21711, %p1210;
	setp.ltu.f64 	%p1211, %fd1601, 0d0000000000000000;
	sqrt.rn.f64 	%fd21713, %fd1601;
	selp.f64 	%fd21714, 0d0000000000000000, %fd21713, %p1211;
	neg.f64 	%fd21715, %fd21700;
	sub.f64 	%fd21716, %fd21715, %fd21712;
	add.f64 	%fd21717, %fd21693, %fd21693;
	div.rn.f64 	%fd1602, %fd21716, %fd21717;
	sub.f64 	%fd21718, %fd21712, %fd21700;
	div.rn.f64 	%fd1603, %fd21718, %fd21717;
	neg.f64 	%fd21719, %fd21704;
	sub.f64 	%fd21720, %fd21719, %fd21714;
	div.rn.f64 	%fd1604, %fd21720, %fd21717;
	sub.f64 	%fd21721, %fd21714, %fd21704;
	div.rn.f64 	%fd1605, %fd21721, %fd21717;
	abs.f64 	%fd21722, %fd1602;
	setp.gt.f64 	%p1212, %fd21722, 0d3FF0000000000000;
	mov.f64 	%fd76332, %fd1603;
	@%p1212 bra 	$L__BB0_1100;
	setp.lt.f64 	%p1213, %fd1603, 0dBFF0000000000000;
	mov.f64 	%fd76332, 0d0000000000000000;
	mov.f64 	%fd76331, %fd1602;
	@%p1213 bra 	$L__BB0_1100;
	setp.gt.f64 	%p1214, %fd1603, 0d3FF0000000000000;
	selp.f64 	%fd76332, 0d0000000000000000, %fd1603, %p1214;
$L__BB0_1100:
	abs.f64 	%fd21725, %fd1604;
	setp.gt.f64 	%p1215, %fd21725, 0d3FF0000000000000;
	mov.f64 	%fd76333, 0d0000000000000000;
	mov.f64 	%fd76334, %fd1605;
	@%p1215 bra 	$L__BB0_1103;
	setp.lt.f64 	%p1216, %fd1605, 0dBFF0000000000000;
	mov.f64 	%fd76334, 0d0000000000000000;
	mov.f64 	%fd76333, %fd1604;
	@%p1216 bra 	$L__BB0_1103;
	setp.gt.f64 	%p1217, %fd1605, 0d3FF0000000000000;
	selp.f64 	%fd76334, 0d0000000000000000, %fd1605, %p1217;
$L__BB0_1103:
	selp.f64 	%fd1612, 0d0000000000000000, %fd76331, %p1210;
	selp.f64 	%fd1613, 0d0000000000000000, %fd76332, %p1210;
	selp.f64 	%fd1614, 0d0000000000000000, %fd76333, %p1211;
	selp.f64 	%fd1615, 0d0000000000000000, %fd76334, %p1211;
	mul.f64 	%fd21727, %fd1614, %fd1614;
	fma.rn.f64 	%fd21728, %fd1612, %fd1612, %fd21727;
	add.f64 	%fd21729, %fd21728, 0dBFF0000000000000;
	abs.f64 	%fd21730, %fd21729;
	mul.f64 	%fd21731, %fd1615, %fd1615;
	fma.rn.f64 	%fd21732, %fd1612, %fd1612, %fd21731;
	add.f64 	%fd21733, %fd21732, 0dBFF0000000000000;
	abs.f64 	%fd21734, %fd21733;
	setp.geu.f64 	%p1220, %fd21730, %fd21734;
	@%p1220 bra 	$L__BB0_1117;
	abs.f64 	%fd1616, %fd1614;
	abs.f64 	%fd1617, %fd1612;
	setp.leu.f64 	%p1241, %fd1617, %fd1616;
	setp.gt.f64 	%p1242, %fd1617, %fd1616;
	selp.f64 	%fd21797, %fd1617, %fd1616, %p1242;
	selp.f64 	%fd21798, %fd1616, %fd1617, %p1242;
	div.rn.f64 	%fd21799, %fd21798, %fd21797;
	mul.f64 	%fd21800, %fd21799, %fd21799;
	fma.rn.f64 	%fd21801, %fd21800, 0dBEF53E1D2A25FF7E, 0d3F2D3B63DBB65B49;
	fma.rn.f64 	%fd21802, %fd21801, %fd21800, 0dBF5312788DDE082E;
	fma.rn.f64 	%fd21803, %fd21802, %fd21800, 0d3F6F9690C8249315;
	fma.rn.f64 	%fd21804, %fd21803, %fd21800, 0dBF82CF5AABC7CF0D;
	fma.rn.f64 	%fd21805, %fd21804, %fd21800, 0d3F9162B0B2A3BFDE;
	fma.rn.f64 	%fd21806, %fd21805, %fd21800, 0dBF9A7256FEB6FC6B;
	fma.rn.f64 	%fd21807, %fd21806, %fd21800, 0d3FA171560CE4A489;
	fma.rn.f64 	%fd21808, %fd21807, %fd21800, 0dBFA4F44D841450E4;
	fma.rn.f64 	%fd21809, %fd21808, %fd21800, 0d3FA7EE3D3F36BB95;
	fma.rn.f64 	%fd21810, %fd21809, %fd21800, 0dBFAAD32AE04A9FD1;
	fma.rn.f64 	%fd21811, %fd21810, %fd21800, 0d3FAE17813D66954F;
	fma.rn.f64 	%fd21812, %fd21811, %fd21800, 0dBFB11089CA9A5BCD;
	fma.rn.f64 	%fd21813, %fd21812, %fd21800, 0d3FB3B12B2DB51738;
	fma.rn.f64 	%fd21814, %fd21813, %fd21800, 0dBFB745D022F8DC5C;
	fma.rn.f64 	%fd21815, %fd21814, %fd21800, 0d3FBC71C709DFE927;
	fma.rn.f64 	%fd21816, %fd21815, %fd21800, 0dBFC2492491FA1744;
	fma.rn.f64 	%fd21817, %fd21816, %fd21800, 0d3FC99999999840D2;
	fma.rn.f64 	%fd21818, %fd21817, %fd21800, 0dBFD555555555544C;
	mul.f64 	%fd21819, %fd21800, %fd21818;
	fma.rn.f64 	%fd1618, %fd21819, %fd21799, %fd21799;
	@%p1241 bra 	$L__BB0_1106;
	{
	.reg .b32 %temp; 
	mov.b64 	{%temp, %r7478}, %fd1614;
	}
	setp.lt.s32 	%p1244, %r7478, 0;
	neg.f64 	%fd21822, %fd1618;
	selp.f64 	%fd21823, %fd1618, %fd21822, %p1244;
	add.f64 	%fd76335, %fd21823, 0d3FF921FB54442D18;
	bra.uni 	$L__BB0_1107;
$L__BB0_1106:
	{
	.reg .b32 %temp; 
	mov.b64 	{%temp, %r7477}, %fd1614;
	}
	setp.lt.s32 	%p1243, %r7477, 0;
	mov.f64 	%fd21820, 0d400921FB54442D18;
	sub.f64 	%fd21821, %fd21820, %fd1618;
	selp.f64 	%fd76335, %fd21821, %fd1618, %p1243;
$L__BB0_1107:
	setp.gt.f64 	%p1245, %fd1617, %fd1616;
	selp.f64 	%fd21824, %fd1617, %fd1616, %p1245;
	setp.neu.f64 	%p1246, %fd21824, 0d0000000000000000;
	@%p1246 bra 	$L__BB0_1109;
	{
	.reg .b32 %temp; 
	mov.b64 	{%temp, %r7480}, %fd1614;
	}
	setp.lt.s32 	%p1249, %r7480, 0;
	selp.f64 	%fd76336, 0d400921FB54442D18, 0d0000000000000000, %p1249;
	bra.uni 	$L__BB0_1110;
$L__BB0_1109:
	setp.eq.f64 	%p1247, %fd1616, %fd1617;
	{
	.reg .b32 %temp; 
	mov.b64 	{%temp, %r7479}, %fd1614;
	}
	setp.lt.s32 	%p1248, %r7479, 0;
	selp.f64 	%fd21825, 0d4002D97C7F3321D2, 0d3FE921FB54442D18, %p1248;
	selp.f64 	%fd76336, %fd21825, %fd76335, %p1247;
$L__BB0_1110:
	add.rn.f64 	%fd21826, %fd1616, %fd1617;
	setp.nan.f64 	%p1250, %fd21826, %fd21826;
	copysign.f64 	%fd21827, %fd1612, %fd76336;
	selp.f64 	%fd76343, %fd21826, %fd21827, %p1250;
	abs.f64 	%fd1626, %fd1615;
	abs.f64 	%fd1627, %fd1613;
	setp.leu.f64 	%p1251, %fd1627, %fd1626;
	setp.gt.f64 	%p1252, %fd1627, %fd1626;
	selp.f64 	%fd21828, %fd1627, %fd1626, %p1252;
	selp.f64 	%fd21829, %fd1626, %fd1627, %p1252;
	div.rn.f64 	%fd21830, %fd21829, %fd21828;
	mul.f64 	%fd21831, %fd21830, %fd21830;
	fma.rn.f64 	%fd21832, %fd21831, 0dBEF53E1D2A25FF7E, 0d3F2D3B63DBB65B49;
	fma.rn.f64 	%fd21833, %fd21832, %fd21831, 0dBF5312788DDE082E;
	fma.rn.f64 	%fd21834, %fd21833, %fd21831, 0d3F6F9690C8249315;
	fma.rn.f64 	%fd21835, %fd21834, %fd21831, 0dBF82CF5AABC7CF0D;
	fma.rn.f64 	%fd21836, %fd21835, %fd21831, 0d3F9162B0B2A3BFDE;
	fma.rn.f64 	%fd21837, %fd21836, %fd21831, 0dBF9A7256FEB6FC6B;
	fma.rn.f64 	%fd21838, %fd21837, %fd21831, 0d3FA171560CE4A489;
	fma.rn.f64 	%fd21839, %fd21838, %fd21831, 0dBFA4F44D841450E4;
	fma.rn.f64 	%fd21840, %fd21839, %fd21831, 0d3FA7EE3D3F36BB95;
	fma.rn.f64 	%fd21841, %fd21840, %fd21831, 0dBFAAD32AE04A9FD1;
	fma.rn.f64 	%fd21842, %fd21841, %fd21831, 0d3FAE17813D66954F;
	fma.rn.f64 	%fd21843, %fd21842, %fd21831, 0dBFB11089CA9A5BCD;
	fma.rn.f64 	%fd21844, %fd21843, %fd21831, 0d3FB3B12B2DB51738;
	fma.rn.f64 	%fd21845, %fd21844, %fd21831, 0dBFB745D022F8DC5C;
	fma.rn.f64 	%fd21846, %fd21845, %fd21831, 0d3FBC71C709DFE927;
	fma.rn.f64 	%fd21847, %fd21846, %fd21831, 0dBFC2492491FA1744;
	fma.rn.f64 	%fd21848, %fd21847, %fd21831, 0d3FC99999999840D2;
	fma.rn.f64 	%fd21849, %fd21848, %fd21831, 0dBFD555555555544C;
	mul.f64 	%fd21850, %fd21831, %fd21849;
	fma.rn.f64 	%fd1628, %fd21850, %fd21830, %fd21830;
	@%p1251 bra 	$L__BB0_1112;
	{
	.reg .b32 %temp; 
	mov.b64 	{%temp, %r7482}, %fd1615;
	}
	setp.lt.s32 	%p1254, %r7482, 0;
	neg.f64 	%fd21853, %fd1628;
	selp.f64 	%fd21854, %fd1628, %fd21853, %p1254;
	add.f64 	%fd76337, %fd21854, 0d3FF921FB54442D18;
	bra.uni 	$L__BB0_1113;
$L__BB0_1112:
	{
	.reg .b32 %temp; 
	mov.b64 	{%temp, %r7481}, %fd1615;
	}
	setp.lt.s32 	%p1253, %r7481, 0;
	mov.f64 	%fd21851, 0d400921FB54442D18;
	sub.f64 	%fd21852, %fd21851, %fd1628;
	selp.f64 	%fd76337, %fd21852, %fd1628, %p1253;
$L__BB0_1113:
	setp.gt.f64 	%p1255, %fd1627, %fd1626;
	selp.f64 	%fd21855, %fd1627, %fd1626, %p1255;
	setp.neu.f64 	%p1256, %fd21855, 0d0000000000000000;
	@%p1256 bra 	$L__BB0_1115;
	{
	.reg .b32 %temp; 
	mov.b64 	{%temp, %r7484}, %fd1615;
	}
	setp.lt.s32 	%p1259, %r7484, 0;
	selp.f64 	%fd76338, 0d400921FB54442D18, 0d0000000000000000, %p1259;
	bra.uni 	$L__BB0_1116;
$L__BB0_1115:
	setp.eq.f64 	%p1257, %fd1626, %fd1627;
	{
	.reg .b32 %temp; 
	mov.b64 	{%temp, %r7483}, %fd1615;
	}
	setp.lt.s32 	%p1258, %r7483, 0;
	selp.f64 	%fd21856, 0d4002D97C7F3321D2, 0d3FE921FB54442D18, %p1258;
	selp.f64 	%fd76338, %fd21856, %fd76337, %p1257;
$L__BB0_1116:
	add.rn.f64 	%fd21857, %fd1626, %fd1627;
	setp.nan.f64 	%p1260, %fd21857, %fd21857;
	copysign.f64 	%fd21858, %fd1613, %fd76338;
	selp.f64 	%fd76344, %fd21857, %fd21858, %p1260;
	bra.uni 	$L__BB0_1130;
$L__BB0_1117:
	abs.f64 	%fd1636, %fd1615;
	abs.f64 	%fd1637, %fd1612;
	setp.leu.f64 	%p1221, %fd1637, %fd1636;
	setp.gt.f64 	%p1222, %fd1637, %fd1636;
	selp.f64 	%fd21735, %fd1637, %fd1636, %p1222;
	selp.f64 	%fd21736, %fd1636, %fd1637, %p1222;
	div.rn.f64 	%fd21737, %fd21736, %fd21735;
	mul.f64 	%fd21738, %fd21737, %fd21737;
	fma.rn.f64 	%fd21739, %fd21738, 0dBEF53E1D2A25FF7E, 0d3F2D3B63DBB65B49;
	fma.rn.f64 	%fd21740, %fd21739, %fd21738, 0dBF5312788DDE082E;
	fma.rn.f64 	%fd21741, %fd21740, %fd21738, 0d3F6F9690C8249315;
	fma.rn.f64 	%fd21742, %fd21741, %fd21738, 0dBF82CF5AABC7CF0D;
	fma.rn.f64 	%fd21743, %fd21742, %fd21738, 0d3F9162B0B2A3BFDE;
	fma.rn.f64 	%fd21744, %fd21743, %fd21738, 0dBF9A7256FEB6FC6B;
	fma.rn.f64 	%fd21745, %fd21744, %fd21738, 0d3FA171560CE4A489;
	fma.rn.f64 	%fd21746, %fd21745, %fd21738, 0dBFA4F44D841450E4;
	fma.rn.f64 	%fd21747, %fd21746, %fd21738, 0d3FA7EE3D3F36BB95;
	fma.rn.f64 	%fd21748, %fd21747, %fd21738, 0dBFAAD32AE04A9FD1;
	fma.rn.f64 	%fd21749, %fd21748, %fd21738, 0d3FAE17813D66954F;
	fma.rn.f64 	%fd21750, %fd21749, %fd21738, 0dBFB11089CA9A5BCD;
	fma.rn.f64 	%fd21751, %fd21750, %fd21738, 0d3FB3B12B2DB51738;
	fma.rn.f64 	%fd21752, %fd21751, %fd21738, 0dBFB745D022F8DC5C;
	fma.rn.f64 	%fd21753, %fd21752, %fd21738, 0d3FBC71C709DFE927;
	fma.rn.f64 	%fd21754, %fd21753, %fd21738, 0dBFC2492491FA1744;
	fma.rn.f64 	%fd21755, %fd21754, %fd21738, 0d3FC99999999840D2;
	fma.rn.f64 	%fd21756, %fd21755, %fd21738, 0dBFD555555555544C;
	mul.f64 	%fd21757, %fd21738, %fd21756;
	fma.rn.f64 	%fd1638, %fd21757, %fd21737, %fd21737;
	@%p1221 bra 	$L__BB0_1119;
	{
	.reg .b32 %temp; 
	mov.b64 	{%temp, %r7470}, %fd1615;
	}
	setp.lt.s32 	%p1224, %r7470, 0;
	neg.f64 	%fd21760, %fd1638;
	selp.f64 	%fd21761, %fd1638, %fd21760, %p1224;
	add.f64 	%fd76339, %fd21761, 0d3FF921FB54442D18;
	bra.uni 	$L__BB0_1120;
$L__BB0_1119:
	{
	.reg .b32 %temp; 
	mov.b64 	{%temp, %r7469}, %fd1615;
	}
	setp.lt.s32 	%p1223, %r7469, 0;
	mov.f64 	%fd21758, 0d400921FB54442D18;
	sub.f64 	%fd21759, %fd21758, %fd1638;
	selp.f64 	%fd76339, %fd21759, %fd1638, %p1223;
$L__BB0_1120:
	setp.gt.f64 	%p1225, %fd1637, %fd1636;
	selp.f64 	%fd21762, %fd1637, %fd1636, %p1225;
	setp.neu.f64 	%p1226, %fd21762, 0d0000000000000000;
	@%p1226 bra 	$L__BB0_1122;
	{
	.reg .b32 %temp; 
	mov.b64 	{%temp, %r7472}, %fd1615;
	}
	setp.lt.s32 	%p1229, %r7472, 0;
	selp.f64 	%fd76340, 0d400921FB54442D18, 0d0000000000000000, %p1229;
	bra.uni 	$L__BB0_1123;
$L__BB0_1122:
	setp.eq.f64 	%p1227, %fd1636, %fd1637;
	{
	.reg .b32 %temp; 
	mov.b64 	{%temp, %r7471}, %fd1615;
	}
	setp.lt.s32 	%p1228, %r7471, 0;
	selp.f64 	%fd21763, 0d4002D97C7F3321D2, 0d3FE921FB54442D18, %p1228;
	selp.f64 	%fd76340, %fd21763, %fd76339, %p1227;
$L__BB0_1123:
	add.rn.f64 	%fd21764, %fd1636, %fd1637;
	setp.nan.f64 	%p1230, %fd21764, %fd21764;
	copysign.f64 	%fd21765, %fd1612, %fd76340;
	selp.f64 	%fd76343, %fd21764, %fd21765, %p1230;
	abs.f64 	%fd1646, %fd1614;
	abs.f64 	%fd1647, %fd1613;
	setp.leu.f64 	%p1231, %fd1647, %fd1646;
	setp.gt.f64 	%p1232, %fd1647, %fd1646;
	selp.f64 	%fd21766, %fd1647, %fd1646, %p1232;
	selp.f64 	%fd21767, %fd1646, %fd1647, %p1232;
	div.rn.f64 	%fd21768, %fd21767, %fd21766;
	mul.f64 	%fd21769, %fd21768, %fd21768;
	fma.rn.f64 	%fd21770, %fd21769, 0dBEF53E1D2A25FF7E, 0d3F2D3B63DBB65B49;
	fma.rn.f64 	%fd21771, %fd21770, %fd21769, 0dBF5312788DDE082E;
	fma.rn.f64 	%fd21772, %fd21771, %fd21769, 0d3F6F9690C8249315;
	fma.rn.f64 	%fd21773, %fd21772, %fd21769, 0dBF82CF5AABC7CF0D;
	fma.rn.f64 	%fd21774, %fd21773, %fd21769, 0d3F9162B0B2A3BFDE;
	fma.rn.f64 	%fd21775, %fd21774, %fd21769, 0dBF9A7256FEB6FC6B;
	fma.rn.f64 	%fd21776, %fd21775, %fd21769, 0d3FA171560CE4A489;
	fma.rn.f64 	%fd21777, %fd21776, %fd21769, 0dBFA4F44D841450E4;
	fma.rn.f64 	%fd21778, %fd21777, %fd21769, 0d3FA7EE3D3F36BB95;
	fma.rn.f64 	%fd21779, %fd21778, %fd21769, 0dBFAAD32AE04A9FD1;
	fma.rn.f64 	%fd21780, %fd21779, %fd21769, 0d3FAE17813D66954F;
	fma.rn.f64 	%fd21781, %fd21780, %fd21769, 0dBFB11089CA9A5BCD;
	fma.rn.f64 	%fd21782, %fd21781, %fd21769, 0d3FB3B12B2DB51738;
	fma.rn.f64 	%fd21783, %fd21782, %fd21769, 0dBFB745D022F8DC5C;
	fma.rn.f64 	%fd21784, %fd21783, %fd21769, 0d3FBC71C709DFE927;
	fma.rn.f64 	%fd21785, %fd21784, %fd21769, 0dBFC2492491FA1744;
	fma.rn.f64 	%fd21786, %fd21785, %fd21769, 0d3FC99999999840D2;
	fma.rn.f64 	%fd21787, %fd21786, %fd21769, 0dBFD555555555544C;
	mul.f64 	%fd21788, %fd21769, %fd21787;
	fma.rn.f64 	%fd1648, %fd21788, %fd21768, %fd21768;
	@%p1231 bra 	$L__BB0_1125;
	{
	.reg .b32 %temp; 
	mov.b64 	{%temp, %r7474}, %fd1614;
	}
	setp.lt.s32 	%p1234, %r7474, 0;
	neg.f64 	%fd21791, %fd1648;
	selp.f64 	%fd21792, %fd1648, %fd21791, %p1234;
	add.f64 	%fd76341, %fd21792, 0d3FF921FB54442D18;
	bra.uni 	$L__BB0_1126;
$L__BB0_1125:
	{
	.reg .b32 %temp; 
	mov.b64 	{%temp, %r7473}, %fd1614;
	}
	setp.lt.s32 	%p1233, %r7473, 0;
	mov.f64 	%fd21789, 0d400921FB54442D18;
	sub.f64 	%fd21790, %fd21789, %fd1648;
	selp.f64 	%fd76341, %fd21790, %fd1648, %p1233;
$L__BB0_1126:
	setp.gt.f64 	%p1235, %fd1647, %fd1646;
	selp.f64 	%fd21793, %fd1647, %fd1646, %p1235;
	setp.neu.f64 	%p1236, %fd21793, 0d0000000000000000;
	@%p1236 bra 	$L__BB0_1128;
	{
	.reg .b32 %temp; 
	mov.b64 	{%temp, %r7476}, %fd1614;
	}
	setp.lt.s32 	%p1239, %r7476, 0;
	selp.f64 	%fd76342, 0d400921FB54442D18, 0d0000000000000000, %p1239;
	bra.uni 	$L__BB0_1129;
$L__BB0_1128:
	setp.eq.f64 	%p1237, %fd1646, %fd1647;
	{
	.reg .b32 %temp; 
	mov.b64 	{%temp, %r7475}, %fd1614;
	}
	setp.lt.s32 	%p1238, %r7475, 0;
	selp.f64 	%fd21794, 0d4002D97C7F3321D2, 0d3FE921FB54442D18, %p1238;
	selp.f64 	%fd76342, %fd21794, %fd76341, %p1237;
$L__BB0_1129:
	add.rn.f64 	%fd21795, %fd1646, %fd1647;
	setp.nan.f64 	%p1240, %fd21795, %fd21795;
	copysign.f64 	%fd21796, %fd1613, %fd76342;
	selp.f64 	%fd76344, %fd21795, %fd21796, %p1240;
$L__BB0_1130:
	mul.f64 	%fd21859, %fd76344, 0d404CA5DC1A63C1F5;
	mul.f64 	%fd21860, %fd76343, 0d404CA5DC1A63C1F5;
	sub.f64 	%fd21861, %fd21860, %fd1511;
	abs.f64 	%fd21862, %fd21861;
	sub.f64 	%fd21863, %fd21859, %fd1511;
	abs.f64 	%fd21864, %fd21863;
	setp.lt.f64 	%p1261, %fd21862, %fd21864;
	selp.f64 	%fd21865, %fd21860, %fd21859, %p1261;
	mul.f64 	%fd1658, %fd21865, 0d3F91DF46A2529D3A;
	abs.f64 	%fd21866, %fd1658;
	setp.eq.f64 	%p1262, %fd21866, 0d7FF0000000000000;
	setp.ltu.f64 	%p1263, %fd21866, 0d41E0000000000000;
	or.pred  	%p1264, %p1262, %p1263;
	@%p1264 bra 	$L__BB0_1132;
	{ // callseq 146, 0
	.param .b64 param0;
	st.param.f64 	[param0], %fd1658;
	.param .align 16 .b8 retval0[16];
	call.uni (retval0), 
	__internal_trig_reduction_slowpathd, 
	(
	param0
	);
	ld.param.f64 	%fd21867, [retval0];
	ld.param.b32 	%r7485, [retval0+8];
	} // callseq 146
$L__BB0_1132:
	mul.f64 	%fd21869, %fd1586, %fd1586;
	fma.rn.f64 	%fd21870, %fd1585, %fd1585, %fd21869;
	sqrt.rn.f64 	%fd21871, %fd21870;
	div.rn.f64 	%fd1659, %fd1586, %fd21871;
	{
	.reg .b32 %temp; 
	mov.b64 	{%temp, %r697}, %fd1659;
	}
	abs.f64 	%fd1660, %fd1659;
	{
	.reg .b32 %temp; 
	mov.b64 	{%temp, %r7487}, %fd1660;
	}
	setp.gt.s32 	%p1265, %r7487, 1071801957;
	@%p1265 bra 	$L__BB0_1136;
	mul.f64 	%fd21912, %fd1659, %fd1659;
	fma.rn.f64 	%fd21913, %fd21912, 0d3FB0066BDC1895E9, 0dBFB3823B180754AF;
	fma.rn.f64 	%fd21914, %fd21913, %fd21912, 0d3FB11E52CC2F79AE;
	fma.rn.f64 	%fd21915, %fd21914, %fd21912, 0dBF924EAF3526861B;
	fma.rn.f64 	%fd21916, %fd21915, %fd21912, 0d3F91DF02A31E6CB7;
	fma.rn.f64 	%fd21917, %fd21916, %fd21912, 0d3F847D18B0EEC6CC;
	fma.rn.f64 	%fd21918, %fd21917, %fd21912, 0d3F8D0AF961BA53B0;
	fma.rn.f64 	%fd21919, %fd21918, %fd21912, 0d3F91BF7734CF1C48;
	fma.rn.f64 	%fd21920, %fd21919, %fd21912, 0d3F96E91483144EF7;
	fma.rn.f64 	%fd21921, %fd21920, %fd21912, 0d3F9F1C6E0A4F9F81;
	fma.rn.f64 	%fd21922, %fd21921, %fd21912, 0d3FA6DB6DC27FA92B;
	fma.rn.f64 	%fd21923, %fd21922, %fd21912, 0d3FB333333320F91B;
	fma.rn.f64 	%fd21924, %fd21923, %fd21912, 0d3FC5555555555F4D;
	mul.f64 	%fd21925, %fd21912, %fd21924;
	fma.rn.f64 	%fd1661, %fd21925, %fd1660, %fd1660;
	setp.gt.s32 	%p1269, %r697, -1;
	@%p1269 bra 	$L__BB0_1135;
	mov.f64 	%fd21930, 0d3C91A62633145C07;
	add.rn.f64 	%fd21931, %fd1661, %fd21930;
	mov.f64 	%fd21932, 0d3FF921FB54442D18;
	add.rn.f64 	%fd76345, %fd21932, %fd21931;
	bra.uni 	$L__BB0_1137;
$L__BB0_1135:
	mov.f64 	%fd21926, 0dBC91A62633145C07;
	add.rn.f64 	%fd21927, %fd1661, %fd21926;
	neg.f64 	%fd21928, %fd21927;
	mov.f64 	%fd21929, 0d3FF921FB54442D18;
	add.rn.f64 	%fd76345, %fd21929, %fd21928;
	bra.uni 	$L__BB0_1137;
$L__BB0_1136:
	mov.f64 	%fd21872, 0d3FF0000000000000;
	sub.f64 	%fd21873, %fd21872, %fd1660;
	{
	.reg .b32 %temp; 
	mov.b64 	{%r7488, %temp}, %fd21873;
	}
	{
	.reg .b32 %temp; 
	mov.b64 	{%temp, %r7489}, %fd21873;
	}
	add.s32 	%r7490, %r7489, -1048576;
	mov.b64 	%fd21874, {%r7488, %r7490};
	rsqrt.approx.ftz.f64 	%fd21875, %fd21874;
	{
	.reg .b32 %temp; 
	mov.b64 	{%r7491, %temp}, %fd21875;
	}
	{
	.reg .b32 %temp; 
	mov.b64 	{%temp, %r7492}, %fd21875;
	}
	add.s32 	%r7493, %r7492, -1048576;
	mov.b64 	%fd21876, {%r7491, %r7493};
	mul.f64 	%fd21877, %fd21874, %fd21875;
	neg.f64 	%fd21878, %fd21877;
	fma.rn.f64 	%fd21879, %fd21877, %fd21878, %fd21874;
	fma.rn.f64 	%fd21880, %fd21879, %fd21876, %fd21877;
	neg.f64 	%fd21881, %fd21880;
	fma.rn.f64 	%fd21882, %fd21875, %fd21881, 0d3FF0000000000000;
	fma.rn.f64 	%fd21883, %fd21882, %fd21876, %fd21876;
	fma.rn.f64 	%fd21884, %fd21880, %fd21881, %fd21874;
	fma.rn.f64 	%fd21885, %fd21884, %fd21883, %fd21880;
	{
	.reg .b32 %temp; 
	mov.b64 	{%r7494, %temp}, %fd21885;
	}
	{
	.reg .b32 %temp; 
	mov.b64 	{%temp, %r7495}, %fd21885;
	}
	add.s32 	%r7496, %r7495, 1048576;
	mov.b64 	%fd21886, {%r7494, %r7496};
	fma.rn.f64 	%fd21887, %fd21873, 0d3EC715B371155F70, 0dBEBAC2FE66FAAC4B;
	fma.rn.f64 	%fd21888, %fd21887, %fd21873, 0d3ED9A9B88EFCD9B8;
	fma.rn.f64 	%fd21889, %fd21888, %fd21873, 0d3EDD0F40A8A0C4C3;
	fma.rn.f64 	%fd21890, %fd21889, %fd21873, 0d3EF46D4CFA9E0E1F;
	fma.rn.f64 	%fd21891, %fd21890, %fd21873, 0d3F079C168D1E2422;
	fma.rn.f64 	%fd21892, %fd21891, %fd21873, 0d3F1C9A88C3BCA540;
	fma.rn.f64 	%fd21893, %fd21892, %fd21873, 0d3F31C4E64BD476DF;
	fma.rn.f64 	%fd21894, %fd21893, %fd21873, 0d3F46E8BA60009C8F;
	fma.rn.f64 	%fd21895, %fd21894, %fd21873, 0d3F5F1C71C62B05A2;
	fma.rn.f64 	%fd21896, %fd21895, %fd21873, 0d3F76DB6DB6DC9F2C;
	fma.rn.f64 	%fd21897, %fd21896, %fd21873, 0d3F9333333333329C;
	fma.rn.f64 	%fd21898, %fd21897, %fd21873, 0d3FB5555555555555;
	setp.lt.s32 	%p1266, %r7489, 1;
	mov.f64 	%fd21899, 0d0000000000000000;
	mul.rn.f64 	%fd21900, %fd1660, %fd21899;
	mul.f64 	%fd21901, %fd21873, %fd21898;
	fma.rn.f64 	%fd21902, %fd21901, %fd21886, %fd21886;
	selp.f64 	%fd21903, %fd21900, %fd21902, %p1266;
	setp.lt.s32 	%p1267, %r7489, 0;
	mov.f64 	%fd21904, 0d7FF0000000000000;
	mul.rn.f64 	%fd21905, %fd21903, %fd21904;
	selp.f64 	%fd21906, %fd21905, %fd21903, %p1267;
	setp.lt.s32 	%p1268, %r697, 0;
	mov.f64 	%fd21907, 0dBCA1A62633145C07;
	add.rn.f64 	%fd21908, %fd21906, %fd21907;
	neg.f64 	%fd21909, %fd21908;
	mov.f64 	%fd21910, 0d400921FB54442D18;
	add.rn.f64 	%fd21911, %fd21910, %fd21909;
	selp.f64 	%fd76345, %fd21911, %fd21906, %p1268;
$L__BB0_1137:
	mul.f64 	%fd21933, %fd76345, 0d404CA5DC1A63C1F5;
	setp.gt.f64 	%p1270, %fd1585, 0d0000000000000000;
	neg.f64 	%fd21934, %fd21933;
	selp.f64 	%fd21935, %fd21934, %fd21933, %p1270;
	mul.f64 	%fd1666, %fd21935, 0d3F91DF46A2529D3A;
	abs.f64 	%fd1667, %fd1666;
	setp.neu.f64 	%p1271, %fd1667, 0d7FF0000000000000;
	@%p1271 bra 	$L__BB0_1139;
	mov.f64 	%fd21941, 0d0000000000000000;
	mul.rn.f64 	%fd76346, %fd1666, %fd21941;
	mov.b32 	%r17965, 0;
	bra.uni 	$L__BB0_1141;
$L__BB0_1139:
	mul.f64 	%fd21936, %fd1666, 0d3FE45F306DC9C883;
	cvt.rni.s32.f64 	%r17965, %fd21936;
	cvt.rn.f64.s32 	%fd21937, %r17965;
	fma.rn.f64 	%fd21938, %fd21937, 0dBFF921FB54442D18, %fd1666;
	fma.rn.f64 	%fd21939, %fd21937, 0dBC91A62633145C00, %fd21938;
	fma.rn.f64 	%fd76346, %fd21937, 0dB97B839A252049C0, %fd21939;
	setp.ltu.f64 	%p1272, %fd1667, 0d41E0000000000000;
	@%p1272 bra 	$L__BB0_1141;
	{ // callseq 147, 0
	.param .b64 param0;
	st.param.f64 	[param0], %fd1666;
	.param .align 16 .b8 retval0[16];
	call.uni (retval0), 
	__internal_trig_reduction_slowpathd, 
	(
	param0
	);
	ld.param.f64 	%fd76346, [retval0];
	ld.param.b32 	%r17965, [retval0+8];
	} // callseq 147
$L__BB0_1141:
	shl.b32 	%r7499, %r17965, 6;
	cvt.u64.u32 	%rd1012, %r7499;
	and.b64  	%rd1013, %rd1012, 64;
	mov.u64 	%rd1014, __cudart_sin_cos_coeffs;
	add.s64 	%rd1015, %rd1014, %rd1013;
	mul.rn.f64 	%fd21942, %fd76346, %fd76346;
	and.b32  	%r7500, %r17965, 1;
	setp.eq.b32 	%p1274, %r7500, 1;
	selp.f64 	%fd21943, 0dBDA8FF8320FD8164, 0d3DE5DB65F9785EBA, %p1274;
	ld.global.nc.v2.f64 	{%fd21944, %fd21945}, [%rd1015];
	fma.rn.f64 	%fd21946, %fd21943, %fd21942, %fd21944;
	fma.rn.f64 	%fd21947, %fd21946, %fd21942, %fd21945;
	ld.global.nc.v2.f64 	{%fd21948, %fd21949}, [%rd1015+16];
	fma.rn.f64 	%fd21950, %fd21947, %fd21942, %fd21948;
	fma.rn.f64 	%fd21951, %fd21950, %fd21942, %fd21949;
	ld.global.nc.v2.f64 	{%fd21952, %fd21953}, [%rd1015+32];
	fma.rn.f64 	%fd21954, %fd21951, %fd21942, %fd21952;
	fma.rn.f64 	%fd21955, %fd21954, %fd21942, %fd21953;
	fma.rn.f64 	%fd21956, %fd21955, %fd76346, %fd76346;
	fma.rn.f64 	%fd21957, %fd21955, %fd21942, 0d3FF0000000000000;
	selp.f64 	%fd21958, %fd21957, %fd21956, %p1274;
	and.b32  	%r7501, %r17965, 2;
	setp.eq.s32 	%p1275, %r7501, 0;
	mov.f64 	%fd21959, 0d0000000000000000;
	sub.f64 	%fd21960, %fd21959, %fd21958;
	selp.f64 	%fd1672, %fd21958, %fd21960, %p1275;
	@%p1271 bra 	$L__BB0_1143;
	mov.f64 	%fd21966, 0d0000000000000000;
	mul.rn.f64 	%fd76348, %fd1666, %fd21966;
	mov.b32 	%r17967, 1;
	bra.uni 	$L__BB0_1146;
$L__BB0_1143:
	mul.f64 	%fd21961, %fd1666, 0d3FE45F306DC9C883;
	cvt.rni.s32.f64 	%r17966, %fd21961;
	cvt.rn.f64.s32 	%fd21962, %r17966;
	fma.rn.f64 	%fd21963, %fd21962, 0dBFF921FB54442D18, %fd1666;
	fma.rn.f64 	%fd21964, %fd21962, 0dBC91A62633145C00, %fd21963;
	fma.rn.f64 	%fd76348, %fd21962, 0dB97B839A252049C0, %fd21964;
	setp.ltu.f64 	%p1276, %fd1667, 0d41E0000000000000;
	@%p1276 bra 	$L__BB0_1145;
	{ // callseq 148, 0
	.param .b64 param0;
	st.param.f64 	[param0], %fd1666;
	.param .align 16 .b8 retval0[16];
	call.uni (retval0), 
	__internal_trig_reduction_slowpathd, 
	(
	param0
	);
	ld.param.f64 	%fd76348, [retval0];
	ld.param.b32 	%r17966, [retval0+8];
	} // callseq 148
$L__BB0_1145:
	add.s32 	%r17967, %r17966, 1;
$L__BB0_1146:
	shl.b32 	%r7504, %r17967, 6;
	cvt.u64.u32 	%rd1016, %r7504;
	and.b64  	%rd1017, %rd1016, 64;
	mov.u64 	%rd1018, __cudart_sin_cos_coeffs;
	add.s64 	%rd1019, %rd1018, %rd1017;
	mul.rn.f64 	%fd21967, %fd76348, %fd76348;
	and.b32  	%r7505, %r17967, 1;
	setp.eq.b32 	%p1277, %r7505, 1;
	selp.f64 	%fd21968, 0dBDA8FF8320FD8164, 0d3DE5DB65F9785EBA, %p1277;
	ld.global.nc.v2.f64 	{%fd21969, %fd21970}, [%rd1019];
	fma.rn.f64 	%fd21971, %fd21968, %fd21967, %fd21969;
	fma.rn.f64 	%fd21972, %fd21971, %fd21967, %fd21970;
	ld.global.nc.v2.f64 	{%fd21973, %fd21974}, [%rd1019+16];
	fma.rn.f64 	%fd21975, %fd21972, %fd21967, %fd21973;
	fma.rn.f64 	%fd21976, %fd21975, %fd21967, %fd21974;
	ld.global.nc.v2.f64 	{%fd21977, %fd21978}, [%rd1019+32];
	fma.rn.f64 	%fd21979, %fd21976, %fd21967, %fd21977;
	fma.rn.f64 	%fd21980, %fd21979, %fd21967, %fd21978;
	fma.rn.f64 	%fd21981, %fd21980, %fd76348, %fd76348;
	fma.rn.f64 	%fd21982, %fd21980, %fd21967, 0d3FF0000000000000;
	selp.f64 	%fd21983, %fd21982, %fd21981, %p1277;
	and.b32  	%r7506, %r17967, 2;
	setp.eq.s32 	%p1278, %r7506, 0;
	mov.f64 	%fd21984, 0d0000000000000000;
	sub.f64 	%fd21985, %fd21984, %fd21983;
	selp.f64 	%fd1678, %fd21983, %fd21985, %p1278;
	mul.f64 	%fd21986, %fd1537, %fd1599;
	mul.f64 	%fd1679, %fd21986, 0d3FE0000000000000;
	{
	.reg .b32 %temp; 
	mov.b64 	{%temp, %r7507}, %fd1679;
	}
	mov.b32 	%f11, %r7507;
	abs.f32 	%f12, %f11;
	setp.geu.f32 	%p1279, %f12, 0f3FE26666;
	@%p1279 bra 	$L__BB0_1148;
	mul.f64 	%fd22020, %fd1679, %fd1679;
	fma.rn.f64 	%fd22021, %fd22020, 0d3FB0066BDC1895E9, 0dBFB3823B180754AF;
	fma.rn.f64 	%fd22022, %fd22021, %fd22020, 0d3FB11E52CC2F79AE;
	fma.rn.f64 	%fd22023, %fd22022, %fd22020, 0dBF924EAF3526861B;
	fma.rn.f64 	%fd22024, %fd22023, %fd22020, 0d3F91DF02A31E6CB7;
	fma.rn.f64 	%fd22025, %fd22024, %fd22020, 0d3F847D18B0EEC6CC;
	fma.rn.f64 	%fd22026, %fd22025, %fd22020, 0d3F8D0AF961BA53B0;
	fma.rn.f64 	%fd22027, %fd22026, %fd22020, 0d3F91BF7734CF1C48;
	fma.rn.f64 	%fd22028, %fd22027, %fd22020, 0d3F96E91483144EF7;
	fma.rn.f64 	%fd22029, %fd22028, %fd22020, 0d3F9F1C6E0A4F9F81;
	fma.rn.f64 	%fd22030, %fd22029, %fd22020, 0d3FA6DB6DC27FA92B;
	fma.rn.f64 	%fd22031, %fd22030, %fd22020, 0d3FB333333320F91B;
	fma.rn.f64 	%fd22032, %fd22031, %fd22020, 0d3FC5555555555F4D;
	mul.f64 	%fd22033, %fd22020, %fd22032;
	fma.rn.f64 	%fd76349, %fd22033, %fd1679, %fd1679;
	bra.uni 	$L__BB0_1149;
$L__BB0_1148:
	abs.f64 	%fd21987, %fd1679;
	fma.rn.f64 	%fd21988, %fd21987, 0dBFE0000000000000, 0d3FE0000000000000;
	rsqrt.approx.ftz.f64 	%fd21989, %fd21988;
	{
	.reg .b32 %temp; 
	mov.b64 	{%r7508, %temp}, %fd21989;
	}
	{
	.reg .b32 %temp; 
	mov.b64 	{%temp, %r7509}, %fd21989;
	}
	add.s32 	%r7510, %r7509, -1048576;
	mov.b64 	%fd21990, {%r7508, %r7510};
	mul.f64 	%fd21991, %fd21988, %fd21989;
	neg.f64 	%fd21992, %fd21991;
	fma.rn.f64 	%fd21993, %fd21991, %fd21992, %fd21988;
	fma.rn.f64 	%fd21994, %fd21993, %fd21990, %fd21991;
	neg.f64 	%fd21995, %fd21994;
	fma.rn.f64 	%fd21996, %fd21989, %fd21995, 0d3FF0000000000000;
	fma.rn.f64 	%fd21997, %fd21996, %fd21990, %fd21990;
	fma.rn.f64 	%fd21998, %fd21994, %fd21995, %fd21988;
	fma.rn.f64 	%fd21999, %fd21998, %fd21997, %fd21994;
	{
	.reg .b32 %temp; 
	mov.b64 	{%temp, %r7511}, %fd21988;
	}
	setp.lt.s32 	%p1280, %r7511, 0;
	selp.f64 	%fd22000, 0dFFF8000000000000, %fd21999, %p1280;
	setp.ne.f64 	%p1281, %fd21988, 0d0000000000000000;
	selp.f64 	%fd22001, %fd22000, %fd21988, %p1281;
	fma.rn.f64 	%fd22002, %fd21988, 0d3FB0066BDC1895E9, 0dBFB3823B180754AF;
	fma.rn.f64 	%fd22003, %fd22002, %fd21988, 0d3FB11E52CC2F79AE;
	fma.rn.f64 	%fd22004, %fd22003, %fd21988, 0dBF924EAF3526861B;
	fma.rn.f64 	%fd22005, %fd22004, %fd21988, 0d3F91DF02A31E6CB7;
	fma.rn.f64 	%fd22006, %fd22005, %fd21988, 0d3F847D18B0EEC6CC;
	fma.rn.f64 	%fd22007, %fd22006, %fd21988, 0d3F8D0AF961BA53B0;
	fma.rn.f64 	%fd22008, %fd22007, %fd21988, 0d3F91BF7734CF1C48;
	fma.rn.f64 	%fd22009, %fd22008, %fd21988, 0d3F96E91483144EF7;
	fma.rn.f64 	%fd22010, %fd22009, %fd21988, 0d3F9F1C6E0A4F9F81;
	fma.rn.f64 	%fd22011, %fd22010, %fd21988, 0d3FA6DB6DC27FA92B;
	fma.rn.f64 	%fd22012, %fd22011, %fd21988, 0d3FB333333320F91B;
	fma.rn.f64 	%fd22013, %fd22012, %fd21988, 0d3FC5555555555F4D;
	mul.f64 	%fd22014, %fd21988, %fd22013;
	mul.f64 	%fd22015, %fd22001, 0dC000000000000000;
	fma.rn.f64 	%fd22016, %fd22015, %fd22014, 0d3C91A62633145C07;
	add.f64 	%fd22017, %fd22015, 0d3FE921FB54442D18;
	add.f64 	%fd22018, %fd22017, %fd22016;
	add.f64 	%fd22019, %fd22018, 0d3FE921FB54442D18;
	copysign.f64 	%fd76349, %fd1679, %fd22019;
$L__BB0_1149:
	mul.f64 	%fd1683, %fd76349, 0d3FFFFFFFFFFFFFFF;
	abs.f64 	%fd1684, %fd1683;
	setp.neu.f64 	%p1282, %fd1684, 0d7FF0000000000000;
	@%p1282 bra 	$L__BB0_1151;
	mov.f64 	%fd22039, 0d0000000000000000;
	mul.rn.f64 	%fd76351, %fd1683, %fd22039;
	mov.pred 	%p9687, -1;
	bra.uni 	$L__BB0_1154;
$L__BB0_1151:
	mul.f64 	%fd22034, %fd1683, 0d3FE45F306DC9C883;
	cvt.rni.s32.f64 	%r17968, %fd22034;
	cvt.rn.f64.s32 	%fd22035, %r17968;
	fma.rn.f64 	%fd22036, %fd22035, 0dBFF921FB54442D18, %fd1683;
	fma.rn.f64 	%fd22037, %fd22035, 0dBC91A62633145C00, %fd22036;
	fma.rn.f64 	%fd76351, %fd22035, 0dB97B839A252049C0, %fd22037;
	setp.ltu.f64 	%p1283, %fd1684, 0d41E0000000000000;
	@%p1283 bra 	$L__BB0_1153;
	{ // callseq 149, 0
	.param .b64 param0;
	st.param.f64 	[param0], %fd1683;
	.param .align 16 .b8 retval0[16];
	call.uni (retval0), 
	__internal_trig_reduction_slowpathd, 
	(
	param0
	);
	ld.param.f64 	%fd76351, [retval0];
	ld.param.b32 	%r17968, [retval0+8];
	} // callseq 149
$L__BB0_1153:
	and.b32  	%r7513, %r17968, 1;
	setp.eq.b32 	%p1284, %r7513, 1;
	not.pred 	%p9687, %p1284;
$L__BB0_1154:
	mul.f64 	%fd22040, %fd76351, %fd76351;
	fma.rn.f64 	%fd22041, %fd22040, 0d3EE48DAC2799BCB9, 0dBEF9757C5B27EBB1;
	fma.rn.f64 	%fd22042, %fd22041, %fd22040, 0d3F0980E90FD91E04;
	fma.rn.f64 	%fd22043, %fd22042, %fd22040, 0dBEFAE2B0417D7E1D;
	fma.rn.f64 	%fd22044, %fd22043, %fd22040, 0d3F119F5341BFBA57;
	fma.rn.f64 	%fd22045, %fd22044, %fd22040, 0d3F15E791A00F6919;
	fma.rn.f64 	%fd22046, %fd22045, %fd22040, 0d3F2FF2E7FADEC73A;
	fma.rn.f64 	%fd22047, %fd22046, %fd22040, 0d3F434BC1B206DA62;
	fma.rn.f64 	%fd22048, %fd22047, %fd22040, 0d3F57DB18EF2F83F9;
	fma.rn.f64 	%fd22049, %fd22048, %fd22040, 0d3F6D6D2E7AE49FBC;
	fma.rn.f64 	%fd22050, %fd22049, %fd22040, 0d3F8226E3A816A776;
	fma.rn.f64 	%fd22051, %fd22050, %fd22040, 0d3F9664F485D25660;
	fma.rn.f64 	%fd22052, %fd22051, %fd22040, 0d3FABA1BA1BABF31D;
	fma.rn.f64 	%fd22053, %fd22052, %fd22040, 0d3FC11111111105D2;
	fma.rn.f64 	%fd22054, %fd22053, %fd22040, 0d3FD555555555555E;
	mul.f64 	%fd1690, %fd22040, %fd22054;
	fma.rn.f64 	%fd76352, %fd1690, %fd76351, %fd76351;
	@%p9687 bra 	$L__BB0_1156;
	fma.rn.f64 	%fd22055, %fd1690, %fd76351, %fd76351;
	sub.f64 	%fd22056, %fd22055, %fd76351;
	neg.f64 	%fd22057, %fd22056;
	fma.rn.f64 	%fd22058, %fd1690, %fd76351, %fd22057;
	rcp.approx.ftz.f64 	%fd22059, %fd22055;
	neg.f64 	%fd22060, %fd22055;
	fma.rn.f64 	%fd22061, %fd22060, %fd22059, 0d3FF0000000000000;
	fma.rn.f64 	%fd22062, %fd22061, %fd22061, %fd22061;
	fma.rn.f64 	%fd22063, %fd22062, %fd22059, %fd22059;
	neg.f64 	%fd22064, %fd22063;
	fma.rn.f64 	%fd22065, %fd22055, %fd22064, 0d3FF0000000000000;
	fma.rn.f64 	%fd22066, %fd22064, %fd22058, %fd22065;
	fma.rn.f64 	%fd76352, %fd22066, %fd22064, %fd22064;
$L__BB0_1156:
	mul.f64 	%fd22067, %fd76352, %fd1507;
	mul.f64 	%fd76354, %fd1672, %fd22067;
	mul.f64 	%fd22068, %fd1502, %fd76352;
	mul.f64 	%fd76353, %fd1678, %fd22068;
	bra.uni 	$L__BB0_1158;
$L__BB0_1157:
	sub.f64 	%fd76354, %fd1509, %fd1533;
	sub.f64 	%fd76353, %fd1510, %fd1534;
$L__BB0_1158:
	ld.param.u64 	%rd8617, [_Z8FitGrainPdPiS0_S_S_S0_S0_S_S_S_S_S_S_S_S_S_S_S_S__param_7];
	setp.lt.s32 	%p1286, %r17943, 1;
	cvta.to.global.u64 	%rd1020, %rd8617;
	mul.lo.s32 	%r7514, %r2, 9;
	mul.wide.s32 	%rd1021, %r7514, 8;
	add.s64 	%rd1022, %rd1020, %rd1021;
	mul.lo.s32 	%r7515, %r17945, 9;
	mul.wide.u32 	%rd1023, %r7515, 8;
	add.s64 	%rd1024, %rd1022, %rd1023;
	ld.global.f64 	%fd22069, [%rd1024+64];
	cvt.rzi.s32.f64 	%r709, %fd22069;
	@%p1286 bra 	$L__BB0_1163;
	mov.b32 	%r17969, 0;
	bra.uni 	$L__BB0_1161;
$L__BB0_1160:
	add.s32 	%r17969, %r17969, 1;
	setp.eq.s32 	%p1288, %r17969, %r17943;
	@%p1288 bra 	$L__BB0_1163;
$L__BB0_1161:
	shl.b32 	%r7517, %r17969, 3;
	mul.wide.u32 	%rd1025, %r7517, 8;
	add.s64 	%rd1026, %rd31, %rd1025;
	ld.global.f64 	%fd22070, [%rd1026+56];
	cvt.rzi.s32.f64 	%r7518, %fd22070;
	setp.ne.s32 	%p1287, %r7518, %r709;
	@%p1287 bra 	$L__BB0_1160;
	shl.b32 	%r7519, %r17969, 3;
	mul.wide.u32 	%rd1027, %r7519, 8;
	add.s64 	%rd1028, %rd31, %rd1027;
	ld.global.f64 	%fd22071, [%rd1028];
	sub.f64 	%fd22072, %fd76354, %fd22071;
	ld.global.f64 	%fd22073, [%rd1028+8];
	sub.f64 	%fd22074, %fd76353, %fd22073;
	mul.f64 	%fd22075, %fd22074, %fd22074;
	fma.rn.f64 	%fd22076, %fd22072, %fd22072, %fd22075;
	sqrt.rn.f64 	%fd22077, %fd22076;
	add.f64 	%fd76309, %fd76309, %fd22077;
$L__BB0_1163:
	add.s32 	%r17945, %r17945, 1;
	setp.ne.s32 	%p1289, %r17945, %r1;
	@%p1289 bra 	$L__BB0_1041;
$L__BB0_1164:
	setp.geu.f64 	%p1290, %fd76309, %fd76933;
	@%p1290 bra 	$L__BB0_1585;
	ld.global.f64 	%fd29382, [%rd32+1440];
	ld.global.f64 	%fd29383, [%rd32+1248];
	sub.f64 	%fd29384, %fd29383, %fd29382;
	fma.rn.f64 	%fd76357, %fd29384, 0d4000000000000000, %fd29382;
	st.global.f64 	[%rd32+1344], %fd76357;
	ld.global.f64 	%fd1704, [%rd35];
	setp.geu.f64 	%p2452, %fd76357, %fd1704;
	@%p2452 bra 	$L__BB0_1167;
	st.global.f64 	[%rd32+1344], %fd1704;
	mov.f64 	%fd76357, %fd1704;
$L__BB0_1167:
	ld.global.f64 	%fd1706, [%rd36];
	setp.leu.f64 	%p2453, %fd76357, %fd1706;
	@%p2453 bra 	$L__BB0_1169;
	st.global.f64 	[%rd32+1344], %fd1706;
$L__BB0_1169:
	ld.global.f64 	%fd29385, [%rd32+1448];
	ld.global.f64 	%fd29386, [%rd32+1256];
	sub.f64 	%fd29387, %fd29386, %fd29385;
	fma.rn.f64 	%fd76358, %fd29387, 0d4000000000000000, %fd29385;
	st.global.f64 	[%rd32+1352], %fd76358;
	ld.global.f64 	%fd1708, [%rd35+8];
	setp.geu.f64 	%p2454, %fd76358, %fd1708;
	@%p2454 bra 	$L__BB0_1171;
	st.global.f64 	[%rd32+1352], %fd1708;
	mov.f64 	%fd76358, %fd1708;
$L__BB0_1171:
	ld.global.f64 	%fd1710, [%rd36+8];
	setp.leu.f64 	%p2455, %fd76358, %fd1710;
	@%p2455 bra 	$L__BB0_1173;
	st.global.f64 	[%rd32+1352], %fd1710;
$L__BB0_1173:
	ld.global.f64 	%fd29388, [%rd32+1456];
	ld.global.f64 	%fd29389, [%rd32+1264];
	sub.f64 	%fd29390, %fd29389, %fd29388;
	fma.rn.f64 	%fd76359, %fd29390, 0d4000000000000000, %fd29388;
	st.global.f64 	[%rd32+1360], %fd76359;
	ld.global.f64 	%fd1712, [%rd35+16];
	setp.geu.f64 	%p2456, %fd76359, %fd1712;
	@%p2456 bra 	$L__BB0_1175;
	st.global.f64 	[%rd32+1360], %fd1712;
	mov.f64 	%fd76359, %fd1712;
$L__BB0_1175:
	ld.global.f64 	%fd1714, [%rd36+16];
	setp.leu.f64 	%p2457, %fd76359, %fd1714;
	@%p2457 bra 	$L__BB0_1177;
	st.global.f64 	[%rd32+1360], %fd1714;
$L__BB0_1177:
	ld.global.f64 	%fd29391, [%rd32+1464];
	ld.global.f64 	%fd29392, [%rd32+1272];
	sub.f64 	%fd29393, %fd29392, %fd29391;
	fma.rn.f64 	%fd76361, %fd29393, 0d4000000000000000, %fd29391;
	st.global.f64 	[%rd32+1368], %fd76361;
	ld.global.f64 	%fd1716, [%rd35+24];
	setp.geu.f64 	%p2458, %fd76361, %fd1716;
	@%p2458 bra 	$L__BB0_1179;
	st.global.f64 	[%rd32+1368], %fd1716;
	mov.f64 	%fd76361, %fd1716;
$L__BB0_1179:
	ld.global.f64 	%fd1718, [%rd36+24];
	setp.leu.f64 	%p2459, %fd76361, %fd1718;
	@%p2459 bra 	$L__BB0_1181;
	st.global.f64 	[%rd32+1368], %fd1718;
	mov.f64 	%fd76361, %fd1718;
$L__BB0_1181:
	ld.global.f64 	%fd29394, [%rd32+1472];
	ld.global.f64 	%fd29395, [%rd32+1280];
	sub.f64 	%fd29396, %fd29395, %fd29394;
	fma.rn.f64 	%fd76363, %fd29396, 0d4000000000000000, %fd29394;
	st.global.f64 	[%rd32+1376], %fd76363;
	ld.global.f64 	%fd1721, [%rd35+32];
	setp.geu.f64 	%p2460, %fd76363, %fd1721;
	@%p2460 bra 	$L__BB0_1183;
	st.global.f64 	[%rd32+1376], %fd1721;
	mov.f64 	%fd76363, %fd1721;
$L__BB0_1183:
	ld.global.f64 	%fd1723, [%rd36+32];
	setp.leu.f64 	%p2461, %fd76363, %fd1723;
	@%p2461 bra 	$L__BB0_1185;
	st.global.f64 	[%rd32+1376], %fd1723;
	mov.f64 	%fd76363, %fd1723;
$L__BB0_1185:
	ld.global.f64 	%fd29397, [%rd32+1480];
	ld.global.f64 	%fd29398, [%rd32+1288];
	sub.f64 	%fd29399, %fd29398, %fd29397;
	fma.rn.f64 	%fd76365, %fd29399, 0d4000000000000000, %fd29397;
	st.global.f64 	[%rd32+1384], %fd76365;
	ld.global.f64 	%fd1726, [%rd35+40];
	setp.geu.f64 	%p2462, %fd76365, %fd1726;
	@%p2462 bra 	$L__BB0_1187;
	st.global.f64 	[%rd32+1384], %fd1726;
	mov.f64 	%fd76365, %fd1726;
$L__BB0_1187:
	ld.global.f64 	%fd1728, [%rd36+40];
	setp.leu.f64 	%p2463, %fd76365, %fd1728;
	@%p2463 bra 	$L__BB0_1189;
	st.global.f64 	[%rd32+1384], %fd1728;
	mov.f64 	%fd76365, %fd1728;
$L__BB0_1189:
	ld.global.f64 	%fd29400, [%rd32+1488];
	ld.global.f64 	%fd29401, [%rd32+1296];
	sub.f64 	%fd29402, %fd29401, %fd29400;
	fma.rn.f64 	%fd76367, %fd29402, 0d4000000000000000, %fd29400;
	st.global.f64 	[%rd32+1392], %fd76367;
	ld.global.f64 	%fd1731, [%rd35+48];
	setp.geu.f64 	%p2464, %fd76367, %fd1731;
	@%p2464 bra 	$L__BB0_1191;
	st.global.f64 	[%rd32+1392], %fd1731;
	mov.f64 	%fd76367, %fd1731;
$L__BB0_1191:
	ld.global.f64 	%fd1733, [%rd36+48];
	setp.leu.f64 	%p2465, %fd76367, %fd1733;
	@%p2465 bra 	$L__BB0_1193;
	st.global.f64 	[%rd32+1392], %fd1733;
	mov.f64 	%fd76367, %fd1733;
$L__BB0_1193:
	ld.global.f64 	%fd29403, [%rd32+1496];
	ld.global.f64 	%fd29404, [%rd32+1304];
	sub.f64 	%fd29405, %fd29404, %fd29403;
	fma.rn.f64 	%fd76369, %fd29405, 0d4000000000000000, %fd29403;
	st.global.f64 	[%rd32+1400], %fd76369;
	ld.global.f64 	%fd1736, [%rd35+56];
	setp.geu.f64 	%p2466, %fd76369, %fd1736;
	@%p2466 bra 	$L__BB0_1195;
	st.global.f64 	[%rd32+1400], %fd1736;
	mov.f64 	%fd76369, %fd1736;
$L__BB0_1195:
	ld.global.f64 	%fd1738, [%rd36+56];
	setp.leu.f64 	%p2467, %fd76369, %fd1738;
	@%p2467 bra 	$L__BB0_1197;
	st.global.f64 	[%rd32+1400], %fd1738;
	mov.f64 	%fd76369, %fd1738;
$L__BB0_1197:
	ld.global.f64 	%fd29406, [%rd32+1504];
	ld.global.f64 	%fd29407, [%rd32+1312];
	sub.f64 	%fd29408, %fd29407, %fd29406;
	fma.rn.f64 	%fd76371, %fd29408, 0d4000000000000000, %fd29406;
	st.global.f64 	[%rd32+1408], %fd76371;
	ld.global.f64 	%fd1741, [%rd35+64];
	setp.geu.f64 	%p2468, %fd76371, %fd1741;
	@%p2468 bra 	$L__BB0_1199;
	st.global.f64 	[%rd32+1408], %fd1741;
	mov.f64 	%fd76371, %fd1741;
$L__BB0_1199:
	ld.global.f64 	%fd1743, [%rd36+64];
	setp.leu.f64 	%p2469, %fd76371, %fd1743;
	@%p2469 bra 	$L__BB0_1201;
	st.global.f64 	[%rd32+1408], %fd1743;
	mov.f64 	%fd76371, %fd1743;
$L__BB0_1201:
	ld.global.f64 	%fd29409, [%rd32+1512];
	ld.global.f64 	%fd29410, [%rd32+1320];
	sub.f64 	%fd29411, %fd29410, %fd29409;
	fma.rn.f64 	%fd76373, %fd29411, 0d4000000000000000, %fd29409;
	st.global.f64 	[%rd32+1416], %fd76373;
	ld.global.f64 	%fd1746, [%rd35+72];
	setp.geu.f64 	%p2470, %fd76373, %fd1746;
	@%p2470 bra 	$L__BB0_1203;
	st.global.f64 	[%rd32+1416], %fd1746;
	mov.f64 	%fd76373, %fd1746;
$L__BB0_1203:
	ld.global.f64 	%fd1748, [%rd36+72];
	setp.leu.f64 	%p2471, %fd76373, %fd1748;
	@%p2471 bra 	$L__BB0_1205;
	st.global.f64 	[%rd32+1416], %fd1748;
	mov.f64 	%fd76373, %fd1748;
$L__BB0_1205:
	ld.global.f64 	%fd29412, [%rd32+1520];
	ld.global.f64 	%fd29413, [%rd32+1328];
	sub.f64 	%fd29414, %fd29413, %fd29412;
	fma.rn.f64 	%fd76375, %fd29414, 0d4000000000000000, %fd29412;
	st.global.f64 	[%rd32+1424], %fd76375;
	ld.global.f64 	%fd1751, [%rd35+80];
	setp.geu.f64 	%p2472, %fd76375, %fd1751;
	@%p2472 bra 	$L__BB0_1207;
	st.global.f64 	[%rd32+1424], %fd1751;
	mov.f64 	%fd76375, %fd1751;
$L__BB0_1207:
	ld.global.f64 	%fd1753, [%rd36+80];
	setp.leu.f64 	%p2473, %fd76375, %fd1753;
	@%p2473 bra 	$L__BB0_1209;
	st.global.f64 	[%rd32+1424], %fd1753;
	mov.f64 	%fd76375, %fd1753;
$L__BB0_1209:
	ld.global.f64 	%fd29415, [%rd32+1528];
	ld.global.f64 	%fd29416, [%rd32+1336];
	sub.f64 	%fd29417, %fd29416, %fd29415;
	fma.rn.f64 	%fd76377, %fd29417, 0d4000000000000000, %fd29415;
	st.global.f64 	[%rd32+1432], %fd76377;
	ld.global.f64 	%fd1756, [%rd35+88];
	setp.geu.f64 	%p2474, %fd76377, %fd1756;
	@%p2474 bra 	$L__BB0_1211;
	st.global.f64 	[%rd32+1432], %fd1756;
	mov.f64 	%fd76377, %fd1756;
$L__BB0_1211:
	ld.global.f64 	%fd1758, [%rd36+88];
	setp.leu.f64 	%p2475, %fd76377, %fd1758;
	@%p2475 bra 	$L__BB0_1213;
	st.global.f64 	[%rd32+1432], %fd1758;
	mov.f64 	%fd76377, %fd1758;
$L__BB0_1213:
	mul.f64 	%fd1760, %fd76373, 0d3F91DF46A2529D3A;
	abs.f64 	%fd1761, %fd1760;
	setp.neu.f64 	%p2476, %fd1761, 0d7FF0000000000000;
	@%p2476 bra 	$L__BB0_1215;
	mov.f64 	%fd29423, 0d0000000000000000;
	mul.rn.f64 	%fd76378, %fd1760, %fd29423;
	mov.b32 	%r17970, 0;
	bra.uni 	$L__BB0_1217;
$L__BB0_1215:
	mul.f64 	%fd29418, %fd1760, 0d3FE45F306DC9C883;
	cvt.rni.s32.f64 	%r17970, %fd29418;
	cvt.rn.f64.s32 	%fd29419, %r17970;
	fma.rn.f64 	%fd29420, %fd29419, 0dBFF921FB54442D18, %fd1760;
	fma.rn.f64 	%fd29421, %fd29419, 0dBC91A62633145C00, %fd29420;
	fma.rn.f64 	%fd76378, %fd29419, 0dB97B839A252049C0, %fd29421;
	setp.ltu.f64 	%p2477, %fd1761, 0d41E0000000000000;
	@%p2477 bra 	$L__BB0_1217;
	{ // callseq 300, 0
	.param .b64 param0;
	st.param.f64 	[param0], %fd1760;
	.param .align 16 .b8 retval0[16];
	call.uni (retval0), 
	__internal_trig_reduction_slowpathd, 
	(
	param0
	);
	ld.param.f64 	%fd76378, [retval0];
	ld.param.b32 	%r17970, [retval0+8];
	} // callseq 300
$L__BB0_1217:
	shl.b32 	%r8862, %r17970, 6;
	cvt.u64.u32 	%rd1973, %r8862;
	and.b64  	%rd1974, %rd1973, 64;
	mov.u64 	%rd1975, __cudart_sin_cos_coeffs;
	add.s64 	%rd1976, %rd1975, %rd1974;
	mul.rn.f64 	%fd29424, %fd76378, %fd76378;
	and.b32  	%r8863, %r17970, 1;
	setp.eq.b32 	%p2478, %r8863, 1;
	selp.f64 	%fd29425, 0dBDA8FF8320FD8164, 0d3DE5DB65F9785EBA, %p2478;
	ld.global.nc.v2.f64 	{%fd29426, %fd29427}, [%rd1976];
	fma.rn.f64 	%fd29428, %fd29425, %fd29424, %fd29426;
	fma.rn.f64 	%fd29429, %fd29428, %fd29424, %fd29427;
	ld.global.nc.v2.f64 	{%fd29430, %fd29431}, [%rd1976+16];
	fma.rn.f64 	%fd29432, %fd29429, %fd29424, %fd29430;
	fma.rn.f64 	%fd29433, %fd29432, %fd29424, %fd29431;
	ld.global.nc.v2.f64 	{%fd29434, %fd29435}, [%rd1976+32];
	fma.rn.f64 	%fd29436, %fd29433, %fd29424, %fd29434;
	fma.rn.f64 	%fd29437, %fd29436, %fd29424, %fd29435;
	fma.rn.f64 	%fd29438, %fd29437, %fd76378, %fd76378;
	fma.rn.f64 	%fd29439, %fd29437, %fd29424, 0d3FF0000000000000;
	selp.f64 	%fd29440, %fd29439, %fd29438, %p2478;
	and.b32  	%r8864, %r17970, 2;
	setp.eq.s32 	%p2479, %r8864, 0;
	mov.f64 	%fd29441, 0d0000000000000000;
	sub.f64 	%fd29442, %fd29441, %fd29440;
	selp.f64 	%fd1766, %fd29440, %fd29442, %p2479;
	mul.f64 	%fd1767, %fd76375, 0d3F91DF46A2529D3A;
	abs.f64 	%fd1768, %fd1767;
	setp.neu.f64 	%p2480, %fd1768, 0d7FF0000000000000;
	@%p2480 bra 	$L__BB0_1219;
	mov.f64 	%fd29448, 0d0000000000000000;
	mul.rn.f64 	%fd76379, %fd1767, %fd29448;
	mov.b32 	%r17971, 0;
	bra.uni 	$L__BB0_1221;
$L__BB0_1219:
	mul.f64 	%fd29443, %fd1767, 0d3FE45F306DC9C883;
	cvt.rni.s32.f64 	%r17971, %fd29443;
	cvt.rn.f64.s32 	%fd29444, %r17971;
	fma.rn.f64 	%fd29445, %fd29444, 0dBFF921FB54442D18, %fd1767;
	fma.rn.f64 	%fd29446, %fd29444, 0dBC91A62633145C00, %fd29445;
	fma.rn.f64 	%fd76379, %fd29444, 0dB97B839A252049C0, %fd29446;
	setp.ltu.f64 	%p2481, %fd1768, 0d41E0000000000000;
	@%p2481 bra 	$L__BB0_1221;
	{ // callseq 301, 0
	.param .b64 param0;
	st.param.f64 	[param0], %fd1767;
	.param .align 16 .b8 retval0[16];
	call.uni (retval0), 
	__internal_trig_reduction_slowpathd, 
	(
	param0
	);
	ld.param.f64 	%fd76379, [retval0];
	ld.param.b32 	%r17971, [retval0+8];
	} // callseq 301
$L__BB0_1221:
	shl.b32 	%r8867, %r17971, 6;
	cvt.u64.u32 	%rd1977, %r8867;
	and.b64  	%rd1978, %rd1977, 64;
	mov.u64 	%rd1979, __cudart_sin_cos_coeffs;
	add.s64 	%rd1980, %rd1979, %rd1978;
	mul.rn.f64 	%fd29449, %fd76379, %fd76379;
	and.b32  	%r8868, %r17971, 1;
	setp.eq.b32 	%p2482, %r8868, 1;
	selp.f64 	%fd29450, 0dBDA8FF8320FD8164, 0d3DE5DB65F9785EBA, %p2482;
	ld.global.nc.v2.f64 	{%fd29451, %fd29452}, [%rd1980];
	fma.rn.f64 	%fd29453, %fd29450, %fd29449, %fd29451;
	fma.rn.f64 	%fd29454, %fd29453, %fd29449, %fd29452;
	ld.global.nc.v2.f64 	{%fd29455, %fd29456}, [%rd1980+16];
	fma.rn.f64 	%fd29457, %fd29454, %fd29449, %fd29455;
	fma.rn.f64 	%fd29458, %fd29457, %fd29449, %fd29456;
	ld.global.nc.v2.f64 	{%fd29459, %fd29460}, [%rd1980+32];
	fma.rn.f64 	%fd29461, %fd29458, %fd29449, %fd29459;
	fma.rn.f64 	%fd29462, %fd29461, %fd29449, %fd29460;
	fma.rn.f64 	%fd29463, %fd29462, %fd76379, %fd76379;
	fma.rn.f64 	%fd29464, %fd29462, %fd29449, 0d3FF0000000000000;
	selp.f64 	%fd29465, %fd29464, %fd29463, %p2482;
	and.b32  	%r8869, %r17971, 2;
	setp.eq.s32 	%p2483, %r8869, 0;
	mov.f64 	%fd29466, 0d0000000000000000;
	sub.f64 	%fd29467, %fd29466, %fd29465;
	selp.f64 	%fd1773, %fd29465, %fd29467, %p2483;
	mul.f64 	%fd1774, %fd76377, 0d3F91DF46A2529D3A;
	abs.f64 	%fd1775, %fd1774;
	setp.neu.f64 	%p2484, %fd1775, 0d7FF0000000000000;
	@%p2484 bra 	$L__BB0_1223;
	mov.f64 	%fd29473, 0d0000000000000000;
	mul.rn.f64 	%fd76380, %fd1774, %fd29473;
	mov.b32 	%r17972, 0;
	bra.uni 	$L__BB0_1225;
$L__BB0_1223:
	mul.f64 	%fd29468, %fd1774, 0d3FE45F306DC9C883;
	cvt.rni.s32.f64 	%r17972, %fd29468;
	cvt.rn.f64.s32 	%fd29469, %r17972;
	fma.rn.f64 	%fd29470, %fd29469, 0dBFF921FB54442D18, %fd1774;
	fma.rn.f64 	%fd29471, %fd29469, 0dBC91A62633145C00, %fd29470;
	fma.rn.f64 	%fd76380, %fd29469, 0dB97B839A252049C0, %fd29471;
	setp.ltu.f64 	%p2485, %fd1775, 0d41E0000000000000;
	@%p2485 bra 	$L__BB0_1225;
	{ // callseq 302, 0
	.param .b64 param0;
	st.param.f64 	[param0], %fd1774;
	.param .align 16 .b8 retval0[16];
	call.uni (retval0), 
	__internal_trig_reduction_slowpathd, 
	(
	param0
	);
	ld.param.f64 	%fd76380, [retval0];
	ld.param.b32 	%r17972, [retval0+8];
	} // callseq 302
$L__BB0_1225:
	shl.b32 	%r8872, %r17972, 6;
	cvt.u64.u32 	%rd1981, %r8872;
	and.b64  	%rd1982, %rd1981, 64;
	mov.u64 	%rd1983, __cudart_sin_cos_coeffs;
	add.s64 	%rd1984, %rd1983, %rd1982;
	mul.rn.f64 	%fd29474, %fd76380, %fd76380;
	and.b32  	%r8873, %r17972, 1;
	setp.eq.b32 	%p2487, %r8873, 1;
	selp.f64 	%fd29475, 0dBDA8FF8320FD8164, 0d3DE5DB65F9785EBA, %p2487;
	ld.global.nc.v2.f64 	{%fd29476, %fd29477}, [%rd1984];
	fma.rn.f64 	%fd29478, %fd29475, %fd29474, %fd29476;
	fma.rn.f64 	%fd29479, %fd29478, %fd29474, %fd29477;
	ld.global.nc.v2.f64 	{%fd29480, %fd29481}, [%rd1984+16];
	fma.rn.f64 	%fd29482, %fd29479, %fd29474, %fd29480;
	fma.rn.f64 	%fd29483, %fd29482, %fd29474, %fd29481;
	ld.global.nc.v2.f64 	{%fd29484, %fd29485}, [%rd1984+32];
	fma.rn.f64 	%fd29486, %fd29483, %fd29474, %fd29484;
	fma.rn.f64 	%fd29487, %fd29486, %fd29474, %fd29485;
	fma.rn.f64 	%fd29488, %fd29487, %fd76380, %fd76380;
	fma.rn.f64 	%fd29489, %fd29487, %fd29474, 0d3FF0000000000000;
	selp.f64 	%fd29490, %fd29489, %fd29488, %p2487;
	and.b32  	%r8874, %r17972, 2;
	setp.eq.s32 	%p2488, %r8874, 0;
	mov.f64 	%fd29491, 0d0000000000000000;
	sub.f64 	%fd29492, %fd29491, %fd29490;
	selp.f64 	%fd1780, %fd29490, %fd29492, %p2488;
	@%p2476 bra 	$L__BB0_1227;
	mov.f64 	%fd29498, 0d0000000000000000;
	mul.rn.f64 	%fd76382, %fd1760, %fd29498;
	mov.b32 	%r17974, 1;
	bra.uni 	$L__BB0_1230;
$L__BB0_1227:
	mul.f64 	%fd29493, %fd1760, 0d3FE45F306DC9C883;
	cvt.rni.s32.f64 	%r17973, %fd29493;
	cvt.rn.f64.s32 	%fd29494, %r17973;
	fma.rn.f64 	%fd29495, %fd29494, 0dBFF921FB54442D18, %fd1760;
	fma.rn.f64 	%fd29496, %fd29494, 0dBC91A62633145C00, %fd29495;
	fma.rn.f64 	%fd76382, %fd29494, 0dB97B839A252049C0, %fd29496;
	setp.ltu.f64 	%p2489, %fd1761, 0d41E0000000000000;
	@%p2489 bra 	$L__BB0_1229;
	{ // callseq 303, 0
	.param .b64 param0;
	st.param.f64 	[param0], %fd1760;
	.param .align 16 .b8 retval0[16];
	call.uni (retval0), 
	__internal_trig_reduction_slowpathd, 
	(
	param0
	);
	ld.param.f64 	%fd76382, [retval0];
	ld.param.b32 	%r17973, [retval0+8];
	} // callseq 303
$L__BB0_1229:
	add.s32 	%r17974, %r17973, 1;
$L__BB0_1230:
	shl.b32 	%r8877, %r17974, 6;
	cvt.u64.u32 	%rd1985, %r8877;
	and.b64  	%rd1986, %rd1985, 64;
	mov.u64 	%rd1987, __cudart_sin_cos_coeffs;
	add.s64 	%rd1988, %rd1987, %rd1986;
	mul.rn.f64 	%fd29499, %fd76382, %fd76382;
	and.b32  	%r8878, %r17974, 1;
	setp.eq.b32 	%p2491, %r8878, 1;
	selp.f64 	%fd29500, 0dBDA8FF8320FD8164, 0d3DE5DB65F9785EBA, %p2491;
	ld.global.nc.v2.f64 	{%fd29501, %fd29502}, [%rd1988];
	fma.rn.f64 	%fd29503, %fd29500, %fd29499, %fd29501;
	fma.rn.f64 	%fd29504, %fd29503, %fd29499, %fd29502;
	ld.global.nc.v2.f64 	{%fd29505, %fd29506}, [%rd1988+16];
	fma.rn.f64 	%fd29507, %fd29504, %fd29499, %fd29505;
	fma.rn.f64 	%fd29508, %fd29507, %fd29499, %fd29506;
	ld.global.nc.v2.f64 	{%fd29509, %fd29510}, [%rd1988+32];
	fma.rn.f64 	%fd29511, %fd29508, %fd29499, %fd29509;
	fma.rn.f64 	%fd29512, %fd29511, %fd29499, %fd29510;
	fma.rn.f64 	%fd29513, %fd29512, %fd76382, %fd76382;
	fma.rn.f64 	%fd29514, %fd29512, %fd29499, 0d3FF0000000000000;
	selp.f64 	%fd29515, %fd29514, %fd29513, %p2491;
	and.b32  	%r8879, %r17974, 2;
	setp.eq.s32 	%p2492, %r8879, 0;
	mov.f64 	%fd29516, 0d0000000000000000;
	sub.f64 	%fd29517, %fd29516, %fd29515;
	selp.f64 	%fd1786, %fd29515, %fd29517, %p2492;
	@%p2480 bra 	$L__BB0_1232;
	mov.f64 	%fd29523, 0d0000000000000000;
	mul.rn.f64 	%fd76384, %fd1767, %fd29523;
	mov.b32 	%r17976, 1;
	bra.uni 	$L__BB0_1235;
$L__BB0_1232:
	mul.f64 	%fd29518, %fd1767, 0d3FE45F306DC9C883;
	cvt.rni.s32.f64 	%r17975, %fd29518;
	cvt.rn.f64.s32 	%fd29519, %r17975;
	fma.rn.f64 	%fd29520, %fd29519, 0dBFF921FB54442D18, %fd1767;
	fma.rn.f64 	%fd29521, %fd29519, 0dBC91A62633145C00, %fd29520;
	fma.rn.f64 	%fd76384, %fd29519, 0dB97B839A252049C0, %fd29521;
	setp.ltu.f64 	%p2493, %fd1768, 0d41E0000000000000;
	@%p2493 bra 	$L__BB0_1234;
	{ // callseq 304, 0
	.param .b64 param0;
	st.param.f64 	[param0], %fd1767;
	.param .align 16 .b8 retval0[16];
	call.uni (retval0), 
	__internal_trig_reduction_slowpathd, 
	(
	param0
	);
	ld.param.f64 	%fd76384, [retval0];
	ld.param.b32 	%r17975, [retval0+8];
	} // callseq 304
$L__BB0_1234:
	add.s32 	%r17976, %r17975, 1;
$L__BB0_1235:
	shl.b32 	%r8882, %r17976, 6;
	cvt.u64.u32 	%rd1989, %r8882;
	and.b64  	%rd1990, %rd1989, 64;
	mov.u64 	%rd1991, __cudart_sin_cos_coeffs;
	add.s64 	%rd1992, %rd1991, %rd1990;
	mul.rn.f64 	%fd29524, %fd76384, %fd76384;
	and.b32  	%r8883, %r17976, 1;
	setp.eq.b32 	%p2495, %r8883, 1;
	selp.f64 	%fd29525, 0dBDA8FF8320FD8164, 0d3DE5DB65F9785EBA, %p2495;
	ld.global.nc.v2.f64 	{%fd29526, %fd29527}, [%rd1992];
	fma.rn.f64 	%fd29528, %fd29525, %fd29524, %fd29526;
	fma.rn.f64 	%fd29529, %fd29528, %fd29524, %fd29527;
	ld.global.nc.v2.f64 	{%fd29530, %fd29531}, [%rd1992+16];
	fma.rn.f64 	%fd29532, %fd29529, %fd29524, %fd29530;
	fma.rn.f64 	%fd29533, %fd29532, %fd29524, %fd29531;
	ld.global.nc.v2.f64 	{%fd29534, %fd29535}, [%rd1992+32];
	fma.rn.f64 	%fd29536, %fd29533, %fd29524, %fd29534;
	fma.rn.f64 	%fd29537, %fd29536, %fd29524, %fd29535;
	fma.rn.f64 	%fd29538, %fd29537, %fd76384, %fd76384;
	fma.rn.f64 	%fd29539, %fd29537, %fd29524, 0d3FF0000000000000;
	selp.f64 	%fd29540, %fd29539, %fd29538, %p2495;
	and.b32  	%r8884, %r17976, 2;
	setp.eq.s32 	%p2496, %r8884, 0;
	mov.f64 	%fd29541, 0d0000000000000000;
	sub.f64 	%fd29542, %fd29541, %fd29540;
	selp.f64 	%fd1792, %fd29540, %fd29542, %p2496;
	@%p2484 bra 	$L__BB0_1237;
	mov.f64 	%fd29548, 0d0000000000000000;
	mul.rn.f64 	%fd76386, %fd1774, %fd29548;
	mov.b32 	%r17978, 1;
	bra.uni 	$L__BB0_1240;
$L__BB0_1237:
	mul.f64 	%fd29543, %fd1774, 0d3FE45F306DC9C883;
	cvt.rni.s32.f64 	%r17977, %fd29543;
	cvt.rn.f64.s32 	%fd29544, %r17977;
	fma.rn.f64 	%fd29545, %fd29544, 0dBFF921FB54442D18, %fd1774;
	fma.rn.f64 	%fd29546, %fd29544, 0dBC91A62633145C00, %fd29545;
	fma.rn.f64 	%fd76386, %fd29544, 0dB97B839A252049C0, %fd29546;
	setp.ltu.f64 	%p2497, %fd1775, 0d41E0000000000000;
	@%p2497 bra 	$L__BB0_1239;
	{ // callseq 305, 0
	.param .b64 param0;
	st.param.f64 	[param0], %fd1774;
	.param .align 16 .b8 retval0[16];
	call.uni (retval0), 
	__internal_trig_reduction_slowpathd, 
	(
	param0
	);
	ld.param.f64 	%fd76386, [retval0];
	ld.param.b32 	%r17977, [retval0+8];
	} // callseq 305
$L__BB0_1239:
	add.s32 	%r17978, %r17977, 1;
$L__BB0_1240:
	shl.b32 	%r8887, %r17978, 6;
	cvt.u64.u32 	%rd1993, %r8887;
	and.b64  	%rd1994, %rd1993, 64;
	mov.u64 	%rd1995, __cudart_sin_cos_coeffs;
	add.s64 	%rd1996, %rd1995, %rd1994;
	mul.rn.f64 	%fd29549, %fd76386, %fd76386;
	and.b32  	%r8888, %r17978, 1;
	setp.eq.b32 	%p2498, %r8888, 1;
	selp.f64 	%fd29550, 0dBDA8FF8320FD8164, 0d3DE5DB65F9785EBA, %p2498;
	ld.global.nc.v2.f64 	{%fd29551, %fd29552}, [%rd1996];
	fma.rn.f64 	%fd29553, %fd29550, %fd29549, %fd29551;
	fma.rn.f64 	%fd29554, %fd29553, %fd29549, %fd29552;
	ld.global.nc.v2.f64 	{%fd29555, %fd29556}, [%rd1996+16];
	fma.rn.f64 	%fd29557, %fd29554, %fd29549, %fd29555;
	fma.rn.f64 	%fd29558, %fd29557, %fd29549, %fd29556;
	ld.global.nc.v2.f64 	{%fd29559, %fd29560}, [%rd1996+32];
	fma.rn.f64 	%fd29561, %fd29558, %fd29549, %fd29559;
	fma.rn.f64 	%fd29562, %fd29561, %fd29549, %fd29560;
	fma.rn.f64 	%fd29563, %fd29562, %fd76386, %fd76386;
	fma.rn.f64 	%fd29564, %fd29562, %fd29549, 0d3FF0000000000000;
	selp.f64 	%fd29565, %fd29564, %fd29563, %p2498;
	and.b32  	%r8889, %r17978, 2;
	setp.eq.s32 	%p2499, %r8889, 0;
	mov.f64 	%fd29566, 0d0000000000000000;
	sub.f64 	%fd29567, %fd29566, %fd29565;
	selp.f64 	%fd1798, %fd29565, %fd29567, %p2499;
	mul.f64 	%fd29568, %fd1786, %fd1792;
	sub.f64 	%fd29569, %fd29568, %fd1798;
	mul.f64 	%fd29570, %fd1766, %fd1773;
	div.rn.f64 	%fd1799, %fd29569, %fd29570;
	{
	.reg .b32 %temp; 
	mov.b64 	{%temp, %r737}, %fd1799;
	}
	abs.f64 	%fd1800, %fd1799;
	{
	.reg .b32 %temp; 
	mov.b64 	{%temp, %r8890}, %fd1800;
	}
	setp.gt.s32 	%p2500, %r8890, 1071801957;
	@%p2500 bra 	$L__BB0_1244;
	mul.f64 	%fd29611, %fd1799, %fd1799;
	fma.rn.f64 	%fd29612, %fd29611, 0d3FB0066BDC1895E9, 0dBFB3823B180754AF;
	fma.rn.f64 	%fd29613, %fd29612, %fd29611, 0d3FB11E52CC2F79AE;
	fma.rn.f64 	%fd29614, %fd29613, %fd29611, 0dBF924EAF3526861B;
	fma.rn.f64 	%fd29615, %fd29614, %fd29611, 0d3F91DF02A31E6CB7;
	fma.rn.f64 	%fd29616, %fd29615, %fd29611, 0d3F847D18B0EEC6CC;
	fma.rn.f64 	%fd29617, %fd29616, %fd29611, 0d3F8D0AF961BA53B0;
	fma.rn.f64 	%fd29618, %fd29617, %fd29611, 0d3F91BF7734CF1C48;
	fma.rn.f64 	%fd29619, %fd29618, %fd29611, 0d3F96E91483144EF7;
	fma.rn.f64 	%fd29620, %fd29619, %fd29611, 0d3F9F1C6E0A4F9F81;
	fma.rn.f64 	%fd29621, %fd29620, %fd29611, 0d3FA6DB6DC27FA92B;
	fma.rn.f64 	%fd29622, %fd29621, %fd29611, 0d3FB333333320F91B;
	fma.rn.f64 	%fd29623, %fd29622, %fd29611, 0d3FC5555555555F4D;
	mul.f64 	%fd29624, %fd29611, %fd29623;
	fma.rn.f64 	%fd1801, %fd29624, %fd1800, %fd1800;
	setp.gt.s32 	%p2504, %r737, -1;
	@%p2504 bra 	$L__BB0_1243;
	mov.f64 	%fd29629, 0d3C91A62633145C07;
	add.rn.f64 	%fd29630, %fd1801, %fd29629;
	mov.f64 	%fd29631, 0d3FF921FB54442D18;
	add.rn.f64 	%fd76387, %fd29631, %fd29630;
	bra.uni 	$L__BB0_1245;
$L__BB0_1243:
	mov.f64 	%fd29625, 0dBC91A62633145C07;
	add.rn.f64 	%fd29626, %fd1801, %fd29625;
	neg.f64 	%fd29627, %fd29626;
	mov.f64 	%fd29628, 0d3FF921FB54442D18;
	add.rn.f64 	%fd76387, %fd29628, %fd29627;
	bra.uni 	$L__BB0_1245;
$L__BB0_1244:
	mov.f64 	%fd29571, 0d3FF0000000000000;
	sub.f64 	%fd29572, %fd29571, %fd1800;
	{
	.reg .b32 %temp; 
	mov.b64 	{%r8891, %temp}, %fd29572;
	}
	{
	.reg .b32 %temp; 
	mov.b64 	{%temp, %r8892}, %fd29572;
	}
	add.s32 	%r8893, %r8892, -1048576;
	mov.b64 	%fd29573, {%r8891, %r8893};
	rsqrt.approx.ftz.f64 	%fd29574, %fd29573;
	{
	.reg .b32 %temp; 
	mov.b64 	{%r8894, %temp}, %fd29574;
	}
	{
	.reg .b32 %temp; 
	mov.b64 	{%temp, %r8895}, %fd29574;
	}
	add.s32 	%r8896, %r8895, -1048576;
	mov.b64 	%fd29575, {%r8894, %r8896};
	mul.f64 	%fd29576, %fd29573, %fd29574;
	neg.f64 	%fd29577, %fd29576;
	fma.rn.f64 	%fd29578, %fd29576, %fd29577, %fd29573;
	fma.rn.f64 	%fd29579, %fd29578, %fd29575, %fd29576;
	neg.f64 	%fd29580, %fd29579;
	fma.rn.f64 	%fd29581, %fd29574, %fd29580, 0d3FF0000000000000;
	fma.rn.f64 	%fd29582, %fd29581, %fd29575, %fd29575;
	fma.rn.f64 	%fd29583, %fd29579, %fd29580, %fd29573;
	fma.rn.f64 	%fd29584, %fd29583, %fd29582, %fd29579;
	{
	.reg .b32 %temp; 
	mov.b64 	{%r8897, %temp}, %fd29584;
	}
	{
	.reg .b32 %temp; 
	mov.b64 	{%temp, %r8898}, %fd29584;
	}
	add.s32 	%r8899, %r8898, 1048576;
	mov.b64 	%fd29585, {%r8897, %r8899};
	fma.rn.f64 	%fd29586, %fd29572, 0d3EC715B371155F70, 0dBEBAC2FE66FAAC4B;
	fma.rn.f64 	%fd29587, %fd29586, %fd29572, 0d3ED9A9B88EFCD9B8;
	fma.rn.f64 	%fd29588, %fd29587, %fd29572, 0d3EDD0F40A8A0C4C3;
	fma.rn.f64 	%fd29589, %fd29588, %fd29572, 0d3EF46D4CFA9E0E1F;
	fma.rn.f64 	%fd29590, %fd29589, %fd29572, 0d3F079C168D1E2422;
	fma.rn.f64 	%fd29591, %fd29590, %fd29572, 0d3F1C9A88C3BCA540;
	fma.rn.f64 	%fd29592, %fd29591, %fd29572, 0d3F31C4E64BD476DF;
	fma.rn.f64 	%fd29593, %fd29592, %fd29572, 0d3F46E8BA60009C8F;
	fma.rn.f64 	%fd29594, %fd29593, %fd29572, 0d3F5F1C71C62B05A2;
	fma.rn.f64 	%fd29595, %fd29594, %fd29572, 0d3F76DB6DB6DC9F2C;
	fma.rn.f64 	%fd29596, %fd29595, %fd29572, 0d3F9333333333329C;
	fma.rn.f64 	%fd29597, %fd29596, %fd29572, 0d3FB5555555555555;
	setp.lt.s32 	%p2501, %r8892, 1;
	mov.f64 	%fd29598, 0d0000000000000000;
	mul.rn.f64 	%fd29599, %fd1800, %fd29598;
	mul.f64 	%fd29600, %fd29572, %fd29597;
	fma.rn.f64 	%fd29601, %fd29600, %fd29585, %fd29585;
	selp.f64 	%fd29602, %fd29599, %fd29601, %p2501;
	setp.lt.s32 	%p2502, %r8892, 0;
	mov.f64 	%fd29603, 0d7FF0000000000000;
	mul.rn.f64 	%fd29604, %fd29602, %fd29603;
	selp.f64 	%fd29605, %fd29604, %fd29602, %p2502;
	setp.lt.s32 	%p2503, %r737, 0;
	mov.f64 	%fd29606, 0dBCA1A62633145C07;
	add.rn.f64 	%fd29607, %fd29605, %fd29606;
	neg.f64 	%fd29608, %fd29607;
	mov.f64 	%fd29609, 0d400921FB54442D18;
	add.rn.f64 	%fd29610, %fd29609, %fd29608;
	selp.f64 	%fd76387, %fd29610, %fd29605, %p2503;
$L__BB0_1245:
	mul.f64 	%fd29632, %fd1786, %fd1798;
	sub.f64 	%fd29633, %fd29632, %fd1792;
	mul.f64 	%fd29634, %fd1766, %fd1780;
	div.rn.f64 	%fd1806, %fd29633, %fd29634;
	{
	.reg .b32 %temp; 
	mov.b64 	{%temp, %r738}, %fd1806;
	}
	abs.f64 	%fd1807, %fd1806;
	{
	.reg .b32 %temp; 
	mov.b64 	{%temp, %r8900}, %fd1807;
	}
	setp.gt.s32 	%p2505, %r8900, 1071801957;
	@%p2505 bra 	$L__BB0_1249;
	mul.f64 	%fd29675, %fd1806, %fd1806;
	fma.rn.f64 	%fd29676, %fd29675, 0d3FB0066BDC1895E9, 0dBFB3823B180754AF;
	fma.rn.f64 	%fd29677, %fd29676, %fd29675, 0d3FB11E52CC2F79AE;
	fma.rn.f64 	%fd29678, %fd29677, %fd29675, 0dBF924EAF3526861B;
	fma.rn.f64 	%fd29679, %fd29678, %fd29675, 0d3F91DF02A31E6CB7;
	fma.rn.f64 	%fd29680, %fd29679, %fd29675, 0d3F847D18B0EEC6CC;
	fma.rn.f64 	%fd29681, %fd29680, %fd29675, 0d3F8D0AF961BA53B0;
	fma.rn.f64 	%fd29682, %fd29681, %fd29675, 0d3F91BF7734CF1C48;
	fma.rn.f64 	%fd29683, %fd29682, %fd29675, 0d3F96E91483144EF7;
	fma.rn.f64 	%fd29684, %fd29683, %fd29675, 0d3F9F1C6E0A4F9F81;
	fma.rn.f64 	%fd29685, %fd29684, %fd29675, 0d3FA6DB6DC27FA92B;
	fma.rn.f64 	%fd29686, %fd29685, %fd29675, 0d3FB333333320F91B;
	fma.rn.f64 	%fd29687, %fd29686, %fd29675, 0d3FC5555555555F4D;
	mul.f64 	%fd29688, %fd29675, %fd29687;
	fma.rn.f64 	%fd1808, %fd29688, %fd1807, %fd1807;
	setp.gt.s32 	%p2509, %r738, -1;
	@%p2509 bra 	$L__BB0_1248;
	mov.f64 	%fd29693, 0d3C91A62633145C07;
	add.rn.f64 	%fd29694, %fd1808, %fd29693;
	mov.f64 	%fd29695, 0d3FF921FB54442D18;
	add.rn.f64 	%fd76388, %fd29695, %fd29694;
	bra.uni 	$L__BB0_1250;
$L__BB0_1248:
	mov.f64 	%fd29689, 0dBC91A62633145C07;
	add.rn.f64 	%fd29690, %fd1808, %fd29689;
	neg.f64 	%fd29691, %fd29690;
	mov.f64 	%fd29692, 0d3FF921FB54442D18;
	add.rn.f64 	%fd76388, %fd29692, %fd29691;
	bra.uni 	$L__BB0_1250;
$L__BB0_1249:
	mov.f64 	%fd29635, 0d3FF0000000000000;
	sub.f64 	%fd29636, %fd29635, %fd1807;
	{
	.reg .b32 %temp; 
	mov.b64 	{%r8901, %temp}, %fd29636;
	}
	{
	.reg .b32 %temp; 
	mov.b64 	{%temp, %r8902}, %fd29636;
	}
	add.s32 	%r8903, %r8902, -1048576;
	mov.b64 	%fd29637, {%r8901, %r8903};
	rsqrt.approx.ftz.f64 	%fd29638, %fd29637;
	{
	.reg .b32 %temp; 
	mov.b64 	{%r8904, %temp}, %fd29638;
	}
	{
	.reg .b32 %temp; 
	mov.b64 	{%temp, %r8905}, %fd29638;
	}
	add.s32 	%r8906, %r8905, -1048576;
	mov.b64 	%fd29639, {%r8904, %r8906};
	mul.f64 	%fd29640, %fd29637, %fd29638;
	neg.f64 	%fd29641, %fd29640;
	fma.rn.f64 	%fd29642, %fd29640, %fd29641, %fd29637;
	fma.rn.f64 	%fd29643, %fd29642, %fd29639, %fd29640;
	neg.f64 	%fd29644, %fd29643;
	fma.rn.f64 	%fd29645, %fd29638, %fd29644, 0d3FF0000000000000;
	fma.rn.f64 	%fd29646, %fd29645, %fd29639, %fd29639;
	fma.rn.f64 	%fd29647, %fd29643, %fd29644, %fd29637;
	fma.rn.f64 	%fd29648, %fd29647, %fd29646, %fd29643;
	{
	.reg .b32 %temp; 
	mov.b64 	{%r8907, %temp}, %fd29648;
	}
	{
	.reg .b32 %temp; 
	mov.b64 	{%temp, %r8908}, %fd29648;
	}
	add.s32 	%r8909, %r8908, 1048576;
	mov.b64 	%fd29649, {%r8907, %r8909};
	fma.rn.f64 	%fd29650, %fd29636, 0d3EC715B371155F70, 0dBEBAC2FE66FAAC4B;
	fma.rn.f64 	%fd29651, %fd29650, %fd29636, 0d3ED9A9B88EFCD9B8;
	fma.rn.f64 	%fd29652, %fd29651, %fd29636, 0d3EDD0F40A8A0C4C3;
	fma.rn.f64 	%fd29653, %fd29652, %fd29636, 0d3EF46D4CFA9E0E1F;
	fma.rn.f64 	%fd29654, %fd29653, %fd29636, 0d3F079C168D1E2422;
	fma.rn.f64 	%fd29655, %fd29654, %fd29636, 0d3F1C9A88C3BCA540;
	fma.rn.f64 	%fd29656, %fd29655, %fd29636, 0d3F31C4E64BD476DF;
	fma.rn.f64 	%fd29657, %fd29656, %fd29636, 0d3F46E8BA60009C8F;
	fma.rn.f64 	%fd29658, %fd29657, %fd29636, 0d3F5F1C71C62B05A2;
	fma.rn.f64 	%fd29659, %fd29658, %fd29636, 0d3F76DB6DB6DC9F2C;
	fma.rn.f64 	%fd29660, %fd29659, %fd29636, 0d3F9333333333329C;
	fma.rn.f64 	%fd29661, %fd29660, %fd29636, 0d3FB5555555555555;
	setp.lt.s32 	%p2506, %r8902, 1;
	mov.f64 	%fd29662, 0d0000000000000000;
	mul.rn.f64 	%fd29663, %fd1807, %fd29662;
	mul.f64 	%fd29664, %fd29636, %fd29661;
	fma.rn.f64 	%fd29665, %fd29664, %fd29649, %fd29649;
	selp.f64 	%fd29666, %fd29663, %fd29665, %p2506;
	setp.lt.s32 	%p2507, %r8902, 0;
	mov.f64 	%fd29667, 0d7FF0000000000000;
	mul.rn.f64 	%fd29668, %fd29666, %fd29667;
	selp.f64 	%fd29669, %fd29668, %fd29666, %p2507;
	setp.lt.s32 	%p2508, %r738, 0;
	mov.f64 	%fd29670, 0dBCA1A62633145C07;
	add.rn.f64 	%fd29671, %fd29669, %fd29670;
	neg.f64 	%fd29672, %fd29671;
	mov.f64 	%fd29673, 0d400921FB54442D18;
	add.rn.f64 	%fd29674, %fd29673, %fd29672;
	selp.f64 	%fd76388, %fd29674, %fd29669, %p2508;
$L__BB0_1250:
	mul.f64 	%fd29696, %fd76388, 0d404CA5DC1A63C1F5;
	mul.f64 	%fd1813, %fd29696, 0d3F91DF46A2529D3A;
	abs.f64 	%fd1814, %fd1813;
	setp.neu.f64 	%p2510, %fd1814, 0d7FF0000000000000;
	@%p2510 bra 	$L__BB0_1252;
	mov.f64 	%fd29702, 0d0000000000000000;
	mul.rn.f64 	%fd76389, %fd1813, %fd29702;
	mov.b32 	%r17979, 0;
	bra.uni 	$L__BB0_1254;
$L__BB0_1252:
	mul.f64 	%fd29697, %fd1813, 0d3FE45F306DC9C883;
	cvt.rni.s32.f64 	%r17979, %fd29697;
	cvt.rn.f64.s32 	%fd29698, %r17979;
	fma.rn.f64 	%fd29699, %fd29698, 0dBFF921FB54442D18, %fd1813;
	fma.rn.f64 	%fd29700, %fd29698, 0dBC91A62633145C00, %fd29699;
	fma.rn.f64 	%fd76389, %fd29698, 0dB97B839A252049C0, %fd29700;
	setp.ltu.f64 	%p2511, %fd1814, 0d41E0000000000000;
	@%p2511 bra 	$L__BB0_1254;
	{ // callseq 306, 0
	.param .b64 param0;
	st.param.f64 	[param0], %fd1813;
	.param .align 16 .b8 retval0[16];
	call.uni (retval0), 
	__internal_trig_reduction_slowpathd, 
	(
	param0
	);
	ld.param.f64 	%fd76389, [retval0];
	ld.param.b32 	%r17979, [retval0+8];
	} // callseq 306
$L__BB0_1254:
	shl.b32 	%r8912, %r17979, 6;
	cvt.u64.u32 	%rd1997, %r8912;
	and.b64  	%rd1998, %rd1997, 64;
	mov.u64 	%rd1999, __cudart_sin_cos_coeffs;
	add.s64 	%rd2000, %rd1999, %rd1998;
	mul.rn.f64 	%fd29703, %fd76389, %fd76389;
	and.b32  	%r8913, %r17979, 1;
	setp.eq.b32 	%p2512, %r8913, 1;
	selp.f64 	%fd29704, 0dBDA8FF8320FD8164, 0d3DE5DB65F9785EBA, %p2512;
	ld.global.nc.v2.f64 	{%fd29705, %fd29706}, [%rd2000];
	fma.rn.f64 	%fd29707, %fd29704, %fd29703, %fd29705;
	fma.rn.f64 	%fd29708, %fd29707, %fd29703, %fd29706;
	ld.global.nc.v2.f64 	{%fd29709, %fd29710}, [%rd2000+16];
	fma.rn.f64 	%fd29711, %fd29708, %fd29703, %fd29709;
	fma.rn.f64 	%fd29712, %fd29711, %fd29703, %fd29710;
	ld.global.nc.v2.f64 	{%fd29713, %fd29714}, [%rd2000+32];
	fma.rn.f64 	%fd29715, %fd29712, %fd29703, %fd29713;
	fma.rn.f64 	%fd29716, %fd29715, %fd29703, %fd29714;
	fma.rn.f64 	%fd29717, %fd29716, %fd76389, %fd76389;
	fma.rn.f64 	%fd29718, %fd29716, %fd29703, 0d3FF0000000000000;
	selp.f64 	%fd29719, %fd29718, %fd29717, %p2512;
	and.b32  	%r8914, %r17979, 2;
	setp.eq.s32 	%p2513, %r8914, 0;
	mov.f64 	%fd29720, 0d0000000000000000;
	sub.f64 	%fd29721, %fd29720, %fd29719;
	selp.f64 	%fd1819, %fd29719, %fd29721, %p2513;
	mul.f64 	%fd29722, %fd1780, %fd1819;
	mul.f64 	%fd29723, %fd1766, %fd29722;
	mul.f64 	%fd29724, %fd76371, %fd29723;
	mul.f64 	%fd29725, %fd76369, %fd29724;
	mul.f64 	%fd29726, %fd76367, %fd29725;
	mul.f64 	%fd29727, %fd76369, %fd76371;
	mul.f64 	%fd29728, %fd29727, %fd1766;
	div.rn.f64 	%fd1820, %fd29728, %fd29726;
	mul.f64 	%fd29729, %fd76367, %fd76371;
	mul.f64 	%fd29730, %fd29729, %fd1773;
	div.rn.f64 	%fd1821, %fd29730, %fd29726;
	mul.f64 	%fd29731, %fd76367, %fd76369;
	mul.f64 	%fd29732, %fd29731, %fd1780;
	div.rn.f64 	%fd1822, %fd29732, %fd29726;
	mul.f64 	%fd29733, %fd76387, 0d404CA5DC1A63C1F5;
	mul.f64 	%fd1823, %fd29733, 0d3F91DF46A2529D3A;
	abs.f64 	%fd1824, %fd1823;
	setp.neu.f64 	%p2514, %fd1824, 0d7FF0000000000000;
	@%p2514 bra 	$L__BB0_1256;
	mov.f64 	%fd29739, 0d0000000000000000;
	mul.rn.f64 	%fd76391, %fd1823, %fd29739;
	mov.b32 	%r17981, 1;
	bra.uni 	$L__BB0_1259;
$L__BB0_1256:
	mul.f64 	%fd29734, %fd1823, 0d3FE45F306DC9C883;
	cvt.rni.s32.f64 	%r17980, %fd29734;
	cvt.rn.f64.s32 	%fd29735, %r17980;
	fma.rn.f64 	%fd29736, %fd29735, 0dBFF921FB54442D18, %fd1823;
	fma.rn.f64 	%fd29737, %fd29735, 0dBC91A62633145C00, %fd29736;
	fma.rn.f64 	%fd76391, %fd29735, 0dB97B839A252049C0, %fd29737;
	setp.ltu.f64 	%p2515, %fd1824, 0d41E0000000000000;
	@%p2515 bra 	$L__BB0_1258;
	{ // callseq 307, 0
	.param .b64 param0;
	st.param.f64 	[param0], %fd1823;
	.param .align 16 .b8 retval0[16];
	call.uni (retval0), 
	__internal_trig_reduction_slowpathd, 
	(
	param0
	);
	ld.param.f64 	%fd76391, [retval0];
	ld.param.b32 	%r17980, [retval0+8];
	} // callseq 307
$L__BB0_1258:
	add.s32 	%r17981, %r17980, 1;
$L__BB0_1259:
	shl.b32 	%r8917, %r17981, 6;
	cvt.u64.u32 	%rd2001, %r8917;
	and.b64  	%rd2002, %rd2001, 64;
	mov.u64 	%rd2003, __cudart_sin_cos_coeffs;
	add.s64 	%rd2004, %rd2003, %rd2002;
	mul.rn.f64 	%fd29740, %fd76391, %fd76391;
	and.b32  	%r8918, %r17981, 1;
	setp.eq.b32 	%p2517, %r8918, 1;
	selp.f64 	%fd29741, 0dBDA8FF8320FD8164, 0d3DE5DB65F9785EBA, %p2517;
	ld.global.nc.v2.f64 	{%fd29742, %fd29743}, [%rd2004];
	fma.rn.f64 	%fd29744, %fd29741, %fd29740, %fd29742;
	fma.rn.f64 	%fd29745, %fd29744, %fd29740, %fd29743;
	ld.global.nc.v2.f64 	{%fd29746, %fd29747}, [%rd2004+16];
	fma.rn.f64 	%fd29748, %fd29745, %fd29740, %fd29746;
	fma.rn.f64 	%fd29749, %fd29748, %fd29740, %fd29747;
	ld.global.nc.v2.f64 	{%fd29750, %fd29751}, [%rd2004+32];
	fma.rn.f64 	%fd29752, %fd29749, %fd29740, %fd29750;
	fma.rn.f64 	%fd29753, %fd29752, %fd29740, %fd29751;
	fma.rn.f64 	%fd29754, %fd29753, %fd76391, %fd76391;
	fma.rn.f64 	%fd29755, %fd29753, %fd29740, 0d3FF0000000000000;
	selp.f64 	%fd29756, %fd29755, %fd29754, %p2517;
	and.b32  	%r8919, %r17981, 2;
	setp.eq.s32 	%p2518, %r8919, 0;
	mov.f64 	%fd29757, 0d0000000000000000;
	sub.f64 	%fd29758, %fd29757, %fd29756;
	selp.f64 	%fd1830, %fd29756, %fd29758, %p2518;
	@%p2510 bra 	$L__BB0_1261;
	mov.f64 	%fd29764, 0d0000000000000000;
	mul.rn.f64 	%fd76393, %fd1813, %fd29764;
	mov.b32 	%r17983, 1;
	bra.uni 	$L__BB0_1264;
$L__BB0_1261:
	mul.f64 	%fd29759, %fd1813, 0d3FE45F306DC9C883;
	cvt.rni.s32.f64 	%r17982, %fd29759;
	cvt.rn.f64.s32 	%fd29760, %r17982;
	fma.rn.f64 	%fd29761, %fd29760, 0dBFF921FB54442D18, %fd1813;
	fma.rn.f64 	%fd29762, %fd29760, 0dBC91A62633145C00, %fd29761;
	fma.rn.f64 	%fd76393, %fd29760, 0dB97B839A252049C0, %fd29762;
	setp.ltu.f64 	%p2519, %fd1814, 0d41E0000000000000;
	@%p2519 bra 	$L__BB0_1263;
	{ // callseq 308, 0
	.param .b64 param0;
	st.param.f64 	[param0], %fd1813;
	.param .align 16 .b8 retval0[16];
	call.uni (retval0), 
	__internal_trig_reduction_slowpathd, 
	(
	param0
	);
	ld.param.f64 	%fd76393, [retval0];
	ld.param.b32 	%r17982, [retval0+8];
	} // callseq 308
$L__BB0_1263:
	add.s32 	%r17983, %r17982, 1;
$L__BB0_1264:
	shl.b32 	%r8922, %r17983, 6;
	cvt.u64.u32 	%rd2005, %r8922;
	and.b64  	%rd2006, %rd2005, 64;
	mov.u64 	%rd2007, __cudart_sin_cos_coeffs;
	add.s64 	%rd2008, %rd2007, %rd2006;
	mul.rn.f64 	%fd29765, %fd76393, %fd76393;
	and.b32  	%r8923, %r17983, 1;
	setp.eq.b32 	%p2521, %r8923, 1;
	selp.f64 	%fd29766, 0dBDA8FF8320FD8164, 0d3DE5DB65F9785EBA, %p2521;
	ld.global.nc.v2.f64 	{%fd29767, %fd29768}, [%rd2008];
	fma.rn.f64 	%fd29769, %fd29766, %fd29765, %fd29767;
	fma.rn.f64 	%fd29770, %fd29769, %fd29765, %fd29768;
	ld.global.nc.v2.f64 	{%fd29771, %fd29772}, [%rd2008+16];
	fma.rn.f64 	%fd29773, %fd29770, %fd29765, %fd29771;
	fma.rn.f64 	%fd29774, %fd29773, %fd29765, %fd29772;
	ld.global.nc.v2.f64 	{%fd29775, %fd29776}, [%rd2008+32];
	fma.rn.f64 	%fd29777, %fd29774, %fd29765, %fd29775;
	fma.rn.f64 	%fd29778, %fd29777, %fd29765, %fd29776;
	fma.rn.f64 	%fd29779, %fd29778, %fd76393, %fd76393;
	fma.rn.f64 	%fd29780, %fd29778, %fd29765, 0d3FF0000000000000;
	selp.f64 	%fd29781, %fd29780, %fd29779, %p2521;
	and.b32  	%r8924, %r17983, 2;
	setp.eq.s32 	%p2522, %r8924, 0;
	mov.f64 	%fd29782, 0d0000000000000000;
	sub.f64 	%fd29783, %fd29782, %fd29781;
	selp.f64 	%fd1836, %fd29781, %fd29783, %p2522;
	@%p2514 bra 	$L__BB0_1266;
	mov.f64 	%fd29789, 0d0000000000000000;
	mul.rn.f64 	%fd76394, %fd1823, %fd29789;
	mov.b32 	%r17984, 0;
	bra.uni 	$L__BB0_1268;
$L__BB0_1266:
	mul.f64 	%fd29784, %fd1823, 0d3FE45F306DC9C883;
	cvt.rni.s32.f64 	%r17984, %fd29784;
	cvt.rn.f64.s32 	%fd29785, %r17984;
	fma.rn.f64 	%fd29786, %fd29785, 0dBFF921FB54442D18, %fd1823;
	fma.rn.f64 	%fd29787, %fd29785, 0dBC91A62633145C00, %fd29786;
	fma.rn.f64 	%fd76394, %fd29785, 0dB97B839A252049C0, %fd29787;
	setp.ltu.f64 	%p2523, %fd1824, 0d41E0000000000000;
	@%p2523 bra 	$L__BB0_1268;
	{ // callseq 309, 0
	.param .b64 param0;
	st.param.f64 	[param0], %fd1823;
	.param .align 16 .b8 retval0[16];
	call.uni (retval0), 
	__internal_trig_reduction_slowpathd, 
	(
	param0
	);
	ld.param.f64 	%fd76394, [retval0];
	ld.param.b32 	%r17984, [retval0+8];
	} // callseq 309
$L__BB0_1268:
	ld.param.u64 	%rd8165, [_Z8FitGrainPdPiS0_S_S_S0_S0_S_S_S_S_S_S_S_S_S_S_S_S__param_2];
	shl.b32 	%r8927, %r17984, 6;
	cvt.u64.u32 	%rd2009, %r8927;
	and.b64  	%rd2010, %rd2009, 64;
	mov.u64 	%rd2011, __cudart_sin_cos_coeffs;
	add.s64 	%rd2012, %rd2011, %rd2010;
	mul.rn.f64 	%fd29790, %fd76394, %fd76394;
	and.b32  	%r8928, %r17984, 1;
	setp.eq.b32 	%p2525, %r8928, 1;
	selp.f64 	%fd29791, 0dBDA8FF8320FD8164, 0d3DE5DB65F9785EBA, %p2525;
	ld.global.nc.v2.f64 	{%fd29792, %fd29793}, [%rd2012];
	fma.rn.f64 	%fd29794, %fd29791, %fd29790, %fd29792;
	fma.rn.f64 	%fd29795, %fd29794, %fd29790, %fd29793;
	ld.global.nc.v2.f64 	{%fd29796, %fd29797}, [%rd2012+16];
	fma.rn.f64 	%fd29798, %fd29795, %fd29790, %fd29796;
	fma.rn.f64 	%fd29799, %fd29798, %fd29790, %fd29797;
	ld.global.nc.v2.f64 	{%fd29800, %fd29801}, [%rd2012+32];
	fma.rn.f64 	%fd29802, %fd29799, %fd29790, %fd29800;
	fma.rn.f64 	%fd29803, %fd29802, %fd29790, %fd29801;
	fma.rn.f64 	%fd29804, %fd29803, %fd76394, %fd76394;
	fma.rn.f64 	%fd29805, %fd29803, %fd29790, 0d3FF0000000000000;
	selp.f64 	%fd29806, %fd29805, %fd29804, %p2525;
	and.b32  	%r8929, %r17984, 2;
	setp.eq.s32 	%p2526, %r8929, 0;
	mov.f64 	%fd29807, 0d0000000000000000;
	sub.f64 	%fd29808, %fd29807, %fd29806;
	selp.f64 	%fd29809, %fd29806, %fd29808, %p2526;
	mul.f64 	%fd1841, %fd1821, %fd29809;
	neg.f64 	%fd29810, %fd1822;
	mul.f64 	%fd29811, %fd1819, %fd29810;
	mul.f64 	%fd1842, %fd1786, %fd29811;
	mul.f64 	%fd29812, %fd1819, %fd1822;
	mul.f64 	%fd1843, %fd1766, %fd29812;
	cvta.to.global.u64 	%rd2013, %rd8165;
	ld.global.u32 	%r8930, [%rd2013+4];
	setp.lt.s32 	%p2527, %r8930, 1;
	mov.pred 	%p9689, 0;
	@%p2527 bra 	$L__BB0_1282;
	mul.f64 	%fd1844, %fd1821, %fd1830;
	mul.f64 	%fd1845, %fd1822, %fd1836;
	mov.b32 	%r17985, 0;
$L__BB0_1270:
	ld.param.u64 	%rd8589, [_Z8FitGrainPdPiS0_S_S_S0_S0_S_S_S_S_S_S_S_S_S_S_S_S__param_5];
	ld.param.u64 	%rd8561, [_Z8FitGrainPdPiS0_S_S_S0_S0_S_S_S_S_S_S_S_S_S_S_S_S__param_4];
	ld.param.u64 	%rd8004, [_Z8FitGrainPdPiS0_S_S_S0_S0_S_S_S_S_S_S_S_S_S_S_S_S__param_0];
	shl.b32 	%r8932, %r17985, 2;
	cvta.to.global.u64 	%rd2014, %rd8589;
	mul.wide.u32 	%rd2015, %r8932, 4;
	add.s64 	%rd2016, %rd2014, %rd2015;
	ld.global.u32 	%r8933, [%rd2016+8];
	cvt.rn.f64.s32 	%fd29813, %r8933;
	ld.global.u32 	%r8934, [%rd2016+4];
	cvt.rn.f64.s32 	%fd29814, %r8934;
	ld.global.u32 	%r8935, [%rd2016];
	cvt.rn.f64.s32 	%fd29815, %r8935;
	mul.f64 	%fd29816, %fd1844, %fd29814;
	fma.rn.f64 	%fd29817, %fd1820, %fd29815, %fd29816;
	fma.rn.f64 	%fd29818, %fd1845, %fd29813, %fd29817;
	mov.f64 	%fd29819, 0d0000000000000000;
	copysign.f64 	%fd29820, %fd29815, %fd29819;
	fma.rn.f64 	%fd29821, %fd1841, %fd29814, %fd29820;
	fma.rn.f64 	%fd29822, %fd1842, %fd29813, %fd29821;
	copysign.f64 	%fd29823, %fd29814, %fd29819;
	add.f64 	%fd29824, %fd29820, %fd29823;
	fma.rn.f64 	%fd29825, %fd1843, %fd29813, %fd29824;
	mul.f64 	%fd29826, %fd29822, %fd29822;
	fma.rn.f64 	%fd29827, %fd29818, %fd29818, %fd29826;
	fma.rn.f64 	%fd29828, %fd29825, %fd29825, %fd29827;
	sqrt.rn.f64 	%fd29829, %fd29828;
	rcp.rn.f64 	%fd29830, %fd29829;
	mul.lo.s32 	%r8936, %r17985, 7;
	mul.wide.u32 	%rd2017, %r8936, 8;
	add.s64 	%rd2018, %rd33, %rd2017;
	st.global.f64 	[%rd2018], %fd29818;
	st.global.f64 	[%rd2018+8], %fd29822;
	st.global.f64 	[%rd2018+16], %fd29825;
	cvta.to.global.u64 	%rd2019, %rd8561;
	add.s64 	%rd2020, %rd2019, %rd2017;
	ld.global.f64 	%fd29831, [%rd2020+24];
	st.global.f64 	[%rd2018+24], %fd29831;
	st.global.f64 	[%rd2018+32], %fd29830;
	cvta.to.global.u64 	%rd2021, %rd8004;
	ld.global.f64 	%fd29832, [%rd2021+4152];
	add.f64 	%fd29833, %fd29830, %fd29830;
	div.rn.f64 	%fd1846, %fd29832, %fd29833;
	{
	.reg .b32 %temp; 
	mov.b64 	{%temp, %r8937}, %fd1846;
	}
	mov.b32 	%f25, %r8937;
	abs.f32 	%f26, %f25;
	setp.geu.f32 	%p2528, %f26, 0f3FE26666;
	@%p2528 bra 	$L__BB0_1272;
	mul.f64 	%fd29867, %fd1846, %fd1846;
	fma.rn.f64 	%fd29868, %fd29867, 0d3FB0066BDC1895E9, 0dBFB3823B180754AF;
	fma.rn.f64 	%fd29869, %fd29868, %fd29867, 0d3FB11E52CC2F79AE;
	fma.rn.f64 	%fd29870, %fd29869, %fd29867, 0dBF924EAF3526861B;
	fma.rn.f64 	%fd29871, %fd29870, %fd29867, 0d3F91DF02A31E6CB7;
	fma.rn.f64 	%fd29872, %fd29871, %fd29867, 0d3F847D18B0EEC6CC;
	fma.rn.f64 	%fd29873, %fd29872, %fd29867, 0d3F8D0AF961BA53B0;
	fma.rn.f64 	%fd29874, %fd29873, %fd29867, 0d3F91BF7734CF1C48;
	fma.rn.f64 	%fd29875, %fd29874, %fd29867, 0d3F96E91483144EF7;
	fma.rn.f64 	%fd29876, %fd29875, %fd29867, 0d3F9F1C6E0A4F9F81;
	fma.rn.f64 	%fd29877, %fd29876, %fd29867, 0d3FA6DB6DC27FA92B;
	fma.rn.f64 	%fd29878, %fd29877, %fd29867, 0d3FB333333320F91B;
	fma.rn.f64 	%fd29879, %fd29878, %fd29867, 0d3FC5555555555F4D;
	mul.f64 	%fd29880, %fd29867, %fd29879;
	fma.rn.f64 	%fd76395, %fd29880, %fd1846, %fd1846;
	bra.uni 	$L__BB0_1273;
$L__BB0_1272:
	abs.f64 	%fd29834, %fd1846;
	fma.rn.f64 	%fd29835, %fd29834, 0dBFE0000000000000, 0d3FE0000000000000;
	rsqrt.approx.ftz.f64 	%fd29836, %fd29835;
	{
	.reg .b32 %temp; 
	mov.b64 	{%r8938, %temp}, %fd29836;
	}
	{
	.reg .b32 %temp; 
	mov.b64 	{%temp, %r8939}, %fd29836;
	}
	add.s32 	%r8940, %r8939, -1048576;
	mov.b64 	%fd29837, {%r8938, %r8940};
	mul.f64 	%fd29838, %fd29835, %fd29836;
	neg.f64 	%fd29839, %fd29838;
	fma.rn.f64 	%fd29840, %fd29838, %fd29839, %fd29835;
	fma.rn.f64 	%fd29841, %fd29840, %fd29837, %fd29838;
	neg.f64 	%fd29842, %fd29841;
	fma.rn.f64 	%fd29843, %fd29836, %fd29842, 0d3FF0000000000000;
	fma.rn.f64 	%fd29844, %fd29843, %fd29837, %fd29837;
	fma.rn.f64 	%fd29845, %fd29841, %fd29842, %fd29835;
	fma.rn.f64 	%fd29846, %fd29845, %fd29844, %fd29841;
	{
	.reg .b32 %temp; 
	mov.b64 	{%temp, %r8941}, %fd29835;
	}
	setp.lt.s32 	%p2529, %r8941, 0;
	selp.f64 	%fd29847, 0dFFF8000000000000, %fd29846, %p2529;
	setp.ne.f64 	%p2530, %fd29835, 0d0000000000000000;
	selp.f64 	%fd29848, %fd29847, %fd29835, %p2530;
	fma.rn.f64 	%fd29849, %fd29835, 0d3FB0066BDC1895E9, 0dBFB3823B180754AF;
	fma.rn.f64 	%fd29850, %fd29849, %fd29835, 0d3FB11E52CC2F79AE;
	fma.rn.f64 	%fd29851, %fd29850, %fd29835, 0dBF924EAF3526861B;
	fma.rn.f64 	%fd29852, %fd29851, %fd29835, 0d3F91DF02A31E6CB7;
	fma.rn.f64 	%fd29853, %fd29852, %fd29835, 0d3F847D18B0EEC6CC;
	fma.rn.f64 	%fd29854, %fd29853, %fd29835, 0d3F8D0AF961BA53B0;
	fma.rn.f64 	%fd29855, %fd29854, %fd29835, 0d3F91BF7734CF1C48;
	fma.rn.f64 	%fd29856, %fd29855, %fd29835, 0d3F96E91483144EF7;
	fma.rn.f64 	%fd29857, %fd29856, %fd29835, 0d3F9F1C6E0A4F9F81;
	fma.rn.f64 	%fd29858, %fd29857, %fd29835, 0d3FA6DB6DC27FA92B;
	fma.rn.f64 	%fd29859, %fd29858, %fd29835, 0d3FB333333320F91B;
	fma.rn.f64 	%fd29860, %fd29859, %fd29835, 0d3FC5555555555F4D;
	mul.f64 	%fd29861, %fd29835, %fd29860;
	mul.f64 	%fd29862, %fd29848, 0dC000000000000000;
	fma.rn.f64 	%fd29863, %fd29862, %fd29861, 0d3C91A62633145C07;
	add.f64 	%fd29864, %fd29862, 0d3FE921FB54442D18;
	add.f64 	%fd29865, %fd29864, %fd29863;
	add.f64 	%fd29866, %fd29865, 0d3FE921FB54442D18;
	copysign.f64 	%fd76395, %fd1846, %fd29866;
$L__BB0_1273:
	ld.param.u64 	%rd8005, [_Z8FitGrainPdPiS0_S_S_S0_S0_S_S_S_S_S_S_S_S_S_S_S_S__param_0];
	mul.f64 	%fd29881, %fd76395, 0d404CA5DC1A63C1F5;
	mul.lo.s32 	%r8942, %r17985, 7;
	mul.wide.u32 	%rd2022, %r8942, 8;
	add.s64 	%rd2023, %rd33, %rd2022;
	st.global.f64 	[%rd2023+40], %fd29881;
	cvta.to.global.u64 	%rd2024, %rd8005;
	ld.global.f64 	%fd1850, [%rd2024];
	mul.f64 	%fd1851, %fd29881, 0d3FA1DF46A2529D3A;
	abs.f64 	%fd1852, %fd1851;
	setp.neu.f64 	%p2531, %fd1852, 0d7FF0000000000000;
	@%p2531 bra 	$L__BB0_1275;
	mov.f64 	%fd29887, 0d0000000000000000;
	mul.rn.f64 	%fd76397, %fd1851, %fd29887;
	mov.pred 	%p9688, -1;
	bra.uni 	$L__BB0_1278;
$L__BB0_1275:
	mul.f64 	%fd29882, %fd1851, 0d3FE45F306DC9C883;
	cvt.rni.s32.f64 	%r17986, %fd29882;
	cvt.rn.f64.s32 	%fd29883, %r17986;
	fma.rn.f64 	%fd29884, %fd29883, 0dBFF921FB54442D18, %fd1851;
	fma.rn.f64 	%fd29885, %fd29883, 0dBC91A62633145C00, %fd29884;
	fma.rn.f64 	%fd76397, %fd29883, 0dB97B839A252049C0, %fd29885;
	setp.ltu.f64 	%p2532, %fd1852, 0d41E0000000000000;
	@%p2532 bra 	$L__BB0_1277;
	{ // callseq 310, 0
	.param .b64 param0;
	st.param.f64 	[param0], %fd1851;
	.param .align 16 .b8 retval0[16];
	call.uni (retval0), 
	__internal_trig_reduction_slowpathd, 
	(
	param0
	);
	ld.param.f64 	%fd76397, [retval0];
	ld.param.b32 	%r17986, [retval0+8];
	} // callseq 310
$L__BB0_1277:
	and.b32  	%r8944, %r17986, 1;
	setp.eq.b32 	%p2533, %r8944, 1;
	not.pred 	%p9688, %p2533;
$L__BB0_1278:
	mul.f64 	%fd29888, %fd76397, %fd76397;
	fma.rn.f64 	%fd29889, %fd29888, 0d3EE48DAC2799BCB9, 0dBEF9757C5B27EBB1;
	fma.rn.f64 	%fd29890, %fd29889, %fd29888, 0d3F0980E90FD91E04;
	fma.rn.f64 	%fd29891, %fd29890, %fd29888, 0dBEFAE2B0417D7E1D;
	fma.rn.f64 	%fd29892, %fd29891, %fd29888, 0d3F119F5341BFBA57;
	fma.rn.f64 	%fd29893, %fd29892, %fd29888, 0d3F15E791A00F6919;
	fma.rn.f64 	%fd29894, %fd29893, %fd29888, 0d3F2FF2E7FADEC73A;
	fma.rn.f64 	%fd29895, %fd29894, %fd29888, 0d3F434BC1B206DA62;
	fma.rn.f64 	%fd29896, %fd29895, %fd29888, 0d3F57DB18EF2F83F9;
	fma.rn.f64 	%fd29897, %fd29896, %fd29888, 0d3F6D6D2E7AE49FBC;
	fma.rn.f64 	%fd29898, %fd29897, %fd29888, 0d3F8226E3A816A776;
	fma.rn.f64 	%fd29899, %fd29898, %fd29888, 0d3F9664F485D25660;
	fma.rn.f64 	%fd29900, %fd29899, %fd29888, 0d3FABA1BA1BABF31D;
	fma.rn.f64 	%fd29901, %fd29900, %fd29888, 0d3FC11111111105D2;
	fma.rn.f64 	%fd29902, %fd29901, %fd29888, 0d3FD555555555555E;
	mul.f64 	%fd1858, %fd29888, %fd29902;
	fma.rn.f64 	%fd76398, %fd1858, %fd76397, %fd76397;
	@%p9688 bra 	$L__BB0_1280;
	fma.rn.f64 	%fd29903, %fd1858, %fd76397, %fd76397;
	sub.f64 	%fd29904, %fd29903, %fd76397;
	neg.f64 	%fd29905, %fd29904;
	fma.rn.f64 	%fd29906, %fd1858, %fd76397, %fd29905;
	rcp.approx.ftz.f64 	%fd29907, %fd29903;
	neg.f64 	%fd29908, %fd29903;
	fma.rn.f64 	%fd29909, %fd29908, %fd29907, 0d3FF0000000000000;
	fma.rn.f64 	%fd29910, %fd29909, %fd29909, %fd29909;
	fma.rn.f64 	%fd29911, %fd29910, %fd29907, %fd29907;
	neg.f64 	%fd29912, %fd29911;
	fma.rn.f64 	%fd29913, %fd29903, %fd29912, 0d3FF0000000000000;
	fma.rn.f64 	%fd29914, %fd29912, %fd29906, %fd29913;
	fma.rn.f64 	%fd76398, %fd29914, %fd29912, %fd29912;
$L__BB0_1280:
	ld.param.u64 	%rd8166, [_Z8FitGrainPdPiS0_S_S_S0_S0_S_S_S_S_S_S_S_S_S_S_S_S__param_2];
	mul.f64 	%fd29915, %fd1850, %fd76398;
	mul.lo.s32 	%r8945, %r17985, 7;
	mul.wide.u32 	%rd2025, %r8945, 8;
	add.s64 	%rd2026, %rd33, %rd2025;
	st.global.f64 	[%rd2026+48], %fd29915;
	add.s32 	%r17985, %r17985, 1;
	cvta.to.global.u64 	%rd2027, %rd8166;
	ld.global.u32 	%r760, [%rd2027+4];
	setp.lt.s32 	%p2535, %r17985, %r760;
	@%p2535 bra 	$L__BB0_1270;
	ld.global.f64 	%fd76361, [%rd32+1368];
	ld.global.f64 	%fd76363, [%rd32+1376];
	ld.global.f64 	%fd76365, [%rd32+1384];
	setp.gt.s32 	%p9689, %r760, 0;
$L__BB0_1282:
	mul.f64 	%fd1868, %fd76361, 0d3F91DF46A2529D3A;
	abs.f64 	%fd1869, %fd1868;
	setp.neu.f64 	%p2536, %fd1869, 0d7FF0000000000000;
	@%p2536 bra 	$L__BB0_1284;
	mov.f64 	%fd29921, 0d0000000000000000;
	mul.rn.f64 	%fd76403, %fd1868, %fd29921;
	mov.b32 	%r17988, 1;
	bra.uni 	$L__BB0_1287;
$L__BB0_1284:
	mul.f64 	%fd29916, %fd1868, 0d3FE45F306DC9C883;
	cvt.rni.s32.f64 	%r17987, %fd29916;
	cvt.rn.f64.s32 	%fd29917, %r17987;
	fma.rn.f64 	%fd29918, %fd29917, 0dBFF921FB54442D18, %fd1868;
	fma.rn.f64 	%fd29919, %fd29917, 0dBC91A62633145C00, %fd29918;
	fma.rn.f64 	%fd76403, %fd29917, 0dB97B839A252049C0, %fd29919;
	setp.ltu.f64 	%p2537, %fd1869, 0d41E0000000000000;
	@%p2537 bra 	$L__BB0_1286;
	{ // callseq 311, 0
	.param .b64 param0;
	st.param.f64 	[param0], %fd1868;
	.param .align 16 .b8 retval0[16];
	call.uni (retval0), 
	__internal_trig_reduction_slowpathd, 
	(
	param0
	);
	ld.param.f64 	%fd76403, [retval0];
	ld.param.b32 	%r17987, [retval0+8];
	} // callseq 311
$L__BB0_1286:
	add.s32 	%r17988, %r17987, 1;
$L__BB0_1287:
	shl.b32 	%r8948, %r17988, 6;
	cvt.u64.u32 	%rd2028, %r8948;
	and.b64  	%rd2029, %rd2028, 64;
	mov.u64 	%rd2030, __cudart_sin_cos_coeffs;
	add.s64 	%rd2031, %rd2030, %rd2029;
	mul.rn.f64 	%fd29922, %fd76403, %fd76403;
	and.b32  	%r8949, %r17988, 1;
	setp.eq.b32 	%p2538, %r8949, 1;
	selp.f64 	%fd29923, 0dBDA8FF8320FD8164, 0d3DE5DB65F9785EBA, %p2538;
	ld.global.nc.v2.f64 	{%fd29924, %fd29925}, [%rd2031];
	fma.rn.f64 	%fd29926, %fd29923, %fd29922, %fd29924;
	fma.rn.f64 	%fd29927, %fd29926, %fd29922, %fd29925;
	ld.global.nc.v2.f64 	{%fd29928, %fd29929}, [%rd2031+16];
	fma.rn.f64 	%fd29930, %fd29927, %fd29922, %fd29928;
	fma.rn.f64 	%fd29931, %fd29930, %fd29922, %fd29929;
	ld.global.nc.v2.f64 	{%fd29932, %fd29933}, [%rd2031+32];
	fma.rn.f64 	%fd29934, %fd29931, %fd29922, %fd29932;
	fma.rn.f64 	%fd29935, %fd29934, %fd29922, %fd29933;
	fma.rn.f64 	%fd29936, %fd29935, %fd76403, %fd76403;
	fma.rn.f64 	%fd29937, %fd29935, %fd29922, 0d3FF0000000000000;
	selp.f64 	%fd29938, %fd29937, %fd29936, %p2538;
	and.b32  	%r8950, %r17988, 2;
	setp.eq.s32 	%p2539, %r8950, 0;
	mov.f64 	%fd29939, 0d0000000000000000;
	sub.f64 	%fd29940, %fd29939, %fd29938;
	selp.f64 	%fd1875, %fd29938, %fd29940, %p2539;
	mul.f64 	%fd1876, %fd76363, 0d3F91DF46A2529D3A;
	abs.f64 	%fd1877, %fd1876;
	setp.neu.f64 	%p2540, %fd1877, 0d7FF0000000000000;
	@%p2540 bra 	$L__BB0_1289;
	mov.f64 	%fd29946, 0d0000000000000000;
	mul.rn.f64 	%fd76405, %fd1876, %fd29946;
	mov.b32 	%r17990, 1;
	bra.uni 	$L__BB0_1292;
$L__BB0_1289:
	mul.f64 	%fd29941, %fd1876, 0d3FE45F306DC9C883;
	cvt.rni.s32.f64 	%r17989, %fd29941;
	cvt.rn.f64.s32 	%fd29942, %r17989;
	fma.rn.f64 	%fd29943, %fd29942, 0dBFF921FB54442D18, %fd1876;
	fma.rn.f64 	%fd29944, %fd29942, 0dBC91A62633145C00, %fd29943;
	fma.rn.f64 	%fd76405, %fd29942, 0dB97B839A252049C0, %fd29944;
	setp.ltu.f64 	%p2541, %fd1877, 0d41E0000000000000;
	@%p2541 bra 	$L__BB0_1291;
	{ // callseq 312, 0
	.param .b64 param0;
	st.param.f64 	[param0], %fd1876;
	.param .align 16 .b8 retval0[16];
	call.uni (retval0), 
	__internal_trig_reduction_slowpathd, 
	(
	param0
	);
	ld.param.f64 	%fd76405, [retval0];
	ld.param.b32 	%r17989, [retval0+8];
	} // callseq 312
$L__BB0_1291:
	add.s32 	%r17990, %r17989, 1;
$L__BB0_1292:
	shl.b32 	%r8953, %r17990, 6;
	cvt.u64.u32 	%rd2032, %r8953;
	and.b64  	%rd2033, %rd2032, 64;
	mov.u64 	%rd2034, __cudart_sin_cos_coeffs;
	add.s64 	%rd2035, %rd2034, %rd2033;
	mul.rn.f64 	%fd29947, %fd76405, %fd76405;
	and.b32  	%r8954, %r17990, 1;
	setp.eq.b32 	%p2542, %r8954, 1;
	selp.f64 	%fd29948, 0dBDA8FF8320FD8164, 0d3DE5DB65F9785EBA, %p2542;
	ld.global.nc.v2.f64 	{%fd29949, %fd29950}, [%rd2035];
	fma.rn.f64 	%fd29951, %fd29948, %fd29947, %fd29949;
	fma.rn.f64 	%fd29952, %fd29951, %fd29947, %fd29950;
	ld.global.nc.v2.f64 	{%fd29953, %fd29954}, [%rd2035+16];
	fma.rn.f64 	%fd29955, %fd29952, %fd29947, %fd29953;
	fma.rn.f64 	%fd29956, %fd29955, %fd29947, %fd29954;
	ld.global.nc.v2.f64 	{%fd29957, %fd29958}, [%rd2035+32];
	fma.rn.f64 	%fd29959, %fd29956, %fd29947, %fd29957;
	fma.rn.f64 	%fd29960, %fd29959, %fd29947, %fd29958;
	fma.rn.f64 	%fd29961, %fd29960, %fd76405, %fd76405;
	fma.rn.f64 	%fd29962, %fd29960, %fd29947, 0d3FF0000000000000;
	selp.f64 	%fd29963, %fd29962, %fd29961, %p2542;
	and.b32  	%r8955, %r17990, 2;
	setp.eq.s32 	%p2543, %r8955, 0;
	mov.f64 	%fd29964, 0d0000000000000000;
	sub.f64 	%fd29965, %fd29964, %fd29963;
	selp.f64 	%fd1883, %fd29963, %fd29965, %p2543;
	mul.f64 	%fd1884, %fd76365, 0d3F91DF46A2529D3A;
	abs.f64 	%fd1885, %fd1884;
	setp.neu.f64 	%p2544, %fd1885, 0d7FF0000000000000;
	@%p2544 bra 	$L__BB0_1294;
	mov.f64 	%fd29971, 0d0000000000000000;
	mul.rn.f64 	%fd76407, %fd1884, %fd29971;
	mov.b32 	%r17992, 1;
	bra.uni 	$L__BB0_1297;
$L__BB0_1294:
	mul.f64 	%fd29966, %fd1884, 0d3FE45F306DC9C883;
	cvt.rni.s32.f64 	%r17991, %fd29966;
	cvt.rn.f64.s32 	%fd29967, %r17991;
	fma.rn.f64 	%fd29968, %fd29967, 0dBFF921FB54442D18, %fd1884;
	fma.rn.f64 	%fd29969, %fd29967, 0dBC91A62633145C00, %fd29968;
	fma.rn.f64 	%fd76407, %fd29967, 0dB97B839A252049C0, %fd29969;
	setp.ltu.f64 	%p2545, %fd1885, 0d41E0000000000000;
	@%p2545 bra 	$L__BB0_1296;
	{ // callseq 313, 0
	.param .b64 param0;
	st.param.f64 	[param0], %fd1884;
	.param .align 16 .b8 retval0[16];
	call.uni (retval0), 
	__internal_trig_reduction_slowpathd, 
	(
	param0
	);
	ld.param.f64 	%fd76407, [retval0];
	ld.param.b32 	%r17991, [retval0+8];
	} // callseq 313
$L__BB0_1296:
	add.s32 	%r17992, %r17991, 1;
$L__BB0_1297:
	shl.b32 	%r8958, %r17992, 6;
	cvt.u64.u32 	%rd2036, %r8958;
	and.b64  	%rd2037, %rd2036, 64;
	mov.u64 	%rd2038, __cudart_sin_cos_coeffs;
	add.s64 	%rd2039, %rd2038, %rd2037;
	mul.rn.f64 	%fd29972, %fd76407, %fd76407;
	and.b32  	%r8959, %r17992, 1;
	setp.eq.b32 	%p2547, %r8959, 1;
	selp.f64 	%fd29973, 0dBDA8FF8320FD8164, 0d3DE5DB65F9785EBA, %p2547;
	ld.global.nc.v2.f64 	{%fd29974, %fd29975}, [%rd2039];
	fma.rn.f64 	%fd29976, %fd29973, %fd29972, %fd29974;
	fma.rn.f64 	%fd29977, %fd29976, %fd29972, %fd29975;
	ld.global.nc.v2.f64 	{%fd29978, %fd29979}, [%rd2039+16];
	fma.rn.f64 	%fd29980, %fd29977, %fd29972, %fd29978;
	fma.rn.f64 	%fd29981, %fd29980, %fd29972, %fd29979;
	ld.global.nc.v2.f64 	{%fd29982, %fd29983}, [%rd2039+32];
	fma.rn.f64 	%fd29984, %fd29981, %fd29972, %fd29982;
	fma.rn.f64 	%fd29985, %fd29984, %fd29972, %fd29983;
	fma.rn.f64 	%fd29986, %fd29985, %fd76407, %fd76407;
	fma.rn.f64 	%fd29987, %fd29985, %fd29972, 0d3FF0000000000000;
	selp.f64 	%fd29988, %fd29987, %fd29986, %p2547;
	and.b32  	%r8960, %r17992, 2;
	setp.eq.s32 	%p2548, %r8960, 0;
	mov.f64 	%fd29989, 0d0000000000000000;
	sub.f64 	%fd29990, %fd29989, %fd29988;
	selp.f64 	%fd1891, %fd29988, %fd29990, %p2548;
	@%p2536 bra 	$L__BB0_1299;
	mov.f64 	%fd29996, 0d0000000000000000;
	mul.rn.f64 	%fd76408, %fd1868, %fd29996;
	mov.b32 	%r17993, 0;
	bra.uni 	$L__BB0_1301;
$L__BB0_1299:
	mul.f64 	%fd29991, %fd1868, 0d3FE45F306DC9C883;
	cvt.rni.s32.f64 	%r17993, %fd29991;
	cvt.rn.f64.s32 	%fd29992, %r17993;
	fma.rn.f64 	%fd29993, %fd29992, 0dBFF921FB54442D18, %fd1868;
	fma.rn.f64 	%fd29994, %fd29992, 0dBC91A62633145C00, %fd29993;
	fma.rn.f64 	%fd76408, %fd29992, 0dB97B839A252049C0, %fd29994;
	setp.ltu.f64 	%p2549, %fd1869, 0d41E0000000000000;
	@%p2549 bra 	$L__BB0_1301;
	{ // callseq 314, 0
	.param .b64 param0;
	st.param.f64 	[param0], %fd1868;
	.param .align 16 .b8 retval0[16];
	call.uni (retval0), 
	__internal_trig_reduction_slowpathd, 
	(
	param0
	);
	ld.param.f64 	%fd76408, [retval0];
	ld.param.b32 	%r17993, [retval0+8];
	} // callseq 314
$L__BB0_1301:
	shl.b32 	%r8963, %r17993, 6;
	cvt.u64.u32 	%rd2040, %r8963;
	and.b64  	%rd2041, %rd2040, 64;
	mov.u64 	%rd2042, __cudart_sin_cos_coeffs;
	add.s64 	%rd2043, %rd2042, %rd2041;
	mul.rn.f64 	%fd29997, %fd76408, %fd76408;
	and.b32  	%r8964, %r17993, 1;
	setp.eq.b32 	%p2551, %r8964, 1;
	selp.f64 	%fd29998, 0dBDA8FF8320FD8164, 0d3DE5DB65F9785EBA, %p2551;
	ld.global.nc.v2.f64 	{%fd29999, %fd30000}, [%rd2043];
	fma.rn.f64 	%fd30001, %fd29998, %fd29997, %fd29999;
	fma.rn.f64 	%fd30002, %fd30001, %fd29997, %fd30000;
	ld.global.nc.v2.f64 	{%fd30003, %fd30004}, [%rd2043+16];
	fma.rn.f64 	%fd30005, %fd30002, %fd29997, %fd30003;
	fma.rn.f64 	%fd30006, %fd30005, %fd29997, %fd30004;
	ld.global.nc.v2.f64 	{%fd30007, %fd30008}, [%rd2043+32];
	fma.rn.f64 	%fd30009, %fd30006, %fd29997, %fd30007;
	fma.rn.f64 	%fd30010, %fd30009, %fd29997, %fd30008;
	fma.rn.f64 	%fd30011, %fd30010, %fd76408, %fd76408;
	fma.rn.f64 	%fd30012, %fd30010, %fd29997, 0d3FF0000000000000;
	selp.f64 	%fd30013, %fd30012, %fd30011, %p2551;
	and.b32  	%r8965, %r17993, 2;
	setp.eq.s32 	%p2552, %r8965, 0;
	mov.f64 	%fd30014, 0d0000000000000000;
	sub.f64 	%fd30015, %fd30014, %fd30013;
	selp.f64 	%fd1896, %fd30013, %fd30015, %p2552;
	@%p2540 bra 	$L__BB0_1303;
	mov.f64 	%fd30021, 0d0000000000000000;
	mul.rn.f64 	%fd76409, %fd1876, %fd30021;
	mov.b32 	%r17994, 0;
	bra.uni 	$L__BB0_1305;
$L__BB0_1303:
	mul.f64 	%fd30016, %fd1876, 0d3FE45F306DC9C883;
	cvt.rni.s32.f64 	%r17994, %fd30016;
	cvt.rn.f64.s32 	%fd30017, %r17994;
	fma.rn.f64 	%fd30018, %fd30017, 0dBFF921FB54442D18, %fd1876;
	fma.rn.f64 	%fd30019, %fd30017, 0dBC91A62633145C00, %fd30018;
	fma.rn.f64 	%fd76409, %fd30017, 0dB97B839A252049C0, %fd30019;
	setp.ltu.f64 	%p2553, %fd1877, 0d41E0000000000000;
	@%p2553 bra 	$L__BB0_1305;
	{ // callseq 315, 0
	.param .b64 param0;
	st.param.f64 	[param0], %fd1876;
	.param .align 16 .b8 retval0[16];
	call.uni (retval0), 
	__internal_trig_reduction_slowpathd, 
	(
	param0
	);
	ld.param.f64 	%fd76409, [retval0];
	ld.param.b32 	%r17994, [retval0+8];
	} // callseq 315
$L__BB0_1305:
	shl.b32 	%r8968, %r17994, 6;
	cvt.u64.u32 	%rd2044, %r8968;
	and.b64  	%rd2045, %rd2044, 64;
	mov.u64 	%rd2046, __cudart_sin_cos_coeffs;
	add.s64 	%rd2047, %rd2046, %rd2045;
	mul.rn.f64 	%fd30022, %fd76409, %fd76409;
	and.b32  	%r8969, %r17994, 1;
	setp.eq.b32 	%p2555, %r8969, 1;
	selp.f64 	%fd30023, 0dBDA8FF8320FD8164, 0d3DE5DB65F9785EBA, %p2555;
	ld.global.nc.v2.f64 	{%fd30024, %fd30025}, [%rd2047];
	fma.rn.f64 	%fd30026, %fd30023, %fd30022, %fd30024;
	fma.rn.f64 	%fd30027, %fd30026, %fd30022, %fd30025;
	ld.global.nc.v2.f64 	{%fd30028, %fd30029}, [%rd2047+16];
	fma.rn.f64 	%fd30030, %fd30027, %fd30022, %fd30028;
	fma.rn.f64 	%fd30031, %fd30030, %fd30022, %fd30029;
	ld.global.nc.v2.f64 	{%fd30032, %fd30033}, [%rd2047+32];
	fma.rn.f64 	%fd30034, %fd30031, %fd30022, %fd30032;
	fma.rn.f64 	%fd30035, %fd30034, %fd30022, %fd30033;
	fma.rn.f64 	%fd30036, %fd30035, %fd76409, %fd76409;
	fma.rn.f64 	%fd30037, %fd30035, %fd30022, 0d3FF0000000000000;
	selp.f64 	%fd30038, %fd30037, %fd30036, %p2555;
	and.b32  	%r8970, %r17994, 2;
	setp.eq.s32 	%p2556, %r8970, 0;
	mov.f64 	%fd30039, 0d0000000000000000;
	sub.f64 	%fd30040, %fd30039, %fd30038;
	selp.f64 	%fd1901, %fd30038, %fd30040, %p2556;
	@%p2544 bra 	$L__BB0_1307;
	mov.f64 	%fd30046, 0d0000000000000000;
	mul.rn.f64 	%fd76410, %fd1884, %fd30046;
	mov.b32 	%r17995, 0;
	bra.uni 	$L__BB0_1309;
$L__BB0_1307:
	mul.f64 	%fd30041, %fd1884, 0d3FE45F306DC9C883;
	cvt.rni.s32.f64 	%r17995, %fd30041;
	cvt.rn.f64.s32 	%fd30042, %r17995;
	fma.rn.f64 	%fd30043, %fd30042, 0dBFF921FB54442D18, %fd1884;
	fma.rn.f64 	%fd30044, %fd30042, 0dBC91A62633145C00, %fd30043;
	fma.rn.f64 	%fd76410, %fd30042, 0dB97B839A252049C0, %fd30044;
	setp.ltu.f64 	%p2557, %fd1885, 0d41E0000000000000;
	@%p2557 bra 	$L__BB0_1309;
	{ // callseq 316, 0
	.param .b64 param0;
	st.param.f64 	[param0], %fd1884;
	.param .align 16 .b8 retval0[16];
	call.uni (retval0), 
	__internal_trig_reduction_slowpathd, 
	(
	param0
	);
	ld.param.f64 	%fd76410, [retval0];
	ld.param.b32 	%r17995, [retval0+8];
	} // callseq 316
$L__BB0_1309:
	ld.param.u64 	%rd8124, [_Z8FitGrainPdPiS0_S_S_S0_S0_S_S_S_S_S_S_S_S_S_S_S_S__param_1];
	ld.param.u64 	%rd8006, [_Z8FitGrainPdPiS0_S_S_S0_S0_S_S_S_S_S_S_S_S_S_S_S_S__param_0];
	shl.b32 	%r8974, %r17995, 6;
	cvt.u64.u32 	%rd2048, %r8974;
	and.b64  	%rd2049, %rd2048, 64;
	mov.u64 	%rd2050, __cudart_sin_cos_coeffs;
	add.s64 	%rd2051, %rd2050, %rd2049;
	mul.rn.f64 	%fd30047, %fd76410, %fd76410;
	and.b32  	%r8975, %r17995, 1;
	setp.eq.b32 	%p2558, %r8975, 1;
	selp.f64 	%fd30048, 0dBDA8FF8320FD8164, 0d3DE5DB65F9785EBA, %p2558;
	ld.global.nc.v2.f64 	{%fd30049, %fd30050}, [%rd2051];
	fma.rn.f64 	%fd30051, %fd30048, %fd30047, %fd30049;
	fma.rn.f64 	%fd30052, %fd30051, %fd30047, %fd30050;
	ld.global.nc.v2.f64 	{%fd30053, %fd30054}, [%rd2051+16];
	fma.rn.f64 	%fd30055, %fd30052, %fd30047, %fd30053;
	fma.rn.f64 	%fd30056, %fd30055, %fd30047, %fd30054;
	ld.global.nc.v2.f64 	{%fd30057, %fd30058}, [%rd2051+32];
	fma.rn.f64 	%fd30059, %fd30056, %fd30047, %fd30057;
	fma.rn.f64 	%fd30060, %fd30059, %fd30047, %fd30058;
	fma.rn.f64 	%fd30061, %fd30060, %fd76410, %fd76410;
	fma.rn.f64 	%fd30062, %fd30060, %fd30047, 0d3FF0000000000000;
	selp.f64 	%fd30063, %fd30062, %fd30061, %p2558;
	and.b32  	%r8976, %r17995, 2;
	setp.eq.s32 	%p2559, %r8976, 0;
	mov.f64 	%fd30064, 0d0000000000000000;
	sub.f64 	%fd30065, %fd30064, %fd30063;
	selp.f64 	%fd1906, %fd30063, %fd30065, %p2559;
	mul.f64 	%fd30066, %fd1875, %fd1891;
	mul.f64 	%fd30067, %fd1883, %fd1906;
	mul.f64 	%fd30068, %fd1896, %fd30067;
	sub.f64 	%fd1907, %fd30066, %fd30068;
	mul.f64 	%fd30069, %fd1875, %fd30067;
	fma.rn.f64 	%fd1908, %fd1891, %fd1896, %fd30069;
	mul.f64 	%fd1909, %fd1891, %fd1901;
	cvta.to.global.u64 	%rd2052, %rd8124;
	ld.global.u32 	%r785, [%rd2052+4];
	cvta.to.global.u64 	%rd2053, %rd8006;
	ld.global.f64 	%fd1910, [%rd2053+4088];
	mov.b32 	%r18035, 0;
	not.pred 	%p2560, %p9689;
	@%p2560 bra 	$L__BB0_1457;
	mul.f64 	%fd1911, %fd1901, %fd1906;
	neg.f64 	%fd30070, %fd1901;
	mul.f64 	%fd1912, %fd1875, %fd30070;
	mul.f64 	%fd30071, %fd1896, %fd1906;
	mul.f64 	%fd30072, %fd1883, %fd1891;
	mul.f64 	%fd30073, %fd1875, %fd30072;
	sub.f64 	%fd1913, %fd30073, %fd30071;
	mul.f64 	%fd1914, %fd1896, %fd1901;
	mul.f64 	%fd30074, %fd1875, %fd1906;
	neg.f64 	%fd30075, %fd1891;
	mul.f64 	%fd30076, %fd1883, %fd30075;
	mul.f64 	%fd30077, %fd30076, %fd1896;
	sub.f64 	%fd1915, %fd30077, %fd30074;
	mov.b32 	%r17996, 0;
	mov.u32 	%r18035, %r17996;
$L__BB0_1311:
	mul.lo.s32 	%r8979, %r17996, 7;
	mul.wide.u32 	%rd2054, %r8979, 8;
	add.s64 	%rd2055, %rd33, %rd2054;
	ld.global.f64 	%fd30078, [%rd2055+16];
	ld.global.f64 	%fd30079, [%rd2055+8];
	ld.global.f64 	%fd30080, [%rd2055];
	mul.f64 	%fd30081, %fd30079, %fd1915;
	fma.rn.f64 	%fd30082, %fd30080, %fd1907, %fd30081;
	fma.rn.f64 	%fd1918, %fd30078, %fd1914, %fd30082;
	mul.f64 	%fd30083, %fd30079, %fd1913;
	fma.rn.f64 	%fd30084, %fd30080, %fd1908, %fd30083;
	fma.rn.f64 	%fd1919, %fd30078, %fd1912, %fd30084;
	mul.f64 	%fd30085, %fd30079, %fd1909;
	fma.rn.f64 	%fd30086, %fd30080, %fd1911, %fd30085;
	fma.rn.f64 	%fd1920, %fd30078, %fd1883, %fd30086;
	ld.global.f64 	%fd30087, [%rd2055+40];
	mul.f64 	%fd30088, %fd1919, %fd1919;
	fma.rn.f64 	%fd30089, %fd1918, %fd1918, %fd30088;
	fma.rn.f64 	%fd30090, %fd1920, %fd1920, %fd30089;
	sqrt.rn.f64 	%fd1921, %fd30090;
	mul.f64 	%fd1922, %fd30087, 0d3F91DF46A2529D3A;
	abs.f64 	%fd1923, %fd1922;
	setp.neu.f64 	%p2561, %fd1923, 0d7FF0000000000000;
	@%p2561 bra 	$L__BB0_1313;
	mov.f64 	%fd30096, 0d0000000000000000;
	mul.rn.f64 	%fd76413, %fd1922, %fd30096;
	mov.b32 	%r17999, 0;
	bra.uni 	$L__BB0_1315;
$L__BB0_1313:
	mul.f64 	%fd30091, %fd1922, 0d3FE45F306DC9C883;
	cvt.rni.s32.f64 	%r17999, %fd30091;
	cvt.rn.f64.s32 	%fd30092, %r17999;
	fma.rn.f64 	%fd30093, %fd30092, 0dBFF921FB54442D18, %fd1922;
	fma.rn.f64 	%fd30094, %fd30092, 0dBC91A62633145C00, %fd30093;
	fma.rn.f64 	%fd76413, %fd30092, 0dB97B839A252049C0, %fd30094;
	setp.ltu.f64 	%p2562, %fd1923, 0d41E0000000000000;
	@%p2562 bra 	$L__BB0_1315;
	{ // callseq 317, 0
	.param .b64 param0;
	st.param.f64 	[param0], %fd1922;
	.param .align 16 .b8 retval0[16];
	call.uni (retval0), 
	__internal_trig_reduction_slowpathd, 
	(
	param0
	);
	ld.param.f64 	%fd76413, [retval0];
	ld.param.b32 	%r17999, [retval0+8];
	} // callseq 317
$L__BB0_1315:
	shl.b32 	%r8982, %r17999, 6;
	cvt.u64.u32 	%rd2056, %r8982;
	and.b64  	%rd2057, %rd2056, 64;
	mov.u64 	%rd2058, __cudart_sin_cos_coeffs;
	add.s64 	%rd2059, %rd2058, %rd2057;
	mul.rn.f64 	%fd30097, %fd76413, %fd76413;
	and.b32  	%r8983, %r17999, 1;
	setp.eq.b32 	%p2563, %r8983, 1;
	selp.f64 	%fd30098, 0dBDA8FF8320FD8164, 0d3DE5DB65F9785EBA, %p2563;
	ld.global.nc.v2.f64 	{%fd30099, %fd30100}, [%rd2059];
	fma.rn.f64 	%fd30101, %fd30098, %fd30097, %fd30099;
	fma.rn.f64 	%fd30102, %fd30101, %fd30097, %fd30100;
	ld.global.nc.v2.f64 	{%fd30103, %fd30104}, [%rd2059+16];
	fma.rn.f64 	%fd30105, %fd30102, %fd30097, %fd30103;
	fma.rn.f64 	%fd30106, %fd30105, %fd30097, %fd30104;
	ld.global.nc.v2.f64 	{%fd30107, %fd30108}, [%rd2059+32];
	fma.rn.f64 	%fd30109, %fd30106, %fd30097, %fd30107;
	fma.rn.f64 	%fd30110, %fd30109, %fd30097, %fd30108;
	fma.rn.f64 	%fd30111, %fd30110, %fd76413, %fd76413;
	fma.rn.f64 	%fd30112, %fd30110, %fd30097, 0d3FF0000000000000;
	selp.f64 	%fd30113, %fd30112, %fd30111, %p2563;
	and.b32  	%r8984, %r17999, 2;
	setp.eq.s32 	%p2564, %r8984, 0;
	mov.f64 	%fd30114, 0d0000000000000000;
	sub.f64 	%fd30115, %fd30114, %fd30113;
	selp.f64 	%fd30116, %fd30113, %fd30115, %p2564;
	mul.f64 	%fd1928, %fd1921, %fd30116;
	abs.f64 	%fd30117, %fd1919;
	setp.geu.f64 	%p2565, %fd30117, 0d3F1A36E2EB1C432D;
	@%p2565 bra 	$L__BB0_1324;
	setp.eq.f64 	%p2613, %fd1918, 0d0000000000000000;
	mov.b32 	%r18013, 0;
	@%p2613 bra 	$L__BB0_1379;
	neg.f64 	%fd30479, %fd1928;
	div.rn.f64 	%fd1929, %fd30479, %fd1918;
	abs.f64 	%fd1930, %fd1929;
	setp.gtu.f64 	%p2614, %fd1930, 0d3FF0000000000000;
	@%p2614 bra 	$L__BB0_1379;
	{
	.reg .b32 %temp; 
	mov.b64 	{%temp, %r792}, %fd1929;
	}
	{
	.reg .b32 %temp; 
	mov.b64 	{%temp, %r9051}, %fd1930;
	}
	setp.gt.s32 	%p2615, %r9051, 1071801957;
	@%p2615 bra 	$L__BB0_1322;
	mul.f64 	%fd30520, %fd1929, %fd1929;
	fma.rn.f64 	%fd30521, %fd30520, 0d3FB0066BDC1895E9, 0dBFB3823B180754AF;
	fma.rn.f64 	%fd30522, %fd30521, %fd30520, 0d3FB11E52CC2F79AE;
	fma.rn.f64 	%fd30523, %fd30522, %fd30520, 0dBF924EAF3526861B;
	fma.rn.f64 	%fd30524, %fd30523, %fd30520, 0d3F91DF02A31E6CB7;
	fma.rn.f64 	%fd30525, %fd30524, %fd30520, 0d3F847D18B0EEC6CC;
	fma.rn.f64 	%fd30526, %fd30525, %fd30520, 0d3F8D0AF961BA53B0;
	fma.rn.f64 	%fd30527, %fd30526, %fd30520, 0d3F91BF7734CF1C48;
	fma.rn.f64 	%fd30528, %fd30527, %fd30520, 0d3F96E91483144EF7;
	fma.rn.f64 	%fd30529, %fd30528, %fd30520, 0d3F9F1C6E0A4F9F81;
	fma.rn.f64 	%fd30530, %fd30529, %fd30520, 0d3FA6DB6DC27FA92B;
	fma.rn.f64 	%fd30531, %fd30530, %fd30520, 0d3FB333333320F91B;
	fma.rn.f64 	%fd30532, %fd30531, %fd30520, 0d3FC5555555555F4D;
	mul.f64 	%fd30533, %fd30520, %fd30532;
	fma.rn.f64 	%fd1931, %fd30533, %fd1930, %fd1930;
	setp.gt.s32 	%p2619, %r792, -1;
	@%p2619 bra 	$L__BB0_1321;
	mov.f64 	%fd30538, 0d3C91A62633145C07;
	add.rn.f64 	%fd30539, %fd1931, %fd30538;
	mov.f64 	%fd30540, 0d3FF921FB54442D18;
	add.rn.f64 	%fd76414, %fd30540, %fd30539;
	bra.uni 	$L__BB0_1323;
$L__BB0_1321:
	mov.f64 	%fd30534, 0dBC91A62633145C07;
	add.rn.f64 	%fd30535, %fd1931, %fd30534;
	neg.f64 	%fd30536, %fd30535;
	mov.f64 	%fd30537, 0d3FF921FB54442D18;
	add.rn.f64 	%fd76414, %fd30537, %fd30536;
	bra.uni 	$L__BB0_1323;
$L__BB0_1322:
	mov.f64 	%fd30480, 0d3FF0000000000000;
	sub.f64 	%fd30481, %fd30480, %fd1930;
	{
	.reg .b32 %temp; 
	mov.b64 	{%r9052, %temp}, %fd30481;
	}
	{
	.reg .b32 %temp; 
	mov.b64 	{%temp, %r9053}, %fd30481;
	}
	add.s32 	%r9054, %r9053, -1048576;
	mov.b64 	%fd30482, {%r9052, %r9054};
	rsqrt.approx.ftz.f64 	%fd30483, %fd30482;
	{
	.reg .b32 %temp; 
	mov.b64 	{%r9055, %temp}, %fd30483;
	}
	{
	.reg .b32 %temp; 
	mov.b64 	{%temp, %r9056}, %fd30483;
	}
	add.s32 	%r9057, %r9056, -1048576;
	mov.b64 	%fd30484, {%r9055, %r9057};
	mul.f64 	%fd30485, %fd30482, %fd30483;
	neg.f64 	%fd30486, %fd30485;
	fma.rn.f64 	%fd30487, %fd30485, %fd30486, %fd30482;
	fma.rn.f64 	%fd30488, %fd30487, %fd30484, %fd30485;
	neg.f64 	%fd30489, %fd30488;
	fma.rn.f64 	%fd30490, %fd30483, %fd30489, 0d3FF0000000000000;
	fma.rn.f64 	%fd30491, %fd30490, %fd30484, %fd30484;
	fma.rn.f64 	%fd30492, %fd30488, %fd30489, %fd30482;
	fma.rn.f64 	%fd30493, %fd30492, %fd30491, %fd30488;
	{
	.reg .b32 %temp; 
	mov.b64 	{%r9058, %temp}, %fd30493;
	}
	{
	.reg .b32 %temp; 
	mov.b64 	{%temp, %r9059}, %fd30493;
	}
	add.s32 	%r9060, %r9059, 1048576;
	mov.b64 	%fd30494, {%r9058, %r9060};
	fma.rn.f64 	%fd30495, %fd30481, 0d3EC715B371155F70, 0dBEBAC2FE66FAAC4B;
	fma.rn.f64 	%fd30496, %fd30495, %fd30481, 0d3ED9A9B88EFCD9B8;
	fma.rn.f64 	%fd30497, %fd30496, %fd30481, 0d3EDD0F40A8A0C4C3;
	fma.rn.f64 	%fd30498, %fd30497, %fd30481, 0d3EF46D4CFA9E0E1F;
	fma.rn.f64 	%fd30499, %fd30498, %fd30481, 0d3F079C168D1E2422;
	fma.rn.f64 	%fd30500, %fd30499, %fd30481, 0d3F1C9A88C3BCA540;
	fma.rn.f64 	%fd30501, %fd30500, %fd30481, 0d3F31C4E64BD476DF;
	fma.rn.f64 	%fd30502, %fd30501, %fd30481, 0d3F46E8BA60009C8F;
	fma.rn.f64 	%fd30503, %fd30502, %fd30481, 0d3F5F1C71C62B05A2;
	fma.rn.f64 	%fd30504, %fd30503, %fd30481, 0d3F76DB6DB6DC9F2C;
	fma.rn.f64 	%fd30505, %fd30504, %fd30481, 0d3F9333333333329C;
	fma.rn.f64 	%fd30506, %fd30505, %fd30481, 0d3FB5555555555555;
	setp.lt.s32 	%p2616, %r9053, 1;
	mov.f64 	%fd30507, 0d0000000000000000;
	mul.rn.f64 	%fd30508, %fd1930, %fd30507;
	mul.f64 	%fd30509, %fd30481, %fd30506;
	fma.rn.f64 	%fd30510, %fd30509, %fd30494, %fd30494;
	selp.f64 	%fd30511, %fd30508, %fd30510, %p2616;
	setp.lt.s32 	%p2617, %r9053, 0;
	mov.f64 	%fd30512, 0d7FF0000000000000;
	mul.rn.f64 	%fd30513, %fd30511, %fd30512;
	selp.f64 	%fd30514, %fd30513, %fd30511, %p2617;
	setp.lt.s32 	%p2618, %r792, 0;
	mov.f64 	%fd30515, 0dBCA1A62633145C07;
	add.rn.f64 	%fd30516, %fd30514, %fd30515;
	neg.f64 	%fd30517, %fd30516;
	mov.f64 	%fd30518, 0d400921FB54442D18;
	add.rn.f64 	%fd30519, %fd30518, %fd30517;
	selp.f64 	%fd76414, %fd30519, %fd30514, %p2618;
$L__BB0_1323:
	mul.f64 	%fd30541, %fd76414, 0d404CA5DC1A63C1F5;
	neg.f64 	%fd30542, %fd30541;
	st.local.v2.f64 	[%rd22], {%fd30541, %fd30542};
	mov.b32 	%r18013, 2;
	bra.uni 	$L__BB0_1379;
$L__BB0_1324:
	mul.f64 	%fd30118, %fd1918, %fd1918;
	mul.f64 	%fd30119, %fd1919, %fd1919;
	div.rn.f64 	%fd30120, %fd30118, %fd30119;
	add.f64 	%fd1936, %fd30120, 0d3FF0000000000000;
	add.f64 	%fd30121, %fd1928, %fd1928;
	mul.f64 	%fd30122, %fd1918, %fd30121;
	div.rn.f64 	%fd1937, %fd30122, %fd30119;
	mul.f64 	%fd30123, %fd1928, %fd1928;
	div.rn.f64 	%fd30124, %fd30123, %fd30119;
	add.f64 	%fd30125, %fd30124, 0dBFF0000000000000;
	mul.f64 	%fd30126, %fd1936, 0dC010000000000000;
	mul.f64 	%fd30127, %fd30126, %fd30125;
	fma.rn.f64 	%fd1938, %fd1937, %fd1937, %fd30127;
	setp.ltu.f64 	%p2566, %fd1938, 0d0000000000000000;
	mov.b32 	%r18013, 0;
	@%p2566 bra 	$L__BB0_1379;
	sqrt.rn.f64 	%fd1939, %fd1938;
	sub.f64 	%fd30128, %fd1939, %fd1937;
	add.f64 	%fd1940, %fd1936, %fd1936;
	div.rn.f64 	%fd1941, %fd30128, %fd1940;
	abs.f64 	%fd1942, %fd1941;
	setp.gtu.f64 	%p2567, %fd1942, 0d3FF0000000000000;
	mov.b32 	%r18013, 0;
	@%p2567 bra 	$L__BB0_1352;
	{
	.reg .b32 %temp; 
	mov.b64 	{%temp, %r793}, %fd1941;
	}
	{
	.reg .b32 %temp; 
	mov.b64 	{%temp, %r8987}, %fd1942;
	}
	setp.gt.s32 	%p2568, %r8987, 1071801957;
	@%p2568 bra 	$L__BB0_1330;
	mul.f64 	%fd30169, %fd1941, %fd1941;
	fma.rn.f64 	%fd30170, %fd30169, 0d3FB0066BDC1895E9, 0dBFB3823B180754AF;
	fma.rn.f64 	%fd30171, %fd30170, %fd30169, 0d3FB11E52CC2F79AE;
	fma.rn.f64 	%fd30172, %fd30171, %fd30169, 0dBF924EAF3526861B;
	fma.rn.f64 	%fd30173, %fd30172, %fd30169, 0d3F91DF02A31E6CB7;
	fma.rn.f64 	%fd30174, %fd30173, %fd30169, 0d3F847D18B0EEC6CC;
	fma.rn.f64 	%fd30175, %fd30174, %fd30169, 0d3F8D0AF961BA53B0;
	fma.rn.f64 	%fd30176, %fd30175, %fd30169, 0d3F91BF7734CF1C48;
	fma.rn.f64 	%fd30177, %fd30176, %fd30169, 0d3F96E91483144EF7;
	fma.rn.f64 	%fd30178, %fd30177, %fd30169, 0d3F9F1C6E0A4F9F81;
	fma.rn.f64 	%fd30179, %fd30178, %fd30169, 0d3FA6DB6DC27FA92B;
	fma.rn.f64 	%fd30180, %fd30179, %fd30169, 0d3FB333333320F91B;
	fma.rn.f64 	%fd30181, %fd30180, %fd30169, 0d3FC5555555555F4D;
	mul.f64 	%fd30182, %fd30169, %fd30181;
	fma.rn.f64 	%fd1943, %fd30182, %fd1942, %fd1942;
	setp.gt.s32 	%p2572, %r793, -1;
	@%p2572 bra 	$L__BB0_1329;
	mov.f64 	%fd30187, 0d3C91A62633145C07;
	add.rn.f64 	%fd30188, %fd1943, %fd30187;
	mov.f64 	%fd30189, 0d3FF921FB54442D18;
	add.rn.f64 	%fd76415, %fd30189, %fd30188;
	bra.uni 	$L__BB0_1331;
$L__BB0_1329:
	mov.f64 	%fd30183, 0dBC91A62633145C07;
	add.rn.f64 	%fd30184, %fd1943, %fd30183;
	neg.f64 	%fd30185, %fd30184;
	mov.f64 	%fd30186, 0d3FF921FB54442D18;
	add.rn.f64 	%fd76415, %fd30186, %fd30185;
	bra.uni 	$L__BB0_1331;
$L__BB0_1330:
	mov.f64 	%fd30129, 0d3FF0000000000000;
	sub.f64 	%fd30130, %fd30129, %fd1942;
	{
	.reg .b32 %temp; 
	mov.b64 	{%r8988, %temp}, %fd30130;
	}
	{
	.reg .b32 %temp; 
	mov.b64 	{%temp, %r8989}, %fd30130;
	}
	add.s32 	%r8990, %r8989, -1048576;
	mov.b64 	%fd30131, {%r8988, %r8990};
	rsqrt.approx.ftz.f64 	%fd30132, %fd30131;
	{
	.reg .b32 %temp; 
	mov.b64 	{%r8991, %temp}, %fd30132;
	}
	{
	.reg .b32 %temp; 
	mov.b64 	{%temp, %r8992}, %fd30132;
	}
	add.s32 	%r8993, %r8992, -1048576;
	mov.b64 	%fd30133, {%r8991, %r8993};
	mul.f64 	%fd30134, %fd30131, %fd30132;
	neg.f64 	%fd30135, %fd30134;
	fma.rn.f64 	%fd30136, %fd30134, %fd30135, %fd30131;
	fma.rn.f64 	%fd30137, %fd30136, %fd30133, %fd30134;
	neg.f64 	%fd30138, %fd30137;
	fma.rn.f64 	%fd30139, %fd30132, %fd30138, 0d3FF0000000000000;
	fma.rn.f64 	%fd30140, %fd30139, %fd30133, %fd30133;
	fma.rn.f64 	%fd30141, %fd30137, %fd30138, %fd30131;
	fma.rn.f64 	%fd30142, %fd30141, %fd30140, %fd30137;
	{
	.reg .b32 %temp; 
	mov.b64 	{%r8994, %temp}, %fd30142;
	}
	{
	.reg .b32 %temp; 
	mov.b64 	{%temp, %r8995}, %fd30142;
	}
	add.s32 	%r8996, %r8995, 1048576;
	mov.b64 	%fd30143, {%r8994, %r8996};
	fma.rn.f64 	%fd30144, %fd30130, 0d3EC715B371155F70, 0dBEBAC2FE66FAAC4B;
	fma.rn.f64 	%fd30145, %fd30144, %fd30130, 0d3ED9A9B88EFCD9B8;
	fma.rn.f64 	%fd30146, %fd30145, %fd30130, 0d3EDD0F40A8A0C4C3;
	fma.rn.f64 	%fd30147, %fd30146, %fd30130, 0d3EF46D4CFA9E0E1F;
	fma.rn.f64 	%fd30148, %fd30147, %fd30130, 0d3F079C168D1E2422;
	fma.rn.f64 	%fd30149, %fd30148, %fd30130, 0d3F1C9A88C3BCA540;
	fma.rn.f64 	%fd30150, %fd30149, %fd30130, 0d3F31C4E64BD476DF;
	fma.rn.f64 	%fd30151, %fd30150, %fd30130, 0d3F46E8BA60009C8F;
	fma.rn.f64 	%fd30152, %fd30151, %fd30130, 0d3F5F1C71C62B05A2;
	fma.rn.f64 	%fd30153, %fd30152, %fd30130, 0d3F76DB6DB6DC9F2C;
	fma.rn.f64 	%fd30154, %fd30153, %fd30130, 0d3F9333333333329C;
	fma.rn.f64 	%fd30155, %fd30154, %fd30130, 0d3FB5555555555555;
	setp.lt.s32 	%p2569, %r8989, 1;
	mov.f64 	%fd30156, 0d0000000000000000;
	mul.rn.f64 	%fd30157, %fd1942, %fd30156;
	mul.f64 	%fd30158, %fd30130, %fd30155;
	fma.rn.f64 	%fd30159, %fd30158, %fd30143, %fd30143;
	selp.f64 	%fd30160, %fd30157, %fd30159, %p2569;
	setp.lt.s32 	%p2570, %r8989, 0;
	mov.f64 	%fd30161, 0d7FF0000000000000;
	mul.rn.f64 	%fd30162, %fd30160, %fd30161;
	selp.f64 	%fd30163, %fd30162, %fd30160, %p2570;
	setp.lt.s32 	%p2571, %r793, 0;
	mov.f64 	%fd30164, 0dBCA1A62633145C07;
	add.rn.f64 	%fd30165, %fd30163, %fd30164;
	neg.f64 	%fd30166, %fd30165;
	mov.f64 	%fd30167, 0d400921FB54442D18;
	add.rn.f64 	%fd30168, %fd30167, %fd30166;
	selp.f64 	%fd76415, %fd30168, %fd30163, %p2571;
$L__BB0_1331:
	neg.f64 	%fd1948, %fd76415;
	abs.f64 	%fd1949, %fd76415;
	setp.neu.f64 	%p2573, %fd1949, 0d7FF0000000000000;
	@%p2573 bra 	$L__BB0_1333;
	mov.f64 	%fd30195, 0d0000000000000000;
	mul.rn.f64 	%fd76417, %fd76415, %fd30195;
	mov.b32 	%r18001, 1;
	bra.uni 	$L__BB0_1336;
$L__BB0_1333:
	mul.f64 	%fd30190, %fd76415, 0d3FE45F306DC9C883;
	cvt.rni.s32.f64 	%r18000, %fd30190;
	cvt.rn.f64.s32 	%fd30191, %r18000;
	fma.rn.f64 	%fd30192, %fd30191, 0dBFF921FB54442D18, %fd76415;
	fma.rn.f64 	%fd30193, %fd30191, 0dBC91A62633145C00, %fd30192;
	fma.rn.f64 	%fd76417, %fd30191, 0dB97B839A252049C0, %fd30193;
	setp.ltu.f64 	%p2574, %fd1949, 0d41E0000000000000;
	@%p2574 bra 	$L__BB0_1335;
	{ // callseq 318, 0
	.param .b64 param0;
	st.param.f64 	[param0], %fd76415;
	.param .align 16 .b8 retval0[16];
	call.uni (retval0), 
	__internal_trig_reduction_slowpathd, 
	(
	param0
	);
	ld.param.f64 	%fd76417, [retval0];
	ld.param.b32 	%r18000, [retval0+8];
	} // callseq 318
$L__BB0_1335:
	add.s32 	%r18001, %r18000, 1;
$L__BB0_1336:
	shl.b32 	%r8999, %r18001, 6;
	cvt.u64.u32 	%rd2060, %r8999;
	and.b64  	%rd2061, %rd2060, 64;
	mov.u64 	%rd2062, __cudart_sin_cos_coeffs;
	add.s64 	%rd2063, %rd2062, %rd2061;
	mul.rn.f64 	%fd30196, %fd76417, %fd76417;
	and.b32  	%r9000, %r18001, 1;
	setp.eq.b32 	%p2576, %r9000, 1;
	selp.f64 	%fd30197, 0dBDA8FF8320FD8164, 0d3DE5DB65F9785EBA, %p2576;
	ld.global.nc.v2.f64 	{%fd30198, %fd30199}, [%rd2063];
	fma.rn.f64 	%fd30200, %fd30197, %fd30196, %fd30198;
	fma.rn.f64 	%fd30201, %fd30200, %fd30196, %fd30199;
	ld.global.nc.v2.f64 	{%fd30202, %fd30203}, [%rd2063+16];
	fma.rn.f64 	%fd30204, %fd30201, %fd30196, %fd30202;
	fma.rn.f64 	%fd30205, %fd30204, %fd30196, %fd30203;
	ld.global.nc.v2.f64 	{%fd30206, %fd30207}, [%rd2063+32];
	fma.rn.f64 	%fd30208, %fd30205, %fd30196, %fd30206;
	fma.rn.f64 	%fd30209, %fd30208, %fd30196, %fd30207;
	fma.rn.f64 	%fd30210, %fd30209, %fd76417, %fd76417;
	fma.rn.f64 	%fd30211, %fd30209, %fd30196, 0d3FF0000000000000;
	selp.f64 	%fd30212, %fd30211, %fd30210, %p2576;
	and.b32  	%r9001, %r18001, 2;
	setp.eq.s32 	%p2577, %r9001, 0;
	mov.f64 	%fd30213, 0d0000000000000000;
	sub.f64 	%fd30214, %fd30213, %fd30212;
	selp.f64 	%fd1955, %fd30212, %fd30214, %p2577;
	@%p2573 bra 	$L__BB0_1338;
	mov.f64 	%fd30220, 0d0000000000000000;
	mul.rn.f64 	%fd76418, %fd76415, %fd30220;
	mov.b32 	%r18002, 0;
	bra.uni 	$L__BB0_1340;
$L__BB0_1338:
	mul.f64 	%fd30215, %fd76415, 0d3FE45F306DC9C883;
	cvt.rni.s32.f64 	%r18002, %fd30215;
	cvt.rn.f64.s32 	%fd30216, %r18002;
	fma.rn.f64 	%fd30217, %fd30216, 0dBFF921FB54442D18, %fd76415;
	fma.rn.f64 	%fd30218, %fd30216, 0dBC91A62633145C00, %fd30217;
	fma.rn.f64 	%fd76418, %fd30216, 0dB97B839A252049C0, %fd30218;
	setp.ltu.f64 	%p2578, %fd1949, 0d41E0000000000000;
	@%p2578 bra 	$L__BB0_1340;
	{ // callseq 319, 0
	.param .b64 param0;
	st.param.f64 	[param0], %fd76415;
	.param .align 16 .b8 retval0[16];
	call.uni (retval0), 
	__internal_trig_reduction_slowpathd, 
	(
	param0
	);
	ld.param.f64 	%fd76418, [retval0];
	ld.param.b32 	%r18002, [retval0+8];
	} // callseq 319
$L__BB0_1340:
	shl.b32 	%r9004, %r18002, 6;
	cvt.u64.u32 	%rd2064, %r9004;
	and.b64  	%rd2065, %rd2064, 64;
	mov.u64 	%rd2066, __cudart_sin_cos_coeffs;
	add.s64 	%rd2067, %rd2066, %rd2065;
	mul.rn.f64 	%fd30221, %fd76418, %fd76418;
	and.b32  	%r9005, %r18002, 1;
	setp.eq.b32 	%p2580, %r9005, 1;
	selp.f64 	%fd30222, 0dBDA8FF8320FD8164, 0d3DE5DB65F9785EBA, %p2580;
	ld.global.nc.v2.f64 	{%fd30223, %fd30224}, [%rd2067];
	fma.rn.f64 	%fd30225, %fd30222, %fd30221, %fd30223;
	fma.rn.f64 	%fd30226, %fd30225, %fd30221, %fd30224;
	ld.global.nc.v2.f64 	{%fd30227, %fd30228}, [%rd2067+16];
	fma.rn.f64 	%fd30229, %fd30226, %fd30221, %fd30227;
	fma.rn.f64 	%fd30230, %fd30229, %fd30221, %fd30228;
	ld.global.nc.v2.f64 	{%fd30231, %fd30232}, [%rd2067+32];
	fma.rn.f64 	%fd30233, %fd30230, %fd30221, %fd30231;
	fma.rn.f64 	%fd30234, %fd30233, %fd30221, %fd30232;
	fma.rn.f64 	%fd30235, %fd30234, %fd76418, %fd76418;
	fma.rn.f64 	%fd30236, %fd30234, %fd30221, 0d3FF0000000000000;
	selp.f64 	%fd30237, %fd30236, %fd30235, %p2580;
	and.b32  	%r9006, %r18002, 2;
	setp.eq.s32 	%p2581, %r9006, 0;
	mov.f64 	%fd30238, 0d0000000000000000;
	sub.f64 	%fd30239, %fd30238, %fd30237;
	selp.f64 	%fd30240, %fd30237, %fd30239, %p2581;
	mul.f64 	%fd30241, %fd1919, %fd30240;
	mul.f64 	%fd30242, %fd1918, %fd1955;
	sub.f64 	%fd30243, %fd30241, %fd30242;
	sub.f64 	%fd1960, %fd30243, %fd1928;
	@%p2573 bra 	$L__BB0_1342;
	mov.f64 	%fd30249, 0d0000000000000000;
	mul.rn.f64 	%fd76420, %fd1948, %fd30249;
	mov.b32 	%r18004, 1;
	bra.uni 	$L__BB0_1345;
$L__BB0_1342:
	mul.f64 	%fd30244, %fd76415, 0dBFE45F306DC9C883;
	cvt.rni.s32.f64 	%r18003, %fd30244;
	cvt.rn.f64.s32 	%fd30245, %r18003;
	fma.rn.f64 	%fd30246, %fd30245, 0dBFF921FB54442D18, %fd1948;
	fma.rn.f64 	%fd30247, %fd30245, 0dBC91A62633145C00, %fd30246;
	fma.rn.f64 	%fd76420, %fd30245, 0dB97B839A252049C0, %fd30247;
	setp.ltu.f64 	%p2582, %fd1949, 0d41E0000000000000;
	@%p2582 bra 	$L__BB0_1344;
	{ // callseq 320, 0
	.param .b64 param0;
	st.param.f64 	[param0], %fd1948;
	.param .align 16 .b8 retval0[16];
	call.uni (retval0), 
	__internal_trig_reduction_slowpathd, 
	(
	param0
	);
	ld.param.f64 	%fd76420, [retval0];
	ld.param.b32 	%r18003, [retval0+8];
	} // callseq 320
$L__BB0_1344:
	add.s32 	%r18004, %r18003, 1;
$L__BB0_1345:
	shl.b32 	%r9009, %r18004, 6;
	cvt.u64.u32 	%rd2068, %r9009;
	and.b64  	%rd2069, %rd2068, 64;
	mov.u64 	%rd2070, __cudart_sin_cos_coeffs;
	add.s64 	%rd2071, %rd2070, %rd2069;
	mul.rn.f64 	%fd30250, %fd76420, %fd76420;
	and.b32  	%r9010, %r18004, 1;
	setp.eq.b32 	%p2584, %r9010, 1;
	selp.f64 	%fd30251, 0dBDA8FF8320FD8164, 0d3DE5DB65F9785EBA, %p2584;
	ld.global.nc.v2.f64 	{%fd30252, %fd30253}, [%rd2071];
	fma.rn.f64 	%fd30254, %fd30251, %fd30250, %fd30252;
	fma.rn.f64 	%fd30255, %fd30254, %fd30250, %fd30253;
	ld.global.nc.v2.f64 	{%fd30256, %fd30257}, [%rd2071+16];
	fma.rn.f64 	%fd30258, %fd30255, %fd30250, %fd30256;
	fma.rn.f64 	%fd30259, %fd30258, %fd30250, %fd30257;
	ld.global.nc.v2.f64 	{%fd30260, %fd30261}, [%rd2071+32];
	fma.rn.f64 	%fd30262, %fd30259, %fd30250, %fd30260;
	fma.rn.f64 	%fd30263, %fd30262, %fd30250, %fd30261;
	fma.rn.f64 	%fd30264, %fd30263, %fd76420, %fd76420;
	fma.rn.f64 	%fd30265, %fd30263, %fd30250, 0d3FF0000000000000;
	selp.f64 	%fd30266, %fd30265, %fd30264, %p2584;
	and.b32  	%r9011, %r18004, 2;
	setp.eq.s32 	%p2585, %r9011, 0;
	mov.f64 	%fd30267, 0d0000000000000000;
	sub.f64 	%fd30268, %fd30267, %fd30266;
	selp.f64 	%fd1966, %fd30266, %fd30268, %p2585;
	@%p2573 bra 	$L__BB0_1347;
	mov.f64 	%fd30274, 0d0000000000000000;
	mul.rn.f64 	%fd76421, %fd1948, %fd30274;
	mov.b32 	%r18005, 0;
	bra.uni 	$L__BB0_1349;
$L__BB0_1347:
	mul.f64 	%fd30269, %fd76415, 0dBFE45F306DC9C883;
	cvt.rni.s32.f64 	%r18005, %fd30269;
	cvt.rn.f64.s32 	%fd30270, %r18005;
	fma.rn.f64 	%fd30271, %fd30270, 0dBFF921FB54442D18, %fd1948;
	fma.rn.f64 	%fd30272, %fd30270, 0dBC91A62633145C00, %fd30271;
	fma.rn.f64 	%fd76421, %fd30270, 0dB97B839A252049C0, %fd30272;
	setp.ltu.f64 	%p2586, %fd1949, 0d41E0000000000000;
	@%p2586 bra 	$L__BB0_1349;
	{ // callseq 321, 0
	.param .b64 param0;
	st.param.f64 	[param0], %fd1948;
	.param .align 16 .b8 retval0[16];
	call.uni (retval0), 
	__internal_trig_reduction_slowpathd, 
	(
	param0
	);
	ld.param.f64 	%fd76421, [retval0];
	ld.param.b32 	%r18005, [retval0+8];
	} // callseq 321
$L__BB0_1349:
	shl.b32 	%r9014, %r18005, 6;
	cvt.u64.u32 	%rd2072, %r9014;
	and.b64  	%rd2073, %rd2072, 64;
	mov.u64 	%rd2074, __cudart_sin_cos_coeffs;
	add.s64 	%rd2075, %rd2074, %rd2073;
	mul.rn.f64 	%fd30275, %fd76421, %fd76421;
	and.b32  	%r9015, %r18005, 1;
	setp.eq.b32 	%p2587, %r9015, 1;
	selp.f64 	%fd30276, 0dBDA8FF8320FD8164, 0d3DE5DB65F9785EBA, %p2587;
	ld.global.nc.v2.f64 	{%fd30277, %fd30278}, [%rd2075];
	fma.rn.f64 	%fd30279, %fd30276, %fd30275, %fd30277;
	fma.rn.f64 	%fd30280, %fd30279, %fd30275, %fd30278;
	ld.global.nc.v2.f64 	{%fd30281, %fd30282}, [%rd2075+16];
	fma.rn.f64 	%fd30283, %fd30280, %fd30275, %fd30281;
	fma.rn.f64 	%fd30284, %fd30283, %fd30275, %fd30282;
	ld.global.nc.v2.f64 	{%fd30285, %fd30286}, [%rd2075+32];
	fma.rn.f64 	%fd30287, %fd30284, %fd30275, %fd30285;
	fma.rn.f64 	%fd30288, %fd30287, %fd30275, %fd30286;
	fma.rn.f64 	%fd30289, %fd30288, %fd76421, %fd76421;
	fma.rn.f64 	%fd30290, %fd30288, %fd30275, 0d3FF0000000000000;
	selp.f64 	%fd30291, %fd30290, %fd30289, %p2587;
	and.b32  	%r9016, %r18005, 2;
	setp.eq.s32 	%p2588, %r9016, 0;
	mov.f64 	%fd30292, 0d0000000000000000;
	sub.f64 	%fd30293, %fd30292, %fd30291;
	selp.f64 	%fd30294, %fd30291, %fd30293, %p2588;
	mul.f64 	%fd30295, %fd1919, %fd30294;
	mul.f64 	%fd30296, %fd1918, %fd1966;
	sub.f64 	%fd30297, %fd30295, %fd30296;
	sub.f64 	%fd30298, %fd30297, %fd1928;
	abs.f64 	%fd30299, %fd30298;
	abs.f64 	%fd30300, %fd1960;
	setp.geu.f64 	%p2589, %fd30300, %fd30299;
	@%p2589 bra 	$L__BB0_1351;
	mul.f64 	%fd30302, %fd76415, 0d404CA5DC1A63C1F5;
	st.local.f64 	[%rd22], %fd30302;
	mov.b32 	%r18013, 1;
	bra.uni 	$L__BB0_1352;
$L__BB0_1351:
	mul.f64 	%fd30301, %fd76415, 0dC04CA5DC1A63C1F5;
	st.local.f64 	[%rd22], %fd30301;
	mov.b32 	%r18013, 1;
$L__BB0_1352:
	neg.f64 	%fd30303, %fd1937;
	sub.f64 	%fd30304, %fd30303, %fd1939;
	div.rn.f64 	%fd1971, %fd30304, %fd1940;
	abs.f64 	%fd1972, %fd1971;
	setp.gtu.f64 	%p2590, %fd1972, 0d3FF0000000000000;
	@%p2590 bra 	$L__BB0_1379;
	{
	.reg .b32 %temp; 
	mov.b64 	{%temp, %r811}, %fd1971;
	}
	{
	.reg .b32 %temp; 
	mov.b64 	{%temp, %r9019}, %fd1972;
	}
	setp.gt.s32 	%p2591, %r9019, 1071801957;
	@%p2591 bra 	$L__BB0_1357;
	mul.f64 	%fd30345, %fd1971, %fd1971;
	fma.rn.f64 	%fd30346, %fd30345, 0d3FB0066BDC1895E9, 0dBFB3823B180754AF;
	fma.rn.f64 	%fd30347, %fd30346, %fd30345, 0d3FB11E52CC2F79AE;
	fma.rn.f64 	%fd30348, %fd30347, %fd30345, 0dBF924EAF3526861B;
	fma.rn.f64 	%fd30349, %fd30348, %fd30345, 0d3F91DF02A31E6CB7;
	fma.rn.f64 	%fd30350, %fd30349, %fd30345, 0d3F847D18B0EEC6CC;
	fma.rn.f64 	%fd30351, %fd30350, %fd30345, 0d3F8D0AF961BA53B0;
	fma.rn.f64 	%fd30352, %fd30351, %fd30345, 0d3F91BF7734CF1C48;
	fma.rn.f64 	%fd30353, %fd30352, %fd30345, 0d3F96E91483144EF7;
	fma.rn.f64 	%fd30354, %fd30353, %fd30345, 0d3F9F1C6E0A4F9F81;
	fma.rn.f64 	%fd30355, %fd30354, %fd30345, 0d3FA6DB6DC27FA92B;
	fma.rn.f64 	%fd30356, %fd30355, %fd30345, 0d3FB333333320F91B;
	fma.rn.f64 	%fd30357, %fd30356, %fd30345, 0d3FC5555555555F4D;
	mul.f64 	%fd30358, %fd30345, %fd30357;
	fma.rn.f64 	%fd1973, %fd30358, %fd1972, %fd1972;
	setp.gt.s32 	%p2595, %r811, -1;
	@%p2595 bra 	$L__BB0_1356;
	mov.f64 	%fd30363, 0d3C91A62633145C07;
	add.rn.f64 	%fd30364, %fd1973, %fd30363;
	mov.f64 	%fd30365, 0d3FF921FB54442D18;
	add.rn.f64 	%fd76422, %fd30365, %fd30364;
	bra.uni 	$L__BB0_1358;
$L__BB0_1356:
	mov.f64 	%fd30359, 0dBC91A62633145C07;
	add.rn.f64 	%fd30360, %fd1973, %fd30359;
	neg.f64 	%fd30361, %fd30360;
	mov.f64 	%fd30362, 0d3FF921FB54442D18;
	add.rn.f64 	%fd76422, %fd30362, %fd30361;
	bra.uni 	$L__BB0_1358;
$L__BB0_1357:
	mov.f64 	%fd30305, 0d3FF0000000000000;
	sub.f64 	%fd30306, %fd30305, %fd1972;
	{
	.reg .b32 %temp; 
	mov.b64 	{%r9020, %temp}, %fd30306;
	}
	{
	.reg .b32 %temp; 
	mov.b64 	{%temp, %r9021}, %fd30306;
	}
	add.s32 	%r9022, %r9021, -1048576;
	mov.b64 	%fd30307, {%r9020, %r9022};
	rsqrt.approx.ftz.f64 	%fd30308, %fd30307;
	{
	.reg .b32 %temp; 
	mov.b64 	{%r9023, %temp}, %fd30308;
	}
	{
	.reg .b32 %temp; 
	mov.b64 	{%temp, %r9024}, %fd30308;
	}
	add.s32 	%r9025, %r9024, -1048576;
	mov.b64 	%fd30309, {%r9023, %r9025};
	mul.f64 	%fd30310, %fd30307, %fd30308;
	neg.f64 	%fd30311, %fd30310;
	fma.rn.f64 	%fd30312, %fd30310, %fd30311, %fd30307;
	fma.rn.f64 	%fd30313, %fd30312, %fd30309, %fd30310;
	neg.f64 	%fd30314, %fd30313;
	fma.rn.f64 	%fd30315, %fd30308, %fd30314, 0d3FF0000000000000;
	fma.rn.f64 	%fd30316, %fd30315, %fd30309, %fd30309;
	fma.rn.f64 	%fd30317, %fd30313, %fd30314, %fd30307;
	fma.rn.f64 	%fd30318, %fd30317, %fd30316, %fd30313;
	{
	.reg .b32 %temp; 
	mov.b64 	{%r9026, %temp}, %fd30318;
	}
	{
	.reg .b32 %temp; 
	mov.b64 	{%temp, %r9027}, %fd30318;
	}
	add.s32 	%r9028, %r9027, 1048576;
	mov.b64 	%fd30319, {%r9026, %r9028};
	fma.rn.f64 	%fd30320, %fd30306, 0d3EC715B371155F70, 0dBEBAC2FE66FAAC4B;
	fma.rn.f64 	%fd30321, %fd30320, %fd30306, 0d3ED9A9B88EFCD9B8;
	fma.rn.f64 	%fd30322, %fd30321, %fd30306, 0d3EDD0F40A8A0C4C3;
	fma.rn.f64 	%fd30323, %fd30322, %fd30306, 0d3EF46D4CFA9E0E1F;
	fma.rn.f64 	%fd30324, %fd30323, %fd30306, 0d3F079C168D1E2422;
	fma.rn.f64 	%fd30325, %fd30324, %fd30306, 0d3F1C9A88C3BCA540;
	fma.rn.f64 	%fd30326, %fd30325, %fd30306, 0d3F31C4E64BD476DF;
	fma.rn.f64 	%fd30327, %fd30326, %fd30306, 0d3F46E8BA60009C8F;
	fma.rn.f64 	%fd30328, %fd30327, %fd30306, 0d3F5F1C71C62B05A2;
	fma.rn.f64 	%fd30329, %fd30328, %fd30306, 0d3F76DB6DB6DC9F2C;
	fma.rn.f64 	%fd30330, %fd30329, %fd30306, 0d3F9333333333329C;
	fma.rn.f64 	%fd30331, %fd30330, %fd30306, 0d3FB5555555555555;
	setp.lt.s32 	%p2592, %r9021, 1;
	mov.f64 	%fd30332, 0d0000000000000000;
	mul.rn.f64 	%fd30333, %fd1972, %fd30332;
	mul.f64 	%fd30334, %fd30306, %fd30331;
	fma.rn.f64 	%fd30335, %fd30334, %fd30319, %fd30319;
	selp.f64 	%fd30336, %fd30333, %fd30335, %p2592;
	setp.lt.s32 	%p2593, %r9021, 0;
	mov.f64 	%fd30337, 0d7FF0000000000000;
	mul.rn.f64 	%fd30338, %fd30336, %fd30337;
	selp.f64 	%fd30339, %fd30338, %fd30336, %p2593;
	setp.lt.s32 	%p2594, %r811, 0;
	mov.f64 	%fd30340, 0dBCA1A62633145C07;
	add.rn.f64 	%fd30341, %fd30339, %fd30340;
	neg.f64 	%fd30342, %fd30341;
	mov.f64 	%fd30343, 0d400921FB54442D18;
	add.rn.f64 	%fd30344, %fd30343, %fd30342;
	selp.f64 	%fd76422, %fd30344, %fd30339, %p2594;
$L__BB0_1358:
	neg.f64 	%fd1978, %fd76422;
	abs.f64 	%fd1979, %fd76422;
	setp.neu.f64 	%p2596, %fd1979, 0d7FF0000000000000;
	@%p2596 bra 	$L__BB0_1360;
	mov.f64 	%fd30371, 0d0000000000000000;
	mul.rn.f64 	%fd76424, %fd76422, %fd30371;
	mov.b32 	%r18008, 1;
	bra.uni 	$L__BB0_1363;
$L__BB0_1360:
	mul.f64 	%fd30366, %fd76422, 0d3FE45F306DC9C883;
	cvt.rni.s32.f64 	%r18007, %fd30366;
	cvt.rn.f64.s32 	%fd30367, %r18007;
	fma.rn.f64 	%fd30368, %fd30367, 0dBFF921FB54442D18, %fd76422;
	fma.rn.f64 	%fd30369, %fd30367, 0dBC91A62633145C00, %fd30368;
	fma.rn.f64 	%fd76424, %fd30367, 0dB97B839A252049C0, %fd30369;
	setp.ltu.f64 	%p2597, %fd1979, 0d41E0000000000000;
	@%p2597 bra 	$L__BB0_1362;
	{ // callseq 322, 0
	.param .b64 param0;
	st.param.f64 	[param0], %fd76422;
	.param .align 16 .b8 retval0[16];
	call.uni (retval0), 
	__internal_trig_reduction_slowpathd, 
	(
	param0
	);
	ld.param.f64 	%fd76424, [retval0];
	ld.param.b32 	%r18007, [retval0+8];
	} // callseq 322
$L__BB0_1362:
	add.s32 	%r18008, %r18007, 1;
$L__BB0_1363:
	shl.b32 	%r9031, %r18008, 6;
	cvt.u64.u32 	%rd2076, %r9031;
	and.b64  	%rd2077, %rd2076, 64;
	mov.u64 	%rd2078, __cudart_sin_cos_coeffs;
	add.s64 	%rd2079, %rd2078, %rd2077;
	mul.rn.f64 	%fd30372, %fd76424, %fd76424;
	and.b32  	%r9032, %r18008, 1;
	setp.eq.b32 	%p2599, %r9032, 1;
	selp.f64 	%fd30373, 0dBDA8FF8320FD8164, 0d3DE5DB65F9785EBA, %p2599;
	ld.global.nc.v2.f64 	{%fd30374, %fd30375}, [%rd2079];
	fma.rn.f64 	%fd30376, %fd30373, %fd30372, %fd30374;
	fma.rn.f64 	%fd30377, %fd30376, %fd30372, %fd30375;
	ld.global.nc.v2.f64 	{%fd30378, %fd30379}, [%rd2079+16];
	fma.rn.f64 	%fd30380, %fd30377, %fd30372, %fd30378;
	fma.rn.f64 	%fd30381, %fd30380, %fd30372, %fd30379;
	ld.global.nc.v2.f64 	{%fd30382, %fd30383}, [%rd2079+32];
	fma.rn.f64 	%fd30384, %fd30381, %fd30372, %fd30382;
	fma.rn.f64 	%fd30385, %fd30384, %fd30372, %fd30383;
	fma.rn.f64 	%fd30386, %fd30385, %fd76424, %fd76424;
	fma.rn.f64 	%fd30387, %fd30385, %fd30372, 0d3FF0000000000000;
	selp.f64 	%fd30388, %fd30387, %fd30386, %p2599;
	and.b32  	%r9033, %r18008, 2;
	setp.eq.s32 	%p2600, %r9033, 0;
	mov.f64 	%fd30389, 0d0000000000000000;
	sub.f64 	%fd30390, %fd30389, %fd30388;
	selp.f64 	%fd1985, %fd30388, %fd30390, %p2600;
	@%p2596 bra 	$L__BB0_1365;
	mov.f64 	%fd30396, 0d0000000000000000;
	mul.rn.f64 	%fd76425, %fd76422, %fd30396;
	mov.b32 	%r18009, 0;
	bra.uni 	$L__BB0_1367;
$L__BB0_1365:
	mul.f64 	%fd30391, %fd76422, 0d3FE45F306DC9C883;
	cvt.rni.s32.f64 	%r18009, %fd30391;
	cvt.rn.f64.s32 	%fd30392, %r18009;
	fma.rn.f64 	%fd30393, %fd30392, 0dBFF921FB54442D18, %fd76422;
	fma.rn.f64 	%fd30394, %fd30392, 0dBC91A62633145C00, %fd30393;
	fma.rn.f64 	%fd76425, %fd30392, 0dB97B839A252049C0, %fd30394;
	setp.ltu.f64 	%p2601, %fd1979, 0d41E0000000000000;
	@%p2601 bra 	$L__BB0_1367;
	{ // callseq 323, 0
	.param .b64 param0;
	st.param.f64 	[param0], %fd76422;
	.param .align 16 .b8 retval0[16];
	call.uni (retval0), 
	__internal_trig_reduction_slowpathd, 
	(
	param0
	);
	ld.param.f64 	%fd76425, [retval0];
	ld.param.b32 	%r18009, [retval0+8];
	} // callseq 323
$L__BB0_1367:
	shl.b32 	%r9036, %r18009, 6;
	cvt.u64.u32 	%rd2080, %r9036;
	and.b64  	%rd2081, %rd2080, 64;
	mov.u64 	%rd2082, __cudart_sin_cos_coeffs;
	add.s64 	%rd2083, %rd2082, %rd2081;
	mul.rn.f64 	%fd30397, %fd76425, %fd76425;
	and.b32  	%r9037, %r18009, 1;
	setp.eq.b32 	%p2603, %r9037, 1;
	selp.f64 	%fd30398, 0dBDA8FF8320FD8164, 0d3DE5DB65F9785EBA, %p2603;
	ld.global.nc.v2.f64 	{%fd30399, %fd30400}, [%rd2083];
	fma.rn.f64 	%fd30401, %fd30398, %fd30397, %fd30399;
	fma.rn.f64 	%fd30402, %fd30401, %fd30397, %fd30400;
	ld.global.nc.v2.f64 	{%fd30403, %fd30404}, [%rd2083+16];
	fma.rn.f64 	%fd30405, %fd30402, %fd30397, %fd30403;
	fma.rn.f64 	%fd30406, %fd30405, %fd30397, %fd30404;
	ld.global.nc.v2.f64 	{%fd30407, %fd30408}, [%rd2083+32];
	fma.rn.f64 	%fd30409, %fd30406, %fd30397, %fd30407;
	fma.rn.f64 	%fd30410, %fd30409, %fd30397, %fd30408;
	fma.rn.f64 	%fd30411, %fd30410, %fd76425, %fd76425;
	fma.rn.f64 	%fd30412, %fd30410, %fd30397, 0d3FF0000000000000;
	selp.f64 	%fd30413, %fd30412, %fd30411, %p2603;
	and.b32  	%r9038, %r18009, 2;
	setp.eq.s32 	%p2604, %r9038, 0;
	mov.f64 	%fd30414, 0d0000000000000000;
	sub.f64 	%fd30415, %fd30414, %fd30413;
	selp.f64 	%fd30416, %fd30413, %fd30415, %p2604;
	mul.f64 	%fd30417, %fd1919, %fd30416;
	mul.f64 	%fd30418, %fd1918, %fd1985;
	sub.f64 	%fd30419, %fd30417, %fd30418;
	sub.f64 	%fd1990, %fd30419, %fd1928;
	@%p2596 bra 	$L__BB0_1369;
	mov.f64 	%fd30425, 0d0000000000000000;
	mul.rn.f64 	%fd76427, %fd1978, %fd30425;
	mov.b32 	%r18011, 1;
	bra.uni 	$L__BB0_1372;
$L__BB0_1369:
	mul.f64 	%fd30420, %fd76422, 0dBFE45F306DC9C883;
	cvt.rni.s32.f64 	%r18010, %fd30420;
	cvt.rn.f64.s32 	%fd30421, %r18010;
	fma.rn.f64 	%fd30422, %fd30421, 0dBFF921FB54442D18, %fd1978;
	fma.rn.f64 	%fd30423, %fd30421, 0dBC91A62633145C00, %fd30422;
	fma.rn.f64 	%fd76427, %fd30421, 0dB97B839A252049C0, %fd30423;
	setp.ltu.f64 	%p2605, %fd1979, 0d41E0000000000000;
	@%p2605 bra 	$L__BB0_1371;
	{ // callseq 324, 0
	.param .b64 param0;
	st.param.f64 	[param0], %fd1978;
	.param .align 16 .b8 retval0[16];
	call.uni (retval0), 
	__internal_trig_reduction_slowpathd, 
	(
	param0
	);
	ld.param.f64 	%fd76427, [retval0];
	ld.param.b32 	%r18010, [retval0+8];
	} // callseq 324
$L__BB0_1371:
	add.s32 	%r18011, %r18010, 1;
$L__BB0_1372:
	shl.b32 	%r9041, %r18011, 6;
	cvt.u64.u32 	%rd2084, %r9041;
	and.b64  	%rd2085, %rd2084, 64;
	mov.u64 	%rd2086, __cudart_sin_cos_coeffs;
	add.s64 	%rd2087, %rd2086, %rd2085;
	mul.rn.f64 	%fd30426, %fd76427, %fd76427;
	and.b32  	%r9042, %r18011, 1;
	setp.eq.b32 	%p2607, %r9042, 1;
	selp.f64 	%fd30427, 0dBDA8FF8320FD8164, 0d3DE5DB65F9785EBA, %p2607;
	ld.global.nc.v2.f64 	{%fd30428, %fd30429}, [%rd2087];
	fma.rn.f64 	%fd30430, %fd30427, %fd30426, %fd30428;
	fma.rn.f64 	%fd30431, %fd30430, %fd30426, %fd30429;
	ld.global.nc.v2.f64 	{%fd30432, %fd30433}, [%rd2087+16];
	fma.rn.f64 	%fd30434, %fd30431, %fd30426, %fd30432;
	fma.rn.f64 	%fd30435, %fd30434, %fd30426, %fd30433;
	ld.global.nc.v2.f64 	{%fd30436, %fd30437}, [%rd2087+32];
	fma.rn.f64 	%fd30438, %fd30435, %fd30426, %fd30436;
	fma.rn.f64 	%fd30439, %fd30438, %fd30426, %fd30437;
	fma.rn.f64 	%fd30440, %fd30439, %fd76427, %fd76427;
	fma.rn.f64 	%fd30441, %fd30439, %fd30426, 0d3FF0000000000000;
	selp.f64 	%fd30442, %fd30441, %fd30440, %p2607;
	and.b32  	%r9043, %r18011, 2;
	setp.eq.s32 	%p2608, %r9043, 0;
	mov.f64 	%fd30443, 0d0000000000000000;
	sub.f64 	%fd30444, %fd30443, %fd30442;
	selp.f64 	%fd1996, %fd30442, %fd30444, %p2608;
	@%p2596 bra 	$L__BB0_1374;
	mov.f64 	%fd30450, 0d0000000000000000;
	mul.rn.f64 	%fd76428, %fd1978, %fd30450;
	mov.b32 	%r18012, 0;
	bra.uni 	$L__BB0_1376;
$L__BB0_1374:
	mul.f64 	%fd30445, %fd76422, 0dBFE45F306DC9C883;
	cvt.rni.s32.f64 	%r18012, %fd30445;
	cvt.rn.f64.s32 	%fd30446, %r18012;
	fma.rn.f64 	%fd30447, %fd30446, 0dBFF921FB54442D18, %fd1978;
	fma.rn.f64 	%fd30448, %fd30446, 0dBC91A62633145C00, %fd30447;
	fma.rn.f64 	%fd76428, %fd30446, 0dB97B839A252049C0, %fd30448;
	setp.ltu.f64 	%p2609, %fd1979, 0d41E0000000000000;
	@%p2609 bra 	$L__BB0_1376;
	{ // callseq 325, 0
	.param .b64 param0;
	st.param.f64 	[param0], %fd1978;
	.param .align 16 .b8 retval0[16];
	call.uni (retval0), 
	__internal_trig_reduction_slowpathd, 
	(
	param0
	);
	ld.param.f64 	%fd76428, [retval0];
	ld.param.b32 	%r18012, [retval0+8];
	} // callseq 325
$L__BB0_1376:
	shl.b32 	%r9046, %r18012, 6;
	cvt.u64.u32 	%rd2088, %r9046;
	and.b64  	%rd2089, %rd2088, 64;
	mov.u64 	%rd2090, __cudart_sin_cos_coeffs;
	add.s64 	%rd2091, %rd2090, %rd2089;
	mul.rn.f64 	%fd30451, %fd76428, %fd76428;
	and.b32  	%r9047, %r18012, 1;
	setp.eq.b32 	%p2610, %r9047, 1;
	selp.f64 	%fd30452, 0dBDA8FF8320FD8164, 0d3DE5DB65F9785EBA, %p2610;
	ld.global.nc.v2.f64 	{%fd30453, %fd30454}, [%rd2091];
	fma.rn.f64 	%fd30455, %fd30452, %fd30451, %fd30453;
	fma.rn.f64 	%fd30456, %fd30455, %fd30451, %fd30454;
	ld.global.nc.v2.f64 	{%fd30457, %fd30458}, [%rd2091+16];
	fma.rn.f64 	%fd30459, %fd30456, %fd30451, %fd30457;
	fma.rn.f64 	%fd30460, %fd30459, %fd30451, %fd30458;
	ld.global.nc.v2.f64 	{%fd30461, %fd30462}, [%rd2091+32];
	fma.rn.f64 	%fd30463, %fd30460, %fd30451, %fd30461;
	fma.rn.f64 	%fd30464, %fd30463, %fd30451, %fd30462;
	fma.rn.f64 	%fd30465, %fd30464, %fd76428, %fd76428;
	fma.rn.f64 	%fd30466, %fd30464, %fd30451, 0d3FF0000000000000;
	selp.f64 	%fd30467, %fd30466, %fd30465, %p2610;
	and.b32  	%r9048, %r18012, 2;
	setp.eq.s32 	%p2611, %r9048, 0;
	mov.f64 	%fd30468, 0d0000000000000000;
	sub.f64 	%fd30469, %fd30468, %fd30467;
	selp.f64 	%fd30470, %fd30467, %fd30469, %p2611;
	mul.f64 	%fd30471, %fd1919, %fd30470;
	mul.f64 	%fd30472, %fd1918, %fd1996;
	sub.f64 	%fd30473, %fd30471, %fd30472;
	sub.f64 	%fd30474, %fd30473, %fd1928;
	abs.f64 	%fd30475, %fd30474;
	abs.f64 	%fd30476, %fd1990;
	setp.geu.f64 	%p2612, %fd30476, %fd30475;
	@%p2612 bra 	$L__BB0_1378;
	mul.f64 	%fd30478, %fd76422, 0d404CA5DC1A63C1F5;
	mul.wide.u32 	%rd2094, %r18013, 8;
	add.s64 	%rd2095, %rd22, %rd2094;
	st.local.f64 	[%rd2095], %fd30478;
	add.s32 	%r18013, %r18013, 1;
	bra.uni 	$L__BB0_1379;
$L__BB0_1378:
	mul.f64 	%fd30477, %fd76422, 0dC04CA5DC1A63C1F5;
	mul.wide.u32 	%rd2092, %r18013, 8;
	add.s64 	%rd2093, %rd22, %rd2092;
	st.local.f64 	[%rd2093], %fd30477;
	add.s32 	%r18013, %r18013, 1;
$L__BB0_1379:
	setp.eq.s32 	%p2620, %r18013, 0;
	@%p2620 bra 	$L__BB0_1410;
	ld.local.f64 	%fd30543, [%rd22];
	mul.f64 	%fd2001, %fd30543, 0d3F91DF46A2529D3A;
	abs.f64 	%fd2002, %fd2001;
	setp.neu.f64 	%p2621, %fd2002, 0d7FF0000000000000;
	@%p2621 bra 	$L__BB0_1382;
	mov.f64 	%fd30549, 0d0000000000000000;
	mul.rn.f64 	%fd76430, %fd2001, %fd30549;
	mov.b32 	%r18015, 1;
	bra.uni 	$L__BB0_1385;
$L__BB0_1382:
	mul.f64 	%fd30544, %fd2001, 0d3FE45F306DC9C883;
	cvt.rni.s32.f64 	%r18014, %fd30544;
	cvt.rn.f64.s32 	%fd30545, %r18014;
	fma.rn.f64 	%fd30546, %fd30545, 0dBFF921FB54442D18, %fd2001;
	fma.rn.f64 	%fd30547, %fd30545, 0dBC91A62633145C00, %fd30546;
	fma.rn.f64 	%fd76430, %fd30545, 0dB97B839A252049C0, %fd30547;
	setp.ltu.f64 	%p2622, %fd2002, 0d41E0000000000000;
	@%p2622 bra 	$L__BB0_1384;
	{ // callseq 326, 0
	.param .b64 param0;
	st.param.f64 	[param0], %fd2001;
	.param .align 16 .b8 retval0[16];
	call.uni (retval0), 
	__internal_trig_reduction_slowpathd, 
	(
	param0
	);
	ld.param.f64 	%fd76430, [retval0];
	ld.param.b32 	%r18014, [retval0+8];
	} // callseq 326
$L__BB0_1384:
	add.s32 	%r18015, %r18014, 1;
$L__BB0_1385:
	shl.b32 	%r9064, %r18015, 6;
	cvt.u64.u32 	%rd2096, %r9064;
	and.b64  	%rd2097, %rd2096, 64;
	mov.u64 	%rd2098, __cudart_sin_cos_coeffs;
	add.s64 	%rd2099, %rd2098, %rd2097;
	mul.rn.f64 	%fd30550, %fd76430, %fd76430;
	and.b32  	%r9065, %r18015, 1;
	setp.eq.b32 	%p2624, %r9065, 1;
	selp.f64 	%fd30551, 0dBDA8FF8320FD8164, 0d3DE5DB65F9785EBA, %p2624;
	ld.global.nc.v2.f64 	{%fd30552, %fd30553}, [%rd2099];
	fma.rn.f64 	%fd30554, %fd30551, %fd30550, %fd30552;
	fma.rn.f64 	%fd30555, %fd30554, %fd30550, %fd30553;
	ld.global.nc.v2.f64 	{%fd30556, %fd30557}, [%rd2099+16];
	fma.rn.f64 	%fd30558, %fd30555, %fd30550, %fd30556;
	fma.rn.f64 	%fd30559, %fd30558, %fd30550, %fd30557;
	ld.global.nc.v2.f64 	{%fd30560, %fd30561}, [%rd2099+32];
	fma.rn.f64 	%fd30562, %fd30559, %fd30550, %fd30560;
	fma.rn.f64 	%fd30563, %fd30562, %fd30550, %fd30561;
	fma.rn.f64 	%fd30564, %fd30563, %fd76430, %fd76430;
	fma.rn.f64 	%fd30565, %fd30563, %fd30550, 0d3FF0000000000000;
	selp.f64 	%fd30566, %fd30565, %fd30564, %p2624;
	and.b32  	%r9066, %r18015, 2;
	setp.eq.s32 	%p2625, %r9066, 0;
	mov.f64 	%fd30567, 0d0000000000000000;
	sub.f64 	%fd30568, %fd30567, %fd30566;
	selp.f64 	%fd2008, %fd30566, %fd30568, %p2625;
	@%p2621 bra 	$L__BB0_1387;
	mov.f64 	%fd30574, 0d0000000000000000;
	mul.rn.f64 	%fd76431, %fd2001, %fd30574;
	mov.b32 	%r18016, 0;
	bra.uni 	$L__BB0_1389;
$L__BB0_1387:
	mul.f64 	%fd30569, %fd2001, 0d3FE45F306DC9C883;
	cvt.rni.s32.f64 	%r18016, %fd30569;
	cvt.rn.f64.s32 	%fd30570, %r18016;
	fma.rn.f64 	%fd30571, %fd30570, 0dBFF921FB54442D18, %fd2001;
	fma.rn.f64 	%fd30572, %fd30570, 0dBC91A62633145C00, %fd30571;
	fma.rn.f64 	%fd76431, %fd30570, 0dB97B839A252049C0, %fd30572;
	setp.ltu.f64 	%p2626, %fd2002, 0d41E0000000000000;
	@%p2626 bra 	$L__BB0_1389;
	{ // callseq 327, 0
	.param .b64 param0;
	st.param.f64 	[param0], %fd2001;
	.param .align 16 .b8 retval0[16];
	call.uni (retval0), 
	__internal_trig_reduction_slowpathd, 
	(
	param0
	);
	ld.param.f64 	%fd76431, [retval0];
	ld.param.b32 	%r18016, [retval0+8];
	} // callseq 327
$L__BB0_1389:
	shl.b32 	%r9069, %r18016, 6;
	cvt.u64.u32 	%rd2100, %r9069;
	and.b64  	%rd2101, %rd2100, 64;
	mov.u64 	%rd2102, __cudart_sin_cos_coeffs;
	add.s64 	%rd2103, %rd2102, %rd2101;
	mul.rn.f64 	%fd30575, %fd76431, %fd76431;
	and.b32  	%r9070, %r18016, 1;
	setp.eq.b32 	%p2627, %r9070, 1;
	selp.f64 	%fd30576, 0dBDA8FF8320FD8164, 0d3DE5DB65F9785EBA, %p2627;
	ld.global.nc.v2.f64 	{%fd30577, %fd30578}, [%rd2103];
	fma.rn.f64 	%fd30579, %fd30576, %fd30575, %fd30577;
	fma.rn.f64 	%fd30580, %fd30579, %fd30575, %fd30578;
	ld.global.nc.v2.f64 	{%fd30581, %fd30582}, [%rd2103+16];
	fma.rn.f64 	%fd30583, %fd30580, %fd30575, %fd30581;
	fma.rn.f64 	%fd30584, %fd30583, %fd30575, %fd30582;
	ld.global.nc.v2.f64 	{%fd30585, %fd30586}, [%rd2103+32];
	fma.rn.f64 	%fd30587, %fd30584, %fd30575, %fd30585;
	fma.rn.f64 	%fd30588, %fd30587, %fd30575, %fd30586;
	fma.rn.f64 	%fd30589, %fd30588, %fd76431, %fd76431;
	fma.rn.f64 	%fd30590, %fd30588, %fd30575, 0d3FF0000000000000;
	selp.f64 	%fd30591, %fd30590, %fd30589, %p2627;
	and.b32  	%r9071, %r18016, 2;
	setp.eq.s32 	%p2628, %r9071, 0;
	mov.f64 	%fd30592, 0d0000000000000000;
	sub.f64 	%fd30593, %fd30592, %fd30591;
	selp.f64 	%fd30594, %fd30591, %fd30593, %p2628;
	mul.f64 	%fd30595, %fd1919, %fd2008;
	fma.rn.f64 	%fd30596, %fd1918, %fd30594, %fd30595;
	fma.rn.f64 	%fd2013, %fd1920, 0d0000000000000000, %fd30596;
	mul.f64 	%fd30597, %fd1919, 0d0000000000000000;
	fma.rn.f64 	%fd30598, %fd1918, 0d0000000000000000, %fd30597;
	add.f64 	%fd30599, %fd30598, %fd1920;
	mul.f64 	%fd30600, %fd30599, %fd30599;
	fma.rn.f64 	%fd30601, %fd2013, %fd2013, %fd30600;
	sqrt.rn.f64 	%fd30602, %fd30601;
	div.rn.f64 	%fd2014, %fd30599, %fd30602;
	{
	.reg .b32 %temp; 
	mov.b64 	{%temp, %r839}, %fd2014;
	}
	abs.f64 	%fd2015, %fd2014;
	{
	.reg .b32 %temp; 
	mov.b64 	{%temp, %r9072}, %fd2015;
	}
	setp.gt.s32 	%p2629, %r9072, 1071801957;
	@%p2629 bra 	$L__BB0_1393;
	mul.f64 	%fd30643, %fd2014, %fd2014;
	fma.rn.f64 	%fd30644, %fd30643, 0d3FB0066BDC1895E9, 0dBFB3823B180754AF;
	fma.rn.f64 	%fd30645, %fd30644, %fd30643, 0d3FB11E52CC2F79AE;
	fma.rn.f64 	%fd30646, %fd30645, %fd30643, 0dBF924EAF3526861B;
	fma.rn.f64 	%fd30647, %fd30646, %fd30643, 0d3F91DF02A31E6CB7;
	fma.rn.f64 	%fd30648, %fd30647, %fd30643, 0d3F847D18B0EEC6CC;
	fma.rn.f64 	%fd30649, %fd30648, %fd30643, 0d3F8D0AF961BA53B0;
	fma.rn.f64 	%fd30650, %fd30649, %fd30643, 0d3F91BF7734CF1C48;
	fma.rn.f64 	%fd30651, %fd30650, %fd30643, 0d3F96E91483144EF7;
	fma.rn.f64 	%fd30652, %fd30651, %fd30643, 0d3F9F1C6E0A4F9F81;
	fma.rn.f64 	%fd30653, %fd30652, %fd30643, 0d3FA6DB6DC27FA92B;
	fma.rn.f64 	%fd30654, %fd30653, %fd30643, 0d3FB333333320F91B;
	fma.rn.f64 	%fd30655, %fd30654, %fd30643, 0d3FC5555555555F4D;
	mul.f64 	%fd30656, %fd30643, %fd30655;
	fma.rn.f64 	%fd2016, %fd30656, %fd2015, %fd2015;
	setp.gt.s32 	%p2633, %r839, -1;
	@%p2633 bra 	$L__BB0_1392;
	mov.f64 	%fd30661, 0d3C91A62633145C07;
	add.rn.f64 	%fd30662, %fd2016, %fd30661;
	mov.f64 	%fd30663, 0d3FF921FB54442D18;
	add.rn.f64 	%fd76432, %fd30663, %fd30662;
	bra.uni 	$L__BB0_1394;
$L__BB0_1392:
	mov.f64 	%fd30657, 0dBC91A62633145C07;
	add.rn.f64 	%fd30658, %fd2016, %fd30657;
	neg.f64 	%fd30659, %fd30658;
	mov.f64 	%fd30660, 0d3FF921FB54442D18;
	add.rn.f64 	%fd76432, %fd30660, %fd30659;
	bra.uni 	$L__BB0_1394;
$L__BB0_1393:
	mov.f64 	%fd30603, 0d3FF0000000000000;
	sub.f64 	%fd30604, %fd30603, %fd2015;
	{
	.reg .b32 %temp; 
	mov.b64 	{%r9073, %temp}, %fd30604;
	}
	{
	.reg .b32 %temp; 
	mov.b64 	{%temp, %r9074}, %fd30604;
	}
	add.s32 	%r9075, %r9074, -1048576;
	mov.b64 	%fd30605, {%r9073, %r9075};
	rsqrt.approx.ftz.f64 	%fd30606, %fd30605;
	{
	.reg .b32 %temp; 
	mov.b64 	{%r9076, %temp}, %fd30606;
	}
	{
	.reg .b32 %temp; 
	mov.b64 	{%temp, %r9077}, %fd30606;
	}
	add.s32 	%r9078, %r9077, -1048576;
	mov.b64 	%fd30607, {%r9076, %r9078};
	mul.f64 	%fd30608, %fd30605, %fd30606;
	neg.f64 	%fd30609, %fd30608;
	fma.rn.f64 	%fd30610, %fd30608, %fd30609, %fd30605;
	fma.rn.f64 	%fd30611, %fd30610, %fd30607, %fd30608;
	neg.f64 	%fd30612, %fd30611;
	fma.rn.f64 	%fd30613, %fd30606, %fd30612, 0d3FF0000000000000;
	fma.rn.f64 	%fd30614, %fd30613, %fd30607, %fd30607;
	fma.rn.f64 	%fd30615, %fd30611, %fd30612, %fd30605;
	fma.rn.f64 	%fd30616, %fd30615, %fd30614, %fd30611;
	{
	.reg .b32 %temp; 
	mov.b64 	{%r9079, %temp}, %fd30616;
	}
	{
	.reg .b32 %temp; 
	mov.b64 	{%temp, %r9080}, %fd30616;
	}
	add.s32 	%r9081, %r9080, 1048576;
	mov.b64 	%fd30617, {%r9079, %r9081};
	fma.rn.f64 	%fd30618, %fd30604, 0d3EC715B371155F70, 0dBEBAC2FE66FAAC4B;
	fma.rn.f64 	%fd30619, %fd30618, %fd30604, 0d3ED9A9B88EFCD9B8;
	fma.rn.f64 	%fd30620, %fd30619, %fd30604, 0d3EDD0F40A8A0C4C3;
	fma.rn.f64 	%fd30621, %fd30620, %fd30604, 0d3EF46D4CFA9E0E1F;
	fma.rn.f64 	%fd30622, %fd30621, %fd30604, 0d3F079C168D1E2422;
	fma.rn.f64 	%fd30623, %fd30622, %fd30604, 0d3F1C9A88C3BCA540;
	fma.rn.f64 	%fd30624, %fd30623, %fd30604, 0d3F31C4E64BD476DF;
	fma.rn.f64 	%fd30625, %fd30624, %fd30604, 0d3F46E8BA60009C8F;
	fma.rn.f64 	%fd30626, %fd30625, %fd30604, 0d3F5F1C71C62B05A2;
	fma.rn.f64 	%fd30627, %fd30626, %fd30604, 0d3F76DB6DB6DC9F2C;
	fma.rn.f64 	%fd30628, %fd30627, %fd30604, 0d3F9333333333329C;
	fma.rn.f64 	%fd30629, %fd30628, %fd30604, 0d3FB5555555555555;
	setp.lt.s32 	%p2630, %r9074, 1;
	mov.f64 	%fd30630, 0d0000000000000000;
	mul.rn.f64 	%fd30631, %fd2015, %fd30630;
	mul.f64 	%fd30632, %fd30604, %fd30629;
	fma.rn.f64 	%fd30633, %fd30632, %fd30617, %fd30617;
	selp.f64 	%fd30634, %fd30631, %fd30633, %p2630;
	setp.lt.s32 	%p2631, %r9074, 0;
	mov.f64 	%fd30635, 0d7FF0000000000000;
	mul.rn.f64 	%fd30636, %fd30634, %fd30635;
	selp.f64 	%fd30637, %fd30636, %fd30634, %p2631;
	setp.lt.s32 	%p2632, %r839, 0;
	mov.f64 	%fd30638, 0dBCA1A62633145C07;
	add.rn.f64 	%fd30639, %fd30637, %fd30638;
	neg.f64 	%fd30640, %fd30639;
	mov.f64 	%fd30641, 0d400921FB54442D18;
	add.rn.f64 	%fd30642, %fd30641, %fd30640;
	selp.f64 	%fd76432, %fd30642, %fd30637, %p2632;
$L__BB0_1394:
	mul.f64 	%fd30664, %fd76432, 0d404CA5DC1A63C1F5;
	setp.gt.f64 	%p2634, %fd2013, 0d0000000000000000;
	neg.f64 	%fd30665, %fd30664;
	selp.f64 	%fd76914, %fd30665, %fd30664, %p2634;
	setp.eq.s32 	%p2635, %r18013, 1;
	@%p2635 bra 	$L__BB0_1410;
	ld.local.f64 	%fd30666, [%rd22+8];
	mul.f64 	%fd2022, %fd30666, 0d3F91DF46A2529D3A;
	abs.f64 	%fd2023, %fd2022;
	setp.eq.f64 	%p2636, %fd2023, 0d7FF0000000000000;
	@%p2636 bra 	$L__BB0_1399;
	mul.f64 	%fd30667, %fd2022, 0d3FE45F306DC9C883;
	cvt.rni.s32.f64 	%r18017, %fd30667;
	cvt.rn.f64.s32 	%fd30668, %r18017;
	fma.rn.f64 	%fd30669, %fd30668, 0dBFF921FB54442D18, %fd2022;
	fma.rn.f64 	%fd30670, %fd30668, 0dBC91A62633145C00, %fd30669;
	fma.rn.f64 	%fd76434, %fd30668, 0dB97B839A252049C0, %fd30670;
	setp.ltu.f64 	%p2637, %fd2023, 0d41E0000000000000;
	@%p2637 bra 	$L__BB0_1398;
	{ // callseq 328, 0
	.param .b64 param0;
	st.param.f64 	[param0], %fd2022;
	.param .align 16 .b8 retval0[16];
	call.uni (retval0), 
	__internal_trig_reduction_slowpathd, 
	(
	param0
	);
	ld.param.f64 	%fd76434, [retval0];
	ld.param.b32 	%r18017, [retval0+8];
	} // callseq 328
$L__BB0_1398:
	add.s32 	%r18018, %r18017, 1;
	bra.uni 	$L__BB0_1400;
$L__BB0_1399:
	mov.f64 	%fd30672, 0d0000000000000000;
	mul.rn.f64 	%fd76434, %fd2022, %fd30672;
	mov.b32 	%r18018, 1;
$L__BB0_1400:
	shl.b32 	%r9084, %r18018, 6;
	cvt.u64.u32 	%rd2104, %r9084;
	and.b64  	%rd2105, %rd2104, 64;
	mov.u64 	%rd2106, __cudart_sin_cos_coeffs;
	add.s64 	%rd2107, %rd2106, %rd2105;
	mul.rn.f64 	%fd30673, %fd76434, %fd76434;
	and.b32  	%r9085, %r18018, 1;
	setp.eq.b32 	%p2639, %r9085, 1;
	selp.f64 	%fd30674, 0dBDA8FF8320FD8164, 0d3DE5DB65F9785EBA, %p2639;
	ld.global.nc.v2.f64 	{%fd30675, %fd30676}, [%rd2107];
	fma.rn.f64 	%fd30677, %fd30674, %fd30673, %fd30675;
	fma.rn.f64 	%fd30678, %fd30677, %fd30673, %fd30676;
	ld.global.nc.v2.f64 	{%fd30679, %fd30680}, [%rd2107+16];
	fma.rn.f64 	%fd30681, %fd30678, %fd30673, %fd30679;
	fma.rn.f64 	%fd30682, %fd30681, %fd30673, %fd30680;
	ld.global.nc.v2.f64 	{%fd30683, %fd30684}, [%rd2107+32];
	fma.rn.f64 	%fd30685, %fd30682, %fd30673, %fd30683;
	fma.rn.f64 	%fd30686, %fd30685, %fd30673, %fd30684;
	fma.rn.f64 	%fd30687, %fd30686, %fd76434, %fd76434;
	fma.rn.f64 	%fd30688, %fd30686, %fd30673, 0d3FF0000000000000;
	selp.f64 	%fd30689, %fd30688, %fd30687, %p2639;
	and.b32  	%r9086, %r18018, 2;
	setp.eq.s32 	%p2640, %r9086, 0;
	mov.f64 	%fd30690, 0d0000000000000000;
	sub.f64 	%fd30691, %fd30690, %fd30689;
	selp.f64 	%fd2029, %fd30689, %fd30691, %p2640;
	@%p2636 bra 	$L__BB0_1403;
	mul.f64 	%fd30692, %fd2022, 0d3FE45F306DC9C883;
	cvt.rni.s32.f64 	%r18019, %fd30692;
	cvt.rn.f64.s32 	%fd30693, %r18019;
	fma.rn.f64 	%fd30694, %fd30693, 0dBFF921FB54442D18, %fd2022;
	fma.rn.f64 	%fd30695, %fd30693, 0dBC91A62633145C00, %fd30694;
	fma.rn.f64 	%fd76435, %fd30693, 0dB97B839A252049C0, %fd30695;
	setp.ltu.f64 	%p2641, %fd2023, 0d41E0000000000000;
	@%p2641 bra 	$L__BB0_1404;
	{ // callseq 329, 0
	.param .b64 param0;
	st.param.f64 	[param0], %fd2022;
	.param .align 16 .b8 retval0[16];
	call.uni (retval0), 
	__internal_trig_reduction_slowpathd, 
	(
	param0
	);
	ld.param.f64 	%fd76435, [retval0];
	ld.param.b32 	%r18019, [retval0+8];
	} // callseq 329
	bra.uni 	$L__BB0_1404;
$L__BB0_1403:
	mov.f64 	%fd30697, 0d0000000000000000;
	mul.rn.f64 	%fd76435, %fd2022, %fd30697;
	mov.b32 	%r18019, 0;
$L__BB0_1404:
	shl.b32 	%r9089, %r18019, 6;
	cvt.u64.u32 	%rd2108, %r9089;
	and.b64  	%rd2109, %rd2108, 64;
	mov.u64 	%rd2110, __cudart_sin_cos_coeffs;
	add.s64 	%rd2111, %rd2110, %rd2109;
	mul.rn.f64 	%fd30698, %fd76435, %fd76435;
	and.b32  	%r9090, %r18019, 1;
	setp.eq.b32 	%p2642, %r9090, 1;
	selp.f64 	%fd30699, 0dBDA8FF8320FD8164, 0d3DE5DB65F9785EBA, %p2642;
	ld.global.nc.v2.f64 	{%fd30700, %fd30701}, [%rd2111];
	fma.rn.f64 	%fd30702, %fd30699, %fd30698, %fd30700;
	fma.rn.f64 	%fd30703, %fd30702, %fd30698, %fd30701;
	ld.global.nc.v2.f64 	{%fd30704, %fd30705}, [%rd2111+16];
	fma.rn.f64 	%fd30706, %fd30703, %fd30698, %fd30704;
	fma.rn.f64 	%fd30707, %fd30706, %fd30698, %fd30705;
	ld.global.nc.v2.f64 	{%fd30708, %fd30709}, [%rd2111+32];
	fma.rn.f64 	%fd30710, %fd30707, %fd30698, %fd30708;
	fma.rn.f64 	%fd30711, %fd30710, %fd30698, %fd30709;
	fma.rn.f64 	%fd30712, %fd30711, %fd76435, %fd76435;
	fma.rn.f64 	%fd30713, %fd30711, %fd30698, 0d3FF0000000000000;
	selp.f64 	%fd30714, %fd30713, %fd30712, %p2642;
	and.b32  	%r9091, %r18019, 2;
	setp.eq.s32 	%p2643, %r9091, 0;
	mov.f64 	%fd30715, 0d0000000000000000;
	sub.f64 	%fd30716, %fd30715, %fd30714;
	selp.f64 	%fd30717, %fd30714, %fd30716, %p2643;
	mul.f64 	%fd30718, %fd1919, %fd2029;
	fma.rn.f64 	%fd30719, %fd1918, %fd30717, %fd30718;
	fma.rn.f64 	%fd2034, %fd1920, 0d0000000000000000, %fd30719;
	mul.f64 	%fd30720, %fd1919, 0d0000000000000000;
	fma.rn.f64 	%fd30721, %fd1918, 0d0000000000000000, %fd30720;
	add.f64 	%fd30722, %fd30721, %fd1920;
	mul.f64 	%fd30723, %fd30722, %fd30722;
	fma.rn.f64 	%fd30724, %fd2034, %fd2034, %fd30723;
	sqrt.rn.f64 	%fd30725, %fd30724;
	div.rn.f64 	%fd2035, %fd30722, %fd30725;
	{
	.reg .b32 %temp; 
	mov.b64 	{%temp, %r848}, %fd2035;
	}
	abs.f64 	%fd2036, %fd2035;
	{
	.reg .b32 %temp; 
	mov.b64 	{%temp, %r9092}, %fd2036;
	}
	setp.lt.s32 	%p2644, %r9092, 1071801958;
	@%p2644 bra 	$L__BB0_1406;
	mov.f64 	%fd30726, 0d3FF0000000000000;
	sub.f64 	%fd30727, %fd30726, %fd2036;
	{
	.reg .b32 %temp; 
	mov.b64 	{%r9093, %temp}, %fd30727;
	}
	{
	.reg .b32 %temp; 
	mov.b64 	{%temp, %r9094}, %fd30727;
	}
	add.s32 	%r9095, %r9094, -1048576;
	mov.b64 	%fd30728, {%r9093, %r9095};
	rsqrt.approx.ftz.f64 	%fd30729, %fd30728;
	{
	.reg .b32 %temp; 
	mov.b64 	{%r9096, %temp}, %fd30729;
	}
	{
	.reg .b32 %temp; 
	mov.b64 	{%temp, %r9097}, %fd30729;
	}
	add.s32 	%r9098, %r9097, -1048576;
	mov.b64 	%fd30730, {%r9096, %r9098};
	mul.f64 	%fd30731, %fd30728, %fd30729;
	neg.f64 	%fd30732, %fd30731;
	fma.rn.f64 	%fd30733, %fd30731, %fd30732, %fd30728;
	fma.rn.f64 	%fd30734, %fd30733, %fd30730, %fd30731;
	neg.f64 	%fd30735, %fd30734;
	fma.rn.f64 	%fd30736, %fd30729, %fd30735, 0d3FF0000000000000;
	fma.rn.f64 	%fd30737, %fd30736, %fd30730, %fd30730;
	fma.rn.f64 	%fd30738, %fd30734, %fd30735, %fd30728;
	fma.rn.f64 	%fd30739, %fd30738, %fd30737, %fd30734;
	{
	.reg .b32 %temp; 
	mov.b64 	{%r9099, %temp}, %fd30739;
	}
	{
	.reg .b32 %temp; 
	mov.b64 	{%temp, %r9100}, %fd30739;
	}
	add.s32 	%r9101, %r9100, 1048576;
	mov.b64 	%fd30740, {%r9099, %r9101};
	fma.rn.f64 	%fd30741, %fd30727, 0d3EC715B371155F70, 0dBEBAC2FE66FAAC4B;
	fma.rn.f64 	%fd30742, %fd30741, %fd30727, 0d3ED9A9B88EFCD9B8;
	fma.rn.f64 	%fd30743, %fd30742, %fd30727, 0d3EDD0F40A8A0C4C3;
	fma.rn.f64 	%fd30744, %fd30743, %fd30727, 0d3EF46D4CFA9E0E1F;
	fma.rn.f64 	%fd30745, %fd30744, %fd30727, 0d3F079C168D1E2422;
	fma.rn.f64 	%fd30746, %fd30745, %fd30727, 0d3F1C9A88C3BCA540;
	fma.rn.f64 	%fd30747, %fd30746, %fd30727, 0d3F31C4E64BD476DF;
	fma.rn.f64 	%fd30748, %fd30747, %fd30727, 0d3F46E8BA60009C8F;
	fma.rn.f64 	%fd30749, %fd30748, %fd30727, 0d3F5F1C71C62B05A2;
	fma.rn.f64 	%fd30750, %fd30749, %fd30727, 0d3F76DB6DB6DC9F2C;
	fma.rn.f64 	%fd30751, %fd30750, %fd30727, 0d3F9333333333329C;
	fma.rn.f64 	%fd30752, %fd30751, %fd30727, 0d3FB5555555555555;
	setp.lt.s32 	%p2645, %r9094, 1;
	mov.f64 	%fd30753, 0d0000000000000000;
	mul.rn.f64 	%fd30754, %fd2036, %fd30753;
	mul.f64 	%fd30755, %fd30727, %fd30752;
	fma.rn.f64 	%fd30756, %fd30755, %fd30740, %fd30740;
	selp.f64 	%fd30757, %fd30754, %fd30756, %p2645;
	setp.lt.s32 	%p2646, %r9094, 0;
	mov.f64 	%fd30758, 0d7FF0000000000000;
	mul.rn.f64 	%fd30759, %fd30757, %fd30758;
	selp.f64 	%fd30760, %fd30759, %fd30757, %p2646;
	setp.lt.s32 	%p2647, %r848, 0;
	mov.f64 	%fd30761, 0dBCA1A62633145C07;
	add.rn.f64 	%fd30762, %fd30760, %fd30761;
	neg.f64 	%fd30763, %fd30762;
	mov.f64 	%fd30764, 0d400921FB54442D18;
	add.rn.f64 	%fd30765, %fd30764, %fd30763;
	selp.f64 	%fd76436, %fd30765, %fd30760, %p2647;
	bra.uni 	$L__BB0_1409;
$L__BB0_1406:
	mul.f64 	%fd30766, %fd2035, %fd2035;
	fma.rn.f64 	%fd30767, %fd30766, 0d3FB0066BDC1895E9, 0dBFB3823B180754AF;
	fma.rn.f64 	%fd30768, %fd30767, %fd30766, 0d3FB11E52CC2F79AE;
	fma.rn.f64 	%fd30769, %fd30768, %fd30766, 0dBF924EAF3526861B;
	fma.rn.f64 	%fd30770, %fd30769, %fd30766, 0d3F91DF02A31E6CB7;
	fma.rn.f64 	%fd30771, %fd30770, %fd30766, 0d3F847D18B0EEC6CC;
	fma.rn.f64 	%fd30772, %fd30771, %fd30766, 0d3F8D0AF961BA53B0;
	fma.rn.f64 	%fd30773, %fd30772, %fd30766, 0d3F91BF7734CF1C48;
	fma.rn.f64 	%fd30774, %fd30773, %fd30766, 0d3F96E91483144EF7;
	fma.rn.f64 	%fd30775, %fd30774, %fd30766, 0d3F9F1C6E0A4F9F81;
	fma.rn.f64 	%fd30776, %fd30775, %fd30766, 0d3FA6DB6DC27FA92B;
	fma.rn.f64 	%fd30777, %fd30776, %fd30766, 0d3FB333333320F91B;
	fma.rn.f64 	%fd30778, %fd30777, %fd30766, 0d3FC5555555555F4D;
	mul.f64 	%fd30779, %fd30766, %fd30778;
	fma.rn.f64 	%fd2038, %fd30779, %fd2036, %fd2036;
	setp.lt.s32 	%p2648, %r848, 0;
	@%p2648 bra 	$L__BB0_1408;
	mov.f64 	%fd30780, 0dBC91A62633145C07;
	add.rn.f64 	%fd30781, %fd2038, %fd30780;
	neg.f64 	%fd30782, %fd30781;
	mov.f64 	%fd30783, 0d3FF921FB54442D18;
	add.rn.f64 	%fd76436, %fd30783, %fd30782;
	bra.uni 	$L__BB0_1409;
$L__BB0_1408:
	mov.f64 	%fd30784, 0d3C91A62633145C07;
	add.rn.f64 	%fd30785, %fd2038, %fd30784;
	mov.f64 	%fd30786, 0d3FF921FB54442D18;
	add.rn.f64 	%fd76436, %fd30786, %fd30785;
$L__BB0_1409:
	mul.f64 	%fd30787, %fd76436, 0d404CA5DC1A63C1F5;
	setp.gt.f64 	%p2649, %fd2034, 0d0000000000000000;
	neg.f64 	%fd30788, %fd30787;
	selp.f64 	%fd76913, %fd30788, %fd30787, %p2649;
$L__BB0_1410:
	mul.lo.s32 	%r9102, %r17996, 7;
	mul.wide.u32 	%rd2112, %r9102, 8;
	add.s64 	%rd2113, %rd33, %rd2112;
	ld.global.f64 	%fd30789, [%rd2113+32];
	mul.f64 	%fd30790, %fd30789, %fd1918;
	div.rn.f64 	%fd2045, %fd30790, %fd1921;
	mul.f64 	%fd30791, %fd30789, %fd1919;
	div.rn.f64 	%fd2046, %fd30791, %fd1921;
	mul.f64 	%fd30792, %fd30789, %fd1920;
	div.rn.f64 	%fd2047, %fd30792, %fd1921;
	@%p2620 bra 	$L__BB0_1456;
	shl.b32 	%r9103, %r17996, 1;
	or.b32  	%r9104, %r9103, 1;
	cvt.rn.f64.u32 	%fd76443, %r9104;
	abs.f64 	%fd30793, %fd76914;
	mov.f64 	%fd30794, 0d4066800000000000;
	sub.f64 	%fd30795, %fd30794, %fd30793;
	min.f64 	%fd30796, %fd30793, %fd30795;
	setp.lt.f64 	%p2651, %fd30796, %fd1910;
	@%p2651 bra 	$L__BB0_1433;
	mul.f64 	%fd30797, %fd76914, 0d3F91DF46A2529D3A;
	abs.f64 	%fd2049, %fd30797;
	setp.neu.f64 	%p2652, %fd2049, 0d7FF0000000000000;
	@%p2652 bra 	$L__BB0_1414;
	mul.f64 	%fd30805, %fd76914, 0d3F91DF46A2529D3A;
	mov.f64 	%fd30806, 0d0000000000000000;
	mul.rn.f64 	%fd76439, %fd30805, %fd30806;
	mov.b32 	%r18020, 0;
	bra.uni 	$L__BB0_1416;
$L__BB0_1414:
	mul.f64 	%fd30798, %fd76914, 0d3F91DF46A2529D3A;
	mul.f64 	%fd30799, %fd30798, 0d3FE45F306DC9C883;
	cvt.rni.s32.f64 	%r18020, %fd30799;
	cvt.rn.f64.s32 	%fd30800, %r18020;
	fma.rn.f64 	%fd30801, %fd30800, 0dBFF921FB54442D18, %fd30798;
	fma.rn.f64 	%fd30802, %fd30800, 0dBC91A62633145C00, %fd30801;
	fma.rn.f64 	%fd76439, %fd30800, 0dB97B839A252049C0, %fd30802;
	setp.ltu.f64 	%p2653, %fd2049, 0d41E0000000000000;
	@%p2653 bra 	$L__BB0_1416;
	mul.f64 	%fd30803, %fd76914, 0d3F91DF46A2529D3A;
	{ // callseq 330, 0
	.param .b64 param0;
	st.param.f64 	[param0], %fd30803;
	.param .align 16 .b8 retval0[16];
	call.uni (retval0), 
	__internal_trig_reduction_slowpathd, 
	(
	param0
	);
	ld.param.f64 	%fd76439, [retval0];
	ld.param.b32 	%r18020, [retval0+8];
	} // callseq 330
$L__BB0_1416:
	ld.param.u64 	%rd8007, [_Z8FitGrainPdPiS0_S_S_S0_S0_S_S_S_S_S_S_S_S_S_S_S_S__param_0];
	shl.b32 	%r9107, %r18020, 6;
	cvt.u64.u32 	%rd2114, %r9107;
	and.b64  	%rd2115, %rd2114, 64;
	mov.u64 	%rd2116, __cudart_sin_cos_coeffs;
	add.s64 	%rd2117, %rd2116, %rd2115;
	mul.rn.f64 	%fd30807, %fd76439, %fd76439;
	and.b32  	%r9108, %r18020, 1;
	setp.eq.b32 	%p2655, %r9108, 1;
	selp.f64 	%fd30808, 0dBDA8FF8320FD8164, 0d3DE5DB65F9785EBA, %p2655;
	ld.global.nc.v2.f64 	{%fd30809, %fd30810}, [%rd2117];
	fma.rn.f64 	%fd30811, %fd30808, %fd30807, %fd30809;
	fma.rn.f64 	%fd30812, %fd30811, %fd30807, %fd30810;
	ld.global.nc.v2.f64 	{%fd30813, %fd30814}, [%rd2117+16];
	fma.rn.f64 	%fd30815, %fd30812, %fd30807, %fd30813;
	fma.rn.f64 	%fd30816, %fd30815, %fd30807, %fd30814;
	ld.global.nc.v2.f64 	{%fd30817, %fd30818}, [%rd2117+32];
	fma.rn.f64 	%fd30819, %fd30816, %fd30807, %fd30817;
	fma.rn.f64 	%fd30820, %fd30819, %fd30807, %fd30818;
	fma.rn.f64 	%fd30821, %fd30820, %fd76439, %fd76439;
	fma.rn.f64 	%fd30822, %fd30820, %fd30807, 0d3FF0000000000000;
	selp.f64 	%fd30823, %fd30822, %fd30821, %p2655;
	and.b32  	%r9109, %r18020, 2;
	setp.eq.s32 	%p2656, %r9109, 0;
	mov.f64 	%fd30824, 0d0000000000000000;
	sub.f64 	%fd30825, %fd30824, %fd30823;
	selp.f64 	%fd30826, %fd30823, %fd30825, %p2656;
	mul.lo.s32 	%r9110, %r17996, 7;
	mul.wide.u32 	%rd2118, %r9110, 8;
	add.s64 	%rd2119, %rd33, %rd2118;
	ld.global.f64 	%fd30827, [%rd2119+24];
	cvt.rzi.s32.f64 	%r9111, %fd30827;
	cvta.to.global.u64 	%rd2120, %rd8007;
	mul.wide.s32 	%rd2121, %r9111, 8;
	add.s64 	%rd2122, %rd2120, %rd2121;
	ld.global.f64 	%fd2054, [%rd2122+40];
	neg.f64 	%fd30828, %fd2054;
	mul.f64 	%fd2055, %fd30826, %fd30828;
	@%p2652 bra 	$L__BB0_1418;
	mul.f64 	%fd30836, %fd76914, 0d3F91DF46A2529D3A;
	mov.f64 	%fd30837, 0d0000000000000000;
	mul.rn.f64 	%fd76441, %fd30836, %fd30837;
	mov.b32 	%r18022, 1;
	bra.uni 	$L__BB0_1421;
$L__BB0_1418:
	mul.f64 	%fd30829, %fd76914, 0d3F91DF46A2529D3A;
	mul.f64 	%fd30830, %fd30829, 0d3FE45F306DC9C883;
	cvt.rni.s32.f64 	%r18021, %fd30830;
	cvt.rn.f64.s32 	%fd30831, %r18021;
	fma.rn.f64 	%fd30832, %fd30831, 0dBFF921FB54442D18, %fd30829;
	fma.rn.f64 	%fd30833, %fd30831, 0dBC91A62633145C00, %fd30832;
	fma.rn.f64 	%fd76441, %fd30831, 0dB97B839A252049C0, %fd30833;
	setp.ltu.f64 	%p2657, %fd2049, 0d41E0000000000000;
	@%p2657 bra 	$L__BB0_1420;
	mul.f64 	%fd30834, %fd76914, 0d3F91DF46A2529D3A;
	{ // callseq 331, 0
	.param .b64 param0;
	st.param.f64 	[param0], %fd30834;
	.param .align 16 .b8 retval0[16];
	call.uni (retval0), 
	__internal_trig_reduction_slowpathd, 
	(
	param0
	);
	ld.param.f64 	%fd76441, [retval0];
	ld.param.b32 	%r18021, [retval0+8];
	} // callseq 331
$L__BB0_1420:
	add.s32 	%r18022, %r18021, 1;
$L__BB0_1421:
	setp.lt.s32 	%p2658, %r785, 1;
	shl.b32 	%r9114, %r18022, 6;
	cvt.u64.u32 	%rd2123, %r9114;
	and.b64  	%rd2124, %rd2123, 64;
	mov.u64 	%rd2125, __cudart_sin_cos_coeffs;
	add.s64 	%rd2126, %rd2125, %rd2124;
	mul.rn.f64 	%fd30838, %fd76441, %fd76441;
	and.b32  	%r9115, %r18022, 1;
	setp.eq.b32 	%p2659, %r9115, 1;
	selp.f64 	%fd30839, 0dBDA8FF8320FD8164, 0d3DE5DB65F9785EBA, %p2659;
	ld.global.nc.v2.f64 	{%fd30840, %fd30841}, [%rd2126];
	fma.rn.f64 	%fd30842, %fd30839, %fd30838, %fd30840;
	fma.rn.f64 	%fd30843, %fd30842, %fd30838, %fd30841;
	ld.global.nc.v2.f64 	{%fd30844, %fd30845}, [%rd2126+16];
	fma.rn.f64 	%fd30846, %fd30843, %fd30838, %fd30844;
	fma.rn.f64 	%fd30847, %fd30846, %fd30838, %fd30845;
	ld.global.nc.v2.f64 	{%fd30848, %fd30849}, [%rd2126+32];
	fma.rn.f64 	%fd30850, %fd30847, %fd30838, %fd30848;
	fma.rn.f64 	%fd30851, %fd30850, %fd30838, %fd30849;
	fma.rn.f64 	%fd30852, %fd30851, %fd76441, %fd76441;
	fma.rn.f64 	%fd30853, %fd30851, %fd30838, 0d3FF0000000000000;
	selp.f64 	%fd30854, %fd30853, %fd30852, %p2659;
	and.b32  	%r9116, %r18022, 2;
	setp.eq.s32 	%p2660, %r9116, 0;
	mov.f64 	%fd30855, 0d0000000000000000;
	sub.f64 	%fd30856, %fd30855, %fd30854;
	selp.f64 	%fd30857, %fd30854, %fd30856, %p2660;
	mul.f64 	%fd2061, %fd2054, %fd30857;
	@%p2658 bra 	$L__BB0_1430;
	ld.local.f64 	%fd76442, [%rd22];
	mov.b32 	%r18023, 0;
$L__BB0_1423:
	ld.param.u64 	%rd8302, [_Z8FitGrainPdPiS0_S_S_S0_S0_S_S_S_S_S_S_S_S_S_S_S_S__param_3];
	mul.lo.s32 	%r9118, %r18023, 6;
	cvta.to.global.u64 	%rd2127, %rd8302;
	mul.wide.u32 	%rd2128, %r9118, 8;
	add.s64 	%rd2129, %rd2127, %rd2128;
	ld.global.f64 	%fd30858, [%rd2129+32];
	setp.leu.f64 	%p2661, %fd76442, %fd30858;
	@%p2661 bra 	$L__BB0_1429;
	ld.param.u64 	%rd8303, [_Z8FitGrainPdPiS0_S_S_S0_S0_S_S_S_S_S_S_S_S_S_S_S_S__param_3];
	cvta.to.global.u64 	%rd2130, %rd8303;
	mul.lo.s32 	%r9119, %r18023, 6;
	mul.wide.u32 	%rd2131, %r9119, 8;
	add.s64 	%rd2132, %rd2130, %rd2131;
	ld.global.f64 	%fd30859, [%rd2132+40];
	setp.geu.f64 	%p2662, %fd76442, %fd30859;
	@%p2662 bra 	$L__BB0_1429;
	ld.param.u64 	%rd8304, [_Z8FitGrainPdPiS0_S_S_S0_S0_S_S_S_S_S_S_S_S_S_S_S_S__param_3];
	cvta.to.global.u64 	%rd2133, %rd8304;
	mul.lo.s32 	%r9120, %r18023, 6;
	mul.wide.u32 	%rd2134, %r9120, 8;
	add.s64 	%rd2135, %rd2133, %rd2134;
	ld.global.f64 	%fd30860, [%rd2135];
	setp.leu.f64 	%p2663, %fd2055, %fd30860;
	@%p2663 bra 	$L__BB0_1429;
	ld.param.u64 	%rd8305, [_Z8FitGrainPdPiS0_S_S_S0_S0_S_S_S_S_S_S_S_S_S_S_S_S__param_3];
	cvta.to.global.u64 	%rd2136, %rd8305;
	mul.lo.s32 	%r9121, %r18023, 6;
	mul.wide.u32 	%rd2137, %r9121, 8;
	add.s64 	%rd2138, %rd2136, %rd2137;
	ld.global.f64 	%fd30861, [%rd2138+8];
	setp.geu.f64 	%p2664, %fd2055, %fd30861;
	@%p2664 bra 	$L__BB0_1429;
	ld.param.u64 	%rd8306, [_Z8FitGrainPdPiS0_S_S_S0_S0_S_S_S_S_S_S_S_S_S_S_S_S__param_3];
	cvta.to.global.u64 	%rd2139, %rd8306;
	mul.lo.s32 	%r9122, %r18023, 6;
	mul.wide.u32 	%rd2140, %r9122, 8;
	add.s64 	%rd2141, %rd2139, %rd2140;
	ld.global.f64 	%fd30862, [%rd2141+16];
	setp.leu.f64 	%p2665, %fd2061, %fd30862;
	@%p2665 bra 	$L__BB0_1429;
	ld.param.u64 	%rd8307, [_Z8FitGrainPdPiS0_S_S_S0_S0_S_S_S_S_S_S_S_S_S_S_S_S__param_3];
	cvta.to.global.u64 	%rd2142, %rd8307;
	mul.lo.s32 	%r9124, %r18023, 6;
	mul.wide.u32 	%rd2143, %r9124, 8;
	add.s64 	%rd2144, %rd2142, %rd2143;
	ld.global.f64 	%fd30863, [%rd2144+24];
	setp.lt.f64 	%p2666, %fd2061, %fd30863;
	mov.b32 	%r18034, 1;
	@%p2666 bra 	$L__BB0_1432;
$L__BB0_1429:
	add.s32 	%r18023, %r18023, 1;
	setp.ne.s32 	%p2667, %r18023, %r785;
	mov.b32 	%r18034, 0;
	@%p2667 bra 	$L__BB0_1423;
$L__BB0_1430:
	mov.u32 	%r859, %r18034;
	shl.b32 	%r9127, %r17996, 1;
	or.b32  	%r9128, %r9127, 1;
	cvt.rn.f64.u32 	%fd76443, %r9128;
	setp.eq.s32 	%p2668, %r859, 0;
	mov.b32 	%r18034, 0;
	@%p2668 bra 	$L__BB0_1433;
	ld.local.f64 	%fd76442, [%rd22];
	mov.u32 	%r18034, %r859;
$L__BB0_1432:
	shl.b32 	%r9129, %r18035, 3;
	mul.wide.s32 	%rd2145, %r9129, 8;
	add.s64 	%rd2146, %rd31, %rd2145;
	st.global.f64 	[%rd2146], %fd2055;
	st.global.f64 	[%rd2146+8], %fd2061;
	st.global.f64 	[%rd2146+16], %fd76442;
	st.global.f64 	[%rd2146+24], %fd2045;
	st.global.f64 	[%rd2146+32], %fd2046;
	st.global.f64 	[%rd2146+40], %fd2047;
	mul.lo.s32 	%r9130, %r17996, 7;
	mul.wide.u32 	%rd2147, %r9130, 8;
	add.s64 	%rd2148, %rd33, %rd2147;
	ld.global.f64 	%fd30864, [%rd2148+24];
	st.global.f64 	[%rd2146+48], %fd30864;
	shl.b32 	%r9131, %r17996, 1;
	or.b32  	%r9132, %r9131, 1;
	cvt.rn.f64.u32 	%fd30865, %r9132;
	st.global.f64 	[%rd2146+56], %fd30865;
	add.f64 	%fd76443, %fd30865, 0d3FF0000000000000;
	add.s32 	%r18035, %r18035, 1;
$L__BB0_1433:
	setp.eq.s32 	%p2669, %r18013, 1;
	@%p2669 bra 	$L__BB0_1456;
	abs.f64 	%fd30866, %fd76913;
	mov.f64 	%fd30867, 0d4066800000000000;
	sub.f64 	%fd30868, %fd30867, %fd30866;
	min.f64 	%fd30869, %fd30866, %fd30868;
	setp.lt.f64 	%p2670, %fd30869, %fd1910;
	@%p2670 bra 	$L__BB0_1456;
	mul.f64 	%fd30870, %fd76913, 0d3F91DF46A2529D3A;
	abs.f64 	%fd2068, %fd30870;
	setp.eq.f64 	%p2671, %fd2068, 0d7FF0000000000000;
	@%p2671 bra 	$L__BB0_1438;
	mul.f64 	%fd30871, %fd76913, 0d3F91DF46A2529D3A;
	mul.f64 	%fd30872, %fd30871, 0d3FE45F306DC9C883;
	cvt.rni.s32.f64 	%r18028, %fd30872;
	cvt.rn.f64.s32 	%fd30873, %r18028;
	fma.rn.f64 	%fd30874, %fd30873, 0dBFF921FB54442D18, %fd30871;
	fma.rn.f64 	%fd30875, %fd30873, 0dBC91A62633145C00, %fd30874;
	fma.rn.f64 	%fd76444, %fd30873, 0dB97B839A252049C0, %fd30875;
	setp.ltu.f64 	%p2672, %fd2068, 0d41E0000000000000;
	@%p2672 bra 	$L__BB0_1439;
	mul.f64 	%fd30876, %fd76913, 0d3F91DF46A2529D3A;
	{ // callseq 332, 0
	.param .b64 param0;
	st.param.f64 	[param0], %fd30876;
	.param .align 16 .b8 retval0[16];
	call.uni (retval0), 
	__internal_trig_reduction_slowpathd, 
	(
	param0
	);
	ld.param.f64 	%fd76444, [retval0];
	ld.param.b32 	%r18028, [retval0+8];
	} // callseq 332
	bra.uni 	$L__BB0_1439;
$L__BB0_1438:
	mul.f64 	%fd30878, %fd76913, 0d3F91DF46A2529D3A;
	mov.f64 	%fd30879, 0d0000000000000000;
	mul.rn.f64 	%fd76444, %fd30878, %fd30879;
	mov.b32 	%r18028, 0;
$L__BB0_1439:
	ld.param.u64 	%rd8008, [_Z8FitGrainPdPiS0_S_S_S0_S0_S_S_S_S_S_S_S_S_S_S_S_S__param_0];
	shl.b32 	%r9135, %r18028, 6;
	cvt.u64.u32 	%rd2149, %r9135;
	and.b64  	%rd2150, %rd2149, 64;
	mov.u64 	%rd2151, __cudart_sin_cos_coeffs;
	add.s64 	%rd2152, %rd2151, %rd2150;
	mul.rn.f64 	%fd30880, %fd76444, %fd76444;
	and.b32  	%r9136, %r18028, 1;
	setp.eq.b32 	%p2674, %r9136, 1;
	selp.f64 	%fd30881, 0dBDA8FF8320FD8164, 0d3DE5DB65F9785EBA, %p2674;
	ld.global.nc.v2.f64 	{%fd30882, %fd30883}, [%rd2152];
	fma.rn.f64 	%fd30884, %fd30881, %fd30880, %fd30882;
	fma.rn.f64 	%fd30885, %fd30884, %fd30880, %fd30883;
	ld.global.nc.v2.f64 	{%fd30886, %fd30887}, [%rd2152+16];
	fma.rn.f64 	%fd30888, %fd30885, %fd30880, %fd30886;
	fma.rn.f64 	%fd30889, %fd30888, %fd30880, %fd30887;
	ld.global.nc.v2.f64 	{%fd30890, %fd30891}, [%rd2152+32];
	fma.rn.f64 	%fd30892, %fd30889, %fd30880, %fd30890;
	fma.rn.f64 	%fd30893, %fd30892, %fd30880, %fd30891;
	fma.rn.f64 	%fd30894, %fd30893, %fd76444, %fd76444;
	fma.rn.f64 	%fd30895, %fd30893, %fd30880, 0d3FF0000000000000;
	selp.f64 	%fd30896, %fd30895, %fd30894, %p2674;
	and.b32  	%r9137, %r18028, 2;
	setp.eq.s32 	%p2675, %r9137, 0;
	mov.f64 	%fd30897, 0d0000000000000000;
	sub.f64 	%fd30898, %fd30897, %fd30896;
	selp.f64 	%fd30899, %fd30896, %fd30898, %p2675;
	mul.lo.s32 	%r9138, %r17996, 7;
	mul.wide.u32 	%rd2153, %r9138, 8;
	add.s64 	%rd2154, %rd33, %rd2153;
	ld.global.f64 	%fd30900, [%rd2154+24];
	cvt.rzi.s32.f64 	%r9139, %fd30900;
	cvta.to.global.u64 	%rd2155, %rd8008;
	mul.wide.s32 	%rd2156, %r9139, 8;
	add.s64 	%rd2157, %rd2155, %rd2156;
	ld.global.f64 	%fd2073, [%rd2157+40];
	neg.f64 	%fd30901, %fd2073;
	mul.f64 	%fd2074, %fd30899, %fd30901;
	@%p2671 bra 	$L__BB0_1443;
	mul.f64 	%fd30902, %fd76913, 0d3F91DF46A2529D3A;
	mul.f64 	%fd30903, %fd30902, 0d3FE45F306DC9C883;
	cvt.rni.s32.f64 	%r18029, %fd30903;
	cvt.rn.f64.s32 	%fd30904, %r18029;
	fma.rn.f64 	%fd30905, %fd30904, 0dBFF921FB54442D18, %fd30902;
	fma.rn.f64 	%fd30906, %fd30904, 0dBC91A62633145C00, %fd30905;
	fma.rn.f64 	%fd76446, %fd30904, 0dB97B839A252049C0, %fd30906;
	setp.ltu.f64 	%p2676, %fd2068, 0d41E0000000000000;
	@%p2676 bra 	$L__BB0_1442;
	mul.f64 	%fd30907, %fd76913, 0d3F91DF46A2529D3A;
	{ // callseq 333, 0
	.param .b64 param0;
	st.param.f64 	[param0], %fd30907;
	.param .align 16 .b8 retval0[16];
	call.uni (retval0), 
	__internal_trig_reduction_slowpathd, 
	(
	param0
	);
	ld.param.f64 	%fd76446, [retval0];
	ld.param.b32 	%r18029, [retval0+8];
	} // callseq 333
$L__BB0_1442:
	add.s32 	%r18030, %r18029, 1;
	bra.uni 	$L__BB0_1444;
$L__BB0_1443:
	mul.f64 	%fd30909, %fd76913, 0d3F91DF46A2529D3A;
	mov.f64 	%fd30910, 0d0000000000000000;
	mul.rn.f64 	%fd76446, %fd30909, %fd30910;
	mov.b32 	%r18030, 1;
$L__BB0_1444:
	setp.lt.s32 	%p2677, %r785, 1;
	shl.b32 	%r9142, %r18030, 6;
	cvt.u64.u32 	%rd2158, %r9142;
	and.b64  	%rd2159, %rd2158, 64;
	mov.u64 	%rd2160, __cudart_sin_cos_coeffs;
	add.s64 	%rd2161, %rd2160, %rd2159;
	mul.rn.f64 	%fd30911, %fd76446, %fd76446;
	and.b32  	%r9143, %r18030, 1;
	setp.eq.b32 	%p2678, %r9143, 1;
	selp.f64 	%fd30912, 0dBDA8FF8320FD8164, 0d3DE5DB65F9785EBA, %p2678;
	ld.global.nc.v2.f64 	{%fd30913, %fd30914}, [%rd2161];
	fma.rn.f64 	%fd30915, %fd30912, %fd30911, %fd30913;
	fma.rn.f64 	%fd30916, %fd30915, %fd30911, %fd30914;
	ld.global.nc.v2.f64 	{%fd30917, %fd30918}, [%rd2161+16];
	fma.rn.f64 	%fd30919, %fd30916, %fd30911, %fd30917;
	fma.rn.f64 	%fd30920, %fd30919, %fd30911, %fd30918;
	ld.global.nc.v2.f64 	{%fd30921, %fd30922}, [%rd2161+32];
	fma.rn.f64 	%fd30923, %fd30920, %fd30911, %fd30921;
	fma.rn.f64 	%fd30924, %fd30923, %fd30911, %fd30922;
	fma.rn.f64 	%fd30925, %fd30924, %fd76446, %fd76446;
	fma.rn.f64 	%fd30926, %fd30924, %fd30911, 0d3FF0000000000000;
	selp.f64 	%fd30927, %fd30926, %fd30925, %p2678;
	and.b32  	%r9144, %r18030, 2;
	setp.eq.s32 	%p2679, %r9144, 0;
	mov.f64 	%fd30928, 0d0000000000000000;
	sub.f64 	%fd30929, %fd30928, %fd30927;
	selp.f64 	%fd30930, %fd30927, %fd30929, %p2679;
	mul.f64 	%fd2080, %fd2073, %fd30930;
	@%p2677 bra 	$L__BB0_1453;
	ld.local.f64 	%fd76447, [%rd22+8];
	mov.b32 	%r18031, 0;
$L__BB0_1446:
	ld.param.u64 	%rd8308, [_Z8FitGrainPdPiS0_S_S_S0_S0_S_S_S_S_S_S_S_S_S_S_S_S__param_3];
	mul.lo.s32 	%r9146, %r18031, 6;
	cvta.to.global.u64 	%rd2162, %rd8308;
	mul.wide.u32 	%rd2163, %r9146, 8;
	add.s64 	%rd2164, %rd2162, %rd2163;
	ld.global.f64 	%fd30931, [%rd2164+32];
	setp.leu.f64 	%p2680, %fd76447, %fd30931;
	@%p2680 bra 	$L__BB0_1452;
	ld.param.u64 	%rd8309, [_Z8FitGrainPdPiS0_S_S_S0_S0_S_S_S_S_S_S_S_S_S_S_S_S__param_3];
	cvta.to.global.u64 	%rd2165, %rd8309;
	mul.lo.s32 	%r9147, %r18031, 6;
	mul.wide.u32 	%rd2166, %r9147, 8;
	add.s64 	%rd2167, %rd2165, %rd2166;
	ld.global.f64 	%fd30932, [%rd2167+40];
	setp.geu.f64 	%p2681, %fd76447, %fd30932;
	@%p2681 bra 	$L__BB0_1452;
	ld.param.u64 	%rd8310, [_Z8FitGrainPdPiS0_S_S_S0_S0_S_S_S_S_S_S_S_S_S_S_S_S__param_3];
	cvta.to.global.u64 	%rd2168, %rd8310;
	mul.lo.s32 	%r9148, %r18031, 6;
	mul.wide.u32 	%rd2169, %r9148, 8;
	add.s64 	%rd2170, %rd2168, %rd2169;
	ld.global.f64 	%fd30933, [%rd2170];
	setp.leu.f64 	%p2682, %fd2074, %fd30933;
	@%p2682 bra 	$L__BB0_1452;
	ld.param.u64 	%rd8311, [_Z8FitGrainPdPiS0_S_S_S0_S0_S_S_S_S_S_S_S_S_S_S_S_S__param_3];
	cvta.to.global.u64 	%rd2171, %rd8311;
	mul.lo.s32 	%r9149, %r18031, 6;
	mul.wide.u32 	%rd2172, %r9149, 8;
	add.s64 	%rd2173, %rd2171, %rd2172;
	ld.global.f64 	%fd30934, [%rd2173+8];
	setp.geu.f64 	%p2683, %fd2074, %fd30934;
	@%p2683 bra 	$L__BB0_1452;
	ld.param.u64 	%rd8312, [_Z8FitGrainPdPiS0_S_S_S0_S0_S_S_S_S_S_S_S_S_S_S_S_S__param_3];
	cvta.to.global.u64 	%rd2174, %rd8312;
	mul.lo.s32 	%r9150, %r18031, 6;
	mul.wide.u32 	%rd2175, %r9150, 8;
	add.s64 	%rd2176, %rd2174, %rd2175;
	ld.global.f64 	%fd30935, [%rd2176+16];
	setp.leu.f64 	%p2684, %fd2080, %fd30935;
	@%p2684 bra 	$L__BB0_1452;
	ld.param.u64 	%rd8313, [_Z8FitGrainPdPiS0_S_S_S0_S0_S_S_S_S_S_S_S_S_S_S_S_S__param_3];
	cvta.to.global.u64 	%rd2177, %rd8313;
	mul.lo.s32 	%r9152, %r18031, 6;
	mul.wide.u32 	%rd2178, %r9152, 8;
	add.s64 	%rd2179, %rd2177, %rd2178;
	ld.global.f64 	%fd30936, [%rd2179+24];
	setp.lt.f64 	%p2685, %fd2080, %fd30936;
	mov.b32 	%r18034, 1;
	@%p2685 bra 	$L__BB0_1455;
$L__BB0_1452:
	add.s32 	%r18031, %r18031, 1;
	setp.ne.s32 	%p2686, %r18031, %r785;
	mov.b32 	%r18034, 0;
	@%p2686 bra 	$L__BB0_1446;
$L__BB0_1453:
	mov.u32 	%r874, %r18034;
	setp.eq.s32 	%p2687, %r874, 0;
	mov.b32 	%r18034, 0;
	@%p2687 bra 	$L__BB0_1456;
	ld.local.f64 	%fd76447, [%rd22+8];
	mov.u32 	%r18034, %r874;
$L__BB0_1455:
	shl.b32 	%r9155, %r18035, 3;
	mul.wide.s32 	%rd2180, %r9155, 8;
	add.s64 	%rd2181, %rd31, %rd2180;
	st.global.f64 	[%rd2181], %fd2074;
	st.global.f64 	[%rd2181+8], %fd2080;
	st.global.f64 	[%rd2181+16], %fd76447;
	st.global.f64 	[%rd2181+24], %fd2045;
	st.global.f64 	[%rd2181+32], %fd2046;
	st.global.f64 	[%rd2181+40], %fd2047;
	mul.lo.s32 	%r9156, %r17996, 7;
	mul.wide.u32 	%rd2182, %r9156, 8;
	add.s64 	%rd2183, %rd33, %rd2182;
	ld.global.f64 	%fd30937, [%rd2183+24];
	st.global.f64 	[%rd2181+48], %fd30937;
	st.global.f64 	[%rd2181+56], %fd76443;
	add.s32 	%r18035, %r18035, 1;
$L__BB0_1456:
	ld.param.u64 	%rd8167, [_Z8FitGrainPdPiS0_S_S_S0_S0_S_S_S_S_S_S_S_S_S_S_S_S__param_2];
	add.s32 	%r17996, %r17996, 1;
	cvta.to.global.u64 	%rd2184, %rd8167;
	ld.global.u32 	%r9157, [%rd2184+4];
	setp.lt.s32 	%p2688, %r17996, %r9157;
	@%p2688 bra 	$L__BB0_1311;
$L__BB0_1457:
	setp.lt.s32 	%p2689, %r1, 1;
	mov.f64 	%fd76450, 0d0000000000000000;
	@%p2689 bra 	$L__BB0_1582;
	ld.param.u64 	%rd8009, [_Z8FitGrainPdPiS0_S_S_S0_S0_S_S_S_S_S_S_S_S_S_S_S_S__param_0];
	ld.global.f64 	%fd2086, [%rd32+1344];
	ld.global.f64 	%fd2087, [%rd32+1352];
	ld.global.f64 	%fd2088, [%rd32+1360];
	cvta.to.global.u64 	%rd2185, %rd8009;
	ld.global.f64 	%fd2089, [%rd2185];
	ld.global.f64 	%fd30940, [%rd2185+4160];
	mul.f64 	%fd2090, %fd30940, 0d3F91DF46A2529D3A;
	abs.f64 	%fd2091, %fd2090;
	setp.eq.f64 	%p2690, %fd2091, 0d7FF0000000000000;
	mul.f64 	%fd30941, %fd2090, 0d3FE45F306DC9C883;
	cvt.rni.s32.f64 	%r881, %fd30941;
	cvt.rn.f64.s32 	%fd30942, %r881;
	fma.rn.f64 	%fd30943, %fd30942, 0dBFF921FB54442D18, %fd2090;
	fma.rn.f64 	%fd30944, %fd30942, 0dBC91A62633145C00, %fd30943;
	fma.rn.f64 	%fd2092, %fd30942, 0dB97B839A252049C0, %fd30944;
	setp.ltu.f64 	%p2691, %fd2091, 0d41E0000000000000;
	abs.f64 	%fd2093, %fd30940;
	or.pred  	%p27, %p2690, %p2691;
	neg.f64 	%fd2094, %fd2089;
	mov.f64 	%fd76450, 0d0000000000000000;
	mov.b32 	%r18037, 0;
$L__BB0_1459:
	ld.param.u64 	%rd8624, [_Z8FitGrainPdPiS0_S_S_S0_S0_S_S_S_S_S_S_S_S_S_S_S_S__param_7];
	mul.lo.s32 	%r9159, %r18037, 9;
	cvta.to.global.u64 	%rd2186, %rd8624;
	mul.lo.s32 	%r9160, %r2, 9;
	mul.wide.s32 	%rd2187, %r9160, 8;
	add.s64 	%rd2188, %rd2186, %rd2187;
	mul.wide.u32 	%rd2189, %r9159, 8;
	add.s64 	%rd2190, %rd2188, %rd2189;
	ld.global.f64 	%fd2096, [%rd2190+40];
	ld.global.f64 	%fd2097, [%rd2190+48];
	ld.global.f64 	%fd2098, [%rd2190+32];
	mul.f64 	%fd30945, %fd2098, 0d3F91DF46A2529D3A;
	abs.f64 	%fd2099, %fd30945;
	setp.neu.f64 	%p2692, %fd2099, 0d7FF0000000000000;
	@%p2692 bra 	$L__BB0_1461;
	mul.f64 	%fd30953, %fd2098, 0d3F91DF46A2529D3A;
	mov.f64 	%fd30954, 0d0000000000000000;
	mul.rn.f64 	%fd76451, %fd30953, %fd30954;
	mov.b32 	%r18038, 0;
	bra.uni 	$L__BB0_1463;
$L__BB0_1461:
	mul.f64 	%fd30946, %fd2098, 0d3F91DF46A2529D3A;
	mul.f64 	%fd30947, %fd30946, 0d3FE45F306DC9C883;
	cvt.rni.s32.f64 	%r18038, %fd30947;
	cvt.rn.f64.s32 	%fd30948, %r18038;
	fma.rn.f64 	%fd30949, %fd30948, 0dBFF921FB54442D18, %fd30946;
	fma.rn.f64 	%fd30950, %fd30948, 0dBC91A62633145C00, %fd30949;
	fma.rn.f64 	%fd76451, %fd30948, 0dB97B839A252049C0, %fd30950;
	setp.ltu.f64 	%p2693, %fd2099, 0d41E0000000000000;
	@%p2693 bra 	$L__BB0_1463;
	mul.f64 	%fd30951, %fd2098, 0d3F91DF46A2529D3A;
	{ // callseq 334, 0
	.param .b64 param0;
	st.param.f64 	[param0], %fd30951;
	.param .align 16 .b8 retval0[16];
	call.uni (retval0), 
	__internal_trig_reduction_slowpathd, 
	(
	param0
	);
	ld.param.f64 	%fd76451, [retval0];
	ld.param.b32 	%r18038, [retval0+8];
	} // callseq 334
$L__BB0_1463:
	shl.b32 	%r9163, %r18038, 6;
	cvt.u64.u32 	%rd2191, %r9163;
	and.b64  	%rd2192, %rd2191, 64;
	mov.u64 	%rd2193, __cudart_sin_cos_coeffs;
	add.s64 	%rd2194, %rd2193, %rd2192;
	mul.rn.f64 	%fd30955, %fd76451, %fd76451;
	and.b32  	%r9164, %r18038, 1;
	setp.eq.b32 	%p2695, %r9164, 1;
	selp.f64 	%fd30956, 0dBDA8FF8320FD8164, 0d3DE5DB65F9785EBA, %p2695;
	ld.global.nc.v2.f64 	{%fd30957, %fd30958}, [%rd2194];
	fma.rn.f64 	%fd30959, %fd30956, %fd30955, %fd30957;
	fma.rn.f64 	%fd30960, %fd30959, %fd30955, %fd30958;
	ld.global.nc.v2.f64 	{%fd30961, %fd30962}, [%rd2194+16];
	fma.rn.f64 	%fd30963, %fd30960, %fd30955, %fd30961;
	fma.rn.f64 	%fd30964, %fd30963, %fd30955, %fd30962;
	ld.global.nc.v2.f64 	{%fd30965, %fd30966}, [%rd2194+32];
	fma.rn.f64 	%fd30967, %fd30964, %fd30955, %fd30965;
	fma.rn.f64 	%fd30968, %fd30967, %fd30955, %fd30966;
	fma.rn.f64 	%fd30969, %fd30968, %fd76451, %fd76451;
	fma.rn.f64 	%fd30970, %fd30968, %fd30955, 0d3FF0000000000000;
	selp.f64 	%fd30971, %fd30970, %fd30969, %p2695;
	and.b32  	%r9165, %r18038, 2;
	setp.eq.s32 	%p2696, %r9165, 0;
	mov.f64 	%fd30972, 0d0000000000000000;
	sub.f64 	%fd30973, %fd30972, %fd30971;
	selp.f64 	%fd2104, %fd30971, %fd30973, %p2696;
	@%p2692 bra 	$L__BB0_1465;
	mul.f64 	%fd30981, %fd2098, 0d3F91DF46A2529D3A;
	mov.f64 	%fd30982, 0d0000000000000000;
	mul.rn.f64 	%fd76453, %fd30981, %fd30982;
	mov.b32 	%r18040, 1;
	bra.uni 	$L__BB0_1468;
$L__BB0_1465:
	mul.f64 	%fd30974, %fd2098, 0d3F91DF46A2529D3A;
	mul.f64 	%fd30975, %fd30974, 0d3FE45F306DC9C883;
	cvt.rni.s32.f64 	%r18039, %fd30975;
	cvt.rn.f64.s32 	%fd30976, %r18039;
	fma.rn.f64 	%fd30977, %fd30976, 0dBFF921FB54442D18, %fd30974;
	fma.rn.f64 	%fd30978, %fd30976, 0dBC91A62633145C00, %fd30977;
	fma.rn.f64 	%fd76453, %fd30976, 0dB97B839A252049C0, %fd30978;
	setp.ltu.f64 	%p2697, %fd2099, 0d41E0000000000000;
	@%p2697 bra 	$L__BB0_1467;
	mul.f64 	%fd30979, %fd2098, 0d3F91DF46A2529D3A;
	{ // callseq 335, 0
	.param .b64 param0;
	st.param.f64 	[param0], %fd30979;
	.param .align 16 .b8 retval0[16];
	call.uni (retval0), 
	__internal_trig_reduction_slowpathd, 
	(
	param0
	);
	ld.param.f64 	%fd76453, [retval0];
	ld.param.b32 	%r18039, [retval0+8];
	} // callseq 335
$L__BB0_1467:
	add.s32 	%r18040, %r18039, 1;
$L__BB0_1468:
	mov.f64 	%fd30983, 0d0000000000000000;
	mul.rn.f64 	%fd76455, %fd2090, %fd30983;
	shl.b32 	%r9169, %r18040, 6;
	cvt.u64.u32 	%rd2195, %r9169;
	and.b64  	%rd2196, %rd2195, 64;
	mov.u64 	%rd2197, __cudart_sin_cos_coeffs;
	add.s64 	%rd2198, %rd2197, %rd2196;
	mul.rn.f64 	%fd30984, %fd76453, %fd76453;
	and.b32  	%r9170, %r18040, 1;
	setp.eq.b32 	%p2699, %r9170, 1;
	selp.f64 	%fd30985, 0dBDA8FF8320FD8164, 0d3DE5DB65F9785EBA, %p2699;
	ld.global.nc.v2.f64 	{%fd30986, %fd30987}, [%rd2198];
	fma.rn.f64 	%fd30988, %fd30985, %fd30984, %fd30986;
	fma.rn.f64 	%fd30989, %fd30988, %fd30984, %fd30987;
	ld.global.nc.v2.f64 	{%fd30990, %fd30991}, [%rd2198+16];
	fma.rn.f64 	%fd30992, %fd30989, %fd30984, %fd30990;
	fma.rn.f64 	%fd30993, %fd30992, %fd30984, %fd30991;
	ld.global.nc.v2.f64 	{%fd30994, %fd30995}, [%rd2198+32];
	fma.rn.f64 	%fd30996, %fd30993, %fd30984, %fd30994;
	fma.rn.f64 	%fd30997, %fd30996, %fd30984, %fd30995;
	fma.rn.f64 	%fd30998, %fd30997, %fd76453, %fd76453;
	fma.rn.f64 	%fd30999, %fd30997, %fd30984, 0d3FF0000000000000;
	selp.f64 	%fd31000, %fd30999, %fd30998, %p2699;
	and.b32  	%r9171, %r18040, 2;
	setp.eq.s32 	%p2700, %r9171, 0;
	sub.f64 	%fd31001, %fd30983, %fd31000;
	selp.f64 	%fd31002, %fd31000, %fd31001, %p2700;
	mul.f64 	%fd31003, %fd2086, %fd31002;
	mul.f64 	%fd31004, %fd2087, %fd2104;
	sub.f64 	%fd2111, %fd31003, %fd31004;
	mul.f64 	%fd31005, %fd2087, %fd31002;
	fma.rn.f64 	%fd2112, %fd2086, %fd2104, %fd31005;
	mov.b32 	%r18042, 1;
	@%p2690 bra 	$L__BB0_1472;
	mov.f64 	%fd76455, %fd2092;
	mov.u32 	%r18041, %r881;
	@%p2691 bra 	$L__BB0_1471;
	{ // callseq 336, 0
	.param .b64 param0;
	st.param.f64 	[param0], %fd2090;
	.param .align 16 .b8 retval0[16];
	call.uni (retval0), 
	__internal_trig_reduction_slowpathd, 
	(
	param0
	);
	ld.param.f64 	%fd76455, [retval0];
	ld.param.b32 	%r18041, [retval0+8];
	} // callseq 336
$L__BB0_1471:
	add.s32 	%r18042, %r18041, 1;
$L__BB0_1472:
	setp.eq.f64 	%p2702, %fd2091, 0d7FF0000000000000;
	selp.b32 	%r18043, 0, %r881, %p2702;
	mov.f64 	%fd31007, 0d0000000000000000;
	mul.rn.f64 	%fd31008, %fd2090, %fd31007;
	selp.f64 	%fd76456, %fd31008, %fd2092, %p2702;
	shl.b32 	%r9173, %r18042, 6;
	cvt.u64.u32 	%rd2199, %r9173;
	and.b64  	%rd2200, %rd2199, 64;
	mov.u64 	%rd2201, __cudart_sin_cos_coeffs;
	add.s64 	%rd2202, %rd2201, %rd2200;
	mul.rn.f64 	%fd31009, %fd76455, %fd76455;
	and.b32  	%r9174, %r18042, 1;
	setp.eq.b32 	%p2703, %r9174, 1;
	selp.f64 	%fd31010, 0dBDA8FF8320FD8164, 0d3DE5DB65F9785EBA, %p2703;
	ld.global.nc.v2.f64 	{%fd31011, %fd31012}, [%rd2202];
	fma.rn.f64 	%fd31013, %fd31010, %fd31009, %fd31011;
	fma.rn.f64 	%fd31014, %fd31013, %fd31009, %fd31012;
	ld.global.nc.v2.f64 	{%fd31015, %fd31016}, [%rd2202+16];
	fma.rn.f64 	%fd31017, %fd31014, %fd31009, %fd31015;
	fma.rn.f64 	%fd31018, %fd31017, %fd31009, %fd31016;
	ld.global.nc.v2.f64 	{%fd31019, %fd31020}, [%rd2202+32];
	fma.rn.f64 	%fd31021, %fd31018, %fd31009, %fd31019;
	fma.rn.f64 	%fd31022, %fd31021, %fd31009, %fd31020;
	fma.rn.f64 	%fd31023, %fd31022, %fd76455, %fd76455;
	fma.rn.f64 	%fd31024, %fd31022, %fd31009, 0d3FF0000000000000;
	selp.f64 	%fd31025, %fd31024, %fd31023, %p2703;
	and.b32  	%r9175, %r18042, 2;
	setp.eq.s32 	%p2704, %r9175, 0;
	sub.f64 	%fd31026, %fd31007, %fd31025;
	selp.f64 	%fd2117, %fd31025, %fd31026, %p2704;
	@%p27 bra 	$L__BB0_1474;
	{ // callseq 337, 0
	.param .b64 param0;
	st.param.f64 	[param0], %fd2090;
	.param .align 16 .b8 retval0[16];
	call.uni (retval0), 
	__internal_trig_reduction_slowpathd, 
	(
	param0
	);
	ld.param.f64 	%fd76456, [retval0];
	ld.param.b32 	%r18043, [retval0+8];
	} // callseq 337
$L__BB0_1474:
	setp.leu.f64 	%p2705, %fd2093, 0d3F947AE147AE147B;
	shl.b32 	%r9177, %r18043, 6;
	cvt.u64.u32 	%rd2203, %r9177;
	and.b64  	%rd2204, %rd2203, 64;
	mov.u64 	%rd2205, __cudart_sin_cos_coeffs;
	add.s64 	%rd2206, %rd2205, %rd2204;
	mul.rn.f64 	%fd31028, %fd76456, %fd76456;
	and.b32  	%r9178, %r18043, 1;
	setp.eq.b32 	%p2706, %r9178, 1;
	selp.f64 	%fd31029, 0dBDA8FF8320FD8164, 0d3DE5DB65F9785EBA, %p2706;
	ld.global.nc.v2.f64 	{%fd31030, %fd31031}, [%rd2206];
	fma.rn.f64 	%fd31032, %fd31029, %fd31028, %fd31030;
	fma.rn.f64 	%fd31033, %fd31032, %fd31028, %fd31031;
	ld.global.nc.v2.f64 	{%fd31034, %fd31035}, [%rd2206+16];
	fma.rn.f64 	%fd31036, %fd31033, %fd31028, %fd31034;
	fma.rn.f64 	%fd31037, %fd31036, %fd31028, %fd31035;
	ld.global.nc.v2.f64 	{%fd31038, %fd31039}, [%rd2206+32];
	fma.rn.f64 	%fd31040, %fd31037, %fd31028, %fd31038;
	fma.rn.f64 	%fd31041, %fd31040, %fd31028, %fd31039;
	fma.rn.f64 	%fd31042, %fd31041, %fd76456, %fd76456;
	fma.rn.f64 	%fd31043, %fd31041, %fd31028, 0d3FF0000000000000;
	selp.f64 	%fd31044, %fd31043, %fd31042, %p2706;
	and.b32  	%r9179, %r18043, 2;
	setp.eq.s32 	%p2707, %r9179, 0;
	mov.f64 	%fd31045, 0d0000000000000000;
	sub.f64 	%fd31046, %fd31045, %fd31044;
	selp.f64 	%fd31047, %fd31044, %fd31046, %p2707;
	mul.f64 	%fd31048, %fd2111, %fd2117;
	mul.f64 	%fd31049, %fd2088, %fd31047;
	sub.f64 	%fd31050, %fd31048, %fd31049;
	mul.f64 	%fd31051, %fd2111, %fd31047;
	fma.rn.f64 	%fd31052, %fd2088, %fd2117, %fd31051;
	mul.f64 	%fd31053, %fd1, %fd2112;
	mul.f64 	%fd31054, %fd2, %fd31052;
	sub.f64 	%fd31055, %fd31053, %fd31054;
	mul.f64 	%fd31056, %fd1, %fd31052;
	fma.rn.f64 	%fd31057, %fd2, %fd2112, %fd31056;
	sub.f64 	%fd31058, %fd2089, %fd31050;
	sub.f64 	%fd31059, %fd2096, %fd31055;
	sub.f64 	%fd31060, %fd2097, %fd31057;
	mul.f64 	%fd31061, %fd31059, %fd31059;
	fma.rn.f64 	%fd31062, %fd31058, %fd31058, %fd31061;
	fma.rn.f64 	%fd31063, %fd31060, %fd31060, %fd31062;
	sqrt.rn.f64 	%fd31064, %fd31063;
	div.rn.f64 	%fd31065, %fd31058, %fd31064;
	div.rn.f64 	%fd31066, %fd31059, %fd31064;
	div.rn.f64 	%fd31067, %fd31060, %fd31064;
	mul.f64 	%fd31068, %fd31050, %fd31066;
	div.rn.f64 	%fd31069, %fd31068, %fd31065;
	sub.f64 	%fd2120, %fd31055, %fd31069;
	mul.f64 	%fd31070, %fd31050, %fd31067;
	div.rn.f64 	%fd31071, %fd31070, %fd31065;
	sub.f64 	%fd2121, %fd31057, %fd31071;
	@%p2705 bra 	$L__BB0_1575;
	ld.param.u64 	%rd8010, [_Z8FitGrainPdPiS0_S_S_S0_S0_S_S_S_S_S_S_S_S_S_S_S_S__param_0];
	sub.f64 	%fd2122, %fd2096, %fd2120;
	sub.f64 	%fd2123, %fd2097, %fd2121;
	cvta.to.global.u64 	%rd2207, %rd8010;
	ld.global.f64 	%fd2124, [%rd2207+4152];
	mul.f64 	%fd31072, %fd2123, %fd2123;
	fma.rn.f64 	%fd31073, %fd2122, %fd2122, %fd31072;
	sqrt.rn.f64 	%fd2125, %fd31073;
	div.rn.f64 	%fd2126, %fd2125, %fd2089;
	abs.f64 	%fd2127, %fd2126;
	setp.leu.f64 	%p2708, %fd2127, 0d3FF0000000000000;
	mov.f64 	%fd76457, %fd2127;
	@%p2708 bra 	$L__BB0_1477;
	rcp.approx.ftz.f64 	%fd31074, %fd2127;
	neg.f64 	%fd31075, %fd2127;
	fma.rn.f64 	%fd31076, %fd31075, %fd31074, 0d3FF0000000000000;
	fma.rn.f64 	%fd31077, %fd31076, %fd31076, %fd31076;
	fma.rn.f64 	%fd31078, %fd31077, %fd31074, %fd31074;
	setp.eq.f64 	%p2709, %fd2127, 0d7FF0000000000000;
	selp.f64 	%fd76457, 0d0000000000000000, %fd31078, %p2709;
$L__BB0_1477:
	setp.gt.f64 	%p2710, %fd2127, 0d3FF0000000000000;
	mul.f64 	%fd31079, %fd76457, %fd76457;
	fma.rn.f64 	%fd31080, %fd31079, 0dBEF53E1D2A25FF7E, 0d3F2D3B63DBB65B49;
	fma.rn.f64 	%fd31081, %fd31080, %fd31079, 0dBF5312788DDE082E;
	fma.rn.f64 	%fd31082, %fd31081, %fd31079, 0d3F6F9690C8249315;
	fma.rn.f64 	%fd31083, %fd31082, %fd31079, 0dBF82CF5AABC7CF0D;
	fma.rn.f64 	%fd31084, %fd31083, %fd31079, 0d3F9162B0B2A3BFDE;
	fma.rn.f64 	%fd31085, %fd31084, %fd31079, 0dBF9A7256FEB6FC6B;
	fma.rn.f64 	%fd31086, %fd31085, %fd31079, 0d3FA171560CE4A489;
	fma.rn.f64 	%fd31087, %fd31086, %fd31079, 0dBFA4F44D841450E4;
	fma.rn.f64 	%fd31088, %fd31087, %fd31079, 0d3FA7EE3D3F36BB95;
	fma.rn.f64 	%fd31089, %fd31088, %fd31079, 0dBFAAD32AE04A9FD1;
	fma.rn.f64 	%fd31090, %fd31089, %fd31079, 0d3FAE17813D66954F;
	fma.rn.f64 	%fd31091, %fd31090, %fd31079, 0dBFB11089CA9A5BCD;
	fma.rn.f64 	%fd31092, %fd31091, %fd31079, 0d3FB3B12B2DB51738;
	fma.rn.f64 	%fd31093, %fd31092, %fd31079, 0dBFB745D022F8DC5C;
	fma.rn.f64 	%fd31094, %fd31093, %fd31079, 0d3FBC71C709DFE927;
	fma.rn.f64 	%fd31095, %fd31094, %fd31079, 0dBFC2492491FA1744;
	fma.rn.f64 	%fd31096, %fd31095, %fd31079, 0d3FC99999999840D2;
	fma.rn.f64 	%fd31097, %fd31096, %fd31079, 0dBFD555555555544C;
	mul.f64 	%fd31098, %fd31079, %fd31097;
	fma.rn.f64 	%fd31099, %fd31098, %fd76457, %fd76457;
	mov.f64 	%fd31100, 0d3FF921FB54442D18;
	sub.f64 	%fd31101, %fd31100, %fd31099;
	selp.f64 	%fd31102, %fd31101, %fd31099, %p2710;
	copysign.f64 	%fd31103, %fd2126, %fd31102;
	mul.f64 	%fd31104, %fd31103, 0d3FEFFFFFFFFFFFFF;
	mul.f64 	%fd2130, %fd31104, 0d3FE0000000000000;
	abs.f64 	%fd2131, %fd2130;
	setp.neu.f64 	%p2711, %fd2131, 0d7FF0000000000000;
	@%p2711 bra 	$L__BB0_1479;
	mov.f64 	%fd31110, 0d0000000000000000;
	mul.rn.f64 	%fd76458, %fd2130, %fd31110;
	mov.b32 	%r18044, 0;
	bra.uni 	$L__BB0_1481;
$L__BB0_1479:
	mul.f64 	%fd31105, %fd2130, 0d3FE45F306DC9C883;
	cvt.rni.s32.f64 	%r18044, %fd31105;
	cvt.rn.f64.s32 	%fd31106, %r18044;
	fma.rn.f64 	%fd31107, %fd31106, 0dBFF921FB54442D18, %fd2130;
	fma.rn.f64 	%fd31108, %fd31106, 0dBC91A62633145C00, %fd31107;
	fma.rn.f64 	%fd76458, %fd31106, 0dB97B839A252049C0, %fd31108;
	setp.ltu.f64 	%p2712, %fd2131, 0d41E0000000000000;
	@%p2712 bra 	$L__BB0_1481;
	{ // callseq 338, 0
	.param .b64 param0;
	st.param.f64 	[param0], %fd2130;
	.param .align 16 .b8 retval0[16];
	call.uni (retval0), 
	__internal_trig_reduction_slowpathd, 
	(
	param0
	);
	ld.param.f64 	%fd76458, [retval0];
	ld.param.b32 	%r18044, [retval0+8];
	} // callseq 338
$L__BB0_1481:
	shl.b32 	%r9182, %r18044, 6;
	cvt.u64.u32 	%rd2208, %r9182;
	and.b64  	%rd2209, %rd2208, 64;
	mov.u64 	%rd2210, __cudart_sin_cos_coeffs;
	add.s64 	%rd2211, %rd2210, %rd2209;
	mul.rn.f64 	%fd31111, %fd76458, %fd76458;
	and.b32  	%r9183, %r18044, 1;
	setp.eq.b32 	%p2714, %r9183, 1;
	selp.f64 	%fd31112, 0dBDA8FF8320FD8164, 0d3DE5DB65F9785EBA, %p2714;
	ld.global.nc.v2.f64 	{%fd31113, %fd31114}, [%rd2211];
	fma.rn.f64 	%fd31115, %fd31112, %fd31111, %fd31113;
	fma.rn.f64 	%fd31116, %fd31115, %fd31111, %fd31114;
	ld.global.nc.v2.f64 	{%fd31117, %fd31118}, [%rd2211+16];
	fma.rn.f64 	%fd31119, %fd31116, %fd31111, %fd31117;
	fma.rn.f64 	%fd31120, %fd31119, %fd31111, %fd31118;
	ld.global.nc.v2.f64 	{%fd31121, %fd31122}, [%rd2211+32];
	fma.rn.f64 	%fd31123, %fd31120, %fd31111, %fd31121;
	fma.rn.f64 	%fd31124, %fd31123, %fd31111, %fd31122;
	fma.rn.f64 	%fd31125, %fd31124, %fd76458, %fd76458;
	fma.rn.f64 	%fd31126, %fd31124, %fd31111, 0d3FF0000000000000;
	selp.f64 	%fd31127, %fd31126, %fd31125, %p2714;
	and.b32  	%r9184, %r18044, 2;
	setp.eq.s32 	%p2715, %r9184, 0;
	mov.f64 	%fd31128, 0d0000000000000000;
	sub.f64 	%fd31129, %fd31128, %fd31127;
	selp.f64 	%fd2136, %fd31127, %fd31129, %p2715;
	@%p2711 bra 	$L__BB0_1483;
	mov.f64 	%fd31135, 0d0000000000000000;
	mul.rn.f64 	%fd76460, %fd2130, %fd31135;
	mov.b32 	%r18046, 1;
	bra.uni 	$L__BB0_1486;
$L__BB0_1483:
	mul.f64 	%fd31130, %fd2130, 0d3FE45F306DC9C883;
	cvt.rni.s32.f64 	%r18045, %fd31130;
	cvt.rn.f64.s32 	%fd31131, %r18045;
	fma.rn.f64 	%fd31132, %fd31131, 0dBFF921FB54442D18, %fd2130;
	fma.rn.f64 	%fd31133, %fd31131, 0dBC91A62633145C00, %fd31132;
	fma.rn.f64 	%fd76460, %fd31131, 0dB97B839A252049C0, %fd31133;
	setp.ltu.f64 	%p2716, %fd2131, 0d41E0000000000000;
	@%p2716 bra 	$L__BB0_1485;
	{ // callseq 339, 0
	.param .b64 param0;
	st.param.f64 	[param0], %fd2130;
	.param .align 16 .b8 retval0[16];
	call.uni (retval0), 
	__internal_trig_reduction_slowpathd, 
	(
	param0
	);
	ld.param.f64 	%fd76460, [retval0];
	ld.param.b32 	%r18045, [retval0+8];
	} // callseq 339
$L__BB0_1485:
	add.s32 	%r18046, %r18045, 1;
$L__BB0_1486:
	mov.f64 	%fd31136, 0d0000000000000000;
	mul.rn.f64 	%fd76464, %fd2090, %fd31136;
	setp.eq.f64 	%p2717, %fd2091, 0d7FF0000000000000;
	shl.b32 	%r9189, %r18046, 6;
	cvt.u64.u32 	%rd2212, %r9189;
	and.b64  	%rd2213, %rd2212, 64;
	mov.u64 	%rd2214, __cudart_sin_cos_coeffs;
	add.s64 	%rd2215, %rd2214, %rd2213;
	mul.rn.f64 	%fd31137, %fd76460, %fd76460;
	and.b32  	%r9190, %r18046, 1;
	setp.eq.b32 	%p2718, %r9190, 1;
	selp.f64 	%fd31138, 0dBDA8FF8320FD8164, 0d3DE5DB65F9785EBA, %p2718;
	ld.global.nc.v2.f64 	{%fd31139, %fd31140}, [%rd2215];
	fma.rn.f64 	%fd31141, %fd31138, %fd31137, %fd31139;
	fma.rn.f64 	%fd31142, %fd31141, %fd31137, %fd31140;
	ld.global.nc.v2.f64 	{%fd31143, %fd31144}, [%rd2215+16];
	fma.rn.f64 	%fd31145, %fd31142, %fd31137, %fd31143;
	fma.rn.f64 	%fd31146, %fd31145, %fd31137, %fd31144;
	ld.global.nc.v2.f64 	{%fd31147, %fd31148}, [%rd2215+32];
	fma.rn.f64 	%fd31149, %fd31146, %fd31137, %fd31147;
	fma.rn.f64 	%fd31150, %fd31149, %fd31137, %fd31148;
	fma.rn.f64 	%fd31151, %fd31150, %fd76460, %fd76460;
	fma.rn.f64 	%fd31152, %fd31150, %fd31137, 0d3FF0000000000000;
	selp.f64 	%fd31153, %fd31152, %fd31151, %p2718;
	and.b32  	%r9191, %r18046, 2;
	setp.eq.s32 	%p2719, %r9191, 0;
	sub.f64 	%fd31154, %fd31136, %fd31153;
	selp.f64 	%fd2143, %fd31153, %fd31154, %p2719;
	add.f64 	%fd31155, %fd2136, %fd2136;
	div.rn.f64 	%fd2144, %fd31155, %fd2124;
	mov.b32 	%r18049, 1;
	mov.b32 	%r18050, 0;
	mov.f64 	%fd76463, %fd76464;
	@%p2717 bra 	$L__BB0_1490;
	setp.ltu.f64 	%p2720, %fd2091, 0d41E0000000000000;
	mov.f64 	%fd76463, %fd2092;
	mov.u32 	%r18047, %r881;
	@%p2720 bra 	$L__BB0_1489;
	{ // callseq 340, 0
	.param .b64 param0;
	st.param.f64 	[param0], %fd2090;
	.param .align 16 .b8 retval0[16];
	call.uni (retval0), 
	__internal_trig_reduction_slowpathd, 
	(
	param0
	);
	ld.param.f64 	%fd76463, [retval0];
	ld.param.b32 	%r18047, [retval0+8];
	} // callseq 340
$L__BB0_1489:
	add.s32 	%r18049, %r18047, 1;
	mov.u32 	%r18050, %r881;
	mov.f64 	%fd76464, %fd2092;
$L__BB0_1490:
	shl.b32 	%r9193, %r18049, 6;
	cvt.u64.u32 	%rd2216, %r9193;
	and.b64  	%rd2217, %rd2216, 64;
	mov.u64 	%rd2218, __cudart_sin_cos_coeffs;
	add.s64 	%rd2219, %rd2218, %rd2217;
	mul.rn.f64 	%fd31157, %fd76463, %fd76463;
	and.b32  	%r9194, %r18049, 1;
	setp.eq.b32 	%p2721, %r9194, 1;
	selp.f64 	%fd31158, 0dBDA8FF8320FD8164, 0d3DE5DB65F9785EBA, %p2721;
	ld.global.nc.v2.f64 	{%fd31159, %fd31160}, [%rd2219];
	fma.rn.f64 	%fd31161, %fd31158, %fd31157, %fd31159;
	fma.rn.f64 	%fd31162, %fd31161, %fd31157, %fd31160;
	ld.global.nc.v2.f64 	{%fd31163, %fd31164}, [%rd2219+16];
	fma.rn.f64 	%fd31165, %fd31162, %fd31157, %fd31163;
	fma.rn.f64 	%fd31166, %fd31165, %fd31157, %fd31164;
	ld.global.nc.v2.f64 	{%fd31167, %fd31168}, [%rd2219+32];
	fma.rn.f64 	%fd31169, %fd31166, %fd31157, %fd31167;
	fma.rn.f64 	%fd31170, %fd31169, %fd31157, %fd31168;
	fma.rn.f64 	%fd31171, %fd31170, %fd76463, %fd76463;
	fma.rn.f64 	%fd31172, %fd31170, %fd31157, 0d3FF0000000000000;
	selp.f64 	%fd31173, %fd31172, %fd31171, %p2721;
	and.b32  	%r9195, %r18049, 2;
	setp.eq.s32 	%p2722, %r9195, 0;
	mov.f64 	%fd31174, 0d0000000000000000;
	sub.f64 	%fd31175, %fd31174, %fd31173;
	selp.f64 	%fd2149, %fd31173, %fd31175, %p2722;
	@%p27 bra 	$L__BB0_1492;
	{ // callseq 341, 0
	.param .b64 param0;
	st.param.f64 	[param0], %fd2090;
	.param .align 16 .b8 retval0[16];
	call.uni (retval0), 
	__internal_trig_reduction_slowpathd, 
	(
	param0
	);
	ld.param.f64 	%fd76464, [retval0];
	ld.param.b32 	%r18050, [retval0+8];
	} // callseq 341
$L__BB0_1492:
	shl.b32 	%r9197, %r18050, 6;
	cvt.u64.u32 	%rd2220, %r9197;
	and.b64  	%rd2221, %rd2220, 64;
	mov.u64 	%rd2222, __cudart_sin_cos_coeffs;
	add.s64 	%rd2223, %rd2222, %rd2221;
	mul.rn.f64 	%fd31177, %fd76464, %fd76464;
	and.b32  	%r9198, %r18050, 1;
	setp.eq.b32 	%p2723, %r9198, 1;
	selp.f64 	%fd31178, 0dBDA8FF8320FD8164, 0d3DE5DB65F9785EBA, %p2723;
	ld.global.nc.v2.f64 	{%fd31179, %fd31180}, [%rd2223];
	fma.rn.f64 	%fd31181, %fd31178, %fd31177, %fd31179;
	fma.rn.f64 	%fd31182, %fd31181, %fd31177, %fd31180;
	ld.global.nc.v2.f64 	{%fd31183, %fd31184}, [%rd2223+16];
	fma.rn.f64 	%fd31185, %fd31182, %fd31177, %fd31183;
	fma.rn.f64 	%fd31186, %fd31185, %fd31177, %fd31184;
	ld.global.nc.v2.f64 	{%fd31187, %fd31188}, [%rd2223+32];
	fma.rn.f64 	%fd31189, %fd31186, %fd31177, %fd31187;
	fma.rn.f64 	%fd31190, %fd31189, %fd31177, %fd31188;
	fma.rn.f64 	%fd31191, %fd31190, %fd76464, %fd76464;
	fma.rn.f64 	%fd31192, %fd31190, %fd31177, 0d3FF0000000000000;
	selp.f64 	%fd31193, %fd31192, %fd31191, %p2723;
	and.b32  	%r9199, %r18050, 2;
	setp.eq.s32 	%p2724, %r9199, 0;
	mov.f64 	%fd31194, 0d0000000000000000;
	sub.f64 	%fd31195, %fd31194, %fd31193;
	selp.f64 	%fd2152, %fd31193, %fd31195, %p2724;
	div.rn.f64 	%fd2153, %fd2123, %fd2125;
	{
	.reg .b32 %temp; 
	mov.b64 	{%temp, %r913}, %fd2153;
	}
	abs.f64 	%fd2154, %fd2153;
	{
	.reg .b32 %temp; 
	mov.b64 	{%temp, %r9200}, %fd2154;
	}
	setp.gt.s32 	%p2725, %r9200, 1071801957;
	@%p2725 bra 	$L__BB0_1496;
	mul.f64 	%fd31236, %fd2153, %fd2153;
	fma.rn.f64 	%fd31237, %fd31236, 0d3FB0066BDC1895E9, 0dBFB3823B180754AF;
	fma.rn.f64 	%fd31238, %fd31237, %fd31236, 0d3FB11E52CC2F79AE;
	fma.rn.f64 	%fd31239, %fd31238, %fd31236, 0dBF924EAF3526861B;
	fma.rn.f64 	%fd31240, %fd31239, %fd31236, 0d3F91DF02A31E6CB7;
	fma.rn.f64 	%fd31241, %fd31240, %fd31236, 0d3F847D18B0EEC6CC;
	fma.rn.f64 	%fd31242, %fd31241, %fd31236, 0d3F8D0AF961BA53B0;
	fma.rn.f64 	%fd31243, %fd31242, %fd31236, 0d3F91BF7734CF1C48;
	fma.rn.f64 	%fd31244, %fd31243, %fd31236, 0d3F96E91483144EF7;
	fma.rn.f64 	%fd31245, %fd31244, %fd31236, 0d3F9F1C6E0A4F9F81;
	fma.rn.f64 	%fd31246, %fd31245, %fd31236, 0d3FA6DB6DC27FA92B;
	fma.rn.f64 	%fd31247, %fd31246, %fd31236, 0d3FB333333320F91B;
	fma.rn.f64 	%fd31248, %fd31247, %fd31236, 0d3FC5555555555F4D;
	mul.f64 	%fd31249, %fd31236, %fd31248;
	fma.rn.f64 	%fd2155, %fd31249, %fd2154, %fd2154;
	setp.gt.s32 	%p2729, %r913, -1;
	@%p2729 bra 	$L__BB0_1495;
	mov.f64 	%fd31254, 0d3C91A62633145C07;
	add.rn.f64 	%fd31255, %fd2155, %fd31254;
	mov.f64 	%fd31256, 0d3FF921FB54442D18;
	add.rn.f64 	%fd76465, %fd31256, %fd31255;
	bra.uni 	$L__BB0_1497;
$L__BB0_1495:
	mov.f64 	%fd31250, 0dBC91A62633145C07;
	add.rn.f64 	%fd31251, %fd2155, %fd31250;
	neg.f64 	%fd31252, %fd31251;
	mov.f64 	%fd31253, 0d3FF921FB54442D18;
	add.rn.f64 	%fd76465, %fd31253, %fd31252;
	bra.uni 	$L__BB0_1497;
$L__BB0_1496:
	mov.f64 	%fd31196, 0d3FF0000000000000;
	sub.f64 	%fd31197, %fd31196, %fd2154;
	{
	.reg .b32 %temp; 
	mov.b64 	{%r9201, %temp}, %fd31197;
	}
	{
	.reg .b32 %temp; 
	mov.b64 	{%temp, %r9202}, %fd31197;
	}
	add.s32 	%r9203, %r9202, -1048576;
	mov.b64 	%fd31198, {%r9201, %r9203};
	rsqrt.approx.ftz.f64 	%fd31199, %fd31198;
	{
	.reg .b32 %temp; 
	mov.b64 	{%r9204, %temp}, %fd31199;
	}
	{
	.reg .b32 %temp; 
	mov.b64 	{%temp, %r9205}, %fd31199;
	}
	add.s32 	%r9206, %r9205, -1048576;
	mov.b64 	%fd31200, {%r9204, %r9206};
	mul.f64 	%fd31201, %fd31198, %fd31199;
	neg.f64 	%fd31202, %fd31201;
	fma.rn.f64 	%fd31203, %fd31201, %fd31202, %fd31198;
	fma.rn.f64 	%fd31204, %fd31203, %fd31200, %fd31201;
	neg.f64 	%fd31205, %fd31204;
	fma.rn.f64 	%fd31206, %fd31199, %fd31205, 0d3FF0000000000000;
	fma.rn.f64 	%fd31207, %fd31206, %fd31200, %fd31200;
	fma.rn.f64 	%fd31208, %fd31204, %fd31205, %fd31198;
	fma.rn.f64 	%fd31209, %fd31208, %fd31207, %fd31204;
	{
	.reg .b32 %temp; 
	mov.b64 	{%r9207, %temp}, %fd31209;
	}
	{
	.reg .b32 %temp; 
	mov.b64 	{%temp, %r9208}, %fd31209;
	}
	add.s32 	%r9209, %r9208, 1048576;
	mov.b64 	%fd31210, {%r9207, %r9209};
	fma.rn.f64 	%fd31211, %fd31197, 0d3EC715B371155F70, 0dBEBAC2FE66FAAC4B;
	fma.rn.f64 	%fd31212, %fd31211, %fd31197, 0d3ED9A9B88EFCD9B8;
	fma.rn.f64 	%fd31213, %fd31212, %fd31197, 0d3EDD0F40A8A0C4C3;
	fma.rn.f64 	%fd31214, %fd31213, %fd31197, 0d3EF46D4CFA9E0E1F;
	fma.rn.f64 	%fd31215, %fd31214, %fd31197, 0d3F079C168D1E2422;
	fma.rn.f64 	%fd31216, %fd31215, %fd31197, 0d3F1C9A88C3BCA540;
	fma.rn.f64 	%fd31217, %fd31216, %fd31197, 0d3F31C4E64BD476DF;
	fma.rn.f64 	%fd31218, %fd31217, %fd31197, 0d3F46E8BA60009C8F;
	fma.rn.f64 	%fd31219, %fd31218, %fd31197, 0d3F5F1C71C62B05A2;
	fma.rn.f64 	%fd31220, %fd31219, %fd31197, 0d3F76DB6DB6DC9F2C;
	fma.rn.f64 	%fd31221, %fd31220, %fd31197, 0d3F9333333333329C;
	fma.rn.f64 	%fd31222, %fd31221, %fd31197, 0d3FB5555555555555;
	setp.lt.s32 	%p2726, %r9202, 1;
	mov.f64 	%fd31223, 0d0000000000000000;
	mul.rn.f64 	%fd31224, %fd2154, %fd31223;
	mul.f64 	%fd31225, %fd31197, %fd31222;
	fma.rn.f64 	%fd31226, %fd31225, %fd31210, %fd31210;
	selp.f64 	%fd31227, %fd31224, %fd31226, %p2726;
	setp.lt.s32 	%p2727, %r9202, 0;
	mov.f64 	%fd31228, 0d7FF0000000000000;
	mul.rn.f64 	%fd31229, %fd31227, %fd31228;
	selp.f64 	%fd31230, %fd31229, %fd31227, %p2727;
	setp.lt.s32 	%p2728, %r913, 0;
	mov.f64 	%fd31231, 0dBCA1A62633145C07;
	add.rn.f64 	%fd31232, %fd31230, %fd31231;
	neg.f64 	%fd31233, %fd31232;
	mov.f64 	%fd31234, 0d400921FB54442D18;
	add.rn.f64 	%fd31235, %fd31234, %fd31233;
	selp.f64 	%fd76465, %fd31235, %fd31230, %p2728;
$L__BB0_1497:
	mul.f64 	%fd31257, %fd76465, 0d404CA5DC1A63C1F5;
	setp.gt.f64 	%p2730, %fd2122, 0d0000000000000000;
	neg.f64 	%fd31258, %fd31257;
	selp.f64 	%fd2160, %fd31258, %fd31257, %p2730;
	mul.f64 	%fd31259, %fd2160, 0d3F91DF46A2529D3A;
	abs.f64 	%fd2161, %fd31259;
	setp.neu.f64 	%p2731, %fd2161, 0d7FF0000000000000;
	@%p2731 bra 	$L__BB0_1499;
	mul.f64 	%fd31267, %fd2160, 0d3F91DF46A2529D3A;
	mov.f64 	%fd31268, 0d0000000000000000;
	mul.rn.f64 	%fd76466, %fd31267, %fd31268;
	mov.b32 	%r18051, 0;
	bra.uni 	$L__BB0_1501;
$L__BB0_1499:
	mul.f64 	%fd31260, %fd2160, 0d3F91DF46A2529D3A;
	mul.f64 	%fd31261, %fd31260, 0d3FE45F306DC9C883;
	cvt.rni.s32.f64 	%r18051, %fd31261;
	cvt.rn.f64.s32 	%fd31262, %r18051;
	fma.rn.f64 	%fd31263, %fd31262, 0dBFF921FB54442D18, %fd31260;
	fma.rn.f64 	%fd31264, %fd31262, 0dBC91A62633145C00, %fd31263;
	fma.rn.f64 	%fd76466, %fd31262, 0dB97B839A252049C0, %fd31264;
	setp.ltu.f64 	%p2732, %fd2161, 0d41E0000000000000;
	@%p2732 bra 	$L__BB0_1501;
	mul.f64 	%fd31265, %fd2160, 0d3F91DF46A2529D3A;
	{ // callseq 342, 0
	.param .b64 param0;
	st.param.f64 	[param0], %fd31265;
	.param .align 16 .b8 retval0[16];
	call.uni (retval0), 
	__internal_trig_reduction_slowpathd, 
	(
	param0
	);
	ld.param.f64 	%fd76466, [retval0];
	ld.param.b32 	%r18051, [retval0+8];
	} // callseq 342
$L__BB0_1501:
	shl.b32 	%r9212, %r18051, 6;
	cvt.u64.u32 	%rd2224, %r9212;
	and.b64  	%rd2225, %rd2224, 64;
	mov.u64 	%rd2226, __cudart_sin_cos_coeffs;
	add.s64 	%rd2227, %rd2226, %rd2225;
	mul.rn.f64 	%fd31269, %fd76466, %fd76466;
	and.b32  	%r9213, %r18051, 1;
	setp.eq.b32 	%p2734, %r9213, 1;
	selp.f64 	%fd31270, 0dBDA8FF8320FD8164, 0d3DE5DB65F9785EBA, %p2734;
	ld.global.nc.v2.f64 	{%fd31271, %fd31272}, [%rd2227];
	fma.rn.f64 	%fd31273, %fd31270, %fd31269, %fd31271;
	fma.rn.f64 	%fd31274, %fd31273, %fd31269, %fd31272;
	ld.global.nc.v2.f64 	{%fd31275, %fd31276}, [%rd2227+16];
	fma.rn.f64 	%fd31277, %fd31274, %fd31269, %fd31275;
	fma.rn.f64 	%fd31278, %fd31277, %fd31269, %fd31276;
	ld.global.nc.v2.f64 	{%fd31279, %fd31280}, [%rd2227+32];
	fma.rn.f64 	%fd31281, %fd31278, %fd31269, %fd31279;
	fma.rn.f64 	%fd31282, %fd31281, %fd31269, %fd31280;
	fma.rn.f64 	%fd31283, %fd31282, %fd76466, %fd76466;
	fma.rn.f64 	%fd31284, %fd31282, %fd31269, 0d3FF0000000000000;
	selp.f64 	%fd31285, %fd31284, %fd31283, %p2734;
	and.b32  	%r9214, %r18051, 2;
	setp.eq.s32 	%p2735, %r9214, 0;
	mov.f64 	%fd31286, 0d0000000000000000;
	sub.f64 	%fd31287, %fd31286, %fd31285;
	selp.f64 	%fd2166, %fd31285, %fd31287, %p2735;
	@%p2731 bra 	$L__BB0_1503;
	mul.f64 	%fd31295, %fd2160, 0d3F91DF46A2529D3A;
	mov.f64 	%fd31296, 0d0000000000000000;
	mul.rn.f64 	%fd76468, %fd31295, %fd31296;
	mov.b32 	%r18053, 1;
	bra.uni 	$L__BB0_1506;
$L__BB0_1503:
	mul.f64 	%fd31288, %fd2160, 0d3F91DF46A2529D3A;
	mul.f64 	%fd31289, %fd31288, 0d3FE45F306DC9C883;
	cvt.rni.s32.f64 	%r18052, %fd31289;
	cvt.rn.f64.s32 	%fd31290, %r18052;
	fma.rn.f64 	%fd31291, %fd31290, 0dBFF921FB54442D18, %fd31288;
	fma.rn.f64 	%fd31292, %fd31290, 0dBC91A62633145C00, %fd31291;
	fma.rn.f64 	%fd76468, %fd31290, 0dB97B839A252049C0, %fd31292;
	setp.ltu.f64 	%p2736, %fd2161, 0d41E0000000000000;
	@%p2736 bra 	$L__BB0_1505;
	mul.f64 	%fd31293, %fd2160, 0d3F91DF46A2529D3A;
	{ // callseq 343, 0
	.param .b64 param0;
	st.param.f64 	[param0], %fd31293;
	.param .align 16 .b8 retval0[16];
	call.uni (retval0), 
	__internal_trig_reduction_slowpathd, 
	(
	param0
	);
	ld.param.f64 	%fd76468, [retval0];
	ld.param.b32 	%r18052, [retval0+8];
	} // callseq 343
$L__BB0_1505:
	add.s32 	%r18053, %r18052, 1;
$L__BB0_1506:
	setp.neu.f64 	%p2737, %fd2099, 0d7FF0000000000000;
	shl.b32 	%r9217, %r18053, 6;
	cvt.u64.u32 	%rd2228, %r9217;
	and.b64  	%rd2229, %rd2228, 64;
	mov.u64 	%rd2230, __cudart_sin_cos_coeffs;
	add.s64 	%rd2231, %rd2230, %rd2229;
	mul.rn.f64 	%fd31297, %fd76468, %fd76468;
	and.b32  	%r9218, %r18053, 1;
	setp.eq.b32 	%p2738, %r9218, 1;
	selp.f64 	%fd31298, 0dBDA8FF8320FD8164, 0d3DE5DB65F9785EBA, %p2738;
	ld.global.nc.v2.f64 	{%fd31299, %fd31300}, [%rd2231];
	fma.rn.f64 	%fd31301, %fd31298, %fd31297, %fd31299;
	fma.rn.f64 	%fd31302, %fd31301, %fd31297, %fd31300;
	ld.global.nc.v2.f64 	{%fd31303, %fd31304}, [%rd2231+16];
	fma.rn.f64 	%fd31305, %fd31302, %fd31297, %fd31303;
	fma.rn.f64 	%fd31306, %fd31305, %fd31297, %fd31304;
	ld.global.nc.v2.f64 	{%fd31307, %fd31308}, [%rd2231+32];
	fma.rn.f64 	%fd31309, %fd31306, %fd31297, %fd31307;
	fma.rn.f64 	%fd31310, %fd31309, %fd31297, %fd31308;
	fma.rn.f64 	%fd31311, %fd31310, %fd76468, %fd76468;
	fma.rn.f64 	%fd31312, %fd31310, %fd31297, 0d3FF0000000000000;
	selp.f64 	%fd31313, %fd31312, %fd31311, %p2738;
	and.b32  	%r9219, %r18053, 2;
	setp.eq.s32 	%p2739, %r9219, 0;
	mov.f64 	%fd31314, 0d0000000000000000;
	sub.f64 	%fd31315, %fd31314, %fd31313;
	selp.f64 	%fd31316, %fd31313, %fd31315, %p2739;
	neg.f64 	%fd31317, %fd2144;
	mul.f64 	%fd31318, %fd2136, %fd31317;
	mul.f64 	%fd31319, %fd2143, %fd31317;
	mul.f64 	%fd31320, %fd31319, %fd2166;
	mul.f64 	%fd31321, %fd2144, %fd2143;
	mul.f64 	%fd31322, %fd31321, %fd31316;
	setp.eq.f64 	%p2740, %fd2160, 0d4056800000000000;
	neg.f64 	%fd31323, %fd2143;
	setp.eq.f64 	%p2741, %fd2160, 0dC056800000000000;
	selp.f64 	%fd31324, %fd2143, %fd31320, %p2741;
	selp.f64 	%fd2172, %fd31323, %fd31324, %p2740;
	selp.f64 	%fd31325, 0d0000000000000000, %fd31322, %p2740;
	selp.f64 	%fd2173, 0d0000000000000000, %fd31325, %p2741;
	mul.f64 	%fd31326, %fd2152, %fd2173;
	fma.rn.f64 	%fd2174, %fd31318, %fd2149, %fd31326;
	mul.f64 	%fd31327, %fd2149, %fd2173;
	mul.f64 	%fd31328, %fd31318, %fd2152;
	sub.f64 	%fd2175, %fd31327, %fd31328;
	@%p2737 bra 	$L__BB0_1508;
	mul.f64 	%fd31336, %fd2098, 0d3F91DF46A2529D3A;
	mov.f64 	%fd31337, 0d0000000000000000;
	mul.rn.f64 	%fd76470, %fd31336, %fd31337;
	mov.b32 	%r18055, 1;
	bra.uni 	$L__BB0_1511;
$L__BB0_1508:
	mul.f64 	%fd31329, %fd2098, 0d3F91DF46A2529D3A;
	mul.f64 	%fd31330, %fd31329, 0d3FE45F306DC9C883;
	cvt.rni.s32.f64 	%r18054, %fd31330;
	cvt.rn.f64.s32 	%fd31331, %r18054;
	fma.rn.f64 	%fd31332, %fd31331, 0dBFF921FB54442D18, %fd31329;
	fma.rn.f64 	%fd31333, %fd31331, 0dBC91A62633145C00, %fd31332;
	fma.rn.f64 	%fd76470, %fd31331, 0dB97B839A252049C0, %fd31333;
	setp.ltu.f64 	%p2742, %fd2099, 0d41E0000000000000;
	@%p2742 bra 	$L__BB0_1510;
	mul.f64 	%fd31334, %fd2098, 0d3F91DF46A2529D3A;
	{ // callseq 344, 0
	.param .b64 param0;
	st.param.f64 	[param0], %fd31334;
	.param .align 16 .b8 retval0[16];
	call.uni (retval0), 
	__internal_trig_reduction_slowpathd, 
	(
	param0
	);
	ld.param.f64 	%fd76470, [retval0];
	ld.param.b32 	%r18054, [retval0+8];
	} // callseq 344
$L__BB0_1510:
	add.s32 	%r18055, %r18054, 1;
$L__BB0_1511:
	shl.b32 	%r9222, %r18055, 6;
	cvt.u64.u32 	%rd2232, %r9222;
	and.b64  	%rd2233, %rd2232, 64;
	mov.u64 	%rd2234, __cudart_sin_cos_coeffs;
	add.s64 	%rd2235, %rd2234, %rd2233;
	mul.rn.f64 	%fd31338, %fd76470, %fd76470;
	and.b32  	%r9223, %r18055, 1;
	setp.eq.b32 	%p2744, %r9223, 1;
	selp.f64 	%fd31339, 0dBDA8FF8320FD8164, 0d3DE5DB65F9785EBA, %p2744;
	ld.global.nc.v2.f64 	{%fd31340, %fd31341}, [%rd2235];
	fma.rn.f64 	%fd31342, %fd31339, %fd31338, %fd31340;
	fma.rn.f64 	%fd31343, %fd31342, %fd31338, %fd31341;
	ld.global.nc.v2.f64 	{%fd31344, %fd31345}, [%rd2235+16];
	fma.rn.f64 	%fd31346, %fd31343, %fd31338, %fd31344;
	fma.rn.f64 	%fd31347, %fd31346, %fd31338, %fd31345;
	ld.global.nc.v2.f64 	{%fd31348, %fd31349}, [%rd2235+32];
	fma.rn.f64 	%fd31350, %fd31347, %fd31338, %fd31348;
	fma.rn.f64 	%fd31351, %fd31350, %fd31338, %fd31349;
	fma.rn.f64 	%fd31352, %fd31351, %fd76470, %fd76470;
	fma.rn.f64 	%fd31353, %fd31351, %fd31338, 0d3FF0000000000000;
	selp.f64 	%fd31354, %fd31353, %fd31352, %p2744;
	and.b32  	%r9224, %r18055, 2;
	setp.eq.s32 	%p2745, %r9224, 0;
	mov.f64 	%fd31355, 0d0000000000000000;
	sub.f64 	%fd31356, %fd31355, %fd31354;
	selp.f64 	%fd2181, %fd31354, %fd31356, %p2745;
	@%p2737 bra 	$L__BB0_1513;
	mul.f64 	%fd31364, %fd2098, 0d3F91DF46A2529D3A;
	mov.f64 	%fd31365, 0d0000000000000000;
	mul.rn.f64 	%fd76471, %fd31364, %fd31365;
	mov.b32 	%r18056, 0;
	bra.uni 	$L__BB0_1515;
$L__BB0_1513:
	mul.f64 	%fd31357, %fd2098, 0d3F91DF46A2529D3A;
	mul.f64 	%fd31358, %fd31357, 0d3FE45F306DC9C883;
	cvt.rni.s32.f64 	%r18056, %fd31358;
	cvt.rn.f64.s32 	%fd31359, %r18056;
	fma.rn.f64 	%fd31360, %fd31359, 0dBFF921FB54442D18, %fd31357;
	fma.rn.f64 	%fd31361, %fd31359, 0dBC91A62633145C00, %fd31360;
	fma.rn.f64 	%fd76471, %fd31359, 0dB97B839A252049C0, %fd31361;
	setp.ltu.f64 	%p2746, %fd2099, 0d41E0000000000000;
	@%p2746 bra 	$L__BB0_1515;
	mul.f64 	%fd31362, %fd2098, 0d3F91DF46A2529D3A;
	{ // callseq 345, 0
	.param .b64 param0;
	st.param.f64 	[param0], %fd31362;
	.param .align 16 .b8 retval0[16];
	call.uni (retval0), 
	__internal_trig_reduction_slowpathd, 
	(
	param0
	);
	ld.param.f64 	%fd76471, [retval0];
	ld.param.b32 	%r18056, [retval0+8];
	} // callseq 345
$L__BB0_1515:
	shl.b32 	%r9227, %r18056, 6;
	cvt.u64.u32 	%rd2236, %r9227;
	and.b64  	%rd2237, %rd2236, 64;
	mov.u64 	%rd2238, __cudart_sin_cos_coeffs;
	add.s64 	%rd2239, %rd2238, %rd2237;
	mul.rn.f64 	%fd31367, %fd76471, %fd76471;
	and.b32  	%r9228, %r18056, 1;
	setp.eq.b32 	%p2747, %r9228, 1;
	selp.f64 	%fd31368, 0dBDA8FF8320FD8164, 0d3DE5DB65F9785EBA, %p2747;
	ld.global.nc.v2.f64 	{%fd31369, %fd31370}, [%rd2239];
	fma.rn.f64 	%fd31371, %fd31368, %fd31367, %fd31369;
	fma.rn.f64 	%fd31372, %fd31371, %fd31367, %fd31370;
	ld.global.nc.v2.f64 	{%fd31373, %fd31374}, [%rd2239+16];
	fma.rn.f64 	%fd31375, %fd31372, %fd31367, %fd31373;
	fma.rn.f64 	%fd31376, %fd31375, %fd31367, %fd31374;
	ld.global.nc.v2.f64 	{%fd31377, %fd31378}, [%rd2239+32];
	fma.rn.f64 	%fd31379, %fd31376, %fd31367, %fd31377;
	fma.rn.f64 	%fd31380, %fd31379, %fd31367, %fd31378;
	fma.rn.f64 	%fd31381, %fd31380, %fd76471, %fd76471;
	fma.rn.f64 	%fd31382, %fd31380, %fd31367, 0d3FF0000000000000;
	selp.f64 	%fd31383, %fd31382, %fd31381, %p2747;
	and.b32  	%r9229, %r18056, 2;
	setp.eq.s32 	%p2748, %r9229, 0;
	mov.f64 	%fd76472, 0d0000000000000000;
	sub.f64 	%fd31384, %fd76472, %fd31383;
	selp.f64 	%fd31385, %fd31383, %fd31384, %p2748;
	mul.f64 	%fd31386, %fd2172, %fd31385;
	fma.rn.f64 	%fd31387, %fd2174, %fd2181, %fd31386;
	mul.f64 	%fd31388, %fd2172, %fd2181;
	mul.f64 	%fd31389, %fd2174, %fd31385;
	sub.f64 	%fd31390, %fd31388, %fd31389;
	mul.f64 	%fd31391, %fd31390, %fd31390;
	fma.rn.f64 	%fd31392, %fd31387, %fd31387, %fd31391;
	fma.rn.f64 	%fd31393, %fd2175, %fd2175, %fd31392;
	sqrt.rn.f64 	%fd31394, %fd31393;
	mul.f64 	%fd31395, %fd2144, %fd31387;
	div.rn.f64 	%fd31396, %fd31395, %fd31394;
	mul.f64 	%fd31397, %fd2144, %fd31390;
	div.rn.f64 	%fd31398, %fd31397, %fd31394;
	mul.f64 	%fd31399, %fd2144, %fd2175;
	div.rn.f64 	%fd31400, %fd31399, %fd31394;
	mul.f64 	%fd31401, %fd31396, %fd31396;
	mul.f64 	%fd31402, %fd31398, %fd31398;
	add.f64 	%fd31403, %fd31401, %fd31402;
	fma.rn.f64 	%fd31404, %fd31400, %fd31400, %fd31403;
	sqrt.rn.f64 	%fd2186, %fd31404;
	mul.f64 	%fd31405, %fd2186, %fd2186;
	mul.f64 	%fd31406, %fd31405, %fd2124;
	mul.f64 	%fd31407, %fd31406, 0dBFE0000000000000;
	fma.rn.f64 	%fd31408, %fd31400, 0d0000000000000000, %fd31407;
	add.f64 	%fd31409, %fd31408, %fd31408;
	mul.f64 	%fd31410, %fd31398, %fd31409;
	mul.f64 	%fd31411, %fd31408, %fd31408;
	sub.f64 	%fd31412, %fd31411, %fd31401;
	mul.f64 	%fd31413, %fd31408, 0dC000000000000000;
	mul.f64 	%fd31414, %fd31396, %fd31413;
	sub.f64 	%fd31415, %fd31411, %fd31402;
	mul.f64 	%fd31416, %fd31410, %fd31410;
	mul.f64 	%fd31417, %fd31403, 0d4010000000000000;
	mul.f64 	%fd31418, %fd31417, %fd31412;
	sub.f64 	%fd2187, %fd31416, %fd31418;
	mul.f64 	%fd31419, %fd31414, %fd31414;
	mul.f64 	%fd31420, %fd31417, %fd31415;
	sub.f64 	%fd2188, %fd31419, %fd31420;
	setp.ltu.f64 	%p2749, %fd2187, 0d0000000000000000;
	sqrt.rn.f64 	%fd31421, %fd2187;
	selp.f64 	%fd31422, 0d0000000000000000, %fd31421, %p2749;
	setp.ltu.f64 	%p2750, %fd2188, 0d0000000000000000;
	sqrt.rn.f64 	%fd31423, %fd2188;
	selp.f64 	%fd31424, 0d0000000000000000, %fd31423, %p2750;
	neg.f64 	%fd31425, %fd31410;
	sub.f64 	%fd31426, %fd31425, %fd31422;
	add.f64 	%fd31427, %fd31403, %fd31403;
	div.rn.f64 	%fd2189, %fd31426, %fd31427;
	sub.f64 	%fd31428, %fd31422, %fd31410;
	div.rn.f64 	%fd2190, %fd31428, %fd31427;
	neg.f64 	%fd31429, %fd31414;
	sub.f64 	%fd31430, %fd31429, %fd31424;
	div.rn.f64 	%fd2191, %fd31430, %fd31427;
	sub.f64 	%fd31431, %fd31424, %fd31414;
	div.rn.f64 	%fd2192, %fd31431, %fd31427;
	abs.f64 	%fd31432, %fd2189;
	setp.gt.f64 	%p2751, %fd31432, 0d3FF0000000000000;
	mov.f64 	%fd76473, %fd2190;
	@%p2751 bra 	$L__BB0_1518;
	setp.lt.f64 	%p2752, %fd2190, 0dBFF0000000000000;
	mov.f64 	%fd76473, 0d0000000000000000;
	mov.f64 	%fd76472, %fd2189;
	@%p2752 bra 	$L__BB0_1518;
	setp.gt.f64 	%p2753, %fd2190, 0d3FF0000000000000;
	selp.f64 	%fd76473, 0d0000000000000000, %fd2190, %p2753;
$L__BB0_1518:
	abs.f64 	%fd31435, %fd2191;
	setp.gt.f64 	%p2754, %fd31435, 0d3FF0000000000000;
	mov.f64 	%fd76474, 0d0000000000000000;
	mov.f64 	%fd76475, %fd2192;
	@%p2754 bra 	$L__BB0_1521;
	setp.lt.f64 	%p2755, %fd2192, 0dBFF0000000000000;
	mov.f64 	%fd76475, 0d0000000000000000;
	mov.f64 	%fd76474, %fd2191;
	@%p2755 bra 	$L__BB0_1521;
	setp.gt.f64 	%p2756, %fd2192, 0d3FF0000000000000;
	selp.f64 	%fd76475, 0d0000000000000000, %fd2192, %p2756;
$L__BB0_1521:
	selp.f64 	%fd2199, 0d0000000000000000, %fd76472, %p2749;
	selp.f64 	%fd2200, 0d0000000000000000, %fd76473, %p2749;
	selp.f64 	%fd2201, 0d0000000000000000, %fd76474, %p2750;
	selp.f64 	%fd2202, 0d0000000000000000, %fd76475, %p2750;
	mul.f64 	%fd31437, %fd2201, %fd2201;
	fma.rn.f64 	%fd31438, %fd2199, %fd2199, %fd31437;
	add.f64 	%fd31439, %fd31438, 0dBFF0000000000000;
	abs.f64 	%fd31440, %fd31439;
	mul.f64 	%fd31441, %fd2202, %fd2202;
	fma.rn.f64 	%fd31442, %fd2199, %fd2199, %fd31441;
	add.f64 	%fd31443, %fd31442, 0dBFF0000000000000;
	abs.f64 	%fd31444, %fd31443;
	setp.geu.f64 	%p2759, %fd31440, %fd31444;
	@%p2759 bra 	$L__BB0_1535;
	abs.f64 	%fd2203, %fd2201;
	abs.f64 	%fd2204, %fd2199;
	setp.leu.f64 	%p2780, %fd2204, %fd2203;
	setp.gt.f64 	%p2781, %fd2204, %fd2203;
	selp.f64 	%fd31507, %fd2204, %fd2203, %p2781;
	selp.f64 	%fd31508, %fd2203, %fd2204, %p2781;
	div.rn.f64 	%fd31509, %fd31508, %fd31507;
	mul.f64 	%fd31510, %fd31509, %fd31509;
	fma.rn.f64 	%fd31511, %fd31510, 0dBEF53E1D2A25FF7E, 0d3F2D3B63DBB65B49;
	fma.rn.f64 	%fd31512, %fd31511, %fd31510, 0dBF5312788DDE082E;
	fma.rn.f64 	%fd31513, %fd31512, %fd31510, 0d3F6F9690C8249315;
	fma.rn.f64 	%fd31514, %fd31513, %fd31510, 0dBF82CF5AABC7CF0D;
	fma.rn.f64 	%fd31515, %fd31514, %fd31510, 0d3F9162B0B2A3BFDE;
	fma.rn.f64 	%fd31516, %fd31515, %fd31510, 0dBF9A7256FEB6FC6B;
	fma.rn.f64 	%fd31517, %fd31516, %fd31510, 0d3FA171560CE4A489;
	fma.rn.f64 	%fd31518, %fd31517, %fd31510, 0dBFA4F44D841450E4;
	fma.rn.f64 	%fd31519, %fd31518, %fd31510, 0d3FA7EE3D3F36BB95;
	fma.rn.f64 	%fd31520, %fd31519, %fd31510, 0dBFAAD32AE04A9FD1;
	fma.rn.f64 	%fd31521, %fd31520, %fd31510, 0d3FAE17813D66954F;
	fma.rn.f64 	%fd31522, %fd31521, %fd31510, 0dBFB11089CA9A5BCD;
	fma.rn.f64 	%fd31523, %fd31522, %fd31510, 0d3FB3B12B2DB51738;
	fma.rn.f64 	%fd31524, %fd31523, %fd31510, 0dBFB745D022F8DC5C;
	fma.rn.f64 	%fd31525, %fd31524, %fd31510, 0d3FBC71C709DFE927;
	fma.rn.f64 	%fd31526, %fd31525, %fd31510, 0dBFC2492491FA1744;
	fma.rn.f64 	%fd31527, %fd31526, %fd31510, 0d3FC99999999840D2;
	fma.rn.f64 	%fd31528, %fd31527, %fd31510, 0dBFD555555555544C;
	mul.f64 	%fd31529, %fd31510, %fd31528;
	fma.rn.f64 	%fd2205, %fd31529, %fd31509, %fd31509;
	@%p2780 bra 	$L__BB0_1524;
	{
	.reg .b32 %temp; 
	mov.b64 	{%temp, %r9239}, %fd2201;
	}
	setp.lt.s32 	%p2783, %r9239, 0;
	neg.f64 	%fd31532, %fd2205;
	selp.f64 	%fd31533, %fd2205, %fd31532, %p2783;
	add.f64 	%fd76476, %fd31533, 0d3FF921FB54442D18;
	bra.uni 	$L__BB0_1525;
$L__BB0_1524:
	{
	.reg .b32 %temp; 
	mov.b64 	{%temp, %r9238}, %fd2201;
	}
	setp.lt.s32 	%p2782, %r9238, 0;
	mov.f64 	%fd31530, 0d400921FB54442D18;
	sub.f64 	%fd31531, %fd31530, %fd2205;
	selp.f64 	%fd76476, %fd31531, %fd2205, %p2782;
$L__BB0_1525:
	setp.gt.f64 	%p2784, %fd2204, %fd2203;
	selp.f64 	%fd31534, %fd2204, %fd2203, %p2784;
	setp.neu.f64 	%p2785, %fd31534, 0d0000000000000000;
	@%p2785 bra 	$L__BB0_1527;
	{
	.reg .b32 %temp; 
	mov.b64 	{%temp, %r9241}, %fd2201;
	}
	setp.lt.s32 	%p2788, %r9241, 0;
	selp.f64 	%fd76477, 0d400921FB54442D18, 0d0000000000000000, %p2788;
	bra.uni 	$L__BB0_1528;
$L__BB0_1527:
	setp.eq.f64 	%p2786, %fd2203, %fd2204;
	{
	.reg .b32 %temp; 
	mov.b64 	{%temp, %r9240}, %fd2201;
	}
	setp.lt.s32 	%p2787, %r9240, 0;
	selp.f64 	%fd31535, 0d4002D97C7F3321D2, 0d3FE921FB54442D18, %p2787;
	selp.f64 	%fd76477, %fd31535, %fd76476, %p2786;
$L__BB0_1528:
	add.rn.f64 	%fd31536, %fd2203, %fd2204;
	setp.nan.f64 	%p2789, %fd31536, %fd31536;
	copysign.f64 	%fd31537, %fd2199, %fd76477;
	selp.f64 	%fd76484, %fd31536, %fd31537, %p2789;
	abs.f64 	%fd2213, %fd2202;
	abs.f64 	%fd2214, %fd2200;
	setp.leu.f64 	%p2790, %fd2214, %fd2213;
	setp.gt.f64 	%p2791, %fd2214, %fd2213;
	selp.f64 	%fd31538, %fd2214, %fd2213, %p2791;
	selp.f64 	%fd31539, %fd2213, %fd2214, %p2791;
	div.rn.f64 	%fd31540, %fd31539, %fd31538;
	mul.f64 	%fd31541, %fd31540, %fd31540;
	fma.rn.f64 	%fd31542, %fd31541, 0dBEF53E1D2A25FF7E, 0d3F2D3B63DBB65B49;
	fma.rn.f64 	%fd31543, %fd31542, %fd31541, 0dBF5312788DDE082E;
	fma.rn.f64 	%fd31544, %fd31543, %fd31541, 0d3F6F9690C8249315;
	fma.rn.f64 	%fd31545, %fd31544, %fd31541, 0dBF82CF5AABC7CF0D;
	fma.rn.f64 	%fd31546, %fd31545, %fd31541, 0d3F9162B0B2A3BFDE;
	fma.rn.f64 	%fd31547, %fd31546, %fd31541, 0dBF9A7256FEB6FC6B;
	fma.rn.f64 	%fd31548, %fd31547, %fd31541, 0d3FA171560CE4A489;
	fma.rn.f64 	%fd31549, %fd31548, %fd31541, 0dBFA4F44D841450E4;
	fma.rn.f64 	%fd31550, %fd31549, %fd31541, 0d3FA7EE3D3F36BB95;
	fma.rn.f64 	%fd31551, %fd31550, %fd31541, 0dBFAAD32AE04A9FD1;
	fma.rn.f64 	%fd31552, %fd31551, %fd31541, 0d3FAE17813D66954F;
	fma.rn.f64 	%fd31553, %fd31552, %fd31541, 0dBFB11089CA9A5BCD;
	fma.rn.f64 	%fd31554, %fd31553, %fd31541, 0d3FB3B12B2DB51738;
	fma.rn.f64 	%fd31555, %fd31554, %fd31541, 0dBFB745D022F8DC5C;
	fma.rn.f64 	%fd31556, %fd31555, %fd31541, 0d3FBC71C709DFE927;
	fma.rn.f64 	%fd31557, %fd31556, %fd31541, 0dBFC2492491FA1744;
	fma.rn.f64 	%fd31558, %fd31557, %fd31541, 0d3FC99999999840D2;
	fma.rn.f64 	%fd31559, %fd31558, %fd31541, 0dBFD555555555544C;
	mul.f64 	%fd31560, %fd31541, %fd31559;
	fma.rn.f64 	%fd2215, %fd31560, %fd31540, %fd31540;
	@%p2790 bra 	$L__BB0_1530;
	{
	.reg .b32 %temp; 
	mov.b64 	{%temp, %r9243}, %fd2202;
	}
	setp.lt.s32 	%p2793, %r9243, 0;
	neg.f64 	%fd31563, %fd2215;
	selp.f64 	%fd31564, %fd2215, %fd31563, %p2793;
	add.f64 	%fd76478, %fd31564, 0d3FF921FB54442D18;
	bra.uni 	$L__BB0_1531;
$L__BB0_1530:
	{
	.reg .b32 %temp; 
	mov.b64 	{%temp, %r9242}, %fd2202;
	}
	setp.lt.s32 	%p2792, %r9242, 0;
	mov.f64 	%fd31561, 0d400921FB54442D18;
	sub.f64 	%fd31562, %fd31561, %fd2215;
	selp.f64 	%fd76478, %fd31562, %fd2215, %p2792;
$L__BB0_1531:
	setp.gt.f64 	%p2794, %fd2214, %fd2213;
	selp.f64 	%fd31565, %fd2214, %fd2213, %p2794;
	setp.neu.f64 	%p2795, %fd31565, 0d0000000000000000;
	@%p2795 bra 	$L__BB0_1533;
	{
	.reg .b32 %temp; 
	mov.b64 	{%temp, %r9245}, %fd2202;
	}
	setp.lt.s32 	%p2798, %r9245, 0;
	selp.f64 	%fd76479, 0d400921FB54442D18, 0d0000000000000000, %p2798;
	bra.uni 	$L__BB0_1534;
$L__BB0_1533:
	setp.eq.f64 	%p2796, %fd2213, %fd2214;
	{
	.reg .b32 %temp; 
	mov.b64 	{%temp, %r9244}, %fd2202;
	}
	setp.lt.s32 	%p2797, %r9244, 0;
	selp.f64 	%fd31566, 0d4002D97C7F3321D2, 0d3FE921FB54442D18, %p2797;
	selp.f64 	%fd76479, %fd31566, %fd76478, %p2796;
$L__BB0_1534:
	add.rn.f64 	%fd31567, %fd2213, %fd2214;
	setp.nan.f64 	%p2799, %fd31567, %fd31567;
	copysign.f64 	%fd31568, %fd2200, %fd76479;
	selp.f64 	%fd76485, %fd31567, %fd31568, %p2799;
	bra.uni 	$L__BB0_1548;
$L__BB0_1535:
	abs.f64 	%fd2223, %fd2202;
	abs.f64 	%fd2224, %fd2199;
	setp.leu.f64 	%p2760, %fd2224, %fd2223;
	setp.gt.f64 	%p2761, %fd2224, %fd2223;
	selp.f64 	%fd31445, %fd2224, %fd2223, %p2761;
	selp.f64 	%fd31446, %fd2223, %fd2224, %p2761;
	div.rn.f64 	%fd31447, %fd31446, %fd31445;
	mul.f64 	%fd31448, %fd31447, %fd31447;
	fma.rn.f64 	%fd31449, %fd31448, 0dBEF53E1D2A25FF7E, 0d3F2D3B63DBB65B49;
	fma.rn.f64 	%fd31450, %fd31449, %fd31448, 0dBF5312788DDE082E;
	fma.rn.f64 	%fd31451, %fd31450, %fd31448, 0d3F6F9690C8249315;
	fma.rn.f64 	%fd31452, %fd31451, %fd31448, 0dBF82CF5AABC7CF0D;
	fma.rn.f64 	%fd31453, %fd31452, %fd31448, 0d3F9162B0B2A3BFDE;
	fma.rn.f64 	%fd31454, %fd31453, %fd31448, 0dBF9A7256FEB6FC6B;
	fma.rn.f64 	%fd31455, %fd31454, %fd31448, 0d3FA171560CE4A489;
	fma.rn.f64 	%fd31456, %fd31455, %fd31448, 0dBFA4F44D841450E4;
	fma.rn.f64 	%fd31457, %fd31456, %fd31448, 0d3FA7EE3D3F36BB95;
	fma.rn.f64 	%fd31458, %fd31457, %fd31448, 0dBFAAD32AE04A9FD1;
	fma.rn.f64 	%fd31459, %fd31458, %fd31448, 0d3FAE17813D66954F;
	fma.rn.f64 	%fd31460, %fd31459, %fd31448, 0dBFB11089CA9A5BCD;
	fma.rn.f64 	%fd31461, %fd31460, %fd31448, 0d3FB3B12B2DB51738;
	fma.rn.f64 	%fd31462, %fd31461, %fd31448, 0dBFB745D022F8DC5C;
	fma.rn.f64 	%fd31463, %fd31462, %fd31448, 0d3FBC71C709DFE927;
	fma.rn.f64 	%fd31464, %fd31463, %fd31448, 0dBFC2492491FA1744;
	fma.rn.f64 	%fd31465, %fd31464, %fd31448, 0d3FC99999999840D2;
	fma.rn.f64 	%fd31466, %fd31465, %fd31448, 0dBFD555555555544C;
	mul.f64 	%fd31467, %fd31448, %fd31466;
	fma.rn.f64 	%fd2225, %fd31467, %fd31447, %fd31447;
	@%p2760 bra 	$L__BB0_1537;
	{
	.reg .b32 %temp; 
	mov.b64 	{%temp, %r9231}, %fd2202;
	}
	setp.lt.s32 	%p2763, %r9231, 0;
	neg.f64 	%fd31470, %fd2225;
	selp.f64 	%fd31471, %fd2225, %fd31470, %p2763;
	add.f64 	%fd76480, %fd31471, 0d3FF921FB54442D18;
	bra.uni 	$L__BB0_1538;
$L__BB0_1537:
	{
	.reg .b32 %temp; 
	mov.b64 	{%temp, %r9230}, %fd2202;
	}
	setp.lt.s32 	%p2762, %r9230, 0;
	mov.f64 	%fd31468, 0d400921FB54442D18;
	sub.f64 	%fd31469, %fd31468, %fd2225;
	selp.f64 	%fd76480, %fd31469, %fd2225, %p2762;
$L__BB0_1538:
	setp.gt.f64 	%p2764, %fd2224, %fd2223;
	selp.f64 	%fd31472, %fd2224, %fd2223, %p2764;
	setp.neu.f64 	%p2765, %fd31472, 0d0000000000000000;
	@%p2765 bra 	$L__BB0_1540;
	{
	.reg .b32 %temp; 
	mov.b64 	{%temp, %r9233}, %fd2202;
	}
	setp.lt.s32 	%p2768, %r9233, 0;
	selp.f64 	%fd76481, 0d400921FB54442D18, 0d0000000000000000, %p2768;
	bra.uni 	$L__BB0_1541;
$L__BB0_1540:
	setp.eq.f64 	%p2766, %fd2223, %fd2224;
	{
	.reg .b32 %temp; 
	mov.b64 	{%temp, %r9232}, %fd2202;
	}
	setp.lt.s32 	%p2767, %r9232, 0;
	selp.f64 	%fd31473, 0d4002D97C7F3321D2, 0d3FE921FB54442D18, %p2767;
	selp.f64 	%fd76481, %fd31473, %fd76480, %p2766;
$L__BB0_1541:
	add.rn.f64 	%fd31474, %fd2223, %fd2224;
	setp.nan.f64 	%p2769, %fd31474, %fd31474;
	copysign.f64 	%fd31475, %fd2199, %fd76481;
	selp.f64 	%fd76484, %fd31474, %fd31475, %p2769;
	abs.f64 	%fd2233, %fd2201;
	abs.f64 	%fd2234, %fd2200;
	setp.leu.f64 	%p2770, %fd2234, %fd2233;
	setp.gt.f64 	%p2771, %fd2234, %fd2233;
	selp.f64 	%fd31476, %fd2234, %fd2233, %p2771;
	selp.f64 	%fd31477, %fd2233, %fd2234, %p2771;
	div.rn.f64 	%fd31478, %fd31477, %fd31476;
	mul.f64 	%fd31479, %fd31478, %fd31478;
	fma.rn.f64 	%fd31480, %fd31479, 0dBEF53E1D2A25FF7E, 0d3F2D3B63DBB65B49;
	fma.rn.f64 	%fd31481, %fd31480, %fd31479, 0dBF5312788DDE082E;
	fma.rn.f64 	%fd31482, %fd31481, %fd31479, 0d3F6F9690C8249315;
	fma.rn.f64 	%fd31483, %fd31482, %fd31479, 0dBF82CF5AABC7CF0D;
	fma.rn.f64 	%fd31484, %fd31483, %fd31479, 0d3F9162B0B2A3BFDE;
	fma.rn.f64 	%fd31485, %fd31484, %fd31479, 0dBF9A7256FEB6FC6B;
	fma.rn.f64 	%fd31486, %fd31485, %fd31479, 0d3FA171560CE4A489;
	fma.rn.f64 	%fd31487, %fd31486, %fd31479, 0dBFA4F44D841450E4;
	fma.rn.f64 	%fd31488, %fd31487, %fd31479, 0d3FA7EE3D3F36BB95;
	fma.rn.f64 	%fd31489, %fd31488, %fd31479, 0dBFAAD32AE04A9FD1;
	fma.rn.f64 	%fd31490, %fd31489, %fd31479, 0d3FAE17813D66954F;
	fma.rn.f64 	%fd31491, %fd31490, %fd31479, 0dBFB11089CA9A5BCD;
	fma.rn.f64 	%fd31492, %fd31491, %fd31479, 0d3FB3B12B2DB51738;
	fma.rn.f64 	%fd31493, %fd31492, %fd31479, 0dBFB745D022F8DC5C;
	fma.rn.f64 	%fd31494, %fd31493, %fd31479, 0d3FBC71C709DFE927;
	fma.rn.f64 	%fd31495, %fd31494, %fd31479, 0dBFC2492491FA1744;
	fma.rn.f64 	%fd31496, %fd31495, %fd31479, 0d3FC99999999840D2;
	fma.rn.f64 	%fd31497, %fd31496, %fd31479, 0dBFD555555555544C;
	mul.f64 	%fd31498, %fd31479, %fd31497;
	fma.rn.f64 	%fd2235, %fd31498, %fd31478, %fd31478;
	@%p2770 bra 	$L__BB0_1543;
	{
	.reg .b32 %temp; 
	mov.b64 	{%temp, %r9235}, %fd2201;
	}
	setp.lt.s32 	%p2773, %r9235, 0;
	neg.f64 	%fd31501, %fd2235;
	selp.f64 	%fd31502, %fd2235, %fd31501, %p2773;
	add.f64 	%fd76482, %fd31502, 0d3FF921FB54442D18;
	bra.uni 	$L__BB0_1544;
$L__BB0_1543:
	{
	.reg .b32 %temp; 
	mov.b64 	{%temp, %r9234}, %fd2201;
	}
	setp.lt.s32 	%p2772, %r9234, 0;
	mov.f64 	%fd31499, 0d400921FB54442D18;
	sub.f64 	%fd31500, %fd31499, %fd2235;
	selp.f64 	%fd76482, %fd31500, %fd2235, %p2772;
$L__BB0_1544:
	setp.gt.f64 	%p2774, %fd2234, %fd2233;
	selp.f64 	%fd31503, %fd2234, %fd2233, %p2774;
	setp.neu.f64 	%p2775, %fd31503, 0d0000000000000000;
	@%p2775 bra 	$L__BB0_1546;
	{
	.reg .b32 %temp; 
	mov.b64 	{%temp, %r9237}, %fd2201;
	}
	setp.lt.s32 	%p2778, %r9237, 0;
	selp.f64 	%fd76483, 0d400921FB54442D18, 0d0000000000000000, %p2778;
	bra.uni 	$L__BB0_1547;
$L__BB0_1546:
	setp.eq.f64 	%p2776, %fd2233, %fd2234;
	{
	.reg .b32 %temp; 
	mov.b64 	{%temp, %r9236}, %fd2201;
	}
	setp.lt.s32 	%p2777, %r9236, 0;
	selp.f64 	%fd31504, 0d4002D97C7F3321D2, 0d3FE921FB54442D18, %p2777;
	selp.f64 	%fd76483, %fd31504, %fd76482, %p2776;
$L__BB0_1547:
	add.rn.f64 	%fd31505, %fd2233, %fd2234;
	setp.nan.f64 	%p2779, %fd31505, %fd31505;
	copysign.f64 	%fd31506, %fd2200, %fd76483;
	selp.f64 	%fd76485, %fd31505, %fd31506, %p2779;
$L__BB0_1548:
	mul.f64 	%fd31569, %fd76485, 0d404CA5DC1A63C1F5;
	mul.f64 	%fd31570, %fd76484, 0d404CA5DC1A63C1F5;
	sub.f64 	%fd31571, %fd31570, %fd2098;
	abs.f64 	%fd31572, %fd31571;
	sub.f64 	%fd31573, %fd31569, %fd2098;
	abs.f64 	%fd31574, %fd31573;
	setp.lt.f64 	%p2800, %fd31572, %fd31574;
	selp.f64 	%fd31575, %fd31570, %fd31569, %p2800;
	mul.f64 	%fd2245, %fd31575, 0d3F91DF46A2529D3A;
	abs.f64 	%fd31576, %fd2245;
	setp.eq.f64 	%p2801, %fd31576, 0d7FF0000000000000;
	setp.ltu.f64 	%p2802, %fd31576, 0d41E0000000000000;
	or.pred  	%p2803, %p2801, %p2802;
	@%p2803 bra 	$L__BB0_1550;
	{ // callseq 346, 0
	.param .b64 param0;
	st.param.f64 	[param0], %fd2245;
	.param .align 16 .b8 retval0[16];
	call.uni (retval0), 
	__internal_trig_reduction_slowpathd, 
	(
	param0
	);
	ld.param.f64 	%fd31577, [retval0];
	ld.param.b32 	%r9246, [retval0+8];
	} // callseq 346
$L__BB0_1550:
	mul.f64 	%fd31579, %fd2173, %fd2173;
	fma.rn.f64 	%fd31580, %fd2172, %fd2172, %fd31579;
	sqrt.rn.f64 	%fd31581, %fd31580;
	div.rn.f64 	%fd2246, %fd2173, %fd31581;
	{
	.reg .b32 %temp; 
	mov.b64 	{%temp, %r930}, %fd2246;
	}
	abs.f64 	%fd2247, %fd2246;
	{
	.reg .b32 %temp; 
	mov.b64 	{%temp, %r9248}, %fd2247;
	}
	setp.gt.s32 	%p2804, %r9248, 1071801957;
	@%p2804 bra 	$L__BB0_1554;
	mul.f64 	%fd31622, %fd2246, %fd2246;
	fma.rn.f64 	%fd31623, %fd31622, 0d3FB0066BDC1895E9, 0dBFB3823B180754AF;
	fma.rn.f64 	%fd31624, %fd31623, %fd31622, 0d3FB11E52CC2F79AE;
	fma.rn.f64 	%fd31625, %fd31624, %fd31622, 0dBF924EAF3526861B;
	fma.rn.f64 	%fd31626, %fd31625, %fd31622, 0d3F91DF02A31E6CB7;
	fma.rn.f64 	%fd31627, %fd31626, %fd31622, 0d3F847D18B0EEC6CC;
	fma.rn.f64 	%fd31628, %fd31627, %fd31622, 0d3F8D0AF961BA53B0;
	fma.rn.f64 	%fd31629, %fd31628, %fd31622, 0d3F91BF7734CF1C48;
	fma.rn.f64 	%fd31630, %fd31629, %fd31622, 0d3F96E91483144EF7;
	fma.rn.f64 	%fd31631, %fd31630, %fd31622, 0d3F9F1C6E0A4F9F81;
	fma.rn.f64 	%fd31632, %fd31631, %fd31622, 0d3FA6DB6DC27FA92B;
	fma.rn.f64 	%fd31633, %fd31632, %fd31622, 0d3FB333333320F91B;
	fma.rn.f64 	%fd31634, %fd31633, %fd31622, 0d3FC5555555555F4D;
	mul.f64 	%fd31635, %fd31622, %fd31634;
	fma.rn.f64 	%fd2248, %fd31635, %fd2247, %fd2247;
	setp.gt.s32 	%p2808, %r930, -1;
	@%p2808 bra 	$L__BB0_1553;
	mov.f64 	%fd31640, 0d3C91A62633145C07;
	add.rn.f64 	%fd31641, %fd2248, %fd31640;
	mov.f64 	%fd31642, 0d3FF921FB54442D18;
	add.rn.f64 	%fd76486, %fd31642, %fd31641;
	bra.uni 	$L__BB0_1555;
$L__BB0_1553:
	mov.f64 	%fd31636, 0dBC91A62633145C07;
	add.rn.f64 	%fd31637, %fd2248, %fd31636;
	neg.f64 	%fd31638, %fd31637;
	mov.f64 	%fd31639, 0d3FF921FB54442D18;
	add.rn.f64 	%fd76486, %fd31639, %fd31638;
	bra.uni 	$L__BB0_1555;
$L__BB0_1554:
	mov.f64 	%fd31582, 0d3FF0000000000000;
	sub.f64 	%fd31583, %fd31582, %fd2247;
	{
	.reg .b32 %temp; 
	mov.b64 	{%r9249, %temp}, %fd31583;
	}
	{
	.reg .b32 %temp; 
	mov.b64 	{%temp, %r9250}, %fd31583;
	}
	add.s32 	%r9251, %r9250, -1048576;
	mov.b64 	%fd31584, {%r9249, %r9251};
	rsqrt.approx.ftz.f64 	%fd31585, %fd31584;
	{
	.reg .b32 %temp; 
	mov.b64 	{%r9252, %temp}, %fd31585;
	}
	{
	.reg .b32 %temp; 
	mov.b64 	{%temp, %r9253}, %fd31585;
	}
	add.s32 	%r9254, %r9253, -1048576;
	mov.b64 	%fd31586, {%r9252, %r9254};
	mul.f64 	%fd31587, %fd31584, %fd31585;
	neg.f64 	%fd31588, %fd31587;
	fma.rn.f64 	%fd31589, %fd31587, %fd31588, %fd31584;
	fma.rn.f64 	%fd31590, %fd31589, %fd31586, %fd31587;
	neg.f64 	%fd31591, %fd31590;
	fma.rn.f64 	%fd31592, %fd31585, %fd31591, 0d3FF0000000000000;
	fma.rn.f64 	%fd31593, %fd31592, %fd31586, %fd31586;
	fma.rn.f64 	%fd31594, %fd31590, %fd31591, %fd31584;
	fma.rn.f64 	%fd31595, %fd31594, %fd31593, %fd31590;
	{
	.reg .b32 %temp; 
	mov.b64 	{%r9255, %temp}, %fd31595;
	}
	{
	.reg .b32 %temp; 
	mov.b64 	{%temp, %r9256}, %fd31595;
	}
	add.s32 	%r9257, %r9256, 1048576;
	mov.b64 	%fd31596, {%r9255, %r9257};
	fma.rn.f64 	%fd31597, %fd31583, 0d3EC715B371155F70, 0dBEBAC2FE66FAAC4B;
	fma.rn.f64 	%fd31598, %fd31597, %fd31583, 0d3ED9A9B88EFCD9B8;
	fma.rn.f64 	%fd31599, %fd31598, %fd31583, 0d3EDD0F40A8A0C4C3;
	fma.rn.f64 	%fd31600, %fd31599, %fd31583, 0d3EF46D4CFA9E0E1F;
	fma.rn.f64 	%fd31601, %fd31600, %fd31583, 0d3F079C168D1E2422;
	fma.rn.f64 	%fd31602, %fd31601, %fd31583, 0d3F1C9A88C3BCA540;
	fma.rn.f64 	%fd31603, %fd31602, %fd31583, 0d3F31C4E64BD476DF;
	fma.rn.f64 	%fd31604, %fd31603, %fd31583, 0d3F46E8BA60009C8F;
	fma.rn.f64 	%fd31605, %fd31604, %fd31583, 0d3F5F1C71C62B05A2;
	fma.rn.f64 	%fd31606, %fd31605, %fd31583, 0d3F76DB6DB6DC9F2C;
	fma.rn.f64 	%fd31607, %fd31606, %fd31583, 0d3F9333333333329C;
	fma.rn.f64 	%fd31608, %fd31607, %fd31583, 0d3FB5555555555555;
	setp.lt.s32 	%p2805, %r9250, 1;
	mov.f64 	%fd31609, 0d0000000000000000;
	mul.rn.f64 	%fd31610, %fd2247, %fd31609;
	mul.f64 	%fd31611, %fd31583, %fd31608;
	fma.rn.f64 	%fd31612, %fd31611, %fd31596, %fd31596;
	selp.f64 	%fd31613, %fd31610, %fd31612, %p2805;
	setp.lt.s32 	%p2806, %r9250, 0;
	mov.f64 	%fd31614, 0d7FF0000000000000;
	mul.rn.f64 	%fd31615, %fd31613, %fd31614;
	selp.f64 	%fd31616, %fd31615, %fd31613, %p2806;
	setp.lt.s32 	%p2807, %r930, 0;
	mov.f64 	%fd31617, 0dBCA1A62633145C07;
	add.rn.f64 	%fd31618, %fd31616, %fd31617;
	neg.f64 	%fd31619, %fd31618;
	mov.f64 	%fd31620, 0d400921FB54442D18;
	add.rn.f64 	%fd31621, %fd31620, %fd31619;
	selp.f64 	%fd76486, %fd31621, %fd31616, %p2807;
$L__BB0_1555:
	mul.f64 	%fd31643, %fd76486, 0d404CA5DC1A63C1F5;
	setp.gt.f64 	%p2809, %fd2172, 0d0000000000000000;
	neg.f64 	%fd31644, %fd31643;
	selp.f64 	%fd31645, %fd31644, %fd31643, %p2809;
	mul.f64 	%fd2253, %fd31645, 0d3F91DF46A2529D3A;
	abs.f64 	%fd2254, %fd2253;
	setp.neu.f64 	%p2810, %fd2254, 0d7FF0000000000000;
	@%p2810 bra 	$L__BB0_1557;
	mov.f64 	%fd31651, 0d0000000000000000;
	mul.rn.f64 	%fd76487, %fd2253, %fd31651;
	mov.b32 	%r18057, 0;
	bra.uni 	$L__BB0_1559;
$L__BB0_1557:
	mul.f64 	%fd31646, %fd2253, 0d3FE45F306DC9C883;
	cvt.rni.s32.f64 	%r18057, %fd31646;
	cvt.rn.f64.s32 	%fd31647, %r18057;
	fma.rn.f64 	%fd31648, %fd31647, 0dBFF921FB54442D18, %fd2253;
	fma.rn.f64 	%fd31649, %fd31647, 0dBC91A62633145C00, %fd31648;
	fma.rn.f64 	%fd76487, %fd31647, 0dB97B839A252049C0, %fd31649;
	setp.ltu.f64 	%p2811, %fd2254, 0d41E0000000000000;
	@%p2811 bra 	$L__BB0_1559;
	{ // callseq 347, 0
	.param .b64 param0;
	st.param.f64 	[param0], %fd2253;
	.param .align 16 .b8 retval0[16];
	call.uni (retval0), 
	__internal_trig_reduction_slowpathd, 
	(
	param0
	);
	ld.param.f64 	%fd76487, [retval0];
	ld.param.b32 	%r18057, [retval0+8];
	} // callseq 347
$L__BB0_1559:
	shl.b32 	%r9260, %r18057, 6;
	cvt.u64.u32 	%rd2240, %r9260;
	and.b64  	%rd2241, %rd2240, 64;
	mov.u64 	%rd2242, __cudart_sin_cos_coeffs;
	add.s64 	%rd2243, %rd2242, %rd2241;
	mul.rn.f64 	%fd31652, %fd76487, %fd76487;
	and.b32  	%r9261, %r18057, 1;
	setp.eq.b32 	%p2813, %r9261, 1;
	selp.f64 	%fd31653, 0dBDA8FF8320FD8164, 0d3DE5DB65F9785EBA, %p2813;
	ld.global.nc.v2.f64 	{%fd31654, %fd31655}, [%rd2243];
	fma.rn.f64 	%fd31656, %fd31653, %fd31652, %fd31654;
	fma.rn.f64 	%fd31657, %fd31656, %fd31652, %fd31655;
	ld.global.nc.v2.f64 	{%fd31658, %fd31659}, [%rd2243+16];
	fma.rn.f64 	%fd31660, %fd31657, %fd31652, %fd31658;
	fma.rn.f64 	%fd31661, %fd31660, %fd31652, %fd31659;
	ld.global.nc.v2.f64 	{%fd31662, %fd31663}, [%rd2243+32];
	fma.rn.f64 	%fd31664, %fd31661, %fd31652, %fd31662;
	fma.rn.f64 	%fd31665, %fd31664, %fd31652, %fd31663;
	fma.rn.f64 	%fd31666, %fd31665, %fd76487, %fd76487;
	fma.rn.f64 	%fd31667, %fd31665, %fd31652, 0d3FF0000000000000;
	selp.f64 	%fd31668, %fd31667, %fd31666, %p2813;
	and.b32  	%r9262, %r18057, 2;
	setp.eq.s32 	%p2814, %r9262, 0;
	mov.f64 	%fd31669, 0d0000000000000000;
	sub.f64 	%fd31670, %fd31669, %fd31668;
	selp.f64 	%fd2259, %fd31668, %fd31670, %p2814;
	@%p2810 bra 	$L__BB0_1561;
	mov.f64 	%fd31676, 0d0000000000000000;
	mul.rn.f64 	%fd76489, %fd2253, %fd31676;
	mov.b32 	%r18059, 1;
	bra.uni 	$L__BB0_1564;
$L__BB0_1561:
	mul.f64 	%fd31671, %fd2253, 0d3FE45F306DC9C883;
	cvt.rni.s32.f64 	%r18058, %fd31671;
	cvt.rn.f64.s32 	%fd31672, %r18058;
	fma.rn.f64 	%fd31673, %fd31672, 0dBFF921FB54442D18, %fd2253;
	fma.rn.f64 	%fd31674, %fd31672, 0dBC91A62633145C00, %fd31673;
	fma.rn.f64 	%fd76489, %fd31672, 0dB97B839A252049C0, %fd31674;
	setp.ltu.f64 	%p2815, %fd2254, 0d41E0000000000000;
	@%p2815 bra 	$L__BB0_1563;
	{ // callseq 348, 0
	.param .b64 param0;
	st.param.f64 	[param0], %fd2253;
	.param .align 16 .b8 retval0[16];
	call.uni (retval0), 
	__internal_trig_reduction_slowpathd, 
	(
	param0
	);
	ld.param.f64 	%fd76489, [retval0];
	ld.param.b32 	%r18058, [retval0+8];
	} // callseq 348
$L__BB0_1563:
	add.s32 	%r18059, %r18058, 1;
$L__BB0_1564:
	shl.b32 	%r9265, %r18059, 6;
	cvt.u64.u32 	%rd2244, %r9265;
	and.b64  	%rd2245, %rd2244, 64;
	mov.u64 	%rd2246, __cudart_sin_cos_coeffs;
	add.s64 	%rd2247, %rd2246, %rd2245;
	mul.rn.f64 	%fd31677, %fd76489, %fd76489;
	and.b32  	%r9266, %r18059, 1;
	setp.eq.b32 	%p2816, %r9266, 1;
	selp.f64 	%fd31678, 0dBDA8FF8320FD8164, 0d3DE5DB65F9785EBA, %p2816;
	ld.global.nc.v2.f64 	{%fd31679, %fd31680}, [%rd2247];
	fma.rn.f64 	%fd31681, %fd31678, %fd31677, %fd31679;
	fma.rn.f64 	%fd31682, %fd31681, %fd31677, %fd31680;
	ld.global.nc.v2.f64 	{%fd31683, %fd31684}, [%rd2247+16];
	fma.rn.f64 	%fd31685, %fd31682, %fd31677, %fd31683;
	fma.rn.f64 	%fd31686, %fd31685, %fd31677, %fd31684;
	ld.global.nc.v2.f64 	{%fd31687, %fd31688}, [%rd2247+32];
	fma.rn.f64 	%fd31689, %fd31686, %fd31677, %fd31687;
	fma.rn.f64 	%fd31690, %fd31689, %fd31677, %fd31688;
	fma.rn.f64 	%fd31691, %fd31690, %fd76489, %fd76489;
	fma.rn.f64 	%fd31692, %fd31690, %fd31677, 0d3FF0000000000000;
	selp.f64 	%fd31693, %fd31692, %fd31691, %p2816;
	and.b32  	%r9267, %r18059, 2;
	setp.eq.s32 	%p2817, %r9267, 0;
	mov.f64 	%fd31694, 0d0000000000000000;
	sub.f64 	%fd31695, %fd31694, %fd31693;
	selp.f64 	%fd2265, %fd31693, %fd31695, %p2817;
	mul.f64 	%fd31696, %fd2124, %fd2186;
	mul.f64 	%fd2266, %fd31696, 0d3FE0000000000000;
	{
	.reg .b32 %temp; 
	mov.b64 	{%temp, %r9268}, %fd2266;
	}
	mov.b32 	%f27, %r9268;
	abs.f32 	%f28, %f27;
	setp.geu.f32 	%p2818, %f28, 0f3FE26666;
	@%p2818 bra 	$L__BB0_1566;
	mul.f64 	%fd31730, %fd2266, %fd2266;
	fma.rn.f64 	%fd31731, %fd31730, 0d3FB0066BDC1895E9, 0dBFB3823B180754AF;
	fma.rn.f64 	%fd31732, %fd31731, %fd31730, 0d3FB11E52CC2F79AE;
	fma.rn.f64 	%fd31733, %fd31732, %fd31730, 0dBF924EAF3526861B;
	fma.rn.f64 	%fd31734, %fd31733, %fd31730, 0d3F91DF02A31E6CB7;
	fma.rn.f64 	%fd31735, %fd31734, %fd31730, 0d3F847D18B0EEC6CC;
	fma.rn.f64 	%fd31736, %fd31735, %fd31730, 0d3F8D0AF961BA53B0;
	fma.rn.f64 	%fd31737, %fd31736, %fd31730, 0d3F91BF7734CF1C48;
	fma.rn.f64 	%fd31738, %fd31737, %fd31730, 0d3F96E91483144EF7;
	fma.rn.f64 	%fd31739, %fd31738, %fd31730, 0d3F9F1C6E0A4F9F81;
	fma.rn.f64 	%fd31740, %fd31739, %fd31730, 0d3FA6DB6DC27FA92B;
	fma.rn.f64 	%fd31741, %fd31740, %fd31730, 0d3FB333333320F91B;
	fma.rn.f64 	%fd31742, %fd31741, %fd31730, 0d3FC5555555555F4D;
	mul.f64 	%fd31743, %fd31730, %fd31742;
	fma.rn.f64 	%fd76490, %fd31743, %fd2266, %fd2266;
	bra.uni 	$L__BB0_1567;
$L__BB0_1566:
	abs.f64 	%fd31697, %fd2266;
	fma.rn.f64 	%fd31698, %fd31697, 0dBFE0000000000000, 0d3FE0000000000000;
	rsqrt.approx.ftz.f64 	%fd31699, %fd31698;
	{
	.reg .b32 %temp; 
	mov.b64 	{%r9269, %temp}, %fd31699;
	}
	{
	.reg .b32 %temp; 
	mov.b64 	{%temp, %r9270}, %fd31699;
	}
	add.s32 	%r9271, %r9270, -1048576;
	mov.b64 	%fd31700, {%r9269, %r9271};
	mul.f64 	%fd31701, %fd31698, %fd31699;
	neg.f64 	%fd31702, %fd31701;
	fma.rn.f64 	%fd31703, %fd31701, %fd31702, %fd31698;
	fma.rn.f64 	%fd31704, %fd31703, %fd31700, %fd31701;
	neg.f64 	%fd31705, %fd31704;
	fma.rn.f64 	%fd31706, %fd31699, %fd31705, 0d3FF0000000000000;
	fma.rn.f64 	%fd31707, %fd31706, %fd31700, %fd31700;
	fma.rn.f64 	%fd31708, %fd31704, %fd31705, %fd31698;
	fma.rn.f64 	%fd31709, %fd31708, %fd31707, %fd31704;
	{
	.reg .b32 %temp; 
	mov.b64 	{%temp, %r9272}, %fd31698;
	}
	setp.lt.s32 	%p2819, %r9272, 0;
	selp.f64 	%fd31710, 0dFFF8000000000000, %fd31709, %p2819;
	setp.ne.f64 	%p2820, %fd31698, 0d0000000000000000;
	selp.f64 	%fd31711, %fd31710, %fd31698, %p2820;
	fma.rn.f64 	%fd31712, %fd31698, 0d3FB0066BDC1895E9, 0dBFB3823B180754AF;
	fma.rn.f64 	%fd31713, %fd31712, %fd31698, 0d3FB11E52CC2F79AE;
	fma.rn.f64 	%fd31714, %fd31713, %fd31698, 0dBF924EAF3526861B;
	fma.rn.f64 	%fd31715, %fd31714, %fd31698, 0d3F91DF02A31E6CB7;
	fma.rn.f64 	%fd31716, %fd31715, %fd31698, 0d3F847D18B0EEC6CC;
	fma.rn.f64 	%fd31717, %fd31716, %fd31698, 0d3F8D0AF961BA53B0;
	fma.rn.f64 	%fd31718, %fd31717, %fd31698, 0d3F91BF7734CF1C48;
	fma.rn.f64 	%fd31719, %fd31718, %fd31698, 0d3F96E91483144EF7;
	fma.rn.f64 	%fd31720, %fd31719, %fd31698, 0d3F9F1C6E0A4F9F81;
	fma.rn.f64 	%fd31721, %fd31720, %fd31698, 0d3FA6DB6DC27FA92B;
	fma.rn.f64 	%fd31722, %fd31721, %fd31698, 0d3FB333333320F91B;
	fma.rn.f64 	%fd31723, %fd31722, %fd31698, 0d3FC5555555555F4D;
	mul.f64 	%fd31724, %fd31698, %fd31723;
	mul.f64 	%fd31725, %fd31711, 0dC000000000000000;
	fma.rn.f64 	%fd31726, %fd31725, %fd31724, 0d3C91A62633145C07;
	add.f64 	%fd31727, %fd31725, 0d3FE921FB54442D18;
	add.f64 	%fd31728, %fd31727, %fd31726;
	add.f64 	%fd31729, %fd31728, 0d3FE921FB54442D18;
	copysign.f64 	%fd76490, %fd2266, %fd31729;
$L__BB0_1567:
	mul.f64 	%fd2270, %fd76490, 0d3FFFFFFFFFFFFFFF;
	abs.f64 	%fd2271, %fd2270;
	setp.neu.f64 	%p2821, %fd2271, 0d7FF0000000000000;
	@%p2821 bra 	$L__BB0_1569;
	mov.f64 	%fd31749, 0d0000000000000000;
	mul.rn.f64 	%fd76492, %fd2270, %fd31749;
	mov.pred 	%p9690, -1;
	bra.uni 	$L__BB0_1572;
$L__BB0_1569:
	mul.f64 	%fd31744, %fd2270, 0d3FE45F306DC9C883;
	cvt.rni.s32.f64 	%r18060, %fd31744;
	cvt.rn.f64.s32 	%fd31745, %r18060;
	fma.rn.f64 	%fd31746, %fd31745, 0dBFF921FB54442D18, %fd2270;
	fma.rn.f64 	%fd31747, %fd31745, 0dBC91A62633145C00, %fd31746;
	fma.rn.f64 	%fd76492, %fd31745, 0dB97B839A252049C0, %fd31747;
	setp.ltu.f64 	%p2822, %fd2271, 0d41E0000000000000;
	@%p2822 bra 	$L__BB0_1571;
	{ // callseq 349, 0
	.param .b64 param0;
	st.param.f64 	[param0], %fd2270;
	.param .align 16 .b8 retval0[16];
	call.uni (retval0), 
	__internal_trig_reduction_slowpathd, 
	(
	param0
	);
	ld.param.f64 	%fd76492, [retval0];
	ld.param.b32 	%r18060, [retval0+8];
	} // callseq 349
$L__BB0_1571:
	and.b32  	%r9274, %r18060, 1;
	setp.eq.b32 	%p2823, %r9274, 1;
	not.pred 	%p9690, %p2823;
$L__BB0_1572:
	mul.f64 	%fd31750, %fd76492, %fd76492;
	fma.rn.f64 	%fd31751, %fd31750, 0d3EE48DAC2799BCB9, 0dBEF9757C5B27EBB1;
	fma.rn.f64 	%fd31752, %fd31751, %fd31750, 0d3F0980E90FD91E04;
	fma.rn.f64 	%fd31753, %fd31752, %fd31750, 0dBEFAE2B0417D7E1D;
	fma.rn.f64 	%fd31754, %fd31753, %fd31750, 0d3F119F5341BFBA57;
	fma.rn.f64 	%fd31755, %fd31754, %fd31750, 0d3F15E791A00F6919;
	fma.rn.f64 	%fd31756, %fd31755, %fd31750, 0d3F2FF2E7FADEC73A;
	fma.rn.f64 	%fd31757, %fd31756, %fd31750, 0d3F434BC1B206DA62;
	fma.rn.f64 	%fd31758, %fd31757, %fd31750, 0d3F57DB18EF2F83F9;
	fma.rn.f64 	%fd31759, %fd31758, %fd31750, 0d3F6D6D2E7AE49FBC;
	fma.rn.f64 	%fd31760, %fd31759, %fd31750, 0d3F8226E3A816A776;
	fma.rn.f64 	%fd31761, %fd31760, %fd31750, 0d3F9664F485D25660;
	fma.rn.f64 	%fd31762, %fd31761, %fd31750, 0d3FABA1BA1BABF31D;
	fma.rn.f64 	%fd31763, %fd31762, %fd31750, 0d3FC11111111105D2;
	fma.rn.f64 	%fd31764, %fd31763, %fd31750, 0d3FD555555555555E;
	mul.f64 	%fd2277, %fd31750, %fd31764;
	fma.rn.f64 	%fd76493, %fd2277, %fd76492, %fd76492;
	@%p9690 bra 	$L__BB0_1574;
	fma.rn.f64 	%fd31765, %fd2277, %fd76492, %fd76492;
	sub.f64 	%fd31766, %fd31765, %fd76492;
	neg.f64 	%fd31767, %fd31766;
	fma.rn.f64 	%fd31768, %fd2277, %fd76492, %fd31767;
	rcp.approx.ftz.f64 	%fd31769, %fd31765;
	neg.f64 	%fd31770, %fd31765;
	fma.rn.f64 	%fd31771, %fd31770, %fd31769, 0d3FF0000000000000;
	fma.rn.f64 	%fd31772, %fd31771, %fd31771, %fd31771;
	fma.rn.f64 	%fd31773, %fd31772, %fd31769, %fd31769;
	neg.f64 	%fd31774, %fd31773;
	fma.rn.f64 	%fd31775, %fd31765, %fd31774, 0d3FF0000000000000;
	fma.rn.f64 	%fd31776, %fd31774, %fd31768, %fd31775;
	fma.rn.f64 	%fd76493, %fd31776, %fd31774, %fd31774;
$L__BB0_1574:
	mul.f64 	%fd31777, %fd76493, %fd2094;
	mul.f64 	%fd76495, %fd2259, %fd31777;
	mul.f64 	%fd31778, %fd2089, %fd76493;
	mul.f64 	%fd76494, %fd2265, %fd31778;
	bra.uni 	$L__BB0_1576;
$L__BB0_1575:
	sub.f64 	%fd76495, %fd2096, %fd2120;
	sub.f64 	%fd76494, %fd2097, %fd2121;
$L__BB0_1576:
	ld.param.u64 	%rd8625, [_Z8FitGrainPdPiS0_S_S_S0_S0_S_S_S_S_S_S_S_S_S_S_S_S__param_7];
	setp.lt.s32 	%p2825, %r18035, 1;
	mul.lo.s32 	%r9275, %r18037, 9;
	cvta.to.global.u64 	%rd2248, %rd8625;
	mul.lo.s32 	%r9276, %r2, 9;
	mul.wide.s32 	%rd2249, %r9276, 8;
	add.s64 	%rd2250, %rd2248, %rd2249;
	mul.wide.u32 	%rd2251, %r9275, 8;
	add.s64 	%rd2252, %rd2250, %rd2251;
	ld.global.f64 	%fd31779, [%rd2252+64];
	cvt.rzi.s32.f64 	%r942, %fd31779;
	@%p2825 bra 	$L__BB0_1581;
	mov.b32 	%r18061, 0;
	bra.uni 	$L__BB0_1579;
$L__BB0_1578:
	add.s32 	%r18061, %r18061, 1;
	setp.eq.s32 	%p2827, %r18061, %r18035;
	@%p2827 bra 	$L__BB0_1581;
$L__BB0_1579:
	shl.b32 	%r9278, %r18061, 3;
	mul.wide.u32 	%rd2253, %r9278, 8;
	add.s64 	%rd2254, %rd31, %rd2253;
	ld.global.f64 	%fd31780, [%rd2254+56];
	cvt.rzi.s32.f64 	%r9279, %fd31780;
	setp.ne.s32 	%p2826, %r9279, %r942;
	@%p2826 bra 	$L__BB0_1578;
	shl.b32 	%r9280, %r18061, 3;
	mul.wide.u32 	%rd2255, %r9280, 8;
	add.s64 	%rd2256, %rd31, %rd2255;
	ld.global.f64 	%fd31781, [%rd2256];
	sub.f64 	%fd31782, %fd76495, %fd31781;
	ld.global.f64 	%fd31783, [%rd2256+8];
	sub.f64 	%fd31784, %fd76494, %fd31783;
	mul.f64 	%fd31785, %fd31784, %fd31784;
	fma.rn.f64 	%fd31786, %fd31782, %fd31782, %fd31785;
	sqrt.rn.f64 	%fd31787, %fd31786;
	add.f64 	%fd76450, %fd76450, %fd31787;
$L__BB0_1581:
	add.s32 	%r18037, %r18037, 1;
	setp.ne.s32 	%p2828, %r18037, %r1;
	@%p2828 bra 	$L__BB0_1459;
$L__BB0_1582:
	add.s32 	%r18339, %r18339, 2;
	setp.geu.f64 	%p2829, %fd76309, %fd76450;
	@%p2829 bra 	$L__BB0_1584;
	ld.global.f64 	%fd31800, [%rd32+1248];
	mul.lo.s32 	%r9282, %r479, 12;
	mul.wide.u32 	%rd2261, %r9282, 8;
	add.s64 	%rd2262, %rd32, %rd2261;
	st.global.f64 	[%rd2262], %fd31800;
	ld.global.f64 	%fd31801, [%rd32+1256];
	st.global.f64 	[%rd2262+8], %fd31801;
	ld.global.f64 	%fd31802, [%rd32+1264];
	st.global.f64 	[%rd2262+16], %fd31802;
	ld.global.f64 	%fd31803, [%rd32+1272];
	st.global.f64 	[%rd2262+24], %fd31803;
	ld.global.f64 	%fd31804, [%rd32+1280];
	st.global.f64 	[%rd2262+32], %fd31804;
	ld.global.f64 	%fd31805, [%rd32+1288];
	st.global.f64 	[%rd2262+40], %fd31805;
	ld.global.f64 	%fd31806, [%rd32+1296];
	st.global.f64 	[%rd2262+48], %fd31806;
	ld.global.f64 	%fd31807, [%rd32+1304];
	st.global.f64 	[%rd2262+56], %fd31807;
	ld.global.f64 	%fd31808, [%rd32+1312];
	st.global.f64 	[%rd2262+64], %fd31808;
	ld.global.f64 	%fd31809, [%rd32+1320];
	st.global.f64 	[%rd2262+72], %fd31809;
	ld.global.f64 	%fd31810, [%rd32+1328];
	st.global.f64 	[%rd2262+80], %fd31810;
	ld.global.f64 	%fd31811, [%rd32+1336];
	st.global.f64 	[%rd2262+88], %fd31811;
	mul.wide.u32 	%rd2263, %r479, 8;
	add.s64 	%rd2264, %rd32, %rd2263;
	st.global.f64 	[%rd2264+1536], %fd76309;
	bra.uni 	$L__BB0_2848;
$L__BB0_1584:
	ld.global.f64 	%fd31788, [%rd32+1344];
	mul.lo.s32 	%r9281, %r479, 12;
	mul.wide.u32 	%rd2257, %r9281, 8;
	add.s64 	%rd2258, %rd32, %rd2257;
	st.global.f64 	[%rd2258], %fd31788;
	ld.global.f64 	%fd31789, [%rd32+1352];
	st.global.f64 	[%rd2258+8], %fd31789;
	ld.global.f64 	%fd31790, [%rd32+1360];
	st.global.f64 	[%rd2258+16], %fd31790;
	ld.global.f64 	%fd31791, [%rd32+1368];
	st.global.f64 	[%rd2258+24], %fd31791;
	ld.global.f64 	%fd31792, [%rd32+1376];
	st.global.f64 	[%rd2258+32], %fd31792;
	ld.global.f64 	%fd31793, [%rd32+1384];
	st.global.f64 	[%rd2258+40], %fd31793;
	ld.global.f64 	%fd31794, [%rd32+1392];
	st.global.f64 	[%rd2258+48], %fd31794;
	ld.global.f64 	%fd31795, [%rd32+1400];
	st.global.f64 	[%rd2258+56], %fd31795;
	ld.global.f64 	%fd31796, [%rd32+1408];
	st.global.f64 	[%rd2258+64], %fd31796;
	ld.global.f64 	%fd31797, [%rd32+1416];
	st.global.f64 	[%rd2258+72], %fd31797;
	ld.global.f64 	%fd31798, [%rd32+1424];
	st.global.f64 	[%rd2258+80], %fd31798;
	ld.global.f64 	%fd31799, [%rd32+1432];
	st.global.f64 	[%rd2258+88], %fd31799;
	mul.wide.u32 	%rd2259, %r479, 8;
	add.s64 	%rd2260, %rd32, %rd2259;
	st.global.f64 	[%rd2260+1536], %fd76450;
	mov.f64 	%fd76309, %fd76450;
	bra.uni 	$L__BB0_2848;
$L__BB0_1585:
	ld.global.f64 	%fd22078, [%rd32+1536];
	setp.lt.f64 	%p1291, %fd76309, %fd22078;
	selp.u32 	%r7520, 1, 0, %p1291;
	ld.global.f64 	%fd22079, [%rd32+1544];
	setp.lt.f64 	%p1292, %fd76309, %fd22079;
	selp.u32 	%r7521, 1, 0, %p1292;
	add.s32 	%r7522, %r7520, %r7521;
	ld.global.f64 	%fd22080, [%rd32+1552];
	setp.lt.f64 	%p1293, %fd76309, %fd22080;
	selp.u32 	%r7523, 1, 0, %p1293;
	add.s32 	%r7524, %r7522, %r7523;
	ld.global.f64 	%fd22081, [%rd32+1560];
	setp.lt.f64 	%p1294, %fd76309, %fd22081;
	selp.u32 	%r7525, 1, 0, %p1294;
	add.s32 	%r7526, %r7524, %r7525;
	ld.global.f64 	%fd22082, [%rd32+1568];
	setp.lt.f64 	%p1295, %fd76309, %fd22082;
	selp.u32 	%r7527, 1, 0, %p1295;
	add.s32 	%r7528, %r7526, %r7527;
	ld.global.f64 	%fd22083, [%rd32+1576];
	setp.lt.f64 	%p1296, %fd76309, %fd22083;
	selp.u32 	%r7529, 1, 0, %p1296;
	add.s32 	%r7530, %r7528, %r7529;
	ld.global.f64 	%fd22084, [%rd32+1584];
	setp.lt.f64 	%p1297, %fd76309, %fd22084;
	selp.u32 	%r7531, 1, 0, %p1297;
	add.s32 	%r7532, %r7530, %r7531;
	ld.global.f64 	%fd22085, [%rd32+1592];
	setp.lt.f64 	%p1298, %fd76309, %fd22085;
	selp.u32 	%r7533, 1, 0, %p1298;
	add.s32 	%r7534, %r7532, %r7533;
	ld.global.f64 	%fd22086, [%rd32+1600];
	setp.lt.f64 	%p1299, %fd76309, %fd22086;
	selp.u32 	%r7535, 1, 0, %p1299;
	add.s32 	%r7536, %r7534, %r7535;
	ld.global.f64 	%fd22087, [%rd32+1608];
	setp.lt.f64 	%p1300, %fd76309, %fd22087;
	selp.u32 	%r7537, 1, 0, %p1300;
	add.s32 	%r7538, %r7536, %r7537;
	ld.global.f64 	%fd22088, [%rd32+1616];
	setp.lt.f64 	%p1301, %fd76309, %fd22088;
	selp.u32 	%r7539, 1, 0, %p1301;
	add.s32 	%r7540, %r7538, %r7539;
	ld.global.f64 	%fd22089, [%rd32+1624];
	setp.lt.f64 	%p1302, %fd76309, %fd22089;
	selp.u32 	%r7541, 1, 0, %p1302;
	add.s32 	%r7542, %r7540, %r7541;
	ld.global.f64 	%fd22090, [%rd32+1632];
	setp.lt.f64 	%p1303, %fd76309, %fd22090;
	selp.u32 	%r7543, 1, 0, %p1303;
	add.s32 	%r947, %r7542, %r7543;
	setp.lt.u32 	%p1304, %r947, 2;
	@%p1304 bra 	$L__BB0_1587;
	ld.global.f64 	%fd29370, [%rd32+1248];
	mul.lo.s32 	%r8859, %r479, 12;
	mul.wide.u32 	%rd1969, %r8859, 8;
	add.s64 	%rd1970, %rd32, %rd1969;
	st.global.f64 	[%rd1970], %fd29370;
	ld.global.f64 	%fd29371, [%rd32+1256];
	st.global.f64 	[%rd1970+8], %fd29371;
	ld.global.f64 	%fd29372, [%rd32+1264];
	st.global.f64 	[%rd1970+16], %fd29372;
	ld.global.f64 	%fd29373, [%rd32+1272];
	st.global.f64 	[%rd1970+24], %fd29373;
	ld.global.f64 	%fd29374, [%rd32+1280];
	st.global.f64 	[%rd1970+32], %fd29374;
	ld.global.f64 	%fd29375, [%rd32+1288];
	st.global.f64 	[%rd1970+40], %fd29375;
	ld.global.f64 	%fd29376, [%rd32+1296];
	st.global.f64 	[%rd1970+48], %fd29376;
	ld.global.f64 	%fd29377, [%rd32+1304];
	st.global.f64 	[%rd1970+56], %fd29377;
	ld.global.f64 	%fd29378, [%rd32+1312];
	st.global.f64 	[%rd1970+64], %fd29378;
	ld.global.f64 	%fd29379, [%rd32+1320];
	st.global.f64 	[%rd1970+72], %fd29379;
	ld.global.f64 	%fd29380, [%rd32+1328];
	st.global.f64 	[%rd1970+80], %fd29380;
	ld.global.f64 	%fd29381, [%rd32+1336];
	st.global.f64 	[%rd1970+88], %fd29381;
	mul.wide.u32 	%rd1971, %r479, 8;
	add.s64 	%rd1972, %rd32, %rd1971;
	st.global.f64 	[%rd1972+1536], %fd76309;
	add.s32 	%r18339, %r18339, 1;
	bra.uni 	$L__BB0_2848;
$L__BB0_1587:
	and.b32  	%r7544, %r947, 1;
	setp.eq.b32 	%p1305, %r7544, 1;
	@%p1305 bra 	$L__BB0_2428;
	ld.global.f64 	%fd22091, [%rd32+1440];
	mul.lo.s32 	%r7545, %r479, 12;
	mul.wide.u32 	%rd1029, %r7545, 8;
	add.s64 	%rd1030, %rd32, %rd1029;
	ld.global.f64 	%fd22092, [%rd1030];
	sub.f64 	%fd22093, %fd22092, %fd22091;
	fma.rn.f64 	%fd76498, %fd22093, 0d3FE0000000000000, %fd22091;
	st.global.f64 	[%rd32+1344], %fd76498;
	ld.global.f64 	%fd2291, [%rd35];
	setp.geu.f64 	%p1306, %fd76498, %fd2291;
	@%p1306 bra 	$L__BB0_1590;
	st.global.f64 	[%rd32+1344], %fd2291;
	mov.f64 	%fd76498, %fd2291;
$L__BB0_1590:
	ld.global.f64 	%fd2293, [%rd36];
	setp.leu.f64 	%p1307, %fd76498, %fd2293;
	@%p1307 bra 	$L__BB0_1592;
	st.global.f64 	[%rd32+1344], %fd2293;
$L__BB0_1592:
	ld.global.f64 	%fd22094, [%rd32+1448];
	mul.lo.s32 	%r7546, %r479, 12;
	mul.wide.u32 	%rd1031, %r7546, 8;
	add.s64 	%rd1032, %rd32, %rd1031;
	ld.global.f64 	%fd22095, [%rd1032+8];
	sub.f64 	%fd22096, %fd22095, %fd22094;
	fma.rn.f64 	%fd76499, %fd22096, 0d3FE0000000000000, %fd22094;
	st.global.f64 	[%rd32+1352], %fd76499;
	ld.global.f64 	%fd2295, [%rd35+8];
	setp.geu.f64 	%p1308, %fd76499, %fd2295;
	@%p1308 bra 	$L__BB0_1594;
	st.global.f64 	[%rd32+1352], %fd2295;
	mov.f64 	%fd76499, %fd2295;
$L__BB0_1594:
	ld.global.f64 	%fd2297, [%rd36+8];
	setp.leu.f64 	%p1309, %fd76499, %fd2297;
	@%p1309 bra 	$L__BB0_1596;
	st.global.f64 	[%rd32+1352], %fd2297;
$L__BB0_1596:
	ld.global.f64 	%fd22097, [%rd32+1456];
	mul.lo.s32 	%r7547, %r479, 12;
	mul.wide.u32 	%rd1033, %r7547, 8;
	add.s64 	%rd1034, %rd32, %rd1033;
	ld.global.f64 	%fd22098, [%rd1034+16];
	sub.f64 	%fd22099, %fd22098, %fd22097;
	fma.rn.f64 	%fd76500, %fd22099, 0d3FE0000000000000, %fd22097;
	st.global.f64 	[%rd32+1360], %fd76500;
	ld.global.f64 	%fd2299, [%rd35+16];
	setp.geu.f64 	%p1310, %fd76500, %fd2299;
	@%p1310 bra 	$L__BB0_1598;
	st.global.f64 	[%rd32+1360], %fd2299;
	mov.f64 	%fd76500, %fd2299;
$L__BB0_1598:
	ld.global.f64 	%fd2301, [%rd36+16];
	setp.leu.f64 	%p1311, %fd76500, %fd2301;
	@%p1311 bra 	$L__BB0_1600;
	st.global.f64 	[%rd32+1360], %fd2301;
$L__BB0_1600:
	ld.global.f64 	%fd22100, [%rd32+1464];
	mul.lo.s32 	%r7548, %r479, 12;
	mul.wide.u32 	%rd1035, %r7548, 8;
	add.s64 	%rd1036, %rd32, %rd1035;
	ld.global.f64 	%fd22101, [%rd1036+24];
	sub.f64 	%fd22102, %fd22101, %fd22100;
	fma.rn.f64 	%fd76502, %fd22102, 0d3FE0000000000000, %fd22100;
	st.global.f64 	[%rd32+1368], %fd76502;
	ld.global.f64 	%fd2303, [%rd35+24];
	setp.geu.f64 	%p1312, %fd76502, %fd2303;
	@%p1312 bra 	$L__BB0_1602;
	st.global.f64 	[%rd32+1368], %fd2303;
	mov.f64 	%fd76502, %fd2303;
$L__BB0_1602:
	ld.global.f64 	%fd2305, [%rd36+24];
	setp.leu.f64 	%p1313, %fd76502, %fd2305;
	@%p1313 bra 	$L__BB0_1604;
	st.global.f64 	[%rd32+1368], %fd2305;
	mov.f64 	%fd76502, %fd2305;
$L__BB0_1604:
	ld.global.f64 	%fd22103, [%rd32+1472];
	mul.lo.s32 	%r7549, %r479, 12;
	mul.wide.u32 	%rd1037, %r7549, 8;
	add.s64 	%rd1038, %rd32, %rd1037;
	ld.global.f64 	%fd22104, [%rd1038+32];
	sub.f64 	%fd22105, %fd22104, %fd22103;
	fma.rn.f64 	%fd76504, %fd22105, 0d3FE0000000000000, %fd22103;
	st.global.f64 	[%rd32+1376], %fd76504;
	ld.global.f64 	%fd2308, [%rd35+32];
	setp.geu.f64 	%p1314, %fd76504, %fd2308;
	@%p1314 bra 	$L__BB0_1606;
	st.global.f64 	[%rd32+1376], %fd2308;
	mov.f64 	%fd76504, %fd2308;
$L__BB0_1606:
	ld.global.f64 	%fd2310, [%rd36+32];
	setp.leu.f64 	%p1315, %fd76504, %fd2310;
	@%p1315 bra 	$L__BB0_1608;
	st.global.f64 	[%rd32+1376], %fd2310;
	mov.f64 	%fd76504, %fd2310;
$L__BB0_1608:
	ld.global.f64 	%fd22106, [%rd32+1480];
	mul.lo.s32 	%r7550, %r479, 12;
	mul.wide.u32 	%rd1039, %r7550, 8;
	add.s64 	%rd1040, %rd32, %rd1039;
	ld.global.f64 	%fd22107, [%rd1040+40];
	sub.f64 	%fd22108, %fd22107, %fd22106;
	fma.rn.f64 	%fd76506, %fd22108, 0d3FE0000000000000, %fd22106;
	st.global.f64 	[%rd32+1384], %fd76506;
	ld.global.f64 	%fd2313, [%rd35+40];
	setp.geu.f64 	%p1316, %fd76506, %fd2313;
	@%p1316 bra 	$L__BB0_1610;
	st.global.f64 	[%rd32+1384], %fd2313;
	mov.f64 	%fd76506, %fd2313;
$L__BB0_1610:
	ld.global.f64 	%fd2315, [%rd36+40];
	setp.leu.f64 	%p1317, %fd76506, %fd2315;
	@%p1317 bra 	$L__BB0_1612;
	st.global.f64 	[%rd32+1384], %fd2315;
	mov.f64 	%fd76506, %fd2315;
$L__BB0_1612:
	ld.global.f64 	%fd22109, [%rd32+1488];
	mul.lo.s32 	%r7551, %r479, 12;
	mul.wide.u32 	%rd1041, %r7551, 8;
	add.s64 	%rd1042, %rd32, %rd1041;
	ld.global.f64 	%fd22110, [%rd1042+48];
	sub.f64 	%fd22111, %fd22110, %fd22109;
	fma.rn.f64 	%fd76508, %fd22111, 0d3FE0000000000000, %fd22109;
	st.global.f64 	[%rd32+1392], %fd76508;
	ld.global.f64 	%fd2318, [%rd35+48];
	setp.geu.f64 	%p1318, %fd76508, %fd2318;
	@%p1318 bra 	$L__BB0_1614;
	st.global.f64 	[%rd32+1392], %fd2318;
	mov.f64 	%fd76508, %fd2318;
$L__BB0_1614:
	ld.global.f64 	%fd2320, [%rd36+48];
	setp.leu.f64 	%p1319, %fd76508, %fd2320;
	@%p1319 bra 	$L__BB0_1616;
	st.global.f64 	[%rd32+1392], %fd2320;
	mov.f64 	%fd76508, %fd2320;
$L__BB0_1616:
	ld.global.f64 	%fd22112, [%rd32+1496];
	mul.lo.s32 	%r7552, %r479, 12;
	mul.wide.u32 	%rd1043, %r7552, 8;
	add.s64 	%rd1044, %rd32, %rd1043;
	ld.global.f64 	%fd22113, [%rd1044+56];
	sub.f64 	%fd22114, %fd22113, %fd22112;
	fma.rn.f64 	%fd76510, %fd22114, 0d3FE0000000000000, %fd22112;
	st.global.f64 	[%rd32+1400], %fd76510;
	ld.global.f64 	%fd2323, [%rd35+56];
	setp.geu.f64 	%p1320, %fd76510, %fd2323;
	@%p1320 bra 	$L__BB0_1618;
	st.global.f64 	[%rd32+1400], %fd2323;
	mov.f64 	%fd76510, %fd2323;
$L__BB0_1618:
	ld.global.f64 	%fd2325, [%rd36+56];
	setp.leu.f64 	%p1321, %fd76510, %fd2325;
	@%p1321 bra 	$L__BB0_1620;
	st.global.f64 	[%rd32+1400], %fd2325;
	mov.f64 	%fd76510, %fd2325;
$L__BB0_1620:
	ld.global.f64 	%fd22115, [%rd32+1504];
	mul.lo.s32 	%r7553, %r479, 12;
	mul.wide.u32 	%rd1045, %r7553, 8;
	add.s64 	%rd1046, %rd32, %rd1045;
	ld.global.f64 	%fd22116, [%rd1046+64];
	sub.f64 	%fd22117, %fd22116, %fd22115;
	fma.rn.f64 	%fd76512, %fd22117, 0d3FE0000000000000, %fd22115;
	st.global.f64 	[%rd32+1408], %fd76512;
	ld.global.f64 	%fd2328, [%rd35+64];
	setp.geu.f64 	%p1322, %fd76512, %fd2328;
	@%p1322 bra 	$L__BB0_1622;
	st.global.f64 	[%rd32+1408], %fd2328;
	mov.f64 	%fd76512, %fd2328;
$L__BB0_1622:
	ld.global.f64 	%fd2330, [%rd36+64];
	setp.leu.f64 	%p1323, %fd76512, %fd2330;
	@%p1323 bra 	$L__BB0_1624;
	st.global.f64 	[%rd32+1408], %fd2330;
	mov.f64 	%fd76512, %fd2330;
$L__BB0_1624:
	ld.global.f64 	%fd22118, [%rd32+1512];
	mul.lo.s32 	%r7554, %r479, 12;
	mul.wide.u32 	%rd1047, %r7554, 8;
	add.s64 	%rd1048, %rd32, %rd1047;
	ld.global.f64 	%fd22119, [%rd1048+72];
	sub.f64 	%fd22120, %fd22119, %fd22118;
	fma.rn.f64 	%fd76514, %fd22120, 0d3FE0000000000000, %fd22118;
	st.global.f64 	[%rd32+1416], %fd76514;
	ld.global.f64 	%fd2333, [%rd35+72];
	setp.geu.f64 	%p1324, %fd76514, %fd2333;
	@%p1324 bra 	$L__BB0_1626;
	st.global.f64 	[%rd32+1416], %fd2333;
	mov.f64 	%fd76514, %fd2333;
$L__BB0_1626:
	ld.global.f64 	%fd2335, [%rd36+72];
	setp.leu.f64 	%p1325, %fd76514, %fd2335;
	@%p1325 bra 	$L__BB0_1628;
	st.global.f64 	[%rd32+1416], %fd2335;
	mov.f64 	%fd76514, %fd2335;
$L__BB0_1628:
	ld.global.f64 	%fd22121, [%rd32+1520];
	mul.lo.s32 	%r7555, %r479, 12;
	mul.wide.u32 	%rd1049, %r7555, 8;
	add.s64 	%rd1050, %rd32, %rd1049;
	ld.global.f64 	%fd22122, [%rd1050+80];
	sub.f64 	%fd22123, %fd22122, %fd22121;
	fma.rn.f64 	%fd76516, %fd22123, 0d3FE0000000000000, %fd22121;
	st.global.f64 	[%rd32+1424], %fd76516;
	ld.global.f64 	%fd2338, [%rd35+80];
	setp.geu.f64 	%p1326, %fd76516, %fd2338;
	@%p1326 bra 	$L__BB0_1630;
	st.global.f64 	[%rd32+1424], %fd2338;
	mov.f64 	%fd76516, %fd2338;
$L__BB0_1630:
	ld.global.f64 	%fd2340, [%rd36+80];
	setp.leu.f64 	%p1327, %fd76516, %fd2340;
	@%p1327 bra 	$L__BB0_1632;
	st.global.f64 	[%rd32+1424], %fd2340;
	mov.f64 	%fd76516, %fd2340;
$L__BB0_1632:
	ld.global.f64 	%fd22124, [%rd32+1528];
	mul.lo.s32 	%r7556, %r479, 12;
	mul.wide.u32 	%rd1051, %r7556, 8;
	add.s64 	%rd1052, %rd32, %rd1051;
	ld.global.f64 	%fd22125, [%rd1052+88];
	sub.f64 	%fd22126, %fd22125, %fd22124;
	fma.rn.f64 	%fd76518, %fd22126, 0d3FE0000000000000, %fd22124;
	st.global.f64 	[%rd32+1432], %fd76518;
	ld.global.f64 	%fd2343, [%rd35+88];
	setp.geu.f64 	%p1328, %fd76518, %fd2343;
	@%p1328 bra 	$L__BB0_1634;
	st.global.f64 	[%rd32+1432], %fd2343;
	mov.f64 	%fd76518, %fd2343;
$L__BB0_1634:
	ld.global.f64 	%fd2345, [%rd36+88];
	setp.leu.f64 	%p1329, %fd76518, %fd2345;
	@%p1329 bra 	$L__BB0_1636;
	st.global.f64 	[%rd32+1432], %fd2345;
	mov.f64 	%fd76518, %fd2345;
$L__BB0_1636:
	mul.f64 	%fd2347, %fd76514, 0d3F91DF46A2529D3A;
	abs.f64 	%fd2348, %fd2347;
	setp.neu.f64 	%p1330, %fd2348, 0d7FF0000000000000;
	@%p1330 bra 	$L__BB0_1638;
	mov.f64 	%fd22132, 0d0000000000000000;
	mul.rn.f64 	%fd76519, %fd2347, %fd22132;
	mov.b32 	%r18062, 0;
	bra.uni 	$L__BB0_1640;
$L__BB0_1638:
	mul.f64 	%fd22127, %fd2347, 0d3FE45F306DC9C883;
	cvt.rni.s32.f64 	%r18062, %fd22127;
	cvt.rn.f64.s32 	%fd22128, %r18062;
	fma.rn.f64 	%fd22129, %fd22128, 0dBFF921FB54442D18, %fd2347;
	fma.rn.f64 	%fd22130, %fd22128, 0dBC91A62633145C00, %fd22129;
	fma.rn.f64 	%fd76519, %fd22128, 0dB97B839A252049C0, %fd22130;
	setp.ltu.f64 	%p1331, %fd2348, 0d41E0000000000000;
	@%p1331 bra 	$L__BB0_1640;
	{ // callseq 150, 0
	.param .b64 param0;
	st.param.f64 	[param0], %fd2347;
	.param .align 16 .b8 retval0[16];
	call.uni (retval0), 
	__internal_trig_reduction_slowpathd, 
	(
	param0
	);
	ld.param.f64 	%fd76519, [retval0];
	ld.param.b32 	%r18062, [retval0+8];
	} // callseq 150
$L__BB0_1640:
	shl.b32 	%r7559, %r18062, 6;
	cvt.u64.u32 	%rd1053, %r7559;
	and.b64  	%rd1054, %rd1053, 64;
	mov.u64 	%rd1055, __cudart_sin_cos_coeffs;
	add.s64 	%rd1056, %rd1055, %rd1054;
	mul.rn.f64 	%fd22133, %fd76519, %fd76519;
	and.b32  	%r7560, %r18062, 1;
	setp.eq.b32 	%p1332, %r7560, 1;
	selp.f64 	%fd22134, 0dBDA8FF8320FD8164, 0d3DE5DB65F9785EBA, %p1332;
	ld.global.nc.v2.f64 	{%fd22135, %fd22136}, [%rd1056];
	fma.rn.f64 	%fd22137, %fd22134, %fd22133, %fd22135;
	fma.rn.f64 	%fd22138, %fd22137, %fd22133, %fd22136;
	ld.global.nc.v2.f64 	{%fd22139, %fd22140}, [%rd1056+16];
	fma.rn.f64 	%fd22141, %fd22138, %fd22133, %fd22139;
	fma.rn.f64 	%fd22142, %fd22141, %fd22133, %fd22140;
	ld.global.nc.v2.f64 	{%fd22143, %fd22144}, [%rd1056+32];
	fma.rn.f64 	%fd22145, %fd22142, %fd22133, %fd22143;
	fma.rn.f64 	%fd22146, %fd22145, %fd22133, %fd22144;
	fma.rn.f64 	%fd22147, %fd22146, %fd76519, %fd76519;
	fma.rn.f64 	%fd22148, %fd22146, %fd22133, 0d3FF0000000000000;
	selp.f64 	%fd22149, %fd22148, %fd22147, %p1332;
	and.b32  	%r7561, %r18062, 2;
	setp.eq.s32 	%p1333, %r7561, 0;
	mov.f64 	%fd22150, 0d0000000000000000;
	sub.f64 	%fd22151, %fd22150, %fd22149;
	selp.f64 	%fd2353, %fd22149, %fd22151, %p1333;
	mul.f64 	%fd2354, %fd76516, 0d3F91DF46A2529D3A;
	abs.f64 	%fd2355, %fd2354;
	setp.neu.f64 	%p1334, %fd2355, 0d7FF0000000000000;
	@%p1334 bra 	$L__BB0_1642;
	mov.f64 	%fd22157, 0d0000000000000000;
	mul.rn.f64 	%fd76520, %fd2354, %fd22157;
	mov.b32 	%r18063, 0;
	bra.uni 	$L__BB0_1644;
$L__BB0_1642:
	mul.f64 	%fd22152, %fd2354, 0d3FE45F306DC9C883;
	cvt.rni.s32.f64 	%r18063, %fd22152;
	cvt.rn.f64.s32 	%fd22153, %r18063;
	fma.rn.f64 	%fd22154, %fd22153, 0dBFF921FB54442D18, %fd2354;
	fma.rn.f64 	%fd22155, %fd22153, 0dBC91A62633145C00, %fd22154;
	fma.rn.f64 	%fd76520, %fd22153, 0dB97B839A252049C0, %fd22155;
	setp.ltu.f64 	%p1335, %fd2355, 0d41E0000000000000;
	@%p1335 bra 	$L__BB0_1644;
	{ // callseq 151, 0
	.param .b64 param0;
	st.param.f64 	[param0], %fd2354;
	.param .align 16 .b8 retval0[16];
	call.uni (retval0), 
	__internal_trig_reduction_slowpathd, 
	(
	param0
	);
	ld.param.f64 	%fd76520, [retval0];
	ld.param.b32 	%r18063, [retval0+8];
	} // callseq 151
$L__BB0_1644:
	shl.b32 	%r7564, %r18063, 6;
	cvt.u64.u32 	%rd1057, %r7564;
	and.b64  	%rd1058, %rd1057, 64;
	mov.u64 	%rd1059, __cudart_sin_cos_coeffs;
	add.s64 	%rd1060, %rd1059, %rd1058;
	mul.rn.f64 	%fd22158, %fd76520, %fd76520;
	and.b32  	%r7565, %r18063, 1;
	setp.eq.b32 	%p1336, %r7565, 1;
	selp.f64 	%fd22159, 0dBDA8FF8320FD8164, 0d3DE5DB65F9785EBA, %p1336;
	ld.global.nc.v2.f64 	{%fd22160, %fd22161}, [%rd1060];
	fma.rn.f64 	%fd22162, %fd22159, %fd22158, %fd22160;
	fma.rn.f64 	%fd22163, %fd22162, %fd22158, %fd22161;
	ld.global.nc.v2.f64 	{%fd22164, %fd22165}, [%rd1060+16];
	fma.rn.f64 	%fd22166, %fd22163, %fd22158, %fd22164;
	fma.rn.f64 	%fd22167, %fd22166, %fd22158, %fd22165;
	ld.global.nc.v2.f64 	{%fd22168, %fd22169}, [%rd1060+32];
	fma.rn.f64 	%fd22170, %fd22167, %fd22158, %fd22168;
	fma.rn.f64 	%fd22171, %fd22170, %fd22158, %fd22169;
	fma.rn.f64 	%fd22172, %fd22171, %fd76520, %fd76520;
	fma.rn.f64 	%fd22173, %fd22171, %fd22158, 0d3FF0000000000000;
	selp.f64 	%fd22174, %fd22173, %fd22172, %p1336;
	and.b32  	%r7566, %r18063, 2;
	setp.eq.s32 	%p1337, %r7566, 0;
	mov.f64 	%fd22175, 0d0000000000000000;
	sub.f64 	%fd22176, %fd22175, %fd22174;
	selp.f64 	%fd2360, %fd22174, %fd22176, %p1337;
	mul.f64 	%fd2361, %fd76518, 0d3F91DF46A2529D3A;
	abs.f64 	%fd2362, %fd2361;
	setp.neu.f64 	%p1338, %fd2362, 0d7FF0000000000000;
	@%p1338 bra 	$L__BB0_1646;
	mov.f64 	%fd22182, 0d0000000000000000;
	mul.rn.f64 	%fd76521, %fd2361, %fd22182;
	mov.b32 	%r18064, 0;
	bra.uni 	$L__BB0_1648;
$L__BB0_1646:
	mul.f64 	%fd22177, %fd2361, 0d3FE45F306DC9C883;
	cvt.rni.s32.f64 	%r18064, %fd22177;
	cvt.rn.f64.s32 	%fd22178, %r18064;
	fma.rn.f64 	%fd22179, %fd22178, 0dBFF921FB54442D18, %fd2361;
	fma.rn.f64 	%fd22180, %fd22178, 0dBC91A62633145C00, %fd22179;
	fma.rn.f64 	%fd76521, %fd22178, 0dB97B839A252049C0, %fd22180;
	setp.ltu.f64 	%p1339, %fd2362, 0d41E0000000000000;
	@%p1339 bra 	$L__BB0_1648;
	{ // callseq 152, 0
	.param .b64 param0;
	st.param.f64 	[param0], %fd2361;
	.param .align 16 .b8 retval0[16];
	call.uni (retval0), 
	__internal_trig_reduction_slowpathd, 
	(
	param0
	);
	ld.param.f64 	%fd76521, [retval0];
	ld.param.b32 	%r18064, [retval0+8];
	} // callseq 152
$L__BB0_1648:
	shl.b32 	%r7569, %r18064, 6;
	cvt.u64.u32 	%rd1061, %r7569;
	and.b64  	%rd1062, %rd1061, 64;
	mov.u64 	%rd1063, __cudart_sin_cos_coeffs;
	add.s64 	%rd1064, %rd1063, %rd1062;
	mul.rn.f64 	%fd22183, %fd76521, %fd76521;
	and.b32  	%r7570, %r18064, 1;
	setp.eq.b32 	%p1341, %r7570, 1;
	selp.f64 	%fd22184, 0dBDA8FF8320FD8164, 0d3DE5DB65F9785EBA, %p1341;
	ld.global.nc.v2.f64 	{%fd22185, %fd22186}, [%rd1064];
	fma.rn.f64 	%fd22187, %fd22184, %fd22183, %fd22185;
	fma.rn.f64 	%fd22188, %fd22187, %fd22183, %fd22186;
	ld.global.nc.v2.f64 	{%fd22189, %fd22190}, [%rd1064+16];
	fma.rn.f64 	%fd22191, %fd22188, %fd22183, %fd22189;
	fma.rn.f64 	%fd22192, %fd22191, %fd22183, %fd22190;
	ld.global.nc.v2.f64 	{%fd22193, %fd22194}, [%rd1064+32];
	fma.rn.f64 	%fd22195, %fd22192, %fd22183, %fd22193;
	fma.rn.f64 	%fd22196, %fd22195, %fd22183, %fd22194;
	fma.rn.f64 	%fd22197, %fd22196, %fd76521, %fd76521;
	fma.rn.f64 	%fd22198, %fd22196, %fd22183, 0d3FF0000000000000;
	selp.f64 	%fd22199, %fd22198, %fd22197, %p1341;
	and.b32  	%r7571, %r18064, 2;
	setp.eq.s32 	%p1342, %r7571, 0;
	mov.f64 	%fd22200, 0d0000000000000000;
	sub.f64 	%fd22201, %fd22200, %fd22199;
	selp.f64 	%fd2367, %fd22199, %fd22201, %p1342;
	@%p1330 bra 	$L__BB0_1650;
	mov.f64 	%fd22207, 0d0000000000000000;
	mul.rn.f64 	%fd76523, %fd2347, %fd22207;
	mov.b32 	%r18066, 1;
	bra.uni 	$L__BB0_1653;
$L__BB0_1650:
	mul.f64 	%fd22202, %fd2347, 0d3FE45F306DC9C883;
	cvt.rni.s32.f64 	%r18065, %fd22202;
	cvt.rn.f64.s32 	%fd22203, %r18065;
	fma.rn.f64 	%fd22204, %fd22203, 0dBFF921FB54442D18, %fd2347;
	fma.rn.f64 	%fd22205, %fd22203, 0dBC91A62633145C00, %fd22204;
	fma.rn.f64 	%fd76523, %fd22203, 0dB97B839A252049C0, %fd22205;
	setp.ltu.f64 	%p1343, %fd2348, 0d41E0000000000000;
	@%p1343 bra 	$L__BB0_1652;
	{ // callseq 153, 0
	.param .b64 param0;
	st.param.f64 	[param0], %fd2347;
	.param .align 16 .b8 retval0[16];
	call.uni (retval0), 
	__internal_trig_reduction_slowpathd, 
	(
	param0
	);
	ld.param.f64 	%fd76523, [retval0];
	ld.param.b32 	%r18065, [retval0+8];
	} // callseq 153
$L__BB0_1652:
	add.s32 	%r18066, %r18065, 1;
$L__BB0_1653:
	shl.b32 	%r7574, %r18066, 6;
	cvt.u64.u32 	%rd1065, %r7574;
	and.b64  	%rd1066, %rd1065, 64;
	mov.u64 	%rd1067, __cudart_sin_cos_coeffs;
	add.s64 	%rd1068, %rd1067, %rd1066;
	mul.rn.f64 	%fd22208, %fd76523, %fd76523;
	and.b32  	%r7575, %r18066, 1;
	setp.eq.b32 	%p1345, %r7575, 1;
	selp.f64 	%fd22209, 0dBDA8FF8320FD8164, 0d3DE5DB65F9785EBA, %p1345;
	ld.global.nc.v2.f64 	{%fd22210, %fd22211}, [%rd1068];
	fma.rn.f64 	%fd22212, %fd22209, %fd22208, %fd22210;
	fma.rn.f64 	%fd22213, %fd22212, %fd22208, %fd22211;
	ld.global.nc.v2.f64 	{%fd22214, %fd22215}, [%rd1068+16];
	fma.rn.f64 	%fd22216, %fd22213, %fd22208, %fd22214;
	fma.rn.f64 	%fd22217, %fd22216, %fd22208, %fd22215;
	ld.global.nc.v2.f64 	{%fd22218, %fd22219}, [%rd1068+32];
	fma.rn.f64 	%fd22220, %fd22217, %fd22208, %fd22218;
	fma.rn.f64 	%fd22221, %fd22220, %fd22208, %fd22219;
	fma.rn.f64 	%fd22222, %fd22221, %fd76523, %fd76523;
	fma.rn.f64 	%fd22223, %fd22221, %fd22208, 0d3FF0000000000000;
	selp.f64 	%fd22224, %fd22223, %fd22222, %p1345;
	and.b32  	%r7576, %r18066, 2;
	setp.eq.s32 	%p1346, %r7576, 0;
	mov.f64 	%fd22225, 0d0000000000000000;
	sub.f64 	%fd22226, %fd22225, %fd22224;
	selp.f64 	%fd2373, %fd22224, %fd22226, %p1346;
	@%p1334 bra 	$L__BB0_1655;
	mov.f64 	%fd22232, 0d0000000000000000;
	mul.rn.f64 	%fd76525, %fd2354, %fd22232;
	mov.b32 	%r18068, 1;
	bra.uni 	$L__BB0_1658;
$L__BB0_1655:
	mul.f64 	%fd22227, %fd2354, 0d3FE45F306DC9C883;
	cvt.rni.s32.f64 	%r18067, %fd22227;
	cvt.rn.f64.s32 	%fd22228, %r18067;
	fma.rn.f64 	%fd22229, %fd22228, 0dBFF921FB54442D18, %fd2354;
	fma.rn.f64 	%fd22230, %fd22228, 0dBC91A62633145C00, %fd22229;
	fma.rn.f64 	%fd76525, %fd22228, 0dB97B839A252049C0, %fd22230;
	setp.ltu.f64 	%p1347, %fd2355, 0d41E0000000000000;
	@%p1347 bra 	$L__BB0_1657;
	{ // callseq 154, 0
	.param .b64 param0;
	st.param.f64 	[param0], %fd2354;
	.param .align 16 .b8 retval0[16];
	call.uni (retval0), 
	__internal_trig_reduction_slowpathd, 
	(
	param0
	);
	ld.param.f64 	%fd76525, [retval0];
	ld.param.b32 	%r18067, [retval0+8];
	} // callseq 154
$L__BB0_1657:
	add.s32 	%r18068, %r18067, 1;
$L__BB0_1658:
	shl.b32 	%r7579, %r18068, 6;
	cvt.u64.u32 	%rd1069, %r7579;
	and.b64  	%rd1070, %rd1069, 64;
	mov.u64 	%rd1071, __cudart_sin_cos_coeffs;
	add.s64 	%rd1072, %rd1071, %rd1070;
	mul.rn.f64 	%fd22233, %fd76525, %fd76525;
	and.b32  	%r7580, %r18068, 1;
	setp.eq.b32 	%p1349, %r7580, 1;
	selp.f64 	%fd22234, 0dBDA8FF8320FD8164, 0d3DE5DB65F9785EBA, %p1349;
	ld.global.nc.v2.f64 	{%fd22235, %fd22236}, [%rd1072];
	fma.rn.f64 	%fd22237, %fd22234, %fd22233, %fd22235;
	fma.rn.f64 	%fd22238, %fd22237, %fd22233, %fd22236;
	ld.global.nc.v2.f64 	{%fd22239, %fd22240}, [%rd1072+16];
	fma.rn.f64 	%fd22241, %fd22238, %fd22233, %fd22239;
	fma.rn.f64 	%fd22242, %fd22241, %fd22233, %fd22240;
	ld.global.nc.v2.f64 	{%fd22243, %fd22244}, [%rd1072+32];
	fma.rn.f64 	%fd22245, %fd22242, %fd22233, %fd22243;
	fma.rn.f64 	%fd22246, %fd22245, %fd22233, %fd22244;
	fma.rn.f64 	%fd22247, %fd22246, %fd76525, %fd76525;
	fma.rn.f64 	%fd22248, %fd22246, %fd22233, 0d3FF0000000000000;
	selp.f64 	%fd22249, %fd22248, %fd22247, %p1349;
	and.b32  	%r7581, %r18068, 2;
	setp.eq.s32 	%p1350, %r7581, 0;
	mov.f64 	%fd22250, 0d0000000000000000;
	sub.f64 	%fd22251, %fd22250, %fd22249;
	selp.f64 	%fd2379, %fd22249, %fd22251, %p1350;
	@%p1338 bra 	$L__BB0_1660;
	mov.f64 	%fd22257, 0d0000000000000000;
	mul.rn.f64 	%fd76527, %fd2361, %fd22257;
	mov.b32 	%r18070, 1;
	bra.uni 	$L__BB0_1663;
$L__BB0_1660:
	mul.f64 	%fd22252, %fd2361, 0d3FE45F306DC9C883;
	cvt.rni.s32.f64 	%r18069, %fd22252;
	cvt.rn.f64.s32 	%fd22253, %r18069;
	fma.rn.f64 	%fd22254, %fd22253, 0dBFF921FB54442D18, %fd2361;
	fma.rn.f64 	%fd22255, %fd22253, 0dBC91A62633145C00, %fd22254;
	fma.rn.f64 	%fd76527, %fd22253, 0dB97B839A252049C0, %fd22255;
	setp.ltu.f64 	%p1351, %fd2362, 0d41E0000000000000;
	@%p1351 bra 	$L__BB0_1662;
	{ // callseq 155, 0
	.param .b64 param0;
	st.param.f64 	[param0], %fd2361;
	.param .align 16 .b8 retval0[16];
	call.uni (retval0), 
	__internal_trig_reduction_slowpathd, 
	(
	param0
	);
	ld.param.f64 	%fd76527, [retval0];
	ld.param.b32 	%r18069, [retval0+8];
	} // callseq 155
$L__BB0_1662:
	add.s32 	%r18070, %r18069, 1;
$L__BB0_1663:
	shl.b32 	%r7584, %r18070, 6;
	cvt.u64.u32 	%rd1073, %r7584;
	and.b64  	%rd1074, %rd1073, 64;
	mov.u64 	%rd1075, __cudart_sin_cos_coeffs;
	add.s64 	%rd1076, %rd1075, %rd1074;
	mul.rn.f64 	%fd22258, %fd76527, %fd76527;
	and.b32  	%r7585, %r18070, 1;
	setp.eq.b32 	%p1352, %r7585, 1;
	selp.f64 	%fd22259, 0dBDA8FF8320FD8164, 0d3DE5DB65F9785EBA, %p1352;
	ld.global.nc.v2.f64 	{%fd22260, %fd22261}, [%rd1076];
	fma.rn.f64 	%fd22262, %fd22259, %fd22258, %fd22260;
	fma.rn.f64 	%fd22263, %fd22262, %fd22258, %fd22261;
	ld.global.nc.v2.f64 	{%fd22264, %fd22265}, [%rd1076+16];
	fma.rn.f64 	%fd22266, %fd22263, %fd22258, %fd22264;
	fma.rn.f64 	%fd22267, %fd22266, %fd22258, %fd22265;
	ld.global.nc.v2.f64 	{%fd22268, %fd22269}, [%rd1076+32];
	fma.rn.f64 	%fd22270, %fd22267, %fd22258, %fd22268;
	fma.rn.f64 	%fd22271, %fd22270, %fd22258, %fd22269;
	fma.rn.f64 	%fd22272, %fd22271, %fd76527, %fd76527;
	fma.rn.f64 	%fd22273, %fd22271, %fd22258, 0d3FF0000000000000;
	selp.f64 	%fd22274, %fd22273, %fd22272, %p1352;
	and.b32  	%r7586, %r18070, 2;
	setp.eq.s32 	%p1353, %r7586, 0;
	mov.f64 	%fd22275, 0d0000000000000000;
	sub.f64 	%fd22276, %fd22275, %fd22274;
	selp.f64 	%fd2385, %fd22274, %fd22276, %p1353;
	mul.f64 	%fd22277, %fd2373, %fd2379;
	sub.f64 	%fd22278, %fd22277, %fd2385;
	mul.f64 	%fd22279, %fd2353, %fd2360;
	div.rn.f64 	%fd2386, %fd22278, %fd22279;
	{
	.reg .b32 %temp; 
	mov.b64 	{%temp, %r973}, %fd2386;
	}
	abs.f64 	%fd2387, %fd2386;
	{
	.reg .b32 %temp; 
	mov.b64 	{%temp, %r7587}, %fd2387;
	}
	setp.gt.s32 	%p1354, %r7587, 1071801957;
	@%p1354 bra 	$L__BB0_1667;
	mul.f64 	%fd22320, %fd2386, %fd2386;
	fma.rn.f64 	%fd22321, %fd22320, 0d3FB0066BDC1895E9, 0dBFB3823B180754AF;
	fma.rn.f64 	%fd22322, %fd22321, %fd22320, 0d3FB11E52CC2F79AE;
	fma.rn.f64 	%fd22323, %fd22322, %fd22320, 0dBF924EAF3526861B;
	fma.rn.f64 	%fd22324, %fd22323, %fd22320, 0d3F91DF02A31E6CB7;
	fma.rn.f64 	%fd22325, %fd22324, %fd22320, 0d3F847D18B0EEC6CC;
	fma.rn.f64 	%fd22326, %fd22325, %fd22320, 0d3F8D0AF961BA53B0;
	fma.rn.f64 	%fd22327, %fd22326, %fd22320, 0d3F91BF7734CF1C48;
	fma.rn.f64 	%fd22328, %fd22327, %fd22320, 0d3F96E91483144EF7;
	fma.rn.f64 	%fd22329, %fd22328, %fd22320, 0d3F9F1C6E0A4F9F81;
	fma.rn.f64 	%fd22330, %fd22329, %fd22320, 0d3FA6DB6DC27FA92B;
	fma.rn.f64 	%fd22331, %fd22330, %fd22320, 0d3FB333333320F91B;
	fma.rn.f64 	%fd22332, %fd22331, %fd22320, 0d3FC5555555555F4D;
	mul.f64 	%fd22333, %fd22320, %fd22332;
	fma.rn.f64 	%fd2388, %fd22333, %fd2387, %fd2387;
	setp.gt.s32 	%p1358, %r973, -1;
	@%p1358 bra 	$L__BB0_1666;
	mov.f64 	%fd22338, 0d3C91A62633145C07;
	add.rn.f64 	%fd22339, %fd2388, %fd22338;
	mov.f64 	%fd22340, 0d3FF921FB54442D18;
	add.rn.f64 	%fd76528, %fd22340, %fd22339;
	bra.uni 	$L__BB0_1668;
$L__BB0_1666:
	mov.f64 	%fd22334, 0dBC91A62633145C07;
	add.rn.f64 	%fd22335, %fd2388, %fd22334;
	neg.f64 	%fd22336, %fd22335;
	mov.f64 	%fd22337, 0d3FF921FB54442D18;
	add.rn.f64 	%fd76528, %fd22337, %fd22336;
	bra.uni 	$L__BB0_1668;
$L__BB0_1667:
	mov.f64 	%fd22280, 0d3FF0000000000000;
	sub.f64 	%fd22281, %fd22280, %fd2387;
	{
	.reg .b32 %temp; 
	mov.b64 	{%r7588, %temp}, %fd22281;
	}
	{
	.reg .b32 %temp; 
	mov.b64 	{%temp, %r7589}, %fd22281;
	}
	add.s32 	%r7590, %r7589, -1048576;
	mov.b64 	%fd22282, {%r7588, %r7590};
	rsqrt.approx.ftz.f64 	%fd22283, %fd22282;
	{
	.reg .b32 %temp; 
	mov.b64 	{%r7591, %temp}, %fd22283;
	}
	{
	.reg .b32 %temp; 
	mov.b64 	{%temp, %r7592}, %fd22283;
	}
	add.s32 	%r7593, %r7592, -1048576;
	mov.b64 	%fd22284, {%r7591, %r7593};
	mul.f64 	%fd22285, %fd22282, %fd22283;
	neg.f64 	%fd22286, %fd22285;
	fma.rn.f64 	%fd22287, %fd22285, %fd22286, %fd22282;
	fma.rn.f64 	%fd22288, %fd22287, %fd22284, %fd22285;
	neg.f64 	%fd22289, %fd22288;
	fma.rn.f64 	%fd22290, %fd22283, %fd22289, 0d3FF0000000000000;
	fma.rn.f64 	%fd22291, %fd22290, %fd22284, %fd22284;
	fma.rn.f64 	%fd22292, %fd22288, %fd22289, %fd22282;
	fma.rn.f64 	%fd22293, %fd22292, %fd22291, %fd22288;
	{
	.reg .b32 %temp; 
	mov.b64 	{%r7594, %temp}, %fd22293;
	}
	{
	.reg .b32 %temp; 
	mov.b64 	{%temp, %r7595}, %fd22293;
	}
	add.s32 	%r7596, %r7595, 1048576;
	mov.b64 	%fd22294, {%r7594, %r7596};
	fma.rn.f64 	%fd22295, %fd22281, 0d3EC715B371155F70, 0dBEBAC2FE66FAAC4B;
	fma.rn.f64 	%fd22296, %fd22295, %fd22281, 0d3ED9A9B88EFCD9B8;
	fma.rn.f64 	%fd22297, %fd22296, %fd22281, 0d3EDD0F40A8A0C4C3;
	fma.rn.f64 	%fd22298, %fd22297, %fd22281, 0d3EF46D4CFA9E0E1F;
	fma.rn.f64 	%fd22299, %fd22298, %fd22281, 0d3F079C168D1E2422;
	fma.rn.f64 	%fd22300, %fd22299, %fd22281, 0d3F1C9A88C3BCA540;
	fma.rn.f64 	%fd22301, %fd22300, %fd22281, 0d3F31C4E64BD476DF;
	fma.rn.f64 	%fd22302, %fd22301, %fd22281, 0d3F46E8BA60009C8F;
	fma.rn.f64 	%fd22303, %fd22302, %fd22281, 0d3F5F1C71C62B05A2;
	fma.rn.f64 	%fd22304, %fd22303, %fd22281, 0d3F76DB6DB6DC9F2C;
	fma.rn.f64 	%fd22305, %fd22304, %fd22281, 0d3F9333333333329C;
	fma.rn.f64 	%fd22306, %fd22305, %fd22281, 0d3FB5555555555555;
	setp.lt.s32 	%p1355, %r7589, 1;
	mov.f64 	%fd22307, 0d0000000000000000;
	mul.rn.f64 	%fd22308, %fd2387, %fd22307;
	mul.f64 	%fd22309, %fd22281, %fd22306;
	fma.rn.f64 	%fd22310, %fd22309, %fd22294, %fd22294;
	selp.f64 	%fd22311, %fd22308, %fd22310, %p1355;
	setp.lt.s32 	%p1356, %r7589, 0;
	mov.f64 	%fd22312, 0d7FF0000000000000;
	mul.rn.f64 	%fd22313, %fd22311, %fd22312;
	selp.f64 	%fd22314, %fd22313, %fd22311, %p1356;
	setp.lt.s32 	%p1357, %r973, 0;
	mov.f64 	%fd22315, 0dBCA1A62633145C07;
	add.rn.f64 	%fd22316, %fd22314, %fd22315;
	neg.f64 	%fd22317, %fd22316;
	mov.f64 	%fd22318, 0d400921FB54442D18;
	add.rn.f64 	%fd22319, %fd22318, %fd22317;
	selp.f64 	%fd76528, %fd22319, %fd22314, %p1357;
$L__BB0_1668:
	mul.f64 	%fd22341, %fd2373, %fd2385;
	sub.f64 	%fd22342, %fd22341, %fd2379;
	mul.f64 	%fd22343, %fd2353, %fd2367;
	div.rn.f64 	%fd2393, %fd22342, %fd22343;
	{
	.reg .b32 %temp; 
	mov.b64 	{%temp, %r974}, %fd2393;
	}
	abs.f64 	%fd2394, %fd2393;
	{
	.reg .b32 %temp; 
	mov.b64 	{%temp, %r7597}, %fd2394;
	}
	setp.gt.s32 	%p1359, %r7597, 1071801957;
	@%p1359 bra 	$L__BB0_1672;
	mul.f64 	%fd22384, %fd2393, %fd2393;
	fma.rn.f64 	%fd22385, %fd22384, 0d3FB0066BDC1895E9, 0dBFB3823B180754AF;
	fma.rn.f64 	%fd22386, %fd22385, %fd22384, 0d3FB11E52CC2F79AE;
	fma.rn.f64 	%fd22387, %fd22386, %fd22384, 0dBF924EAF3526861B;
	fma.rn.f64 	%fd22388, %fd22387, %fd22384, 0d3F91DF02A31E6CB7;
	fma.rn.f64 	%fd22389, %fd22388, %fd22384, 0d3F847D18B0EEC6CC;
	fma.rn.f64 	%fd22390, %fd22389, %fd22384, 0d3F8D0AF961BA53B0;
	fma.rn.f64 	%fd22391, %fd22390, %fd22384, 0d3F91BF7734CF1C48;
	fma.rn.f64 	%fd22392, %fd22391, %fd22384, 0d3F96E91483144EF7;
	fma.rn.f64 	%fd22393, %fd22392, %fd22384, 0d3F9F1C6E0A4F9F81;
	fma.rn.f64 	%fd22394, %fd22393, %fd22384, 0d3FA6DB6DC27FA92B;
	fma.rn.f64 	%fd22395, %fd22394, %fd22384, 0d3FB333333320F91B;
	fma.rn.f64 	%fd22396, %fd22395, %fd22384, 0d3FC5555555555F4D;
	mul.f64 	%fd22397, %fd22384, %fd22396;
	fma.rn.f64 	%fd2395, %fd22397, %fd2394, %fd2394;
	setp.gt.s32 	%p1363, %r974, -1;
	@%p1363 bra 	$L__BB0_1671;
	mov.f64 	%fd22402, 0d3C91A62633145C07;
	add.rn.f64 	%fd22403, %fd2395, %fd22402;
	mov.f64 	%fd22404, 0d3FF921FB54442D18;
	add.rn.f64 	%fd76529, %fd22404, %fd22403;
	bra.uni 	$L__BB0_1673;
$L__BB0_1671:
	mov.f64 	%fd22398, 0dBC91A62633145C07;
	add.rn.f64 	%fd22399, %fd2395, %fd22398;
	neg.f64 	%fd22400, %fd22399;
	mov.f64 	%fd22401, 0d3FF921FB54442D18;
	add.rn.f64 	%fd76529, %fd22401, %fd22400;
	bra.uni 	$L__BB0_1673;
$L__BB0_1672:
	mov.f64 	%fd22344, 0d3FF0000000000000;
	sub.f64 	%fd22345, %fd22344, %fd2394;
	{
	.reg .b32 %temp; 
	mov.b64 	{%r7598, %temp}, %fd22345;
	}
	{
	.reg .b32 %temp; 
	mov.b64 	{%temp, %r7599}, %fd22345;
	}
	add.s32 	%r7600, %r7599, -1048576;
	mov.b64 	%fd22346, {%r7598, %r7600};
	rsqrt.approx.ftz.f64 	%fd22347, %fd22346;
	{
	.reg .b32 %temp; 
	mov.b64 	{%r7601, %temp}, %fd22347;
	}
	{
	.reg .b32 %temp; 
	mov.b64 	{%temp, %r7602}, %fd22347;
	}
	add.s32 	%r7603, %r7602, -1048576;
	mov.b64 	%fd22348, {%r7601, %r7603};
	mul.f64 	%fd22349, %fd22346, %fd22347;
	neg.f64 	%fd22350, %fd22349;
	fma.rn.f64 	%fd22351, %fd22349, %fd22350, %fd22346;
	fma.rn.f64 	%fd22352, %fd22351, %fd22348, %fd22349;
	neg.f64 	%fd22353, %fd22352;
	fma.rn.f64 	%fd22354, %fd22347, %fd22353, 0d3FF0000000000000;
	fma.rn.f64 	%fd22355, %fd22354, %fd22348, %fd22348;
	fma.rn.f64 	%fd22356, %fd22352, %fd22353, %fd22346;
	fma.rn.f64 	%fd22357, %fd22356, %fd22355, %fd22352;
	{
	.reg .b32 %temp; 
	mov.b64 	{%r7604, %temp}, %fd22357;
	}
	{
	.reg .b32 %temp; 
	mov.b64 	{%temp, %r7605}, %fd22357;
	}
	add.s32 	%r7606, %r7605, 1048576;
	mov.b64 	%fd22358, {%r7604, %r7606};
	fma.rn.f64 	%fd22359, %fd22345, 0d3EC715B371155F70, 0dBEBAC2FE66FAAC4B;
	fma.rn.f64 	%fd22360, %fd22359, %fd22345, 0d3ED9A9B88EFCD9B8;
	fma.rn.f64 	%fd22361, %fd22360, %fd22345, 0d3EDD0F40A8A0C4C3;
	fma.rn.f64 	%fd22362, %fd22361, %fd22345, 0d3EF46D4CFA9E0E1F;
	fma.rn.f64 	%fd22363, %fd22362, %fd22345, 0d3F079C168D1E2422;
	fma.rn.f64 	%fd22364, %fd22363, %fd22345, 0d3F1C9A88C3BCA540;
	fma.rn.f64 	%fd22365, %fd22364, %fd22345, 0d3F31C4E64BD476DF;
	fma.rn.f64 	%fd22366, %fd22365, %fd22345, 0d3F46E8BA60009C8F;
	fma.rn.f64 	%fd22367, %fd22366, %fd22345, 0d3F5F1C71C62B05A2;
	fma.rn.f64 	%fd22368, %fd22367, %fd22345, 0d3F76DB6DB6DC9F2C;
	fma.rn.f64 	%fd22369, %fd22368, %fd22345, 0d3F9333333333329C;
	fma.rn.f64 	%fd22370, %fd22369, %fd22345, 0d3FB5555555555555;
	setp.lt.s32 	%p1360, %r7599, 1;
	mov.f64 	%fd22371, 0d0000000000000000;
	mul.rn.f64 	%fd22372, %fd2394, %fd22371;
	mul.f64 	%fd22373, %fd22345, %fd22370;
	fma.rn.f64 	%fd22374, %fd22373, %fd22358, %fd22358;
	selp.f64 	%fd22375, %fd22372, %fd22374, %p1360;
	setp.lt.s32 	%p1361, %r7599, 0;
	mov.f64 	%fd22376, 0d7FF0000000000000;
	mul.rn.f64 	%fd22377, %fd22375, %fd22376;
	selp.f64 	%fd22378, %fd22377, %fd22375, %p1361;
	setp.lt.s32 	%p1362, %r974, 0;
	mov.f64 	%fd22379, 0dBCA1A62633145C07;
	add.rn.f64 	%fd22380, %fd22378, %fd22379;
	neg.f64 	%fd22381, %fd22380;
	mov.f64 	%fd22382, 0d400921FB54442D18;
	add.rn.f64 	%fd22383, %fd22382, %fd22381;
	selp.f64 	%fd76529, %fd22383, %fd22378, %p1362;
$L__BB0_1673:
	mul.f64 	%fd22405, %fd76529, 0d404CA5DC1A63C1F5;
	mul.f64 	%fd2400, %fd22405, 0d3F91DF46A2529D3A;
	abs.f64 	%fd2401, %fd2400;
	setp.neu.f64 	%p1364, %fd2401, 0d7FF0000000000000;
	@%p1364 bra 	$L__BB0_1675;
	mov.f64 	%fd22411, 0d0000000000000000;
	mul.rn.f64 	%fd76530, %fd2400, %fd22411;
	mov.b32 	%r18071, 0;
	bra.uni 	$L__BB0_1677;
$L__BB0_1675:
	mul.f64 	%fd22406, %fd2400, 0d3FE45F306DC9C883;
	cvt.rni.s32.f64 	%r18071, %fd22406;
	cvt.rn.f64.s32 	%fd22407, %r18071;
	fma.rn.f64 	%fd22408, %fd22407, 0dBFF921FB54442D18, %fd2400;
	fma.rn.f64 	%fd22409, %fd22407, 0dBC91A62633145C00, %fd22408;
	fma.rn.f64 	%fd76530, %fd22407, 0dB97B839A252049C0, %fd22409;
	setp.ltu.f64 	%p1365, %fd2401, 0d41E0000000000000;
	@%p1365 bra 	$L__BB0_1677;
	{ // callseq 156, 0
	.param .b64 param0;
	st.param.f64 	[param0], %fd2400;
	.param .align 16 .b8 retval0[16];
	call.uni (retval0), 
	__internal_trig_reduction_slowpathd, 
	(
	param0
	);
	ld.param.f64 	%fd76530, [retval0];
	ld.param.b32 	%r18071, [retval0+8];
	} // callseq 156
$L__BB0_1677:
	shl.b32 	%r7609, %r18071, 6;
	cvt.u64.u32 	%rd1077, %r7609;
	and.b64  	%rd1078, %rd1077, 64;
	mov.u64 	%rd1079, __cudart_sin_cos_coeffs;
	add.s64 	%rd1080, %rd1079, %rd1078;
	mul.rn.f64 	%fd22412, %fd76530, %fd76530;
	and.b32  	%r7610, %r18071, 1;
	setp.eq.b32 	%p1366, %r7610, 1;
	selp.f64 	%fd22413, 0dBDA8FF8320FD8164, 0d3DE5DB65F9785EBA, %p1366;
	ld.global.nc.v2.f64 	{%fd22414, %fd22415}, [%rd1080];
	fma.rn.f64 	%fd22416, %fd22413, %fd22412, %fd22414;
	fma.rn.f64 	%fd22417, %fd22416, %fd22412, %fd22415;
	ld.global.nc.v2.f64 	{%fd22418, %fd22419}, [%rd1080+16];
	fma.rn.f64 	%fd22420, %fd22417, %fd22412, %fd22418;
	fma.rn.f64 	%fd22421, %fd22420, %fd22412, %fd22419;
	ld.global.nc.v2.f64 	{%fd22422, %fd22423}, [%rd1080+32];
	fma.rn.f64 	%fd22424, %fd22421, %fd22412, %fd22422;
	fma.rn.f64 	%fd22425, %fd22424, %fd22412, %fd22423;
	fma.rn.f64 	%fd22426, %fd22425, %fd76530, %fd76530;
	fma.rn.f64 	%fd22427, %fd22425, %fd22412, 0d3FF0000000000000;
	selp.f64 	%fd22428, %fd22427, %fd22426, %p1366;
	and.b32  	%r7611, %r18071, 2;
	setp.eq.s32 	%p1367, %r7611, 0;
	mov.f64 	%fd22429, 0d0000000000000000;
	sub.f64 	%fd22430, %fd22429, %fd22428;
	selp.f64 	%fd2406, %fd22428, %fd22430, %p1367;
	mul.f64 	%fd22431, %fd2367, %fd2406;
	mul.f64 	%fd22432, %fd2353, %fd22431;
	mul.f64 	%fd22433, %fd76512, %fd22432;
	mul.f64 	%fd22434, %fd76510, %fd22433;
	mul.f64 	%fd22435, %fd76508, %fd22434;
	mul.f64 	%fd22436, %fd76510, %fd76512;
	mul.f64 	%fd22437, %fd22436, %fd2353;
	div.rn.f64 	%fd2407, %fd22437, %fd22435;
	mul.f64 	%fd22438, %fd76508, %fd76512;
	mul.f64 	%fd22439, %fd22438, %fd2360;
	div.rn.f64 	%fd2408, %fd22439, %fd22435;
	mul.f64 	%fd22440, %fd76508, %fd76510;
	mul.f64 	%fd22441, %fd22440, %fd2367;
	div.rn.f64 	%fd2409, %fd22441, %fd22435;
	mul.f64 	%fd22442, %fd76528, 0d404CA5DC1A63C1F5;
	mul.f64 	%fd2410, %fd22442, 0d3F91DF46A2529D3A;
	abs.f64 	%fd2411, %fd2410;
	setp.neu.f64 	%p1368, %fd2411, 0d7FF0000000000000;
	@%p1368 bra 	$L__BB0_1679;
	mov.f64 	%fd22448, 0d0000000000000000;
	mul.rn.f64 	%fd76532, %fd2410, %fd22448;
	mov.b32 	%r18073, 1;
	bra.uni 	$L__BB0_1682;
$L__BB0_1679:
	mul.f64 	%fd22443, %fd2410, 0d3FE45F306DC9C883;
	cvt.rni.s32.f64 	%r18072, %fd22443;
	cvt.rn.f64.s32 	%fd22444, %r18072;
	fma.rn.f64 	%fd22445, %fd22444, 0dBFF921FB54442D18, %fd2410;
	fma.rn.f64 	%fd22446, %fd22444, 0dBC91A62633145C00, %fd22445;
	fma.rn.f64 	%fd76532, %fd22444, 0dB97B839A252049C0, %fd22446;
	setp.ltu.f64 	%p1369, %fd2411, 0d41E0000000000000;
	@%p1369 bra 	$L__BB0_1681;
	{ // callseq 157, 0
	.param .b64 param0;
	st.param.f64 	[param0], %fd2410;
	.param .align 16 .b8 retval0[16];
	call.uni (retval0), 
	__internal_trig_reduction_slowpathd, 
	(
	param0
	);
	ld.param.f64 	%fd76532, [retval0];
	ld.param.b32 	%r18072, [retval0+8];
	} // callseq 157
$L__BB0_1681:
	add.s32 	%r18073, %r18072, 1;
$L__BB0_1682:
	shl.b32 	%r7614, %r18073, 6;
	cvt.u64.u32 	%rd1081, %r7614;
	and.b64  	%rd1082, %rd1081, 64;
	mov.u64 	%rd1083, __cudart_sin_cos_coeffs;
	add.s64 	%rd1084, %rd1083, %rd1082;
	mul.rn.f64 	%fd22449, %fd76532, %fd76532;
	and.b32  	%r7615, %r18073, 1;
	setp.eq.b32 	%p1371, %r7615, 1;
	selp.f64 	%fd22450, 0dBDA8FF8320FD8164, 0d3DE5DB65F9785EBA, %p1371;
	ld.global.nc.v2.f64 	{%fd22451, %fd22452}, [%rd1084];
	fma.rn.f64 	%fd22453, %fd22450, %fd22449, %fd22451;
	fma.rn.f64 	%fd22454, %fd22453, %fd22449, %fd22452;
	ld.global.nc.v2.f64 	{%fd22455, %fd22456}, [%rd1084+16];
	fma.rn.f64 	%fd22457, %fd22454, %fd22449, %fd22455;
	fma.rn.f64 	%fd22458, %fd22457, %fd22449, %fd22456;
	ld.global.nc.v2.f64 	{%fd22459, %fd22460}, [%rd1084+32];
	fma.rn.f64 	%fd22461, %fd22458, %fd22449, %fd22459;
	fma.rn.f64 	%fd22462, %fd22461, %fd22449, %fd22460;
	fma.rn.f64 	%fd22463, %fd22462, %fd76532, %fd76532;
	fma.rn.f64 	%fd22464, %fd22462, %fd22449, 0d3FF0000000000000;
	selp.f64 	%fd22465, %fd22464, %fd22463, %p1371;
	and.b32  	%r7616, %r18073, 2;
	setp.eq.s32 	%p1372, %r7616, 0;
	mov.f64 	%fd22466, 0d0000000000000000;
	sub.f64 	%fd22467, %fd22466, %fd22465;
	selp.f64 	%fd2417, %fd22465, %fd22467, %p1372;
	@%p1364 bra 	$L__BB0_1684;
	mov.f64 	%fd22473, 0d0000000000000000;
	mul.rn.f64 	%fd76534, %fd2400, %fd22473;
	mov.b32 	%r18075, 1;
	bra.uni 	$L__BB0_1687;
$L__BB0_1684:
	mul.f64 	%fd22468, %fd2400, 0d3FE45F306DC9C883;
	cvt.rni.s32.f64 	%r18074, %fd22468;
	cvt.rn.f64.s32 	%fd22469, %r18074;
	fma.rn.f64 	%fd22470, %fd22469, 0dBFF921FB54442D18, %fd2400;
	fma.rn.f64 	%fd22471, %fd22469, 0dBC91A62633145C00, %fd22470;
	fma.rn.f64 	%fd76534, %fd22469, 0dB97B839A252049C0, %fd22471;
	setp.ltu.f64 	%p1373, %fd2401, 0d41E0000000000000;
	@%p1373 bra 	$L__BB0_1686;
	{ // callseq 158, 0
	.param .b64 param0;
	st.param.f64 	[param0], %fd2400;
	.param .align 16 .b8 retval0[16];
	call.uni (retval0), 
	__internal_trig_reduction_slowpathd, 
	(
	param0
	);
	ld.param.f64 	%fd76534, [retval0];
	ld.param.b32 	%r18074, [retval0+8];
	} // callseq 158
$L__BB0_1686:
	add.s32 	%r18075, %r18074, 1;
$L__BB0_1687:
	shl.b32 	%r7619, %r18075, 6;
	cvt.u64.u32 	%rd1085, %r7619;
	and.b64  	%rd1086, %rd1085, 64;
	mov.u64 	%rd1087, __cudart_sin_cos_coeffs;
	add.s64 	%rd1088, %rd1087, %rd1086;
	mul.rn.f64 	%fd22474, %fd76534, %fd76534;
	and.b32  	%r7620, %r18075, 1;
	setp.eq.b32 	%p1375, %r7620, 1;
	selp.f64 	%fd22475, 0dBDA8FF8320FD8164, 0d3DE5DB65F9785EBA, %p1375;
	ld.global.nc.v2.f64 	{%fd22476, %fd22477}, [%rd1088];
	fma.rn.f64 	%fd22478, %fd22475, %fd22474, %fd22476;
	fma.rn.f64 	%fd22479, %fd22478, %fd22474, %fd22477;
	ld.global.nc.v2.f64 	{%fd22480, %fd22481}, [%rd1088+16];
	fma.rn.f64 	%fd22482, %fd22479, %fd22474, %fd22480;
	fma.rn.f64 	%fd22483, %fd22482, %fd22474, %fd22481;
	ld.global.nc.v2.f64 	{%fd22484, %fd22485}, [%rd1088+32];
	fma.rn.f64 	%fd22486, %fd22483, %fd22474, %fd22484;
	fma.rn.f64 	%fd22487, %fd22486, %fd22474, %fd22485;
	fma.rn.f64 	%fd22488, %fd22487, %fd76534, %fd76534;
	fma.rn.f64 	%fd22489, %fd22487, %fd22474, 0d3FF0000000000000;
	selp.f64 	%fd22490, %fd22489, %fd22488, %p1375;
	and.b32  	%r7621, %r18075, 2;
	setp.eq.s32 	%p1376, %r7621, 0;
	mov.f64 	%fd22491, 0d0000000000000000;
	sub.f64 	%fd22492, %fd22491, %fd22490;
	selp.f64 	%fd2423, %fd22490, %fd22492, %p1376;
	@%p1368 bra 	$L__BB0_1689;
	mov.f64 	%fd22498, 0d0000000000000000;
	mul.rn.f64 	%fd76535, %fd2410, %fd22498;
	mov.b32 	%r18076, 0;
	bra.uni 	$L__BB0_1691;
$L__BB0_1689:
	mul.f64 	%fd22493, %fd2410, 0d3FE45F306DC9C883;
	cvt.rni.s32.f64 	%r18076, %fd22493;
	cvt.rn.f64.s32 	%fd22494, %r18076;
	fma.rn.f64 	%fd22495, %fd22494, 0dBFF921FB54442D18, %fd2410;
	fma.rn.f64 	%fd22496, %fd22494, 0dBC91A62633145C00, %fd22495;
	fma.rn.f64 	%fd76535, %fd22494, 0dB97B839A252049C0, %fd22496;
	setp.ltu.f64 	%p1377, %fd2411, 0d41E0000000000000;
	@%p1377 bra 	$L__BB0_1691;
	{ // callseq 159, 0
	.param .b64 param0;
	st.param.f64 	[param0], %fd2410;
	.param .align 16 .b8 retval0[16];
	call.uni (retval0), 
	__internal_trig_reduction_slowpathd, 
	(
	param0
	);
	ld.param.f64 	%fd76535, [retval0];
	ld.param.b32 	%r18076, [retval0+8];
	} // callseq 159
$L__BB0_1691:
	ld.param.u64 	%rd8156, [_Z8FitGrainPdPiS0_S_S_S0_S0_S_S_S_S_S_S_S_S_S_S_S_S__param_2];
	shl.b32 	%r7624, %r18076, 6;
	cvt.u64.u32 	%rd1089, %r7624;
	and.b64  	%rd1090, %rd1089, 64;
	mov.u64 	%rd1091, __cudart_sin_cos_coeffs;
	add.s64 	%rd1092, %rd1091, %rd1090;
	mul.rn.f64 	%fd22499, %fd76535, %fd76535;
	and.b32  	%r7625, %r18076, 1;
	setp.eq.b32 	%p1379, %r7625, 1;
	selp.f64 	%fd22500, 0dBDA8FF8320FD8164, 0d3DE5DB65F9785EBA, %p1379;
	ld.global.nc.v2.f64 	{%fd22501, %fd22502}, [%rd1092];
	fma.rn.f64 	%fd22503, %fd22500, %fd22499, %fd22501;
	fma.rn.f64 	%fd22504, %fd22503, %fd22499, %fd22502;
	ld.global.nc.v2.f64 	{%fd22505, %fd22506}, [%rd1092+16];
	fma.rn.f64 	%fd22507, %fd22504, %fd22499, %fd22505;
	fma.rn.f64 	%fd22508, %fd22507, %fd22499, %fd22506;
	ld.global.nc.v2.f64 	{%fd22509, %fd22510}, [%rd1092+32];
	fma.rn.f64 	%fd22511, %fd22508, %fd22499, %fd22509;
	fma.rn.f64 	%fd22512, %fd22511, %fd22499, %fd22510;
	fma.rn.f64 	%fd22513, %fd22512, %fd76535, %fd76535;
	fma.rn.f64 	%fd22514, %fd22512, %fd22499, 0d3FF0000000000000;
	selp.f64 	%fd22515, %fd22514, %fd22513, %p1379;
	and.b32  	%r7626, %r18076, 2;
	setp.eq.s32 	%p1380, %r7626, 0;
	mov.f64 	%fd22516, 0d0000000000000000;
	sub.f64 	%fd22517, %fd22516, %fd22515;
	selp.f64 	%fd22518, %fd22515, %fd22517, %p1380;
	mul.f64 	%fd2428, %fd2408, %fd22518;
	neg.f64 	%fd22519, %fd2409;
	mul.f64 	%fd22520, %fd2406, %fd22519;
	mul.f64 	%fd2429, %fd2373, %fd22520;
	mul.f64 	%fd22521, %fd2406, %fd2409;
	mul.f64 	%fd2430, %fd2353, %fd22521;
	cvta.to.global.u64 	%rd1093, %rd8156;
	ld.global.u32 	%r7627, [%rd1093+4];
	setp.lt.s32 	%p1381, %r7627, 1;
	mov.pred 	%p9692, 0;
	@%p1381 bra 	$L__BB0_1705;
	mul.f64 	%fd2431, %fd2408, %fd2417;
	mul.f64 	%fd2432, %fd2409, %fd2423;
	mov.b32 	%r18077, 0;
$L__BB0_1693:
	ld.param.u64 	%rd8586, [_Z8FitGrainPdPiS0_S_S_S0_S0_S_S_S_S_S_S_S_S_S_S_S_S__param_5];
	ld.param.u64 	%rd8558, [_Z8FitGrainPdPiS0_S_S_S0_S0_S_S_S_S_S_S_S_S_S_S_S_S__param_4];
	ld.param.u64 	%rd7983, [_Z8FitGrainPdPiS0_S_S_S0_S0_S_S_S_S_S_S_S_S_S_S_S_S__param_0];
	shl.b32 	%r7629, %r18077, 2;
	cvta.to.global.u64 	%rd1094, %rd8586;
	mul.wide.u32 	%rd1095, %r7629, 4;
	add.s64 	%rd1096, %rd1094, %rd1095;
	ld.global.u32 	%r7630, [%rd1096+8];
	cvt.rn.f64.s32 	%fd22522, %r7630;
	ld.global.u32 	%r7631, [%rd1096+4];
	cvt.rn.f64.s32 	%fd22523, %r7631;
	ld.global.u32 	%r7632, [%rd1096];
	cvt.rn.f64.s32 	%fd22524, %r7632;
	mul.f64 	%fd22525, %fd2431, %fd22523;
	fma.rn.f64 	%fd22526, %fd2407, %fd22524, %fd22525;
	fma.rn.f64 	%fd22527, %fd2432, %fd22522, %fd22526;
	mov.f64 	%fd22528, 0d0000000000000000;
	copysign.f64 	%fd22529, %fd22524, %fd22528;
	fma.rn.f64 	%fd22530, %fd2428, %fd22523, %fd22529;
	fma.rn.f64 	%fd22531, %fd2429, %fd22522, %fd22530;
	copysign.f64 	%fd22532, %fd22523, %fd22528;
	add.f64 	%fd22533, %fd22529, %fd22532;
	fma.rn.f64 	%fd22534, %fd2430, %fd22522, %fd22533;
	mul.f64 	%fd22535, %fd22531, %fd22531;
	fma.rn.f64 	%fd22536, %fd22527, %fd22527, %fd22535;
	fma.rn.f64 	%fd22537, %fd22534, %fd22534, %fd22536;
	sqrt.rn.f64 	%fd22538, %fd22537;
	rcp.rn.f64 	%fd22539, %fd22538;
	mul.lo.s32 	%r7633, %r18077, 7;
	mul.wide.u32 	%rd1097, %r7633, 8;
	add.s64 	%rd1098, %rd33, %rd1097;
	st.global.f64 	[%rd1098], %fd22527;
	st.global.f64 	[%rd1098+8], %fd22531;
	st.global.f64 	[%rd1098+16], %fd22534;
	cvta.to.global.u64 	%rd1099, %rd8558;
	add.s64 	%rd1100, %rd1099, %rd1097;
	ld.global.f64 	%fd22540, [%rd1100+24];
	st.global.f64 	[%rd1098+24], %fd22540;
	st.global.f64 	[%rd1098+32], %fd22539;
	cvta.to.global.u64 	%rd1101, %rd7983;
	ld.global.f64 	%fd22541, [%rd1101+4152];
	add.f64 	%fd22542, %fd22539, %fd22539;
	div.rn.f64 	%fd2433, %fd22541, %fd22542;
	{
	.reg .b32 %temp; 
	mov.b64 	{%temp, %r7634}, %fd2433;
	}
	mov.b32 	%f13, %r7634;
	abs.f32 	%f14, %f13;
	setp.geu.f32 	%p1382, %f14, 0f3FE26666;
	@%p1382 bra 	$L__BB0_1695;
	mul.f64 	%fd22576, %fd2433, %fd2433;
	fma.rn.f64 	%fd22577, %fd22576, 0d3FB0066BDC1895E9, 0dBFB3823B180754AF;
	fma.rn.f64 	%fd22578, %fd22577, %fd22576, 0d3FB11E52CC2F79AE;
	fma.rn.f64 	%fd22579, %fd22578, %fd22576, 0dBF924EAF3526861B;
	fma.rn.f64 	%fd22580, %fd22579, %fd22576, 0d3F91DF02A31E6CB7;
	fma.rn.f64 	%fd22581, %fd22580, %fd22576, 0d3F847D18B0EEC6CC;
	fma.rn.f64 	%fd22582, %fd22581, %fd22576, 0d3F8D0AF961BA53B0;
	fma.rn.f64 	%fd22583, %fd22582, %fd22576, 0d3F91BF7734CF1C48;
	fma.rn.f64 	%fd22584, %fd22583, %fd22576, 0d3F96E91483144EF7;
	fma.rn.f64 	%fd22585, %fd22584, %fd22576, 0d3F9F1C6E0A4F9F81;
	fma.rn.f64 	%fd22586, %fd22585, %fd22576, 0d3FA6DB6DC27FA92B;
	fma.rn.f64 	%fd22587, %fd22586, %fd22576, 0d3FB333333320F91B;
	fma.rn.f64 	%fd22588, %fd22587, %fd22576, 0d3FC5555555555F4D;
	mul.f64 	%fd22589, %fd22576, %fd22588;
	fma.rn.f64 	%fd76536, %fd22589, %fd2433, %fd2433;
	bra.uni 	$L__BB0_1696;
$L__BB0_1695:
	abs.f64 	%fd22543, %fd2433;
	fma.rn.f64 	%fd22544, %fd22543, 0dBFE0000000000000, 0d3FE0000000000000;
	rsqrt.approx.ftz.f64 	%fd22545, %fd22544;
	{
	.reg .b32 %temp; 
	mov.b64 	{%r7635, %temp}, %fd22545;
	}
	{
	.reg .b32 %temp; 
	mov.b64 	{%temp, %r7636}, %fd22545;
	}
	add.s32 	%r7637, %r7636, -1048576;
	mov.b64 	%fd22546, {%r7635, %r7637};
	mul.f64 	%fd22547, %fd22544, %fd22545;
	neg.f64 	%fd22548, %fd22547;
	fma.rn.f64 	%fd22549, %fd22547, %fd22548, %fd22544;
	fma.rn.f64 	%fd22550, %fd22549, %fd22546, %fd22547;
	neg.f64 	%fd22551, %fd22550;
	fma.rn.f64 	%fd22552, %fd22545, %fd22551, 0d3FF0000000000000;
	fma.rn.f64 	%fd22553, %fd22552, %fd22546, %fd22546;
	fma.rn.f64 	%fd22554, %fd22550, %fd22551, %fd22544;
	fma.rn.f64 	%fd22555, %fd22554, %fd22553, %fd22550;
	{
	.reg .b32 %temp; 
	mov.b64 	{%temp, %r7638}, %fd22544;
	}
	setp.lt.s32 	%p1383, %r7638, 0;
	selp.f64 	%fd22556, 0dFFF8000000000000, %fd22555, %p1383;
	setp.ne.f64 	%p1384, %fd22544, 0d0000000000000000;
	selp.f64 	%fd22557, %fd22556, %fd22544, %p1384;
	fma.rn.f64 	%fd22558, %fd22544, 0d3FB0066BDC1895E9, 0dBFB3823B180754AF;
	fma.rn.f64 	%fd22559, %fd22558, %fd22544, 0d3FB11E52CC2F79AE;
	fma.rn.f64 	%fd22560, %fd22559, %fd22544, 0dBF924EAF3526861B;
	fma.rn.f64 	%fd22561, %fd22560, %fd22544, 0d3F91DF02A31E6CB7;
	fma.rn.f64 	%fd22562, %fd22561, %fd22544, 0d3F847D18B0EEC6CC;
	fma.rn.f64 	%fd22563, %fd22562, %fd22544, 0d3F8D0AF961BA53B0;
	fma.rn.f64 	%fd22564, %fd22563, %fd22544, 0d3F91BF7734CF1C48;
	fma.rn.f64 	%fd22565, %fd22564, %fd22544, 0d3F96E91483144EF7;
	fma.rn.f64 	%fd22566, %fd22565, %fd22544, 0d3F9F1C6E0A4F9F81;
	fma.rn.f64 	%fd22567, %fd22566, %fd22544, 0d3FA6DB6DC27FA92B;
	fma.rn.f64 	%fd22568, %fd22567, %fd22544, 0d3FB333333320F91B;
	fma.rn.f64 	%fd22569, %fd22568, %fd22544, 0d3FC5555555555F4D;
	mul.f64 	%fd22570, %fd22544, %fd22569;
	mul.f64 	%fd22571, %fd22557, 0dC000000000000000;
	fma.rn.f64 	%fd22572, %fd22571, %fd22570, 0d3C91A62633145C07;
	add.f64 	%fd22573, %fd22571, 0d3FE921FB54442D18;
	add.f64 	%fd22574, %fd22573, %fd22572;
	add.f64 	%fd22575, %fd22574, 0d3FE921FB54442D18;
	copysign.f64 	%fd76536, %fd2433, %fd22575;
$L__BB0_1696:
	ld.param.u64 	%rd7984, [_Z8FitGrainPdPiS0_S_S_S0_S0_S_S_S_S_S_S_S_S_S_S_S_S__param_0];
	mul.f64 	%fd22590, %fd76536, 0d404CA5DC1A63C1F5;
	mul.lo.s32 	%r7639, %r18077, 7;
	mul.wide.u32 	%rd1102, %r7639, 8;
	add.s64 	%rd1103, %rd33, %rd1102;
	st.global.f64 	[%rd1103+40], %fd22590;
	cvta.to.global.u64 	%rd1104, %rd7984;
	ld.global.f64 	%fd2437, [%rd1104];
	mul.f64 	%fd2438, %fd22590, 0d3FA1DF46A2529D3A;
	abs.f64 	%fd2439, %fd2438;
	setp.neu.f64 	%p1385, %fd2439, 0d7FF0000000000000;
	@%p1385 bra 	$L__BB0_1698;
	mov.f64 	%fd22596, 0d0000000000000000;
	mul.rn.f64 	%fd76538, %fd2438, %fd22596;
	mov.pred 	%p9691, -1;
	bra.uni 	$L__BB0_1701;
$L__BB0_1698:
	mul.f64 	%fd22591, %fd2438, 0d3FE45F306DC9C883;
	cvt.rni.s32.f64 	%r18078, %fd22591;
	cvt.rn.f64.s32 	%fd22592, %r18078;
	fma.rn.f64 	%fd22593, %fd22592, 0dBFF921FB54442D18, %fd2438;
	fma.rn.f64 	%fd22594, %fd22592, 0dBC91A62633145C00, %fd22593;
	fma.rn.f64 	%fd76538, %fd22592, 0dB97B839A252049C0, %fd22594;
	setp.ltu.f64 	%p1386, %fd2439, 0d41E0000000000000;
	@%p1386 bra 	$L__BB0_1700;
	{ // callseq 160, 0
	.param .b64 param0;
	st.param.f64 	[param0], %fd2438;
	.param .align 16 .b8 retval0[16];
	call.uni (retval0), 
	__internal_trig_reduction_slowpathd, 
	(
	param0
	);
	ld.param.f64 	%fd76538, [retval0];
	ld.param.b32 	%r18078, [retval0+8];
	} // callseq 160
$L__BB0_1700:
	and.b32  	%r7641, %r18078, 1;
	setp.eq.b32 	%p1387, %r7641, 1;
	not.pred 	%p9691, %p1387;
$L__BB0_1701:
	mul.f64 	%fd22597, %fd76538, %fd76538;
	fma.rn.f64 	%fd22598, %fd22597, 0d3EE48DAC2799BCB9, 0dBEF9757C5B27EBB1;
	fma.rn.f64 	%fd22599, %fd22598, %fd22597, 0d3F0980E90FD91E04;
	fma.rn.f64 	%fd22600, %fd22599, %fd22597, 0dBEFAE2B0417D7E1D;
	fma.rn.f64 	%fd22601, %fd22600, %fd22597, 0d3F119F5341BFBA57;
	fma.rn.f64 	%fd22602, %fd22601, %fd22597, 0d3F15E791A00F6919;
	fma.rn.f64 	%fd22603, %fd22602, %fd22597, 0d3F2FF2E7FADEC73A;
	fma.rn.f64 	%fd22604, %fd22603, %fd22597, 0d3F434BC1B206DA62;
	fma.rn.f64 	%fd22605, %fd22604, %fd22597, 0d3F57DB18EF2F83F9;
	fma.rn.f64 	%fd22606, %fd22605, %fd22597, 0d3F6D6D2E7AE49FBC;
	fma.rn.f64 	%fd22607, %fd22606, %fd22597, 0d3F8226E3A816A776;
	fma.rn.f64 	%fd22608, %fd22607, %fd22597, 0d3F9664F485D25660;
	fma.rn.f64 	%fd22609, %fd22608, %fd22597, 0d3FABA1BA1BABF31D;
	fma.rn.f64 	%fd22610, %fd22609, %fd22597, 0d3FC11111111105D2;
	fma.rn.f64 	%fd22611, %fd22610, %fd22597, 0d3FD555555555555E;
	mul.f64 	%fd2445, %fd22597, %fd22611;
	fma.rn.f64 	%fd76539, %fd2445, %fd76538, %fd76538;
	@%p9691 bra 	$L__BB0_1703;
	fma.rn.f64 	%fd22612, %fd2445, %fd76538, %fd76538;
	sub.f64 	%fd22613, %fd22612, %fd76538;
	neg.f64 	%fd22614, %fd22613;
	fma.rn.f64 	%fd22615, %fd2445, %fd76538, %fd22614;
	rcp.approx.ftz.f64 	%fd22616, %fd22612;
	neg.f64 	%fd22617, %fd22612;
	fma.rn.f64 	%fd22618, %fd22617, %fd22616, 0d3FF0000000000000;
	fma.rn.f64 	%fd22619, %fd22618, %fd22618, %fd22618;
	fma.rn.f64 	%fd22620, %fd22619, %fd22616, %fd22616;
	neg.f64 	%fd22621, %fd22620;
	fma.rn.f64 	%fd22622, %fd22612, %fd22621, 0d3FF0000000000000;
	fma.rn.f64 	%fd22623, %fd22621, %fd22615, %fd22622;
	fma.rn.f64 	%fd76539, %fd22623, %fd22621, %fd22621;
$L__BB0_1703:
	ld.param.u64 	%rd8157, [_Z8FitGrainPdPiS0_S_S_S0_S0_S_S_S_S_S_S_S_S_S_S_S_S__param_2];
	mul.f64 	%fd22624, %fd2437, %fd76539;
	mul.lo.s32 	%r7642, %r18077, 7;
	mul.wide.u32 	%rd1105, %r7642, 8;
	add.s64 	%rd1106, %rd33, %rd1105;
	st.global.f64 	[%rd1106+48], %fd22624;
	add.s32 	%r18077, %r18077, 1;
	cvta.to.global.u64 	%rd1107, %rd8157;
	ld.global.u32 	%r996, [%rd1107+4];
	setp.lt.s32 	%p1389, %r18077, %r996;
	@%p1389 bra 	$L__BB0_1693;
	ld.global.f64 	%fd76502, [%rd32+1368];
	ld.global.f64 	%fd76504, [%rd32+1376];
	ld.global.f64 	%fd76506, [%rd32+1384];
	setp.gt.s32 	%p9692, %r996, 0;
$L__BB0_1705:
	mul.f64 	%fd2455, %fd76502, 0d3F91DF46A2529D3A;
	abs.f64 	%fd2456, %fd2455;
	setp.neu.f64 	%p1390, %fd2456, 0d7FF0000000000000;
	@%p1390 bra 	$L__BB0_1707;
	mov.f64 	%fd22630, 0d0000000000000000;
	mul.rn.f64 	%fd76544, %fd2455, %fd22630;
	mov.b32 	%r18080, 1;
	bra.uni 	$L__BB0_1710;
$L__BB0_1707:
	mul.f64 	%fd22625, %fd2455, 0d3FE45F306DC9C883;
	cvt.rni.s32.f64 	%r18079, %fd22625;
	cvt.rn.f64.s32 	%fd22626, %r18079;
	fma.rn.f64 	%fd22627, %fd22626, 0dBFF921FB54442D18, %fd2455;
	fma.rn.f64 	%fd22628, %fd22626, 0dBC91A62633145C00, %fd22627;
	fma.rn.f64 	%fd76544, %fd22626, 0dB97B839A252049C0, %fd22628;
	setp.ltu.f64 	%p1391, %fd2456, 0d41E0000000000000;
	@%p1391 bra 	$L__BB0_1709;
	{ // callseq 161, 0
	.param .b64 param0;
	st.param.f64 	[param0], %fd2455;
	.param .align 16 .b8 retval0[16];
	call.uni (retval0), 
	__internal_trig_reduction_slowpathd, 
	(
	param0
	);
	ld.param.f64 	%fd76544, [retval0];
	ld.param.b32 	%r18079, [retval0+8];
	} // callseq 161
$L__BB0_1709:
	add.s32 	%r18080, %r18079, 1;
$L__BB0_1710:
	shl.b32 	%r7645, %r18080, 6;
	cvt.u64.u32 	%rd1108, %r7645;
	and.b64  	%rd1109, %rd1108, 64;
	mov.u64 	%rd1110, __cudart_sin_cos_coeffs;
	add.s64 	%rd1111, %rd1110, %rd1109;
	mul.rn.f64 	%fd22631, %fd76544, %fd76544;
	and.b32  	%r7646, %r18080, 1;
	setp.eq.b32 	%p1392, %r7646, 1;
	selp.f64 	%fd22632, 0dBDA8FF8320FD8164, 0d3DE5DB65F9785EBA, %p1392;
	ld.global.nc.v2.f64 	{%fd22633, %fd22634}, [%rd1111];
	fma.rn.f64 	%fd22635, %fd22632, %fd22631, %fd22633;
	fma.rn.f64 	%fd22636, %fd22635, %fd22631, %fd22634;
	ld.global.nc.v2.f64 	{%fd22637, %fd22638}, [%rd1111+16];
	fma.rn.f64 	%fd22639, %fd22636, %fd22631, %fd22637;
	fma.rn.f64 	%fd22640, %fd22639, %fd22631, %fd22638;
	ld.global.nc.v2.f64 	{%fd22641, %fd22642}, [%rd1111+32];
	fma.rn.f64 	%fd22643, %fd22640, %fd22631, %fd22641;
	fma.rn.f64 	%fd22644, %fd22643, %fd22631, %fd22642;
	fma.rn.f64 	%fd22645, %fd22644, %fd76544, %fd76544;
	fma.rn.f64 	%fd22646, %fd22644, %fd22631, 0d3FF0000000000000;
	selp.f64 	%fd22647, %fd22646, %fd22645, %p1392;
	and.b32  	%r7647, %r18080, 2;
	setp.eq.s32 	%p1393, %r7647, 0;
	mov.f64 	%fd22648, 0d0000000000000000;
	sub.f64 	%fd22649, %fd22648, %fd22647;
	selp.f64 	%fd2462, %fd22647, %fd22649, %p1393;
	mul.f64 	%fd2463, %fd76504, 0d3F91DF46A2529D3A;
	abs.f64 	%fd2464, %fd2463;
	setp.neu.f64 	%p1394, %fd2464, 0d7FF0000000000000;
	@%p1394 bra 	$L__BB0_1712;
	mov.f64 	%fd22655, 0d0000000000000000;
	mul.rn.f64 	%fd76546, %fd2463, %fd22655;
	mov.b32 	%r18082, 1;
	bra.uni 	$L__BB0_1715;
$L__BB0_1712:
	mul.f64 	%fd22650, %fd2463, 0d3FE45F306DC9C883;
	cvt.rni.s32.f64 	%r18081, %fd22650;
	cvt.rn.f64.s32 	%fd22651, %r18081;
	fma.rn.f64 	%fd22652, %fd22651, 0dBFF921FB54442D18, %fd2463;
	fma.rn.f64 	%fd22653, %fd22651, 0dBC91A62633145C00, %fd22652;
	fma.rn.f64 	%fd76546, %fd22651, 0dB97B839A252049C0, %fd22653;
	setp.ltu.f64 	%p1395, %fd2464, 0d41E0000000000000;
	@%p1395 bra 	$L__BB0_1714;
	{ // callseq 162, 0
	.param .b64 param0;
	st.param.f64 	[param0], %fd2463;
	.param .align 16 .b8 retval0[16];
	call.uni (retval0), 
	__internal_trig_reduction_slowpathd, 
	(
	param0
	);
	ld.param.f64 	%fd76546, [retval0];
	ld.param.b32 	%r18081, [retval0+8];
	} // callseq 162
$L__BB0_1714:
	add.s32 	%r18082, %r18081, 1;
$L__BB0_1715:
	shl.b32 	%r7650, %r18082, 6;
	cvt.u64.u32 	%rd1112, %r7650;
	and.b64  	%rd1113, %rd1112, 64;
	mov.u64 	%rd1114, __cudart_sin_cos_coeffs;
	add.s64 	%rd1115, %rd1114, %rd1113;
	mul.rn.f64 	%fd22656, %fd76546, %fd76546;
	and.b32  	%r7651, %r18082, 1;
	setp.eq.b32 	%p1396, %r7651, 1;
	selp.f64 	%fd22657, 0dBDA8FF8320FD8164, 0d3DE5DB65F9785EBA, %p1396;
	ld.global.nc.v2.f64 	{%fd22658, %fd22659}, [%rd1115];
	fma.rn.f64 	%fd22660, %fd22657, %fd22656, %fd22658;
	fma.rn.f64 	%fd22661, %fd22660, %fd22656, %fd22659;
	ld.global.nc.v2.f64 	{%fd22662, %fd22663}, [%rd1115+16];
	fma.rn.f64 	%fd22664, %fd22661, %fd22656, %fd22662;
	fma.rn.f64 	%fd22665, %fd22664, %fd22656, %fd22663;
	ld.global.nc.v2.f64 	{%fd22666, %fd22667}, [%rd1115+32];
	fma.rn.f64 	%fd22668, %fd22665, %fd22656, %fd22666;
	fma.rn.f64 	%fd22669, %fd22668, %fd22656, %fd22667;
	fma.rn.f64 	%fd22670, %fd22669, %fd76546, %fd76546;
	fma.rn.f64 	%fd22671, %fd22669, %fd22656, 0d3FF0000000000000;
	selp.f64 	%fd22672, %fd22671, %fd22670, %p1396;
	and.b32  	%r7652, %r18082, 2;
	setp.eq.s32 	%p1397, %r7652, 0;
	mov.f64 	%fd22673, 0d0000000000000000;
	sub.f64 	%fd22674, %fd22673, %fd22672;
	selp.f64 	%fd2470, %fd22672, %fd22674, %p1397;
	mul.f64 	%fd2471, %fd76506, 0d3F91DF46A2529D3A;
	abs.f64 	%fd2472, %fd2471;
	setp.neu.f64 	%p1398, %fd2472, 0d7FF0000000000000;
	@%p1398 bra 	$L__BB0_1717;
	mov.f64 	%fd22680, 0d0000000000000000;
	mul.rn.f64 	%fd76548, %fd2471, %fd22680;
	mov.b32 	%r18084, 1;
	bra.uni 	$L__BB0_1720;
$L__BB0_1717:
	mul.f64 	%fd22675, %fd2471, 0d3FE45F306DC9C883;
	cvt.rni.s32.f64 	%r18083, %fd22675;
	cvt.rn.f64.s32 	%fd22676, %r18083;
	fma.rn.f64 	%fd22677, %fd22676, 0dBFF921FB54442D18, %fd2471;
	fma.rn.f64 	%fd22678, %fd22676, 0dBC91A62633145C00, %fd22677;
	fma.rn.f64 	%fd76548, %fd22676, 0dB97B839A252049C0, %fd22678;
	setp.ltu.f64 	%p1399, %fd2472, 0d41E0000000000000;
	@%p1399 bra 	$L__BB0_1719;
	{ // callseq 163, 0
	.param .b64 param0;
	st.param.f64 	[param0], %fd2471;
	.param .align 16 .b8 retval0[16];
	call.uni (retval0), 
	__internal_trig_reduction_slowpathd, 
	(
	param0
	);
	ld.param.f64 	%fd76548, [retval0];
	ld.param.b32 	%r18083, [retval0+8];
	} // callseq 163
$L__BB0_1719:
	add.s32 	%r18084, %r18083, 1;
$L__BB0_1720:
	shl.b32 	%r7655, %r18084, 6;
	cvt.u64.u32 	%rd1116, %r7655;
	and.b64  	%rd1117, %rd1116, 64;
	mov.u64 	%rd1118, __cudart_sin_cos_coeffs;
	add.s64 	%rd1119, %rd1118, %rd1117;
	mul.rn.f64 	%fd22681, %fd76548, %fd76548;
	and.b32  	%r7656, %r18084, 1;
	setp.eq.b32 	%p1401, %r7656, 1;
	selp.f64 	%fd22682, 0dBDA8FF8320FD8164, 0d3DE5DB65F9785EBA, %p1401;
	ld.global.nc.v2.f64 	{%fd22683, %fd22684}, [%rd1119];
	fma.rn.f64 	%fd22685, %fd22682, %fd22681, %fd22683;
	fma.rn.f64 	%fd22686, %fd22685, %fd22681, %fd22684;
	ld.global.nc.v2.f64 	{%fd22687, %fd22688}, [%rd1119+16];
	fma.rn.f64 	%fd22689, %fd22686, %fd22681, %fd22687;
	fma.rn.f64 	%fd22690, %fd22689, %fd22681, %fd22688;
	ld.global.nc.v2.f64 	{%fd22691, %fd22692}, [%rd1119+32];
	fma.rn.f64 	%fd22693, %fd22690, %fd22681, %fd22691;
	fma.rn.f64 	%fd22694, %fd22693, %fd22681, %fd22692;
	fma.rn.f64 	%fd22695, %fd22694, %fd76548, %fd76548;
	fma.rn.f64 	%fd22696, %fd22694, %fd22681, 0d3FF0000000000000;
	selp.f64 	%fd22697, %fd22696, %fd22695, %p1401;
	and.b32  	%r7657, %r18084, 2;
	setp.eq.s32 	%p1402, %r7657, 0;
	mov.f64 	%fd22698, 0d0000000000000000;
	sub.f64 	%fd22699, %fd22698, %fd22697;
	selp.f64 	%fd2478, %fd22697, %fd22699, %p1402;
	@%p1390 bra 	$L__BB0_1722;
	mov.f64 	%fd22705, 0d0000000000000000;
	mul.rn.f64 	%fd76549, %fd2455, %fd22705;
	mov.b32 	%r18085, 0;
	bra.uni 	$L__BB0_1724;
$L__BB0_1722:
	mul.f64 	%fd22700, %fd2455, 0d3FE45F306DC9C883;
	cvt.rni.s32.f64 	%r18085, %fd22700;
	cvt.rn.f64.s32 	%fd22701, %r18085;
	fma.rn.f64 	%fd22702, %fd22701, 0dBFF921FB54442D18, %fd2455;
	fma.rn.f64 	%fd22703, %fd22701, 0dBC91A62633145C00, %fd22702;
	fma.rn.f64 	%fd76549, %fd22701, 0dB97B839A252049C0, %fd22703;
	setp.ltu.f64 	%p1403, %fd2456, 0d41E0000000000000;
	@%p1403 bra 	$L__BB0_1724;
	{ // callseq 164, 0
	.param .b64 param0;
	st.param.f64 	[param0], %fd2455;
	.param .align 16 .b8 retval0[16];
	call.uni (retval0), 
	__internal_trig_reduction_slowpathd, 
	(
	param0
	);
	ld.param.f64 	%fd76549, [retval0];
	ld.param.b32 	%r18085, [retval0+8];
	} // callseq 164
$L__BB0_1724:
	shl.b32 	%r7660, %r18085, 6;
	cvt.u64.u32 	%rd1120, %r7660;
	and.b64  	%rd1121, %rd1120, 64;
	mov.u64 	%rd1122, __cudart_sin_cos_coeffs;
	add.s64 	%rd1123, %rd1122, %rd1121;
	mul.rn.f64 	%fd22706, %fd76549, %fd76549;
	and.b32  	%r7661, %r18085, 1;
	setp.eq.b32 	%p1405, %r7661, 1;
	selp.f64 	%fd22707, 0dBDA8FF8320FD8164, 0d3DE5DB65F9785EBA, %p1405;
	ld.global.nc.v2.f64 	{%fd22708, %fd22709}, [%rd1123];
	fma.rn.f64 	%fd22710, %fd22707, %fd22706, %fd22708;
	fma.rn.f64 	%fd22711, %fd22710, %fd22706, %fd22709;
	ld.global.nc.v2.f64 	{%fd22712, %fd22713}, [%rd1123+16];
	fma.rn.f64 	%fd22714, %fd22711, %fd22706, %fd22712;
	fma.rn.f64 	%fd22715, %fd22714, %fd22706, %fd22713;
	ld.global.nc.v2.f64 	{%fd22716, %fd22717}, [%rd1123+32];
	fma.rn.f64 	%fd22718, %fd22715, %fd22706, %fd22716;
	fma.rn.f64 	%fd22719, %fd22718, %fd22706, %fd22717;
	fma.rn.f64 	%fd22720, %fd22719, %fd76549, %fd76549;
	fma.rn.f64 	%fd22721, %fd22719, %fd22706, 0d3FF0000000000000;
	selp.f64 	%fd22722, %fd22721, %fd22720, %p1405;
	and.b32  	%r7662, %r18085, 2;
	setp.eq.s32 	%p1406, %r7662, 0;
	mov.f64 	%fd22723, 0d0000000000000000;
	sub.f64 	%fd22724, %fd22723, %fd22722;
	selp.f64 	%fd2483, %fd22722, %fd22724, %p1406;
	@%p1394 bra 	$L__BB0_1726;
	mov.f64 	%fd22730, 0d0000000000000000;
	mul.rn.f64 	%fd76550, %fd2463, %fd22730;
	mov.b32 	%r18086, 0;
	bra.uni 	$L__BB0_1728;
$L__BB0_1726:
	mul.f64 	%fd22725, %fd2463, 0d3FE45F306DC9C883;
	cvt.rni.s32.f64 	%r18086, %fd22725;
	cvt.rn.f64.s32 	%fd22726, %r18086;
	fma.rn.f64 	%fd22727, %fd22726, 0dBFF921FB54442D18, %fd2463;
	fma.rn.f64 	%fd22728, %fd22726, 0dBC91A62633145C00, %fd22727;
	fma.rn.f64 	%fd76550, %fd22726, 0dB97B839A252049C0, %fd22728;
	setp.ltu.f64 	%p1407, %fd2464, 0d41E0000000000000;
	@%p1407 bra 	$L__BB0_1728;
	{ // callseq 165, 0
	.param .b64 param0;
	st.param.f64 	[param0], %fd2463;
	.param .align 16 .b8 retval0[16];
	call.uni (retval0), 
	__internal_trig_reduction_slowpathd, 
	(
	param0
	);
	ld.param.f64 	%fd76550, [retval0];
	ld.param.b32 	%r18086, [retval0+8];
	} // callseq 165
$L__BB0_1728:
	shl.b32 	%r7665, %r18086, 6;
	cvt.u64.u32 	%rd1124, %r7665;
	and.b64  	%rd1125, %rd1124, 64;
	mov.u64 	%rd1126, __cudart_sin_cos_coeffs;
	add.s64 	%rd1127, %rd1126, %rd1125;
	mul.rn.f64 	%fd22731, %fd76550, %fd76550;
	and.b32  	%r7666, %r18086, 1;
	setp.eq.b32 	%p1409, %r7666, 1;
	selp.f64 	%fd22732, 0dBDA8FF8320FD8164, 0d3DE5DB65F9785EBA, %p1409;
	ld.global.nc.v2.f64 	{%fd22733, %fd22734}, [%rd1127];
	fma.rn.f64 	%fd22735, %fd22732, %fd22731, %fd22733;
	fma.rn.f64 	%fd22736, %fd22735, %fd22731, %fd22734;
	ld.global.nc.v2.f64 	{%fd22737, %fd22738}, [%rd1127+16];
	fma.rn.f64 	%fd22739, %fd22736, %fd22731, %fd22737;
	fma.rn.f64 	%fd22740, %fd22739, %fd22731, %fd22738;
	ld.global.nc.v2.f64 	{%fd22741, %fd22742}, [%rd1127+32];
	fma.rn.f64 	%fd22743, %fd22740, %fd22731, %fd22741;
	fma.rn.f64 	%fd22744, %fd22743, %fd22731, %fd22742;
	fma.rn.f64 	%fd22745, %fd22744, %fd76550, %fd76550;
	fma.rn.f64 	%fd22746, %fd22744, %fd22731, 0d3FF0000000000000;
	selp.f64 	%fd22747, %fd22746, %fd22745, %p1409;
	and.b32  	%r7667, %r18086, 2;
	setp.eq.s32 	%p1410, %r7667, 0;
	mov.f64 	%fd22748, 0d0000000000000000;
	sub.f64 	%fd22749, %fd22748, %fd22747;
	selp.f64 	%fd2488, %fd22747, %fd22749, %p1410;
	@%p1398 bra 	$L__BB0_1730;
	mov.f64 	%fd22755, 0d0000000000000000;
	mul.rn.f64 	%fd76551, %fd2471, %fd22755;
	mov.b32 	%r18087, 0;
	bra.uni 	$L__BB0_1732;
$L__BB0_1730:
	mul.f64 	%fd22750, %fd2471, 0d3FE45F306DC9C883;
	cvt.rni.s32.f64 	%r18087, %fd22750;
	cvt.rn.f64.s32 	%fd22751, %r18087;
	fma.rn.f64 	%fd22752, %fd22751, 0dBFF921FB54442D18, %fd2471;
	fma.rn.f64 	%fd22753, %fd22751, 0dBC91A62633145C00, %fd22752;
	fma.rn.f64 	%fd76551, %fd22751, 0dB97B839A252049C0, %fd22753;
	setp.ltu.f64 	%p1411, %fd2472, 0d41E0000000000000;
	@%p1411 bra 	$L__BB0_1732;
	{ // callseq 166, 0
	.param .b64 param0;
	st.param.f64 	[param0], %fd2471;
	.param .align 16 .b8 retval0[16];
	call.uni (retval0), 
	__internal_trig_reduction_slowpathd, 
	(
	param0
	);
	ld.param.f64 	%fd76551, [retval0];
	ld.param.b32 	%r18087, [retval0+8];
	} // callseq 166
$L__BB0_1732:
	ld.param.u64 	%rd8121, [_Z8FitGrainPdPiS0_S_S_S0_S0_S_S_S_S_S_S_S_S_S_S_S_S__param_1];
	ld.param.u64 	%rd7985, [_Z8FitGrainPdPiS0_S_S_S0_S0_S_S_S_S_S_S_S_S_S_S_S_S__param_0];
	shl.b32 	%r7671, %r18087, 6;
	cvt.u64.u32 	%rd1128, %r7671;
	and.b64  	%rd1129, %rd1128, 64;
	mov.u64 	%rd1130, __cudart_sin_cos_coeffs;
	add.s64 	%rd1131, %rd1130, %rd1129;
	mul.rn.f64 	%fd22756, %fd76551, %fd76551;
	and.b32  	%r7672, %r18087, 1;
	setp.eq.b32 	%p1412, %r7672, 1;
	selp.f64 	%fd22757, 0dBDA8FF8320FD8164, 0d3DE5DB65F9785EBA, %p1412;
	ld.global.nc.v2.f64 	{%fd22758, %fd22759}, [%rd1131];
	fma.rn.f64 	%fd22760, %fd22757, %fd22756, %fd22758;
	fma.rn.f64 	%fd22761, %fd22760, %fd22756, %fd22759;
	ld.global.nc.v2.f64 	{%fd22762, %fd22763}, [%rd1131+16];
	fma.rn.f64 	%fd22764, %fd22761, %fd22756, %fd22762;
	fma.rn.f64 	%fd22765, %fd22764, %fd22756, %fd22763;
	ld.global.nc.v2.f64 	{%fd22766, %fd22767}, [%rd1131+32];
	fma.rn.f64 	%fd22768, %fd22765, %fd22756, %fd22766;
	fma.rn.f64 	%fd22769, %fd22768, %fd22756, %fd22767;
	fma.rn.f64 	%fd22770, %fd22769, %fd76551, %fd76551;
	fma.rn.f64 	%fd22771, %fd22769, %fd22756, 0d3FF0000000000000;
	selp.f64 	%fd22772, %fd22771, %fd22770, %p1412;
	and.b32  	%r7673, %r18087, 2;
	setp.eq.s32 	%p1413, %r7673, 0;
	mov.f64 	%fd22773, 0d0000000000000000;
	sub.f64 	%fd22774, %fd22773, %fd22772;
	selp.f64 	%fd2493, %fd22772, %fd22774, %p1413;
	mul.f64 	%fd22775, %fd2462, %fd2478;
	mul.f64 	%fd22776, %fd2470, %fd2493;
	mul.f64 	%fd22777, %fd2483, %fd22776;
	sub.f64 	%fd2494, %fd22775, %fd22777;
	mul.f64 	%fd22778, %fd2462, %fd22776;
	fma.rn.f64 	%fd2495, %fd2478, %fd2483, %fd22778;
	mul.f64 	%fd2496, %fd2478, %fd2488;
	cvta.to.global.u64 	%rd1132, %rd8121;
	ld.global.u32 	%r1021, [%rd1132+4];
	cvta.to.global.u64 	%rd1133, %rd7985;
	ld.global.f64 	%fd2497, [%rd1133+4088];
	mov.b32 	%r18127, 0;
	not.pred 	%p1414, %p9692;
	@%p1414 bra 	$L__BB0_1880;
	mul.f64 	%fd2498, %fd2488, %fd2493;
	neg.f64 	%fd22779, %fd2488;
	mul.f64 	%fd2499, %fd2462, %fd22779;
	mul.f64 	%fd22780, %fd2483, %fd2493;
	mul.f64 	%fd22781, %fd2470, %fd2478;
	mul.f64 	%fd22782, %fd2462, %fd22781;
	sub.f64 	%fd2500, %fd22782, %fd22780;
	mul.f64 	%fd2501, %fd2483, %fd2488;
	mul.f64 	%fd22783, %fd2462, %fd2493;
	neg.f64 	%fd22784, %fd2478;
	mul.f64 	%fd22785, %fd2470, %fd22784;
	mul.f64 	%fd22786, %fd22785, %fd2483;
	sub.f64 	%fd2502, %fd22786, %fd22783;
	mov.b32 	%r18088, 0;
	mov.u32 	%r18127, %r18088;
$L__BB0_1734:
	mul.lo.s32 	%r7676, %r18088, 7;
	mul.wide.u32 	%rd1134, %r7676, 8;
	add.s64 	%rd1135, %rd33, %rd1134;
	ld.global.f64 	%fd22787, [%rd1135+16];
	ld.global.f64 	%fd22788, [%rd1135+8];
	ld.global.f64 	%fd22789, [%rd1135];
	mul.f64 	%fd22790, %fd22788, %fd2502;
	fma.rn.f64 	%fd22791, %fd22789, %fd2494, %fd22790;
	fma.rn.f64 	%fd2505, %fd22787, %fd2501, %fd22791;
	mul.f64 	%fd22792, %fd22788, %fd2500;
	fma.rn.f64 	%fd22793, %fd22789, %fd2495, %fd22792;
	fma.rn.f64 	%fd2506, %fd22787, %fd2499, %fd22793;
	mul.f64 	%fd22794, %fd22788, %fd2496;
	fma.rn.f64 	%fd22795, %fd22789, %fd2498, %fd22794;
	fma.rn.f64 	%fd2507, %fd22787, %fd2470, %fd22795;
	ld.global.f64 	%fd22796, [%rd1135+40];
	mul.f64 	%fd22797, %fd2506, %fd2506;
	fma.rn.f64 	%fd22798, %fd2505, %fd2505, %fd22797;
	fma.rn.f64 	%fd22799, %fd2507, %fd2507, %fd22798;
	sqrt.rn.f64 	%fd2508, %fd22799;
	mul.f64 	%fd2509, %fd22796, 0d3F91DF46A2529D3A;
	abs.f64 	%fd2510, %fd2509;
	setp.neu.f64 	%p1415, %fd2510, 0d7FF0000000000000;
	@%p1415 bra 	$L__BB0_1736;
	mov.f64 	%fd22805, 0d0000000000000000;
	mul.rn.f64 	%fd76554, %fd2509, %fd22805;
	mov.b32 	%r18091, 0;
	bra.uni 	$L__BB0_1738;
$L__BB0_1736:
	mul.f64 	%fd22800, %fd2509, 0d3FE45F306DC9C883;
	cvt.rni.s32.f64 	%r18091, %fd22800;
	cvt.rn.f64.s32 	%fd22801, %r18091;
	fma.rn.f64 	%fd22802, %fd22801, 0dBFF921FB54442D18, %fd2509;
	fma.rn.f64 	%fd22803, %fd22801, 0dBC91A62633145C00, %fd22802;
	fma.rn.f64 	%fd76554, %fd22801, 0dB97B839A252049C0, %fd22803;
	setp.ltu.f64 	%p1416, %fd2510, 0d41E0000000000000;
	@%p1416 bra 	$L__BB0_1738;
	{ // callseq 167, 0
	.param .b64 param0;
	st.param.f64 	[param0], %fd2509;
	.param .align 16 .b8 retval0[16];
	call.uni (retval0), 
	__internal_trig_reduction_slowpathd, 
	(
	param0
	);
	ld.param.f64 	%fd76554, [retval0];
	ld.param.b32 	%r18091, [retval0+8];
	} // callseq 167
$L__BB0_1738:
	shl.b32 	%r7679, %r18091, 6;
	cvt.u64.u32 	%rd1136, %r7679;
	and.b64  	%rd1137, %rd1136, 64;
	mov.u64 	%rd1138, __cudart_sin_cos_coeffs;
	add.s64 	%rd1139, %rd1138, %rd1137;
	mul.rn.f64 	%fd22806, %fd76554, %fd76554;
	and.b32  	%r7680, %r18091, 1;
	setp.eq.b32 	%p1417, %r7680, 1;
	selp.f64 	%fd22807, 0dBDA8FF8320FD8164, 0d3DE5DB65F9785EBA, %p1417;
	ld.global.nc.v2.f64 	{%fd22808, %fd22809}, [%rd1139];
	fma.rn.f64 	%fd22810, %fd22807, %fd22806, %fd22808;
	fma.rn.f64 	%fd22811, %fd22810, %fd22806, %fd22809;
	ld.global.nc.v2.f64 	{%fd22812, %fd22813}, [%rd1139+16];
	fma.rn.f64 	%fd22814, %fd22811, %fd22806, %fd22812;
	fma.rn.f64 	%fd22815, %fd22814, %fd22806, %fd22813;
	ld.global.nc.v2.f64 	{%fd22816, %fd22817}, [%rd1139+32];
	fma.rn.f64 	%fd22818, %fd22815, %fd22806, %fd22816;
	fma.rn.f64 	%fd22819, %fd22818, %fd22806, %fd22817;
	fma.rn.f64 	%fd22820, %fd22819, %fd76554, %fd76554;
	fma.rn.f64 	%fd22821, %fd22819, %fd22806, 0d3FF0000000000000;
	selp.f64 	%fd22822, %fd22821, %fd22820, %p1417;
	and.b32  	%r7681, %r18091, 2;
	setp.eq.s32 	%p1418, %r7681, 0;
	mov.f64 	%fd22823, 0d0000000000000000;
	sub.f64 	%fd22824, %fd22823, %fd22822;
	selp.f64 	%fd22825, %fd22822, %fd22824, %p1418;
	mul.f64 	%fd2515, %fd2508, %fd22825;
	abs.f64 	%fd22826, %fd2506;
	setp.geu.f64 	%p1419, %fd22826, 0d3F1A36E2EB1C432D;
	@%p1419 bra 	$L__BB0_1747;
	setp.eq.f64 	%p1467, %fd2505, 0d0000000000000000;
	mov.b32 	%r18105, 0;
	@%p1467 bra 	$L__BB0_1802;
	neg.f64 	%fd23188, %fd2515;
	div.rn.f64 	%fd2516, %fd23188, %fd2505;
	abs.f64 	%fd2517, %fd2516;
	setp.gtu.f64 	%p1468, %fd2517, 0d3FF0000000000000;
	@%p1468 bra 	$L__BB0_1802;
	{
	.reg .b32 %temp; 
	mov.b64 	{%temp, %r1028}, %fd2516;
	}
	{
	.reg .b32 %temp; 
	mov.b64 	{%temp, %r7748}, %fd2517;
	}
	setp.gt.s32 	%p1469, %r7748, 1071801957;
	@%p1469 bra 	$L__BB0_1745;
	mul.f64 	%fd23229, %fd2516, %fd2516;
	fma.rn.f64 	%fd23230, %fd23229, 0d3FB0066BDC1895E9, 0dBFB3823B180754AF;
	fma.rn.f64 	%fd23231, %fd23230, %fd23229, 0d3FB11E52CC2F79AE;
	fma.rn.f64 	%fd23232, %fd23231, %fd23229, 0dBF924EAF3526861B;
	fma.rn.f64 	%fd23233, %fd23232, %fd23229, 0d3F91DF02A31E6CB7;
	fma.rn.f64 	%fd23234, %fd23233, %fd23229, 0d3F847D18B0EEC6CC;
	fma.rn.f64 	%fd23235, %fd23234, %fd23229, 0d3F8D0AF961BA53B0;
	fma.rn.f64 	%fd23236, %fd23235, %fd23229, 0d3F91BF7734CF1C48;
	fma.rn.f64 	%fd23237, %fd23236, %fd23229, 0d3F96E91483144EF7;
	fma.rn.f64 	%fd23238, %fd23237, %fd23229, 0d3F9F1C6E0A4F9F81;
	fma.rn.f64 	%fd23239, %fd23238, %fd23229, 0d3FA6DB6DC27FA92B;
	fma.rn.f64 	%fd23240, %fd23239, %fd23229, 0d3FB333333320F91B;
	fma.rn.f64 	%fd23241, %fd23240, %fd23229, 0d3FC5555555555F4D;
	mul.f64 	%fd23242, %fd23229, %fd23241;
	fma.rn.f64 	%fd2518, %fd23242, %fd2517, %fd2517;
	setp.gt.s32 	%p1473, %r1028, -1;
	@%p1473 bra 	$L__BB0_1744;
	mov.f64 	%fd23247, 0d3C91A62633145C07;
	add.rn.f64 	%fd23248, %fd2518, %fd23247;
	mov.f64 	%fd23249, 0d3FF921FB54442D18;
	add.rn.f64 	%fd76555, %fd23249, %fd23248;
	bra.uni 	$L__BB0_1746;
$L__BB0_1744:
	mov.f64 	%fd23243, 0dBC91A62633145C07;
	add.rn.f64 	%fd23244, %fd2518, %fd23243;
	neg.f64 	%fd23245, %fd23244;
	mov.f64 	%fd23246, 0d3FF921FB54442D18;
	add.rn.f64 	%fd76555, %fd23246, %fd23245;
	bra.uni 	$L__BB0_1746;
$L__BB0_1745:
	mov.f64 	%fd23189, 0d3FF0000000000000;
	sub.f64 	%fd23190, %fd23189, %fd2517;
	{
	.reg .b32 %temp; 
	mov.b64 	{%r7749, %temp}, %fd23190;
	}
	{
	.reg .b32 %temp; 
	mov.b64 	{%temp, %r7750}, %fd23190;
	}
	add.s32 	%r7751, %r7750, -1048576;
	mov.b64 	%fd23191, {%r7749, %r7751};
	rsqrt.approx.ftz.f64 	%fd23192, %fd23191;
	{
	.reg .b32 %temp; 
	mov.b64 	{%r7752, %temp}, %fd23192;
	}
	{
	.reg .b32 %temp; 
	mov.b64 	{%temp, %r7753}, %fd23192;
	}
	add.s32 	%r7754, %r7753, -1048576;
	mov.b64 	%fd23193, {%r7752, %r7754};
	mul.f64 	%fd23194, %fd23191, %fd23192;
	neg.f64 	%fd23195, %fd23194;
	fma.rn.f64 	%fd23196, %fd23194, %fd23195, %fd23191;
	fma.rn.f64 	%fd23197, %fd23196, %fd23193, %fd23194;
	neg.f64 	%fd23198, %fd23197;
	fma.rn.f64 	%fd23199, %fd23192, %fd23198, 0d3FF0000000000000;
	fma.rn.f64 	%fd23200, %fd23199, %fd23193, %fd23193;
	fma.rn.f64 	%fd23201, %fd23197, %fd23198, %fd23191;
	fma.rn.f64 	%fd23202, %fd23201, %fd23200, %fd23197;
	{
	.reg .b32 %temp; 
	mov.b64 	{%r7755, %temp}, %fd23202;
	}
	{
	.reg .b32 %temp; 
	mov.b64 	{%temp, %r7756}, %fd23202;
	}
	add.s32 	%r7757, %r7756, 1048576;
	mov.b64 	%fd23203, {%r7755, %r7757};
	fma.rn.f64 	%fd23204, %fd23190, 0d3EC715B371155F70, 0dBEBAC2FE66FAAC4B;
	fma.rn.f64 	%fd23205, %fd23204, %fd23190, 0d3ED9A9B88EFCD9B8;
	fma.rn.f64 	%fd23206, %fd23205, %fd23190, 0d3EDD0F40A8A0C4C3;
	fma.rn.f64 	%fd23207, %fd23206, %fd23190, 0d3EF46D4CFA9E0E1F;
	fma.rn.f64 	%fd23208, %fd23207, %fd23190, 0d3F079C168D1E2422;
	fma.rn.f64 	%fd23209, %fd23208, %fd23190, 0d3F1C9A88C3BCA540;
	fma.rn.f64 	%fd23210, %fd23209, %fd23190, 0d3F31C4E64BD476DF;
	fma.rn.f64 	%fd23211, %fd23210, %fd23190, 0d3F46E8BA60009C8F;
	fma.rn.f64 	%fd23212, %fd23211, %fd23190, 0d3F5F1C71C62B05A2;
	fma.rn.f64 	%fd23213, %fd23212, %fd23190, 0d3F76DB6DB6DC9F2C;
	fma.rn.f64 	%fd23214, %fd23213, %fd23190, 0d3F9333333333329C;
	fma.rn.f64 	%fd23215, %fd23214, %fd23190, 0d3FB5555555555555;
	setp.lt.s32 	%p1470, %r7750, 1;
	mov.f64 	%fd23216, 0d0000000000000000;
	mul.rn.f64 	%fd23217, %fd2517, %fd23216;
	mul.f64 	%fd23218, %fd23190, %fd23215;
	fma.rn.f64 	%fd23219, %fd23218, %fd23203, %fd23203;
	selp.f64 	%fd23220, %fd23217, %fd23219, %p1470;
	setp.lt.s32 	%p1471, %r7750, 0;
	mov.f64 	%fd23221, 0d7FF0000000000000;
	mul.rn.f64 	%fd23222, %fd23220, %fd23221;
	selp.f64 	%fd23223, %fd23222, %fd23220, %p1471;
	setp.lt.s32 	%p1472, %r1028, 0;
	mov.f64 	%fd23224, 0dBCA1A62633145C07;
	add.rn.f64 	%fd23225, %fd23223, %fd23224;
	neg.f64 	%fd23226, %fd23225;
	mov.f64 	%fd23227, 0d400921FB54442D18;
	add.rn.f64 	%fd23228, %fd23227, %fd23226;
	selp.f64 	%fd76555, %fd23228, %fd23223, %p1472;
$L__BB0_1746:
	mul.f64 	%fd23250, %fd76555, 0d404CA5DC1A63C1F5;
	neg.f64 	%fd23251, %fd23250;
	st.local.v2.f64 	[%rd23], {%fd23250, %fd23251};
	mov.b32 	%r18105, 2;
	bra.uni 	$L__BB0_1802;
$L__BB0_1747:
	mul.f64 	%fd22827, %fd2505, %fd2505;
	mul.f64 	%fd22828, %fd2506, %fd2506;
	div.rn.f64 	%fd22829, %fd22827, %fd22828;
	add.f64 	%fd2523, %fd22829, 0d3FF0000000000000;
	add.f64 	%fd22830, %fd2515, %fd2515;
	mul.f64 	%fd22831, %fd2505, %fd22830;
	div.rn.f64 	%fd2524, %fd22831, %fd22828;
	mul.f64 	%fd22832, %fd2515, %fd2515;
	div.rn.f64 	%fd22833, %fd22832, %fd22828;
	add.f64 	%fd22834, %fd22833, 0dBFF0000000000000;
	mul.f64 	%fd22835, %fd2523, 0dC010000000000000;
	mul.f64 	%fd22836, %fd22835, %fd22834;
	fma.rn.f64 	%fd2525, %fd2524, %fd2524, %fd22836;
	setp.ltu.f64 	%p1420, %fd2525, 0d0000000000000000;
	mov.b32 	%r18105, 0;
	@%p1420 bra 	$L__BB0_1802;
	sqrt.rn.f64 	%fd2526, %fd2525;
	sub.f64 	%fd22837, %fd2526, %fd2524;
	add.f64 	%fd2527, %fd2523, %fd2523;
	div.rn.f64 	%fd2528, %fd22837, %fd2527;
	abs.f64 	%fd2529, %fd2528;
	setp.gtu.f64 	%p1421, %fd2529, 0d3FF0000000000000;
	mov.b32 	%r18105, 0;
	@%p1421 bra 	$L__BB0_1775;
	{
	.reg .b32 %temp; 
	mov.b64 	{%temp, %r1029}, %fd2528;
	}
	{
	.reg .b32 %temp; 
	mov.b64 	{%temp, %r7684}, %fd2529;
	}
	setp.gt.s32 	%p1422, %r7684, 1071801957;
	@%p1422 bra 	$L__BB0_1753;
	mul.f64 	%fd22878, %fd2528, %fd2528;
	fma.rn.f64 	%fd22879, %fd22878, 0d3FB0066BDC1895E9, 0dBFB3823B180754AF;
	fma.rn.f64 	%fd22880, %fd22879, %fd22878, 0d3FB11E52CC2F79AE;
	fma.rn.f64 	%fd22881, %fd22880, %fd22878, 0dBF924EAF3526861B;
	fma.rn.f64 	%fd22882, %fd22881, %fd22878, 0d3F91DF02A31E6CB7;
	fma.rn.f64 	%fd22883, %fd22882, %fd22878, 0d3F847D18B0EEC6CC;
	fma.rn.f64 	%fd22884, %fd22883, %fd22878, 0d3F8D0AF961BA53B0;
	fma.rn.f64 	%fd22885, %fd22884, %fd22878, 0d3F91BF7734CF1C48;
	fma.rn.f64 	%fd22886, %fd22885, %fd22878, 0d3F96E91483144EF7;
	fma.rn.f64 	%fd22887, %fd22886, %fd22878, 0d3F9F1C6E0A4F9F81;
	fma.rn.f64 	%fd22888, %fd22887, %fd22878, 0d3FA6DB6DC27FA92B;
	fma.rn.f64 	%fd22889, %fd22888, %fd22878, 0d3FB333333320F91B;
	fma.rn.f64 	%fd22890, %fd22889, %fd22878, 0d3FC5555555555F4D;
	mul.f64 	%fd22891, %fd22878, %fd22890;
	fma.rn.f64 	%fd2530, %fd22891, %fd2529, %fd2529;
	setp.gt.s32 	%p1426, %r1029, -1;
	@%p1426 bra 	$L__BB0_1752;
	mov.f64 	%fd22896, 0d3C91A62633145C07;
	add.rn.f64 	%fd22897, %fd2530, %fd22896;
	mov.f64 	%fd22898, 0d3FF921FB54442D18;
	add.rn.f64 	%fd76556, %fd22898, %fd22897;
	bra.uni 	$L__BB0_1754;
$L__BB0_1752:
	mov.f64 	%fd22892, 0dBC91A62633145C07;
	add.rn.f64 	%fd22893, %fd2530, %fd22892;
	neg.f64 	%fd22894, %fd22893;
	mov.f64 	%fd22895, 0d3FF921FB54442D18;
	add.rn.f64 	%fd76556, %fd22895, %fd22894;
	bra.uni 	$L__BB0_1754;
$L__BB0_1753:
	mov.f64 	%fd22838, 0d3FF0000000000000;
	sub.f64 	%fd22839, %fd22838, %fd2529;
	{
	.reg .b32 %temp; 
	mov.b64 	{%r7685, %temp}, %fd22839;
	}
	{
	.reg .b32 %temp; 
	mov.b64 	{%temp, %r7686}, %fd22839;
	}
	add.s32 	%r7687, %r7686, -1048576;
	mov.b64 	%fd22840, {%r7685, %r7687};
	rsqrt.approx.ftz.f64 	%fd22841, %fd22840;
	{
	.reg .b32 %temp; 
	mov.b64 	{%r7688, %temp}, %fd22841;
	}
	{
	.reg .b32 %temp; 
	mov.b64 	{%temp, %r7689}, %fd22841;
	}
	add.s32 	%r7690, %r7689, -1048576;
	mov.b64 	%fd22842, {%r7688, %r7690};
	mul.f64 	%fd22843, %fd22840, %fd22841;
	neg.f64 	%fd22844, %fd22843;
	fma.rn.f64 	%fd22845, %fd22843, %fd22844, %fd22840;
	fma.rn.f64 	%fd22846, %fd22845, %fd22842, %fd22843;
	neg.f64 	%fd22847, %fd22846;
	fma.rn.f64 	%fd22848, %fd22841, %fd22847, 0d3FF0000000000000;
	fma.rn.f64 	%fd22849, %fd22848, %fd22842, %fd22842;
	fma.rn.f64 	%fd22850, %fd22846, %fd22847, %fd22840;
	fma.rn.f64 	%fd22851, %fd22850, %fd22849, %fd22846;
	{
	.reg .b32 %temp; 
	mov.b64 	{%r7691, %temp}, %fd22851;
	}
	{
	.reg .b32 %temp; 
	mov.b64 	{%temp, %r7692}, %fd22851;
	}
	add.s32 	%r7693, %r7692, 1048576;
	mov.b64 	%fd22852, {%r7691, %r7693};
	fma.rn.f64 	%fd22853, %fd22839, 0d3EC715B371155F70, 0dBEBAC2FE66FAAC4B;
	fma.rn.f64 	%fd22854, %fd22853, %fd22839, 0d3ED9A9B88EFCD9B8;
	fma.rn.f64 	%fd22855, %fd22854, %fd22839, 0d3EDD0F40A8A0C4C3;
	fma.rn.f64 	%fd22856, %fd22855, %fd22839, 0d3EF46D4CFA9E0E1F;
	fma.rn.f64 	%fd22857, %fd22856, %fd22839, 0d3F079C168D1E2422;
	fma.rn.f64 	%fd22858, %fd22857, %fd22839, 0d3F1C9A88C3BCA540;
	fma.rn.f64 	%fd22859, %fd22858, %fd22839, 0d3F31C4E64BD476DF;
	fma.rn.f64 	%fd22860, %fd22859, %fd22839, 0d3F46E8BA60009C8F;
	fma.rn.f64 	%fd22861, %fd22860, %fd22839, 0d3F5F1C71C62B05A2;
	fma.rn.f64 	%fd22862, %fd22861, %fd22839, 0d3F76DB6DB6DC9F2C;
	fma.rn.f64 	%fd22863, %fd22862, %fd22839, 0d3F9333333333329C;
	fma.rn.f64 	%fd22864, %fd22863, %fd22839, 0d3FB5555555555555;
	setp.lt.s32 	%p1423, %r7686, 1;
	mov.f64 	%fd22865, 0d0000000000000000;
	mul.rn.f64 	%fd22866, %fd2529, %fd22865;
	mul.f64 	%fd22867, %fd22839, %fd22864;
	fma.rn.f64 	%fd22868, %fd22867, %fd22852, %fd22852;
	selp.f64 	%fd22869, %fd22866, %fd22868, %p1423;
	setp.lt.s32 	%p1424, %r7686, 0;
	mov.f64 	%fd22870, 0d7FF0000000000000;
	mul.rn.f64 	%fd22871, %fd22869, %fd22870;
	selp.f64 	%fd22872, %fd22871, %fd22869, %p1424;
	setp.lt.s32 	%p1425, %r1029, 0;
	mov.f64 	%fd22873, 0dBCA1A62633145C07;
	add.rn.f64 	%fd22874, %fd22872, %fd22873;
	neg.f64 	%fd22875, %fd22874;
	mov.f64 	%fd22876, 0d400921FB54442D18;
	add.rn.f64 	%fd22877, %fd22876, %fd22875;
	selp.f64 	%fd76556, %fd22877, %fd22872, %p1425;
$L__BB0_1754:
	neg.f64 	%fd2535, %fd76556;
	abs.f64 	%fd2536, %fd76556;
	setp.neu.f64 	%p1427, %fd2536, 0d7FF0000000000000;
	@%p1427 bra 	$L__BB0_1756;
	mov.f64 	%fd22904, 0d0000000000000000;
	mul.rn.f64 	%fd76558, %fd76556, %fd22904;
	mov.b32 	%r18093, 1;
	bra.uni 	$L__BB0_1759;
$L__BB0_1756:
	mul.f64 	%fd22899, %fd76556, 0d3FE45F306DC9C883;
	cvt.rni.s32.f64 	%r18092, %fd22899;
	cvt.rn.f64.s32 	%fd22900, %r18092;
	fma.rn.f64 	%fd22901, %fd22900, 0dBFF921FB54442D18, %fd76556;
	fma.rn.f64 	%fd22902, %fd22900, 0dBC91A62633145C00, %fd22901;
	fma.rn.f64 	%fd76558, %fd22900, 0dB97B839A252049C0, %fd22902;
	setp.ltu.f64 	%p1428, %fd2536, 0d41E0000000000000;
	@%p1428 bra 	$L__BB0_1758;
	{ // callseq 168, 0
	.param .b64 param0;
	st.param.f64 	[param0], %fd76556;
	.param .align 16 .b8 retval0[16];
	call.uni (retval0), 
	__internal_trig_reduction_slowpathd, 
	(
	param0
	);
	ld.param.f64 	%fd76558, [retval0];
	ld.param.b32 	%r18092, [retval0+8];
	} // callseq 168
$L__BB0_1758:
	add.s32 	%r18093, %r18092, 1;
$L__BB0_1759:
	shl.b32 	%r7696, %r18093, 6;
	cvt.u64.u32 	%rd1140, %r7696;
	and.b64  	%rd1141, %rd1140, 64;
	mov.u64 	%rd1142, __cudart_sin_cos_coeffs;
	add.s64 	%rd1143, %rd1142, %rd1141;
	mul.rn.f64 	%fd22905, %fd76558, %fd76558;
	and.b32  	%r7697, %r18093, 1;
	setp.eq.b32 	%p1430, %r7697, 1;
	selp.f64 	%fd22906, 0dBDA8FF8320FD8164, 0d3DE5DB65F9785EBA, %p1430;
	ld.global.nc.v2.f64 	{%fd22907, %fd22908}, [%rd1143];
	fma.rn.f64 	%fd22909, %fd22906, %fd22905, %fd22907;
	fma.rn.f64 	%fd22910, %fd22909, %fd22905, %fd22908;
	ld.global.nc.v2.f64 	{%fd22911, %fd22912}, [%rd1143+16];
	fma.rn.f64 	%fd22913, %fd22910, %fd22905, %fd22911;
	fma.rn.f64 	%fd22914, %fd22913, %fd22905, %fd22912;
	ld.global.nc.v2.f64 	{%fd22915, %fd22916}, [%rd1143+32];
	fma.rn.f64 	%fd22917, %fd22914, %fd22905, %fd22915;
	fma.rn.f64 	%fd22918, %fd22917, %fd22905, %fd22916;
	fma.rn.f64 	%fd22919, %fd22918, %fd76558, %fd76558;
	fma.rn.f64 	%fd22920, %fd22918, %fd22905, 0d3FF0000000000000;
	selp.f64 	%fd22921, %fd22920, %fd22919, %p1430;
	and.b32  	%r7698, %r18093, 2;
	setp.eq.s32 	%p1431, %r7698, 0;
	mov.f64 	%fd22922, 0d0000000000000000;
	sub.f64 	%fd22923, %fd22922, %fd22921;
	selp.f64 	%fd2542, %fd22921, %fd22923, %p1431;
	@%p1427 bra 	$L__BB0_1761;
	mov.f64 	%fd22929, 0d0000000000000000;
	mul.rn.f64 	%fd76559, %fd76556, %fd22929;
	mov.b32 	%r18094, 0;
	bra.uni 	$L__BB0_1763;
$L__BB0_1761:
	mul.f64 	%fd22924, %fd76556, 0d3FE45F306DC9C883;
	cvt.rni.s32.f64 	%r18094, %fd22924;
	cvt.rn.f64.s32 	%fd22925, %r18094;
	fma.rn.f64 	%fd22926, %fd22925, 0dBFF921FB54442D18, %fd76556;
	fma.rn.f64 	%fd22927, %fd22925, 0dBC91A62633145C00, %fd22926;
	fma.rn.f64 	%fd76559, %fd22925, 0dB97B839A252049C0, %fd22927;
	setp.ltu.f64 	%p1432, %fd2536, 0d41E0000000000000;
	@%p1432 bra 	$L__BB0_1763;
	{ // callseq 169, 0
	.param .b64 param0;
	st.param.f64 	[param0], %fd76556;
	.param .align 16 .b8 retval0[16];
	call.uni (retval0), 
	__internal_trig_reduction_slowpathd, 
	(
	param0
	);
	ld.param.f64 	%fd76559, [retval0];
	ld.param.b32 	%r18094, [retval0+8];
	} // callseq 169
$L__BB0_1763:
	shl.b32 	%r7701, %r18094, 6;
	cvt.u64.u32 	%rd1144, %r7701;
	and.b64  	%rd1145, %rd1144, 64;
	mov.u64 	%rd1146, __cudart_sin_cos_coeffs;
	add.s64 	%rd1147, %rd1146, %rd1145;
	mul.rn.f64 	%fd22930, %fd76559, %fd76559;
	and.b32  	%r7702, %r18094, 1;
	setp.eq.b32 	%p1434, %r7702, 1;
	selp.f64 	%fd22931, 0dBDA8FF8320FD8164, 0d3DE5DB65F9785EBA, %p1434;
	ld.global.nc.v2.f64 	{%fd22932, %fd22933}, [%rd1147];
	fma.rn.f64 	%fd22934, %fd22931, %fd22930, %fd22932;
	fma.rn.f64 	%fd22935, %fd22934, %fd22930, %fd22933;
	ld.global.nc.v2.f64 	{%fd22936, %fd22937}, [%rd1147+16];
	fma.rn.f64 	%fd22938, %fd22935, %fd22930, %fd22936;
	fma.rn.f64 	%fd22939, %fd22938, %fd22930, %fd22937;
	ld.global.nc.v2.f64 	{%fd22940, %fd22941}, [%rd1147+32];
	fma.rn.f64 	%fd22942, %fd22939, %fd22930, %fd22940;
	fma.rn.f64 	%fd22943, %fd22942, %fd22930, %fd22941;
	fma.rn.f64 	%fd22944, %fd22943, %fd76559, %fd76559;
	fma.rn.f64 	%fd22945, %fd22943, %fd22930, 0d3FF0000000000000;
	selp.f64 	%fd22946, %fd22945, %fd22944, %p1434;
	and.b32  	%r7703, %r18094, 2;
	setp.eq.s32 	%p1435, %r7703, 0;
	mov.f64 	%fd22947, 0d0000000000000000;
	sub.f64 	%fd22948, %fd22947, %fd22946;
	selp.f64 	%fd22949, %fd22946, %fd22948, %p1435;
	mul.f64 	%fd22950, %fd2506, %fd22949;
	mul.f64 	%fd22951, %fd2505, %fd2542;
	sub.f64 	%fd22952, %fd22950, %fd22951;
	sub.f64 	%fd2547, %fd22952, %fd2515;
	@%p1427 bra 	$L__BB0_1765;
	mov.f64 	%fd22958, 0d0000000000000000;
	mul.rn.f64 	%fd76561, %fd2535, %fd22958;
	mov.b32 	%r18096, 1;
	bra.uni 	$L__BB0_1768;
$L__BB0_1765:
	mul.f64 	%fd22953, %fd76556, 0dBFE45F306DC9C883;
	cvt.rni.s32.f64 	%r18095, %fd22953;
	cvt.rn.f64.s32 	%fd22954, %r18095;
	fma.rn.f64 	%fd22955, %fd22954, 0dBFF921FB54442D18, %fd2535;
	fma.rn.f64 	%fd22956, %fd22954, 0dBC91A62633145C00, %fd22955;
	fma.rn.f64 	%fd76561, %fd22954, 0dB97B839A252049C0, %fd22956;
	setp.ltu.f64 	%p1436, %fd2536, 0d41E0000000000000;
	@%p1436 bra 	$L__BB0_1767;
	{ // callseq 170, 0
	.param .b64 param0;
	st.param.f64 	[param0], %fd2535;
	.param .align 16 .b8 retval0[16];
	call.uni (retval0), 
	__internal_trig_reduction_slowpathd, 
	(
	param0
	);
	ld.param.f64 	%fd76561, [retval0];
	ld.param.b32 	%r18095, [retval0+8];
	} // callseq 170
$L__BB0_1767:
	add.s32 	%r18096, %r18095, 1;
$L__BB0_1768:
	shl.b32 	%r7706, %r18096, 6;
	cvt.u64.u32 	%rd1148, %r7706;
	and.b64  	%rd1149, %rd1148, 64;
	mov.u64 	%rd1150, __cudart_sin_cos_coeffs;
	add.s64 	%rd1151, %rd1150, %rd1149;
	mul.rn.f64 	%fd22959, %fd76561, %fd76561;
	and.b32  	%r7707, %r18096, 1;
	setp.eq.b32 	%p1438, %r7707, 1;
	selp.f64 	%fd22960, 0dBDA8FF8320FD8164, 0d3DE5DB65F9785EBA, %p1438;
	ld.global.nc.v2.f64 	{%fd22961, %fd22962}, [%rd1151];
	fma.rn.f64 	%fd22963, %fd22960, %fd22959, %fd22961;
	fma.rn.f64 	%fd22964, %fd22963, %fd22959, %fd22962;
	ld.global.nc.v2.f64 	{%fd22965, %fd22966}, [%rd1151+16];
	fma.rn.f64 	%fd22967, %fd22964, %fd22959, %fd22965;
	fma.rn.f64 	%fd22968, %fd22967, %fd22959, %fd22966;
	ld.global.nc.v2.f64 	{%fd22969, %fd22970}, [%rd1151+32];
	fma.rn.f64 	%fd22971, %fd22968, %fd22959, %fd22969;
	fma.rn.f64 	%fd22972, %fd22971, %fd22959, %fd22970;
	fma.rn.f64 	%fd22973, %fd22972, %fd76561, %fd76561;
	fma.rn.f64 	%fd22974, %fd22972, %fd22959, 0d3FF0000000000000;
	selp.f64 	%fd22975, %fd22974, %fd22973, %p1438;
	and.b32  	%r7708, %r18096, 2;
	setp.eq.s32 	%p1439, %r7708, 0;
	mov.f64 	%fd22976, 0d0000000000000000;
	sub.f64 	%fd22977, %fd22976, %fd22975;
	selp.f64 	%fd2553, %fd22975, %fd22977, %p1439;
	@%p1427 bra 	$L__BB0_1770;
	mov.f64 	%fd22983, 0d0000000000000000;
	mul.rn.f64 	%fd76562, %fd2535, %fd22983;
	mov.b32 	%r18097, 0;
	bra.uni 	$L__BB0_1772;
$L__BB0_1770:
	mul.f64 	%fd22978, %fd76556, 0dBFE45F306DC9C883;
	cvt.rni.s32.f64 	%r18097, %fd22978;
	cvt.rn.f64.s32 	%fd22979, %r18097;
	fma.rn.f64 	%fd22980, %fd22979, 0dBFF921FB54442D18, %fd2535;
	fma.rn.f64 	%fd22981, %fd22979, 0dBC91A62633145C00, %fd22980;
	fma.rn.f64 	%fd76562, %fd22979, 0dB97B839A252049C0, %fd22981;
	setp.ltu.f64 	%p1440, %fd2536, 0d41E0000000000000;
	@%p1440 bra 	$L__BB0_1772;
	{ // callseq 171, 0
	.param .b64 param0;
	st.param.f64 	[param0], %fd2535;
	.param .align 16 .b8 retval0[16];
	call.uni (retval0), 
	__internal_trig_reduction_slowpathd, 
	(
	param0
	);
	ld.param.f64 	%fd76562, [retval0];
	ld.param.b32 	%r18097, [retval0+8];
	} // callseq 171
$L__BB0_1772:
	shl.b32 	%r7711, %r18097, 6;
	cvt.u64.u32 	%rd1152, %r7711;
	and.b64  	%rd1153, %rd1152, 64;
	mov.u64 	%rd1154, __cudart_sin_cos_coeffs;
	add.s64 	%rd1155, %rd1154, %rd1153;
	mul.rn.f64 	%fd22984, %fd76562, %fd76562;
	and.b32  	%r7712, %r18097, 1;
	setp.eq.b32 	%p1441, %r7712, 1;
	selp.f64 	%fd22985, 0dBDA8FF8320FD8164, 0d3DE5DB65F9785EBA, %p1441;
	ld.global.nc.v2.f64 	{%fd22986, %fd22987}, [%rd1155];
	fma.rn.f64 	%fd22988, %fd22985, %fd22984, %fd22986;
	fma.rn.f64 	%fd22989, %fd22988, %fd22984, %fd22987;
	ld.global.nc.v2.f64 	{%fd22990, %fd22991}, [%rd1155+16];
	fma.rn.f64 	%fd22992, %fd22989, %fd22984, %fd22990;
	fma.rn.f64 	%fd22993, %fd22992, %fd22984, %fd22991;
	ld.global.nc.v2.f64 	{%fd22994, %fd22995}, [%rd1155+32];
	fma.rn.f64 	%fd22996, %fd22993, %fd22984, %fd22994;
	fma.rn.f64 	%fd22997, %fd22996, %fd22984, %fd22995;
	fma.rn.f64 	%fd22998, %fd22997, %fd76562, %fd76562;
	fma.rn.f64 	%fd22999, %fd22997, %fd22984, 0d3FF0000000000000;
	selp.f64 	%fd23000, %fd22999, %fd22998, %p1441;
	and.b32  	%r7713, %r18097, 2;
	setp.eq.s32 	%p1442, %r7713, 0;
	mov.f64 	%fd23001, 0d0000000000000000;
	sub.f64 	%fd23002, %fd23001, %fd23000;
	selp.f64 	%fd23003, %fd23000, %fd23002, %p1442;
	mul.f64 	%fd23004, %fd2506, %fd23003;
	mul.f64 	%fd23005, %fd2505, %fd2553;
	sub.f64 	%fd23006, %fd23004, %fd23005;
	sub.f64 	%fd23007, %fd23006, %fd2515;
	abs.f64 	%fd23008, %fd23007;
	abs.f64 	%fd23009, %fd2547;
	setp.geu.f64 	%p1443, %fd23009, %fd23008;
	@%p1443 bra 	$L__BB0_1774;
	mul.f64 	%fd23011, %fd76556, 0d404CA5DC1A63C1F5;
	st.local.f64 	[%rd23], %fd23011;
	mov.b32 	%r18105, 1;
	bra.uni 	$L__BB0_1775;
$L__BB0_1774:
	mul.f64 	%fd23010, %fd76556, 0dC04CA5DC1A63C1F5;
	st.local.f64 	[%rd23], %fd23010;
	mov.b32 	%r18105, 1;
$L__BB0_1775:
	neg.f64 	%fd23012, %fd2524;
	sub.f64 	%fd23013, %fd23012, %fd2526;
	div.rn.f64 	%fd2558, %fd23013, %fd2527;
	abs.f64 	%fd2559, %fd2558;
	setp.gtu.f64 	%p1444, %fd2559, 0d3FF0000000000000;
	@%p1444 bra 	$L__BB0_1802;
	{
	.reg .b32 %temp; 
	mov.b64 	{%temp, %r1047}, %fd2558;
	}
	{
	.reg .b32 %temp; 
	mov.b64 	{%temp, %r7716}, %fd2559;
	}
	setp.gt.s32 	%p1445, %r7716, 1071801957;
	@%p1445 bra 	$L__BB0_1780;
	mul.f64 	%fd23054, %fd2558, %fd2558;
	fma.rn.f64 	%fd23055, %fd23054, 0d3FB0066BDC1895E9, 0dBFB3823B180754AF;
	fma.rn.f64 	%fd23056, %fd23055, %fd23054, 0d3FB11E52CC2F79AE;
	fma.rn.f64 	%fd23057, %fd23056, %fd23054, 0dBF924EAF3526861B;
	fma.rn.f64 	%fd23058, %fd23057, %fd23054, 0d3F91DF02A31E6CB7;
	fma.rn.f64 	%fd23059, %fd23058, %fd23054, 0d3F847D18B0EEC6CC;
	fma.rn.f64 	%fd23060, %fd23059, %fd23054, 0d3F8D0AF961BA53B0;
	fma.rn.f64 	%fd23061, %fd23060, %fd23054, 0d3F91BF7734CF1C48;
	fma.rn.f64 	%fd23062, %fd23061, %fd23054, 0d3F96E91483144EF7;
	fma.rn.f64 	%fd23063, %fd23062, %fd23054, 0d3F9F1C6E0A4F9F81;
	fma.rn.f64 	%fd23064, %fd23063, %fd23054, 0d3FA6DB6DC27FA92B;
	fma.rn.f64 	%fd23065, %fd23064, %fd23054, 0d3FB333333320F91B;
	fma.rn.f64 	%fd23066, %fd23065, %fd23054, 0d3FC5555555555F4D;
	mul.f64 	%fd23067, %fd23054, %fd23066;
	fma.rn.f64 	%fd2560, %fd23067, %fd2559, %fd2559;
	setp.gt.s32 	%p1449, %r1047, -1;
	@%p1449 bra 	$L__BB0_1779;
	mov.f64 	%fd23072, 0d3C91A62633145C07;
	add.rn.f64 	%fd23073, %fd2560, %fd23072;
	mov.f64 	%fd23074, 0d3FF921FB54442D18;
	add.rn.f64 	%fd76563, %fd23074, %fd23073;
	bra.uni 	$L__BB0_1781;
$L__BB0_1779:
	mov.f64 	%fd23068, 0dBC91A62633145C07;
	add.rn.f64 	%fd23069, %fd2560, %fd23068;
	neg.f64 	%fd23070, %fd23069;
	mov.f64 	%fd23071, 0d3FF921FB54442D18;
	add.rn.f64 	%fd76563, %fd23071, %fd23070;
	bra.uni 	$L__BB0_1781;
$L__BB0_1780:
	mov.f64 	%fd23014, 0d3FF0000000000000;
	sub.f64 	%fd23015, %fd23014, %fd2559;
	{
	.reg .b32 %temp; 
	mov.b64 	{%r7717, %temp}, %fd23015;
	}
	{
	.reg .b32 %temp; 
	mov.b64 	{%temp, %r7718}, %fd23015;
	}
	add.s32 	%r7719, %r7718, -1048576;
	mov.b64 	%fd23016, {%r7717, %r7719};
	rsqrt.approx.ftz.f64 	%fd23017, %fd23016;
	{
	.reg .b32 %temp; 
	mov.b64 	{%r7720, %temp}, %fd23017;
	}
	{
	.reg .b32 %temp; 
	mov.b64 	{%temp, %r7721}, %fd23017;
	}
	add.s32 	%r7722, %r7721, -1048576;
	mov.b64 	%fd23018, {%r7720, %r7722};
	mul.f64 	%fd23019, %fd23016, %fd23017;
	neg.f64 	%fd23020, %fd23019;
	fma.rn.f64 	%fd23021, %fd23019, %fd23020, %fd23016;
	fma.rn.f64 	%fd23022, %fd23021, %fd23018, %fd23019;
	neg.f64 	%fd23023, %fd23022;
	fma.rn.f64 	%fd23024, %fd23017, %fd23023, 0d3FF0000000000000;
	fma.rn.f64 	%fd23025, %fd23024, %fd23018, %fd23018;
	fma.rn.f64 	%fd23026, %fd23022, %fd23023, %fd23016;
	fma.rn.f64 	%fd23027, %fd23026, %fd23025, %fd23022;
	{
	.reg .b32 %temp; 
	mov.b64 	{%r7723, %temp}, %fd23027;
	}
	{
	.reg .b32 %temp; 
	mov.b64 	{%temp, %r7724}, %fd23027;
	}
	add.s32 	%r7725, %r7724, 1048576;
	mov.b64 	%fd23028, {%r7723, %r7725};
	fma.rn.f64 	%fd23029, %fd23015, 0d3EC715B371155F70, 0dBEBAC2FE66FAAC4B;
	fma.rn.f64 	%fd23030, %fd23029, %fd23015, 0d3ED9A9B88EFCD9B8;
	fma.rn.f64 	%fd23031, %fd23030, %fd23015, 0d3EDD0F40A8A0C4C3;
	fma.rn.f64 	%fd23032, %fd23031, %fd23015, 0d3EF46D4CFA9E0E1F;
	fma.rn.f64 	%fd23033, %fd23032, %fd23015, 0d3F079C168D1E2422;
	fma.rn.f64 	%fd23034, %fd23033, %fd23015, 0d3F1C9A88C3BCA540;
	fma.rn.f64 	%fd23035, %fd23034, %fd23015, 0d3F31C4E64BD476DF;
	fma.rn.f64 	%fd23036, %fd23035, %fd23015, 0d3F46E8BA60009C8F;
	fma.rn.f64 	%fd23037, %fd23036, %fd23015, 0d3F5F1C71C62B05A2;
	fma.rn.f64 	%fd23038, %fd23037, %fd23015, 0d3F76DB6DB6DC9F2C;
	fma.rn.f64 	%fd23039, %fd23038, %fd23015, 0d3F9333333333329C;
	fma.rn.f64 	%fd23040, %fd23039, %fd23015, 0d3FB5555555555555;
	setp.lt.s32 	%p1446, %r7718, 1;
	mov.f64 	%fd23041, 0d0000000000000000;
	mul.rn.f64 	%fd23042, %fd2559, %fd23041;
	mul.f64 	%fd23043, %fd23015, %fd23040;
	fma.rn.f64 	%fd23044, %fd23043, %fd23028, %fd23028;
	selp.f64 	%fd23045, %fd23042, %fd23044, %p1446;
	setp.lt.s32 	%p1447, %r7718, 0;
	mov.f64 	%fd23046, 0d7FF0000000000000;
	mul.rn.f64 	%fd23047, %fd23045, %fd23046;
	selp.f64 	%fd23048, %fd23047, %fd23045, %p1447;
	setp.lt.s32 	%p1448, %r1047, 0;
	mov.f64 	%fd23049, 0dBCA1A62633145C07;
	add.rn.f64 	%fd23050, %fd23048, %fd23049;
	neg.f64 	%fd23051, %fd23050;
	mov.f64 	%fd23052, 0d400921FB54442D18;
	add.rn.f64 	%fd23053, %fd23052, %fd23051;
	selp.f64 	%fd76563, %fd23053, %fd23048, %p1448;
$L__BB0_1781:
	neg.f64 	%fd2565, %fd76563;
	abs.f64 	%fd2566, %fd76563;
	setp.neu.f64 	%p1450, %fd2566, 0d7FF0000000000000;
	@%p1450 bra 	$L__BB0_1783;
	mov.f64 	%fd23080, 0d0000000000000000;
	mul.rn.f64 	%fd76565, %fd76563, %fd23080;
	mov.b32 	%r18100, 1;
	bra.uni 	$L__BB0_1786;
$L__BB0_1783:
	mul.f64 	%fd23075, %fd76563, 0d3FE45F306DC9C883;
	cvt.rni.s32.f64 	%r18099, %fd23075;
	cvt.rn.f64.s32 	%fd23076, %r18099;
	fma.rn.f64 	%fd23077, %fd23076, 0dBFF921FB54442D18, %fd76563;
	fma.rn.f64 	%fd23078, %fd23076, 0dBC91A62633145C00, %fd23077;
	fma.rn.f64 	%fd76565, %fd23076, 0dB97B839A252049C0, %fd23078;
	setp.ltu.f64 	%p1451, %fd2566, 0d41E0000000000000;
	@%p1451 bra 	$L__BB0_1785;
	{ // callseq 172, 0
	.param .b64 param0;
	st.param.f64 	[param0], %fd76563;
	.param .align 16 .b8 retval0[16];
	call.uni (retval0), 
	__internal_trig_reduction_slowpathd, 
	(
	param0
	);
	ld.param.f64 	%fd76565, [retval0];
	ld.param.b32 	%r18099, [retval0+8];
	} // callseq 172
$L__BB0_1785:
	add.s32 	%r18100, %r18099, 1;
$L__BB0_1786:
	shl.b32 	%r7728, %r18100, 6;
	cvt.u64.u32 	%rd1156, %r7728;
	and.b64  	%rd1157, %rd1156, 64;
	mov.u64 	%rd1158, __cudart_sin_cos_coeffs;
	add.s64 	%rd1159, %rd1158, %rd1157;
	mul.rn.f64 	%fd23081, %fd76565, %fd76565;
	and.b32  	%r7729, %r18100, 1;
	setp.eq.b32 	%p1453, %r7729, 1;
	selp.f64 	%fd23082, 0dBDA8FF8320FD8164, 0d3DE5DB65F9785EBA, %p1453;
	ld.global.nc.v2.f64 	{%fd23083, %fd23084}, [%rd1159];
	fma.rn.f64 	%fd23085, %fd23082, %fd23081, %fd23083;
	fma.rn.f64 	%fd23086, %fd23085, %fd23081, %fd23084;
	ld.global.nc.v2.f64 	{%fd23087, %fd23088}, [%rd1159+16];
	fma.rn.f64 	%fd23089, %fd23086, %fd23081, %fd23087;
	fma.rn.f64 	%fd23090, %fd23089, %fd23081, %fd23088;
	ld.global.nc.v2.f64 	{%fd23091, %fd23092}, [%rd1159+32];
	fma.rn.f64 	%fd23093, %fd23090, %fd23081, %fd23091;
	fma.rn.f64 	%fd23094, %fd23093, %fd23081, %fd23092;
	fma.rn.f64 	%fd23095, %fd23094, %fd76565, %fd76565;
	fma.rn.f64 	%fd23096, %fd23094, %fd23081, 0d3FF0000000000000;
	selp.f64 	%fd23097, %fd23096, %fd23095, %p1453;
	and.b32  	%r7730, %r18100, 2;
	setp.eq.s32 	%p1454, %r7730, 0;
	mov.f64 	%fd23098, 0d0000000000000000;
	sub.f64 	%fd23099, %fd23098, %fd23097;
	selp.f64 	%fd2572, %fd23097, %fd23099, %p1454;
	@%p1450 bra 	$L__BB0_1788;
	mov.f64 	%fd23105, 0d0000000000000000;
	mul.rn.f64 	%fd76566, %fd76563, %fd23105;
	mov.b32 	%r18101, 0;
	bra.uni 	$L__BB0_1790;
$L__BB0_1788:
	mul.f64 	%fd23100, %fd76563, 0d3FE45F306DC9C883;
	cvt.rni.s32.f64 	%r18101, %fd23100;
	cvt.rn.f64.s32 	%fd23101, %r18101;
	fma.rn.f64 	%fd23102, %fd23101, 0dBFF921FB54442D18, %fd76563;
	fma.rn.f64 	%fd23103, %fd23101, 0dBC91A62633145C00, %fd23102;
	fma.rn.f64 	%fd76566, %fd23101, 0dB97B839A252049C0, %fd23103;
	setp.ltu.f64 	%p1455, %fd2566, 0d41E0000000000000;
	@%p1455 bra 	$L__BB0_1790;
	{ // callseq 173, 0
	.param .b64 param0;
	st.param.f64 	[param0], %fd76563;
	.param .align 16 .b8 retval0[16];
	call.uni (retval0), 
	__internal_trig_reduction_slowpathd, 
	(
	param0
	);
	ld.param.f64 	%fd76566, [retval0];
	ld.param.b32 	%r18101, [retval0+8];
	} // callseq 173
$L__BB0_1790:
	shl.b32 	%r7733, %r18101, 6;
	cvt.u64.u32 	%rd1160, %r7733;
	and.b64  	%rd1161, %rd1160, 64;
	mov.u64 	%rd1162, __cudart_sin_cos_coeffs;
	add.s64 	%rd1163, %rd1162, %rd1161;
	mul.rn.f64 	%fd23106, %fd76566, %fd76566;
	and.b32  	%r7734, %r18101, 1;
	setp.eq.b32 	%p1457, %r7734, 1;
	selp.f64 	%fd23107, 0dBDA8FF8320FD8164, 0d3DE5DB65F9785EBA, %p1457;
	ld.global.nc.v2.f64 	{%fd23108, %fd23109}, [%rd1163];
	fma.rn.f64 	%fd23110, %fd23107, %fd23106, %fd23108;
	fma.rn.f64 	%fd23111, %fd23110, %fd23106, %fd23109;
	ld.global.nc.v2.f64 	{%fd23112, %fd23113}, [%rd1163+16];
	fma.rn.f64 	%fd23114, %fd23111, %fd23106, %fd23112;
	fma.rn.f64 	%fd23115, %fd23114, %fd23106, %fd23113;
	ld.global.nc.v2.f64 	{%fd23116, %fd23117}, [%rd1163+32];
	fma.rn.f64 	%fd23118, %fd23115, %fd23106, %fd23116;
	fma.rn.f64 	%fd23119, %fd23118, %fd23106, %fd23117;
	fma.rn.f64 	%fd23120, %fd23119, %fd76566, %fd76566;
	fma.rn.f64 	%fd23121, %fd23119, %fd23106, 0d3FF0000000000000;
	selp.f64 	%fd23122, %fd23121, %fd23120, %p1457;
	and.b32  	%r7735, %r18101, 2;
	setp.eq.s32 	%p1458, %r7735, 0;
	mov.f64 	%fd23123, 0d0000000000000000;
	sub.f64 	%fd23124, %fd23123, %fd23122;
	selp.f64 	%fd23125, %fd23122, %fd23124, %p1458;
	mul.f64 	%fd23126, %fd2506, %fd23125;
	mul.f64 	%fd23127, %fd2505, %fd2572;
	sub.f64 	%fd23128, %fd23126, %fd23127;
	sub.f64 	%fd2577, %fd23128, %fd2515;
	@%p1450 bra 	$L__BB0_1792;
	mov.f64 	%fd23134, 0d0000000000000000;
	mul.rn.f64 	%fd76568, %fd2565, %fd23134;
	mov.b32 	%r18103, 1;
	bra.uni 	$L__BB0_1795;
$L__BB0_1792:
	mul.f64 	%fd23129, %fd76563, 0dBFE45F306DC9C883;
	cvt.rni.s32.f64 	%r18102, %fd23129;
	cvt.rn.f64.s32 	%fd23130, %r18102;
	fma.rn.f64 	%fd23131, %fd23130, 0dBFF921FB54442D18, %fd2565;
	fma.rn.f64 	%fd23132, %fd23130, 0dBC91A62633145C00, %fd23131;
	fma.rn.f64 	%fd76568, %fd23130, 0dB97B839A252049C0, %fd23132;
	setp.ltu.f64 	%p1459, %fd2566, 0d41E0000000000000;
	@%p1459 bra 	$L__BB0_1794;
	{ // callseq 174, 0
	.param .b64 param0;
	st.param.f64 	[param0], %fd2565;
	.param .align 16 .b8 retval0[16];
	call.uni (retval0), 
	__internal_trig_reduction_slowpathd, 
	(
	param0
	);
	ld.param.f64 	%fd76568, [retval0];
	ld.param.b32 	%r18102, [retval0+8];
	} // callseq 174
$L__BB0_1794:
	add.s32 	%r18103, %r18102, 1;
$L__BB0_1795:
	shl.b32 	%r7738, %r18103, 6;
	cvt.u64.u32 	%rd1164, %r7738;
	and.b64  	%rd1165, %rd1164, 64;
	mov.u64 	%rd1166, __cudart_sin_cos_coeffs;
	add.s64 	%rd1167, %rd1166, %rd1165;
	mul.rn.f64 	%fd23135, %fd76568, %fd76568;
	and.b32  	%r7739, %r18103, 1;
	setp.eq.b32 	%p1461, %r7739, 1;
	selp.f64 	%fd23136, 0dBDA8FF8320FD8164, 0d3DE5DB65F9785EBA, %p1461;
	ld.global.nc.v2.f64 	{%fd23137, %fd23138}, [%rd1167];
	fma.rn.f64 	%fd23139, %fd23136, %fd23135, %fd23137;
	fma.rn.f64 	%fd23140, %fd23139, %fd23135, %fd23138;
	ld.global.nc.v2.f64 	{%fd23141, %fd23142}, [%rd1167+16];
	fma.rn.f64 	%fd23143, %fd23140, %fd23135, %fd23141;
	fma.rn.f64 	%fd23144, %fd23143, %fd23135, %fd23142;
	ld.global.nc.v2.f64 	{%fd23145, %fd23146}, [%rd1167+32];
	fma.rn.f64 	%fd23147, %fd23144, %fd23135, %fd23145;
	fma.rn.f64 	%fd23148, %fd23147, %fd23135, %fd23146;
	fma.rn.f64 	%fd23149, %fd23148, %fd76568, %fd76568;
	fma.rn.f64 	%fd23150, %fd23148, %fd23135, 0d3FF0000000000000;
	selp.f64 	%fd23151, %fd23150, %fd23149, %p1461;
	and.b32  	%r7740, %r18103, 2;
	setp.eq.s32 	%p1462, %r7740, 0;
	mov.f64 	%fd23152, 0d0000000000000000;
	sub.f64 	%fd23153, %fd23152, %fd23151;
	selp.f64 	%fd2583, %fd23151, %fd23153, %p1462;
	@%p1450 bra 	$L__BB0_1797;
	mov.f64 	%fd23159, 0d0000000000000000;
	mul.rn.f64 	%fd76569, %fd2565, %fd23159;
	mov.b32 	%r18104, 0;
	bra.uni 	$L__BB0_1799;
$L__BB0_1797:
	mul.f64 	%fd23154, %fd76563, 0dBFE45F306DC9C883;
	cvt.rni.s32.f64 	%r18104, %fd23154;
	cvt.rn.f64.s32 	%fd23155, %r18104;
	fma.rn.f64 	%fd23156, %fd23155, 0dBFF921FB54442D18, %fd2565;
	fma.rn.f64 	%fd23157, %fd23155, 0dBC91A62633145C00, %fd23156;
	fma.rn.f64 	%fd76569, %fd23155, 0dB97B839A252049C0, %fd23157;
	setp.ltu.f64 	%p1463, %fd2566, 0d41E0000000000000;
	@%p1463 bra 	$L__BB0_1799;
	{ // callseq 175, 0
	.param .b64 param0;
	st.param.f64 	[param0], %fd2565;
	.param .align 16 .b8 retval0[16];
	call.uni (retval0), 
	__internal_trig_reduction_slowpathd, 
	(
	param0
	);
	ld.param.f64 	%fd76569, [retval0];
	ld.param.b32 	%r18104, [retval0+8];
	} // callseq 175
$L__BB0_1799:
	shl.b32 	%r7743, %r18104, 6;
	cvt.u64.u32 	%rd1168, %r7743;
	and.b64  	%rd1169, %rd1168, 64;
	mov.u64 	%rd1170, __cudart_sin_cos_coeffs;
	add.s64 	%rd1171, %rd1170, %rd1169;
	mul.rn.f64 	%fd23160, %fd76569, %fd76569;
	and.b32  	%r7744, %r18104, 1;
	setp.eq.b32 	%p1464, %r7744, 1;
	selp.f64 	%fd23161, 0dBDA8FF8320FD8164, 0d3DE5DB65F9785EBA, %p1464;
	ld.global.nc.v2.f64 	{%fd23162, %fd23163}, [%rd1171];
	fma.rn.f64 	%fd23164, %fd23161, %fd23160, %fd23162;
	fma.rn.f64 	%fd23165, %fd23164, %fd23160, %fd23163;
	ld.global.nc.v2.f64 	{%fd23166, %fd23167}, [%rd1171+16];
	fma.rn.f64 	%fd23168, %fd23165, %fd23160, %fd23166;
	fma.rn.f64 	%fd23169, %fd23168, %fd23160, %fd23167;
	ld.global.nc.v2.f64 	{%fd23170, %fd23171}, [%rd1171+32];
	fma.rn.f64 	%fd23172, %fd23169, %fd23160, %fd23170;
	fma.rn.f64 	%fd23173, %fd23172, %fd23160, %fd23171;
	fma.rn.f64 	%fd23174, %fd23173, %fd76569, %fd76569;
	fma.rn.f64 	%fd23175, %fd23173, %fd23160, 0d3FF0000000000000;
	selp.f64 	%fd23176, %fd23175, %fd23174, %p1464;
	and.b32  	%r7745, %r18104, 2;
	setp.eq.s32 	%p1465, %r7745, 0;
	mov.f64 	%fd23177, 0d0000000000000000;
	sub.f64 	%fd23178, %fd23177, %fd23176;
	selp.f64 	%fd23179, %fd23176, %fd23178, %p1465;
	mul.f64 	%fd23180, %fd2506, %fd23179;
	mul.f64 	%fd23181, %fd2505, %fd2583;
	sub.f64 	%fd23182, %fd23180, %fd23181;
	sub.f64 	%fd23183, %fd23182, %fd2515;
	abs.f64 	%fd23184, %fd23183;
	abs.f64 	%fd23185, %fd2577;
	setp.geu.f64 	%p1466, %fd23185, %fd23184;
	@%p1466 bra 	$L__BB0_1801;
	mul.f64 	%fd23187, %fd76563, 0d404CA5DC1A63C1F5;
	mul.wide.u32 	%rd1174, %r18105, 8;
	add.s64 	%rd1175, %rd23, %rd1174;
	st.local.f64 	[%rd1175], %fd23187;
	add.s32 	%r18105, %r18105, 1;
	bra.uni 	$L__BB0_1802;
$L__BB0_1801:
	mul.f64 	%fd23186, %fd76563, 0dC04CA5DC1A63C1F5;
	mul.wide.u32 	%rd1172, %r18105, 8;
	add.s64 	%rd1173, %rd23, %rd1172;
	st.local.f64 	[%rd1173], %fd23186;
	add.s32 	%r18105, %r18105, 1;
$L__BB0_1802:
	setp.eq.s32 	%p1474, %r18105, 0;
	@%p1474 bra 	$L__BB0_1833;
	ld.local.f64 	%fd23252, [%rd23];
	mul.f64 	%fd2588, %fd23252, 0d3F91DF46A2529D3A;
	abs.f64 	%fd2589, %fd2588;
	setp.neu.f64 	%p1475, %fd2589, 0d7FF0000000000000;
	@%p1475 bra 	$L__BB0_1805;
	mov.f64 	%fd23258, 0d0000000000000000;
	mul.rn.f64 	%fd76571, %fd2588, %fd23258;
	mov.b32 	%r18107, 1;
	bra.uni 	$L__BB0_1808;
$L__BB0_1805:
	mul.f64 	%fd23253, %fd2588, 0d3FE45F306DC9C883;
	cvt.rni.s32.f64 	%r18106, %fd23253;
	cvt.rn.f64.s32 	%fd23254, %r18106;
	fma.rn.f64 	%fd23255, %fd23254, 0dBFF921FB54442D18, %fd2588;
	fma.rn.f64 	%fd23256, %fd23254, 0dBC91A62633145C00, %fd23255;
	fma.rn.f64 	%fd76571, %fd23254, 0dB97B839A252049C0, %fd23256;
	setp.ltu.f64 	%p1476, %fd2589, 0d41E0000000000000;
	@%p1476 bra 	$L__BB0_1807;
	{ // callseq 176, 0
	.param .b64 param0;
	st.param.f64 	[param0], %fd2588;
	.param .align 16 .b8 retval0[16];
	call.uni (retval0), 
	__internal_trig_reduction_slowpathd, 
	(
	param0
	);
	ld.param.f64 	%fd76571, [retval0];
	ld.param.b32 	%r18106, [retval0+8];
	} // callseq 176
$L__BB0_1807:
	add.s32 	%r18107, %r18106, 1;
$L__BB0_1808:
	shl.b32 	%r7761, %r18107, 6;
	cvt.u64.u32 	%rd1176, %r7761;
	and.b64  	%rd1177, %rd1176, 64;
	mov.u64 	%rd1178, __cudart_sin_cos_coeffs;
	add.s64 	%rd1179, %rd1178, %rd1177;
	mul.rn.f64 	%fd23259, %fd76571, %fd76571;
	and.b32  	%r7762, %r18107, 1;
	setp.eq.b32 	%p1478, %r7762, 1;
	selp.f64 	%fd23260, 0dBDA8FF8320FD8164, 0d3DE5DB65F9785EBA, %p1478;
	ld.global.nc.v2.f64 	{%fd23261, %fd23262}, [%rd1179];
	fma.rn.f64 	%fd23263, %fd23260, %fd23259, %fd23261;
	fma.rn.f64 	%fd23264, %fd23263, %fd23259, %fd23262;
	ld.global.nc.v2.f64 	{%fd23265, %fd23266}, [%rd1179+16];
	fma.rn.f64 	%fd23267, %fd23264, %fd23259, %fd23265;
	fma.rn.f64 	%fd23268, %fd23267, %fd23259, %fd23266;
	ld.global.nc.v2.f64 	{%fd23269, %fd23270}, [%rd1179+32];
	fma.rn.f64 	%fd23271, %fd23268, %fd23259, %fd23269;
	fma.rn.f64 	%fd23272, %fd23271, %fd23259, %fd23270;
	fma.rn.f64 	%fd23273, %fd23272, %fd76571, %fd76571;
	fma.rn.f64 	%fd23274, %fd23272, %fd23259, 0d3FF0000000000000;
	selp.f64 	%fd23275, %fd23274, %fd23273, %p1478;
	and.b32  	%r7763, %r18107, 2;
	setp.eq.s32 	%p1479, %r7763, 0;
	mov.f64 	%fd23276, 0d0000000000000000;
	sub.f64 	%fd23277, %fd23276, %fd23275;
	selp.f64 	%fd2595, %fd23275, %fd23277, %p1479;
	@%p1475 bra 	$L__BB0_1810;
	mov.f64 	%fd23283, 0d0000000000000000;
	mul.rn.f64 	%fd76572, %fd2588, %fd23283;
	mov.b32 	%r18108, 0;
	bra.uni 	$L__BB0_1812;
$L__BB0_1810:
	mul.f64 	%fd23278, %fd2588, 0d3FE45F306DC9C883;
	cvt.rni.s32.f64 	%r18108, %fd23278;
	cvt.rn.f64.s32 	%fd23279, %r18108;
	fma.rn.f64 	%fd23280, %fd23279, 0dBFF921FB54442D18, %fd2588;
	fma.rn.f64 	%fd23281, %fd23279, 0dBC91A62633145C00, %fd23280;
	fma.rn.f64 	%fd76572, %fd23279, 0dB97B839A252049C0, %fd23281;
	setp.ltu.f64 	%p1480, %fd2589, 0d41E0000000000000;
	@%p1480 bra 	$L__BB0_1812;
	{ // callseq 177, 0
	.param .b64 param0;
	st.param.f64 	[param0], %fd2588;
	.param .align 16 .b8 retval0[16];
	call.uni (retval0), 
	__internal_trig_reduction_slowpathd, 
	(
	param0
	);
	ld.param.f64 	%fd76572, [retval0];
	ld.param.b32 	%r18108, [retval0+8];
	} // callseq 177
$L__BB0_1812:
	shl.b32 	%r7766, %r18108, 6;
	cvt.u64.u32 	%rd1180, %r7766;
	and.b64  	%rd1181, %rd1180, 64;
	mov.u64 	%rd1182, __cudart_sin_cos_coeffs;
	add.s64 	%rd1183, %rd1182, %rd1181;
	mul.rn.f64 	%fd23284, %fd76572, %fd76572;
	and.b32  	%r7767, %r18108, 1;
	setp.eq.b32 	%p1481, %r7767, 1;
	selp.f64 	%fd23285, 0dBDA8FF8320FD8164, 0d3DE5DB65F9785EBA, %p1481;
	ld.global.nc.v2.f64 	{%fd23286, %fd23287}, [%rd1183];
	fma.rn.f64 	%fd23288, %fd23285, %fd23284, %fd23286;
	fma.rn.f64 	%fd23289, %fd23288, %fd23284, %fd23287;
	ld.global.nc.v2.f64 	{%fd23290, %fd23291}, [%rd1183+16];
	fma.rn.f64 	%fd23292, %fd23289, %fd23284, %fd23290;
	fma.rn.f64 	%fd23293, %fd23292, %fd23284, %fd23291;
	ld.global.nc.v2.f64 	{%fd23294, %fd23295}, [%rd1183+32];
	fma.rn.f64 	%fd23296, %fd23293, %fd23284, %fd23294;
	fma.rn.f64 	%fd23297, %fd23296, %fd23284, %fd23295;
	fma.rn.f64 	%fd23298, %fd23297, %fd76572, %fd76572;
	fma.rn.f64 	%fd23299, %fd23297, %fd23284, 0d3FF0000000000000;
	selp.f64 	%fd23300, %fd23299, %fd23298, %p1481;
	and.b32  	%r7768, %r18108, 2;
	setp.eq.s32 	%p1482, %r7768, 0;
	mov.f64 	%fd23301, 0d0000000000000000;
	sub.f64 	%fd23302, %fd23301, %fd23300;
	selp.f64 	%fd23303, %fd23300, %fd23302, %p1482;
	mul.f64 	%fd23304, %fd2506, %fd2595;
	fma.rn.f64 	%fd23305, %fd2505, %fd23303, %fd23304;
	fma.rn.f64 	%fd2600, %fd2507, 0d0000000000000000, %fd23305;
	mul.f64 	%fd23306, %fd2506, 0d0000000000000000;
	fma.rn.f64 	%fd23307, %fd2505, 0d0000000000000000, %fd23306;
	add.f64 	%fd23308, %fd23307, %fd2507;
	mul.f64 	%fd23309, %fd23308, %fd23308;
	fma.rn.f64 	%fd23310, %fd2600, %fd2600, %fd23309;
	sqrt.rn.f64 	%fd23311, %fd23310;
	div.rn.f64 	%fd2601, %fd23308, %fd23311;
	{
	.reg .b32 %temp; 
	mov.b64 	{%temp, %r1075}, %fd2601;
	}
	abs.f64 	%fd2602, %fd2601;
	{
	.reg .b32 %temp; 
	mov.b64 	{%temp, %r7769}, %fd2602;
	}
	setp.gt.s32 	%p1483, %r7769, 1071801957;
	@%p1483 bra 	$L__BB0_1816;
	mul.f64 	%fd23352, %fd2601, %fd2601;
	fma.rn.f64 	%fd23353, %fd23352, 0d3FB0066BDC1895E9, 0dBFB3823B180754AF;
	fma.rn.f64 	%fd23354, %fd23353, %fd23352, 0d3FB11E52CC2F79AE;
	fma.rn.f64 	%fd23355, %fd23354, %fd23352, 0dBF924EAF3526861B;
	fma.rn.f64 	%fd23356, %fd23355, %fd23352, 0d3F91DF02A31E6CB7;
	fma.rn.f64 	%fd23357, %fd23356, %fd23352, 0d3F847D18B0EEC6CC;
	fma.rn.f64 	%fd23358, %fd23357, %fd23352, 0d3F8D0AF961BA53B0;
	fma.rn.f64 	%fd23359, %fd23358, %fd23352, 0d3F91BF7734CF1C48;
	fma.rn.f64 	%fd23360, %fd23359, %fd23352, 0d3F96E91483144EF7;
	fma.rn.f64 	%fd23361, %fd23360, %fd23352, 0d3F9F1C6E0A4F9F81;
	fma.rn.f64 	%fd23362, %fd23361, %fd23352, 0d3FA6DB6DC27FA92B;
	fma.rn.f64 	%fd23363, %fd23362, %fd23352, 0d3FB333333320F91B;
	fma.rn.f64 	%fd23364, %fd23363, %fd23352, 0d3FC5555555555F4D;
	mul.f64 	%fd23365, %fd23352, %fd23364;
	fma.rn.f64 	%fd2603, %fd23365, %fd2602, %fd2602;
	setp.gt.s32 	%p1487, %r1075, -1;
	@%p1487 bra 	$L__BB0_1815;
	mov.f64 	%fd23370, 0d3C91A62633145C07;
	add.rn.f64 	%fd23371, %fd2603, %fd23370;
	mov.f64 	%fd23372, 0d3FF921FB54442D18;
	add.rn.f64 	%fd76573, %fd23372, %fd23371;
	bra.uni 	$L__BB0_1817;
$L__BB0_1815:
	mov.f64 	%fd23366, 0dBC91A62633145C07;
	add.rn.f64 	%fd23367, %fd2603, %fd23366;
	neg.f64 	%fd23368, %fd23367;
	mov.f64 	%fd23369, 0d3FF921FB54442D18;
	add.rn.f64 	%fd76573, %fd23369, %fd23368;
	bra.uni 	$L__BB0_1817;
$L__BB0_1816:
	mov.f64 	%fd23312, 0d3FF0000000000000;
	sub.f64 	%fd23313, %fd23312, %fd2602;
	{
	.reg .b32 %temp; 
	mov.b64 	{%r7770, %temp}, %fd23313;
	}
	{
	.reg .b32 %temp; 
	mov.b64 	{%temp, %r7771}, %fd23313;
	}
	add.s32 	%r7772, %r7771, -1048576;
	mov.b64 	%fd23314, {%r7770, %r7772};
	rsqrt.approx.ftz.f64 	%fd23315, %fd23314;
	{
	.reg .b32 %temp; 
	mov.b64 	{%r7773, %temp}, %fd23315;
	}
	{
	.reg .b32 %temp; 
	mov.b64 	{%temp, %r7774}, %fd23315;
	}
	add.s32 	%r7775, %r7774, -1048576;
	mov.b64 	%fd23316, {%r7773, %r7775};
	mul.f64 	%fd23317, %fd23314, %fd23315;
	neg.f64 	%fd23318, %fd23317;
	fma.rn.f64 	%fd23319, %fd23317, %fd23318, %fd23314;
	fma.rn.f64 	%fd23320, %fd23319, %fd23316, %fd23317;
	neg.f64 	%fd23321, %fd23320;
	fma.rn.f64 	%fd23322, %fd23315, %fd23321, 0d3FF0000000000000;
	fma.rn.f64 	%fd23323, %fd23322, %fd23316, %fd23316;
	fma.rn.f64 	%fd23324, %fd23320, %fd23321, %fd23314;
	fma.rn.f64 	%fd23325, %fd23324, %fd23323, %fd23320;
	{
	.reg .b32 %temp; 
	mov.b64 	{%r7776, %temp}, %fd23325;
	}
	{
	.reg .b32 %temp; 
	mov.b64 	{%temp, %r7777}, %fd23325;
	}
	add.s32 	%r7778, %r7777, 1048576;
	mov.b64 	%fd23326, {%r7776, %r7778};
	fma.rn.f64 	%fd23327, %fd23313, 0d3EC715B371155F70, 0dBEBAC2FE66FAAC4B;
	fma.rn.f64 	%fd23328, %fd23327, %fd23313, 0d3ED9A9B88EFCD9B8;
	fma.rn.f64 	%fd23329, %fd23328, %fd23313, 0d3EDD0F40A8A0C4C3;
	fma.rn.f64 	%fd23330, %fd23329, %fd23313, 0d3EF46D4CFA9E0E1F;
	fma.rn.f64 	%fd23331, %fd23330, %fd23313, 0d3F079C168D1E2422;
	fma.rn.f64 	%fd23332, %fd23331, %fd23313, 0d3F1C9A88C3BCA540;
	fma.rn.f64 	%fd23333, %fd23332, %fd23313, 0d3F31C4E64BD476DF;
	fma.rn.f64 	%fd23334, %fd23333, %fd23313, 0d3F46E8BA60009C8F;
	fma.rn.f64 	%fd23335, %fd23334, %fd23313, 0d3F5F1C71C62B05A2;
	fma.rn.f64 	%fd23336, %fd23335, %fd23313, 0d3F76DB6DB6DC9F2C;
	fma.rn.f64 	%fd23337, %fd23336, %fd23313, 0d3F9333333333329C;
	fma.rn.f64 	%fd23338, %fd23337, %fd23313, 0d3FB5555555555555;
	setp.lt.s32 	%p1484, %r7771, 1;
	mov.f64 	%fd23339, 0d0000000000000000;
	mul.rn.f64 	%fd23340, %fd2602, %fd23339;
	mul.f64 	%fd23341, %fd23313, %fd23338;
	fma.rn.f64 	%fd23342, %fd23341, %fd23326, %fd23326;
	selp.f64 	%fd23343, %fd23340, %fd23342, %p1484;
	setp.lt.s32 	%p1485, %r7771, 0;
	mov.f64 	%fd23344, 0d7FF0000000000000;
	mul.rn.f64 	%fd23345, %fd23343, %fd23344;
	selp.f64 	%fd23346, %fd23345, %fd23343, %p1485;
	setp.lt.s32 	%p1486, %r1075, 0;
	mov.f64 	%fd23347, 0dBCA1A62633145C07;
	add.rn.f64 	%fd23348, %fd23346, %fd23347;
	neg.f64 	%fd23349, %fd23348;
	mov.f64 	%fd23350, 0d400921FB54442D18;
	add.rn.f64 	%fd23351, %fd23350, %fd23349;
	selp.f64 	%fd76573, %fd23351, %fd23346, %p1486;
$L__BB0_1817:
	mul.f64 	%fd23373, %fd76573, 0d404CA5DC1A63C1F5;
	setp.gt.f64 	%p1488, %fd2600, 0d0000000000000000;
	neg.f64 	%fd23374, %fd23373;
	selp.f64 	%fd76916, %fd23374, %fd23373, %p1488;
	setp.eq.s32 	%p1489, %r18105, 1;
	@%p1489 bra 	$L__BB0_1833;
	ld.local.f64 	%fd23375, [%rd23+8];
	mul.f64 	%fd2609, %fd23375, 0d3F91DF46A2529D3A;
	abs.f64 	%fd2610, %fd2609;
	setp.eq.f64 	%p1490, %fd2610, 0d7FF0000000000000;
	@%p1490 bra 	$L__BB0_1822;
	mul.f64 	%fd23376, %fd2609, 0d3FE45F306DC9C883;
	cvt.rni.s32.f64 	%r18109, %fd23376;
	cvt.rn.f64.s32 	%fd23377, %r18109;
	fma.rn.f64 	%fd23378, %fd23377, 0dBFF921FB54442D18, %fd2609;
	fma.rn.f64 	%fd23379, %fd23377, 0dBC91A62633145C00, %fd23378;
	fma.rn.f64 	%fd76575, %fd23377, 0dB97B839A252049C0, %fd23379;
	setp.ltu.f64 	%p1491, %fd2610, 0d41E0000000000000;
	@%p1491 bra 	$L__BB0_1821;
	{ // callseq 178, 0
	.param .b64 param0;
	st.param.f64 	[param0], %fd2609;
	.param .align 16 .b8 retval0[16];
	call.uni (retval0), 
	__internal_trig_reduction_slowpathd, 
	(
	param0
	);
	ld.param.f64 	%fd76575, [retval0];
	ld.param.b32 	%r18109, [retval0+8];
	} // callseq 178
$L__BB0_1821:
	add.s32 	%r18110, %r18109, 1;
	bra.uni 	$L__BB0_1823;
$L__BB0_1822:
	mov.f64 	%fd23381, 0d0000000000000000;
	mul.rn.f64 	%fd76575, %fd2609, %fd23381;
	mov.b32 	%r18110, 1;
$L__BB0_1823:
	shl.b32 	%r7781, %r18110, 6;
	cvt.u64.u32 	%rd1184, %r7781;
	and.b64  	%rd1185, %rd1184, 64;
	mov.u64 	%rd1186, __cudart_sin_cos_coeffs;
	add.s64 	%rd1187, %rd1186, %rd1185;
	mul.rn.f64 	%fd23382, %fd76575, %fd76575;
	and.b32  	%r7782, %r18110, 1;
	setp.eq.b32 	%p1493, %r7782, 1;
	selp.f64 	%fd23383, 0dBDA8FF8320FD8164, 0d3DE5DB65F9785EBA, %p1493;
	ld.global.nc.v2.f64 	{%fd23384, %fd23385}, [%rd1187];
	fma.rn.f64 	%fd23386, %fd23383, %fd23382, %fd23384;
	fma.rn.f64 	%fd23387, %fd23386, %fd23382, %fd23385;
	ld.global.nc.v2.f64 	{%fd23388, %fd23389}, [%rd1187+16];
	fma.rn.f64 	%fd23390, %fd23387, %fd23382, %fd23388;
	fma.rn.f64 	%fd23391, %fd23390, %fd23382, %fd23389;
	ld.global.nc.v2.f64 	{%fd23392, %fd23393}, [%rd1187+32];
	fma.rn.f64 	%fd23394, %fd23391, %fd23382, %fd23392;
	fma.rn.f64 	%fd23395, %fd23394, %fd23382, %fd23393;
	fma.rn.f64 	%fd23396, %fd23395, %fd76575, %fd76575;
	fma.rn.f64 	%fd23397, %fd23395, %fd23382, 0d3FF0000000000000;
	selp.f64 	%fd23398, %fd23397, %fd23396, %p1493;
	and.b32  	%r7783, %r18110, 2;
	setp.eq.s32 	%p1494, %r7783, 0;
	mov.f64 	%fd23399, 0d0000000000000000;
	sub.f64 	%fd23400, %fd23399, %fd23398;
	selp.f64 	%fd2616, %fd23398, %fd23400, %p1494;
	@%p1490 bra 	$L__BB0_1826;
	mul.f64 	%fd23401, %fd2609, 0d3FE45F306DC9C883;
	cvt.rni.s32.f64 	%r18111, %fd23401;
	cvt.rn.f64.s32 	%fd23402, %r18111;
	fma.rn.f64 	%fd23403, %fd23402, 0dBFF921FB54442D18, %fd2609;
	fma.rn.f64 	%fd23404, %fd23402, 0dBC91A62633145C00, %fd23403;
	fma.rn.f64 	%fd76576, %fd23402, 0dB97B839A252049C0, %fd23404;
	setp.ltu.f64 	%p1495, %fd2610, 0d41E0000000000000;
	@%p1495 bra 	$L__BB0_1827;
	{ // callseq 179, 0
	.param .b64 param0;
	st.param.f64 	[param0], %fd2609;
	.param .align 16 .b8 retval0[16];
	call.uni (retval0), 
	__internal_trig_reduction_slowpathd, 
	(
	param0
	);
	ld.param.f64 	%fd76576, [retval0];
	ld.param.b32 	%r18111, [retval0+8];
	} // callseq 179
	bra.uni 	$L__BB0_1827;
$L__BB0_1826:
	mov.f64 	%fd23406, 0d0000000000000000;
	mul.rn.f64 	%fd76576, %fd2609, %fd23406;
	mov.b32 	%r18111, 0;
$L__BB0_1827:
	shl.b32 	%r7786, %r18111, 6;
	cvt.u64.u32 	%rd1188, %r7786;
	and.b64  	%rd1189, %rd1188, 64;
	mov.u64 	%rd1190, __cudart_sin_cos_coeffs;
	add.s64 	%rd1191, %rd1190, %rd1189;
	mul.rn.f64 	%fd23407, %fd76576, %fd76576;
	and.b32  	%r7787, %r18111, 1;
	setp.eq.b32 	%p1496, %r7787, 1;
	selp.f64 	%fd23408, 0dBDA8FF8320FD8164, 0d3DE5DB65F9785EBA, %p1496;
	ld.global.nc.v2.f64 	{%fd23409, %fd23410}, [%rd1191];
	fma.rn.f64 	%fd23411, %fd23408, %fd23407, %fd23409;
	fma.rn.f64 	%fd23412, %fd23411, %fd23407, %fd23410;
	ld.global.nc.v2.f64 	{%fd23413, %fd23414}, [%rd1191+16];
	fma.rn.f64 	%fd23415, %fd23412, %fd23407, %fd23413;
	fma.rn.f64 	%fd23416, %fd23415, %fd23407, %fd23414;
	ld.global.nc.v2.f64 	{%fd23417, %fd23418}, [%rd1191+32];
	fma.rn.f64 	%fd23419, %fd23416, %fd23407, %fd23417;
	fma.rn.f64 	%fd23420, %fd23419, %fd23407, %fd23418;
	fma.rn.f64 	%fd23421, %fd23420, %fd76576, %fd76576;
	fma.rn.f64 	%fd23422, %fd23420, %fd23407, 0d3FF0000000000000;
	selp.f64 	%fd23423, %fd23422, %fd23421, %p1496;
	and.b32  	%r7788, %r18111, 2;
	setp.eq.s32 	%p1497, %r7788, 0;
	mov.f64 	%fd23424, 0d0000000000000000;
	sub.f64 	%fd23425, %fd23424, %fd23423;
	selp.f64 	%fd23426, %fd23423, %fd23425, %p1497;
	mul.f64 	%fd23427, %fd2506, %fd2616;
	fma.rn.f64 	%fd23428, %fd2505, %fd23426, %fd23427;
	fma.rn.f64 	%fd2621, %fd2507, 0d0000000000000000, %fd23428;
	mul.f64 	%fd23429, %fd2506, 0d0000000000000000;
	fma.rn.f64 	%fd23430, %fd2505, 0d0000000000000000, %fd23429;
	add.f64 	%fd23431, %fd23430, %fd2507;
	mul.f64 	%fd23432, %fd23431, %fd23431;
	fma.rn.f64 	%fd23433, %fd2621, %fd2621, %fd23432;
	sqrt.rn.f64 	%fd23434, %fd23433;
	div.rn.f64 	%fd2622, %fd23431, %fd23434;
	{
	.reg .b32 %temp; 
	mov.b64 	{%temp, %r1084}, %fd2622;
	}
	abs.f64 	%fd2623, %fd2622;
	{
	.reg .b32 %temp; 
	mov.b64 	{%temp, %r7789}, %fd2623;
	}
	setp.lt.s32 	%p1498, %r7789, 1071801958;
	@%p1498 bra 	$L__BB0_1829;
	mov.f64 	%fd23435, 0d3FF0000000000000;
	sub.f64 	%fd23436, %fd23435, %fd2623;
	{
	.reg .b32 %temp; 
	mov.b64 	{%r7790, %temp}, %fd23436;
	}
	{
	.reg .b32 %temp; 
	mov.b64 	{%temp, %r7791}, %fd23436;
	}
	add.s32 	%r7792, %r7791, -1048576;
	mov.b64 	%fd23437, {%r7790, %r7792};
	rsqrt.approx.ftz.f64 	%fd23438, %fd23437;
	{
	.reg .b32 %temp; 
	mov.b64 	{%r7793, %temp}, %fd23438;
	}
	{
	.reg .b32 %temp; 
	mov.b64 	{%temp, %r7794}, %fd23438;
	}
	add.s32 	%r7795, %r7794, -1048576;
	mov.b64 	%fd23439, {%r7793, %r7795};
	mul.f64 	%fd23440, %fd23437, %fd23438;
	neg.f64 	%fd23441, %fd23440;
	fma.rn.f64 	%fd23442, %fd23440, %fd23441, %fd23437;
	fma.rn.f64 	%fd23443, %fd23442, %fd23439, %fd23440;
	neg.f64 	%fd23444, %fd23443;
	fma.rn.f64 	%fd23445, %fd23438, %fd23444, 0d3FF0000000000000;
	fma.rn.f64 	%fd23446, %fd23445, %fd23439, %fd23439;
	fma.rn.f64 	%fd23447, %fd23443, %fd23444, %fd23437;
	fma.rn.f64 	%fd23448, %fd23447, %fd23446, %fd23443;
	{
	.reg .b32 %temp; 
	mov.b64 	{%r7796, %temp}, %fd23448;
	}
	{
	.reg .b32 %temp; 
	mov.b64 	{%temp, %r7797}, %fd23448;
	}
	add.s32 	%r7798, %r7797, 1048576;
	mov.b64 	%fd23449, {%r7796, %r7798};
	fma.rn.f64 	%fd23450, %fd23436, 0d3EC715B371155F70, 0dBEBAC2FE66FAAC4B;
	fma.rn.f64 	%fd23451, %fd23450, %fd23436, 0d3ED9A9B88EFCD9B8;
	fma.rn.f64 	%fd23452, %fd23451, %fd23436, 0d3EDD0F40A8A0C4C3;
	fma.rn.f64 	%fd23453, %fd23452, %fd23436, 0d3EF46D4CFA9E0E1F;
	fma.rn.f64 	%fd23454, %fd23453, %fd23436, 0d3F079C168D1E2422;
	fma.rn.f64 	%fd23455, %fd23454, %fd23436, 0d3F1C9A88C3BCA540;
	fma.rn.f64 	%fd23456, %fd23455, %fd23436, 0d3F31C4E64BD476DF;
	fma.rn.f64 	%fd23457, %fd23456, %fd23436, 0d3F46E8BA60009C8F;
	fma.rn.f64 	%fd23458, %fd23457, %fd23436, 0d3F5F1C71C62B05A2;
	fma.rn.f64 	%fd23459, %fd23458, %fd23436, 0d3F76DB6DB6DC9F2C;
	fma.rn.f64 	%fd23460, %fd23459, %fd23436, 0d3F9333333333329C;
	fma.rn.f64 	%fd23461, %fd23460, %fd23436, 0d3FB5555555555555;
	setp.lt.s32 	%p1499, %r7791, 1;
	mov.f64 	%fd23462, 0d0000000000000000;
	mul.rn.f64 	%fd23463, %fd2623, %fd23462;
	mul.f64 	%fd23464, %fd23436, %fd23461;
	fma.rn.f64 	%fd23465, %fd23464, %fd23449, %fd23449;
	selp.f64 	%fd23466, %fd23463, %fd23465, %p1499;
	setp.lt.s32 	%p1500, %r7791, 0;
	mov.f64 	%fd23467, 0d7FF0000000000000;
	mul.rn.f64 	%fd23468, %fd23466, %fd23467;
	selp.f64 	%fd23469, %fd23468, %fd23466, %p1500;
	setp.lt.s32 	%p1501, %r1084, 0;
	mov.f64 	%fd23470, 0dBCA1A62633145C07;
	add.rn.f64 	%fd23471, %fd23469, %fd23470;
	neg.f64 	%fd23472, %fd23471;
	mov.f64 	%fd23473, 0d400921FB54442D18;
	add.rn.f64 	%fd23474, %fd23473, %fd23472;
	selp.f64 	%fd76577, %fd23474, %fd23469, %p1501;
	bra.uni 	$L__BB0_1832;
$L__BB0_1829:
	mul.f64 	%fd23475, %fd2622, %fd2622;
	fma.rn.f64 	%fd23476, %fd23475, 0d3FB0066BDC1895E9, 0dBFB3823B180754AF;
	fma.rn.f64 	%fd23477, %fd23476, %fd23475, 0d3FB11E52CC2F79AE;
	fma.rn.f64 	%fd23478, %fd23477, %fd23475, 0dBF924EAF3526861B;
	fma.rn.f64 	%fd23479, %fd23478, %fd23475, 0d3F91DF02A31E6CB7;
	fma.rn.f64 	%fd23480, %fd23479, %fd23475, 0d3F847D18B0EEC6CC;
	fma.rn.f64 	%fd23481, %fd23480, %fd23475, 0d3F8D0AF961BA53B0;
	fma.rn.f64 	%fd23482, %fd23481, %fd23475, 0d3F91BF7734CF1C48;
	fma.rn.f64 	%fd23483, %fd23482, %fd23475, 0d3F96E91483144EF7;
	fma.rn.f64 	%fd23484, %fd23483, %fd23475, 0d3F9F1C6E0A4F9F81;
	fma.rn.f64 	%fd23485, %fd23484, %fd23475, 0d3FA6DB6DC27FA92B;
	fma.rn.f64 	%fd23486, %fd23485, %fd23475, 0d3FB333333320F91B;
	fma.rn.f64 	%fd23487, %fd23486, %fd23475, 0d3FC5555555555F4D;
	mul.f64 	%fd23488, %fd23475, %fd23487;
	fma.rn.f64 	%fd2625, %fd23488, %fd2623, %fd2623;
	setp.lt.s32 	%p1502, %r1084, 0;
	@%p1502 bra 	$L__BB0_1831;
	mov.f64 	%fd23489, 0dBC91A62633145C07;
	add.rn.f64 	%fd23490, %fd2625, %fd23489;
	neg.f64 	%fd23491, %fd23490;
	mov.f64 	%fd23492, 0d3FF921FB54442D18;
	add.rn.f64 	%fd76577, %fd23492, %fd23491;
	bra.uni 	$L__BB0_1832;
$L__BB0_1831:
	mov.f64 	%fd23493, 0d3C91A62633145C07;
	add.rn.f64 	%fd23494, %fd2625, %fd23493;
	mov.f64 	%fd23495, 0d3FF921FB54442D18;
	add.rn.f64 	%fd76577, %fd23495, %fd23494;
$L__BB0_1832:
	mul.f64 	%fd23496, %fd76577, 0d404CA5DC1A63C1F5;
	setp.gt.f64 	%p1503, %fd2621, 0d0000000000000000;
	neg.f64 	%fd23497, %fd23496;
	selp.f64 	%fd76915, %fd23497, %fd23496, %p1503;
$L__BB0_1833:
	mul.lo.s32 	%r7799, %r18088, 7;
	mul.wide.u32 	%rd1192, %r7799, 8;
	add.s64 	%rd1193, %rd33, %rd1192;
	ld.global.f64 	%fd23498, [%rd1193+32];
	mul.f64 	%fd23499, %fd23498, %fd2505;
	div.rn.f64 	%fd2632, %fd23499, %fd2508;
	mul.f64 	%fd23500, %fd23498, %fd2506;
	div.rn.f64 	%fd2633, %fd23500, %fd2508;
	mul.f64 	%fd23501, %fd23498, %fd2507;
	div.rn.f64 	%fd2634, %fd23501, %fd2508;
	@%p1474 bra 	$L__BB0_1879;
	shl.b32 	%r7800, %r18088, 1;
	or.b32  	%r7801, %r7800, 1;
	cvt.rn.f64.u32 	%fd76584, %r7801;
	abs.f64 	%fd23502, %fd76916;
	mov.f64 	%fd23503, 0d4066800000000000;
	sub.f64 	%fd23504, %fd23503, %fd23502;
	min.f64 	%fd23505, %fd23502, %fd23504;
	setp.lt.f64 	%p1505, %fd23505, %fd2497;
	@%p1505 bra 	$L__BB0_1856;
	mul.f64 	%fd23506, %fd76916, 0d3F91DF46A2529D3A;
	abs.f64 	%fd2636, %fd23506;
	setp.neu.f64 	%p1506, %fd2636, 0d7FF0000000000000;
	@%p1506 bra 	$L__BB0_1837;
	mul.f64 	%fd23514, %fd76916, 0d3F91DF46A2529D3A;
	mov.f64 	%fd23515, 0d0000000000000000;
	mul.rn.f64 	%fd76580, %fd23514, %fd23515;
	mov.b32 	%r18112, 0;
	bra.uni 	$L__BB0_1839;
$L__BB0_1837:
	mul.f64 	%fd23507, %fd76916, 0d3F91DF46A2529D3A;
	mul.f64 	%fd23508, %fd23507, 0d3FE45F306DC9C883;
	cvt.rni.s32.f64 	%r18112, %fd23508;
	cvt.rn.f64.s32 	%fd23509, %r18112;
	fma.rn.f64 	%fd23510, %fd23509, 0dBFF921FB54442D18, %fd23507;
	fma.rn.f64 	%fd23511, %fd23509, 0dBC91A62633145C00, %fd23510;
	fma.rn.f64 	%fd76580, %fd23509, 0dB97B839A252049C0, %fd23511;
	setp.ltu.f64 	%p1507, %fd2636, 0d41E0000000000000;
	@%p1507 bra 	$L__BB0_1839;
	mul.f64 	%fd23512, %fd76916, 0d3F91DF46A2529D3A;
	{ // callseq 180, 0
	.param .b64 param0;
	st.param.f64 	[param0], %fd23512;
	.param .align 16 .b8 retval0[16];
	call.uni (retval0), 
	__internal_trig_reduction_slowpathd, 
	(
	param0
	);
	ld.param.f64 	%fd76580, [retval0];
	ld.param.b32 	%r18112, [retval0+8];
	} // callseq 180
$L__BB0_1839:
	ld.param.u64 	%rd7986, [_Z8FitGrainPdPiS0_S_S_S0_S0_S_S_S_S_S_S_S_S_S_S_S_S__param_0];
	shl.b32 	%r7804, %r18112, 6;
	cvt.u64.u32 	%rd1194, %r7804;
	and.b64  	%rd1195, %rd1194, 64;
	mov.u64 	%rd1196, __cudart_sin_cos_coeffs;
	add.s64 	%rd1197, %rd1196, %rd1195;
	mul.rn.f64 	%fd23516, %fd76580, %fd76580;
	and.b32  	%r7805, %r18112, 1;
	setp.eq.b32 	%p1509, %r7805, 1;
	selp.f64 	%fd23517, 0dBDA8FF8320FD8164, 0d3DE5DB65F9785EBA, %p1509;
	ld.global.nc.v2.f64 	{%fd23518, %fd23519}, [%rd1197];
	fma.rn.f64 	%fd23520, %fd23517, %fd23516, %fd23518;
	fma.rn.f64 	%fd23521, %fd23520, %fd23516, %fd23519;
	ld.global.nc.v2.f64 	{%fd23522, %fd23523}, [%rd1197+16];
	fma.rn.f64 	%fd23524, %fd23521, %fd23516, %fd23522;
	fma.rn.f64 	%fd23525, %fd23524, %fd23516, %fd23523;
	ld.global.nc.v2.f64 	{%fd23526, %fd23527}, [%rd1197+32];
	fma.rn.f64 	%fd23528, %fd23525, %fd23516, %fd23526;
	fma.rn.f64 	%fd23529, %fd23528, %fd23516, %fd23527;
	fma.rn.f64 	%fd23530, %fd23529, %fd76580, %fd76580;
	fma.rn.f64 	%fd23531, %fd23529, %fd23516, 0d3FF0000000000000;
	selp.f64 	%fd23532, %fd23531, %fd23530, %p1509;
	and.b32  	%r7806, %r18112, 2;
	setp.eq.s32 	%p1510, %r7806, 0;
	mov.f64 	%fd23533, 0d0000000000000000;
	sub.f64 	%fd23534, %fd23533, %fd23532;
	selp.f64 	%fd23535, %fd23532, %fd23534, %p1510;
	mul.lo.s32 	%r7807, %r18088, 7;
	mul.wide.u32 	%rd1198, %r7807, 8;
	add.s64 	%rd1199, %rd33, %rd1198;
	ld.global.f64 	%fd23536, [%rd1199+24];
	cvt.rzi.s32.f64 	%r7808, %fd23536;
	cvta.to.global.u64 	%rd1200, %rd7986;
	mul.wide.s32 	%rd1201, %r7808, 8;
	add.s64 	%rd1202, %rd1200, %rd1201;
	ld.global.f64 	%fd2641, [%rd1202+40];
	neg.f64 	%fd23537, %fd2641;
	mul.f64 	%fd2642, %fd23535, %fd23537;
	@%p1506 bra 	$L__BB0_1841;
	mul.f64 	%fd23545, %fd76916, 0d3F91DF46A2529D3A;
	mov.f64 	%fd23546, 0d0000000000000000;
	mul.rn.f64 	%fd76582, %fd23545, %fd23546;
	mov.b32 	%r18114, 1;
	bra.uni 	$L__BB0_1844;
$L__BB0_1841:
	mul.f64 	%fd23538, %fd76916, 0d3F91DF46A2529D3A;
	mul.f64 	%fd23539, %fd23538, 0d3FE45F306DC9C883;
	cvt.rni.s32.f64 	%r18113, %fd23539;
	cvt.rn.f64.s32 	%fd23540, %r18113;
	fma.rn.f64 	%fd23541, %fd23540, 0dBFF921FB54442D18, %fd23538;
	fma.rn.f64 	%fd23542, %fd23540, 0dBC91A62633145C00, %fd23541;
	fma.rn.f64 	%fd76582, %fd23540, 0dB97B839A252049C0, %fd23542;
	setp.ltu.f64 	%p1511, %fd2636, 0d41E0000000000000;
	@%p1511 bra 	$L__BB0_1843;
	mul.f64 	%fd23543, %fd76916, 0d3F91DF46A2529D3A;
	{ // callseq 181, 0
	.param .b64 param0;
	st.param.f64 	[param0], %fd23543;
	.param .align 16 .b8 retval0[16];
	call.uni (retval0), 
	__internal_trig_reduction_slowpathd, 
	(
	param0
	);
	ld.param.f64 	%fd76582, [retval0];
	ld.param.b32 	%r18113, [retval0+8];
	} // callseq 181
$L__BB0_1843:
	add.s32 	%r18114, %r18113, 1;
$L__BB0_1844:
	setp.lt.s32 	%p1512, %r1021, 1;
	shl.b32 	%r7811, %r18114, 6;
	cvt.u64.u32 	%rd1203, %r7811;
	and.b64  	%rd1204, %rd1203, 64;
	mov.u64 	%rd1205, __cudart_sin_cos_coeffs;
	add.s64 	%rd1206, %rd1205, %rd1204;
	mul.rn.f64 	%fd23547, %fd76582, %fd76582;
	and.b32  	%r7812, %r18114, 1;
	setp.eq.b32 	%p1513, %r7812, 1;
	selp.f64 	%fd23548, 0dBDA8FF8320FD8164, 0d3DE5DB65F9785EBA, %p1513;
	ld.global.nc.v2.f64 	{%fd23549, %fd23550}, [%rd1206];
	fma.rn.f64 	%fd23551, %fd23548, %fd23547, %fd23549;
	fma.rn.f64 	%fd23552, %fd23551, %fd23547, %fd23550;
	ld.global.nc.v2.f64 	{%fd23553, %fd23554}, [%rd1206+16];
	fma.rn.f64 	%fd23555, %fd23552, %fd23547, %fd23553;
	fma.rn.f64 	%fd23556, %fd23555, %fd23547, %fd23554;
	ld.global.nc.v2.f64 	{%fd23557, %fd23558}, [%rd1206+32];
	fma.rn.f64 	%fd23559, %fd23556, %fd23547, %fd23557;
	fma.rn.f64 	%fd23560, %fd23559, %fd23547, %fd23558;
	fma.rn.f64 	%fd23561, %fd23560, %fd76582, %fd76582;
	fma.rn.f64 	%fd23562, %fd23560, %fd23547, 0d3FF0000000000000;
	selp.f64 	%fd23563, %fd23562, %fd23561, %p1513;
	and.b32  	%r7813, %r18114, 2;
	setp.eq.s32 	%p1514, %r7813, 0;
	mov.f64 	%fd23564, 0d0000000000000000;
	sub.f64 	%fd23565, %fd23564, %fd23563;
	selp.f64 	%fd23566, %fd23563, %fd23565, %p1514;
	mul.f64 	%fd2648, %fd2641, %fd23566;
	@%p1512 bra 	$L__BB0_1853;
	ld.local.f64 	%fd76583, [%rd23];
	mov.b32 	%r18115, 0;
$L__BB0_1846:
	ld.param.u64 	%rd8266, [_Z8FitGrainPdPiS0_S_S_S0_S0_S_S_S_S_S_S_S_S_S_S_S_S__param_3];
	mul.lo.s32 	%r7815, %r18115, 6;
	cvta.to.global.u64 	%rd1207, %rd8266;
	mul.wide.u32 	%rd1208, %r7815, 8;
	add.s64 	%rd1209, %rd1207, %rd1208;
	ld.global.f64 	%fd23567, [%rd1209+32];
	setp.leu.f64 	%p1515, %fd76583, %fd23567;
	@%p1515 bra 	$L__BB0_1852;
	ld.param.u64 	%rd8267, [_Z8FitGrainPdPiS0_S_S_S0_S0_S_S_S_S_S_S_S_S_S_S_S_S__param_3];
	cvta.to.global.u64 	%rd1210, %rd8267;
	mul.lo.s32 	%r7816, %r18115, 6;
	mul.wide.u32 	%rd1211, %r7816, 8;
	add.s64 	%rd1212, %rd1210, %rd1211;
	ld.global.f64 	%fd23568, [%rd1212+40];
	setp.geu.f64 	%p1516, %fd76583, %fd23568;
	@%p1516 bra 	$L__BB0_1852;
	ld.param.u64 	%rd8268, [_Z8FitGrainPdPiS0_S_S_S0_S0_S_S_S_S_S_S_S_S_S_S_S_S__param_3];
	cvta.to.global.u64 	%rd1213, %rd8268;
	mul.lo.s32 	%r7817, %r18115, 6;
	mul.wide.u32 	%rd1214, %r7817, 8;
	add.s64 	%rd1215, %rd1213, %rd1214;
	ld.global.f64 	%fd23569, [%rd1215];
	setp.leu.f64 	%p1517, %fd2642, %fd23569;
	@%p1517 bra 	$L__BB0_1852;
	ld.param.u64 	%rd8269, [_Z8FitGrainPdPiS0_S_S_S0_S0_S_S_S_S_S_S_S_S_S_S_S_S__param_3];
	cvta.to.global.u64 	%rd1216, %rd8269;
	mul.lo.s32 	%r7818, %r18115, 6;
	mul.wide.u32 	%rd1217, %r7818, 8;
	add.s64 	%rd1218, %rd1216, %rd1217;
	ld.global.f64 	%fd23570, [%rd1218+8];
	setp.geu.f64 	%p1518, %fd2642, %fd23570;
	@%p1518 bra 	$L__BB0_1852;
	ld.param.u64 	%rd8270, [_Z8FitGrainPdPiS0_S_S_S0_S0_S_S_S_S_S_S_S_S_S_S_S_S__param_3];
	cvta.to.global.u64 	%rd1219, %rd8270;
	mul.lo.s32 	%r7819, %r18115, 6;
	mul.wide.u32 	%rd1220, %r7819, 8;
	add.s64 	%rd1221, %rd1219, %rd1220;
	ld.global.f64 	%fd23571, [%rd1221+16];
	setp.leu.f64 	%p1519, %fd2648, %fd23571;
	@%p1519 bra 	$L__BB0_1852;
	ld.param.u64 	%rd8271, [_Z8FitGrainPdPiS0_S_S_S0_S0_S_S_S_S_S_S_S_S_S_S_S_S__param_3];
	cvta.to.global.u64 	%rd1222, %rd8271;
	mul.lo.s32 	%r7821, %r18115, 6;
	mul.wide.u32 	%rd1223, %r7821, 8;
	add.s64 	%rd1224, %rd1222, %rd1223;
	ld.global.f64 	%fd23572, [%rd1224+24];
	setp.lt.f64 	%p1520, %fd2648, %fd23572;
	mov.b32 	%r18126, 1;
	@%p1520 bra 	$L__BB0_1855;
$L__BB0_1852:
	add.s32 	%r18115, %r18115, 1;
	setp.ne.s32 	%p1521, %r18115, %r1021;
	mov.b32 	%r18126, 0;
	@%p1521 bra 	$L__BB0_1846;
$L__BB0_1853:
	mov.u32 	%r1095, %r18126;
	shl.b32 	%r7824, %r18088, 1;
	or.b32  	%r7825, %r7824, 1;
	cvt.rn.f64.u32 	%fd76584, %r7825;
	setp.eq.s32 	%p1522, %r1095, 0;
	mov.b32 	%r18126, 0;
	@%p1522 bra 	$L__BB0_1856;
	ld.local.f64 	%fd76583, [%rd23];
	mov.u32 	%r18126, %r1095;
$L__BB0_1855:
	shl.b32 	%r7826, %r18127, 3;
	mul.wide.s32 	%rd1225, %r7826, 8;
	add.s64 	%rd1226, %rd31, %rd1225;
	st.global.f64 	[%rd1226], %fd2642;
	st.global.f64 	[%rd1226+8], %fd2648;
	st.global.f64 	[%rd1226+16], %fd76583;
	st.global.f64 	[%rd1226+24], %fd2632;
	st.global.f64 	[%rd1226+32], %fd2633;
	st.global.f64 	[%rd1226+40], %fd2634;
	mul.lo.s32 	%r7827, %r18088, 7;
	mul.wide.u32 	%rd1227, %r7827, 8;
	add.s64 	%rd1228, %rd33, %rd1227;
	ld.global.f64 	%fd23573, [%rd1228+24];
	st.global.f64 	[%rd1226+48], %fd23573;
	shl.b32 	%r7828, %r18088, 1;
	or.b32  	%r7829, %r7828, 1;
	cvt.rn.f64.u32 	%fd23574, %r7829;
	st.global.f64 	[%rd1226+56], %fd23574;
	add.f64 	%fd76584, %fd23574, 0d3FF0000000000000;
	add.s32 	%r18127, %r18127, 1;
$L__BB0_1856:
	setp.eq.s32 	%p1523, %r18105, 1;
	@%p1523 bra 	$L__BB0_1879;
	abs.f64 	%fd23575, %fd76915;
	mov.f64 	%fd23576, 0d4066800000000000;
	sub.f64 	%fd23577, %fd23576, %fd23575;
	min.f64 	%fd23578, %fd23575, %fd23577;
	setp.lt.f64 	%p1524, %fd23578, %fd2497;
	@%p1524 bra 	$L__BB0_1879;
	mul.f64 	%fd23579, %fd76915, 0d3F91DF46A2529D3A;
	abs.f64 	%fd2655, %fd23579;
	setp.eq.f64 	%p1525, %fd2655, 0d7FF0000000000000;
	@%p1525 bra 	$L__BB0_1861;
	mul.f64 	%fd23580, %fd76915, 0d3F91DF46A2529D3A;
	mul.f64 	%fd23581, %fd23580, 0d3FE45F306DC9C883;
	cvt.rni.s32.f64 	%r18120, %fd23581;
	cvt.rn.f64.s32 	%fd23582, %r18120;
	fma.rn.f64 	%fd23583, %fd23582, 0dBFF921FB54442D18, %fd23580;
	fma.rn.f64 	%fd23584, %fd23582, 0dBC91A62633145C00, %fd23583;
	fma.rn.f64 	%fd76585, %fd23582, 0dB97B839A252049C0, %fd23584;
	setp.ltu.f64 	%p1526, %fd2655, 0d41E0000000000000;
	@%p1526 bra 	$L__BB0_1862;
	mul.f64 	%fd23585, %fd76915, 0d3F91DF46A2529D3A;
	{ // callseq 182, 0
	.param .b64 param0;
	st.param.f64 	[param0], %fd23585;
	.param .align 16 .b8 retval0[16];
	call.uni (retval0), 
	__internal_trig_reduction_slowpathd, 
	(
	param0
	);
	ld.param.f64 	%fd76585, [retval0];
	ld.param.b32 	%r18120, [retval0+8];
	} // callseq 182
	bra.uni 	$L__BB0_1862;
$L__BB0_1861:
	mul.f64 	%fd23587, %fd76915, 0d3F91DF46A2529D3A;
	mov.f64 	%fd23588, 0d0000000000000000;
	mul.rn.f64 	%fd76585, %fd23587, %fd23588;
	mov.b32 	%r18120, 0;
$L__BB0_1862:
	ld.param.u64 	%rd7987, [_Z8FitGrainPdPiS0_S_S_S0_S0_S_S_S_S_S_S_S_S_S_S_S_S__param_0];
	shl.b32 	%r7832, %r18120, 6;
	cvt.u64.u32 	%rd1229, %r7832;
	and.b64  	%rd1230, %rd1229, 64;
	mov.u64 	%rd1231, __cudart_sin_cos_coeffs;
	add.s64 	%rd1232, %rd1231, %rd1230;
	mul.rn.f64 	%fd23589, %fd76585, %fd76585;
	and.b32  	%r7833, %r18120, 1;
	setp.eq.b32 	%p1528, %r7833, 1;
	selp.f64 	%fd23590, 0dBDA8FF8320FD8164, 0d3DE5DB65F9785EBA, %p1528;
	ld.global.nc.v2.f64 	{%fd23591, %fd23592}, [%rd1232];
	fma.rn.f64 	%fd23593, %fd23590, %fd23589, %fd23591;
	fma.rn.f64 	%fd23594, %fd23593, %fd23589, %fd23592;
	ld.global.nc.v2.f64 	{%fd23595, %fd23596}, [%rd1232+16];
	fma.rn.f64 	%fd23597, %fd23594, %fd23589, %fd23595;
	fma.rn.f64 	%fd23598, %fd23597, %fd23589, %fd23596;
	ld.global.nc.v2.f64 	{%fd23599, %fd23600}, [%rd1232+32];
	fma.rn.f64 	%fd23601, %fd23598, %fd23589, %fd23599;
	fma.rn.f64 	%fd23602, %fd23601, %fd23589, %fd23600;
	fma.rn.f64 	%fd23603, %fd23602, %fd76585, %fd76585;
	fma.rn.f64 	%fd23604, %fd23602, %fd23589, 0d3FF0000000000000;
	selp.f64 	%fd23605, %fd23604, %fd23603, %p1528;
	and.b32  	%r7834, %r18120, 2;
	setp.eq.s32 	%p1529, %r7834, 0;
	mov.f64 	%fd23606, 0d0000000000000000;
	sub.f64 	%fd23607, %fd23606, %fd23605;
	selp.f64 	%fd23608, %fd23605, %fd23607, %p1529;
	mul.lo.s32 	%r7835, %r18088, 7;
	mul.wide.u32 	%rd1233, %r7835, 8;
	add.s64 	%rd1234, %rd33, %rd1233;
	ld.global.f64 	%fd23609, [%rd1234+24];
	cvt.rzi.s32.f64 	%r7836, %fd23609;
	cvta.to.global.u64 	%rd1235, %rd7987;
	mul.wide.s32 	%rd1236, %r7836, 8;
	add.s64 	%rd1237, %rd1235, %rd1236;
	ld.global.f64 	%fd2660, [%rd1237+40];
	neg.f64 	%fd23610, %fd2660;
	mul.f64 	%fd2661, %fd23608, %fd23610;
	@%p1525 bra 	$L__BB0_1866;
	mul.f64 	%fd23611, %fd76915, 0d3F91DF46A2529D3A;
	mul.f64 	%fd23612, %fd23611, 0d3FE45F306DC9C883;
	cvt.rni.s32.f64 	%r18121, %fd23612;
	cvt.rn.f64.s32 	%fd23613, %r18121;
	fma.rn.f64 	%fd23614, %fd23613, 0dBFF921FB54442D18, %fd23611;
	fma.rn.f64 	%fd23615, %fd23613, 0dBC91A62633145C00, %fd23614;
	fma.rn.f64 	%fd76587, %fd23613, 0dB97B839A252049C0, %fd23615;
	setp.ltu.f64 	%p1530, %fd2655, 0d41E0000000000000;
	@%p1530 bra 	$L__BB0_1865;
	mul.f64 	%fd23616, %fd76915, 0d3F91DF46A2529D3A;
	{ // callseq 183, 0
	.param .b64 param0;
	st.param.f64 	[param0], %fd23616;
	.param .align 16 .b8 retval0[16];
	call.uni (retval0), 
	__internal_trig_reduction_slowpathd, 
	(
	param0
	);
	ld.param.f64 	%fd76587, [retval0];
	ld.param.b32 	%r18121, [retval0+8];
	} // callseq 183
$L__BB0_1865:
	add.s32 	%r18122, %r18121, 1;
	bra.uni 	$L__BB0_1867;
$L__BB0_1866:
	mul.f64 	%fd23618, %fd76915, 0d3F91DF46A2529D3A;
	mov.f64 	%fd23619, 0d0000000000000000;
	mul.rn.f64 	%fd76587, %fd23618, %fd23619;
	mov.b32 	%r18122, 1;
$L__BB0_1867:
	setp.lt.s32 	%p1531, %r1021, 1;
	shl.b32 	%r7839, %r18122, 6;
	cvt.u64.u32 	%rd1238, %r7839;
	and.b64  	%rd1239, %rd1238, 64;
	mov.u64 	%rd1240, __cudart_sin_cos_coeffs;
	add.s64 	%rd1241, %rd1240, %rd1239;
	mul.rn.f64 	%fd23620, %fd76587, %fd76587;
	and.b32  	%r7840, %r18122, 1;
	setp.eq.b32 	%p1532, %r7840, 1;
	selp.f64 	%fd23621, 0dBDA8FF8320FD8164, 0d3DE5DB65F9785EBA, %p1532;
	ld.global.nc.v2.f64 	{%fd23622, %fd23623}, [%rd1241];
	fma.rn.f64 	%fd23624, %fd23621, %fd23620, %fd23622;
	fma.rn.f64 	%fd23625, %fd23624, %fd23620, %fd23623;
	ld.global.nc.v2.f64 	{%fd23626, %fd23627}, [%rd1241+16];
	fma.rn.f64 	%fd23628, %fd23625, %fd23620, %fd23626;
	fma.rn.f64 	%fd23629, %fd23628, %fd23620, %fd23627;
	ld.global.nc.v2.f64 	{%fd23630, %fd23631}, [%rd1241+32];
	fma.rn.f64 	%fd23632, %fd23629, %fd23620, %fd23630;
	fma.rn.f64 	%fd23633, %fd23632, %fd23620, %fd23631;
	fma.rn.f64 	%fd23634, %fd23633, %fd76587, %fd76587;
	fma.rn.f64 	%fd23635, %fd23633, %fd23620, 0d3FF0000000000000;
	selp.f64 	%fd23636, %fd23635, %fd23634, %p1532;
	and.b32  	%r7841, %r18122, 2;
	setp.eq.s32 	%p1533, %r7841, 0;
	mov.f64 	%fd23637, 0d0000000000000000;
	sub.f64 	%fd23638, %fd23637, %fd23636;
	selp.f64 	%fd23639, %fd23636, %fd23638, %p1533;
	mul.f64 	%fd2667, %fd2660, %fd23639;
	@%p1531 bra 	$L__BB0_1876;
	ld.local.f64 	%fd76588, [%rd23+8];
	mov.b32 	%r18123, 0;
$L__BB0_1869:
	ld.param.u64 	%rd8272, [_Z8FitGrainPdPiS0_S_S_S0_S0_S_S_S_S_S_S_S_S_S_S_S_S__param_3];
	mul.lo.s32 	%r7843, %r18123, 6;
	cvta.to.global.u64 	%rd1242, %rd8272;
	mul.wide.u32 	%rd1243, %r7843, 8;
	add.s64 	%rd1244, %rd1242, %rd1243;
	ld.global.f64 	%fd23640, [%rd1244+32];
	setp.leu.f64 	%p1534, %fd76588, %fd23640;
	@%p1534 bra 	$L__BB0_1875;
	ld.param.u64 	%rd8273, [_Z8FitGrainPdPiS0_S_S_S0_S0_S_S_S_S_S_S_S_S_S_S_S_S__param_3];
	cvta.to.global.u64 	%rd1245, %rd8273;
	mul.lo.s32 	%r7844, %r18123, 6;
	mul.wide.u32 	%rd1246, %r7844, 8;
	add.s64 	%rd1247, %rd1245, %rd1246;
	ld.global.f64 	%fd23641, [%rd1247+40];
	setp.geu.f64 	%p1535, %fd76588, %fd23641;
	@%p1535 bra 	$L__BB0_1875;
	ld.param.u64 	%rd8274, [_Z8FitGrainPdPiS0_S_S_S0_S0_S_S_S_S_S_S_S_S_S_S_S_S__param_3];
	cvta.to.global.u64 	%rd1248, %rd8274;
	mul.lo.s32 	%r7845, %r18123, 6;
	mul.wide.u32 	%rd1249, %r7845, 8;
	add.s64 	%rd1250, %rd1248, %rd1249;
	ld.global.f64 	%fd23642, [%rd1250];
	setp.leu.f64 	%p1536, %fd2661, %fd23642;
	@%p1536 bra 	$L__BB0_1875;
	ld.param.u64 	%rd8275, [_Z8FitGrainPdPiS0_S_S_S0_S0_S_S_S_S_S_S_S_S_S_S_S_S__param_3];
	cvta.to.global.u64 	%rd1251, %rd8275;
	mul.lo.s32 	%r7846, %r18123, 6;
	mul.wide.u32 	%rd1252, %r7846, 8;
	add.s64 	%rd1253, %rd1251, %rd1252;
	ld.global.f64 	%fd23643, [%rd1253+8];
	setp.geu.f64 	%p1537, %fd2661, %fd23643;
	@%p1537 bra 	$L__BB0_1875;
	ld.param.u64 	%rd8276, [_Z8FitGrainPdPiS0_S_S_S0_S0_S_S_S_S_S_S_S_S_S_S_S_S__param_3];
	cvta.to.global.u64 	%rd1254, %rd8276;
	mul.lo.s32 	%r7847, %r18123, 6;
	mul.wide.u32 	%rd1255, %r7847, 8;
	add.s64 	%rd1256, %rd1254, %rd1255;
	ld.global.f64 	%fd23644, [%rd1256+16];
	setp.leu.f64 	%p1538, %fd2667, %fd23644;
	@%p1538 bra 	$L__BB0_1875;
	ld.param.u64 	%rd8277, [_Z8FitGrainPdPiS0_S_S_S0_S0_S_S_S_S_S_S_S_S_S_S_S_S__param_3];
	cvta.to.global.u64 	%rd1257, %rd8277;
	mul.lo.s32 	%r7849, %r18123, 6;
	mul.wide.u32 	%rd1258, %r7849, 8;
	add.s64 	%rd1259, %rd1257, %rd1258;
	ld.global.f64 	%fd23645, [%rd1259+24];
	setp.lt.f64 	%p1539, %fd2667, %fd23645;
	mov.b32 	%r18126, 1;
	@%p1539 bra 	$L__BB0_1878;
$L__BB0_1875:
	add.s32 	%r18123, %r18123, 1;
	setp.ne.s32 	%p1540, %r18123, %r1021;
	mov.b32 	%r18126, 0;
	@%p1540 bra 	$L__BB0_1869;
$L__BB0_1876:
	mov.u32 	%r1110, %r18126;
	setp.eq.s32 	%p1541, %r1110, 0;
	mov.b32 	%r18126, 0;
	@%p1541 bra 	$L__BB0_1879;
	ld.local.f64 	%fd76588, [%rd23+8];
	mov.u32 	%r18126, %r1110;
$L__BB0_1878:
	shl.b32 	%r7852, %r18127, 3;
	mul.wide.s32 	%rd1260, %r7852, 8;
	add.s64 	%rd1261, %rd31, %rd1260;
	st.global.f64 	[%rd1261], %fd2661;
	st.global.f64 	[%rd1261+8], %fd2667;
	st.global.f64 	[%rd1261+16], %fd76588;
	st.global.f64 	[%rd1261+24], %fd2632;
	st.global.f64 	[%rd1261+32], %fd2633;
	st.global.f64 	[%rd1261+40], %fd2634;
	mul.lo.s32 	%r7853, %r18088, 7;
	mul.wide.u32 	%rd1262, %r7853, 8;
	add.s64 	%rd1263, %rd33, %rd1262;
	ld.global.f64 	%fd23646, [%rd1263+24];
	st.global.f64 	[%rd1261+48], %fd23646;
	st.global.f64 	[%rd1261+56], %fd76584;
	add.s32 	%r18127, %r18127, 1;
$L__BB0_1879:
	ld.param.u64 	%rd8158, [_Z8FitGrainPdPiS0_S_S_S0_S0_S_S_S_S_S_S_S_S_S_S_S_S__param_2];
	add.s32 	%r18088, %r18088, 1;
	cvta.to.global.u64 	%rd1264, %rd8158;
	ld.global.u32 	%r7854, [%rd1264+4];
	setp.lt.s32 	%p1542, %r18088, %r7854;
	@%p1542 bra 	$L__BB0_1734;
$L__BB0_1880:
	setp.lt.s32 	%p1543, %r1, 1;
	mov.f64 	%fd76309, 0d0000000000000000;
	@%p1543 bra 	$L__BB0_2005;
	ld.param.u64 	%rd7988, [_Z8FitGrainPdPiS0_S_S_S0_S0_S_S_S_S_S_S_S_S_S_S_S_S__param_0];
	ld.global.f64 	%fd2673, [%rd32+1344];
	ld.global.f64 	%fd2674, [%rd32+1352];
	ld.global.f64 	%fd2675, [%rd32+1360];
	cvta.to.global.u64 	%rd1265, %rd7988;
	ld.global.f64 	%fd2676, [%rd1265];
	ld.global.f64 	%fd23649, [%rd1265+4160];
	mul.f64 	%fd2677, %fd23649, 0d3F91DF46A2529D3A;
	abs.f64 	%fd2678, %fd2677;
	setp.eq.f64 	%p1544, %fd2678, 0d7FF0000000000000;
	mul.f64 	%fd23650, %fd2677, 0d3FE45F306DC9C883;
	cvt.rni.s32.f64 	%r1117, %fd23650;
	cvt.rn.f64.s32 	%fd23651, %r1117;
	fma.rn.f64 	%fd23652, %fd23651, 0dBFF921FB54442D18, %fd2677;
	fma.rn.f64 	%fd23653, %fd23651, 0dBC91A62633145C00, %fd23652;
	fma.rn.f64 	%fd2679, %fd23651, 0dB97B839A252049C0, %fd23653;
	setp.ltu.f64 	%p1545, %fd2678, 0d41E0000000000000;
	abs.f64 	%fd2680, %fd23649;
	or.pred  	%p34, %p1544, %p1545;
	neg.f64 	%fd2681, %fd2676;
	mov.f64 	%fd76309, 0d0000000000000000;
	mov.b32 	%r18129, 0;
$L__BB0_1882:
	ld.param.u64 	%rd8618, [_Z8FitGrainPdPiS0_S_S_S0_S0_S_S_S_S_S_S_S_S_S_S_S_S__param_7];
	mul.lo.s32 	%r7856, %r18129, 9;
	cvta.to.global.u64 	%rd1266, %rd8618;
	mul.lo.s32 	%r7857, %r2, 9;
	mul.wide.s32 	%rd1267, %r7857, 8;
	add.s64 	%rd1268, %rd1266, %rd1267;
	mul.wide.u32 	%rd1269, %r7856, 8;
	add.s64 	%rd1270, %rd1268, %rd1269;
	ld.global.f64 	%fd2683, [%rd1270+40];
	ld.global.f64 	%fd2684, [%rd1270+48];
	ld.global.f64 	%fd2685, [%rd1270+32];
	mul.f64 	%fd23654, %fd2685, 0d3F91DF46A2529D3A;
	abs.f64 	%fd2686, %fd23654;
	setp.neu.f64 	%p1546, %fd2686, 0d7FF0000000000000;
	@%p1546 bra 	$L__BB0_1884;
	mul.f64 	%fd23662, %fd2685, 0d3F91DF46A2529D3A;
	mov.f64 	%fd23663, 0d0000000000000000;
	mul.rn.f64 	%fd76592, %fd23662, %fd23663;
	mov.b32 	%r18130, 0;
	bra.uni 	$L__BB0_1886;
$L__BB0_1884:
	mul.f64 	%fd23655, %fd2685, 0d3F91DF46A2529D3A;
	mul.f64 	%fd23656, %fd23655, 0d3FE45F306DC9C883;
	cvt.rni.s32.f64 	%r18130, %fd23656;
	cvt.rn.f64.s32 	%fd23657, %r18130;
	fma.rn.f64 	%fd23658, %fd23657, 0dBFF921FB54442D18, %fd23655;
	fma.rn.f64 	%fd23659, %fd23657, 0dBC91A62633145C00, %fd23658;
	fma.rn.f64 	%fd76592, %fd23657, 0dB97B839A252049C0, %fd23659;
	setp.ltu.f64 	%p1547, %fd2686, 0d41E0000000000000;
	@%p1547 bra 	$L__BB0_1886;
	mul.f64 	%fd23660, %fd2685, 0d3F91DF46A2529D3A;
	{ // callseq 184, 0
	.param .b64 param0;
	st.param.f64 	[param0], %fd23660;
	.param .align 16 .b8 retval0[16];
	call.uni (retval0), 
	__internal_trig_reduction_slowpathd, 
	(
	param0
	);
	ld.param.f64 	%fd76592, [retval0];
	ld.param.b32 	%r18130, [retval0+8];
	} // callseq 184
$L__BB0_1886:
	shl.b32 	%r7860, %r18130, 6;
	cvt.u64.u32 	%rd1271, %r7860;
	and.b64  	%rd1272, %rd1271, 64;
	mov.u64 	%rd1273, __cudart_sin_cos_coeffs;
	add.s64 	%rd1274, %rd1273, %rd1272;
	mul.rn.f64 	%fd23664, %fd76592, %fd76592;
	and.b32  	%r7861, %r18130, 1;
	setp.eq.b32 	%p1549, %r7861, 1;
	selp.f64 	%fd23665, 0dBDA8FF8320FD8164, 0d3DE5DB65F9785EBA, %p1549;
	ld.global.nc.v2.f64 	{%fd23666, %fd23667}, [%rd1274];
	fma.rn.f64 	%fd23668, %fd23665, %fd23664, %fd23666;
	fma.rn.f64 	%fd23669, %fd23668, %fd23664, %fd23667;
	ld.global.nc.v2.f64 	{%fd23670, %fd23671}, [%rd1274+16];
	fma.rn.f64 	%fd23672, %fd23669, %fd23664, %fd23670;
	fma.rn.f64 	%fd23673, %fd23672, %fd23664, %fd23671;
	ld.global.nc.v2.f64 	{%fd23674, %fd23675}, [%rd1274+32];
	fma.rn.f64 	%fd23676, %fd23673, %fd23664, %fd23674;
	fma.rn.f64 	%fd23677, %fd23676, %fd23664, %fd23675;
	fma.rn.f64 	%fd23678, %fd23677, %fd76592, %fd76592;
	fma.rn.f64 	%fd23679, %fd23677, %fd23664, 0d3FF0000000000000;
	selp.f64 	%fd23680, %fd23679, %fd23678, %p1549;
	and.b32  	%r7862, %r18130, 2;
	setp.eq.s32 	%p1550, %r7862, 0;
	mov.f64 	%fd23681, 0d0000000000000000;
	sub.f64 	%fd23682, %fd23681, %fd23680;
	selp.f64 	%fd2691, %fd23680, %fd23682, %p1550;
	@%p1546 bra 	$L__BB0_1888;
	mul.f64 	%fd23690, %fd2685, 0d3F91DF46A2529D3A;
	mov.f64 	%fd23691, 0d0000000000000000;
	mul.rn.f64 	%fd76594, %fd23690, %fd23691;
	mov.b32 	%r18132, 1;
	bra.uni 	$L__BB0_1891;
$L__BB0_1888:
	mul.f64 	%fd23683, %fd2685, 0d3F91DF46A2529D3A;
	mul.f64 	%fd23684, %fd23683, 0d3FE45F306DC9C883;
	cvt.rni.s32.f64 	%r18131, %fd23684;
	cvt.rn.f64.s32 	%fd23685, %r18131;
	fma.rn.f64 	%fd23686, %fd23685, 0dBFF921FB54442D18, %fd23683;
	fma.rn.f64 	%fd23687, %fd23685, 0dBC91A62633145C00, %fd23686;
	fma.rn.f64 	%fd76594, %fd23685, 0dB97B839A252049C0, %fd23687;
	setp.ltu.f64 	%p1551, %fd2686, 0d41E0000000000000;
	@%p1551 bra 	$L__BB0_1890;
	mul.f64 	%fd23688, %fd2685, 0d3F91DF46A2529D3A;
	{ // callseq 185, 0
	.param .b64 param0;
	st.param.f64 	[param0], %fd23688;
	.param .align 16 .b8 retval0[16];
	call.uni (retval0), 
	__internal_trig_reduction_slowpathd, 
	(
	param0
	);
	ld.param.f64 	%fd76594, [retval0];
	ld.param.b32 	%r18131, [retval0+8];
	} // callseq 185
$L__BB0_1890:
	add.s32 	%r18132, %r18131, 1;
$L__BB0_1891:
	mov.f64 	%fd23692, 0d0000000000000000;
	mul.rn.f64 	%fd76596, %fd2677, %fd23692;
	shl.b32 	%r7866, %r18132, 6;
	cvt.u64.u32 	%rd1275, %r7866;
	and.b64  	%rd1276, %rd1275, 64;
	mov.u64 	%rd1277, __cudart_sin_cos_coeffs;
	add.s64 	%rd1278, %rd1277, %rd1276;
	mul.rn.f64 	%fd23693, %fd76594, %fd76594;
	and.b32  	%r7867, %r18132, 1;
	setp.eq.b32 	%p1553, %r7867, 1;
	selp.f64 	%fd23694, 0dBDA8FF8320FD8164, 0d3DE5DB65F9785EBA, %p1553;
	ld.global.nc.v2.f64 	{%fd23695, %fd23696}, [%rd1278];
	fma.rn.f64 	%fd23697, %fd23694, %fd23693, %fd23695;
	fma.rn.f64 	%fd23698, %fd23697, %fd23693, %fd23696;
	ld.global.nc.v2.f64 	{%fd23699, %fd23700}, [%rd1278+16];
	fma.rn.f64 	%fd23701, %fd23698, %fd23693, %fd23699;
	fma.rn.f64 	%fd23702, %fd23701, %fd23693, %fd23700;
	ld.global.nc.v2.f64 	{%fd23703, %fd23704}, [%rd1278+32];
	fma.rn.f64 	%fd23705, %fd23702, %fd23693, %fd23703;
	fma.rn.f64 	%fd23706, %fd23705, %fd23693, %fd23704;
	fma.rn.f64 	%fd23707, %fd23706, %fd76594, %fd76594;
	fma.rn.f64 	%fd23708, %fd23706, %fd23693, 0d3FF0000000000000;
	selp.f64 	%fd23709, %fd23708, %fd23707, %p1553;
	and.b32  	%r7868, %r18132, 2;
	setp.eq.s32 	%p1554, %r7868, 0;
	sub.f64 	%fd23710, %fd23692, %fd23709;
	selp.f64 	%fd23711, %fd23709, %fd23710, %p1554;
	mul.f64 	%fd23712, %fd2673, %fd23711;
	mul.f64 	%fd23713, %fd2674, %fd2691;
	sub.f64 	%fd2698, %fd23712, %fd23713;
	mul.f64 	%fd23714, %fd2674, %fd23711;
	fma.rn.f64 	%fd2699, %fd2673, %fd2691, %fd23714;
	mov.b32 	%r18134, 1;
	@%p1544 bra 	$L__BB0_1895;
	mov.f64 	%fd76596, %fd2679;
	mov.u32 	%r18133, %r1117;
	@%p1545 bra 	$L__BB0_1894;
	{ // callseq 186, 0
	.param .b64 param0;
	st.param.f64 	[param0], %fd2677;
	.param .align 16 .b8 retval0[16];
	call.uni (retval0), 
	__internal_trig_reduction_slowpathd, 
	(
	param0
	);
	ld.param.f64 	%fd76596, [retval0];
	ld.param.b32 	%r18133, [retval0+8];
	} // callseq 186
$L__BB0_1894:
	add.s32 	%r18134, %r18133, 1;
$L__BB0_1895:
	setp.eq.f64 	%p1556, %fd2678, 0d7FF0000000000000;
	selp.b32 	%r18135, 0, %r1117, %p1556;
	mov.f64 	%fd23716, 0d0000000000000000;
	mul.rn.f64 	%fd23717, %fd2677, %fd23716;
	selp.f64 	%fd76597, %fd23717, %fd2679, %p1556;
	shl.b32 	%r7870, %r18134, 6;
	cvt.u64.u32 	%rd1279, %r7870;
	and.b64  	%rd1280, %rd1279, 64;
	mov.u64 	%rd1281, __cudart_sin_cos_coeffs;
	add.s64 	%rd1282, %rd1281, %rd1280;
	mul.rn.f64 	%fd23718, %fd76596, %fd76596;
	and.b32  	%r7871, %r18134, 1;
	setp.eq.b32 	%p1557, %r7871, 1;
	selp.f64 	%fd23719, 0dBDA8FF8320FD8164, 0d3DE5DB65F9785EBA, %p1557;
	ld.global.nc.v2.f64 	{%fd23720, %fd23721}, [%rd1282];
	fma.rn.f64 	%fd23722, %fd23719, %fd23718, %fd23720;
	fma.rn.f64 	%fd23723, %fd23722, %fd23718, %fd23721;
	ld.global.nc.v2.f64 	{%fd23724, %fd23725}, [%rd1282+16];
	fma.rn.f64 	%fd23726, %fd23723, %fd23718, %fd23724;
	fma.rn.f64 	%fd23727, %fd23726, %fd23718, %fd23725;
	ld.global.nc.v2.f64 	{%fd23728, %fd23729}, [%rd1282+32];
	fma.rn.f64 	%fd23730, %fd23727, %fd23718, %fd23728;
	fma.rn.f64 	%fd23731, %fd23730, %fd23718, %fd23729;
	fma.rn.f64 	%fd23732, %fd23731, %fd76596, %fd76596;
	fma.rn.f64 	%fd23733, %fd23731, %fd23718, 0d3FF0000000000000;
	selp.f64 	%fd23734, %fd23733, %fd23732, %p1557;
	and.b32  	%r7872, %r18134, 2;
	setp.eq.s32 	%p1558, %r7872, 0;
	sub.f64 	%fd23735, %fd23716, %fd23734;
	selp.f64 	%fd2704, %fd23734, %fd23735, %p1558;
	@%p34 bra 	$L__BB0_1897;
	{ // callseq 187, 0
	.param .b64 param0;
	st.param.f64 	[param0], %fd2677;
	.param .align 16 .b8 retval0[16];
	call.uni (retval0), 
	__internal_trig_reduction_slowpathd, 
	(
	param0
	);
	ld.param.f64 	%fd76597, [retval0];
	ld.param.b32 	%r18135, [retval0+8];
	} // callseq 187
$L__BB0_1897:
	setp.leu.f64 	%p1559, %fd2680, 0d3F947AE147AE147B;
	shl.b32 	%r7874, %r18135, 6;
	cvt.u64.u32 	%rd1283, %r7874;
	and.b64  	%rd1284, %rd1283, 64;
	mov.u64 	%rd1285, __cudart_sin_cos_coeffs;
	add.s64 	%rd1286, %rd1285, %rd1284;
	mul.rn.f64 	%fd23737, %fd76597, %fd76597;
	and.b32  	%r7875, %r18135, 1;
	setp.eq.b32 	%p1560, %r7875, 1;
	selp.f64 	%fd23738, 0dBDA8FF8320FD8164, 0d3DE5DB65F9785EBA, %p1560;
	ld.global.nc.v2.f64 	{%fd23739, %fd23740}, [%rd1286];
	fma.rn.f64 	%fd23741, %fd23738, %fd23737, %fd23739;
	fma.rn.f64 	%fd23742, %fd23741, %fd23737, %fd23740;
	ld.global.nc.v2.f64 	{%fd23743, %fd23744}, [%rd1286+16];
	fma.rn.f64 	%fd23745, %fd23742, %fd23737, %fd23743;
	fma.rn.f64 	%fd23746, %fd23745, %fd23737, %fd23744;
	ld.global.nc.v2.f64 	{%fd23747, %fd23748}, [%rd1286+32];
	fma.rn.f64 	%fd23749, %fd23746, %fd23737, %fd23747;
	fma.rn.f64 	%fd23750, %fd23749, %fd23737, %fd23748;
	fma.rn.f64 	%fd23751, %fd23750, %fd76597, %fd76597;
	fma.rn.f64 	%fd23752, %fd23750, %fd23737, 0d3FF0000000000000;
	selp.f64 	%fd23753, %fd23752, %fd23751, %p1560;
	and.b32  	%r7876, %r18135, 2;
	setp.eq.s32 	%p1561, %r7876, 0;
	mov.f64 	%fd23754, 0d0000000000000000;
	sub.f64 	%fd23755, %fd23754, %fd23753;
	selp.f64 	%fd23756, %fd23753, %fd23755, %p1561;
	mul.f64 	%fd23757, %fd2698, %fd2704;
	mul.f64 	%fd23758, %fd2675, %fd23756;
	sub.f64 	%fd23759, %fd23757, %fd23758;
	mul.f64 	%fd23760, %fd2698, %fd23756;
	fma.rn.f64 	%fd23761, %fd2675, %fd2704, %fd23760;
	mul.f64 	%fd23762, %fd1, %fd2699;
	mul.f64 	%fd23763, %fd2, %fd23761;
	sub.f64 	%fd23764, %fd23762, %fd23763;
	mul.f64 	%fd23765, %fd1, %fd23761;
	fma.rn.f64 	%fd23766, %fd2, %fd2699, %fd23765;
	sub.f64 	%fd23767, %fd2676, %fd23759;
	sub.f64 	%fd23768, %fd2683, %fd23764;
	sub.f64 	%fd23769, %fd2684, %fd23766;
	mul.f64 	%fd23770, %fd23768, %fd23768;
	fma.rn.f64 	%fd23771, %fd23767, %fd23767, %fd23770;
	fma.rn.f64 	%fd23772, %fd23769, %fd23769, %fd23771;
	sqrt.rn.f64 	%fd23773, %fd23772;
	div.rn.f64 	%fd23774, %fd23767, %fd23773;
	div.rn.f64 	%fd23775, %fd23768, %fd23773;
	div.rn.f64 	%fd23776, %fd23769, %fd23773;
	mul.f64 	%fd23777, %fd23759, %fd23775;
	div.rn.f64 	%fd23778, %fd23777, %fd23774;
	sub.f64 	%fd2707, %fd23764, %fd23778;
	mul.f64 	%fd23779, %fd23759, %fd23776;
	div.rn.f64 	%fd23780, %fd23779, %fd23774;
	sub.f64 	%fd2708, %fd23766, %fd23780;
	@%p1559 bra 	$L__BB0_1998;
	ld.param.u64 	%rd7989, [_Z8FitGrainPdPiS0_S_S_S0_S0_S_S_S_S_S_S_S_S_S_S_S_S__param_0];
	sub.f64 	%fd2709, %fd2683, %fd2707;
	sub.f64 	%fd2710, %fd2684, %fd2708;
	cvta.to.global.u64 	%rd1287, %rd7989;
	ld.global.f64 	%fd2711, [%rd1287+4152];
	mul.f64 	%fd23781, %fd2710, %fd2710;
	fma.rn.f64 	%fd23782, %fd2709, %fd2709, %fd23781;
	sqrt.rn.f64 	%fd2712, %fd23782;
	div.rn.f64 	%fd2713, %fd2712, %fd2676;
	abs.f64 	%fd2714, %fd2713;
	setp.leu.f64 	%p1562, %fd2714, 0d3FF0000000000000;
	mov.f64 	%fd76598, %fd2714;
	@%p1562 bra 	$L__BB0_1900;
	rcp.approx.ftz.f64 	%fd23783, %fd2714;
	neg.f64 	%fd23784, %fd2714;
	fma.rn.f64 	%fd23785, %fd23784, %fd23783, 0d3FF0000000000000;
	fma.rn.f64 	%fd23786, %fd23785, %fd23785, %fd23785;
	fma.rn.f64 	%fd23787, %fd23786, %fd23783, %fd23783;
	setp.eq.f64 	%p1563, %fd2714, 0d7FF0000000000000;
	selp.f64 	%fd76598, 0d0000000000000000, %fd23787, %p1563;
$L__BB0_1900:
	setp.gt.f64 	%p1564, %fd2714, 0d3FF0000000000000;
	mul.f64 	%fd23788, %fd76598, %fd76598;
	fma.rn.f64 	%fd23789, %fd23788, 0dBEF53E1D2A25FF7E, 0d3F2D3B63DBB65B49;
	fma.rn.f64 	%fd23790, %fd23789, %fd23788, 0dBF5312788DDE082E;
	fma.rn.f64 	%fd23791, %fd23790, %fd23788, 0d3F6F9690C8249315;
	fma.rn.f64 	%fd23792, %fd23791, %fd23788, 0dBF82CF5AABC7CF0D;
	fma.rn.f64 	%fd23793, %fd23792, %fd23788, 0d3F9162B0B2A3BFDE;
	fma.rn.f64 	%fd23794, %fd23793, %fd23788, 0dBF9A7256FEB6FC6B;
	fma.rn.f64 	%fd23795, %fd23794, %fd23788, 0d3FA171560CE4A489;
	fma.rn.f64 	%fd23796, %fd23795, %fd23788, 0dBFA4F44D841450E4;
	fma.rn.f64 	%fd23797, %fd23796, %fd23788, 0d3FA7EE3D3F36BB95;
	fma.rn.f64 	%fd23798, %fd23797, %fd23788, 0dBFAAD32AE04A9FD1;
	fma.rn.f64 	%fd23799, %fd23798, %fd23788, 0d3FAE17813D66954F;
	fma.rn.f64 	%fd23800, %fd23799, %fd23788, 0dBFB11089CA9A5BCD;
	fma.rn.f64 	%fd23801, %fd23800, %fd23788, 0d3FB3B12B2DB51738;
	fma.rn.f64 	%fd23802, %fd23801, %fd23788, 0dBFB745D022F8DC5C;
	fma.rn.f64 	%fd23803, %fd23802, %fd23788, 0d3FBC71C709DFE927;
	fma.rn.f64 	%fd23804, %fd23803, %fd23788, 0dBFC2492491FA1744;
	fma.rn.f64 	%fd23805, %fd23804, %fd23788, 0d3FC99999999840D2;
	fma.rn.f64 	%fd23806, %fd23805, %fd23788, 0dBFD555555555544C;
	mul.f64 	%fd23807, %fd23788, %fd23806;
	fma.rn.f64 	%fd23808, %fd23807, %fd76598, %fd76598;
	mov.f64 	%fd23809, 0d3FF921FB54442D18;
	sub.f64 	%fd23810, %fd23809, %fd23808;
	selp.f64 	%fd23811, %fd23810, %fd23808, %p1564;
	copysign.f64 	%fd23812, %fd2713, %fd23811;
	mul.f64 	%fd23813, %fd23812, 0d3FEFFFFFFFFFFFFF;
	mul.f64 	%fd2717, %fd23813, 0d3FE0000000000000;
	abs.f64 	%fd2718, %fd2717;
	setp.neu.f64 	%p1565, %fd2718, 0d7FF0000000000000;
	@%p1565 bra 	$L__BB0_1902;
	mov.f64 	%fd23819, 0d0000000000000000;
	mul.rn.f64 	%fd76599, %fd2717, %fd23819;
	mov.b32 	%r18136, 0;
	bra.uni 	$L__BB0_1904;
$L__BB0_1902:
	mul.f64 	%fd23814, %fd2717, 0d3FE45F306DC9C883;
	cvt.rni.s32.f64 	%r18136, %fd23814;
	cvt.rn.f64.s32 	%fd23815, %r18136;
	fma.rn.f64 	%fd23816, %fd23815, 0dBFF921FB54442D18, %fd2717;
	fma.rn.f64 	%fd23817, %fd23815, 0dBC91A62633145C00, %fd23816;
	fma.rn.f64 	%fd76599, %fd23815, 0dB97B839A252049C0, %fd23817;
	setp.ltu.f64 	%p1566, %fd2718, 0d41E0000000000000;
	@%p1566 bra 	$L__BB0_1904;
	{ // callseq 188, 0
	.param .b64 param0;
	st.param.f64 	[param0], %fd2717;
	.param .align 16 .b8 retval0[16];
	call.uni (retval0), 
	__internal_trig_reduction_slowpathd, 
	(
	param0
	);
	ld.param.f64 	%fd76599, [retval0];
	ld.param.b32 	%r18136, [retval0+8];
	} // callseq 188
$L__BB0_1904:
	shl.b32 	%r7879, %r18136, 6;
	cvt.u64.u32 	%rd1288, %r7879;
	and.b64  	%rd1289, %rd1288, 64;
	mov.u64 	%rd1290, __cudart_sin_cos_coeffs;
	add.s64 	%rd1291, %rd1290, %rd1289;
	mul.rn.f64 	%fd23820, %fd76599, %fd76599;
	and.b32  	%r7880, %r18136, 1;
	setp.eq.b32 	%p1568, %r7880, 1;
	selp.f64 	%fd23821, 0dBDA8FF8320FD8164, 0d3DE5DB65F9785EBA, %p1568;
	ld.global.nc.v2.f64 	{%fd23822, %fd23823}, [%rd1291];
	fma.rn.f64 	%fd23824, %fd23821, %fd23820, %fd23822;
	fma.rn.f64 	%fd23825, %fd23824, %fd23820, %fd23823;
	ld.global.nc.v2.f64 	{%fd23826, %fd23827}, [%rd1291+16];
	fma.rn.f64 	%fd23828, %fd23825, %fd23820, %fd23826;
	fma.rn.f64 	%fd23829, %fd23828, %fd23820, %fd23827;
	ld.global.nc.v2.f64 	{%fd23830, %fd23831}, [%rd1291+32];
	fma.rn.f64 	%fd23832, %fd23829, %fd23820, %fd23830;
	fma.rn.f64 	%fd23833, %fd23832, %fd23820, %fd23831;
	fma.rn.f64 	%fd23834, %fd23833, %fd76599, %fd76599;
	fma.rn.f64 	%fd23835, %fd23833, %fd23820, 0d3FF0000000000000;
	selp.f64 	%fd23836, %fd23835, %fd23834, %p1568;
	and.b32  	%r7881, %r18136, 2;
	setp.eq.s32 	%p1569, %r7881, 0;
	mov.f64 	%fd23837, 0d0000000000000000;
	sub.f64 	%fd23838, %fd23837, %fd23836;
	selp.f64 	%fd2723, %fd23836, %fd23838, %p1569;
	@%p1565 bra 	$L__BB0_1906;
	mov.f64 	%fd23844, 0d0000000000000000;
	mul.rn.f64 	%fd76601, %fd2717, %fd23844;
	mov.b32 	%r18138, 1;
	bra.uni 	$L__BB0_1909;
$L__BB0_1906:
	mul.f64 	%fd23839, %fd2717, 0d3FE45F306DC9C883;
	cvt.rni.s32.f64 	%r18137, %fd23839;
	cvt.rn.f64.s32 	%fd23840, %r18137;
	fma.rn.f64 	%fd23841, %fd23840, 0dBFF921FB54442D18, %fd2717;
	fma.rn.f64 	%fd23842, %fd23840, 0dBC91A62633145C00, %fd23841;
	fma.rn.f64 	%fd76601, %fd23840, 0dB97B839A252049C0, %fd23842;
	setp.ltu.f64 	%p1570, %fd2718, 0d41E0000000000000;
	@%p1570 bra 	$L__BB0_1908;
	{ // callseq 189, 0
	.param .b64 param0;
	st.param.f64 	[param0], %fd2717;
	.param .align 16 .b8 retval0[16];
	call.uni (retval0), 
	__internal_trig_reduction_slowpathd, 
	(
	param0
	);
	ld.param.f64 	%fd76601, [retval0];
	ld.param.b32 	%r18137, [retval0+8];
	} // callseq 189
$L__BB0_1908:
	add.s32 	%r18138, %r18137, 1;
$L__BB0_1909:
	mov.f64 	%fd23845, 0d0000000000000000;
	mul.rn.f64 	%fd76605, %fd2677, %fd23845;
	setp.eq.f64 	%p1571, %fd2678, 0d7FF0000000000000;
	shl.b32 	%r7886, %r18138, 6;
	cvt.u64.u32 	%rd1292, %r7886;
	and.b64  	%rd1293, %rd1292, 64;
	mov.u64 	%rd1294, __cudart_sin_cos_coeffs;
	add.s64 	%rd1295, %rd1294, %rd1293;
	mul.rn.f64 	%fd23846, %fd76601, %fd76601;
	and.b32  	%r7887, %r18138, 1;
	setp.eq.b32 	%p1572, %r7887, 1;
	selp.f64 	%fd23847, 0dBDA8FF8320FD8164, 0d3DE5DB65F9785EBA, %p1572;
	ld.global.nc.v2.f64 	{%fd23848, %fd23849}, [%rd1295];
	fma.rn.f64 	%fd23850, %fd23847, %fd23846, %fd23848;
	fma.rn.f64 	%fd23851, %fd23850, %fd23846, %fd23849;
	ld.global.nc.v2.f64 	{%fd23852, %fd23853}, [%rd1295+16];
	fma.rn.f64 	%fd23854, %fd23851, %fd23846, %fd23852;
	fma.rn.f64 	%fd23855, %fd23854, %fd23846, %fd23853;
	ld.global.nc.v2.f64 	{%fd23856, %fd23857}, [%rd1295+32];
	fma.rn.f64 	%fd23858, %fd23855, %fd23846, %fd23856;
	fma.rn.f64 	%fd23859, %fd23858, %fd23846, %fd23857;
	fma.rn.f64 	%fd23860, %fd23859, %fd76601, %fd76601;
	fma.rn.f64 	%fd23861, %fd23859, %fd23846, 0d3FF0000000000000;
	selp.f64 	%fd23862, %fd23861, %fd23860, %p1572;
	and.b32  	%r7888, %r18138, 2;
	setp.eq.s32 	%p1573, %r7888, 0;
	sub.f64 	%fd23863, %fd23845, %fd23862;
	selp.f64 	%fd2730, %fd23862, %fd23863, %p1573;
	add.f64 	%fd23864, %fd2723, %fd2723;
	div.rn.f64 	%fd2731, %fd23864, %fd2711;
	mov.b32 	%r18141, 1;
	mov.b32 	%r18142, 0;
	mov.f64 	%fd76604, %fd76605;
	@%p1571 bra 	$L__BB0_1913;
	setp.ltu.f64 	%p1574, %fd2678, 0d41E0000000000000;
	mov.f64 	%fd76604, %fd2679;
	mov.u32 	%r18139, %r1117;
	@%p1574 bra 	$L__BB0_1912;
	{ // callseq 190, 0
	.param .b64 param0;
	st.param.f64 	[param0], %fd2677;
	.param .align 16 .b8 retval0[16];
	call.uni (retval0), 
	__internal_trig_reduction_slowpathd, 
	(
	param0
	);
	ld.param.f64 	%fd76604, [retval0];
	ld.param.b32 	%r18139, [retval0+8];
	} // callseq 190
$L__BB0_1912:
	add.s32 	%r18141, %r18139, 1;
	mov.u32 	%r18142, %r1117;
	mov.f64 	%fd76605, %fd2679;
$L__BB0_1913:
	shl.b32 	%r7890, %r18141, 6;
	cvt.u64.u32 	%rd1296, %r7890;
	and.b64  	%rd1297, %rd1296, 64;
	mov.u64 	%rd1298, __cudart_sin_cos_coeffs;
	add.s64 	%rd1299, %rd1298, %rd1297;
	mul.rn.f64 	%fd23866, %fd76604, %fd76604;
	and.b32  	%r7891, %r18141, 1;
	setp.eq.b32 	%p1575, %r7891, 1;
	selp.f64 	%fd23867, 0dBDA8FF8320FD8164, 0d3DE5DB65F9785EBA, %p1575;
	ld.global.nc.v2.f64 	{%fd23868, %fd23869}, [%rd1299];
	fma.rn.f64 	%fd23870, %fd23867, %fd23866, %fd23868;
	fma.rn.f64 	%fd23871, %fd23870, %fd23866, %fd23869;
	ld.global.nc.v2.f64 	{%fd23872, %fd23873}, [%rd1299+16];
	fma.rn.f64 	%fd23874, %fd23871, %fd23866, %fd23872;
	fma.rn.f64 	%fd23875, %fd23874, %fd23866, %fd23873;
	ld.global.nc.v2.f64 	{%fd23876, %fd23877}, [%rd1299+32];
	fma.rn.f64 	%fd23878, %fd23875, %fd23866, %fd23876;
	fma.rn.f64 	%fd23879, %fd23878, %fd23866, %fd23877;
	fma.rn.f64 	%fd23880, %fd23879, %fd76604, %fd76604;
	fma.rn.f64 	%fd23881, %fd23879, %fd23866, 0d3FF0000000000000;
	selp.f64 	%fd23882, %fd23881, %fd23880, %p1575;
	and.b32  	%r7892, %r18141, 2;
	setp.eq.s32 	%p1576, %r7892, 0;
	mov.f64 	%fd23883, 0d0000000000000000;
	sub.f64 	%fd23884, %fd23883, %fd23882;
	selp.f64 	%fd2736, %fd23882, %fd23884, %p1576;
	@%p34 bra 	$L__BB0_1915;
	{ // callseq 191, 0
	.param .b64 param0;
	st.param.f64 	[param0], %fd2677;
	.param .align 16 .b8 retval0[16];
	call.uni (retval0), 
	__internal_trig_reduction_slowpathd, 
	(
	param0
	);
	ld.param.f64 	%fd76605, [retval0];
	ld.param.b32 	%r18142, [retval0+8];
	} // callseq 191
$L__BB0_1915:
	shl.b32 	%r7894, %r18142, 6;
	cvt.u64.u32 	%rd1300, %r7894;
	and.b64  	%rd1301, %rd1300, 64;
	mov.u64 	%rd1302, __cudart_sin_cos_coeffs;
	add.s64 	%rd1303, %rd1302, %rd1301;
	mul.rn.f64 	%fd23886, %fd76605, %fd76605;
	and.b32  	%r7895, %r18142, 1;
	setp.eq.b32 	%p1577, %r7895, 1;
	selp.f64 	%fd23887, 0dBDA8FF8320FD8164, 0d3DE5DB65F9785EBA, %p1577;
	ld.global.nc.v2.f64 	{%fd23888, %fd23889}, [%rd1303];
	fma.rn.f64 	%fd23890, %fd23887, %fd23886, %fd23888;
	fma.rn.f64 	%fd23891, %fd23890, %fd23886, %fd23889;
	ld.global.nc.v2.f64 	{%fd23892, %fd23893}, [%rd1303+16];
	fma.rn.f64 	%fd23894, %fd23891, %fd23886, %fd23892;
	fma.rn.f64 	%fd23895, %fd23894, %fd23886, %fd23893;
	ld.global.nc.v2.f64 	{%fd23896, %fd23897}, [%rd1303+32];
	fma.rn.f64 	%fd23898, %fd23895, %fd23886, %fd23896;
	fma.rn.f64 	%fd23899, %fd23898, %fd23886, %fd23897;
	fma.rn.f64 	%fd23900, %fd23899, %fd76605, %fd76605;
	fma.rn.f64 	%fd23901, %fd23899, %fd23886, 0d3FF0000000000000;
	selp.f64 	%fd23902, %fd23901, %fd23900, %p1577;
	and.b32  	%r7896, %r18142, 2;
	setp.eq.s32 	%p1578, %r7896, 0;
	mov.f64 	%fd23903, 0d0000000000000000;
	sub.f64 	%fd23904, %fd23903, %fd23902;
	selp.f64 	%fd2739, %fd23902, %fd23904, %p1578;
	div.rn.f64 	%fd2740, %fd2710, %fd2712;
	{
	.reg .b32 %temp; 
	mov.b64 	{%temp, %r1149}, %fd2740;
	}
	abs.f64 	%fd2741, %fd2740;
	{
	.reg .b32 %temp; 
	mov.b64 	{%temp, %r7897}, %fd2741;
	}
	setp.gt.s32 	%p1579, %r7897, 1071801957;
	@%p1579 bra 	$L__BB0_1919;
	mul.f64 	%fd23945, %fd2740, %fd2740;
	fma.rn.f64 	%fd23946, %fd23945, 0d3FB0066BDC1895E9, 0dBFB3823B180754AF;
	fma.rn.f64 	%fd23947, %fd23946, %fd23945, 0d3FB11E52CC2F79AE;
	fma.rn.f64 	%fd23948, %fd23947, %fd23945, 0dBF924EAF3526861B;
	fma.rn.f64 	%fd23949, %fd23948, %fd23945, 0d3F91DF02A31E6CB7;
	fma.rn.f64 	%fd23950, %fd23949, %fd23945, 0d3F847D18B0EEC6CC;
	fma.rn.f64 	%fd23951, %fd23950, %fd23945, 0d3F8D0AF961BA53B0;
	fma.rn.f64 	%fd23952, %fd23951, %fd23945, 0d3F91BF7734CF1C48;
	fma.rn.f64 	%fd23953, %fd23952, %fd23945, 0d3F96E91483144EF7;
	fma.rn.f64 	%fd23954, %fd23953, %fd23945, 0d3F9F1C6E0A4F9F81;
	fma.rn.f64 	%fd23955, %fd23954, %fd23945, 0d3FA6DB6DC27FA92B;
	fma.rn.f64 	%fd23956, %fd23955, %fd23945, 0d3FB333333320F91B;
	fma.rn.f64 	%fd23957, %fd23956, %fd23945, 0d3FC5555555555F4D;
	mul.f64 	%fd23958, %fd23945, %fd23957;
	fma.rn.f64 	%fd2742, %fd23958, %fd2741, %fd2741;
	setp.gt.s32 	%p1583, %r1149, -1;
	@%p1583 bra 	$L__BB0_1918;
	mov.f64 	%fd23963, 0d3C91A62633145C07;
	add.rn.f64 	%fd23964, %fd2742, %fd23963;
	mov.f64 	%fd23965, 0d3FF921FB54442D18;
	add.rn.f64 	%fd76606, %fd23965, %fd23964;
	bra.uni 	$L__BB0_1920;
$L__BB0_1918:
	mov.f64 	%fd23959, 0dBC91A62633145C07;
	add.rn.f64 	%fd23960, %fd2742, %fd23959;
	neg.f64 	%fd23961, %fd23960;
	mov.f64 	%fd23962, 0d3FF921FB54442D18;
	add.rn.f64 	%fd76606, %fd23962, %fd23961;
	bra.uni 	$L__BB0_1920;
$L__BB0_1919:
	mov.f64 	%fd23905, 0d3FF0000000000000;
	sub.f64 	%fd23906, %fd23905, %fd2741;
	{
	.reg .b32 %temp; 
	mov.b64 	{%r7898, %temp}, %fd23906;
	}
	{
	.reg .b32 %temp; 
	mov.b64 	{%temp, %r7899}, %fd23906;
	}
	add.s32 	%r7900, %r7899, -1048576;
	mov.b64 	%fd23907, {%r7898, %r7900};
	rsqrt.approx.ftz.f64 	%fd23908, %fd23907;
	{
	.reg .b32 %temp; 
	mov.b64 	{%r7901, %temp}, %fd23908;
	}
	{
	.reg .b32 %temp; 
	mov.b64 	{%temp, %r7902}, %fd23908;
	}
	add.s32 	%r7903, %r7902, -1048576;
	mov.b64 	%fd23909, {%r7901, %r7903};
	mul.f64 	%fd23910, %fd23907, %fd23908;
	neg.f64 	%fd23911, %fd23910;
	fma.rn.f64 	%fd23912, %fd23910, %fd23911, %fd23907;
	fma.rn.f64 	%fd23913, %fd23912, %fd23909, %fd23910;
	neg.f64 	%fd23914, %fd23913;
	fma.rn.f64 	%fd23915, %fd23908, %fd23914, 0d3FF0000000000000;
	fma.rn.f64 	%fd23916, %fd23915, %fd23909, %fd23909;
	fma.rn.f64 	%fd23917, %fd23913, %fd23914, %fd23907;
	fma.rn.f64 	%fd23918, %fd23917, %fd23916, %fd23913;
	{
	.reg .b32 %temp; 
	mov.b64 	{%r7904, %temp}, %fd23918;
	}
	{
	.reg .b32 %temp; 
	mov.b64 	{%temp, %r7905}, %fd23918;
	}
	add.s32 	%r7906, %r7905, 1048576;
	mov.b64 	%fd23919, {%r7904, %r7906};
	fma.rn.f64 	%fd23920, %fd23906, 0d3EC715B371155F70, 0dBEBAC2FE66FAAC4B;
	fma.rn.f64 	%fd23921, %fd23920, %fd23906, 0d3ED9A9B88EFCD9B8;
	fma.rn.f64 	%fd23922, %fd23921, %fd23906, 0d3EDD0F40A8A0C4C3;
	fma.rn.f64 	%fd23923, %fd23922, %fd23906, 0d3EF46D4CFA9E0E1F;
	fma.rn.f64 	%fd23924, %fd23923, %fd23906, 0d3F079C168D1E2422;
	fma.rn.f64 	%fd23925, %fd23924, %fd23906, 0d3F1C9A88C3BCA540;
	fma.rn.f64 	%fd23926, %fd23925, %fd23906, 0d3F31C4E64BD476DF;
	fma.rn.f64 	%fd23927, %fd23926, %fd23906, 0d3F46E8BA60009C8F;
	fma.rn.f64 	%fd23928, %fd23927, %fd23906, 0d3F5F1C71C62B05A2;
	fma.rn.f64 	%fd23929, %fd23928, %fd23906, 0d3F76DB6DB6DC9F2C;
	fma.rn.f64 	%fd23930, %fd23929, %fd23906, 0d3F9333333333329C;
	fma.rn.f64 	%fd23931, %fd23930, %fd23906, 0d3FB5555555555555;
	setp.lt.s32 	%p1580, %r7899, 1;
	mov.f64 	%fd23932, 0d0000000000000000;
	mul.rn.f64 	%fd23933, %fd2741, %fd23932;
	mul.f64 	%fd23934, %fd23906, %fd23931;
	fma.rn.f64 	%fd23935, %fd23934, %fd23919, %fd23919;
	selp.f64 	%fd23936, %fd23933, %fd23935, %p1580;
	setp.lt.s32 	%p1581, %r7899, 0;
	mov.f64 	%fd23937, 0d7FF0000000000000;
	mul.rn.f64 	%fd23938, %fd23936, %fd23937;
	selp.f64 	%fd23939, %fd23938, %fd23936, %p1581;
	setp.lt.s32 	%p1582, %r1149, 0;
	mov.f64 	%fd23940, 0dBCA1A62633145C07;
	add.rn.f64 	%fd23941, %fd23939, %fd23940;
	neg.f64 	%fd23942, %fd23941;
	mov.f64 	%fd23943, 0d400921FB54442D18;
	add.rn.f64 	%fd23944, %fd23943, %fd23942;
	selp.f64 	%fd76606, %fd23944, %fd23939, %p1582;
$L__BB0_1920:
	mul.f64 	%fd23966, %fd76606, 0d404CA5DC1A63C1F5;
	setp.gt.f64 	%p1584, %fd2709, 0d0000000000000000;
	neg.f64 	%fd23967, %fd23966;
	selp.f64 	%fd2747, %fd23967, %fd23966, %p1584;
	mul.f64 	%fd23968, %fd2747, 0d3F91DF46A2529D3A;
	abs.f64 	%fd2748, %fd23968;
	setp.neu.f64 	%p1585, %fd2748, 0d7FF0000000000000;
	@%p1585 bra 	$L__BB0_1922;
	mul.f64 	%fd23976, %fd2747, 0d3F91DF46A2529D3A;
	mov.f64 	%fd23977, 0d0000000000000000;
	mul.rn.f64 	%fd76607, %fd23976, %fd23977;
	mov.b32 	%r18143, 0;
	bra.uni 	$L__BB0_1924;
$L__BB0_1922:
	mul.f64 	%fd23969, %fd2747, 0d3F91DF46A2529D3A;
	mul.f64 	%fd23970, %fd23969, 0d3FE45F306DC9C883;
	cvt.rni.s32.f64 	%r18143, %fd23970;
	cvt.rn.f64.s32 	%fd23971, %r18143;
	fma.rn.f64 	%fd23972, %fd23971, 0dBFF921FB54442D18, %fd23969;
	fma.rn.f64 	%fd23973, %fd23971, 0dBC91A62633145C00, %fd23972;
	fma.rn.f64 	%fd76607, %fd23971, 0dB97B839A252049C0, %fd23973;
	setp.ltu.f64 	%p1586, %fd2748, 0d41E0000000000000;
	@%p1586 bra 	$L__BB0_1924;
	mul.f64 	%fd23974, %fd2747, 0d3F91DF46A2529D3A;
	{ // callseq 192, 0
	.param .b64 param0;
	st.param.f64 	[param0], %fd23974;
	.param .align 16 .b8 retval0[16];
	call.uni (retval0), 
	__internal_trig_reduction_slowpathd, 
	(
	param0
	);
	ld.param.f64 	%fd76607, [retval0];
	ld.param.b32 	%r18143, [retval0+8];
	} // callseq 192
$L__BB0_1924:
	shl.b32 	%r7909, %r18143, 6;
	cvt.u64.u32 	%rd1304, %r7909;
	and.b64  	%rd1305, %rd1304, 64;
	mov.u64 	%rd1306, __cudart_sin_cos_coeffs;
	add.s64 	%rd1307, %rd1306, %rd1305;
	mul.rn.f64 	%fd23978, %fd76607, %fd76607;
	and.b32  	%r7910, %r18143, 1;
	setp.eq.b32 	%p1588, %r7910, 1;
	selp.f64 	%fd23979, 0dBDA8FF8320FD8164, 0d3DE5DB65F9785EBA, %p1588;
	ld.global.nc.v2.f64 	{%fd23980, %fd23981}, [%rd1307];
	fma.rn.f64 	%fd23982, %fd23979, %fd23978, %fd23980;
	fma.rn.f64 	%fd23983, %fd23982, %fd23978, %fd23981;
	ld.global.nc.v2.f64 	{%fd23984, %fd23985}, [%rd1307+16];
	fma.rn.f64 	%fd23986, %fd23983, %fd23978, %fd23984;
	fma.rn.f64 	%fd23987, %fd23986, %fd23978, %fd23985;
	ld.global.nc.v2.f64 	{%fd23988, %fd23989}, [%rd1307+32];
	fma.rn.f64 	%fd23990, %fd23987, %fd23978, %fd23988;
	fma.rn.f64 	%fd23991, %fd23990, %fd23978, %fd23989;
	fma.rn.f64 	%fd23992, %fd23991, %fd76607, %fd76607;
	fma.rn.f64 	%fd23993, %fd23991, %fd23978, 0d3FF0000000000000;
	selp.f64 	%fd23994, %fd23993, %fd23992, %p1588;
	and.b32  	%r7911, %r18143, 2;
	setp.eq.s32 	%p1589, %r7911, 0;
	mov.f64 	%fd23995, 0d0000000000000000;
	sub.f64 	%fd23996, %fd23995, %fd23994;
	selp.f64 	%fd2753, %fd23994, %fd23996, %p1589;
	@%p1585 bra 	$L__BB0_1926;
	mul.f64 	%fd24004, %fd2747, 0d3F91DF46A2529D3A;
	mov.f64 	%fd24005, 0d0000000000000000;
	mul.rn.f64 	%fd76609, %fd24004, %fd24005;
	mov.b32 	%r18145, 1;
	bra.uni 	$L__BB0_1929;
$L__BB0_1926:
	mul.f64 	%fd23997, %fd2747, 0d3F91DF46A2529D3A;
	mul.f64 	%fd23998, %fd23997, 0d3FE45F306DC9C883;
	cvt.rni.s32.f64 	%r18144, %fd23998;
	cvt.rn.f64.s32 	%fd23999, %r18144;
	fma.rn.f64 	%fd24000, %fd23999, 0dBFF921FB54442D18, %fd23997;
	fma.rn.f64 	%fd24001, %fd23999, 0dBC91A62633145C00, %fd24000;
	fma.rn.f64 	%fd76609, %fd23999, 0dB97B839A252049C0, %fd24001;
	setp.ltu.f64 	%p1590, %fd2748, 0d41E0000000000000;
	@%p1590 bra 	$L__BB0_1928;
	mul.f64 	%fd24002, %fd2747, 0d3F91DF46A2529D3A;
	{ // callseq 193, 0
	.param .b64 param0;
	st.param.f64 	[param0], %fd24002;
	.param .align 16 .b8 retval0[16];
	call.uni (retval0), 
	__internal_trig_reduction_slowpathd, 
	(
	param0
	);
	ld.param.f64 	%fd76609, [retval0];
	ld.param.b32 	%r18144, [retval0+8];
	} // callseq 193
$L__BB0_1928:
	add.s32 	%r18145, %r18144, 1;
$L__BB0_1929:
	setp.neu.f64 	%p1591, %fd2686, 0d7FF0000000000000;
	shl.b32 	%r7914, %r18145, 6;
	cvt.u64.u32 	%rd1308, %r7914;
	and.b64  	%rd1309, %rd1308, 64;
	mov.u64 	%rd1310, __cudart_sin_cos_coeffs;
	add.s64 	%rd1311, %rd1310, %rd1309;
	mul.rn.f64 	%fd24006, %fd76609, %fd76609;
	and.b32  	%r7915, %r18145, 1;
	setp.eq.b32 	%p1592, %r7915, 1;
	selp.f64 	%fd24007, 0dBDA8FF8320FD8164, 0d3DE5DB65F9785EBA, %p1592;
	ld.global.nc.v2.f64 	{%fd24008, %fd24009}, [%rd1311];
	fma.rn.f64 	%fd24010, %fd24007, %fd24006, %fd24008;
	fma.rn.f64 	%fd24011, %fd24010, %fd24006, %fd24009;
	ld.global.nc.v2.f64 	{%fd24012, %fd24013}, [%rd1311+16];
	fma.rn.f64 	%fd24014, %fd24011, %fd24006, %fd24012;
	fma.rn.f64 	%fd24015, %fd24014, %fd24006, %fd24013;
	ld.global.nc.v2.f64 	{%fd24016, %fd24017}, [%rd1311+32];
	fma.rn.f64 	%fd24018, %fd24015, %fd24006, %fd24016;
	fma.rn.f64 	%fd24019, %fd24018, %fd24006, %fd24017;
	fma.rn.f64 	%fd24020, %fd24019, %fd76609, %fd76609;
	fma.rn.f64 	%fd24021, %fd24019, %fd24006, 0d3FF0000000000000;
	selp.f64 	%fd24022, %fd24021, %fd24020, %p1592;
	and.b32  	%r7916, %r18145, 2;
	setp.eq.s32 	%p1593, %r7916, 0;
	mov.f64 	%fd24023, 0d0000000000000000;
	sub.f64 	%fd24024, %fd24023, %fd24022;
	selp.f64 	%fd24025, %fd24022, %fd24024, %p1593;
	neg.f64 	%fd24026, %fd2731;
	mul.f64 	%fd24027, %fd2723, %fd24026;
	mul.f64 	%fd24028, %fd2730, %fd24026;
	mul.f64 	%fd24029, %fd24028, %fd2753;
	mul.f64 	%fd24030, %fd2731, %fd2730;
	mul.f64 	%fd24031, %fd24030, %fd24025;
	setp.eq.f64 	%p1594, %fd2747, 0d4056800000000000;
	neg.f64 	%fd24032, %fd2730;
	setp.eq.f64 	%p1595, %fd2747, 0dC056800000000000;
	selp.f64 	%fd24033, %fd2730, %fd24029, %p1595;
	selp.f64 	%fd2759, %fd24032, %fd24033, %p1594;
	selp.f64 	%fd24034, 0d0000000000000000, %fd24031, %p1594;
	selp.f64 	%fd2760, 0d0000000000000000, %fd24034, %p1595;
	mul.f64 	%fd24035, %fd2739, %fd2760;
	fma.rn.f64 	%fd2761, %fd24027, %fd2736, %fd24035;
	mul.f64 	%fd24036, %fd2736, %fd2760;
	mul.f64 	%fd24037, %fd24027, %fd2739;
	sub.f64 	%fd2762, %fd24036, %fd24037;
	@%p1591 bra 	$L__BB0_1931;
	mul.f64 	%fd24045, %fd2685, 0d3F91DF46A2529D3A;
	mov.f64 	%fd24046, 0d0000000000000000;
	mul.rn.f64 	%fd76611, %fd24045, %fd24046;
	mov.b32 	%r18147, 1;
	bra.uni 	$L__BB0_1934;
$L__BB0_1931:
	mul.f64 	%fd24038, %fd2685, 0d3F91DF46A2529D3A;
	mul.f64 	%fd24039, %fd24038, 0d3FE45F306DC9C883;
	cvt.rni.s32.f64 	%r18146, %fd24039;
	cvt.rn.f64.s32 	%fd24040, %r18146;
	fma.rn.f64 	%fd24041, %fd24040, 0dBFF921FB54442D18, %fd24038;
	fma.rn.f64 	%fd24042, %fd24040, 0dBC91A62633145C00, %fd24041;
	fma.rn.f64 	%fd76611, %fd24040, 0dB97B839A252049C0, %fd24042;
	setp.ltu.f64 	%p1596, %fd2686, 0d41E0000000000000;
	@%p1596 bra 	$L__BB0_1933;
	mul.f64 	%fd24043, %fd2685, 0d3F91DF46A2529D3A;
	{ // callseq 194, 0
	.param .b64 param0;
	st.param.f64 	[param0], %fd24043;
	.param .align 16 .b8 retval0[16];
	call.uni (retval0), 
	__internal_trig_reduction_slowpathd, 
	(
	param0
	);
	ld.param.f64 	%fd76611, [retval0];
	ld.param.b32 	%r18146, [retval0+8];
	} // callseq 194
$L__BB0_1933:
	add.s32 	%r18147, %r18146, 1;
$L__BB0_1934:
	shl.b32 	%r7919, %r18147, 6;
	cvt.u64.u32 	%rd1312, %r7919;
	and.b64  	%rd1313, %rd1312, 64;
	mov.u64 	%rd1314, __cudart_sin_cos_coeffs;
	add.s64 	%rd1315, %rd1314, %rd1313;
	mul.rn.f64 	%fd24047, %fd76611, %fd76611;
	and.b32  	%r7920, %r18147, 1;
	setp.eq.b32 	%p1598, %r7920, 1;
	selp.f64 	%fd24048, 0dBDA8FF8320FD8164, 0d3DE5DB65F9785EBA, %p1598;
	ld.global.nc.v2.f64 	{%fd24049, %fd24050}, [%rd1315];
	fma.rn.f64 	%fd24051, %fd24048, %fd24047, %fd24049;
	fma.rn.f64 	%fd24052, %fd24051, %fd24047, %fd24050;
	ld.global.nc.v2.f64 	{%fd24053, %fd24054}, [%rd1315+16];
	fma.rn.f64 	%fd24055, %fd24052, %fd24047, %fd24053;
	fma.rn.f64 	%fd24056, %fd24055, %fd24047, %fd24054;
	ld.global.nc.v2.f64 	{%fd24057, %fd24058}, [%rd1315+32];
	fma.rn.f64 	%fd24059, %fd24056, %fd24047, %fd24057;
	fma.rn.f64 	%fd24060, %fd24059, %fd24047, %fd24058;
	fma.rn.f64 	%fd24061, %fd24060, %fd76611, %fd76611;
	fma.rn.f64 	%fd24062, %fd24060, %fd24047, 0d3FF0000000000000;
	selp.f64 	%fd24063, %fd24062, %fd24061, %p1598;
	and.b32  	%r7921, %r18147, 2;
	setp.eq.s32 	%p1599, %r7921, 0;
	mov.f64 	%fd24064, 0d0000000000000000;
	sub.f64 	%fd24065, %fd24064, %fd24063;
	selp.f64 	%fd2768, %fd24063, %fd24065, %p1599;
	@%p1591 bra 	$L__BB0_1936;
	mul.f64 	%fd24073, %fd2685, 0d3F91DF46A2529D3A;
	mov.f64 	%fd24074, 0d0000000000000000;
	mul.rn.f64 	%fd76612, %fd24073, %fd24074;
	mov.b32 	%r18148, 0;
	bra.uni 	$L__BB0_1938;
$L__BB0_1936:
	mul.f64 	%fd24066, %fd2685, 0d3F91DF46A2529D3A;
	mul.f64 	%fd24067, %fd24066, 0d3FE45F306DC9C883;
	cvt.rni.s32.f64 	%r18148, %fd24067;
	cvt.rn.f64.s32 	%fd24068, %r18148;
	fma.rn.f64 	%fd24069, %fd24068, 0dBFF921FB54442D18, %fd24066;
	fma.rn.f64 	%fd24070, %fd24068, 0dBC91A62633145C00, %fd24069;
	fma.rn.f64 	%fd76612, %fd24068, 0dB97B839A252049C0, %fd24070;
	setp.ltu.f64 	%p1600, %fd2686, 0d41E0000000000000;
	@%p1600 bra 	$L__BB0_1938;
	mul.f64 	%fd24071, %fd2685, 0d3F91DF46A2529D3A;
	{ // callseq 195, 0
	.param .b64 param0;
	st.param.f64 	[param0], %fd24071;
	.param .align 16 .b8 retval0[16];
	call.uni (retval0), 
	__internal_trig_reduction_slowpathd, 
	(
	param0
	);
	ld.param.f64 	%fd76612, [retval0];
	ld.param.b32 	%r18148, [retval0+8];
	} // callseq 195
$L__BB0_1938:
	shl.b32 	%r7924, %r18148, 6;
	cvt.u64.u32 	%rd1316, %r7924;
	and.b64  	%rd1317, %rd1316, 64;
	mov.u64 	%rd1318, __cudart_sin_cos_coeffs;
	add.s64 	%rd1319, %rd1318, %rd1317;
	mul.rn.f64 	%fd24076, %fd76612, %fd76612;
	and.b32  	%r7925, %r18148, 1;
	setp.eq.b32 	%p1601, %r7925, 1;
	selp.f64 	%fd24077, 0dBDA8FF8320FD8164, 0d3DE5DB65F9785EBA, %p1601;
	ld.global.nc.v2.f64 	{%fd24078, %fd24079}, [%rd1319];
	fma.rn.f64 	%fd24080, %fd24077, %fd24076, %fd24078;
	fma.rn.f64 	%fd24081, %fd24080, %fd24076, %fd24079;
	ld.global.nc.v2.f64 	{%fd24082, %fd24083}, [%rd1319+16];
	fma.rn.f64 	%fd24084, %fd24081, %fd24076, %fd24082;
	fma.rn.f64 	%fd24085, %fd24084, %fd24076, %fd24083;
	ld.global.nc.v2.f64 	{%fd24086, %fd24087}, [%rd1319+32];
	fma.rn.f64 	%fd24088, %fd24085, %fd24076, %fd24086;
	fma.rn.f64 	%fd24089, %fd24088, %fd24076, %fd24087;
	fma.rn.f64 	%fd24090, %fd24089, %fd76612, %fd76612;
	fma.rn.f64 	%fd24091, %fd24089, %fd24076, 0d3FF0000000000000;
	selp.f64 	%fd24092, %fd24091, %fd24090, %p1601;
	and.b32  	%r7926, %r18148, 2;
	setp.eq.s32 	%p1602, %r7926, 0;
	mov.f64 	%fd76613, 0d0000000000000000;
	sub.f64 	%fd24093, %fd76613, %fd24092;
	selp.f64 	%fd24094, %fd24092, %fd24093, %p1602;
	mul.f64 	%fd24095, %fd2759, %fd24094;
	fma.rn.f64 	%fd24096, %fd2761, %fd2768, %fd24095;
	mul.f64 	%fd24097, %fd2759, %fd2768;
	mul.f64 	%fd24098, %fd2761, %fd24094;
	sub.f64 	%fd24099, %fd24097, %fd24098;
	mul.f64 	%fd24100, %fd24099, %fd24099;
	fma.rn.f64 	%fd24101, %fd24096, %fd24096, %fd24100;
	fma.rn.f64 	%fd24102, %fd2762, %fd2762, %fd24101;
	sqrt.rn.f64 	%fd24103, %fd24102;
	mul.f64 	%fd24104, %fd2731, %fd24096;
	div.rn.f64 	%fd24105, %fd24104, %fd24103;
	mul.f64 	%fd24106, %fd2731, %fd24099;
	div.rn.f64 	%fd24107, %fd24106, %fd24103;
	mul.f64 	%fd24108, %fd2731, %fd2762;
	div.rn.f64 	%fd24109, %fd24108, %fd24103;
	mul.f64 	%fd24110, %fd24105, %fd24105;
	mul.f64 	%fd24111, %fd24107, %fd24107;
	add.f64 	%fd24112, %fd24110, %fd24111;
	fma.rn.f64 	%fd24113, %fd24109, %fd24109, %fd24112;
	sqrt.rn.f64 	%fd2773, %fd24113;
	mul.f64 	%fd24114, %fd2773, %fd2773;
	mul.f64 	%fd24115, %fd24114, %fd2711;
	mul.f64 	%fd24116, %fd24115, 0dBFE0000000000000;
	fma.rn.f64 	%fd24117, %fd24109, 0d0000000000000000, %fd24116;
	add.f64 	%fd24118, %fd24117, %fd24117;
	mul.f64 	%fd24119, %fd24107, %fd24118;
	mul.f64 	%fd24120, %fd24117, %fd24117;
	sub.f64 	%fd24121, %fd24120, %fd24110;
	mul.f64 	%fd24122, %fd24117, 0dC000000000000000;
	mul.f64 	%fd24123, %fd24105, %fd24122;
	sub.f64 	%fd24124, %fd24120, %fd24111;
	mul.f64 	%fd24125, %fd24119, %fd24119;
	mul.f64 	%fd24126, %fd24112, 0d4010000000000000;
	mul.f64 	%fd24127, %fd24126, %fd24121;
	sub.f64 	%fd2774, %fd24125, %fd24127;
	mul.f64 	%fd24128, %fd24123, %fd24123;
	mul.f64 	%fd24129, %fd24126, %fd24124;
	sub.f64 	%fd2775, %fd24128, %fd24129;
	setp.ltu.f64 	%p1603, %fd2774, 0d0000000000000000;
	sqrt.rn.f64 	%fd24130, %fd2774;
	selp.f64 	%fd24131, 0d0000000000000000, %fd24130, %p1603;
	setp.ltu.f64 	%p1604, %fd2775, 0d0000000000000000;
	sqrt.rn.f64 	%fd24132, %fd2775;
	selp.f64 	%fd24133, 0d0000000000000000, %fd24132, %p1604;
	neg.f64 	%fd24134, %fd24119;
	sub.f64 	%fd24135, %fd24134, %fd24131;
	add.f64 	%fd24136, %fd24112, %fd24112;
	div.rn.f64 	%fd2776, %fd24135, %fd24136;
	sub.f64 	%fd24137, %fd24131, %fd24119;
	div.rn.f64 	%fd2777, %fd24137, %fd24136;
	neg.f64 	%fd24138, %fd24123;
	sub.f64 	%fd24139, %fd24138, %fd24133;
	div.rn.f64 	%fd2778, %fd24139, %fd24136;
	sub.f64 	%fd24140, %fd24133, %fd24123;
	div.rn.f64 	%fd2779, %fd24140, %fd24136;
	abs.f64 	%fd24141, %fd2776;
	setp.gt.f64 	%p1605, %fd24141, 0d3FF0000000000000;
	mov.f64 	%fd76614, %fd2777;
	@%p1605 bra 	$L__BB0_1941;
	setp.lt.f64 	%p1606, %fd2777, 0dBFF0000000000000;
	mov.f64 	%fd76614, 0d0000000000000000;
	mov.f64 	%fd76613, %fd2776;
	@%p1606 bra 	$L__BB0_1941;
	setp.gt.f64 	%p1607, %fd2777, 0d3FF0000000000000;
	selp.f64 	%fd76614, 0d0000000000000000, %fd2777, %p1607;
$L__BB0_1941:
	abs.f64 	%fd24144, %fd2778;
	setp.gt.f64 	%p1608, %fd24144, 0d3FF0000000000000;
	mov.f64 	%fd76615, 0d0000000000000000;
	mov.f64 	%fd76616, %fd2779;
	@%p1608 bra 	$L__BB0_1944;
	setp.lt.f64 	%p1609, %fd2779, 0dBFF0000000000000;
	mov.f64 	%fd76616, 0d0000000000000000;
	mov.f64 	%fd76615, %fd2778;
	@%p1609 bra 	$L__BB0_1944;
	setp.gt.f64 	%p1610, %fd2779, 0d3FF0000000000000;
	selp.f64 	%fd76616, 0d0000000000000000, %fd2779, %p1610;
$L__BB0_1944:
	selp.f64 	%fd2786, 0d0000000000000000, %fd76613, %p1603;
	selp.f64 	%fd2787, 0d0000000000000000, %fd76614, %p1603;
	selp.f64 	%fd2788, 0d0000000000000000, %fd76615, %p1604;
	selp.f64 	%fd2789, 0d0000000000000000, %fd76616, %p1604;
	mul.f64 	%fd24146, %fd2788, %fd2788;
	fma.rn.f64 	%fd24147, %fd2786, %fd2786, %fd24146;
	add.f64 	%fd24148, %fd24147, 0dBFF0000000000000;
	abs.f64 	%fd24149, %fd24148;
	mul.f64 	%fd24150, %fd2789, %fd2789;
	fma.rn.f64 	%fd24151, %fd2786, %fd2786, %fd24150;
	add.f64 	%fd24152, %fd24151, 0dBFF0000000000000;
	abs.f64 	%fd24153, %fd24152;
	setp.geu.f64 	%p1613, %fd24149, %fd24153;
	@%p1613 bra 	$L__BB0_1958;
	abs.f64 	%fd2790, %fd2788;
	abs.f64 	%fd2791, %fd2786;
	setp.leu.f64 	%p1634, %fd2791, %fd2790;
	setp.gt.f64 	%p1635, %fd2791, %fd2790;
	selp.f64 	%fd24216, %fd2791, %fd2790, %p1635;
	selp.f64 	%fd24217, %fd2790, %fd2791, %p1635;
	div.rn.f64 	%fd24218, %fd24217, %fd24216;
	mul.f64 	%fd24219, %fd24218, %fd24218;
	fma.rn.f64 	%fd24220, %fd24219, 0dBEF53E1D2A25FF7E, 0d3F2D3B63DBB65B49;
	fma.rn.f64 	%fd24221, %fd24220, %fd24219, 0dBF5312788DDE082E;
	fma.rn.f64 	%fd24222, %fd24221, %fd24219, 0d3F6F9690C8249315;
	fma.rn.f64 	%fd24223, %fd24222, %fd24219, 0dBF82CF5AABC7CF0D;
	fma.rn.f64 	%fd24224, %fd24223, %fd24219, 0d3F9162B0B2A3BFDE;
	fma.rn.f64 	%fd24225, %fd24224, %fd24219, 0dBF9A7256FEB6FC6B;
	fma.rn.f64 	%fd24226, %fd24225, %fd24219, 0d3FA171560CE4A489;
	fma.rn.f64 	%fd24227, %fd24226, %fd24219, 0dBFA4F44D841450E4;
	fma.rn.f64 	%fd24228, %fd24227, %fd24219, 0d3FA7EE3D3F36BB95;
	fma.rn.f64 	%fd24229, %fd24228, %fd24219, 0dBFAAD32AE04A9FD1;
	fma.rn.f64 	%fd24230, %fd24229, %fd24219, 0d3FAE17813D66954F;
	fma.rn.f64 	%fd24231, %fd24230, %fd24219, 0dBFB11089CA9A5BCD;
	fma.rn.f64 	%fd24232, %fd24231, %fd24219, 0d3FB3B12B2DB51738;
	fma.rn.f64 	%fd24233, %fd24232, %fd24219, 0dBFB745D022F8DC5C;
	fma.rn.f64 	%fd24234, %fd24233, %fd24219, 0d3FBC71C709DFE927;
	fma.rn.f64 	%fd24235, %fd24234, %fd24219, 0dBFC2492491FA1744;
	fma.rn.f64 	%fd24236, %fd24235, %fd24219, 0d3FC99999999840D2;
	fma.rn.f64 	%fd24237, %fd24236, %fd24219, 0dBFD555555555544C;
	mul.f64 	%fd24238, %fd24219, %fd24237;
	fma.rn.f64 	%fd2792, %fd24238, %fd24218, %fd24218;
	@%p1634 bra 	$L__BB0_1947;
	{
	.reg .b32 %temp; 
	mov.b64 	{%temp, %r7936}, %fd2788;
	}
	setp.lt.s32 	%p1637, %r7936, 0;
	neg.f64 	%fd24241, %fd2792;
	selp.f64 	%fd24242, %fd2792, %fd24241, %p1637;
	add.f64 	%fd76617, %fd24242, 0d3FF921FB54442D18;
	bra.uni 	$L__BB0_1948;
$L__BB0_1947:
	{
	.reg .b32 %temp; 
	mov.b64 	{%temp, %r7935}, %fd2788;
	}
	setp.lt.s32 	%p1636, %r7935, 0;
	mov.f64 	%fd24239, 0d400921FB54442D18;
	sub.f64 	%fd24240, %fd24239, %fd2792;
	selp.f64 	%fd76617, %fd24240, %fd2792, %p1636;
$L__BB0_1948:
	setp.gt.f64 	%p1638, %fd2791, %fd2790;
	selp.f64 	%fd24243, %fd2791, %fd2790, %p1638;
	setp.neu.f64 	%p1639, %fd24243, 0d0000000000000000;
	@%p1639 bra 	$L__BB0_1950;
	{
	.reg .b32 %temp; 
	mov.b64 	{%temp, %r7938}, %fd2788;
	}
	setp.lt.s32 	%p1642, %r7938, 0;
	selp.f64 	%fd76618, 0d400921FB54442D18, 0d0000000000000000, %p1642;
	bra.uni 	$L__BB0_1951;
$L__BB0_1950:
	setp.eq.f64 	%p1640, %fd2790, %fd2791;
	{
	.reg .b32 %temp; 
	mov.b64 	{%temp, %r7937}, %fd2788;
	}
	setp.lt.s32 	%p1641, %r7937, 0;
	selp.f64 	%fd24244, 0d4002D97C7F3321D2, 0d3FE921FB54442D18, %p1641;
	selp.f64 	%fd76618, %fd24244, %fd76617, %p1640;
$L__BB0_1951:
	add.rn.f64 	%fd24245, %fd2790, %fd2791;
	setp.nan.f64 	%p1643, %fd24245, %fd24245;
	copysign.f64 	%fd24246, %fd2786, %fd76618;
	selp.f64 	%fd76625, %fd24245, %fd24246, %p1643;
	abs.f64 	%fd2800, %fd2789;
	abs.f64 	%fd2801, %fd2787;
	setp.leu.f64 	%p1644, %fd2801, %fd2800;
	setp.gt.f64 	%p1645, %fd2801, %fd2800;
	selp.f64 	%fd24247, %fd2801, %fd2800, %p1645;
	selp.f64 	%fd24248, %fd2800, %fd2801, %p1645;
	div.rn.f64 	%fd24249, %fd24248, %fd24247;
	mul.f64 	%fd24250, %fd24249, %fd24249;
	fma.rn.f64 	%fd24251, %fd24250, 0dBEF53E1D2A25FF7E, 0d3F2D3B63DBB65B49;
	fma.rn.f64 	%fd24252, %fd24251, %fd24250, 0dBF5312788DDE082E;
	fma.rn.f64 	%fd24253, %fd24252, %fd24250, 0d3F6F9690C8249315;
	fma.rn.f64 	%fd24254, %fd24253, %fd24250, 0dBF82CF5AABC7CF0D;
	fma.rn.f64 	%fd24255, %fd24254, %fd24250, 0d3F9162B0B2A3BFDE;
	fma.rn.f64 	%fd24256, %fd24255, %fd24250, 0dBF9A7256FEB6FC6B;
	fma.rn.f64 	%fd24257, %fd24256, %fd24250, 0d3FA171560CE4A489;
	fma.rn.f64 	%fd24258, %fd24257, %fd24250, 0dBFA4F44D841450E4;
	fma.rn.f64 	%fd24259, %fd24258, %fd24250, 0d3FA7EE3D3F36BB95;
	fma.rn.f64 	%fd24260, %fd24259, %fd24250, 0dBFAAD32AE04A9FD1;
	fma.rn.f64 	%fd24261, %fd24260, %fd24250, 0d3FAE17813D66954F;
	fma.rn.f64 	%fd24262, %fd24261, %fd24250, 0dBFB11089CA9A5BCD;
	fma.rn.f64 	%fd24263, %fd24262, %fd24250, 0d3FB3B12B2DB51738;
	fma.rn.f64 	%fd24264, %fd24263, %fd24250, 0dBFB745D022F8DC5C;
	fma.rn.f64 	%fd24265, %fd24264, %fd24250, 0d3FBC71C709DFE927;
	fma.rn.f64 	%fd24266, %fd24265, %fd24250, 0dBFC2492491FA1744;
	fma.rn.f64 	%fd24267, %fd24266, %fd24250, 0d3FC99999999840D2;
	fma.rn.f64 	%fd24268, %fd24267, %fd24250, 0dBFD555555555544C;
	mul.f64 	%fd24269, %fd24250, %fd24268;
	fma.rn.f64 	%fd2802, %fd24269, %fd24249, %fd24249;
	@%p1644 bra 	$L__BB0_1953;
	{
	.reg .b32 %temp; 
	mov.b64 	{%temp, %r7940}, %fd2789;
	}
	setp.lt.s32 	%p1647, %r7940, 0;
	neg.f64 	%fd24272, %fd2802;
	selp.f64 	%fd24273, %fd2802, %fd24272, %p1647;
	add.f64 	%fd76619, %fd24273, 0d3FF921FB54442D18;
	bra.uni 	$L__BB0_1954;
$L__BB0_1953:
	{
	.reg .b32 %temp; 
	mov.b64 	{%temp, %r7939}, %fd2789;
	}
	setp.lt.s32 	%p1646, %r7939, 0;
	mov.f64 	%fd24270, 0d400921FB54442D18;
	sub.f64 	%fd24271, %fd24270, %fd2802;
	selp.f64 	%fd76619, %fd24271, %fd2802, %p1646;
$L__BB0_1954:
	setp.gt.f64 	%p1648, %fd2801, %fd2800;
	selp.f64 	%fd24274, %fd2801, %fd2800, %p1648;
	setp.neu.f64 	%p1649, %fd24274, 0d0000000000000000;
	@%p1649 bra 	$L__BB0_1956;
	{
	.reg .b32 %temp; 
	mov.b64 	{%temp, %r7942}, %fd2789;
	}
	setp.lt.s32 	%p1652, %r7942, 0;
	selp.f64 	%fd76620, 0d400921FB54442D18, 0d0000000000000000, %p1652;
	bra.uni 	$L__BB0_1957;
$L__BB0_1956:
	setp.eq.f64 	%p1650, %fd2800, %fd2801;
	{
	.reg .b32 %temp; 
	mov.b64 	{%temp, %r7941}, %fd2789;
	}
	setp.lt.s32 	%p1651, %r7941, 0;
	selp.f64 	%fd24275, 0d4002D97C7F3321D2, 0d3FE921FB54442D18, %p1651;
	selp.f64 	%fd76620, %fd24275, %fd76619, %p1650;
$L__BB0_1957:
	add.rn.f64 	%fd24276, %fd2800, %fd2801;
	setp.nan.f64 	%p1653, %fd24276, %fd24276;
	copysign.f64 	%fd24277, %fd2787, %fd76620;
	selp.f64 	%fd76626, %fd24276, %fd24277, %p1653;
	bra.uni 	$L__BB0_1971;
$L__BB0_1958:
	abs.f64 	%fd2810, %fd2789;
	abs.f64 	%fd2811, %fd2786;
	setp.leu.f64 	%p1614, %fd2811, %fd2810;
	setp.gt.f64 	%p1615, %fd2811, %fd2810;
	selp.f64 	%fd24154, %fd2811, %fd2810, %p1615;
	selp.f64 	%fd24155, %fd2810, %fd2811, %p1615;
	div.rn.f64 	%fd24156, %fd24155, %fd24154;
	mul.f64 	%fd24157, %fd24156, %fd24156;
	fma.rn.f64 	%fd24158, %fd24157, 0dBEF53E1D2A25FF7E, 0d3F2D3B63DBB65B49;
	fma.rn.f64 	%fd24159, %fd24158, %fd24157, 0dBF5312788DDE082E;
	fma.rn.f64 	%fd24160, %fd24159, %fd24157, 0d3F6F9690C8249315;
	fma.rn.f64 	%fd24161, %fd24160, %fd24157, 0dBF82CF5AABC7CF0D;
	fma.rn.f64 	%fd24162, %fd24161, %fd24157, 0d3F9162B0B2A3BFDE;
	fma.rn.f64 	%fd24163, %fd24162, %fd24157, 0dBF9A7256FEB6FC6B;
	fma.rn.f64 	%fd24164, %fd24163, %fd24157, 0d3FA171560CE4A489;
	fma.rn.f64 	%fd24165, %fd24164, %fd24157, 0dBFA4F44D841450E4;
	fma.rn.f64 	%fd24166, %fd24165, %fd24157, 0d3FA7EE3D3F36BB95;
	fma.rn.f64 	%fd24167, %fd24166, %fd24157, 0dBFAAD32AE04A9FD1;
	fma.rn.f64 	%fd24168, %fd24167, %fd24157, 0d3FAE17813D66954F;
	fma.rn.f64 	%fd24169, %fd24168, %fd24157, 0dBFB11089CA9A5BCD;
	fma.rn.f64 	%fd24170, %fd24169, %fd24157, 0d3FB3B12B2DB51738;
	fma.rn.f64 	%fd24171, %fd24170, %fd24157, 0dBFB745D022F8DC5C;
	fma.rn.f64 	%fd24172, %fd24171, %fd24157, 0d3FBC71C709DFE927;
	fma.rn.f64 	%fd24173, %fd24172, %fd24157, 0dBFC2492491FA1744;
	fma.rn.f64 	%fd24174, %fd24173, %fd24157, 0d3FC99999999840D2;
	fma.rn.f64 	%fd24175, %fd24174, %fd24157, 0dBFD555555555544C;
	mul.f64 	%fd24176, %fd24157, %fd24175;
	fma.rn.f64 	%fd2812, %fd24176, %fd24156, %fd24156;
	@%p1614 bra 	$L__BB0_1960;
	{
	.reg .b32 %temp; 
	mov.b64 	{%temp, %r7928}, %fd2789;
	}
	setp.lt.s32 	%p1617, %r7928, 0;
	neg.f64 	%fd24179, %fd2812;
	selp.f64 	%fd24180, %fd2812, %fd24179, %p1617;
	add.f64 	%fd76621, %fd24180, 0d3FF921FB54442D18;
	bra.uni 	$L__BB0_1961;
$L__BB0_1960:
	{
	.reg .b32 %temp; 
	mov.b64 	{%temp, %r7927}, %fd2789;
	}
	setp.lt.s32 	%p1616, %r7927, 0;
	mov.f64 	%fd24177, 0d400921FB54442D18;
	sub.f64 	%fd24178, %fd24177, %fd2812;
	selp.f64 	%fd76621, %fd24178, %fd2812, %p1616;
$L__BB0_1961:
	setp.gt.f64 	%p1618, %fd2811, %fd2810;
	selp.f64 	%fd24181, %fd2811, %fd2810, %p1618;
	setp.neu.f64 	%p1619, %fd24181, 0d0000000000000000;
	@%p1619 bra 	$L__BB0_1963;
	{
	.reg .b32 %temp; 
	mov.b64 	{%temp, %r7930}, %fd2789;
	}
	setp.lt.s32 	%p1622, %r7930, 0;
	selp.f64 	%fd76622, 0d400921FB54442D18, 0d0000000000000000, %p1622;
	bra.uni 	$L__BB0_1964;
$L__BB0_1963:
	setp.eq.f64 	%p1620, %fd2810, %fd2811;
	{
	.reg .b32 %temp; 
	mov.b64 	{%temp, %r7929}, %fd2789;
	}
	setp.lt.s32 	%p1621, %r7929, 0;
	selp.f64 	%fd24182, 0d4002D97C7F3321D2, 0d3FE921FB54442D18, %p1621;
	selp.f64 	%fd76622, %fd24182, %fd76621, %p1620;
$L__BB0_1964:
	add.rn.f64 	%fd24183, %fd2810, %fd2811;
	setp.nan.f64 	%p1623, %fd24183, %fd24183;
	copysign.f64 	%fd24184, %fd2786, %fd76622;
	selp.f64 	%fd76625, %fd24183, %fd24184, %p1623;
	abs.f64 	%fd2820, %fd2788;
	abs.f64 	%fd2821, %fd2787;
	setp.leu.f64 	%p1624, %fd2821, %fd2820;
	setp.gt.f64 	%p1625, %fd2821, %fd2820;
	selp.f64 	%fd24185, %fd2821, %fd2820, %p1625;
	selp.f64 	%fd24186, %fd2820, %fd2821, %p1625;
	div.rn.f64 	%fd24187, %fd24186, %fd24185;
	mul.f64 	%fd24188, %fd24187, %fd24187;
	fma.rn.f64 	%fd24189, %fd24188, 0dBEF53E1D2A25FF7E, 0d3F2D3B63DBB65B49;
	fma.rn.f64 	%fd24190, %fd24189, %fd24188, 0dBF5312788DDE082E;
	fma.rn.f64 	%fd24191, %fd24190, %fd24188, 0d3F6F9690C8249315;
	fma.rn.f64 	%fd24192, %fd24191, %fd24188, 0dBF82CF5AABC7CF0D;
	fma.rn.f64 	%fd24193, %fd24192, %fd24188, 0d3F9162B0B2A3BFDE;
	fma.rn.f64 	%fd24194, %fd24193, %fd24188, 0dBF9A7256FEB6FC6B;
	fma.rn.f64 	%fd24195, %fd24194, %fd24188, 0d3FA171560CE4A489;
	fma.rn.f64 	%fd24196, %fd24195, %fd24188, 0dBFA4F44D841450E4;
	fma.rn.f64 	%fd24197, %fd24196, %fd24188, 0d3FA7EE3D3F36BB95;
	fma.rn.f64 	%fd24198, %fd24197, %fd24188, 0dBFAAD32AE04A9FD1;
	fma.rn.f64 	%fd24199, %fd24198, %fd24188, 0d3FAE17813D66954F;
	fma.rn.f64 	%fd24200, %fd24199, %fd24188, 0dBFB11089CA9A5BCD;
	fma.rn.f64 	%fd24201, %fd24200, %fd24188, 0d3FB3B12B2DB51738;
	fma.rn.f64 	%fd24202, %fd24201, %fd24188, 0dBFB745D022F8DC5C;
	fma.rn.f64 	%fd24203, %fd24202, %fd24188, 0d3FBC71C709DFE927;
	fma.rn.f64 	%fd24204, %fd24203, %fd24188, 0dBFC2492491FA1744;
	fma.rn.f64 	%fd24205, %fd24204, %fd24188, 0d3FC99999999840D2;
	fma.rn.f64 	%fd24206, %fd24205, %fd24188, 0dBFD555555555544C;
	mul.f64 	%fd24207, %fd24188, %fd24206;
	fma.rn.f64 	%fd2822, %fd24207, %fd24187, %fd24187;
	@%p1624 bra 	$L__BB0_1966;
	{
	.reg .b32 %temp; 
	mov.b64 	{%temp, %r7932}, %fd2788;
	}
	setp.lt.s32 	%p1627, %r7932, 0;
	neg.f64 	%fd24210, %fd2822;
	selp.f64 	%fd24211, %fd2822, %fd24210, %p1627;
	add.f64 	%fd76623, %fd24211, 0d3FF921FB54442D18;
	bra.uni 	$L__BB0_1967;
$L__BB0_1966:
	{
	.reg .b32 %temp; 
	mov.b64 	{%temp, %r7931}, %fd2788;
	}
	setp.lt.s32 	%p1626, %r7931, 0;
	mov.f64 	%fd24208, 0d400921FB54442D18;
	sub.f64 	%fd24209, %fd24208, %fd2822;
	selp.f64 	%fd76623, %fd24209, %fd2822, %p1626;
$L__BB0_1967:
	setp.gt.f64 	%p1628, %fd2821, %fd2820;
	selp.f64 	%fd24212, %fd2821, %fd2820, %p1628;
	setp.neu.f64 	%p1629, %fd24212, 0d0000000000000000;
	@%p1629 bra 	$L__BB0_1969;
	{
	.reg .b32 %temp; 
	mov.b64 	{%temp, %r7934}, %fd2788;
	}
	setp.lt.s32 	%p1632, %r7934, 0;
	selp.f64 	%fd76624, 0d400921FB54442D18, 0d0000000000000000, %p1632;
	bra.uni 	$L__BB0_1970;
$L__BB0_1969:
	setp.eq.f64 	%p1630, %fd2820, %fd2821;
	{
	.reg .b32 %temp; 
	mov.b64 	{%temp, %r7933}, %fd2788;
	}
	setp.lt.s32 	%p1631, %r7933, 0;
	selp.f64 	%fd24213, 0d4002D97C7F3321D2, 0d3FE921FB54442D18, %p1631;
	selp.f64 	%fd76624, %fd24213, %fd76623, %p1630;
$L__BB0_1970:
	add.rn.f64 	%fd24214, %fd2820, %fd2821;
	setp.nan.f64 	%p1633, %fd24214, %fd24214;
	copysign.f64 	%fd24215, %fd2787, %fd76624;
	selp.f64 	%fd76626, %fd24214, %fd24215, %p1633;
$L__BB0_1971:
	mul.f64 	%fd24278, %fd76626, 0d404CA5DC1A63C1F5;
	mul.f64 	%fd24279, %fd76625, 0d404CA5DC1A63C1F5;
	sub.f64 	%fd24280, %fd24279, %fd2685;
	abs.f64 	%fd24281, %fd24280;
	sub.f64 	%fd24282, %fd24278, %fd2685;
	abs.f64 	%fd24283, %fd24282;
	setp.lt.f64 	%p1654, %fd24281, %fd24283;
	selp.f64 	%fd24284, %fd24279, %fd24278, %p1654;
	mul.f64 	%fd2832, %fd24284, 0d3F91DF46A2529D3A;
	abs.f64 	%fd24285, %fd2832;
	setp.eq.f64 	%p1655, %fd24285, 0d7FF0000000000000;
	setp.ltu.f64 	%p1656, %fd24285, 0d41E0000000000000;
	or.pred  	%p1657, %p1655, %p1656;
	@%p1657 bra 	$L__BB0_1973;
	{ // callseq 196, 0
	.param .b64 param0;
	st.param.f64 	[param0], %fd2832;
	.param .align 16 .b8 retval0[16];
	call.uni (retval0), 
	__internal_trig_reduction_slowpathd, 
	(
	param0
	);
	ld.param.f64 	%fd24286, [retval0];
	ld.param.b32 	%r7943, [retval0+8];
	} // callseq 196
$L__BB0_1973:
	mul.f64 	%fd24288, %fd2760, %fd2760;
	fma.rn.f64 	%fd24289, %fd2759, %fd2759, %fd24288;
	sqrt.rn.f64 	%fd24290, %fd24289;
	div.rn.f64 	%fd2833, %fd2760, %fd24290;
	{
	.reg .b32 %temp; 
	mov.b64 	{%temp, %r1166}, %fd2833;
	}
	abs.f64 	%fd2834, %fd2833;
	{
	.reg .b32 %temp; 
	mov.b64 	{%temp, %r7945}, %fd2834;
	}
	setp.gt.s32 	%p1658, %r7945, 1071801957;
	@%p1658 bra 	$L__BB0_1977;
	mul.f64 	%fd24331, %fd2833, %fd2833;
	fma.rn.f64 	%fd24332, %fd24331, 0d3FB0066BDC1895E9, 0dBFB3823B180754AF;
	fma.rn.f64 	%fd24333, %fd24332, %fd24331, 0d3FB11E52CC2F79AE;
	fma.rn.f64 	%fd24334, %fd24333, %fd24331, 0dBF924EAF3526861B;
	fma.rn.f64 	%fd24335, %fd24334, %fd24331, 0d3F91DF02A31E6CB7;
	fma.rn.f64 	%fd24336, %fd24335, %fd24331, 0d3F847D18B0EEC6CC;
	fma.rn.f64 	%fd24337, %fd24336, %fd24331, 0d3F8D0AF961BA53B0;
	fma.rn.f64 	%fd24338, %fd24337, %fd24331, 0d3F91BF7734CF1C48;
	fma.rn.f64 	%fd24339, %fd24338, %fd24331, 0d3F96E91483144EF7;
	fma.rn.f64 	%fd24340, %fd24339, %fd24331, 0d3F9F1C6E0A4F9F81;
	fma.rn.f64 	%fd24341, %fd24340, %fd24331, 0d3FA6DB6DC27FA92B;
	fma.rn.f64 	%fd24342, %fd24341, %fd24331, 0d3FB333333320F91B;
	fma.rn.f64 	%fd24343, %fd24342, %fd24331, 0d3FC5555555555F4D;
	mul.f64 	%fd24344, %fd24331, %fd24343;
	fma.rn.f64 	%fd2835, %fd24344, %fd2834, %fd2834;
	setp.gt.s32 	%p1662, %r1166, -1;
	@%p1662 bra 	$L__BB0_1976;
	mov.f64 	%fd24349, 0d3C91A62633145C07;
	add.rn.f64 	%fd24350, %fd2835, %fd24349;
	mov.f64 	%fd24351, 0d3FF921FB54442D18;
	add.rn.f64 	%fd76627, %fd24351, %fd24350;
	bra.uni 	$L__BB0_1978;
$L__BB0_1976:
	mov.f64 	%fd24345, 0dBC91A62633145C07;
	add.rn.f64 	%fd24346, %fd2835, %fd24345;
	neg.f64 	%fd24347, %fd24346;
	mov.f64 	%fd24348, 0d3FF921FB54442D18;
	add.rn.f64 	%fd76627, %fd24348, %fd24347;
	bra.uni 	$L__BB0_1978;
$L__BB0_1977:
	mov.f64 	%fd24291, 0d3FF0000000000000;
	sub.f64 	%fd24292, %fd24291, %fd2834;
	{
	.reg .b32 %temp; 
	mov.b64 	{%r7946, %temp}, %fd24292;
	}
	{
	.reg .b32 %temp; 
	mov.b64 	{%temp, %r7947}, %fd24292;
	}
	add.s32 	%r7948, %r7947, -1048576;
	mov.b64 	%fd24293, {%r7946, %r7948};
	rsqrt.approx.ftz.f64 	%fd24294, %fd24293;
	{
	.reg .b32 %temp; 
	mov.b64 	{%r7949, %temp}, %fd24294;
	}
	{
	.reg .b32 %temp; 
	mov.b64 	{%temp, %r7950}, %fd24294;
	}
	add.s32 	%r7951, %r7950, -1048576;
	mov.b64 	%fd24295, {%r7949, %r7951};
	mul.f64 	%fd24296, %fd24293, %fd24294;
	neg.f64 	%fd24297, %fd24296;
	fma.rn.f64 	%fd24298, %fd24296, %fd24297, %fd24293;
	fma.rn.f64 	%fd24299, %fd24298, %fd24295, %fd24296;
	neg.f64 	%fd24300, %fd24299;
	fma.rn.f64 	%fd24301, %fd24294, %fd24300, 0d3FF0000000000000;
	fma.rn.f64 	%fd24302, %fd24301, %fd24295, %fd24295;
	fma.rn.f64 	%fd24303, %fd24299, %fd24300, %fd24293;
	fma.rn.f64 	%fd24304, %fd24303, %fd24302, %fd24299;
	{
	.reg .b32 %temp; 
	mov.b64 	{%r7952, %temp}, %fd24304;
	}
	{
	.reg .b32 %temp; 
	mov.b64 	{%temp, %r7953}, %fd24304;
	}
	add.s32 	%r7954, %r7953, 1048576;
	mov.b64 	%fd24305, {%r7952, %r7954};
	fma.rn.f64 	%fd24306, %fd24292, 0d3EC715B371155F70, 0dBEBAC2FE66FAAC4B;
	fma.rn.f64 	%fd24307, %fd24306, %fd24292, 0d3ED9A9B88EFCD9B8;
	fma.rn.f64 	%fd24308, %fd24307, %fd24292, 0d3EDD0F40A8A0C4C3;
	fma.rn.f64 	%fd24309, %fd24308, %fd24292, 0d3EF46D4CFA9E0E1F;
	fma.rn.f64 	%fd24310, %fd24309, %fd24292, 0d3F079C168D1E2422;
	fma.rn.f64 	%fd24311, %fd24310, %fd24292, 0d3F1C9A88C3BCA540;
	fma.rn.f64 	%fd24312, %fd24311, %fd24292, 0d3F31C4E64BD476DF;
	fma.rn.f64 	%fd24313, %fd24312, %fd24292, 0d3F46E8BA60009C8F;
	fma.rn.f64 	%fd24314, %fd24313, %fd24292, 0d3F5F1C71C62B05A2;
	fma.rn.f64 	%fd24315, %fd24314, %fd24292, 0d3F76DB6DB6DC9F2C;
	fma.rn.f64 	%fd24316, %fd24315, %fd24292, 0d3F9333333333329C;
	fma.rn.f64 	%fd24317, %fd24316, %fd24292, 0d3FB5555555555555;
	setp.lt.s32 	%p1659, %r7947, 1;
	mov.f64 	%fd24318, 0d0000000000000000;
	mul.rn.f64 	%fd24319, %fd2834, %fd24318;
	mul.f64 	%fd24320, %fd24292, %fd24317;
	fma.rn.f64 	%fd24321, %fd24320, %fd24305, %fd24305;
	selp.f64 	%fd24322, %fd24319, %fd24321, %p1659;
	setp.lt.s32 	%p1660, %r7947, 0;
	mov.f64 	%fd24323, 0d7FF0000000000000;
	mul.rn.f64 	%fd24324, %fd24322, %fd24323;
	selp.f64 	%fd24325, %fd24324, %fd24322, %p1660;
	setp.lt.s32 	%p1661, %r1166, 0;
	mov.f64 	%fd24326, 0dBCA1A62633145C07;
	add.rn.f64 	%fd24327, %fd24325, %fd24326;
	neg.f64 	%fd24328, %fd24327;
	mov.f64 	%fd24329, 0d400921FB54442D18;
	add.rn.f64 	%fd24330, %fd24329, %fd24328;
	selp.f64 	%fd76627, %fd24330, %fd24325, %p1661;
$L__BB0_1978:
	mul.f64 	%fd24352, %fd76627, 0d404CA5DC1A63C1F5;
	setp.gt.f64 	%p1663, %fd2759, 0d0000000000000000;
	neg.f64 	%fd24353, %fd24352;
	selp.f64 	%fd24354, %fd24353, %fd24352, %p1663;
	mul.f64 	%fd2840, %fd24354, 0d3F91DF46A2529D3A;
	abs.f64 	%fd2841, %fd2840;
	setp.neu.f64 	%p1664, %fd2841, 0d7FF0000000000000;
	@%p1664 bra 	$L__BB0_1980;
	mov.f64 	%fd24360, 0d0000000000000000;
	mul.rn.f64 	%fd76628, %fd2840, %fd24360;
	mov.b32 	%r18149, 0;
	bra.uni 	$L__BB0_1982;
$L__BB0_1980:
	mul.f64 	%fd24355, %fd2840, 0d3FE45F306DC9C883;
	cvt.rni.s32.f64 	%r18149, %fd24355;
	cvt.rn.f64.s32 	%fd24356, %r18149;
	fma.rn.f64 	%fd24357, %fd24356, 0dBFF921FB54442D18, %fd2840;
	fma.rn.f64 	%fd24358, %fd24356, 0dBC91A62633145C00, %fd24357;
	fma.rn.f64 	%fd76628, %fd24356, 0dB97B839A252049C0, %fd24358;
	setp.ltu.f64 	%p1665, %fd2841, 0d41E0000000000000;
	@%p1665 bra 	$L__BB0_1982;
	{ // callseq 197, 0
	.param .b64 param0;
	st.param.f64 	[param0], %fd2840;
	.param .align 16 .b8 retval0[16];
	call.uni (retval0), 
	__internal_trig_reduction_slowpathd, 
	(
	param0
	);
	ld.param.f64 	%fd76628, [retval0];
	ld.param.b32 	%r18149, [retval0+8];
	} // callseq 197
$L__BB0_1982:
	shl.b32 	%r7957, %r18149, 6;
	cvt.u64.u32 	%rd1320, %r7957;
	and.b64  	%rd1321, %rd1320, 64;
	mov.u64 	%rd1322, __cudart_sin_cos_coeffs;
	add.s64 	%rd1323, %rd1322, %rd1321;
	mul.rn.f64 	%fd24361, %fd76628, %fd76628;
	and.b32  	%r7958, %r18149, 1;
	setp.eq.b32 	%p1667, %r7958, 1;
	selp.f64 	%fd24362, 0dBDA8FF8320FD8164, 0d3DE5DB65F9785EBA, %p1667;
	ld.global.nc.v2.f64 	{%fd24363, %fd24364}, [%rd1323];
	fma.rn.f64 	%fd24365, %fd24362, %fd24361, %fd24363;
	fma.rn.f64 	%fd24366, %fd24365, %fd24361, %fd24364;
	ld.global.nc.v2.f64 	{%fd24367, %fd24368}, [%rd1323+16];
	fma.rn.f64 	%fd24369, %fd24366, %fd24361, %fd24367;
	fma.rn.f64 	%fd24370, %fd24369, %fd24361, %fd24368;
	ld.global.nc.v2.f64 	{%fd24371, %fd24372}, [%rd1323+32];
	fma.rn.f64 	%fd24373, %fd24370, %fd24361, %fd24371;
	fma.rn.f64 	%fd24374, %fd24373, %fd24361, %fd24372;
	fma.rn.f64 	%fd24375, %fd24374, %fd76628, %fd76628;
	fma.rn.f64 	%fd24376, %fd24374, %fd24361, 0d3FF0000000000000;
	selp.f64 	%fd24377, %fd24376, %fd24375, %p1667;
	and.b32  	%r7959, %r18149, 2;
	setp.eq.s32 	%p1668, %r7959, 0;
	mov.f64 	%fd24378, 0d0000000000000000;
	sub.f64 	%fd24379, %fd24378, %fd24377;
	selp.f64 	%fd2846, %fd24377, %fd24379, %p1668;
	@%p1664 bra 	$L__BB0_1984;
	mov.f64 	%fd24385, 0d0000000000000000;
	mul.rn.f64 	%fd76630, %fd2840, %fd24385;
	mov.b32 	%r18151, 1;
	bra.uni 	$L__BB0_1987;
$L__BB0_1984:
	mul.f64 	%fd24380, %fd2840, 0d3FE45F306DC9C883;
	cvt.rni.s32.f64 	%r18150, %fd24380;
	cvt.rn.f64.s32 	%fd24381, %r18150;
	fma.rn.f64 	%fd24382, %fd24381, 0dBFF921FB54442D18, %fd2840;
	fma.rn.f64 	%fd24383, %fd24381, 0dBC91A62633145C00, %fd24382;
	fma.rn.f64 	%fd76630, %fd24381, 0dB97B839A252049C0, %fd24383;
	setp.ltu.f64 	%p1669, %fd2841, 0d41E0000000000000;
	@%p1669 bra 	$L__BB0_1986;
	{ // callseq 198, 0
	.param .b64 param0;
	st.param.f64 	[param0], %fd2840;
	.param .align 16 .b8 retval0[16];
	call.uni (retval0), 
	__internal_trig_reduction_slowpathd, 
	(
	param0
	);
	ld.param.f64 	%fd76630, [retval0];
	ld.param.b32 	%r18150, [retval0+8];
	} // callseq 198
$L__BB0_1986:
	add.s32 	%r18151, %r18150, 1;
$L__BB0_1987:
	shl.b32 	%r7962, %r18151, 6;
	cvt.u64.u32 	%rd1324, %r7962;
	and.b64  	%rd1325, %rd1324, 64;
	mov.u64 	%rd1326, __cudart_sin_cos_coeffs;
	add.s64 	%rd1327, %rd1326, %rd1325;
	mul.rn.f64 	%fd24386, %fd76630, %fd76630;
	and.b32  	%r7963, %r18151, 1;
	setp.eq.b32 	%p1670, %r7963, 1;
	selp.f64 	%fd24387, 0dBDA8FF8320FD8164, 0d3DE5DB65F9785EBA, %p1670;
	ld.global.nc.v2.f64 	{%fd24388, %fd24389}, [%rd1327];
	fma.rn.f64 	%fd24390, %fd24387, %fd24386, %fd24388;
	fma.rn.f64 	%fd24391, %fd24390, %fd24386, %fd24389;
	ld.global.nc.v2.f64 	{%fd24392, %fd24393}, [%rd1327+16];
	fma.rn.f64 	%fd24394, %fd24391, %fd24386, %fd24392;
	fma.rn.f64 	%fd24395, %fd24394, %fd24386, %fd24393;
	ld.global.nc.v2.f64 	{%fd24396, %fd24397}, [%rd1327+32];
	fma.rn.f64 	%fd24398, %fd24395, %fd24386, %fd24396;
	fma.rn.f64 	%fd24399, %fd24398, %fd24386, %fd24397;
	fma.rn.f64 	%fd24400, %fd24399, %fd76630, %fd76630;
	fma.rn.f64 	%fd24401, %fd24399, %fd24386, 0d3FF0000000000000;
	selp.f64 	%fd24402, %fd24401, %fd24400, %p1670;
	and.b32  	%r7964, %r18151, 2;
	setp.eq.s32 	%p1671, %r7964, 0;
	mov.f64 	%fd24403, 0d0000000000000000;
	sub.f64 	%fd24404, %fd24403, %fd24402;
	selp.f64 	%fd2852, %fd24402, %fd24404, %p1671;
	mul.f64 	%fd24405, %fd2711, %fd2773;
	mul.f64 	%fd2853, %fd24405, 0d3FE0000000000000;
	{
	.reg .b32 %temp; 
	mov.b64 	{%temp, %r7965}, %fd2853;
	}
	mov.b32 	%f15, %r7965;
	abs.f32 	%f16, %f15;
	setp.geu.f32 	%p1672, %f16, 0f3FE26666;
	@%p1672 bra 	$L__BB0_1989;
	mul.f64 	%fd24439, %fd2853, %fd2853;
	fma.rn.f64 	%fd24440, %fd24439, 0d3FB0066BDC1895E9, 0dBFB3823B180754AF;
	fma.rn.f64 	%fd24441, %fd24440, %fd24439, 0d3FB11E52CC2F79AE;
	fma.rn.f64 	%fd24442, %fd24441, %fd24439, 0dBF924EAF3526861B;
	fma.rn.f64 	%fd24443, %fd24442, %fd24439, 0d3F91DF02A31E6CB7;
	fma.rn.f64 	%fd24444, %fd24443, %fd24439, 0d3F847D18B0EEC6CC;
	fma.rn.f64 	%fd24445, %fd24444, %fd24439, 0d3F8D0AF961BA53B0;
	fma.rn.f64 	%fd24446, %fd24445, %fd24439, 0d3F91BF7734CF1C48;
	fma.rn.f64 	%fd24447, %fd24446, %fd24439, 0d3F96E91483144EF7;
	fma.rn.f64 	%fd24448, %fd24447, %fd24439, 0d3F9F1C6E0A4F9F81;
	fma.rn.f64 	%fd24449, %fd24448, %fd24439, 0d3FA6DB6DC27FA92B;
	fma.rn.f64 	%fd24450, %fd24449, %fd24439, 0d3FB333333320F91B;
	fma.rn.f64 	%fd24451, %fd24450, %fd24439, 0d3FC5555555555F4D;
	mul.f64 	%fd24452, %fd24439, %fd24451;
	fma.rn.f64 	%fd76631, %fd24452, %fd2853, %fd2853;
	bra.uni 	$L__BB0_1990;
$L__BB0_1989:
	abs.f64 	%fd24406, %fd2853;
	fma.rn.f64 	%fd24407, %fd24406, 0dBFE0000000000000, 0d3FE0000000000000;
	rsqrt.approx.ftz.f64 	%fd24408, %fd24407;
	{
	.reg .b32 %temp; 
	mov.b64 	{%r7966, %temp}, %fd24408;
	}
	{
	.reg .b32 %temp; 
	mov.b64 	{%temp, %r7967}, %fd24408;
	}
	add.s32 	%r7968, %r7967, -1048576;
	mov.b64 	%fd24409, {%r7966, %r7968};
	mul.f64 	%fd24410, %fd24407, %fd24408;
	neg.f64 	%fd24411, %fd24410;
	fma.rn.f64 	%fd24412, %fd24410, %fd24411, %fd24407;
	fma.rn.f64 	%fd24413, %fd24412, %fd24409, %fd24410;
	neg.f64 	%fd24414, %fd24413;
	fma.rn.f64 	%fd24415, %fd24408, %fd24414, 0d3FF0000000000000;
	fma.rn.f64 	%fd24416, %fd24415, %fd24409, %fd24409;
	fma.rn.f64 	%fd24417, %fd24413, %fd24414, %fd24407;
	fma.rn.f64 	%fd24418, %fd24417, %fd24416, %fd24413;
	{
	.reg .b32 %temp; 
	mov.b64 	{%temp, %r7969}, %fd24407;
	}
	setp.lt.s32 	%p1673, %r7969, 0;
	selp.f64 	%fd24419, 0dFFF8000000000000, %fd24418, %p1673;
	setp.ne.f64 	%p1674, %fd24407, 0d0000000000000000;
	selp.f64 	%fd24420, %fd24419, %fd24407, %p1674;
	fma.rn.f64 	%fd24421, %fd24407, 0d3FB0066BDC1895E9, 0dBFB3823B180754AF;
	fma.rn.f64 	%fd24422, %fd24421, %fd24407, 0d3FB11E52CC2F79AE;
	fma.rn.f64 	%fd24423, %fd24422, %fd24407, 0dBF924EAF3526861B;
	fma.rn.f64 	%fd24424, %fd24423, %fd24407, 0d3F91DF02A31E6CB7;
	fma.rn.f64 	%fd24425, %fd24424, %fd24407, 0d3F847D18B0EEC6CC;
	fma.rn.f64 	%fd24426, %fd24425, %fd24407, 0d3F8D0AF961BA53B0;
	fma.rn.f64 	%fd24427, %fd24426, %fd24407, 0d3F91BF7734CF1C48;
	fma.rn.f64 	%fd24428, %fd24427, %fd24407, 0d3F96E91483144EF7;
	fma.rn.f64 	%fd24429, %fd24428, %fd24407, 0d3F9F1C6E0A4F9F81;
	fma.rn.f64 	%fd24430, %fd24429, %fd24407, 0d3FA6DB6DC27FA92B;
	fma.rn.f64 	%fd24431, %fd24430, %fd24407, 0d3FB333333320F91B;
	fma.rn.f64 	%fd24432, %fd24431, %fd24407, 0d3FC5555555555F4D;
	mul.f64 	%fd24433, %fd24407, %fd24432;
	mul.f64 	%fd24434, %fd24420, 0dC000000000000000;
	fma.rn.f64 	%fd24435, %fd24434, %fd24433, 0d3C91A62633145C07;
	add.f64 	%fd24436, %fd24434, 0d3FE921FB54442D18;
	add.f64 	%fd24437, %fd24436, %fd24435;
	add.f64 	%fd24438, %fd24437, 0d3FE921FB54442D18;
	copysign.f64 	%fd76631, %fd2853, %fd24438;
$L__BB0_1990:
	mul.f64 	%fd2857, %fd76631, 0d3FFFFFFFFFFFFFFF;
	abs.f64 	%fd2858, %fd2857;
	setp.neu.f64 	%p1675, %fd2858, 0d7FF0000000000000;
	@%p1675 bra 	$L__BB0_1992;
	mov.f64 	%fd24458, 0d0000000000000000;
	mul.rn.f64 	%fd76633, %fd2857, %fd24458;
	mov.pred 	%p9693, -1;
	bra.uni 	$L__BB0_1995;
$L__BB0_1992:
	mul.f64 	%fd24453, %fd2857, 0d3FE45F306DC9C883;
	cvt.rni.s32.f64 	%r18152, %fd24453;
	cvt.rn.f64.s32 	%fd24454, %r18152;
	fma.rn.f64 	%fd24455, %fd24454, 0dBFF921FB54442D18, %fd2857;
	fma.rn.f64 	%fd24456, %fd24454, 0dBC91A62633145C00, %fd24455;
	fma.rn.f64 	%fd76633, %fd24454, 0dB97B839A252049C0, %fd24456;
	setp.ltu.f64 	%p1676, %fd2858, 0d41E0000000000000;
	@%p1676 bra 	$L__BB0_1994;
	{ // callseq 199, 0
	.param .b64 param0;
	st.param.f64 	[param0], %fd2857;
	.param .align 16 .b8 retval0[16];
	call.uni (retval0), 
	__internal_trig_reduction_slowpathd, 
	(
	param0
	);
	ld.param.f64 	%fd76633, [retval0];
	ld.param.b32 	%r18152, [retval0+8];
	} // callseq 199
$L__BB0_1994:
	and.b32  	%r7971, %r18152, 1;
	setp.eq.b32 	%p1677, %r7971, 1;
	not.pred 	%p9693, %p1677;
$L__BB0_1995:
	mul.f64 	%fd24459, %fd76633, %fd76633;
	fma.rn.f64 	%fd24460, %fd24459, 0d3EE48DAC2799BCB9, 0dBEF9757C5B27EBB1;
	fma.rn.f64 	%fd24461, %fd24460, %fd24459, 0d3F0980E90FD91E04;
	fma.rn.f64 	%fd24462, %fd24461, %fd24459, 0dBEFAE2B0417D7E1D;
	fma.rn.f64 	%fd24463, %fd24462, %fd24459, 0d3F119F5341BFBA57;
	fma.rn.f64 	%fd24464, %fd24463, %fd24459, 0d3F15E791A00F6919;
	fma.rn.f64 	%fd24465, %fd24464, %fd24459, 0d3F2FF2E7FADEC73A;
	fma.rn.f64 	%fd24466, %fd24465, %fd24459, 0d3F434BC1B206DA62;
	fma.rn.f64 	%fd24467, %fd24466, %fd24459, 0d3F57DB18EF2F83F9;
	fma.rn.f64 	%fd24468, %fd24467, %fd24459, 0d3F6D6D2E7AE49FBC;
	fma.rn.f64 	%fd24469, %fd24468, %fd24459, 0d3F8226E3A816A776;
	fma.rn.f64 	%fd24470, %fd24469, %fd24459, 0d3F9664F485D25660;
	fma.rn.f64 	%fd24471, %fd24470, %fd24459, 0d3FABA1BA1BABF31D;
	fma.rn.f64 	%fd24472, %fd24471, %fd24459, 0d3FC11111111105D2;
	fma.rn.f64 	%fd24473, %fd24472, %fd24459, 0d3FD555555555555E;
	mul.f64 	%fd2864, %fd24459, %fd24473;
	fma.rn.f64 	%fd76634, %fd2864, %fd76633, %fd76633;
	@%p9693 bra 	$L__BB0_1997;
	fma.rn.f64 	%fd24474, %fd2864, %fd76633, %fd76633;
	sub.f64 	%fd24475, %fd24474, %fd76633;
	neg.f64 	%fd24476, %fd24475;
	fma.rn.f64 	%fd24477, %fd2864, %fd76633, %fd24476;
	rcp.approx.ftz.f64 	%fd24478, %fd24474;
	neg.f64 	%fd24479, %fd24474;
	fma.rn.f64 	%fd24480, %fd24479, %fd24478, 0d3FF0000000000000;
	fma.rn.f64 	%fd24481, %fd24480, %fd24480, %fd24480;
	fma.rn.f64 	%fd24482, %fd24481, %fd24478, %fd24478;
	neg.f64 	%fd24483, %fd24482;
	fma.rn.f64 	%fd24484, %fd24474, %fd24483, 0d3FF0000000000000;
	fma.rn.f64 	%fd24485, %fd24483, %fd24477, %fd24484;
	fma.rn.f64 	%fd76634, %fd24485, %fd24483, %fd24483;
$L__BB0_1997:
	mul.f64 	%fd24486, %fd76634, %fd2681;
	mul.f64 	%fd76636, %fd2846, %fd24486;
	mul.f64 	%fd24487, %fd2676, %fd76634;
	mul.f64 	%fd76635, %fd2852, %fd24487;
	bra.uni 	$L__BB0_1999;
$L__BB0_1998:
	sub.f64 	%fd76636, %fd2683, %fd2707;
	sub.f64 	%fd76635, %fd2684, %fd2708;
$L__BB0_1999:
	ld.param.u64 	%rd8619, [_Z8FitGrainPdPiS0_S_S_S0_S0_S_S_S_S_S_S_S_S_S_S_S_S__param_7];
	setp.lt.s32 	%p1679, %r18127, 1;
	mul.lo.s32 	%r7972, %r18129, 9;
	cvta.to.global.u64 	%rd1328, %rd8619;
	mul.lo.s32 	%r7973, %r2, 9;
	mul.wide.s32 	%rd1329, %r7973, 8;
	add.s64 	%rd1330, %rd1328, %rd1329;
	mul.wide.u32 	%rd1331, %r7972, 8;
	add.s64 	%rd1332, %rd1330, %rd1331;
	ld.global.f64 	%fd24488, [%rd1332+64];
	cvt.rzi.s32.f64 	%r1178, %fd24488;
	@%p1679 bra 	$L__BB0_2004;
	mov.b32 	%r18153, 0;
	bra.uni 	$L__BB0_2002;
$L__BB0_2001:
	add.s32 	%r18153, %r18153, 1;
	setp.eq.s32 	%p1681, %r18153, %r18127;
	@%p1681 bra 	$L__BB0_2004;
$L__BB0_2002:
	shl.b32 	%r7975, %r18153, 3;
	mul.wide.u32 	%rd1333, %r7975, 8;
	add.s64 	%rd1334, %rd31, %rd1333;
	ld.global.f64 	%fd24489, [%rd1334+56];
	cvt.rzi.s32.f64 	%r7976, %fd24489;
	setp.ne.s32 	%p1680, %r7976, %r1178;
	@%p1680 bra 	$L__BB0_2001;
	shl.b32 	%r7977, %r18153, 3;
	mul.wide.u32 	%rd1335, %r7977, 8;
	add.s64 	%rd1336, %rd31, %rd1335;
	ld.global.f64 	%fd24490, [%rd1336];
	sub.f64 	%fd24491, %fd76636, %fd24490;
	ld.global.f64 	%fd24492, [%rd1336+8];
	sub.f64 	%fd24493, %fd76635, %fd24492;
	mul.f64 	%fd24494, %fd24493, %fd24493;
	fma.rn.f64 	%fd24495, %fd24491, %fd24491, %fd24494;
	sqrt.rn.f64 	%fd24496, %fd24495;
	add.f64 	%fd76309, %fd76309, %fd24496;
$L__BB0_2004:
	add.s32 	%r18129, %r18129, 1;
	setp.ne.s32 	%p1682, %r18129, %r1;
	@%p1682 bra 	$L__BB0_1882;
$L__BB0_2005:
	mul.wide.u32 	%rd1337, %r479, 8;
	add.s64 	%rd1338, %rd32, %rd1337;
	ld.global.f64 	%fd24497, [%rd1338+1536];
	setp.geu.f64 	%p1683, %fd24497, %fd76309;
	@%p1683 bra 	$L__BB0_2427;
	mov.b32 	%r18154, 0;
$L__BB0_2007:
	mul.lo.s32 	%r7980, %r18154, 12;
	mul.wide.u32 	%rd1343, %r7980, 8;
	add.s64 	%rd1344, %rd32, %rd1343;
	ld.global.f64 	%fd24510, [%rd1344];
	mul.lo.s32 	%r7981, %r18342, 12;
	mul.wide.u32 	%rd1345, %r7981, 8;
	add.s64 	%rd1346, %rd32, %rd1345;
	ld.global.f64 	%fd24511, [%rd1346];
	add.f64 	%fd24512, %fd24510, %fd24511;
	mul.f64 	%fd76641, %fd24512, 0d3FE0000000000000;
	st.global.f64 	[%rd1344], %fd76641;
	st.global.f64 	[%rd37], %fd76641;
	ld.global.f64 	%fd2880, [%rd35];
	setp.geu.f64 	%p1684, %fd76641, %fd2880;
	@%p1684 bra 	$L__BB0_2009;
	st.global.f64 	[%rd37], %fd2880;
	mov.f64 	%fd76641, %fd2880;
$L__BB0_2009:
	ld.global.f64 	%fd2882, [%rd36];
	setp.leu.f64 	%p1685, %fd76641, %fd2882;
	@%p1685 bra 	$L__BB0_2011;
	st.global.f64 	[%rd37], %fd2882;
$L__BB0_2011:
	mul.lo.s32 	%r7982, %r18154, 12;
	mul.wide.u32 	%rd1347, %r7982, 8;
	add.s64 	%rd1348, %rd32, %rd1347;
	ld.global.f64 	%fd24513, [%rd1348+8];
	mul.lo.s32 	%r7983, %r18342, 12;
	mul.wide.u32 	%rd1349, %r7983, 8;
	add.s64 	%rd1350, %rd32, %rd1349;
	ld.global.f64 	%fd24514, [%rd1350+8];
	add.f64 	%fd24515, %fd24513, %fd24514;
	mul.f64 	%fd76642, %fd24515, 0d3FE0000000000000;
	st.global.f64 	[%rd1348+8], %fd76642;
	st.global.f64 	[%rd37+8], %fd76642;
	ld.global.f64 	%fd2884, [%rd35+8];
	setp.geu.f64 	%p1686, %fd76642, %fd2884;
	@%p1686 bra 	$L__BB0_2013;
	st.global.f64 	[%rd37+8], %fd2884;
	mov.f64 	%fd76642, %fd2884;
$L__BB0_2013:
	ld.global.f64 	%fd2886, [%rd36+8];
	setp.leu.f64 	%p1687, %fd76642, %fd2886;
	@%p1687 bra 	$L__BB0_2015;
	st.global.f64 	[%rd37+8], %fd2886;
$L__BB0_2015:
	mul.lo.s32 	%r7984, %r18154, 12;
	mul.wide.u32 	%rd1351, %r7984, 8;
	add.s64 	%rd1352, %rd32, %rd1351;
	ld.global.f64 	%fd24516, [%rd1352+16];
	mul.lo.s32 	%r7985, %r18342, 12;
	mul.wide.u32 	%rd1353, %r7985, 8;
	add.s64 	%rd1354, %rd32, %rd1353;
	ld.global.f64 	%fd24517, [%rd1354+16];
	add.f64 	%fd24518, %fd24516, %fd24517;
	mul.f64 	%fd76643, %fd24518, 0d3FE0000000000000;
	st.global.f64 	[%rd1352+16], %fd76643;
	st.global.f64 	[%rd37+16], %fd76643;
	ld.global.f64 	%fd2888, [%rd35+16];
	setp.geu.f64 	%p1688, %fd76643, %fd2888;
	@%p1688 bra 	$L__BB0_2017;
	st.global.f64 	[%rd37+16], %fd2888;
	mov.f64 	%fd76643, %fd2888;
$L__BB0_2017:
	ld.global.f64 	%fd2890, [%rd36+16];
	setp.leu.f64 	%p1689, %fd76643, %fd2890;
	@%p1689 bra 	$L__BB0_2019;
	st.global.f64 	[%rd37+16], %fd2890;
$L__BB0_2019:
	mul.lo.s32 	%r7986, %r18154, 12;
	mul.wide.u32 	%rd1355, %r7986, 8;
	add.s64 	%rd1356, %rd32, %rd1355;
	ld.global.f64 	%fd24519, [%rd1356+24];
	mul.lo.s32 	%r7987, %r18342, 12;
	mul.wide.u32 	%rd1357, %r7987, 8;
	add.s64 	%rd1358, %rd32, %rd1357;
	ld.global.f64 	%fd24520, [%rd1358+24];
	add.f64 	%fd24521, %fd24519, %fd24520;
	mul.f64 	%fd76644, %fd24521, 0d3FE0000000000000;
	st.global.f64 	[%rd1356+24], %fd76644;
	st.global.f64 	[%rd37+24], %fd76644;
	ld.global.f64 	%fd2892, [%rd35+24];
	setp.geu.f64 	%p1690, %fd76644, %fd2892;
	@%p1690 bra 	$L__BB0_2021;
	st.global.f64 	[%rd37+24], %fd2892;
	mov.f64 	%fd76644, %fd2892;
$L__BB0_2021:
	ld.global.f64 	%fd2894, [%rd36+24];
	setp.leu.f64 	%p1691, %fd76644, %fd2894;
	@%p1691 bra 	$L__BB0_2023;
	st.global.f64 	[%rd37+24], %fd2894;
$L__BB0_2023:
	mul.lo.s32 	%r7988, %r18154, 12;
	mul.wide.u32 	%rd1359, %r7988, 8;
	add.s64 	%rd1360, %rd32, %rd1359;
	ld.global.f64 	%fd24522, [%rd1360+32];
	mul.lo.s32 	%r7989, %r18342, 12;
	mul.wide.u32 	%rd1361, %r7989, 8;
	add.s64 	%rd1362, %rd32, %rd1361;
	ld.global.f64 	%fd24523, [%rd1362+32];
	add.f64 	%fd24524, %fd24522, %fd24523;
	mul.f64 	%fd76645, %fd24524, 0d3FE0000000000000;
	st.global.f64 	[%rd1360+32], %fd76645;
	st.global.f64 	[%rd37+32], %fd76645;
	ld.global.f64 	%fd2896, [%rd35+32];
	setp.geu.f64 	%p1692, %fd76645, %fd2896;
	@%p1692 bra 	$L__BB0_2025;
	st.global.f64 	[%rd37+32], %fd2896;
	mov.f64 	%fd76645, %fd2896;
$L__BB0_2025:
	ld.global.f64 	%fd2898, [%rd36+32];
	setp.leu.f64 	%p1693, %fd76645, %fd2898;
	@%p1693 bra 	$L__BB0_2027;
	st.global.f64 	[%rd37+32], %fd2898;
$L__BB0_2027:
	mul.lo.s32 	%r7990, %r18154, 12;
	mul.wide.u32 	%rd1363, %r7990, 8;
	add.s64 	%rd1364, %rd32, %rd1363;
	ld.global.f64 	%fd24525, [%rd1364+40];
	mul.lo.s32 	%r7991, %r18342, 12;
	mul.wide.u32 	%rd1365, %r7991, 8;
	add.s64 	%rd1366, %rd32, %rd1365;
	ld.global.f64 	%fd24526, [%rd1366+40];
	add.f64 	%fd24527, %fd24525, %fd24526;
	mul.f64 	%fd76646, %fd24527, 0d3FE0000000000000;
	st.global.f64 	[%rd1364+40], %fd76646;
	st.global.f64 	[%rd37+40], %fd76646;
	ld.global.f64 	%fd2900, [%rd35+40];
	setp.geu.f64 	%p1694, %fd76646, %fd2900;
	@%p1694 bra 	$L__BB0_2029;
	st.global.f64 	[%rd37+40], %fd2900;
	mov.f64 	%fd76646, %fd2900;
$L__BB0_2029:
	ld.global.f64 	%fd2902, [%rd36+40];
	setp.leu.f64 	%p1695, %fd76646, %fd2902;
	@%p1695 bra 	$L__BB0_2031;
	st.global.f64 	[%rd37+40], %fd2902;
$L__BB0_2031:
	mul.lo.s32 	%r7992, %r18154, 12;
	mul.wide.u32 	%rd1367, %r7992, 8;
	add.s64 	%rd1368, %rd32, %rd1367;
	ld.global.f64 	%fd24528, [%rd1368+48];
	mul.lo.s32 	%r7993, %r18342, 12;
	mul.wide.u32 	%rd1369, %r7993, 8;
	add.s64 	%rd1370, %rd32, %rd1369;
	ld.global.f64 	%fd24529, [%rd1370+48];
	add.f64 	%fd24530, %fd24528, %fd24529;
	mul.f64 	%fd76647, %fd24530, 0d3FE0000000000000;
	st.global.f64 	[%rd1368+48], %fd76647;
	st.global.f64 	[%rd37+48], %fd76647;
	ld.global.f64 	%fd2904, [%rd35+48];
	setp.geu.f64 	%p1696, %fd76647, %fd2904;
	@%p1696 bra 	$L__BB0_2033;
	st.global.f64 	[%rd37+48], %fd2904;
	mov.f64 	%fd76647, %fd2904;
$L__BB0_2033:
	ld.global.f64 	%fd2906, [%rd36+48];
	setp.leu.f64 	%p1697, %fd76647, %fd2906;
	@%p1697 bra 	$L__BB0_2035;
	st.global.f64 	[%rd37+48], %fd2906;
$L__BB0_2035:
	mul.lo.s32 	%r7994, %r18154, 12;
	mul.wide.u32 	%rd1371, %r7994, 8;
	add.s64 	%rd1372, %rd32, %rd1371;
	ld.global.f64 	%fd24531, [%rd1372+56];
	mul.lo.s32 	%r7995, %r18342, 12;
	mul.wide.u32 	%rd1373, %r7995, 8;
	add.s64 	%rd1374, %rd32, %rd1373;
	ld.global.f64 	%fd24532, [%rd1374+56];
	add.f64 	%fd24533, %fd24531, %fd24532;
	mul.f64 	%fd76648, %fd24533, 0d3FE0000000000000;
	st.global.f64 	[%rd1372+56], %fd76648;
	st.global.f64 	[%rd37+56], %fd76648;
	ld.global.f64 	%fd2908, [%rd35+56];
	setp.geu.f64 	%p1698, %fd76648, %fd2908;
	@%p1698 bra 	$L__BB0_2037;
	st.global.f64 	[%rd37+56], %fd2908;
	mov.f64 	%fd76648, %fd2908;
$L__BB0_2037:
	ld.global.f64 	%fd2910, [%rd36+56];
	setp.leu.f64 	%p1699, %fd76648, %fd2910;
	@%p1699 bra 	$L__BB0_2039;
	st.global.f64 	[%rd37+56], %fd2910;
$L__BB0_2039:
	mul.lo.s32 	%r7996, %r18154, 12;
	mul.wide.u32 	%rd1375, %r7996, 8;
	add.s64 	%rd1376, %rd32, %rd1375;
	ld.global.f64 	%fd24534, [%rd1376+64];
	mul.lo.s32 	%r7997, %r18342, 12;
	mul.wide.u32 	%rd1377, %r7997, 8;
	add.s64 	%rd1378, %rd32, %rd1377;
	ld.global.f64 	%fd24535, [%rd1378+64];
	add.f64 	%fd24536, %fd24534, %fd24535;
	mul.f64 	%fd76649, %fd24536, 0d3FE0000000000000;
	st.global.f64 	[%rd1376+64], %fd76649;
	st.global.f64 	[%rd37+64], %fd76649;
	ld.global.f64 	%fd2912, [%rd35+64];
	setp.geu.f64 	%p1700, %fd76649, %fd2912;
	@%p1700 bra 	$L__BB0_2041;
	st.global.f64 	[%rd37+64], %fd2912;
	mov.f64 	%fd76649, %fd2912;
$L__BB0_2041:
	ld.global.f64 	%fd2914, [%rd36+64];
	setp.leu.f64 	%p1701, %fd76649, %fd2914;
	@%p1701 bra 	$L__BB0_2043;
	st.global.f64 	[%rd37+64], %fd2914;
$L__BB0_2043:
	mul.lo.s32 	%r7998, %r18154, 12;
	mul.wide.u32 	%rd1379, %r7998, 8;
	add.s64 	%rd1380, %rd32, %rd1379;
	ld.global.f64 	%fd24537, [%rd1380+72];
	mul.lo.s32 	%r7999, %r18342, 12;
	mul.wide.u32 	%rd1381, %r7999, 8;
	add.s64 	%rd1382, %rd32, %rd1381;
	ld.global.f64 	%fd24538, [%rd1382+72];
	add.f64 	%fd24539, %fd24537, %fd24538;
	mul.f64 	%fd76650, %fd24539, 0d3FE0000000000000;
	st.global.f64 	[%rd1380+72], %fd76650;
	st.global.f64 	[%rd37+72], %fd76650;
	ld.global.f64 	%fd2916, [%rd35+72];
	setp.geu.f64 	%p1702, %fd76650, %fd2916;
	@%p1702 bra 	$L__BB0_2045;
	st.global.f64 	[%rd37+72], %fd2916;
	mov.f64 	%fd76650, %fd2916;
$L__BB0_2045:
	ld.global.f64 	%fd2918, [%rd36+72];
	setp.leu.f64 	%p1703, %fd76650, %fd2918;
	@%p1703 bra 	$L__BB0_2047;
	st.global.f64 	[%rd37+72], %fd2918;
$L__BB0_2047:
	mul.lo.s32 	%r8000, %r18154, 12;
	mul.wide.u32 	%rd1383, %r8000, 8;
	add.s64 	%rd1384, %rd32, %rd1383;
	ld.global.f64 	%fd24540, [%rd1384+80];
	mul.lo.s32 	%r8001, %r18342, 12;
	mul.wide.u32 	%rd1385, %r8001, 8;
	add.s64 	%rd1386, %rd32, %rd1385;
	ld.global.f64 	%fd24541, [%rd1386+80];
	add.f64 	%fd24542, %fd24540, %fd24541;
	mul.f64 	%fd76651, %fd24542, 0d3FE0000000000000;
	st.global.f64 	[%rd1384+80], %fd76651;
	st.global.f64 	[%rd37+80], %fd76651;
	ld.global.f64 	%fd2920, [%rd35+80];
	setp.geu.f64 	%p1704, %fd76651, %fd2920;
	@%p1704 bra 	$L__BB0_2049;
	st.global.f64 	[%rd37+80], %fd2920;
	mov.f64 	%fd76651, %fd2920;
$L__BB0_2049:
	ld.global.f64 	%fd2922, [%rd36+80];
	setp.leu.f64 	%p1705, %fd76651, %fd2922;
	@%p1705 bra 	$L__BB0_2051;
	st.global.f64 	[%rd37+80], %fd2922;
$L__BB0_2051:
	mul.lo.s32 	%r8002, %r18154, 12;
	mul.wide.u32 	%rd1387, %r8002, 8;
	add.s64 	%rd1388, %rd32, %rd1387;
	ld.global.f64 	%fd24543, [%rd1388+88];
	mul.lo.s32 	%r8003, %r18342, 12;
	mul.wide.u32 	%rd1389, %r8003, 8;
	add.s64 	%rd1390, %rd32, %rd1389;
	ld.global.f64 	%fd24544, [%rd1390+88];
	add.f64 	%fd24545, %fd24543, %fd24544;
	mul.f64 	%fd76653, %fd24545, 0d3FE0000000000000;
	st.global.f64 	[%rd1388+88], %fd76653;
	st.global.f64 	[%rd37+88], %fd76653;
	ld.global.f64 	%fd2924, [%rd35+88];
	setp.geu.f64 	%p1706, %fd76653, %fd2924;
	@%p1706 bra 	$L__BB0_2053;
	st.global.f64 	[%rd37+88], %fd2924;
	mov.f64 	%fd76653, %fd2924;
$L__BB0_2053:
	ld.global.f64 	%fd2926, [%rd36+88];
	setp.leu.f64 	%p1707, %fd76653, %fd2926;
	@%p1707 bra 	$L__BB0_2055;
	st.global.f64 	[%rd37+88], %fd2926;
	mov.f64 	%fd76653, %fd2926;
$L__BB0_2055:
	ld.global.f64 	%fd2928, [%rd37+48];
	ld.global.f64 	%fd2929, [%rd37+56];
	ld.global.f64 	%fd2930, [%rd37+64];
	ld.global.f64 	%fd24546, [%rd37+72];
	ld.global.f64 	%fd2931, [%rd37+80];
	mul.f64 	%fd2932, %fd24546, 0d3F91DF46A2529D3A;
	abs.f64 	%fd2933, %fd2932;
	setp.neu.f64 	%p1708, %fd2933, 0d7FF0000000000000;
	@%p1708 bra 	$L__BB0_2057;
	mov.f64 	%fd24552, 0d0000000000000000;
	mul.rn.f64 	%fd76654, %fd2932, %fd24552;
	mov.b32 	%r18155, 0;
	bra.uni 	$L__BB0_2059;
$L__BB0_2057:
	mul.f64 	%fd24547, %fd2932, 0d3FE45F306DC9C883;
	cvt.rni.s32.f64 	%r18155, %fd24547;
	cvt.rn.f64.s32 	%fd24548, %r18155;
	fma.rn.f64 	%fd24549, %fd24548, 0dBFF921FB54442D18, %fd2932;
	fma.rn.f64 	%fd24550, %fd24548, 0dBC91A62633145C00, %fd24549;
	fma.rn.f64 	%fd76654, %fd24548, 0dB97B839A252049C0, %fd24550;
	setp.ltu.f64 	%p1709, %fd2933, 0d41E0000000000000;
	@%p1709 bra 	$L__BB0_2059;
	{ // callseq 200, 0
	.param .b64 param0;
	st.param.f64 	[param0], %fd2932;
	.param .align 16 .b8 retval0[16];
	call.uni (retval0), 
	__internal_trig_reduction_slowpathd, 
	(
	param0
	);
	ld.param.f64 	%fd76654, [retval0];
	ld.param.b32 	%r18155, [retval0+8];
	} // callseq 200
$L__BB0_2059:
	shl.b32 	%r8006, %r18155, 6;
	cvt.u64.u32 	%rd1391, %r8006;
	and.b64  	%rd1392, %rd1391, 64;
	mov.u64 	%rd1393, __cudart_sin_cos_coeffs;
	add.s64 	%rd1394, %rd1393, %rd1392;
	mul.rn.f64 	%fd24553, %fd76654, %fd76654;
	and.b32  	%r8007, %r18155, 1;
	setp.eq.b32 	%p1710, %r8007, 1;
	selp.f64 	%fd24554, 0dBDA8FF8320FD8164, 0d3DE5DB65F9785EBA, %p1710;
	ld.global.nc.v2.f64 	{%fd24555, %fd24556}, [%rd1394];
	fma.rn.f64 	%fd24557, %fd24554, %fd24553, %fd24555;
	fma.rn.f64 	%fd24558, %fd24557, %fd24553, %fd24556;
	ld.global.nc.v2.f64 	{%fd24559, %fd24560}, [%rd1394+16];
	fma.rn.f64 	%fd24561, %fd24558, %fd24553, %fd24559;
	fma.rn.f64 	%fd24562, %fd24561, %fd24553, %fd24560;
	ld.global.nc.v2.f64 	{%fd24563, %fd24564}, [%rd1394+32];
	fma.rn.f64 	%fd24565, %fd24562, %fd24553, %fd24563;
	fma.rn.f64 	%fd24566, %fd24565, %fd24553, %fd24564;
	fma.rn.f64 	%fd24567, %fd24566, %fd76654, %fd76654;
	fma.rn.f64 	%fd24568, %fd24566, %fd24553, 0d3FF0000000000000;
	selp.f64 	%fd24569, %fd24568, %fd24567, %p1710;
	and.b32  	%r8008, %r18155, 2;
	setp.eq.s32 	%p1711, %r8008, 0;
	mov.f64 	%fd24570, 0d0000000000000000;
	sub.f64 	%fd24571, %fd24570, %fd24569;
	selp.f64 	%fd2938, %fd24569, %fd24571, %p1711;
	mul.f64 	%fd2939, %fd2931, 0d3F91DF46A2529D3A;
	abs.f64 	%fd2940, %fd2939;
	setp.neu.f64 	%p1712, %fd2940, 0d7FF0000000000000;
	@%p1712 bra 	$L__BB0_2061;
	mov.f64 	%fd24577, 0d0000000000000000;
	mul.rn.f64 	%fd76655, %fd2939, %fd24577;
	mov.b32 	%r18156, 0;
	bra.uni 	$L__BB0_2063;
$L__BB0_2061:
	mul.f64 	%fd24572, %fd2939, 0d3FE45F306DC9C883;
	cvt.rni.s32.f64 	%r18156, %fd24572;
	cvt.rn.f64.s32 	%fd24573, %r18156;
	fma.rn.f64 	%fd24574, %fd24573, 0dBFF921FB54442D18, %fd2939;
	fma.rn.f64 	%fd24575, %fd24573, 0dBC91A62633145C00, %fd24574;
	fma.rn.f64 	%fd76655, %fd24573, 0dB97B839A252049C0, %fd24575;
	setp.ltu.f64 	%p1713, %fd2940, 0d41E0000000000000;
	@%p1713 bra 	$L__BB0_2063;
	{ // callseq 201, 0
	.param .b64 param0;
	st.param.f64 	[param0], %fd2939;
	.param .align 16 .b8 retval0[16];
	call.uni (retval0), 
	__internal_trig_reduction_slowpathd, 
	(
	param0
	);
	ld.param.f64 	%fd76655, [retval0];
	ld.param.b32 	%r18156, [retval0+8];
	} // callseq 201
$L__BB0_2063:
	shl.b32 	%r8011, %r18156, 6;
	cvt.u64.u32 	%rd1395, %r8011;
	and.b64  	%rd1396, %rd1395, 64;
	mov.u64 	%rd1397, __cudart_sin_cos_coeffs;
	add.s64 	%rd1398, %rd1397, %rd1396;
	mul.rn.f64 	%fd24578, %fd76655, %fd76655;
	and.b32  	%r8012, %r18156, 1;
	setp.eq.b32 	%p1714, %r8012, 1;
	selp.f64 	%fd24579, 0dBDA8FF8320FD8164, 0d3DE5DB65F9785EBA, %p1714;
	ld.global.nc.v2.f64 	{%fd24580, %fd24581}, [%rd1398];
	fma.rn.f64 	%fd24582, %fd24579, %fd24578, %fd24580;
	fma.rn.f64 	%fd24583, %fd24582, %fd24578, %fd24581;
	ld.global.nc.v2.f64 	{%fd24584, %fd24585}, [%rd1398+16];
	fma.rn.f64 	%fd24586, %fd24583, %fd24578, %fd24584;
	fma.rn.f64 	%fd24587, %fd24586, %fd24578, %fd24585;
	ld.global.nc.v2.f64 	{%fd24588, %fd24589}, [%rd1398+32];
	fma.rn.f64 	%fd24590, %fd24587, %fd24578, %fd24588;
	fma.rn.f64 	%fd24591, %fd24590, %fd24578, %fd24589;
	fma.rn.f64 	%fd24592, %fd24591, %fd76655, %fd76655;
	fma.rn.f64 	%fd24593, %fd24591, %fd24578, 0d3FF0000000000000;
	selp.f64 	%fd24594, %fd24593, %fd24592, %p1714;
	and.b32  	%r8013, %r18156, 2;
	setp.eq.s32 	%p1715, %r8013, 0;
	mov.f64 	%fd24595, 0d0000000000000000;
	sub.f64 	%fd24596, %fd24595, %fd24594;
	selp.f64 	%fd2945, %fd24594, %fd24596, %p1715;
	mul.f64 	%fd2946, %fd76653, 0d3F91DF46A2529D3A;
	abs.f64 	%fd2947, %fd2946;
	setp.neu.f64 	%p1716, %fd2947, 0d7FF0000000000000;
	@%p1716 bra 	$L__BB0_2065;
	mov.f64 	%fd24602, 0d0000000000000000;
	mul.rn.f64 	%fd76656, %fd2946, %fd24602;
	mov.b32 	%r18157, 0;
	bra.uni 	$L__BB0_2067;
$L__BB0_2065:
	mul.f64 	%fd24597, %fd2946, 0d3FE45F306DC9C883;
	cvt.rni.s32.f64 	%r18157, %fd24597;
	cvt.rn.f64.s32 	%fd24598, %r18157;
	fma.rn.f64 	%fd24599, %fd24598, 0dBFF921FB54442D18, %fd2946;
	fma.rn.f64 	%fd24600, %fd24598, 0dBC91A62633145C00, %fd24599;
	fma.rn.f64 	%fd76656, %fd24598, 0dB97B839A252049C0, %fd24600;
	setp.ltu.f64 	%p1717, %fd2947, 0d41E0000000000000;
	@%p1717 bra 	$L__BB0_2067;
	{ // callseq 202, 0
	.param .b64 param0;
	st.param.f64 	[param0], %fd2946;
	.param .align 16 .b8 retval0[16];
	call.uni (retval0), 
	__internal_trig_reduction_slowpathd, 
	(
	param0
	);
	ld.param.f64 	%fd76656, [retval0];
	ld.param.b32 	%r18157, [retval0+8];
	} // callseq 202
$L__BB0_2067:
	shl.b32 	%r8016, %r18157, 6;
	cvt.u64.u32 	%rd1399, %r8016;
	and.b64  	%rd1400, %rd1399, 64;
	mov.u64 	%rd1401, __cudart_sin_cos_coeffs;
	add.s64 	%rd1402, %rd1401, %rd1400;
	mul.rn.f64 	%fd24603, %fd76656, %fd76656;
	and.b32  	%r8017, %r18157, 1;
	setp.eq.b32 	%p1719, %r8017, 1;
	selp.f64 	%fd24604, 0dBDA8FF8320FD8164, 0d3DE5DB65F9785EBA, %p1719;
	ld.global.nc.v2.f64 	{%fd24605, %fd24606}, [%rd1402];
	fma.rn.f64 	%fd24607, %fd24604, %fd24603, %fd24605;
	fma.rn.f64 	%fd24608, %fd24607, %fd24603, %fd24606;
	ld.global.nc.v2.f64 	{%fd24609, %fd24610}, [%rd1402+16];
	fma.rn.f64 	%fd24611, %fd24608, %fd24603, %fd24609;
	fma.rn.f64 	%fd24612, %fd24611, %fd24603, %fd24610;
	ld.global.nc.v2.f64 	{%fd24613, %fd24614}, [%rd1402+32];
	fma.rn.f64 	%fd24615, %fd24612, %fd24603, %fd24613;
	fma.rn.f64 	%fd24616, %fd24615, %fd24603, %fd24614;
	fma.rn.f64 	%fd24617, %fd24616, %fd76656, %fd76656;
	fma.rn.f64 	%fd24618, %fd24616, %fd24603, 0d3FF0000000000000;
	selp.f64 	%fd24619, %fd24618, %fd24617, %p1719;
	and.b32  	%r8018, %r18157, 2;
	setp.eq.s32 	%p1720, %r8018, 0;
	mov.f64 	%fd24620, 0d0000000000000000;
	sub.f64 	%fd24621, %fd24620, %fd24619;
	selp.f64 	%fd2952, %fd24619, %fd24621, %p1720;
	@%p1708 bra 	$L__BB0_2069;
	mov.f64 	%fd24627, 0d0000000000000000;
	mul.rn.f64 	%fd76658, %fd2932, %fd24627;
	mov.b32 	%r18159, 1;
	bra.uni 	$L__BB0_2072;
$L__BB0_2069:
	mul.f64 	%fd24622, %fd2932, 0d3FE45F306DC9C883;
	cvt.rni.s32.f64 	%r18158, %fd24622;
	cvt.rn.f64.s32 	%fd24623, %r18158;
	fma.rn.f64 	%fd24624, %fd24623, 0dBFF921FB54442D18, %fd2932;
	fma.rn.f64 	%fd24625, %fd24623, 0dBC91A62633145C00, %fd24624;
	fma.rn.f64 	%fd76658, %fd24623, 0dB97B839A252049C0, %fd24625;
	setp.ltu.f64 	%p1721, %fd2933, 0d41E0000000000000;
	@%p1721 bra 	$L__BB0_2071;
	{ // callseq 203, 0
	.param .b64 param0;
	st.param.f64 	[param0], %fd2932;
	.param .align 16 .b8 retval0[16];
	call.uni (retval0), 
	__internal_trig_reduction_slowpathd, 
	(
	param0
	);
	ld.param.f64 	%fd76658, [retval0];
	ld.param.b32 	%r18158, [retval0+8];
	} // callseq 203
$L__BB0_2071:
	add.s32 	%r18159, %r18158, 1;
$L__BB0_2072:
	shl.b32 	%r8021, %r18159, 6;
	cvt.u64.u32 	%rd1403, %r8021;
	and.b64  	%rd1404, %rd1403, 64;
	mov.u64 	%rd1405, __cudart_sin_cos_coeffs;
	add.s64 	%rd1406, %rd1405, %rd1404;
	mul.rn.f64 	%fd24628, %fd76658, %fd76658;
	and.b32  	%r8022, %r18159, 1;
	setp.eq.b32 	%p1723, %r8022, 1;
	selp.f64 	%fd24629, 0dBDA8FF8320FD8164, 0d3DE5DB65F9785EBA, %p1723;
	ld.global.nc.v2.f64 	{%fd24630, %fd24631}, [%rd1406];
	fma.rn.f64 	%fd24632, %fd24629, %fd24628, %fd24630;
	fma.rn.f64 	%fd24633, %fd24632, %fd24628, %fd24631;
	ld.global.nc.v2.f64 	{%fd24634, %fd24635}, [%rd1406+16];
	fma.rn.f64 	%fd24636, %fd24633, %fd24628, %fd24634;
	fma.rn.f64 	%fd24637, %fd24636, %fd24628, %fd24635;
	ld.global.nc.v2.f64 	{%fd24638, %fd24639}, [%rd1406+32];
	fma.rn.f64 	%fd24640, %fd24637, %fd24628, %fd24638;
	fma.rn.f64 	%fd24641, %fd24640, %fd24628, %fd24639;
	fma.rn.f64 	%fd24642, %fd24641, %fd76658, %fd76658;
	fma.rn.f64 	%fd24643, %fd24641, %fd24628, 0d3FF0000000000000;
	selp.f64 	%fd24644, %fd24643, %fd24642, %p1723;
	and.b32  	%r8023, %r18159, 2;
	setp.eq.s32 	%p1724, %r8023, 0;
	mov.f64 	%fd24645, 0d0000000000000000;
	sub.f64 	%fd24646, %fd24645, %fd24644;
	selp.f64 	%fd2958, %fd24644, %fd24646, %p1724;
	@%p1712 bra 	$L__BB0_2074;
	mov.f64 	%fd24652, 0d0000000000000000;
	mul.rn.f64 	%fd76660, %fd2939, %fd24652;
	mov.b32 	%r18161, 1;
	bra.uni 	$L__BB0_2077;
$L__BB0_2074:
	mul.f64 	%fd24647, %fd2939, 0d3FE45F306DC9C883;
	cvt.rni.s32.f64 	%r18160, %fd24647;
	cvt.rn.f64.s32 	%fd24648, %r18160;
	fma.rn.f64 	%fd24649, %fd24648, 0dBFF921FB54442D18, %fd2939;
	fma.rn.f64 	%fd24650, %fd24648, 0dBC91A62633145C00, %fd24649;
	fma.rn.f64 	%fd76660, %fd24648, 0dB97B839A252049C0, %fd24650;
	setp.ltu.f64 	%p1725, %fd2940, 0d41E0000000000000;
	@%p1725 bra 	$L__BB0_2076;
	{ // callseq 204, 0
	.param .b64 param0;
	st.param.f64 	[param0], %fd2939;
	.param .align 16 .b8 retval0[16];
	call.uni (retval0), 
	__internal_trig_reduction_slowpathd, 
	(
	param0
	);
	ld.param.f64 	%fd76660, [retval0];
	ld.param.b32 	%r18160, [retval0+8];
	} // callseq 204
$L__BB0_2076:
	add.s32 	%r18161, %r18160, 1;
$L__BB0_2077:
	shl.b32 	%r8026, %r18161, 6;
	cvt.u64.u32 	%rd1407, %r8026;
	and.b64  	%rd1408, %rd1407, 64;
	mov.u64 	%rd1409, __cudart_sin_cos_coeffs;
	add.s64 	%rd1410, %rd1409, %rd1408;
	mul.rn.f64 	%fd24653, %fd76660, %fd76660;
	and.b32  	%r8027, %r18161, 1;
	setp.eq.b32 	%p1727, %r8027, 1;
	selp.f64 	%fd24654, 0dBDA8FF8320FD8164, 0d3DE5DB65F9785EBA, %p1727;
	ld.global.nc.v2.f64 	{%fd24655, %fd24656}, [%rd1410];
	fma.rn.f64 	%fd24657, %fd24654, %fd24653, %fd24655;
	fma.rn.f64 	%fd24658, %fd24657, %fd24653, %fd24656;
	ld.global.nc.v2.f64 	{%fd24659, %fd24660}, [%rd1410+16];
	fma.rn.f64 	%fd24661, %fd24658, %fd24653, %fd24659;
	fma.rn.f64 	%fd24662, %fd24661, %fd24653, %fd24660;
	ld.global.nc.v2.f64 	{%fd24663, %fd24664}, [%rd1410+32];
	fma.rn.f64 	%fd24665, %fd24662, %fd24653, %fd24663;
	fma.rn.f64 	%fd24666, %fd24665, %fd24653, %fd24664;
	fma.rn.f64 	%fd24667, %fd24666, %fd76660, %fd76660;
	fma.rn.f64 	%fd24668, %fd24666, %fd24653, 0d3FF0000000000000;
	selp.f64 	%fd24669, %fd24668, %fd24667, %p1727;
	and.b32  	%r8028, %r18161, 2;
	setp.eq.s32 	%p1728, %r8028, 0;
	mov.f64 	%fd24670, 0d0000000000000000;
	sub.f64 	%fd24671, %fd24670, %fd24669;
	selp.f64 	%fd2964, %fd24669, %fd24671, %p1728;
	@%p1716 bra 	$L__BB0_2079;
	mov.f64 	%fd24677, 0d0000000000000000;
	mul.rn.f64 	%fd76662, %fd2946, %fd24677;
	mov.b32 	%r18163, 1;
	bra.uni 	$L__BB0_2082;
$L__BB0_2079:
	mul.f64 	%fd24672, %fd2946, 0d3FE45F306DC9C883;
	cvt.rni.s32.f64 	%r18162, %fd24672;
	cvt.rn.f64.s32 	%fd24673, %r18162;
	fma.rn.f64 	%fd24674, %fd24673, 0dBFF921FB54442D18, %fd2946;
	fma.rn.f64 	%fd24675, %fd24673, 0dBC91A62633145C00, %fd24674;
	fma.rn.f64 	%fd76662, %fd24673, 0dB97B839A252049C0, %fd24675;
	setp.ltu.f64 	%p1729, %fd2947, 0d41E0000000000000;
	@%p1729 bra 	$L__BB0_2081;
	{ // callseq 205, 0
	.param .b64 param0;
	st.param.f64 	[param0], %fd2946;
	.param .align 16 .b8 retval0[16];
	call.uni (retval0), 
	__internal_trig_reduction_slowpathd, 
	(
	param0
	);
	ld.param.f64 	%fd76662, [retval0];
	ld.param.b32 	%r18162, [retval0+8];
	} // callseq 205
$L__BB0_2081:
	add.s32 	%r18163, %r18162, 1;
$L__BB0_2082:
	shl.b32 	%r8031, %r18163, 6;
	cvt.u64.u32 	%rd1411, %r8031;
	and.b64  	%rd1412, %rd1411, 64;
	mov.u64 	%rd1413, __cudart_sin_cos_coeffs;
	add.s64 	%rd1414, %rd1413, %rd1412;
	mul.rn.f64 	%fd24678, %fd76662, %fd76662;
	and.b32  	%r8032, %r18163, 1;
	setp.eq.b32 	%p1730, %r8032, 1;
	selp.f64 	%fd24679, 0dBDA8FF8320FD8164, 0d3DE5DB65F9785EBA, %p1730;
	ld.global.nc.v2.f64 	{%fd24680, %fd24681}, [%rd1414];
	fma.rn.f64 	%fd24682, %fd24679, %fd24678, %fd24680;
	fma.rn.f64 	%fd24683, %fd24682, %fd24678, %fd24681;
	ld.global.nc.v2.f64 	{%fd24684, %fd24685}, [%rd1414+16];
	fma.rn.f64 	%fd24686, %fd24683, %fd24678, %fd24684;
	fma.rn.f64 	%fd24687, %fd24686, %fd24678, %fd24685;
	ld.global.nc.v2.f64 	{%fd24688, %fd24689}, [%rd1414+32];
	fma.rn.f64 	%fd24690, %fd24687, %fd24678, %fd24688;
	fma.rn.f64 	%fd24691, %fd24690, %fd24678, %fd24689;
	fma.rn.f64 	%fd24692, %fd24691, %fd76662, %fd76662;
	fma.rn.f64 	%fd24693, %fd24691, %fd24678, 0d3FF0000000000000;
	selp.f64 	%fd24694, %fd24693, %fd24692, %p1730;
	and.b32  	%r8033, %r18163, 2;
	setp.eq.s32 	%p1731, %r8033, 0;
	mov.f64 	%fd24695, 0d0000000000000000;
	sub.f64 	%fd24696, %fd24695, %fd24694;
	selp.f64 	%fd2970, %fd24694, %fd24696, %p1731;
	mul.f64 	%fd24697, %fd2958, %fd2964;
	sub.f64 	%fd24698, %fd24697, %fd2970;
	mul.f64 	%fd24699, %fd2938, %fd2945;
	div.rn.f64 	%fd2971, %fd24698, %fd24699;
	{
	.reg .b32 %temp; 
	mov.b64 	{%temp, %r1207}, %fd2971;
	}
	abs.f64 	%fd2972, %fd2971;
	{
	.reg .b32 %temp; 
	mov.b64 	{%temp, %r8034}, %fd2972;
	}
	setp.gt.s32 	%p1732, %r8034, 1071801957;
	@%p1732 bra 	$L__BB0_2086;
	mul.f64 	%fd24740, %fd2971, %fd2971;
	fma.rn.f64 	%fd24741, %fd24740, 0d3FB0066BDC1895E9, 0dBFB3823B180754AF;
	fma.rn.f64 	%fd24742, %fd24741, %fd24740, 0d3FB11E52CC2F79AE;
	fma.rn.f64 	%fd24743, %fd24742, %fd24740, 0dBF924EAF3526861B;
	fma.rn.f64 	%fd24744, %fd24743, %fd24740, 0d3F91DF02A31E6CB7;
	fma.rn.f64 	%fd24745, %fd24744, %fd24740, 0d3F847D18B0EEC6CC;
	fma.rn.f64 	%fd24746, %fd24745, %fd24740, 0d3F8D0AF961BA53B0;
	fma.rn.f64 	%fd24747, %fd24746, %fd24740, 0d3F91BF7734CF1C48;
	fma.rn.f64 	%fd24748, %fd24747, %fd24740, 0d3F96E91483144EF7;
	fma.rn.f64 	%fd24749, %fd24748, %fd24740, 0d3F9F1C6E0A4F9F81;
	fma.rn.f64 	%fd24750, %fd24749, %fd24740, 0d3FA6DB6DC27FA92B;
	fma.rn.f64 	%fd24751, %fd24750, %fd24740, 0d3FB333333320F91B;
	fma.rn.f64 	%fd24752, %fd24751, %fd24740, 0d3FC5555555555F4D;
	mul.f64 	%fd24753, %fd24740, %fd24752;
	fma.rn.f64 	%fd2973, %fd24753, %fd2972, %fd2972;
	setp.gt.s32 	%p1736, %r1207, -1;
	@%p1736 bra 	$L__BB0_2085;
	mov.f64 	%fd24758, 0d3C91A62633145C07;
	add.rn.f64 	%fd24759, %fd2973, %fd24758;
	mov.f64 	%fd24760, 0d3FF921FB54442D18;
	add.rn.f64 	%fd76663, %fd24760, %fd24759;
	bra.uni 	$L__BB0_2087;
$L__BB0_2085:
	mov.f64 	%fd24754, 0dBC91A62633145C07;
	add.rn.f64 	%fd24755, %fd2973, %fd24754;
	neg.f64 	%fd24756, %fd24755;
	mov.f64 	%fd24757, 0d3FF921FB54442D18;
	add.rn.f64 	%fd76663, %fd24757, %fd24756;
	bra.uni 	$L__BB0_2087;
$L__BB0_2086:
	mov.f64 	%fd24700, 0d3FF0000000000000;
	sub.f64 	%fd24701, %fd24700, %fd2972;
	{
	.reg .b32 %temp; 
	mov.b64 	{%r8035, %temp}, %fd24701;
	}
	{
	.reg .b32 %temp; 
	mov.b64 	{%temp, %r8036}, %fd24701;
	}
	add.s32 	%r8037, %r8036, -1048576;
	mov.b64 	%fd24702, {%r8035, %r8037};
	rsqrt.approx.ftz.f64 	%fd24703, %fd24702;
	{
	.reg .b32 %temp; 
	mov.b64 	{%r8038, %temp}, %fd24703;
	}
	{
	.reg .b32 %temp; 
	mov.b64 	{%temp, %r8039}, %fd24703;
	}
	add.s32 	%r8040, %r8039, -1048576;
	mov.b64 	%fd24704, {%r8038, %r8040};
	mul.f64 	%fd24705, %fd24702, %fd24703;
	neg.f64 	%fd24706, %fd24705;
	fma.rn.f64 	%fd24707, %fd24705, %fd24706, %fd24702;
	fma.rn.f64 	%fd24708, %fd24707, %fd24704, %fd24705;
	neg.f64 	%fd24709, %fd24708;
	fma.rn.f64 	%fd24710, %fd24703, %fd24709, 0d3FF0000000000000;
	fma.rn.f64 	%fd24711, %fd24710, %fd24704, %fd24704;
	fma.rn.f64 	%fd24712, %fd24708, %fd24709, %fd24702;
	fma.rn.f64 	%fd24713, %fd24712, %fd24711, %fd24708;
	{
	.reg .b32 %temp; 
	mov.b64 	{%r8041, %temp}, %fd24713;
	}
	{
	.reg .b32 %temp; 
	mov.b64 	{%temp, %r8042}, %fd24713;
	}
	add.s32 	%r8043, %r8042, 1048576;
	mov.b64 	%fd24714, {%r8041, %r8043};
	fma.rn.f64 	%fd24715, %fd24701, 0d3EC715B371155F70, 0dBEBAC2FE66FAAC4B;
	fma.rn.f64 	%fd24716, %fd24715, %fd24701, 0d3ED9A9B88EFCD9B8;
	fma.rn.f64 	%fd24717, %fd24716, %fd24701, 0d3EDD0F40A8A0C4C3;
	fma.rn.f64 	%fd24718, %fd24717, %fd24701, 0d3EF46D4CFA9E0E1F;
	fma.rn.f64 	%fd24719, %fd24718, %fd24701, 0d3F079C168D1E2422;
	fma.rn.f64 	%fd24720, %fd24719, %fd24701, 0d3F1C9A88C3BCA540;
	fma.rn.f64 	%fd24721, %fd24720, %fd24701, 0d3F31C4E64BD476DF;
	fma.rn.f64 	%fd24722, %fd24721, %fd24701, 0d3F46E8BA60009C8F;
	fma.rn.f64 	%fd24723, %fd24722, %fd24701, 0d3F5F1C71C62B05A2;
	fma.rn.f64 	%fd24724, %fd24723, %fd24701, 0d3F76DB6DB6DC9F2C;
	fma.rn.f64 	%fd24725, %fd24724, %fd24701, 0d3F9333333333329C;
	fma.rn.f64 	%fd24726, %fd24725, %fd24701, 0d3FB5555555555555;
	setp.lt.s32 	%p1733, %r8036, 1;
	mov.f64 	%fd24727, 0d0000000000000000;
	mul.rn.f64 	%fd24728, %fd2972, %fd24727;
	mul.f64 	%fd24729, %fd24701, %fd24726;
	fma.rn.f64 	%fd24730, %fd24729, %fd24714, %fd24714;
	selp.f64 	%fd24731, %fd24728, %fd24730, %p1733;
	setp.lt.s32 	%p1734, %r8036, 0;
	mov.f64 	%fd24732, 0d7FF0000000000000;
	mul.rn.f64 	%fd24733, %fd24731, %fd24732;
	selp.f64 	%fd24734, %fd24733, %fd24731, %p1734;
	setp.lt.s32 	%p1735, %r1207, 0;
	mov.f64 	%fd24735, 0dBCA1A62633145C07;
	add.rn.f64 	%fd24736, %fd24734, %fd24735;
	neg.f64 	%fd24737, %fd24736;
	mov.f64 	%fd24738, 0d400921FB54442D18;
	add.rn.f64 	%fd24739, %fd24738, %fd24737;
	selp.f64 	%fd76663, %fd24739, %fd24734, %p1735;
$L__BB0_2087:
	mul.f64 	%fd24761, %fd2958, %fd2970;
	sub.f64 	%fd24762, %fd24761, %fd2964;
	mul.f64 	%fd24763, %fd2938, %fd2952;
	div.rn.f64 	%fd2978, %fd24762, %fd24763;
	{
	.reg .b32 %temp; 
	mov.b64 	{%temp, %r1208}, %fd2978;
	}
	abs.f64 	%fd2979, %fd2978;
	{
	.reg .b32 %temp; 
	mov.b64 	{%temp, %r8044}, %fd2979;
	}
	setp.gt.s32 	%p1737, %r8044, 1071801957;
	@%p1737 bra 	$L__BB0_2091;
	mul.f64 	%fd24804, %fd2978, %fd2978;
	fma.rn.f64 	%fd24805, %fd24804, 0d3FB0066BDC1895E9, 0dBFB3823B180754AF;
	fma.rn.f64 	%fd24806, %fd24805, %fd24804, 0d3FB11E52CC2F79AE;
	fma.rn.f64 	%fd24807, %fd24806, %fd24804, 0dBF924EAF3526861B;
	fma.rn.f64 	%fd24808, %fd24807, %fd24804, 0d3F91DF02A31E6CB7;
	fma.rn.f64 	%fd24809, %fd24808, %fd24804, 0d3F847D18B0EEC6CC;
	fma.rn.f64 	%fd24810, %fd24809, %fd24804, 0d3F8D0AF961BA53B0;
	fma.rn.f64 	%fd24811, %fd24810, %fd24804, 0d3F91BF7734CF1C48;
	fma.rn.f64 	%fd24812, %fd24811, %fd24804, 0d3F96E91483144EF7;
	fma.rn.f64 	%fd24813, %fd24812, %fd24804, 0d3F9F1C6E0A4F9F81;
	fma.rn.f64 	%fd24814, %fd24813, %fd24804, 0d3FA6DB6DC27FA92B;
	fma.rn.f64 	%fd24815, %fd24814, %fd24804, 0d3FB333333320F91B;
	fma.rn.f64 	%fd24816, %fd24815, %fd24804, 0d3FC5555555555F4D;
	mul.f64 	%fd24817, %fd24804, %fd24816;
	fma.rn.f64 	%fd2980, %fd24817, %fd2979, %fd2979;
	setp.gt.s32 	%p1741, %r1208, -1;
	@%p1741 bra 	$L__BB0_2090;
	mov.f64 	%fd24822, 0d3C91A62633145C07;
	add.rn.f64 	%fd24823, %fd2980, %fd24822;
	mov.f64 	%fd24824, 0d3FF921FB54442D18;
	add.rn.f64 	%fd76664, %fd24824, %fd24823;
	bra.uni 	$L__BB0_2092;
$L__BB0_2090:
	mov.f64 	%fd24818, 0dBC91A62633145C07;
	add.rn.f64 	%fd24819, %fd2980, %fd24818;
	neg.f64 	%fd24820, %fd24819;
	mov.f64 	%fd24821, 0d3FF921FB54442D18;
	add.rn.f64 	%fd76664, %fd24821, %fd24820;
	bra.uni 	$L__BB0_2092;
$L__BB0_2091:
	mov.f64 	%fd24764, 0d3FF0000000000000;
	sub.f64 	%fd24765, %fd24764, %fd2979;
	{
	.reg .b32 %temp; 
	mov.b64 	{%r8045, %temp}, %fd24765;
	}
	{
	.reg .b32 %temp; 
	mov.b64 	{%temp, %r8046}, %fd24765;
	}
	add.s32 	%r8047, %r8046, -1048576;
	mov.b64 	%fd24766, {%r8045, %r8047};
	rsqrt.approx.ftz.f64 	%fd24767, %fd24766;
	{
	.reg .b32 %temp; 
	mov.b64 	{%r8048, %temp}, %fd24767;
	}
	{
	.reg .b32 %temp; 
	mov.b64 	{%temp, %r8049}, %fd24767;
	}
	add.s32 	%r8050, %r8049, -1048576;
	mov.b64 	%fd24768, {%r8048, %r8050};
	mul.f64 	%fd24769, %fd24766, %fd24767;
	neg.f64 	%fd24770, %fd24769;
	fma.rn.f64 	%fd24771, %fd24769, %fd24770, %fd24766;
	fma.rn.f64 	%fd24772, %fd24771, %fd24768, %fd24769;
	neg.f64 	%fd24773, %fd24772;
	fma.rn.f64 	%fd24774, %fd24767, %fd24773, 0d3FF0000000000000;
	fma.rn.f64 	%fd24775, %fd24774, %fd24768, %fd24768;
	fma.rn.f64 	%fd24776, %fd24772, %fd24773, %fd24766;
	fma.rn.f64 	%fd24777, %fd24776, %fd24775, %fd24772;
	{
	.reg .b32 %temp; 
	mov.b64 	{%r8051, %temp}, %fd24777;
	}
	{
	.reg .b32 %temp; 
	mov.b64 	{%temp, %r8052}, %fd24777;
	}
	add.s32 	%r8053, %r8052, 1048576;
	mov.b64 	%fd24778, {%r8051, %r8053};
	fma.rn.f64 	%fd24779, %fd24765, 0d3EC715B371155F70, 0dBEBAC2FE66FAAC4B;
	fma.rn.f64 	%fd24780, %fd24779, %fd24765, 0d3ED9A9B88EFCD9B8;
	fma.rn.f64 	%fd24781, %fd24780, %fd24765, 0d3EDD0F40A8A0C4C3;
	fma.rn.f64 	%fd24782, %fd24781, %fd24765, 0d3EF46D4CFA9E0E1F;
	fma.rn.f64 	%fd24783, %fd24782, %fd24765, 0d3F079C168D1E2422;
	fma.rn.f64 	%fd24784, %fd24783, %fd24765, 0d3F1C9A88C3BCA540;
	fma.rn.f64 	%fd24785, %fd24784, %fd24765, 0d3F31C4E64BD476DF;
	fma.rn.f64 	%fd24786, %fd24785, %fd24765, 0d3F46E8BA60009C8F;
	fma.rn.f64 	%fd24787, %fd24786, %fd24765, 0d3F5F1C71C62B05A2;
	fma.rn.f64 	%fd24788, %fd24787, %fd24765, 0d3F76DB6DB6DC9F2C;
	fma.rn.f64 	%fd24789, %fd24788, %fd24765, 0d3F9333333333329C;
	fma.rn.f64 	%fd24790, %fd24789, %fd24765, 0d3FB5555555555555;
	setp.lt.s32 	%p1738, %r8046, 1;
	mov.f64 	%fd24791, 0d0000000000000000;
	mul.rn.f64 	%fd24792, %fd2979, %fd24791;
	mul.f64 	%fd24793, %fd24765, %fd24790;
	fma.rn.f64 	%fd24794, %fd24793, %fd24778, %fd24778;
	selp.f64 	%fd24795, %fd24792, %fd24794, %p1738;
	setp.lt.s32 	%p1739, %r8046, 0;
	mov.f64 	%fd24796, 0d7FF0000000000000;
	mul.rn.f64 	%fd24797, %fd24795, %fd24796;
	selp.f64 	%fd24798, %fd24797, %fd24795, %p1739;
	setp.lt.s32 	%p1740, %r1208, 0;
	mov.f64 	%fd24799, 0dBCA1A62633145C07;
	add.rn.f64 	%fd24800, %fd24798, %fd24799;
	neg.f64 	%fd24801, %fd24800;
	mov.f64 	%fd24802, 0d400921FB54442D18;
	add.rn.f64 	%fd24803, %fd24802, %fd24801;
	selp.f64 	%fd76664, %fd24803, %fd24798, %p1740;
$L__BB0_2092:
	mul.f64 	%fd24825, %fd76664, 0d404CA5DC1A63C1F5;
	mul.f64 	%fd2985, %fd24825, 0d3F91DF46A2529D3A;
	abs.f64 	%fd2986, %fd2985;
	setp.neu.f64 	%p1742, %fd2986, 0d7FF0000000000000;
	@%p1742 bra 	$L__BB0_2094;
	mov.f64 	%fd24831, 0d0000000000000000;
	mul.rn.f64 	%fd76665, %fd2985, %fd24831;
	mov.b32 	%r18164, 0;
	bra.uni 	$L__BB0_2096;
$L__BB0_2094:
	mul.f64 	%fd24826, %fd2985, 0d3FE45F306DC9C883;
	cvt.rni.s32.f64 	%r18164, %fd24826;
	cvt.rn.f64.s32 	%fd24827, %r18164;
	fma.rn.f64 	%fd24828, %fd24827, 0dBFF921FB54442D18, %fd2985;
	fma.rn.f64 	%fd24829, %fd24827, 0dBC91A62633145C00, %fd24828;
	fma.rn.f64 	%fd76665, %fd24827, 0dB97B839A252049C0, %fd24829;
	setp.ltu.f64 	%p1743, %fd2986, 0d41E0000000000000;
	@%p1743 bra 	$L__BB0_2096;
	{ // callseq 206, 0
	.param .b64 param0;
	st.param.f64 	[param0], %fd2985;
	.param .align 16 .b8 retval0[16];
	call.uni (retval0), 
	__internal_trig_reduction_slowpathd, 
	(
	param0
	);
	ld.param.f64 	%fd76665, [retval0];
	ld.param.b32 	%r18164, [retval0+8];
	} // callseq 206
$L__BB0_2096:
	shl.b32 	%r8056, %r18164, 6;
	cvt.u64.u32 	%rd1415, %r8056;
	and.b64  	%rd1416, %rd1415, 64;
	mov.u64 	%rd1417, __cudart_sin_cos_coeffs;
	add.s64 	%rd1418, %rd1417, %rd1416;
	mul.rn.f64 	%fd24832, %fd76665, %fd76665;
	and.b32  	%r8057, %r18164, 1;
	setp.eq.b32 	%p1744, %r8057, 1;
	selp.f64 	%fd24833, 0dBDA8FF8320FD8164, 0d3DE5DB65F9785EBA, %p1744;
	ld.global.nc.v2.f64 	{%fd24834, %fd24835}, [%rd1418];
	fma.rn.f64 	%fd24836, %fd24833, %fd24832, %fd24834;
	fma.rn.f64 	%fd24837, %fd24836, %fd24832, %fd24835;
	ld.global.nc.v2.f64 	{%fd24838, %fd24839}, [%rd1418+16];
	fma.rn.f64 	%fd24840, %fd24837, %fd24832, %fd24838;
	fma.rn.f64 	%fd24841, %fd24840, %fd24832, %fd24839;
	ld.global.nc.v2.f64 	{%fd24842, %fd24843}, [%rd1418+32];
	fma.rn.f64 	%fd24844, %fd24841, %fd24832, %fd24842;
	fma.rn.f64 	%fd24845, %fd24844, %fd24832, %fd24843;
	fma.rn.f64 	%fd24846, %fd24845, %fd76665, %fd76665;
	fma.rn.f64 	%fd24847, %fd24845, %fd24832, 0d3FF0000000000000;
	selp.f64 	%fd24848, %fd24847, %fd24846, %p1744;
	and.b32  	%r8058, %r18164, 2;
	setp.eq.s32 	%p1745, %r8058, 0;
	mov.f64 	%fd24849, 0d0000000000000000;
	sub.f64 	%fd24850, %fd24849, %fd24848;
	selp.f64 	%fd2991, %fd24848, %fd24850, %p1745;
	mul.f64 	%fd24851, %fd2952, %fd2991;
	mul.f64 	%fd24852, %fd2938, %fd24851;
	mul.f64 	%fd24853, %fd2930, %fd24852;
	mul.f64 	%fd24854, %fd2929, %fd24853;
	mul.f64 	%fd24855, %fd2928, %fd24854;
	mul.f64 	%fd24856, %fd2929, %fd2930;
	mul.f64 	%fd24857, %fd24856, %fd2938;
	div.rn.f64 	%fd2992, %fd24857, %fd24855;
	mul.f64 	%fd24858, %fd2928, %fd2930;
	mul.f64 	%fd24859, %fd24858, %fd2945;
	div.rn.f64 	%fd2993, %fd24859, %fd24855;
	mul.f64 	%fd24860, %fd2928, %fd2929;
	mul.f64 	%fd24861, %fd24860, %fd2952;
	div.rn.f64 	%fd2994, %fd24861, %fd24855;
	mul.f64 	%fd24862, %fd76663, 0d404CA5DC1A63C1F5;
	mul.f64 	%fd2995, %fd24862, 0d3F91DF46A2529D3A;
	abs.f64 	%fd2996, %fd2995;
	setp.neu.f64 	%p1746, %fd2996, 0d7FF0000000000000;
	@%p1746 bra 	$L__BB0_2098;
	mov.f64 	%fd24868, 0d0000000000000000;
	mul.rn.f64 	%fd76667, %fd2995, %fd24868;
	mov.b32 	%r18166, 1;
	bra.uni 	$L__BB0_2101;
$L__BB0_2098:
	mul.f64 	%fd24863, %fd2995, 0d3FE45F306DC9C883;
	cvt.rni.s32.f64 	%r18165, %fd24863;
	cvt.rn.f64.s32 	%fd24864, %r18165;
	fma.rn.f64 	%fd24865, %fd24864, 0dBFF921FB54442D18, %fd2995;
	fma.rn.f64 	%fd24866, %fd24864, 0dBC91A62633145C00, %fd24865;
	fma.rn.f64 	%fd76667, %fd24864, 0dB97B839A252049C0, %fd24866;
	setp.ltu.f64 	%p1747, %fd2996, 0d41E0000000000000;
	@%p1747 bra 	$L__BB0_2100;
	{ // callseq 207, 0
	.param .b64 param0;
	st.param.f64 	[param0], %fd2995;
	.param .align 16 .b8 retval0[16];
	call.uni (retval0), 
	__internal_trig_reduction_slowpathd, 
	(
	param0
	);
	ld.param.f64 	%fd76667, [retval0];
	ld.param.b32 	%r18165, [retval0+8];
	} // callseq 207
$L__BB0_2100:
	add.s32 	%r18166, %r18165, 1;
$L__BB0_2101:
	shl.b32 	%r8061, %r18166, 6;
	cvt.u64.u32 	%rd1419, %r8061;
	and.b64  	%rd1420, %rd1419, 64;
	mov.u64 	%rd1421, __cudart_sin_cos_coeffs;
	add.s64 	%rd1422, %rd1421, %rd1420;
	mul.rn.f64 	%fd24869, %fd76667, %fd76667;
	and.b32  	%r8062, %r18166, 1;
	setp.eq.b32 	%p1749, %r8062, 1;
	selp.f64 	%fd24870, 0dBDA8FF8320FD8164, 0d3DE5DB65F9785EBA, %p1749;
	ld.global.nc.v2.f64 	{%fd24871, %fd24872}, [%rd1422];
	fma.rn.f64 	%fd24873, %fd24870, %fd24869, %fd24871;
	fma.rn.f64 	%fd24874, %fd24873, %fd24869, %fd24872;
	ld.global.nc.v2.f64 	{%fd24875, %fd24876}, [%rd1422+16];
	fma.rn.f64 	%fd24877, %fd24874, %fd24869, %fd24875;
	fma.rn.f64 	%fd24878, %fd24877, %fd24869, %fd24876;
	ld.global.nc.v2.f64 	{%fd24879, %fd24880}, [%rd1422+32];
	fma.rn.f64 	%fd24881, %fd24878, %fd24869, %fd24879;
	fma.rn.f64 	%fd24882, %fd24881, %fd24869, %fd24880;
	fma.rn.f64 	%fd24883, %fd24882, %fd76667, %fd76667;
	fma.rn.f64 	%fd24884, %fd24882, %fd24869, 0d3FF0000000000000;
	selp.f64 	%fd24885, %fd24884, %fd24883, %p1749;
	and.b32  	%r8063, %r18166, 2;
	setp.eq.s32 	%p1750, %r8063, 0;
	mov.f64 	%fd24886, 0d0000000000000000;
	sub.f64 	%fd24887, %fd24886, %fd24885;
	selp.f64 	%fd3002, %fd24885, %fd24887, %p1750;
	@%p1742 bra 	$L__BB0_2103;
	mov.f64 	%fd24893, 0d0000000000000000;
	mul.rn.f64 	%fd76669, %fd2985, %fd24893;
	mov.b32 	%r18168, 1;
	bra.uni 	$L__BB0_2106;
$L__BB0_2103:
	mul.f64 	%fd24888, %fd2985, 0d3FE45F306DC9C883;
	cvt.rni.s32.f64 	%r18167, %fd24888;
	cvt.rn.f64.s32 	%fd24889, %r18167;
	fma.rn.f64 	%fd24890, %fd24889, 0dBFF921FB54442D18, %fd2985;
	fma.rn.f64 	%fd24891, %fd24889, 0dBC91A62633145C00, %fd24890;
	fma.rn.f64 	%fd76669, %fd24889, 0dB97B839A252049C0, %fd24891;
	setp.ltu.f64 	%p1751, %fd2986, 0d41E0000000000000;
	@%p1751 bra 	$L__BB0_2105;
	{ // callseq 208, 0
	.param .b64 param0;
	st.param.f64 	[param0], %fd2985;
	.param .align 16 .b8 retval0[16];
	call.uni (retval0), 
	__internal_trig_reduction_slowpathd, 
	(
	param0
	);
	ld.param.f64 	%fd76669, [retval0];
	ld.param.b32 	%r18167, [retval0+8];
	} // callseq 208
$L__BB0_2105:
	add.s32 	%r18168, %r18167, 1;
$L__BB0_2106:
	shl.b32 	%r8066, %r18168, 6;
	cvt.u64.u32 	%rd1423, %r8066;
	and.b64  	%rd1424, %rd1423, 64;
	mov.u64 	%rd1425, __cudart_sin_cos_coeffs;
	add.s64 	%rd1426, %rd1425, %rd1424;
	mul.rn.f64 	%fd24894, %fd76669, %fd76669;
	and.b32  	%r8067, %r18168, 1;
	setp.eq.b32 	%p1753, %r8067, 1;
	selp.f64 	%fd24895, 0dBDA8FF8320FD8164, 0d3DE5DB65F9785EBA, %p1753;
	ld.global.nc.v2.f64 	{%fd24896, %fd24897}, [%rd1426];
	fma.rn.f64 	%fd24898, %fd24895, %fd24894, %fd24896;
	fma.rn.f64 	%fd24899, %fd24898, %fd24894, %fd24897;
	ld.global.nc.v2.f64 	{%fd24900, %fd24901}, [%rd1426+16];
	fma.rn.f64 	%fd24902, %fd24899, %fd24894, %fd24900;
	fma.rn.f64 	%fd24903, %fd24902, %fd24894, %fd24901;
	ld.global.nc.v2.f64 	{%fd24904, %fd24905}, [%rd1426+32];
	fma.rn.f64 	%fd24906, %fd24903, %fd24894, %fd24904;
	fma.rn.f64 	%fd24907, %fd24906, %fd24894, %fd24905;
	fma.rn.f64 	%fd24908, %fd24907, %fd76669, %fd76669;
	fma.rn.f64 	%fd24909, %fd24907, %fd24894, 0d3FF0000000000000;
	selp.f64 	%fd24910, %fd24909, %fd24908, %p1753;
	and.b32  	%r8068, %r18168, 2;
	setp.eq.s32 	%p1754, %r8068, 0;
	mov.f64 	%fd24911, 0d0000000000000000;
	sub.f64 	%fd24912, %fd24911, %fd24910;
	selp.f64 	%fd3008, %fd24910, %fd24912, %p1754;
	@%p1746 bra 	$L__BB0_2108;
	mov.f64 	%fd24918, 0d0000000000000000;
	mul.rn.f64 	%fd76670, %fd2995, %fd24918;
	mov.b32 	%r18169, 0;
	bra.uni 	$L__BB0_2110;
$L__BB0_2108:
	mul.f64 	%fd24913, %fd2995, 0d3FE45F306DC9C883;
	cvt.rni.s32.f64 	%r18169, %fd24913;
	cvt.rn.f64.s32 	%fd24914, %r18169;
	fma.rn.f64 	%fd24915, %fd24914, 0dBFF921FB54442D18, %fd2995;
	fma.rn.f64 	%fd24916, %fd24914, 0dBC91A62633145C00, %fd24915;
	fma.rn.f64 	%fd76670, %fd24914, 0dB97B839A252049C0, %fd24916;
	setp.ltu.f64 	%p1755, %fd2996, 0d41E0000000000000;
	@%p1755 bra 	$L__BB0_2110;
	{ // callseq 209, 0
	.param .b64 param0;
	st.param.f64 	[param0], %fd2995;
	.param .align 16 .b8 retval0[16];
	call.uni (retval0), 
	__internal_trig_reduction_slowpathd, 
	(
	param0
	);
	ld.param.f64 	%fd76670, [retval0];
	ld.param.b32 	%r18169, [retval0+8];
	} // callseq 209
$L__BB0_2110:
	ld.param.u64 	%rd8159, [_Z8FitGrainPdPiS0_S_S_S0_S0_S_S_S_S_S_S_S_S_S_S_S_S__param_2];
	shl.b32 	%r8071, %r18169, 6;
	cvt.u64.u32 	%rd1427, %r8071;
	and.b64  	%rd1428, %rd1427, 64;
	mov.u64 	%rd1429, __cudart_sin_cos_coeffs;
	add.s64 	%rd1430, %rd1429, %rd1428;
	mul.rn.f64 	%fd24919, %fd76670, %fd76670;
	and.b32  	%r8072, %r18169, 1;
	setp.eq.b32 	%p1757, %r8072, 1;
	selp.f64 	%fd24920, 0dBDA8FF8320FD8164, 0d3DE5DB65F9785EBA, %p1757;
	ld.global.nc.v2.f64 	{%fd24921, %fd24922}, [%rd1430];
	fma.rn.f64 	%fd24923, %fd24920, %fd24919, %fd24921;
	fma.rn.f64 	%fd24924, %fd24923, %fd24919, %fd24922;
	ld.global.nc.v2.f64 	{%fd24925, %fd24926}, [%rd1430+16];
	fma.rn.f64 	%fd24927, %fd24924, %fd24919, %fd24925;
	fma.rn.f64 	%fd24928, %fd24927, %fd24919, %fd24926;
	ld.global.nc.v2.f64 	{%fd24929, %fd24930}, [%rd1430+32];
	fma.rn.f64 	%fd24931, %fd24928, %fd24919, %fd24929;
	fma.rn.f64 	%fd24932, %fd24931, %fd24919, %fd24930;
	fma.rn.f64 	%fd24933, %fd24932, %fd76670, %fd76670;
	fma.rn.f64 	%fd24934, %fd24932, %fd24919, 0d3FF0000000000000;
	selp.f64 	%fd24935, %fd24934, %fd24933, %p1757;
	and.b32  	%r8073, %r18169, 2;
	setp.eq.s32 	%p1758, %r8073, 0;
	mov.f64 	%fd24936, 0d0000000000000000;
	sub.f64 	%fd24937, %fd24936, %fd24935;
	selp.f64 	%fd24938, %fd24935, %fd24937, %p1758;
	mul.f64 	%fd3013, %fd2993, %fd24938;
	neg.f64 	%fd24939, %fd2994;
	mul.f64 	%fd24940, %fd2991, %fd24939;
	mul.f64 	%fd3014, %fd2958, %fd24940;
	mul.f64 	%fd24941, %fd2991, %fd2994;
	mul.f64 	%fd3015, %fd2938, %fd24941;
	cvta.to.global.u64 	%rd1431, %rd8159;
	ld.global.u32 	%r8074, [%rd1431+4];
	setp.lt.s32 	%p1759, %r8074, 1;
	mov.pred 	%p9695, 0;
	@%p1759 bra 	$L__BB0_2124;
	mul.f64 	%fd3016, %fd2993, %fd3002;
	mul.f64 	%fd3017, %fd2994, %fd3008;
	mov.b32 	%r18170, 0;
$L__BB0_2112:
	ld.param.u64 	%rd8587, [_Z8FitGrainPdPiS0_S_S_S0_S0_S_S_S_S_S_S_S_S_S_S_S_S__param_5];
	ld.param.u64 	%rd8559, [_Z8FitGrainPdPiS0_S_S_S0_S0_S_S_S_S_S_S_S_S_S_S_S_S__param_4];
	ld.param.u64 	%rd7990, [_Z8FitGrainPdPiS0_S_S_S0_S0_S_S_S_S_S_S_S_S_S_S_S_S__param_0];
	shl.b32 	%r8076, %r18170, 2;
	cvta.to.global.u64 	%rd1432, %rd8587;
	mul.wide.u32 	%rd1433, %r8076, 4;
	add.s64 	%rd1434, %rd1432, %rd1433;
	ld.global.u32 	%r8077, [%rd1434+8];
	cvt.rn.f64.s32 	%fd24942, %r8077;
	ld.global.u32 	%r8078, [%rd1434+4];
	cvt.rn.f64.s32 	%fd24943, %r8078;
	ld.global.u32 	%r8079, [%rd1434];
	cvt.rn.f64.s32 	%fd24944, %r8079;
	mul.f64 	%fd24945, %fd3016, %fd24943;
	fma.rn.f64 	%fd24946, %fd2992, %fd24944, %fd24945;
	fma.rn.f64 	%fd24947, %fd3017, %fd24942, %fd24946;
	mov.f64 	%fd24948, 0d0000000000000000;
	copysign.f64 	%fd24949, %fd24944, %fd24948;
	fma.rn.f64 	%fd24950, %fd3013, %fd24943, %fd24949;
	fma.rn.f64 	%fd24951, %fd3014, %fd24942, %fd24950;
	copysign.f64 	%fd24952, %fd24943, %fd24948;
	add.f64 	%fd24953, %fd24949, %fd24952;
	fma.rn.f64 	%fd24954, %fd3015, %fd24942, %fd24953;
	mul.f64 	%fd24955, %fd24951, %fd24951;
	fma.rn.f64 	%fd24956, %fd24947, %fd24947, %fd24955;
	fma.rn.f64 	%fd24957, %fd24954, %fd24954, %fd24956;
	sqrt.rn.f64 	%fd24958, %fd24957;
	rcp.rn.f64 	%fd24959, %fd24958;
	mul.lo.s32 	%r8080, %r18170, 7;
	mul.wide.u32 	%rd1435, %r8080, 8;
	add.s64 	%rd1436, %rd33, %rd1435;
	st.global.f64 	[%rd1436], %fd24947;
	st.global.f64 	[%rd1436+8], %fd24951;
	st.global.f64 	[%rd1436+16], %fd24954;
	cvta.to.global.u64 	%rd1437, %rd8559;
	add.s64 	%rd1438, %rd1437, %rd1435;
	ld.global.f64 	%fd24960, [%rd1438+24];
	st.global.f64 	[%rd1436+24], %fd24960;
	st.global.f64 	[%rd1436+32], %fd24959;
	cvta.to.global.u64 	%rd1439, %rd7990;
	ld.global.f64 	%fd24961, [%rd1439+4152];
	add.f64 	%fd24962, %fd24959, %fd24959;
	div.rn.f64 	%fd3018, %fd24961, %fd24962;
	{
	.reg .b32 %temp; 
	mov.b64 	{%temp, %r8081}, %fd3018;
	}
	mov.b32 	%f17, %r8081;
	abs.f32 	%f18, %f17;
	setp.geu.f32 	%p1760, %f18, 0f3FE26666;
	@%p1760 bra 	$L__BB0_2114;
	mul.f64 	%fd24996, %fd3018, %fd3018;
	fma.rn.f64 	%fd24997, %fd24996, 0d3FB0066BDC1895E9, 0dBFB3823B180754AF;
	fma.rn.f64 	%fd24998, %fd24997, %fd24996, 0d3FB11E52CC2F79AE;
	fma.rn.f64 	%fd24999, %fd24998, %fd24996, 0dBF924EAF3526861B;
	fma.rn.f64 	%fd25000, %fd24999, %fd24996, 0d3F91DF02A31E6CB7;
	fma.rn.f64 	%fd25001, %fd25000, %fd24996, 0d3F847D18B0EEC6CC;
	fma.rn.f64 	%fd25002, %fd25001, %fd24996, 0d3F8D0AF961BA53B0;
	fma.rn.f64 	%fd25003, %fd25002, %fd24996, 0d3F91BF7734CF1C48;
	fma.rn.f64 	%fd25004, %fd25003, %fd24996, 0d3F96E91483144EF7;
	fma.rn.f64 	%fd25005, %fd25004, %fd24996, 0d3F9F1C6E0A4F9F81;
	fma.rn.f64 	%fd25006, %fd25005, %fd24996, 0d3FA6DB6DC27FA92B;
	fma.rn.f64 	%fd25007, %fd25006, %fd24996, 0d3FB333333320F91B;
	fma.rn.f64 	%fd25008, %fd25007, %fd24996, 0d3FC5555555555F4D;
	mul.f64 	%fd25009, %fd24996, %fd25008;
	fma.rn.f64 	%fd76671, %fd25009, %fd3018, %fd3018;
	bra.uni 	$L__BB0_2115;
$L__BB0_2114:
	abs.f64 	%fd24963, %fd3018;
	fma.rn.f64 	%fd24964, %fd24963, 0dBFE0000000000000, 0d3FE0000000000000;
	rsqrt.approx.ftz.f64 	%fd24965, %fd24964;
	{
	.reg .b32 %temp; 
	mov.b64 	{%r8082, %temp}, %fd24965;
	}
	{
	.reg .b32 %temp; 
	mov.b64 	{%temp, %r8083}, %fd24965;
	}
	add.s32 	%r8084, %r8083, -1048576;
	mov.b64 	%fd24966, {%r8082, %r8084};
	mul.f64 	%fd24967, %fd24964, %fd24965;
	neg.f64 	%fd24968, %fd24967;
	fma.rn.f64 	%fd24969, %fd24967, %fd24968, %fd24964;
	fma.rn.f64 	%fd24970, %fd24969, %fd24966, %fd24967;
	neg.f64 	%fd24971, %fd24970;
	fma.rn.f64 	%fd24972, %fd24965, %fd24971, 0d3FF0000000000000;
	fma.rn.f64 	%fd24973, %fd24972, %fd24966, %fd24966;
	fma.rn.f64 	%fd24974, %fd24970, %fd24971, %fd24964;
	fma.rn.f64 	%fd24975, %fd24974, %fd24973, %fd24970;
	{
	.reg .b32 %temp; 
	mov.b64 	{%temp, %r8085}, %fd24964;
	}
	setp.lt.s32 	%p1761, %r8085, 0;
	selp.f64 	%fd24976, 0dFFF8000000000000, %fd24975, %p1761;
	setp.ne.f64 	%p1762, %fd24964, 0d0000000000000000;
	selp.f64 	%fd24977, %fd24976, %fd24964, %p1762;
	fma.rn.f64 	%fd24978, %fd24964, 0d3FB0066BDC1895E9, 0dBFB3823B180754AF;
	fma.rn.f64 	%fd24979, %fd24978, %fd24964, 0d3FB11E52CC2F79AE;
	fma.rn.f64 	%fd24980, %fd24979, %fd24964, 0dBF924EAF3526861B;
	fma.rn.f64 	%fd24981, %fd24980, %fd24964, 0d3F91DF02A31E6CB7;
	fma.rn.f64 	%fd24982, %fd24981, %fd24964, 0d3F847D18B0EEC6CC;
	fma.rn.f64 	%fd24983, %fd24982, %fd24964, 0d3F8D0AF961BA53B0;
	fma.rn.f64 	%fd24984, %fd24983, %fd24964, 0d3F91BF7734CF1C48;
	fma.rn.f64 	%fd24985, %fd24984, %fd24964, 0d3F96E91483144EF7;
	fma.rn.f64 	%fd24986, %fd24985, %fd24964, 0d3F9F1C6E0A4F9F81;
	fma.rn.f64 	%fd24987, %fd24986, %fd24964, 0d3FA6DB6DC27FA92B;
	fma.rn.f64 	%fd24988, %fd24987, %fd24964, 0d3FB333333320F91B;
	fma.rn.f64 	%fd24989, %fd24988, %fd24964, 0d3FC5555555555F4D;
	mul.f64 	%fd24990, %fd24964, %fd24989;
	mul.f64 	%fd24991, %fd24977, 0dC000000000000000;
	fma.rn.f64 	%fd24992, %fd24991, %fd24990, 0d3C91A62633145C07;
	add.f64 	%fd24993, %fd24991, 0d3FE921FB54442D18;
	add.f64 	%fd24994, %fd24993, %fd24992;
	add.f64 	%fd24995, %fd24994, 0d3FE921FB54442D18;
	copysign.f64 	%fd76671, %fd3018, %fd24995;
$L__BB0_2115:
	ld.param.u64 	%rd7991, [_Z8FitGrainPdPiS0_S_S_S0_S0_S_S_S_S_S_S_S_S_S_S_S_S__param_0];
	mul.f64 	%fd25010, %fd76671, 0d404CA5DC1A63C1F5;
	mul.lo.s32 	%r8086, %r18170, 7;
	mul.wide.u32 	%rd1440, %r8086, 8;
	add.s64 	%rd1441, %rd33, %rd1440;
	st.global.f64 	[%rd1441+40], %fd25010;
	cvta.to.global.u64 	%rd1442, %rd7991;
	ld.global.f64 	%fd3022, [%rd1442];
	mul.f64 	%fd3023, %fd25010, 0d3FA1DF46A2529D3A;
	abs.f64 	%fd3024, %fd3023;
	setp.neu.f64 	%p1763, %fd3024, 0d7FF0000000000000;
	@%p1763 bra 	$L__BB0_2117;
	mov.f64 	%fd25016, 0d0000000000000000;
	mul.rn.f64 	%fd76673, %fd3023, %fd25016;
	mov.pred 	%p9694, -1;
	bra.uni 	$L__BB0_2120;
$L__BB0_2117:
	mul.f64 	%fd25011, %fd3023, 0d3FE45F306DC9C883;
	cvt.rni.s32.f64 	%r18171, %fd25011;
	cvt.rn.f64.s32 	%fd25012, %r18171;
	fma.rn.f64 	%fd25013, %fd25012, 0dBFF921FB54442D18, %fd3023;
	fma.rn.f64 	%fd25014, %fd25012, 0dBC91A62633145C00, %fd25013;
	fma.rn.f64 	%fd76673, %fd25012, 0dB97B839A252049C0, %fd25014;
	setp.ltu.f64 	%p1764, %fd3024, 0d41E0000000000000;
	@%p1764 bra 	$L__BB0_2119;
	{ // callseq 210, 0
	.param .b64 param0;
	st.param.f64 	[param0], %fd3023;
	.param .align 16 .b8 retval0[16];
	call.uni (retval0), 
	__internal_trig_reduction_slowpathd, 
	(
	param0
	);
	ld.param.f64 	%fd76673, [retval0];
	ld.param.b32 	%r18171, [retval0+8];
	} // callseq 210
$L__BB0_2119:
	and.b32  	%r8088, %r18171, 1;
	setp.eq.b32 	%p1765, %r8088, 1;
	not.pred 	%p9694, %p1765;
$L__BB0_2120:
	mul.f64 	%fd25017, %fd76673, %fd76673;
	fma.rn.f64 	%fd25018, %fd25017, 0d3EE48DAC2799BCB9, 0dBEF9757C5B27EBB1;
	fma.rn.f64 	%fd25019, %fd25018, %fd25017, 0d3F0980E90FD91E04;
	fma.rn.f64 	%fd25020, %fd25019, %fd25017, 0dBEFAE2B0417D7E1D;
	fma.rn.f64 	%fd25021, %fd25020, %fd25017, 0d3F119F5341BFBA57;
	fma.rn.f64 	%fd25022, %fd25021, %fd25017, 0d3F15E791A00F6919;
	fma.rn.f64 	%fd25023, %fd25022, %fd25017, 0d3F2FF2E7FADEC73A;
	fma.rn.f64 	%fd25024, %fd25023, %fd25017, 0d3F434BC1B206DA62;
	fma.rn.f64 	%fd25025, %fd25024, %fd25017, 0d3F57DB18EF2F83F9;
	fma.rn.f64 	%fd25026, %fd25025, %fd25017, 0d3F6D6D2E7AE49FBC;
	fma.rn.f64 	%fd25027, %fd25026, %fd25017, 0d3F8226E3A816A776;
	fma.rn.f64 	%fd25028, %fd25027, %fd25017, 0d3F9664F485D25660;
	fma.rn.f64 	%fd25029, %fd25028, %fd25017, 0d3FABA1BA1BABF31D;
	fma.rn.f64 	%fd25030, %fd25029, %fd25017, 0d3FC11111111105D2;
	fma.rn.f64 	%fd25031, %fd25030, %fd25017, 0d3FD555555555555E;
	mul.f64 	%fd3030, %fd25017, %fd25031;
	fma.rn.f64 	%fd76674, %fd3030, %fd76673, %fd76673;
	@%p9694 bra 	$L__BB0_2122;
	fma.rn.f64 	%fd25032, %fd3030, %fd76673, %fd76673;
	sub.f64 	%fd25033, %fd25032, %fd76673;
	neg.f64 	%fd25034, %fd25033;
	fma.rn.f64 	%fd25035, %fd3030, %fd76673, %fd25034;
	rcp.approx.ftz.f64 	%fd25036, %fd25032;
	neg.f64 	%fd25037, %fd25032;
	fma.rn.f64 	%fd25038, %fd25037, %fd25036, 0d3FF0000000000000;
	fma.rn.f64 	%fd25039, %fd25038, %fd25038, %fd25038;
	fma.rn.f64 	%fd25040, %fd25039, %fd25036, %fd25036;
	neg.f64 	%fd25041, %fd25040;
	fma.rn.f64 	%fd25042, %fd25032, %fd25041, 0d3FF0000000000000;
	fma.rn.f64 	%fd25043, %fd25041, %fd25035, %fd25042;
	fma.rn.f64 	%fd76674, %fd25043, %fd25041, %fd25041;
$L__BB0_2122:
	ld.param.u64 	%rd8160, [_Z8FitGrainPdPiS0_S_S_S0_S0_S_S_S_S_S_S_S_S_S_S_S_S__param_2];
	mul.f64 	%fd25044, %fd3022, %fd76674;
	mul.lo.s32 	%r8089, %r18170, 7;
	mul.wide.u32 	%rd1443, %r8089, 8;
	add.s64 	%rd1444, %rd33, %rd1443;
	st.global.f64 	[%rd1444+48], %fd25044;
	add.s32 	%r18170, %r18170, 1;
	cvta.to.global.u64 	%rd1445, %rd8160;
	ld.global.u32 	%r1230, [%rd1445+4];
	setp.lt.s32 	%p1767, %r18170, %r1230;
	@%p1767 bra 	$L__BB0_2112;
	setp.gt.s32 	%p9695, %r1230, 0;
$L__BB0_2124:
	ld.global.f64 	%fd25045, [%rd37+24];
	ld.global.f64 	%fd3034, [%rd37+32];
	ld.global.f64 	%fd3035, [%rd37+40];
	mul.f64 	%fd3036, %fd25045, 0d3F91DF46A2529D3A;
	abs.f64 	%fd3037, %fd3036;
	setp.neu.f64 	%p1768, %fd3037, 0d7FF0000000000000;
	@%p1768 bra 	$L__BB0_2126;
	mov.f64 	%fd25051, 0d0000000000000000;
	mul.rn.f64 	%fd76676, %fd3036, %fd25051;
	mov.b32 	%r18173, 1;
	bra.uni 	$L__BB0_2129;
$L__BB0_2126:
	mul.f64 	%fd25046, %fd3036, 0d3FE45F306DC9C883;
	cvt.rni.s32.f64 	%r18172, %fd25046;
	cvt.rn.f64.s32 	%fd25047, %r18172;
	fma.rn.f64 	%fd25048, %fd25047, 0dBFF921FB54442D18, %fd3036;
	fma.rn.f64 	%fd25049, %fd25047, 0dBC91A62633145C00, %fd25048;
	fma.rn.f64 	%fd76676, %fd25047, 0dB97B839A252049C0, %fd25049;
	setp.ltu.f64 	%p1769, %fd3037, 0d41E0000000000000;
	@%p1769 bra 	$L__BB0_2128;
	{ // callseq 211, 0
	.param .b64 param0;
	st.param.f64 	[param0], %fd3036;
	.param .align 16 .b8 retval0[16];
	call.uni (retval0), 
	__internal_trig_reduction_slowpathd, 
	(
	param0
	);
	ld.param.f64 	%fd76676, [retval0];
	ld.param.b32 	%r18172, [retval0+8];
	} // callseq 211
$L__BB0_2128:
	add.s32 	%r18173, %r18172, 1;
$L__BB0_2129:
	shl.b32 	%r8092, %r18173, 6;
	cvt.u64.u32 	%rd1446, %r8092;
	and.b64  	%rd1447, %rd1446, 64;
	mov.u64 	%rd1448, __cudart_sin_cos_coeffs;
	add.s64 	%rd1449, %rd1448, %rd1447;
	mul.rn.f64 	%fd25052, %fd76676, %fd76676;
	and.b32  	%r8093, %r18173, 1;
	setp.eq.b32 	%p1770, %r8093, 1;
	selp.f64 	%fd25053, 0dBDA8FF8320FD8164, 0d3DE5DB65F9785EBA, %p1770;
	ld.global.nc.v2.f64 	{%fd25054, %fd25055}, [%rd1449];
	fma.rn.f64 	%fd25056, %fd25053, %fd25052, %fd25054;
	fma.rn.f64 	%fd25057, %fd25056, %fd25052, %fd25055;
	ld.global.nc.v2.f64 	{%fd25058, %fd25059}, [%rd1449+16];
	fma.rn.f64 	%fd25060, %fd25057, %fd25052, %fd25058;
	fma.rn.f64 	%fd25061, %fd25060, %fd25052, %fd25059;
	ld.global.nc.v2.f64 	{%fd25062, %fd25063}, [%rd1449+32];
	fma.rn.f64 	%fd25064, %fd25061, %fd25052, %fd25062;
	fma.rn.f64 	%fd25065, %fd25064, %fd25052, %fd25063;
	fma.rn.f64 	%fd25066, %fd25065, %fd76676, %fd76676;
	fma.rn.f64 	%fd25067, %fd25065, %fd25052, 0d3FF0000000000000;
	selp.f64 	%fd25068, %fd25067, %fd25066, %p1770;
	and.b32  	%r8094, %r18173, 2;
	setp.eq.s32 	%p1771, %r8094, 0;
	mov.f64 	%fd25069, 0d0000000000000000;
	sub.f64 	%fd25070, %fd25069, %fd25068;
	selp.f64 	%fd3043, %fd25068, %fd25070, %p1771;
	mul.f64 	%fd3044, %fd3034, 0d3F91DF46A2529D3A;
	abs.f64 	%fd3045, %fd3044;
	setp.neu.f64 	%p1772, %fd3045, 0d7FF0000000000000;
	@%p1772 bra 	$L__BB0_2131;
	mov.f64 	%fd25076, 0d0000000000000000;
	mul.rn.f64 	%fd76678, %fd3044, %fd25076;
	mov.b32 	%r18175, 1;
	bra.uni 	$L__BB0_2134;
$L__BB0_2131:
	mul.f64 	%fd25071, %fd3044, 0d3FE45F306DC9C883;
	cvt.rni.s32.f64 	%r18174, %fd25071;
	cvt.rn.f64.s32 	%fd25072, %r18174;
	fma.rn.f64 	%fd25073, %fd25072, 0dBFF921FB54442D18, %fd3044;
	fma.rn.f64 	%fd25074, %fd25072, 0dBC91A62633145C00, %fd25073;
	fma.rn.f64 	%fd76678, %fd25072, 0dB97B839A252049C0, %fd25074;
	setp.ltu.f64 	%p1773, %fd3045, 0d41E0000000000000;
	@%p1773 bra 	$L__BB0_2133;
	{ // callseq 212, 0
	.param .b64 param0;
	st.param.f64 	[param0], %fd3044;
	.param .align 16 .b8 retval0[16];
	call.uni (retval0), 
	__internal_trig_reduction_slowpathd, 
	(
	param0
	);
	ld.param.f64 	%fd76678, [retval0];
	ld.param.b32 	%r18174, [retval0+8];
	} // callseq 212
$L__BB0_2133:
	add.s32 	%r18175, %r18174, 1;
$L__BB0_2134:
	shl.b32 	%r8097, %r18175, 6;
	cvt.u64.u32 	%rd1450, %r8097;
	and.b64  	%rd1451, %rd1450, 64;
	mov.u64 	%rd1452, __cudart_sin_cos_coeffs;
	add.s64 	%rd1453, %rd1452, %rd1451;
	mul.rn.f64 	%fd25077, %fd76678, %fd76678;
	and.b32  	%r8098, %r18175, 1;
	setp.eq.b32 	%p1774, %r8098, 1;
	selp.f64 	%fd25078, 0dBDA8FF8320FD8164, 0d3DE5DB65F9785EBA, %p1774;
	ld.global.nc.v2.f64 	{%fd25079, %fd25080}, [%rd1453];
	fma.rn.f64 	%fd25081, %fd25078, %fd25077, %fd25079;
	fma.rn.f64 	%fd25082, %fd25081, %fd25077, %fd25080;
	ld.global.nc.v2.f64 	{%fd25083, %fd25084}, [%rd1453+16];
	fma.rn.f64 	%fd25085, %fd25082, %fd25077, %fd25083;
	fma.rn.f64 	%fd25086, %fd25085, %fd25077, %fd25084;
	ld.global.nc.v2.f64 	{%fd25087, %fd25088}, [%rd1453+32];
	fma.rn.f64 	%fd25089, %fd25086, %fd25077, %fd25087;
	fma.rn.f64 	%fd25090, %fd25089, %fd25077, %fd25088;
	fma.rn.f64 	%fd25091, %fd25090, %fd76678, %fd76678;
	fma.rn.f64 	%fd25092, %fd25090, %fd25077, 0d3FF0000000000000;
	selp.f64 	%fd25093, %fd25092, %fd25091, %p1774;
	and.b32  	%r8099, %r18175, 2;
	setp.eq.s32 	%p1775, %r8099, 0;
	mov.f64 	%fd25094, 0d0000000000000000;
	sub.f64 	%fd25095, %fd25094, %fd25093;
	selp.f64 	%fd3051, %fd25093, %fd25095, %p1775;
	mul.f64 	%fd3052, %fd3035, 0d3F91DF46A2529D3A;
	abs.f64 	%fd3053, %fd3052;
	setp.neu.f64 	%p1776, %fd3053, 0d7FF0000000000000;
	@%p1776 bra 	$L__BB0_2136;
	mov.f64 	%fd25101, 0d0000000000000000;
	mul.rn.f64 	%fd76680, %fd3052, %fd25101;
	mov.b32 	%r18177, 1;
	bra.uni 	$L__BB0_2139;
$L__BB0_2136:
	mul.f64 	%fd25096, %fd3052, 0d3FE45F306DC9C883;
	cvt.rni.s32.f64 	%r18176, %fd25096;
	cvt.rn.f64.s32 	%fd25097, %r18176;
	fma.rn.f64 	%fd25098, %fd25097, 0dBFF921FB54442D18, %fd3052;
	fma.rn.f64 	%fd25099, %fd25097, 0dBC91A62633145C00, %fd25098;
	fma.rn.f64 	%fd76680, %fd25097, 0dB97B839A252049C0, %fd25099;
	setp.ltu.f64 	%p1777, %fd3053, 0d41E0000000000000;
	@%p1777 bra 	$L__BB0_2138;
	{ // callseq 213, 0
	.param .b64 param0;
	st.param.f64 	[param0], %fd3052;
	.param .align 16 .b8 retval0[16];
	call.uni (retval0), 
	__internal_trig_reduction_slowpathd, 
	(
	param0
	);
	ld.param.f64 	%fd76680, [retval0];
	ld.param.b32 	%r18176, [retval0+8];
	} // callseq 213
$L__BB0_2138:
	add.s32 	%r18177, %r18176, 1;
$L__BB0_2139:
	shl.b32 	%r8102, %r18177, 6;
	cvt.u64.u32 	%rd1454, %r8102;
	and.b64  	%rd1455, %rd1454, 64;
	mov.u64 	%rd1456, __cudart_sin_cos_coeffs;
	add.s64 	%rd1457, %rd1456, %rd1455;
	mul.rn.f64 	%fd25102, %fd76680, %fd76680;
	and.b32  	%r8103, %r18177, 1;
	setp.eq.b32 	%p1779, %r8103, 1;
	selp.f64 	%fd25103, 0dBDA8FF8320FD8164, 0d3DE5DB65F9785EBA, %p1779;
	ld.global.nc.v2.f64 	{%fd25104, %fd25105}, [%rd1457];
	fma.rn.f64 	%fd25106, %fd25103, %fd25102, %fd25104;
	fma.rn.f64 	%fd25107, %fd25106, %fd25102, %fd25105;
	ld.global.nc.v2.f64 	{%fd25108, %fd25109}, [%rd1457+16];
	fma.rn.f64 	%fd25110, %fd25107, %fd25102, %fd25108;
	fma.rn.f64 	%fd25111, %fd25110, %fd25102, %fd25109;
	ld.global.nc.v2.f64 	{%fd25112, %fd25113}, [%rd1457+32];
	fma.rn.f64 	%fd25114, %fd25111, %fd25102, %fd25112;
	fma.rn.f64 	%fd25115, %fd25114, %fd25102, %fd25113;
	fma.rn.f64 	%fd25116, %fd25115, %fd76680, %fd76680;
	fma.rn.f64 	%fd25117, %fd25115, %fd25102, 0d3FF0000000000000;
	selp.f64 	%fd25118, %fd25117, %fd25116, %p1779;
	and.b32  	%r8104, %r18177, 2;
	setp.eq.s32 	%p1780, %r8104, 0;
	mov.f64 	%fd25119, 0d0000000000000000;
	sub.f64 	%fd25120, %fd25119, %fd25118;
	selp.f64 	%fd3059, %fd25118, %fd25120, %p1780;
	@%p1768 bra 	$L__BB0_2141;
	mov.f64 	%fd25126, 0d0000000000000000;
	mul.rn.f64 	%fd76681, %fd3036, %fd25126;
	mov.b32 	%r18178, 0;
	bra.uni 	$L__BB0_2143;
$L__BB0_2141:
	mul.f64 	%fd25121, %fd3036, 0d3FE45F306DC9C883;
	cvt.rni.s32.f64 	%r18178, %fd25121;
	cvt.rn.f64.s32 	%fd25122, %r18178;
	fma.rn.f64 	%fd25123, %fd25122, 0dBFF921FB54442D18, %fd3036;
	fma.rn.f64 	%fd25124, %fd25122, 0dBC91A62633145C00, %fd25123;
	fma.rn.f64 	%fd76681, %fd25122, 0dB97B839A252049C0, %fd25124;
	setp.ltu.f64 	%p1781, %fd3037, 0d41E0000000000000;
	@%p1781 bra 	$L__BB0_2143;
	{ // callseq 214, 0
	.param .b64 param0;
	st.param.f64 	[param0], %fd3036;
	.param .align 16 .b8 retval0[16];
	call.uni (retval0), 
	__internal_trig_reduction_slowpathd, 
	(
	param0
	);
	ld.param.f64 	%fd76681, [retval0];
	ld.param.b32 	%r18178, [retval0+8];
	} // callseq 214
$L__BB0_2143:
	shl.b32 	%r8107, %r18178, 6;
	cvt.u64.u32 	%rd1458, %r8107;
	and.b64  	%rd1459, %rd1458, 64;
	mov.u64 	%rd1460, __cudart_sin_cos_coeffs;
	add.s64 	%rd1461, %rd1460, %rd1459;
	mul.rn.f64 	%fd25127, %fd76681, %fd76681;
	and.b32  	%r8108, %r18178, 1;
	setp.eq.b32 	%p1783, %r8108, 1;
	selp.f64 	%fd25128, 0dBDA8FF8320FD8164, 0d3DE5DB65F9785EBA, %p1783;
	ld.global.nc.v2.f64 	{%fd25129, %fd25130}, [%rd1461];
	fma.rn.f64 	%fd25131, %fd25128, %fd25127, %fd25129;
	fma.rn.f64 	%fd25132, %fd25131, %fd25127, %fd25130;
	ld.global.nc.v2.f64 	{%fd25133, %fd25134}, [%rd1461+16];
	fma.rn.f64 	%fd25135, %fd25132, %fd25127, %fd25133;
	fma.rn.f64 	%fd25136, %fd25135, %fd25127, %fd25134;
	ld.global.nc.v2.f64 	{%fd25137, %fd25138}, [%rd1461+32];
	fma.rn.f64 	%fd25139, %fd25136, %fd25127, %fd25137;
	fma.rn.f64 	%fd25140, %fd25139, %fd25127, %fd25138;
	fma.rn.f64 	%fd25141, %fd25140, %fd76681, %fd76681;
	fma.rn.f64 	%fd25142, %fd25140, %fd25127, 0d3FF0000000000000;
	selp.f64 	%fd25143, %fd25142, %fd25141, %p1783;
	and.b32  	%r8109, %r18178, 2;
	setp.eq.s32 	%p1784, %r8109, 0;
	mov.f64 	%fd25144, 0d0000000000000000;
	sub.f64 	%fd25145, %fd25144, %fd25143;
	selp.f64 	%fd3064, %fd25143, %fd25145, %p1784;
	@%p1772 bra 	$L__BB0_2145;
	mov.f64 	%fd25151, 0d0000000000000000;
	mul.rn.f64 	%fd76682, %fd3044, %fd25151;
	mov.b32 	%r18179, 0;
	bra.uni 	$L__BB0_2147;
$L__BB0_2145:
	mul.f64 	%fd25146, %fd3044, 0d3FE45F306DC9C883;
	cvt.rni.s32.f64 	%r18179, %fd25146;
	cvt.rn.f64.s32 	%fd25147, %r18179;
	fma.rn.f64 	%fd25148, %fd25147, 0dBFF921FB54442D18, %fd3044;
	fma.rn.f64 	%fd25149, %fd25147, 0dBC91A62633145C00, %fd25148;
	fma.rn.f64 	%fd76682, %fd25147, 0dB97B839A252049C0, %fd25149;
	setp.ltu.f64 	%p1785, %fd3045, 0d41E0000000000000;
	@%p1785 bra 	$L__BB0_2147;
	{ // callseq 215, 0
	.param .b64 param0;
	st.param.f64 	[param0], %fd3044;
	.param .align 16 .b8 retval0[16];
	call.uni (retval0), 
	__internal_trig_reduction_slowpathd, 
	(
	param0
	);
	ld.param.f64 	%fd76682, [retval0];
	ld.param.b32 	%r18179, [retval0+8];
	} // callseq 215
$L__BB0_2147:
	shl.b32 	%r8112, %r18179, 6;
	cvt.u64.u32 	%rd1462, %r8112;
	and.b64  	%rd1463, %rd1462, 64;
	mov.u64 	%rd1464, __cudart_sin_cos_coeffs;
	add.s64 	%rd1465, %rd1464, %rd1463;
	mul.rn.f64 	%fd25152, %fd76682, %fd76682;
	and.b32  	%r8113, %r18179, 1;
	setp.eq.b32 	%p1787, %r8113, 1;
	selp.f64 	%fd25153, 0dBDA8FF8320FD8164, 0d3DE5DB65F9785EBA, %p1787;
	ld.global.nc.v2.f64 	{%fd25154, %fd25155}, [%rd1465];
	fma.rn.f64 	%fd25156, %fd25153, %fd25152, %fd25154;
	fma.rn.f64 	%fd25157, %fd25156, %fd25152, %fd25155;
	ld.global.nc.v2.f64 	{%fd25158, %fd25159}, [%rd1465+16];
	fma.rn.f64 	%fd25160, %fd25157, %fd25152, %fd25158;
	fma.rn.f64 	%fd25161, %fd25160, %fd25152, %fd25159;
	ld.global.nc.v2.f64 	{%fd25162, %fd25163}, [%rd1465+32];
	fma.rn.f64 	%fd25164, %fd25161, %fd25152, %fd25162;
	fma.rn.f64 	%fd25165, %fd25164, %fd25152, %fd25163;
	fma.rn.f64 	%fd25166, %fd25165, %fd76682, %fd76682;
	fma.rn.f64 	%fd25167, %fd25165, %fd25152, 0d3FF0000000000000;
	selp.f64 	%fd25168, %fd25167, %fd25166, %p1787;
	and.b32  	%r8114, %r18179, 2;
	setp.eq.s32 	%p1788, %r8114, 0;
	mov.f64 	%fd25169, 0d0000000000000000;
	sub.f64 	%fd25170, %fd25169, %fd25168;
	selp.f64 	%fd3069, %fd25168, %fd25170, %p1788;
	@%p1776 bra 	$L__BB0_2149;
	mov.f64 	%fd25176, 0d0000000000000000;
	mul.rn.f64 	%fd76683, %fd3052, %fd25176;
	mov.b32 	%r18180, 0;
	bra.uni 	$L__BB0_2151;
$L__BB0_2149:
	mul.f64 	%fd25171, %fd3052, 0d3FE45F306DC9C883;
	cvt.rni.s32.f64 	%r18180, %fd25171;
	cvt.rn.f64.s32 	%fd25172, %r18180;
	fma.rn.f64 	%fd25173, %fd25172, 0dBFF921FB54442D18, %fd3052;
	fma.rn.f64 	%fd25174, %fd25172, 0dBC91A62633145C00, %fd25173;
	fma.rn.f64 	%fd76683, %fd25172, 0dB97B839A252049C0, %fd25174;
	setp.ltu.f64 	%p1789, %fd3053, 0d41E0000000000000;
	@%p1789 bra 	$L__BB0_2151;
	{ // callseq 216, 0
	.param .b64 param0;
	st.param.f64 	[param0], %fd3052;
	.param .align 16 .b8 retval0[16];
	call.uni (retval0), 
	__internal_trig_reduction_slowpathd, 
	(
	param0
	);
	ld.param.f64 	%fd76683, [retval0];
	ld.param.b32 	%r18180, [retval0+8];
	} // callseq 216
$L__BB0_2151:
	ld.param.u64 	%rd8122, [_Z8FitGrainPdPiS0_S_S_S0_S0_S_S_S_S_S_S_S_S_S_S_S_S__param_1];
	ld.param.u64 	%rd7992, [_Z8FitGrainPdPiS0_S_S_S0_S0_S_S_S_S_S_S_S_S_S_S_S_S__param_0];
	shl.b32 	%r8118, %r18180, 6;
	cvt.u64.u32 	%rd1466, %r8118;
	and.b64  	%rd1467, %rd1466, 64;
	mov.u64 	%rd1468, __cudart_sin_cos_coeffs;
	add.s64 	%rd1469, %rd1468, %rd1467;
	mul.rn.f64 	%fd25177, %fd76683, %fd76683;
	and.b32  	%r8119, %r18180, 1;
	setp.eq.b32 	%p1790, %r8119, 1;
	selp.f64 	%fd25178, 0dBDA8FF8320FD8164, 0d3DE5DB65F9785EBA, %p1790;
	ld.global.nc.v2.f64 	{%fd25179, %fd25180}, [%rd1469];
	fma.rn.f64 	%fd25181, %fd25178, %fd25177, %fd25179;
	fma.rn.f64 	%fd25182, %fd25181, %fd25177, %fd25180;
	ld.global.nc.v2.f64 	{%fd25183, %fd25184}, [%rd1469+16];
	fma.rn.f64 	%fd25185, %fd25182, %fd25177, %fd25183;
	fma.rn.f64 	%fd25186, %fd25185, %fd25177, %fd25184;
	ld.global.nc.v2.f64 	{%fd25187, %fd25188}, [%rd1469+32];
	fma.rn.f64 	%fd25189, %fd25186, %fd25177, %fd25187;
	fma.rn.f64 	%fd25190, %fd25189, %fd25177, %fd25188;
	fma.rn.f64 	%fd25191, %fd25190, %fd76683, %fd76683;
	fma.rn.f64 	%fd25192, %fd25190, %fd25177, 0d3FF0000000000000;
	selp.f64 	%fd25193, %fd25192, %fd25191, %p1790;
	and.b32  	%r8120, %r18180, 2;
	setp.eq.s32 	%p1791, %r8120, 0;
	mov.f64 	%fd25194, 0d0000000000000000;
	sub.f64 	%fd25195, %fd25194, %fd25193;
	selp.f64 	%fd3074, %fd25193, %fd25195, %p1791;
	mul.f64 	%fd25196, %fd3043, %fd3059;
	mul.f64 	%fd25197, %fd3051, %fd3074;
	mul.f64 	%fd25198, %fd3064, %fd25197;
	sub.f64 	%fd3075, %fd25196, %fd25198;
	mul.f64 	%fd25199, %fd3043, %fd25197;
	fma.rn.f64 	%fd3076, %fd3059, %fd3064, %fd25199;
	mul.f64 	%fd3077, %fd3059, %fd3069;
	cvta.to.global.u64 	%rd1470, %rd8122;
	ld.global.u32 	%r1255, [%rd1470+4];
	cvta.to.global.u64 	%rd1471, %rd7992;
	ld.global.f64 	%fd3078, [%rd1471+4088];
	mov.b32 	%r18220, 0;
	not.pred 	%p1792, %p9695;
	@%p1792 bra 	$L__BB0_2299;
	mul.f64 	%fd3079, %fd3069, %fd3074;
	neg.f64 	%fd25200, %fd3069;
	mul.f64 	%fd3080, %fd3043, %fd25200;
	mul.f64 	%fd25201, %fd3064, %fd3074;
	mul.f64 	%fd25202, %fd3051, %fd3059;
	mul.f64 	%fd25203, %fd3043, %fd25202;
	sub.f64 	%fd3081, %fd25203, %fd25201;
	mul.f64 	%fd3082, %fd3064, %fd3069;
	mul.f64 	%fd25204, %fd3043, %fd3074;
	neg.f64 	%fd25205, %fd3059;
	mul.f64 	%fd25206, %fd3051, %fd25205;
	mul.f64 	%fd25207, %fd25206, %fd3064;
	sub.f64 	%fd3083, %fd25207, %fd25204;
	mov.b32 	%r18181, 0;
	mov.u32 	%r18220, %r18181;
$L__BB0_2153:
	mul.lo.s32 	%r8123, %r18181, 7;
	mul.wide.u32 	%rd1472, %r8123, 8;
	add.s64 	%rd1473, %rd33, %rd1472;
	ld.global.f64 	%fd25208, [%rd1473+16];
	ld.global.f64 	%fd25209, [%rd1473+8];
	ld.global.f64 	%fd25210, [%rd1473];
	mul.f64 	%fd25211, %fd25209, %fd3083;
	fma.rn.f64 	%fd25212, %fd25210, %fd3075, %fd25211;
	fma.rn.f64 	%fd3086, %fd25208, %fd3082, %fd25212;
	mul.f64 	%fd25213, %fd25209, %fd3081;
	fma.rn.f64 	%fd25214, %fd25210, %fd3076, %fd25213;
	fma.rn.f64 	%fd3087, %fd25208, %fd3080, %fd25214;
	mul.f64 	%fd25215, %fd25209, %fd3077;
	fma.rn.f64 	%fd25216, %fd25210, %fd3079, %fd25215;
	fma.rn.f64 	%fd3088, %fd25208, %fd3051, %fd25216;
	ld.global.f64 	%fd25217, [%rd1473+40];
	mul.f64 	%fd25218, %fd3087, %fd3087;
	fma.rn.f64 	%fd25219, %fd3086, %fd3086, %fd25218;
	fma.rn.f64 	%fd25220, %fd3088, %fd3088, %fd25219;
	sqrt.rn.f64 	%fd3089, %fd25220;
	mul.f64 	%fd3090, %fd25217, 0d3F91DF46A2529D3A;
	abs.f64 	%fd3091, %fd3090;
	setp.neu.f64 	%p1793, %fd3091, 0d7FF0000000000000;
	@%p1793 bra 	$L__BB0_2155;
	mov.f64 	%fd25226, 0d0000000000000000;
	mul.rn.f64 	%fd76686, %fd3090, %fd25226;
	mov.b32 	%r18184, 0;
	bra.uni 	$L__BB0_2157;
$L__BB0_2155:
	mul.f64 	%fd25221, %fd3090, 0d3FE45F306DC9C883;
	cvt.rni.s32.f64 	%r18184, %fd25221;
	cvt.rn.f64.s32 	%fd25222, %r18184;
	fma.rn.f64 	%fd25223, %fd25222, 0dBFF921FB54442D18, %fd3090;
	fma.rn.f64 	%fd25224, %fd25222, 0dBC91A62633145C00, %fd25223;
	fma.rn.f64 	%fd76686, %fd25222, 0dB97B839A252049C0, %fd25224;
	setp.ltu.f64 	%p1794, %fd3091, 0d41E0000000000000;
	@%p1794 bra 	$L__BB0_2157;
	{ // callseq 217, 0
	.param .b64 param0;
	st.param.f64 	[param0], %fd3090;
	.param .align 16 .b8 retval0[16];
	call.uni (retval0), 
	__internal_trig_reduction_slowpathd, 
	(
	param0
	);
	ld.param.f64 	%fd76686, [retval0];
	ld.param.b32 	%r18184, [retval0+8];
	} // callseq 217
$L__BB0_2157:
	shl.b32 	%r8126, %r18184, 6;
	cvt.u64.u32 	%rd1474, %r8126;
	and.b64  	%rd1475, %rd1474, 64;
	mov.u64 	%rd1476, __cudart_sin_cos_coeffs;
	add.s64 	%rd1477, %rd1476, %rd1475;
	mul.rn.f64 	%fd25227, %fd76686, %fd76686;
	and.b32  	%r8127, %r18184, 1;
	setp.eq.b32 	%p1795, %r8127, 1;
	selp.f64 	%fd25228, 0dBDA8FF8320FD8164, 0d3DE5DB65F9785EBA, %p1795;
	ld.global.nc.v2.f64 	{%fd25229, %fd25230}, [%rd1477];
	fma.rn.f64 	%fd25231, %fd25228, %fd25227, %fd25229;
	fma.rn.f64 	%fd25232, %fd25231, %fd25227, %fd25230;
	ld.global.nc.v2.f64 	{%fd25233, %fd25234}, [%rd1477+16];
	fma.rn.f64 	%fd25235, %fd25232, %fd25227, %fd25233;
	fma.rn.f64 	%fd25236, %fd25235, %fd25227, %fd25234;
	ld.global.nc.v2.f64 	{%fd25237, %fd25238}, [%rd1477+32];
	fma.rn.f64 	%fd25239, %fd25236, %fd25227, %fd25237;
	fma.rn.f64 	%fd25240, %fd25239, %fd25227, %fd25238;
	fma.rn.f64 	%fd25241, %fd25240, %fd76686, %fd76686;
	fma.rn.f64 	%fd25242, %fd25240, %fd25227, 0d3FF0000000000000;
	selp.f64 	%fd25243, %fd25242, %fd25241, %p1795;
	and.b32  	%r8128, %r18184, 2;
	setp.eq.s32 	%p1796, %r8128, 0;
	mov.f64 	%fd25244, 0d0000000000000000;
	sub.f64 	%fd25245, %fd25244, %fd25243;
	selp.f64 	%fd25246, %fd25243, %fd25245, %p1796;
	mul.f64 	%fd3096, %fd3089, %fd25246;
	abs.f64 	%fd25247, %fd3087;
	setp.geu.f64 	%p1797, %fd25247, 0d3F1A36E2EB1C432D;
	@%p1797 bra 	$L__BB0_2166;
	setp.eq.f64 	%p1845, %fd3086, 0d0000000000000000;
	mov.b32 	%r18198, 0;
	@%p1845 bra 	$L__BB0_2221;
	neg.f64 	%fd25609, %fd3096;
	div.rn.f64 	%fd3097, %fd25609, %fd3086;
	abs.f64 	%fd3098, %fd3097;
	setp.gtu.f64 	%p1846, %fd3098, 0d3FF0000000000000;
	@%p1846 bra 	$L__BB0_2221;
	{
	.reg .b32 %temp; 
	mov.b64 	{%temp, %r1262}, %fd3097;
	}
	{
	.reg .b32 %temp; 
	mov.b64 	{%temp, %r8195}, %fd3098;
	}
	setp.gt.s32 	%p1847, %r8195, 1071801957;
	@%p1847 bra 	$L__BB0_2164;
	mul.f64 	%fd25650, %fd3097, %fd3097;
	fma.rn.f64 	%fd25651, %fd25650, 0d3FB0066BDC1895E9, 0dBFB3823B180754AF;
	fma.rn.f64 	%fd25652, %fd25651, %fd25650, 0d3FB11E52CC2F79AE;
	fma.rn.f64 	%fd25653, %fd25652, %fd25650, 0dBF924EAF3526861B;
	fma.rn.f64 	%fd25654, %fd25653, %fd25650, 0d3F91DF02A31E6CB7;
	fma.rn.f64 	%fd25655, %fd25654, %fd25650, 0d3F847D18B0EEC6CC;
	fma.rn.f64 	%fd25656, %fd25655, %fd25650, 0d3F8D0AF961BA53B0;
	fma.rn.f64 	%fd25657, %fd25656, %fd25650, 0d3F91BF7734CF1C48;
	fma.rn.f64 	%fd25658, %fd25657, %fd25650, 0d3F96E91483144EF7;
	fma.rn.f64 	%fd25659, %fd25658, %fd25650, 0d3F9F1C6E0A4F9F81;
	fma.rn.f64 	%fd25660, %fd25659, %fd25650, 0d3FA6DB6DC27FA92B;
	fma.rn.f64 	%fd25661, %fd25660, %fd25650, 0d3FB333333320F91B;
	fma.rn.f64 	%fd25662, %fd25661, %fd25650, 0d3FC5555555555F4D;
	mul.f64 	%fd25663, %fd25650, %fd25662;
	fma.rn.f64 	%fd3099, %fd25663, %fd3098, %fd3098;
	setp.gt.s32 	%p1851, %r1262, -1;
	@%p1851 bra 	$L__BB0_2163;
	mov.f64 	%fd25668, 0d3C91A62633145C07;
	add.rn.f64 	%fd25669, %fd3099, %fd25668;
	mov.f64 	%fd25670, 0d3FF921FB54442D18;
	add.rn.f64 	%fd76687, %fd25670, %fd25669;
	bra.uni 	$L__BB0_2165;
$L__BB0_2163:
	mov.f64 	%fd25664, 0dBC91A62633145C07;
	add.rn.f64 	%fd25665, %fd3099, %fd25664;
	neg.f64 	%fd25666, %fd25665;
	mov.f64 	%fd25667, 0d3FF921FB54442D18;
	add.rn.f64 	%fd76687, %fd25667, %fd25666;
	bra.uni 	$L__BB0_2165;
$L__BB0_2164:
	mov.f64 	%fd25610, 0d3FF0000000000000;
	sub.f64 	%fd25611, %fd25610, %fd3098;
	{
	.reg .b32 %temp; 
	mov.b64 	{%r8196, %temp}, %fd25611;
	}
	{
	.reg .b32 %temp; 
	mov.b64 	{%temp, %r8197}, %fd25611;
	}
	add.s32 	%r8198, %r8197, -1048576;
	mov.b64 	%fd25612, {%r8196, %r8198};
	rsqrt.approx.ftz.f64 	%fd25613, %fd25612;
	{
	.reg .b32 %temp; 
	mov.b64 	{%r8199, %temp}, %fd25613;
	}
	{
	.reg .b32 %temp; 
	mov.b64 	{%temp, %r8200}, %fd25613;
	}
	add.s32 	%r8201, %r8200, -1048576;
	mov.b64 	%fd25614, {%r8199, %r8201};
	mul.f64 	%fd25615, %fd25612, %fd25613;
	neg.f64 	%fd25616, %fd25615;
	fma.rn.f64 	%fd25617, %fd25615, %fd25616, %fd25612;
	fma.rn.f64 	%fd25618, %fd25617, %fd25614, %fd25615;
	neg.f64 	%fd25619, %fd25618;
	fma.rn.f64 	%fd25620, %fd25613, %fd25619, 0d3FF0000000000000;
	fma.rn.f64 	%fd25621, %fd25620, %fd25614, %fd25614;
	fma.rn.f64 	%fd25622, %fd25618, %fd25619, %fd25612;
	fma.rn.f64 	%fd25623, %fd25622, %fd25621, %fd25618;
	{
	.reg .b32 %temp; 
	mov.b64 	{%r8202, %temp}, %fd25623;
	}
	{
	.reg .b32 %temp; 
	mov.b64 	{%temp, %r8203}, %fd25623;
	}
	add.s32 	%r8204, %r8203, 1048576;
	mov.b64 	%fd25624, {%r8202, %r8204};
	fma.rn.f64 	%fd25625, %fd25611, 0d3EC715B371155F70, 0dBEBAC2FE66FAAC4B;
	fma.rn.f64 	%fd25626, %fd25625, %fd25611, 0d3ED9A9B88EFCD9B8;
	fma.rn.f64 	%fd25627, %fd25626, %fd25611, 0d3EDD0F40A8A0C4C3;
	fma.rn.f64 	%fd25628, %fd25627, %fd25611, 0d3EF46D4CFA9E0E1F;
	fma.rn.f64 	%fd25629, %fd25628, %fd25611, 0d3F079C168D1E2422;
	fma.rn.f64 	%fd25630, %fd25629, %fd25611, 0d3F1C9A88C3BCA540;
	fma.rn.f64 	%fd25631, %fd25630, %fd25611, 0d3F31C4E64BD476DF;
	fma.rn.f64 	%fd25632, %fd25631, %fd25611, 0d3F46E8BA60009C8F;
	fma.rn.f64 	%fd25633, %fd25632, %fd25611, 0d3F5F1C71C62B05A2;
	fma.rn.f64 	%fd25634, %fd25633, %fd25611, 0d3F76DB6DB6DC9F2C;
	fma.rn.f64 	%fd25635, %fd25634, %fd25611, 0d3F9333333333329C;
	fma.rn.f64 	%fd25636, %fd25635, %fd25611, 0d3FB5555555555555;
	setp.lt.s32 	%p1848, %r8197, 1;
	mov.f64 	%fd25637, 0d0000000000000000;
	mul.rn.f64 	%fd25638, %fd3098, %fd25637;
	mul.f64 	%fd25639, %fd25611, %fd25636;
	fma.rn.f64 	%fd25640, %fd25639, %fd25624, %fd25624;
	selp.f64 	%fd25641, %fd25638, %fd25640, %p1848;
	setp.lt.s32 	%p1849, %r8197, 0;
	mov.f64 	%fd25642, 0d7FF0000000000000;
	mul.rn.f64 	%fd25643, %fd25641, %fd25642;
	selp.f64 	%fd25644, %fd25643, %fd25641, %p1849;
	setp.lt.s32 	%p1850, %r1262, 0;
	mov.f64 	%fd25645, 0dBCA1A62633145C07;
	add.rn.f64 	%fd25646, %fd25644, %fd25645;
	neg.f64 	%fd25647, %fd25646;
	mov.f64 	%fd25648, 0d400921FB54442D18;
	add.rn.f64 	%fd25649, %fd25648, %fd25647;
	selp.f64 	%fd76687, %fd25649, %fd25644, %p1850;
$L__BB0_2165:
	mul.f64 	%fd25671, %fd76687, 0d404CA5DC1A63C1F5;
	neg.f64 	%fd25672, %fd25671;
	st.local.v2.f64 	[%rd24], {%fd25671, %fd25672};
	mov.b32 	%r18198, 2;
	bra.uni 	$L__BB0_2221;
$L__BB0_2166:
	mul.f64 	%fd25248, %fd3086, %fd3086;
	mul.f64 	%fd25249, %fd3087, %fd3087;
	div.rn.f64 	%fd25250, %fd25248, %fd25249;
	add.f64 	%fd3104, %fd25250, 0d3FF0000000000000;
	add.f64 	%fd25251, %fd3096, %fd3096;
	mul.f64 	%fd25252, %fd3086, %fd25251;
	div.rn.f64 	%fd3105, %fd25252, %fd25249;
	mul.f64 	%fd25253, %fd3096, %fd3096;
	div.rn.f64 	%fd25254, %fd25253, %fd25249;
	add.f64 	%fd25255, %fd25254, 0dBFF0000000000000;
	mul.f64 	%fd25256, %fd3104, 0dC010000000000000;
	mul.f64 	%fd25257, %fd25256, %fd25255;
	fma.rn.f64 	%fd3106, %fd3105, %fd3105, %fd25257;
	setp.ltu.f64 	%p1798, %fd3106, 0d0000000000000000;
	mov.b32 	%r18198, 0;
	@%p1798 bra 	$L__BB0_2221;
	sqrt.rn.f64 	%fd3107, %fd3106;
	sub.f64 	%fd25258, %fd3107, %fd3105;
	add.f64 	%fd3108, %fd3104, %fd3104;
	div.rn.f64 	%fd3109, %fd25258, %fd3108;
	abs.f64 	%fd3110, %fd3109;
	setp.gtu.f64 	%p1799, %fd3110, 0d3FF0000000000000;
	mov.b32 	%r18198, 0;
	@%p1799 bra 	$L__BB0_2194;
	{
	.reg .b32 %temp; 
	mov.b64 	{%temp, %r1263}, %fd3109;
	}
	{
	.reg .b32 %temp; 
	mov.b64 	{%temp, %r8131}, %fd3110;
	}
	setp.gt.s32 	%p1800, %r8131, 1071801957;
	@%p1800 bra 	$L__BB0_2172;
	mul.f64 	%fd25299, %fd3109, %fd3109;
	fma.rn.f64 	%fd25300, %fd25299, 0d3FB0066BDC1895E9, 0dBFB3823B180754AF;
	fma.rn.f64 	%fd25301, %fd25300, %fd25299, 0d3FB11E52CC2F79AE;
	fma.rn.f64 	%fd25302, %fd25301, %fd25299, 0dBF924EAF3526861B;
	fma.rn.f64 	%fd25303, %fd25302, %fd25299, 0d3F91DF02A31E6CB7;
	fma.rn.f64 	%fd25304, %fd25303, %fd25299, 0d3F847D18B0EEC6CC;
	fma.rn.f64 	%fd25305, %fd25304, %fd25299, 0d3F8D0AF961BA53B0;
	fma.rn.f64 	%fd25306, %fd25305, %fd25299, 0d3F91BF7734CF1C48;
	fma.rn.f64 	%fd25307, %fd25306, %fd25299, 0d3F96E91483144EF7;
	fma.rn.f64 	%fd25308, %fd25307, %fd25299, 0d3F9F1C6E0A4F9F81;
	fma.rn.f64 	%fd25309, %fd25308, %fd25299, 0d3FA6DB6DC27FA92B;
	fma.rn.f64 	%fd25310, %fd25309, %fd25299, 0d3FB333333320F91B;
	fma.rn.f64 	%fd25311, %fd25310, %fd25299, 0d3FC5555555555F4D;
	mul.f64 	%fd25312, %fd25299, %fd25311;
	fma.rn.f64 	%fd3111, %fd25312, %fd3110, %fd3110;
	setp.gt.s32 	%p1804, %r1263, -1;
	@%p1804 bra 	$L__BB0_2171;
	mov.f64 	%fd25317, 0d3C91A62633145C07;
	add.rn.f64 	%fd25318, %fd3111, %fd25317;
	mov.f64 	%fd25319, 0d3FF921FB54442D18;
	add.rn.f64 	%fd76688, %fd25319, %fd25318;
	bra.uni 	$L__BB0_2173;
$L__BB0_2171:
	mov.f64 	%fd25313, 0dBC91A62633145C07;
	add.rn.f64 	%fd25314, %fd3111, %fd25313;
	neg.f64 	%fd25315, %fd25314;
	mov.f64 	%fd25316, 0d3FF921FB54442D18;
	add.rn.f64 	%fd76688, %fd25316, %fd25315;
	bra.uni 	$L__BB0_2173;
$L__BB0_2172:
	mov.f64 	%fd25259, 0d3FF0000000000000;
	sub.f64 	%fd25260, %fd25259, %fd3110;
	{
	.reg .b32 %temp; 
	mov.b64 	{%r8132, %temp}, %fd25260;
	}
	{
	.reg .b32 %temp; 
	mov.b64 	{%temp, %r8133}, %fd25260;
	}
	add.s32 	%r8134, %r8133, -1048576;
	mov.b64 	%fd25261, {%r8132, %r8134};
	rsqrt.approx.ftz.f64 	%fd25262, %fd25261;
	{
	.reg .b32 %temp; 
	mov.b64 	{%r8135, %temp}, %fd25262;
	}
	{
	.reg .b32 %temp; 
	mov.b64 	{%temp, %r8136}, %fd25262;
	}
	add.s32 	%r8137, %r8136, -1048576;
	mov.b64 	%fd25263, {%r8135, %r8137};
	mul.f64 	%fd25264, %fd25261, %fd25262;
	neg.f64 	%fd25265, %fd25264;
	fma.rn.f64 	%fd25266, %fd25264, %fd25265, %fd25261;
	fma.rn.f64 	%fd25267, %fd25266, %fd25263, %fd25264;
	neg.f64 	%fd25268, %fd25267;
	fma.rn.f64 	%fd25269, %fd25262, %fd25268, 0d3FF0000000000000;
	fma.rn.f64 	%fd25270, %fd25269, %fd25263, %fd25263;
	fma.rn.f64 	%fd25271, %fd25267, %fd25268, %fd25261;
	fma.rn.f64 	%fd25272, %fd25271, %fd25270, %fd25267;
	{
	.reg .b32 %temp; 
	mov.b64 	{%r8138, %temp}, %fd25272;
	}
	{
	.reg .b32 %temp; 
	mov.b64 	{%temp, %r8139}, %fd25272;
	}
	add.s32 	%r8140, %r8139, 1048576;
	mov.b64 	%fd25273, {%r8138, %r8140};
	fma.rn.f64 	%fd25274, %fd25260, 0d3EC715B371155F70, 0dBEBAC2FE66FAAC4B;
	fma.rn.f64 	%fd25275, %fd25274, %fd25260, 0d3ED9A9B88EFCD9B8;
	fma.rn.f64 	%fd25276, %fd25275, %fd25260, 0d3EDD0F40A8A0C4C3;
	fma.rn.f64 	%fd25277, %fd25276, %fd25260, 0d3EF46D4CFA9E0E1F;
	fma.rn.f64 	%fd25278, %fd25277, %fd25260, 0d3F079C168D1E2422;
	fma.rn.f64 	%fd25279, %fd25278, %fd25260, 0d3F1C9A88C3BCA540;
	fma.rn.f64 	%fd25280, %fd25279, %fd25260, 0d3F31C4E64BD476DF;
	fma.rn.f64 	%fd25281, %fd25280, %fd25260, 0d3F46E8BA60009C8F;
	fma.rn.f64 	%fd25282, %fd25281, %fd25260, 0d3F5F1C71C62B05A2;
	fma.rn.f64 	%fd25283, %fd25282, %fd25260, 0d3F76DB6DB6DC9F2C;
	fma.rn.f64 	%fd25284, %fd25283, %fd25260, 0d3F9333333333329C;
	fma.rn.f64 	%fd25285, %fd25284, %fd25260, 0d3FB5555555555555;
	setp.lt.s32 	%p1801, %r8133, 1;
	mov.f64 	%fd25286, 0d0000000000000000;
	mul.rn.f64 	%fd25287, %fd3110, %fd25286;
	mul.f64 	%fd25288, %fd25260, %fd25285;
	fma.rn.f64 	%fd25289, %fd25288, %fd25273, %fd25273;
	selp.f64 	%fd25290, %fd25287, %fd25289, %p1801;
	setp.lt.s32 	%p1802, %r8133, 0;
	mov.f64 	%fd25291, 0d7FF0000000000000;
	mul.rn.f64 	%fd25292, %fd25290, %fd25291;
	selp.f64 	%fd25293, %fd25292, %fd25290, %p1802;
	setp.lt.s32 	%p1803, %r1263, 0;
	mov.f64 	%fd25294, 0dBCA1A62633145C07;
	add.rn.f64 	%fd25295, %fd25293, %fd25294;
	neg.f64 	%fd25296, %fd25295;
	mov.f64 	%fd25297, 0d400921FB54442D18;
	add.rn.f64 	%fd25298, %fd25297, %fd25296;
	selp.f64 	%fd76688, %fd25298, %fd25293, %p1803;
$L__BB0_2173:
	neg.f64 	%fd3116, %fd76688;
	abs.f64 	%fd3117, %fd76688;
	setp.neu.f64 	%p1805, %fd3117, 0d7FF0000000000000;
	@%p1805 bra 	$L__BB0_2175;
	mov.f64 	%fd25325, 0d0000000000000000;
	mul.rn.f64 	%fd76690, %fd76688, %fd25325;
	mov.b32 	%r18186, 1;
	bra.uni 	$L__BB0_2178;
$L__BB0_2175:
	mul.f64 	%fd25320, %fd76688, 0d3FE45F306DC9C883;
	cvt.rni.s32.f64 	%r18185, %fd25320;
	cvt.rn.f64.s32 	%fd25321, %r18185;
	fma.rn.f64 	%fd25322, %fd25321, 0dBFF921FB54442D18, %fd76688;
	fma.rn.f64 	%fd25323, %fd25321, 0dBC91A62633145C00, %fd25322;
	fma.rn.f64 	%fd76690, %fd25321, 0dB97B839A252049C0, %fd25323;
	setp.ltu.f64 	%p1806, %fd3117, 0d41E0000000000000;
	@%p1806 bra 	$L__BB0_2177;
	{ // callseq 218, 0
	.param .b64 param0;
	st.param.f64 	[param0], %fd76688;
	.param .align 16 .b8 retval0[16];
	call.uni (retval0), 
	__internal_trig_reduction_slowpathd, 
	(
	param0
	);
	ld.param.f64 	%fd76690, [retval0];
	ld.param.b32 	%r18185, [retval0+8];
	} // callseq 218
$L__BB0_2177:
	add.s32 	%r18186, %r18185, 1;
$L__BB0_2178:
	shl.b32 	%r8143, %r18186, 6;
	cvt.u64.u32 	%rd1478, %r8143;
	and.b64  	%rd1479, %rd1478, 64;
	mov.u64 	%rd1480, __cudart_sin_cos_coeffs;
	add.s64 	%rd1481, %rd1480, %rd1479;
	mul.rn.f64 	%fd25326, %fd76690, %fd76690;
	and.b32  	%r8144, %r18186, 1;
	setp.eq.b32 	%p1808, %r8144, 1;
	selp.f64 	%fd25327, 0dBDA8FF8320FD8164, 0d3DE5DB65F9785EBA, %p1808;
	ld.global.nc.v2.f64 	{%fd25328, %fd25329}, [%rd1481];
	fma.rn.f64 	%fd25330, %fd25327, %fd25326, %fd25328;
	fma.rn.f64 	%fd25331, %fd25330, %fd25326, %fd25329;
	ld.global.nc.v2.f64 	{%fd25332, %fd25333}, [%rd1481+16];
	fma.rn.f64 	%fd25334, %fd25331, %fd25326, %fd25332;
	fma.rn.f64 	%fd25335, %fd25334, %fd25326, %fd25333;
	ld.global.nc.v2.f64 	{%fd25336, %fd25337}, [%rd1481+32];
	fma.rn.f64 	%fd25338, %fd25335, %fd25326, %fd25336;
	fma.rn.f64 	%fd25339, %fd25338, %fd25326, %fd25337;
	fma.rn.f64 	%fd25340, %fd25339, %fd76690, %fd76690;
	fma.rn.f64 	%fd25341, %fd25339, %fd25326, 0d3FF0000000000000;
	selp.f64 	%fd25342, %fd25341, %fd25340, %p1808;
	and.b32  	%r8145, %r18186, 2;
	setp.eq.s32 	%p1809, %r8145, 0;
	mov.f64 	%fd25343, 0d0000000000000000;
	sub.f64 	%fd25344, %fd25343, %fd25342;
	selp.f64 	%fd3123, %fd25342, %fd25344, %p1809;
	@%p1805 bra 	$L__BB0_2180;
	mov.f64 	%fd25350, 0d0000000000000000;
	mul.rn.f64 	%fd76691, %fd76688, %fd25350;
	mov.b32 	%r18187, 0;
	bra.uni 	$L__BB0_2182;
$L__BB0_2180:
	mul.f64 	%fd25345, %fd76688, 0d3FE45F306DC9C883;
	cvt.rni.s32.f64 	%r18187, %fd25345;
	cvt.rn.f64.s32 	%fd25346, %r18187;
	fma.rn.f64 	%fd25347, %fd25346, 0dBFF921FB54442D18, %fd76688;
	fma.rn.f64 	%fd25348, %fd25346, 0dBC91A62633145C00, %fd25347;
	fma.rn.f64 	%fd76691, %fd25346, 0dB97B839A252049C0, %fd25348;
	setp.ltu.f64 	%p1810, %fd3117, 0d41E0000000000000;
	@%p1810 bra 	$L__BB0_2182;
	{ // callseq 219, 0
	.param .b64 param0;
	st.param.f64 	[param0], %fd76688;
	.param .align 16 .b8 retval0[16];
	call.uni (retval0), 
	__internal_trig_reduction_slowpathd, 
	(
	param0
	);
	ld.param.f64 	%fd76691, [retval0];
	ld.param.b32 	%r18187, [retval0+8];
	} // callseq 219
$L__BB0_2182:
	shl.b32 	%r8148, %r18187, 6;
	cvt.u64.u32 	%rd1482, %r8148;
	and.b64  	%rd1483, %rd1482, 64;
	mov.u64 	%rd1484, __cudart_sin_cos_coeffs;
	add.s64 	%rd1485, %rd1484, %rd1483;
	mul.rn.f64 	%fd25351, %fd76691, %fd76691;
	and.b32  	%r8149, %r18187, 1;
	setp.eq.b32 	%p1812, %r8149, 1;
	selp.f64 	%fd25352, 0dBDA8FF8320FD8164, 0d3DE5DB65F9785EBA, %p1812;
	ld.global.nc.v2.f64 	{%fd25353, %fd25354}, [%rd1485];
	fma.rn.f64 	%fd25355, %fd25352, %fd25351, %fd25353;
	fma.rn.f64 	%fd25356, %fd25355, %fd25351, %fd25354;
	ld.global.nc.v2.f64 	{%fd25357, %fd25358}, [%rd1485+16];
	fma.rn.f64 	%fd25359, %fd25356, %fd25351, %fd25357;
	fma.rn.f64 	%fd25360, %fd25359, %fd25351, %fd25358;
	ld.global.nc.v2.f64 	{%fd25361, %fd25362}, [%rd1485+32];
	fma.rn.f64 	%fd25363, %fd25360, %fd25351, %fd25361;
	fma.rn.f64 	%fd25364, %fd25363, %fd25351, %fd25362;
	fma.rn.f64 	%fd25365, %fd25364, %fd76691, %fd76691;
	fma.rn.f64 	%fd25366, %fd25364, %fd25351, 0d3FF0000000000000;
	selp.f64 	%fd25367, %fd25366, %fd25365, %p1812;
	and.b32  	%r8150, %r18187, 2;
	setp.eq.s32 	%p1813, %r8150, 0;
	mov.f64 	%fd25368, 0d0000000000000000;
	sub.f64 	%fd25369, %fd25368, %fd25367;
	selp.f64 	%fd25370, %fd25367, %fd25369, %p1813;
	mul.f64 	%fd25371, %fd3087, %fd25370;
	mul.f64 	%fd25372, %fd3086, %fd3123;
	sub.f64 	%fd25373, %fd25371, %fd25372;
	sub.f64 	%fd3128, %fd25373, %fd3096;
	@%p1805 bra 	$L__BB0_2184;
	mov.f64 	%fd25379, 0d0000000000000000;
	mul.rn.f64 	%fd76693, %fd3116, %fd25379;
	mov.b32 	%r18189, 1;
	bra.uni 	$L__BB0_2187;
$L__BB0_2184:
	mul.f64 	%fd25374, %fd76688, 0dBFE45F306DC9C883;
	cvt.rni.s32.f64 	%r18188, %fd25374;
	cvt.rn.f64.s32 	%fd25375, %r18188;
	fma.rn.f64 	%fd25376, %fd25375, 0dBFF921FB54442D18, %fd3116;
	fma.rn.f64 	%fd25377, %fd25375, 0dBC91A62633145C00, %fd25376;
	fma.rn.f64 	%fd76693, %fd25375, 0dB97B839A252049C0, %fd25377;
	setp.ltu.f64 	%p1814, %fd3117, 0d41E0000000000000;
	@%p1814 bra 	$L__BB0_2186;
	{ // callseq 220, 0
	.param .b64 param0;
	st.param.f64 	[param0], %fd3116;
	.param .align 16 .b8 retval0[16];
	call.uni (retval0), 
	__internal_trig_reduction_slowpathd, 
	(
	param0
	);
	ld.param.f64 	%fd76693, [retval0];
	ld.param.b32 	%r18188, [retval0+8];
	} // callseq 220
$L__BB0_2186:
	add.s32 	%r18189, %r18188, 1;
$L__BB0_2187:
	shl.b32 	%r8153, %r18189, 6;
	cvt.u64.u32 	%rd1486, %r8153;
	and.b64  	%rd1487, %rd1486, 64;
	mov.u64 	%rd1488, __cudart_sin_cos_coeffs;
	add.s64 	%rd1489, %rd1488, %rd1487;
	mul.rn.f64 	%fd25380, %fd76693, %fd76693;
	and.b32  	%r8154, %r18189, 1;
	setp.eq.b32 	%p1816, %r8154, 1;
	selp.f64 	%fd25381, 0dBDA8FF8320FD8164, 0d3DE5DB65F9785EBA, %p1816;
	ld.global.nc.v2.f64 	{%fd25382, %fd25383}, [%rd1489];
	fma.rn.f64 	%fd25384, %fd25381, %fd25380, %fd25382;
	fma.rn.f64 	%fd25385, %fd25384, %fd25380, %fd25383;
	ld.global.nc.v2.f64 	{%fd25386, %fd25387}, [%rd1489+16];
	fma.rn.f64 	%fd25388, %fd25385, %fd25380, %fd25386;
	fma.rn.f64 	%fd25389, %fd25388, %fd25380, %fd25387;
	ld.global.nc.v2.f64 	{%fd25390, %fd25391}, [%rd1489+32];
	fma.rn.f64 	%fd25392, %fd25389, %fd25380, %fd25390;
	fma.rn.f64 	%fd25393, %fd25392, %fd25380, %fd25391;
	fma.rn.f64 	%fd25394, %fd25393, %fd76693, %fd76693;
	fma.rn.f64 	%fd25395, %fd25393, %fd25380, 0d3FF0000000000000;
	selp.f64 	%fd25396, %fd25395, %fd25394, %p1816;
	and.b32  	%r8155, %r18189, 2;
	setp.eq.s32 	%p1817, %r8155, 0;
	mov.f64 	%fd25397, 0d0000000000000000;
	sub.f64 	%fd25398, %fd25397, %fd25396;
	selp.f64 	%fd3134, %fd25396, %fd25398, %p1817;
	@%p1805 bra 	$L__BB0_2189;
	mov.f64 	%fd25404, 0d0000000000000000;
	mul.rn.f64 	%fd76694, %fd3116, %fd25404;
	mov.b32 	%r18190, 0;
	bra.uni 	$L__BB0_2191;
$L__BB0_2189:
	mul.f64 	%fd25399, %fd76688, 0dBFE45F306DC9C883;
	cvt.rni.s32.f64 	%r18190, %fd25399;
	cvt.rn.f64.s32 	%fd25400, %r18190;
	fma.rn.f64 	%fd25401, %fd25400, 0dBFF921FB54442D18, %fd3116;
	fma.rn.f64 	%fd25402, %fd25400, 0dBC91A62633145C00, %fd25401;
	fma.rn.f64 	%fd76694, %fd25400, 0dB97B839A252049C0, %fd25402;
	setp.ltu.f64 	%p1818, %fd3117, 0d41E0000000000000;
	@%p1818 bra 	$L__BB0_2191;
	{ // callseq 221, 0
	.param .b64 param0;
	st.param.f64 	[param0], %fd3116;
	.param .align 16 .b8 retval0[16];
	call.uni (retval0), 
	__internal_trig_reduction_slowpathd, 
	(
	param0
	);
	ld.param.f64 	%fd76694, [retval0];
	ld.param.b32 	%r18190, [retval0+8];
	} // callseq 221
$L__BB0_2191:
	shl.b32 	%r8158, %r18190, 6;
	cvt.u64.u32 	%rd1490, %r8158;
	and.b64  	%rd1491, %rd1490, 64;
	mov.u64 	%rd1492, __cudart_sin_cos_coeffs;
	add.s64 	%rd1493, %rd1492, %rd1491;
	mul.rn.f64 	%fd25405, %fd76694, %fd76694;
	and.b32  	%r8159, %r18190, 1;
	setp.eq.b32 	%p1819, %r8159, 1;
	selp.f64 	%fd25406, 0dBDA8FF8320FD8164, 0d3DE5DB65F9785EBA, %p1819;
	ld.global.nc.v2.f64 	{%fd25407, %fd25408}, [%rd1493];
	fma.rn.f64 	%fd25409, %fd25406, %fd25405, %fd25407;
	fma.rn.f64 	%fd25410, %fd25409, %fd25405, %fd25408;
	ld.global.nc.v2.f64 	{%fd25411, %fd25412}, [%rd1493+16];
	fma.rn.f64 	%fd25413, %fd25410, %fd25405, %fd25411;
	fma.rn.f64 	%fd25414, %fd25413, %fd25405, %fd25412;
	ld.global.nc.v2.f64 	{%fd25415, %fd25416}, [%rd1493+32];
	fma.rn.f64 	%fd25417, %fd25414, %fd25405, %fd25415;
	fma.rn.f64 	%fd25418, %fd25417, %fd25405, %fd25416;
	fma.rn.f64 	%fd25419, %fd25418, %fd76694, %fd76694;
	fma.rn.f64 	%fd25420, %fd25418, %fd25405, 0d3FF0000000000000;
	selp.f64 	%fd25421, %fd25420, %fd25419, %p1819;
	and.b32  	%r8160, %r18190, 2;
	setp.eq.s32 	%p1820, %r8160, 0;
	mov.f64 	%fd25422, 0d0000000000000000;
	sub.f64 	%fd25423, %fd25422, %fd25421;
	selp.f64 	%fd25424, %fd25421, %fd25423, %p1820;
	mul.f64 	%fd25425, %fd3087, %fd25424;
	mul.f64 	%fd25426, %fd3086, %fd3134;
	sub.f64 	%fd25427, %fd25425, %fd25426;
	sub.f64 	%fd25428, %fd25427, %fd3096;
	abs.f64 	%fd25429, %fd25428;
	abs.f64 	%fd25430, %fd3128;
	setp.geu.f64 	%p1821, %fd25430, %fd25429;
	@%p1821 bra 	$L__BB0_2193;
	mul.f64 	%fd25432, %fd76688, 0d404CA5DC1A63C1F5;
	st.local.f64 	[%rd24], %fd25432;
	mov.b32 	%r18198, 1;
	bra.uni 	$L__BB0_2194;
$L__BB0_2193:
	mul.f64 	%fd25431, %fd76688, 0dC04CA5DC1A63C1F5;
	st.local.f64 	[%rd24], %fd25431;
	mov.b32 	%r18198, 1;
$L__BB0_2194:
	neg.f64 	%fd25433, %fd3105;
	sub.f64 	%fd25434, %fd25433, %fd3107;
	div.rn.f64 	%fd3139, %fd25434, %fd3108;
	abs.f64 	%fd3140, %fd3139;
	setp.gtu.f64 	%p1822, %fd3140, 0d3FF0000000000000;
	@%p1822 bra 	$L__BB0_2221;
	{
	.reg .b32 %temp; 
	mov.b64 	{%temp, %r1281}, %fd3139;
	}
	{
	.reg .b32 %temp; 
	mov.b64 	{%temp, %r8163}, %fd3140;
	}
	setp.gt.s32 	%p1823, %r8163, 1071801957;
	@%p1823 bra 	$L__BB0_2199;
	mul.f64 	%fd25475, %fd3139, %fd3139;
	fma.rn.f64 	%fd25476, %fd25475, 0d3FB0066BDC1895E9, 0dBFB3823B180754AF;
	fma.rn.f64 	%fd25477, %fd25476, %fd25475, 0d3FB11E52CC2F79AE;
	fma.rn.f64 	%fd25478, %fd25477, %fd25475, 0dBF924EAF3526861B;
	fma.rn.f64 	%fd25479, %fd25478, %fd25475, 0d3F91DF02A31E6CB7;
	fma.rn.f64 	%fd25480, %fd25479, %fd25475, 0d3F847D18B0EEC6CC;
	fma.rn.f64 	%fd25481, %fd25480, %fd25475, 0d3F8D0AF961BA53B0;
	fma.rn.f64 	%fd25482, %fd25481, %fd25475, 0d3F91BF7734CF1C48;
	fma.rn.f64 	%fd25483, %fd25482, %fd25475, 0d3F96E91483144EF7;
	fma.rn.f64 	%fd25484, %fd25483, %fd25475, 0d3F9F1C6E0A4F9F81;
	fma.rn.f64 	%fd25485, %fd25484, %fd25475, 0d3FA6DB6DC27FA92B;
	fma.rn.f64 	%fd25486, %fd25485, %fd25475, 0d3FB333333320F91B;
	fma.rn.f64 	%fd25487, %fd25486, %fd25475, 0d3FC5555555555F4D;
	mul.f64 	%fd25488, %fd25475, %fd25487;
	fma.rn.f64 	%fd3141, %fd25488, %fd3140, %fd3140;
	setp.gt.s32 	%p1827, %r1281, -1;
	@%p1827 bra 	$L__BB0_2198;
	mov.f64 	%fd25493, 0d3C91A62633145C07;
	add.rn.f64 	%fd25494, %fd3141, %fd25493;
	mov.f64 	%fd25495, 0d3FF921FB54442D18;
	add.rn.f64 	%fd76695, %fd25495, %fd25494;
	bra.uni 	$L__BB0_2200;
$L__BB0_2198:
	mov.f64 	%fd25489, 0dBC91A62633145C07;
	add.rn.f64 	%fd25490, %fd3141, %fd25489;
	neg.f64 	%fd25491, %fd25490;
	mov.f64 	%fd25492, 0d3FF921FB54442D18;
	add.rn.f64 	%fd76695, %fd25492, %fd25491;
	bra.uni 	$L__BB0_2200;
$L__BB0_2199:
	mov.f64 	%fd25435, 0d3FF0000000000000;
	sub.f64 	%fd25436, %fd25435, %fd3140;
	{
	.reg .b32 %temp; 
	mov.b64 	{%r8164, %temp}, %fd25436;
	}
	{
	.reg .b32 %temp; 
	mov.b64 	{%temp, %r8165}, %fd25436;
	}
	add.s32 	%r8166, %r8165, -1048576;
	mov.b64 	%fd25437, {%r8164, %r8166};
	rsqrt.approx.ftz.f64 	%fd25438, %fd25437;
	{
	.reg .b32 %temp; 
	mov.b64 	{%r8167, %temp}, %fd25438;
	}
	{
	.reg .b32 %temp; 
	mov.b64 	{%temp, %r8168}, %fd25438;
	}
	add.s32 	%r8169, %r8168, -1048576;
	mov.b64 	%fd25439, {%r8167, %r8169};
	mul.f64 	%fd25440, %fd25437, %fd25438;
	neg.f64 	%fd25441, %fd25440;
	fma.rn.f64 	%fd25442, %fd25440, %fd25441, %fd25437;
	fma.rn.f64 	%fd25443, %fd25442, %fd25439, %fd25440;
	neg.f64 	%fd25444, %fd25443;
	fma.rn.f64 	%fd25445, %fd25438, %fd25444, 0d3FF0000000000000;
	fma.rn.f64 	%fd25446, %fd25445, %fd25439, %fd25439;
	fma.rn.f64 	%fd25447, %fd25443, %fd25444, %fd25437;
	fma.rn.f64 	%fd25448, %fd25447, %fd25446, %fd25443;
	{
	.reg .b32 %temp; 
	mov.b64 	{%r8170, %temp}, %fd25448;
	}
	{
	.reg .b32 %temp; 
	mov.b64 	{%temp, %r8171}, %fd25448;
	}
	add.s32 	%r8172, %r8171, 1048576;
	mov.b64 	%fd25449, {%r8170, %r8172};
	fma.rn.f64 	%fd25450, %fd25436, 0d3EC715B371155F70, 0dBEBAC2FE66FAAC4B;
	fma.rn.f64 	%fd25451, %fd25450, %fd25436, 0d3ED9A9B88EFCD9B8;
	fma.rn.f64 	%fd25452, %fd25451, %fd25436, 0d3EDD0F40A8A0C4C3;
	fma.rn.f64 	%fd25453, %fd25452, %fd25436, 0d3EF46D4CFA9E0E1F;
	fma.rn.f64 	%fd25454, %fd25453, %fd25436, 0d3F079C168D1E2422;
	fma.rn.f64 	%fd25455, %fd25454, %fd25436, 0d3F1C9A88C3BCA540;
	fma.rn.f64 	%fd25456, %fd25455, %fd25436, 0d3F31C4E64BD476DF;
	fma.rn.f64 	%fd25457, %fd25456, %fd25436, 0d3F46E8BA60009C8F;
	fma.rn.f64 	%fd25458, %fd25457, %fd25436, 0d3F5F1C71C62B05A2;
	fma.rn.f64 	%fd25459, %fd25458, %fd25436, 0d3F76DB6DB6DC9F2C;
	fma.rn.f64 	%fd25460, %fd25459, %fd25436, 0d3F9333333333329C;
	fma.rn.f64 	%fd25461, %fd25460, %fd25436, 0d3FB5555555555555;
	setp.lt.s32 	%p1824, %r8165, 1;
	mov.f64 	%fd25462, 0d0000000000000000;
	mul.rn.f64 	%fd25463, %fd3140, %fd25462;
	mul.f64 	%fd25464, %fd25436, %fd25461;
	fma.rn.f64 	%fd25465, %fd25464, %fd25449, %fd25449;
	selp.f64 	%fd25466, %fd25463, %fd25465, %p1824;
	setp.lt.s32 	%p1825, %r8165, 0;
	mov.f64 	%fd25467, 0d7FF0000000000000;
	mul.rn.f64 	%fd25468, %fd25466, %fd25467;
	selp.f64 	%fd25469, %fd25468, %fd25466, %p1825;
	setp.lt.s32 	%p1826, %r1281, 0;
	mov.f64 	%fd25470, 0dBCA1A62633145C07;
	add.rn.f64 	%fd25471, %fd25469, %fd25470;
	neg.f64 	%fd25472, %fd25471;
	mov.f64 	%fd25473, 0d400921FB54442D18;
	add.rn.f64 	%fd25474, %fd25473, %fd25472;
	selp.f64 	%fd76695, %fd25474, %fd25469, %p1826;
$L__BB0_2200:
	neg.f64 	%fd3146, %fd76695;
	abs.f64 	%fd3147, %fd76695;
	setp.neu.f64 	%p1828, %fd3147, 0d7FF0000000000000;
	@%p1828 bra 	$L__BB0_2202;
	mov.f64 	%fd25501, 0d0000000000000000;
	mul.rn.f64 	%fd76697, %fd76695, %fd25501;
	mov.b32 	%r18193, 1;
	bra.uni 	$L__BB0_2205;
$L__BB0_2202:
	mul.f64 	%fd25496, %fd76695, 0d3FE45F306DC9C883;
	cvt.rni.s32.f64 	%r18192, %fd25496;
	cvt.rn.f64.s32 	%fd25497, %r18192;
	fma.rn.f64 	%fd25498, %fd25497, 0dBFF921FB54442D18, %fd76695;
	fma.rn.f64 	%fd25499, %fd25497, 0dBC91A62633145C00, %fd25498;
	fma.rn.f64 	%fd76697, %fd25497, 0dB97B839A252049C0, %fd25499;
	setp.ltu.f64 	%p1829, %fd3147, 0d41E0000000000000;
	@%p1829 bra 	$L__BB0_2204;
	{ // callseq 222, 0
	.param .b64 param0;
	st.param.f64 	[param0], %fd76695;
	.param .align 16 .b8 retval0[16];
	call.uni (retval0), 
	__internal_trig_reduction_slowpathd, 
	(
	param0
	);
	ld.param.f64 	%fd76697, [retval0];
	ld.param.b32 	%r18192, [retval0+8];
	} // callseq 222
$L__BB0_2204:
	add.s32 	%r18193, %r18192, 1;
$L__BB0_2205:
	shl.b32 	%r8175, %r18193, 6;
	cvt.u64.u32 	%rd1494, %r8175;
	and.b64  	%rd1495, %rd1494, 64;
	mov.u64 	%rd1496, __cudart_sin_cos_coeffs;
	add.s64 	%rd1497, %rd1496, %rd1495;
	mul.rn.f64 	%fd25502, %fd76697, %fd76697;
	and.b32  	%r8176, %r18193, 1;
	setp.eq.b32 	%p1831, %r8176, 1;
	selp.f64 	%fd25503, 0dBDA8FF8320FD8164, 0d3DE5DB65F9785EBA, %p1831;
	ld.global.nc.v2.f64 	{%fd25504, %fd25505}, [%rd1497];
	fma.rn.f64 	%fd25506, %fd25503, %fd25502, %fd25504;
	fma.rn.f64 	%fd25507, %fd25506, %fd25502, %fd25505;
	ld.global.nc.v2.f64 	{%fd25508, %fd25509}, [%rd1497+16];
	fma.rn.f64 	%fd25510, %fd25507, %fd25502, %fd25508;
	fma.rn.f64 	%fd25511, %fd25510, %fd25502, %fd25509;
	ld.global.nc.v2.f64 	{%fd25512, %fd25513}, [%rd1497+32];
	fma.rn.f64 	%fd25514, %fd25511, %fd25502, %fd25512;
	fma.rn.f64 	%fd25515, %fd25514, %fd25502, %fd25513;
	fma.rn.f64 	%fd25516, %fd25515, %fd76697, %fd76697;
	fma.rn.f64 	%fd25517, %fd25515, %fd25502, 0d3FF0000000000000;
	selp.f64 	%fd25518, %fd25517, %fd25516, %p1831;
	and.b32  	%r8177, %r18193, 2;
	setp.eq.s32 	%p1832, %r8177, 0;
	mov.f64 	%fd25519, 0d0000000000000000;
	sub.f64 	%fd25520, %fd25519, %fd25518;
	selp.f64 	%fd3153, %fd25518, %fd25520, %p1832;
	@%p1828 bra 	$L__BB0_2207;
	mov.f64 	%fd25526, 0d0000000000000000;
	mul.rn.f64 	%fd76698, %fd76695, %fd25526;
	mov.b32 	%r18194, 0;
	bra.uni 	$L__BB0_2209;
$L__BB0_2207:
	mul.f64 	%fd25521, %fd76695, 0d3FE45F306DC9C883;
	cvt.rni.s32.f64 	%r18194, %fd25521;
	cvt.rn.f64.s32 	%fd25522, %r18194;
	fma.rn.f64 	%fd25523, %fd25522, 0dBFF921FB54442D18, %fd76695;
	fma.rn.f64 	%fd25524, %fd25522, 0dBC91A62633145C00, %fd25523;
	fma.rn.f64 	%fd76698, %fd25522, 0dB97B839A252049C0, %fd25524;
	setp.ltu.f64 	%p1833, %fd3147, 0d41E0000000000000;
	@%p1833 bra 	$L__BB0_2209;
	{ // callseq 223, 0
	.param .b64 param0;
	st.param.f64 	[param0], %fd76695;
	.param .align 16 .b8 retval0[16];
	call.uni (retval0), 
	__internal_trig_reduction_slowpathd, 
	(
	param0
	);
	ld.param.f64 	%fd76698, [retval0];
	ld.param.b32 	%r18194, [retval0+8];
	} // callseq 223
$L__BB0_2209:
	shl.b32 	%r8180, %r18194, 6;
	cvt.u64.u32 	%rd1498, %r8180;
	and.b64  	%rd1499, %rd1498, 64;
	mov.u64 	%rd1500, __cudart_sin_cos_coeffs;
	add.s64 	%rd1501, %rd1500, %rd1499;
	mul.rn.f64 	%fd25527, %fd76698, %fd76698;
	and.b32  	%r8181, %r18194, 1;
	setp.eq.b32 	%p1835, %r8181, 1;
	selp.f64 	%fd25528, 0dBDA8FF8320FD8164, 0d3DE5DB65F9785EBA, %p1835;
	ld.global.nc.v2.f64 	{%fd25529, %fd25530}, [%rd1501];
	fma.rn.f64 	%fd25531, %fd25528, %fd25527, %fd25529;
	fma.rn.f64 	%fd25532, %fd25531, %fd25527, %fd25530;
	ld.global.nc.v2.f64 	{%fd25533, %fd25534}, [%rd1501+16];
	fma.rn.f64 	%fd25535, %fd25532, %fd25527, %fd25533;
	fma.rn.f64 	%fd25536, %fd25535, %fd25527, %fd25534;
	ld.global.nc.v2.f64 	{%fd25537, %fd25538}, [%rd1501+32];
	fma.rn.f64 	%fd25539, %fd25536, %fd25527, %fd25537;
	fma.rn.f64 	%fd25540, %fd25539, %fd25527, %fd25538;
	fma.rn.f64 	%fd25541, %fd25540, %fd76698, %fd76698;
	fma.rn.f64 	%fd25542, %fd25540, %fd25527, 0d3FF0000000000000;
	selp.f64 	%fd25543, %fd25542, %fd25541, %p1835;
	and.b32  	%r8182, %r18194, 2;
	setp.eq.s32 	%p1836, %r8182, 0;
	mov.f64 	%fd25544, 0d0000000000000000;
	sub.f64 	%fd25545, %fd25544, %fd25543;
	selp.f64 	%fd25546, %fd25543, %fd25545, %p1836;
	mul.f64 	%fd25547, %fd3087, %fd25546;
	mul.f64 	%fd25548, %fd3086, %fd3153;
	sub.f64 	%fd25549, %fd25547, %fd25548;
	sub.f64 	%fd3158, %fd25549, %fd3096;
	@%p1828 bra 	$L__BB0_2211;
	mov.f64 	%fd25555, 0d0000000000000000;
	mul.rn.f64 	%fd76700, %fd3146, %fd25555;
	mov.b32 	%r18196, 1;
	bra.uni 	$L__BB0_2214;
$L__BB0_2211:
	mul.f64 	%fd25550, %fd76695, 0dBFE45F306DC9C883;
	cvt.rni.s32.f64 	%r18195, %fd25550;
	cvt.rn.f64.s32 	%fd25551, %r18195;
	fma.rn.f64 	%fd25552, %fd25551, 0dBFF921FB54442D18, %fd3146;
	fma.rn.f64 	%fd25553, %fd25551, 0dBC91A62633145C00, %fd25552;
	fma.rn.f64 	%fd76700, %fd25551, 0dB97B839A252049C0, %fd25553;
	setp.ltu.f64 	%p1837, %fd3147, 0d41E0000000000000;
	@%p1837 bra 	$L__BB0_2213;
	{ // callseq 224, 0
	.param .b64 param0;
	st.param.f64 	[param0], %fd3146;
	.param .align 16 .b8 retval0[16];
	call.uni (retval0), 
	__internal_trig_reduction_slowpathd, 
	(
	param0
	);
	ld.param.f64 	%fd76700, [retval0];
	ld.param.b32 	%r18195, [retval0+8];
	} // callseq 224
$L__BB0_2213:
	add.s32 	%r18196, %r18195, 1;
$L__BB0_2214:
	shl.b32 	%r8185, %r18196, 6;
	cvt.u64.u32 	%rd1502, %r8185;
	and.b64  	%rd1503, %rd1502, 64;
	mov.u64 	%rd1504, __cudart_sin_cos_coeffs;
	add.s64 	%rd1505, %rd1504, %rd1503;
	mul.rn.f64 	%fd25556, %fd76700, %fd76700;
	and.b32  	%r8186, %r18196, 1;
	setp.eq.b32 	%p1839, %r8186, 1;
	selp.f64 	%fd25557, 0dBDA8FF8320FD8164, 0d3DE5DB65F9785EBA, %p1839;
	ld.global.nc.v2.f64 	{%fd25558, %fd25559}, [%rd1505];
	fma.rn.f64 	%fd25560, %fd25557, %fd25556, %fd25558;
	fma.rn.f64 	%fd25561, %fd25560, %fd25556, %fd25559;
	ld.global.nc.v2.f64 	{%fd25562, %fd25563}, [%rd1505+16];
	fma.rn.f64 	%fd25564, %fd25561, %fd25556, %fd25562;
	fma.rn.f64 	%fd25565, %fd25564, %fd25556, %fd25563;
	ld.global.nc.v2.f64 	{%fd25566, %fd25567}, [%rd1505+32];
	fma.rn.f64 	%fd25568, %fd25565, %fd25556, %fd25566;
	fma.rn.f64 	%fd25569, %fd25568, %fd25556, %fd25567;
	fma.rn.f64 	%fd25570, %fd25569, %fd76700, %fd76700;
	fma.rn.f64 	%fd25571, %fd25569, %fd25556, 0d3FF0000000000000;
	selp.f64 	%fd25572, %fd25571, %fd25570, %p1839;
	and.b32  	%r8187, %r18196, 2;
	setp.eq.s32 	%p1840, %r8187, 0;
	mov.f64 	%fd25573, 0d0000000000000000;
	sub.f64 	%fd25574, %fd25573, %fd25572;
	selp.f64 	%fd3164, %fd25572, %fd25574, %p1840;
	@%p1828 bra 	$L__BB0_2216;
	mov.f64 	%fd25580, 0d0000000000000000;
	mul.rn.f64 	%fd76701, %fd3146, %fd25580;
	mov.b32 	%r18197, 0;
	bra.uni 	$L__BB0_2218;
$L__BB0_2216:
	mul.f64 	%fd25575, %fd76695, 0dBFE45F306DC9C883;
	cvt.rni.s32.f64 	%r18197, %fd25575;
	cvt.rn.f64.s32 	%fd25576, %r18197;
	fma.rn.f64 	%fd25577, %fd25576, 0dBFF921FB54442D18, %fd3146;
	fma.rn.f64 	%fd25578, %fd25576, 0dBC91A62633145C00, %fd25577;
	fma.rn.f64 	%fd76701, %fd25576, 0dB97B839A252049C0, %fd25578;
	setp.ltu.f64 	%p1841, %fd3147, 0d41E0000000000000;
	@%p1841 bra 	$L__BB0_2218;
	{ // callseq 225, 0
	.param .b64 param0;
	st.param.f64 	[param0], %fd3146;
	.param .align 16 .b8 retval0[16];
	call.uni (retval0), 
	__internal_trig_reduction_slowpathd, 
	(
	param0
	);
	ld.param.f64 	%fd76701, [retval0];
	ld.param.b32 	%r18197, [retval0+8];
	} // callseq 225
$L__BB0_2218:
	shl.b32 	%r8190, %r18197, 6;
	cvt.u64.u32 	%rd1506, %r8190;
	and.b64  	%rd1507, %rd1506, 64;
	mov.u64 	%rd1508, __cudart_sin_cos_coeffs;
	add.s64 	%rd1509, %rd1508, %rd1507;
	mul.rn.f64 	%fd25581, %fd76701, %fd76701;
	and.b32  	%r8191, %r18197, 1;
	setp.eq.b32 	%p1842, %r8191, 1;
	selp.f64 	%fd25582, 0dBDA8FF8320FD8164, 0d3DE5DB65F9785EBA, %p1842;
	ld.global.nc.v2.f64 	{%fd25583, %fd25584}, [%rd1509];
	fma.rn.f64 	%fd25585, %fd25582, %fd25581, %fd25583;
	fma.rn.f64 	%fd25586, %fd25585, %fd25581, %fd25584;
	ld.global.nc.v2.f64 	{%fd25587, %fd25588}, [%rd1509+16];
	fma.rn.f64 	%fd25589, %fd25586, %fd25581, %fd25587;
	fma.rn.f64 	%fd25590, %fd25589, %fd25581, %fd25588;
	ld.global.nc.v2.f64 	{%fd25591, %fd25592}, [%rd1509+32];
	fma.rn.f64 	%fd25593, %fd25590, %fd25581, %fd25591;
	fma.rn.f64 	%fd25594, %fd25593, %fd25581, %fd25592;
	fma.rn.f64 	%fd25595, %fd25594, %fd76701, %fd76701;
	fma.rn.f64 	%fd25596, %fd25594, %fd25581, 0d3FF0000000000000;
	selp.f64 	%fd25597, %fd25596, %fd25595, %p1842;
	and.b32  	%r8192, %r18197, 2;
	setp.eq.s32 	%p1843, %r8192, 0;
	mov.f64 	%fd25598, 0d0000000000000000;
	sub.f64 	%fd25599, %fd25598, %fd25597;
	selp.f64 	%fd25600, %fd25597, %fd25599, %p1843;
	mul.f64 	%fd25601, %fd3087, %fd25600;
	mul.f64 	%fd25602, %fd3086, %fd3164;
	sub.f64 	%fd25603, %fd25601, %fd25602;
	sub.f64 	%fd25604, %fd25603, %fd3096;
	abs.f64 	%fd25605, %fd25604;
	abs.f64 	%fd25606, %fd3158;
	setp.geu.f64 	%p1844, %fd25606, %fd25605;
	@%p1844 bra 	$L__BB0_2220;
	mul.f64 	%fd25608, %fd76695, 0d404CA5DC1A63C1F5;
	mul.wide.u32 	%rd1512, %r18198, 8;
	add.s64 	%rd1513, %rd24, %rd1512;
	st.local.f64 	[%rd1513], %fd25608;
	add.s32 	%r18198, %r18198, 1;
	bra.uni 	$L__BB0_2221;
$L__BB0_2220:
	mul.f64 	%fd25607, %fd76695, 0dC04CA5DC1A63C1F5;
	mul.wide.u32 	%rd1510, %r18198, 8;
	add.s64 	%rd1511, %rd24, %rd1510;
	st.local.f64 	[%rd1511], %fd25607;
	add.s32 	%r18198, %r18198, 1;
$L__BB0_2221:
	setp.eq.s32 	%p1852, %r18198, 0;
	@%p1852 bra 	$L__BB0_2252;
	ld.local.f64 	%fd25673, [%rd24];
	mul.f64 	%fd3169, %fd25673, 0d3F91DF46A2529D3A;
	abs.f64 	%fd3170, %fd3169;
	setp.neu.f64 	%p1853, %fd3170, 0d7FF0000000000000;
	@%p1853 bra 	$L__BB0_2224;
	mov.f64 	%fd25679, 0d0000000000000000;
	mul.rn.f64 	%fd76703, %fd3169, %fd25679;
	mov.b32 	%r18200, 1;
	bra.uni 	$L__BB0_2227;
$L__BB0_2224:
	mul.f64 	%fd25674, %fd3169, 0d3FE45F306DC9C883;
	cvt.rni.s32.f64 	%r18199, %fd25674;
	cvt.rn.f64.s32 	%fd25675, %r18199;
	fma.rn.f64 	%fd25676, %fd25675, 0dBFF921FB54442D18, %fd3169;
	fma.rn.f64 	%fd25677, %fd25675, 0dBC91A62633145C00, %fd25676;
	fma.rn.f64 	%fd76703, %fd25675, 0dB97B839A252049C0, %fd25677;
	setp.ltu.f64 	%p1854, %fd3170, 0d41E0000000000000;
	@%p1854 bra 	$L__BB0_2226;
	{ // callseq 226, 0
	.param .b64 param0;
	st.param.f64 	[param0], %fd3169;
	.param .align 16 .b8 retval0[16];
	call.uni (retval0), 
	__internal_trig_reduction_slowpathd, 
	(
	param0
	);
	ld.param.f64 	%fd76703, [retval0];
	ld.param.b32 	%r18199, [retval0+8];
	} // callseq 226
$L__BB0_2226:
	add.s32 	%r18200, %r18199, 1;
$L__BB0_2227:
	shl.b32 	%r8208, %r18200, 6;
	cvt.u64.u32 	%rd1514, %r8208;
	and.b64  	%rd1515, %rd1514, 64;
	mov.u64 	%rd1516, __cudart_sin_cos_coeffs;
	add.s64 	%rd1517, %rd1516, %rd1515;
	mul.rn.f64 	%fd25680, %fd76703, %fd76703;
	and.b32  	%r8209, %r18200, 1;
	setp.eq.b32 	%p1856, %r8209, 1;
	selp.f64 	%fd25681, 0dBDA8FF8320FD8164, 0d3DE5DB65F9785EBA, %p1856;
	ld.global.nc.v2.f64 	{%fd25682, %fd25683}, [%rd1517];
	fma.rn.f64 	%fd25684, %fd25681, %fd25680, %fd25682;
	fma.rn.f64 	%fd25685, %fd25684, %fd25680, %fd25683;
	ld.global.nc.v2.f64 	{%fd25686, %fd25687}, [%rd1517+16];
	fma.rn.f64 	%fd25688, %fd25685, %fd25680, %fd25686;
	fma.rn.f64 	%fd25689, %fd25688, %fd25680, %fd25687;
	ld.global.nc.v2.f64 	{%fd25690, %fd25691}, [%rd1517+32];
	fma.rn.f64 	%fd25692, %fd25689, %fd25680, %fd25690;
	fma.rn.f64 	%fd25693, %fd25692, %fd25680, %fd25691;
	fma.rn.f64 	%fd25694, %fd25693, %fd76703, %fd76703;
	fma.rn.f64 	%fd25695, %fd25693, %fd25680, 0d3FF0000000000000;
	selp.f64 	%fd25696, %fd25695, %fd25694, %p1856;
	and.b32  	%r8210, %r18200, 2;
	setp.eq.s32 	%p1857, %r8210, 0;
	mov.f64 	%fd25697, 0d0000000000000000;
	sub.f64 	%fd25698, %fd25697, %fd25696;
	selp.f64 	%fd3176, %fd25696, %fd25698, %p1857;
	@%p1853 bra 	$L__BB0_2229;
	mov.f64 	%fd25704, 0d0000000000000000;
	mul.rn.f64 	%fd76704, %fd3169, %fd25704;
	mov.b32 	%r18201, 0;
	bra.uni 	$L__BB0_2231;
$L__BB0_2229:
	mul.f64 	%fd25699, %fd3169, 0d3FE45F306DC9C883;
	cvt.rni.s32.f64 	%r18201, %fd25699;
	cvt.rn.f64.s32 	%fd25700, %r18201;
	fma.rn.f64 	%fd25701, %fd25700, 0dBFF921FB54442D18, %fd3169;
	fma.rn.f64 	%fd25702, %fd25700, 0dBC91A62633145C00, %fd25701;
	fma.rn.f64 	%fd76704, %fd25700, 0dB97B839A252049C0, %fd25702;
	setp.ltu.f64 	%p1858, %fd3170, 0d41E0000000000000;
	@%p1858 bra 	$L__BB0_2231;
	{ // callseq 227, 0
	.param .b64 param0;
	st.param.f64 	[param0], %fd3169;
	.param .align 16 .b8 retval0[16];
	call.uni (retval0), 
	__internal_trig_reduction_slowpathd, 
	(
	param0
	);
	ld.param.f64 	%fd76704, [retval0];
	ld.param.b32 	%r18201, [retval0+8];
	} // callseq 227
$L__BB0_2231:
	shl.b32 	%r8213, %r18201, 6;
	cvt.u64.u32 	%rd1518, %r8213;
	and.b64  	%rd1519, %rd1518, 64;
	mov.u64 	%rd1520, __cudart_sin_cos_coeffs;
	add.s64 	%rd1521, %rd1520, %rd1519;
	mul.rn.f64 	%fd25705, %fd76704, %fd76704;
	and.b32  	%r8214, %r18201, 1;
	setp.eq.b32 	%p1859, %r8214, 1;
	selp.f64 	%fd25706, 0dBDA8FF8320FD8164, 0d3DE5DB65F9785EBA, %p1859;
	ld.global.nc.v2.f64 	{%fd25707, %fd25708}, [%rd1521];
	fma.rn.f64 	%fd25709, %fd25706, %fd25705, %fd25707;
	fma.rn.f64 	%fd25710, %fd25709, %fd25705, %fd25708;
	ld.global.nc.v2.f64 	{%fd25711, %fd25712}, [%rd1521+16];
	fma.rn.f64 	%fd25713, %fd25710, %fd25705, %fd25711;
	fma.rn.f64 	%fd25714, %fd25713, %fd25705, %fd25712;
	ld.global.nc.v2.f64 	{%fd25715, %fd25716}, [%rd1521+32];
	fma.rn.f64 	%fd25717, %fd25714, %fd25705, %fd25715;
	fma.rn.f64 	%fd25718, %fd25717, %fd25705, %fd25716;
	fma.rn.f64 	%fd25719, %fd25718, %fd76704, %fd76704;
	fma.rn.f64 	%fd25720, %fd25718, %fd25705, 0d3FF0000000000000;
	selp.f64 	%fd25721, %fd25720, %fd25719, %p1859;
	and.b32  	%r8215, %r18201, 2;
	setp.eq.s32 	%p1860, %r8215, 0;
	mov.f64 	%fd25722, 0d0000000000000000;
	sub.f64 	%fd25723, %fd25722, %fd25721;
	selp.f64 	%fd25724, %fd25721, %fd25723, %p1860;
	mul.f64 	%fd25725, %fd3087, %fd3176;
	fma.rn.f64 	%fd25726, %fd3086, %fd25724, %fd25725;
	fma.rn.f64 	%fd3181, %fd3088, 0d0000000000000000, %fd25726;
	mul.f64 	%fd25727, %fd3087, 0d0000000000000000;
	fma.rn.f64 	%fd25728, %fd3086, 0d0000000000000000, %fd25727;
	add.f64 	%fd25729, %fd25728, %fd3088;
	mul.f64 	%fd25730, %fd25729, %fd25729;
	fma.rn.f64 	%fd25731, %fd3181, %fd3181, %fd25730;
	sqrt.rn.f64 	%fd25732, %fd25731;
	div.rn.f64 	%fd3182, %fd25729, %fd25732;
	{
	.reg .b32 %temp; 
	mov.b64 	{%temp, %r1309}, %fd3182;
	}
	abs.f64 	%fd3183, %fd3182;
	{
	.reg .b32 %temp; 
	mov.b64 	{%temp, %r8216}, %fd3183;
	}
	setp.gt.s32 	%p1861, %r8216, 1071801957;
	@%p1861 bra 	$L__BB0_2235;
	mul.f64 	%fd25773, %fd3182, %fd3182;
	fma.rn.f64 	%fd25774, %fd25773, 0d3FB0066BDC1895E9, 0dBFB3823B180754AF;
	fma.rn.f64 	%fd25775, %fd25774, %fd25773, 0d3FB11E52CC2F79AE;
	fma.rn.f64 	%fd25776, %fd25775, %fd25773, 0dBF924EAF3526861B;
	fma.rn.f64 	%fd25777, %fd25776, %fd25773, 0d3F91DF02A31E6CB7;
	fma.rn.f64 	%fd25778, %fd25777, %fd25773, 0d3F847D18B0EEC6CC;
	fma.rn.f64 	%fd25779, %fd25778, %fd25773, 0d3F8D0AF961BA53B0;
	fma.rn.f64 	%fd25780, %fd25779, %fd25773, 0d3F91BF7734CF1C48;
	fma.rn.f64 	%fd25781, %fd25780, %fd25773, 0d3F96E91483144EF7;
	fma.rn.f64 	%fd25782, %fd25781, %fd25773, 0d3F9F1C6E0A4F9F81;
	fma.rn.f64 	%fd25783, %fd25782, %fd25773, 0d3FA6DB6DC27FA92B;
	fma.rn.f64 	%fd25784, %fd25783, %fd25773, 0d3FB333333320F91B;
	fma.rn.f64 	%fd25785, %fd25784, %fd25773, 0d3FC5555555555F4D;
	mul.f64 	%fd25786, %fd25773, %fd25785;
	fma.rn.f64 	%fd3184, %fd25786, %fd3183, %fd3183;
	setp.gt.s32 	%p1865, %r1309, -1;
	@%p1865 bra 	$L__BB0_2234;
	mov.f64 	%fd25791, 0d3C91A62633145C07;
	add.rn.f64 	%fd25792, %fd3184, %fd25791;
	mov.f64 	%fd25793, 0d3FF921FB54442D18;
	add.rn.f64 	%fd76705, %fd25793, %fd25792;
	bra.uni 	$L__BB0_2236;
$L__BB0_2234:
	mov.f64 	%fd25787, 0dBC91A62633145C07;
	add.rn.f64 	%fd25788, %fd3184, %fd25787;
	neg.f64 	%fd25789, %fd25788;
	mov.f64 	%fd25790, 0d3FF921FB54442D18;
	add.rn.f64 	%fd76705, %fd25790, %fd25789;
	bra.uni 	$L__BB0_2236;
$L__BB0_2235:
	mov.f64 	%fd25733, 0d3FF0000000000000;
	sub.f64 	%fd25734, %fd25733, %fd3183;
	{
	.reg .b32 %temp; 
	mov.b64 	{%r8217, %temp}, %fd25734;
	}
	{
	.reg .b32 %temp; 
	mov.b64 	{%temp, %r8218}, %fd25734;
	}
	add.s32 	%r8219, %r8218, -1048576;
	mov.b64 	%fd25735, {%r8217, %r8219};
	rsqrt.approx.ftz.f64 	%fd25736, %fd25735;
	{
	.reg .b32 %temp; 
	mov.b64 	{%r8220, %temp}, %fd25736;
	}
	{
	.reg .b32 %temp; 
	mov.b64 	{%temp, %r8221}, %fd25736;
	}
	add.s32 	%r8222, %r8221, -1048576;
	mov.b64 	%fd25737, {%r8220, %r8222};
	mul.f64 	%fd25738, %fd25735, %fd25736;
	neg.f64 	%fd25739, %fd25738;
	fma.rn.f64 	%fd25740, %fd25738, %fd25739, %fd25735;
	fma.rn.f64 	%fd25741, %fd25740, %fd25737, %fd25738;
	neg.f64 	%fd25742, %fd25741;
	fma.rn.f64 	%fd25743, %fd25736, %fd25742, 0d3FF0000000000000;
	fma.rn.f64 	%fd25744, %fd25743, %fd25737, %fd25737;
	fma.rn.f64 	%fd25745, %fd25741, %fd25742, %fd25735;
	fma.rn.f64 	%fd25746, %fd25745, %fd25744, %fd25741;
	{
	.reg .b32 %temp; 
	mov.b64 	{%r8223, %temp}, %fd25746;
	}
	{
	.reg .b32 %temp; 
	mov.b64 	{%temp, %r8224}, %fd25746;
	}
	add.s32 	%r8225, %r8224, 1048576;
	mov.b64 	%fd25747, {%r8223, %r8225};
	fma.rn.f64 	%fd25748, %fd25734, 0d3EC715B371155F70, 0dBEBAC2FE66FAAC4B;
	fma.rn.f64 	%fd25749, %fd25748, %fd25734, 0d3ED9A9B88EFCD9B8;
	fma.rn.f64 	%fd25750, %fd25749, %fd25734, 0d3EDD0F40A8A0C4C3;
	fma.rn.f64 	%fd25751, %fd25750, %fd25734, 0d3EF46D4CFA9E0E1F;
	fma.rn.f64 	%fd25752, %fd25751, %fd25734, 0d3F079C168D1E2422;
	fma.rn.f64 	%fd25753, %fd25752, %fd25734, 0d3F1C9A88C3BCA540;
	fma.rn.f64 	%fd25754, %fd25753, %fd25734, 0d3F31C4E64BD476DF;
	fma.rn.f64 	%fd25755, %fd25754, %fd25734, 0d3F46E8BA60009C8F;
	fma.rn.f64 	%fd25756, %fd25755, %fd25734, 0d3F5F1C71C62B05A2;
	fma.rn.f64 	%fd25757, %fd25756, %fd25734, 0d3F76DB6DB6DC9F2C;
	fma.rn.f64 	%fd25758, %fd25757, %fd25734, 0d3F9333333333329C;
	fma.rn.f64 	%fd25759, %fd25758, %fd25734, 0d3FB5555555555555;
	setp.lt.s32 	%p1862, %r8218, 1;
	mov.f64 	%fd25760, 0d0000000000000000;
	mul.rn.f64 	%fd25761, %fd3183, %fd25760;
	mul.f64 	%fd25762, %fd25734, %fd25759;
	fma.rn.f64 	%fd25763, %fd25762, %fd25747, %fd25747;
	selp.f64 	%fd25764, %fd25761, %fd25763, %p1862;
	setp.lt.s32 	%p1863, %r8218, 0;
	mov.f64 	%fd25765, 0d7FF0000000000000;
	mul.rn.f64 	%fd25766, %fd25764, %fd25765;
	selp.f64 	%fd25767, %fd25766, %fd25764, %p1863;
	setp.lt.s32 	%p1864, %r1309, 0;
	mov.f64 	%fd25768, 0dBCA1A62633145C07;
	add.rn.f64 	%fd25769, %fd25767, %fd25768;
	neg.f64 	%fd25770, %fd25769;
	mov.f64 	%fd25771, 0d400921FB54442D18;
	add.rn.f64 	%fd25772, %fd25771, %fd25770;
	selp.f64 	%fd76705, %fd25772, %fd25767, %p1864;
$L__BB0_2236:
	mul.f64 	%fd25794, %fd76705, 0d404CA5DC1A63C1F5;
	setp.gt.f64 	%p1866, %fd3181, 0d0000000000000000;
	neg.f64 	%fd25795, %fd25794;
	selp.f64 	%fd76930, %fd25795, %fd25794, %p1866;
	setp.eq.s32 	%p1867, %r18198, 1;
	@%p1867 bra 	$L__BB0_2252;
	ld.local.f64 	%fd25796, [%rd24+8];
	mul.f64 	%fd3190, %fd25796, 0d3F91DF46A2529D3A;
	abs.f64 	%fd3191, %fd3190;
	setp.eq.f64 	%p1868, %fd3191, 0d7FF0000000000000;
	@%p1868 bra 	$L__BB0_2241;
	mul.f64 	%fd25797, %fd3190, 0d3FE45F306DC9C883;
	cvt.rni.s32.f64 	%r18202, %fd25797;
	cvt.rn.f64.s32 	%fd25798, %r18202;
	fma.rn.f64 	%fd25799, %fd25798, 0dBFF921FB54442D18, %fd3190;
	fma.rn.f64 	%fd25800, %fd25798, 0dBC91A62633145C00, %fd25799;
	fma.rn.f64 	%fd76707, %fd25798, 0dB97B839A252049C0, %fd25800;
	setp.ltu.f64 	%p1869, %fd3191, 0d41E0000000000000;
	@%p1869 bra 	$L__BB0_2240;
	{ // callseq 228, 0
	.param .b64 param0;
	st.param.f64 	[param0], %fd3190;
	.param .align 16 .b8 retval0[16];
	call.uni (retval0), 
	__internal_trig_reduction_slowpathd, 
	(
	param0
	);
	ld.param.f64 	%fd76707, [retval0];
	ld.param.b32 	%r18202, [retval0+8];
	} // callseq 228
$L__BB0_2240:
	add.s32 	%r18203, %r18202, 1;
	bra.uni 	$L__BB0_2242;
$L__BB0_2241:
	mov.f64 	%fd25802, 0d0000000000000000;
	mul.rn.f64 	%fd76707, %fd3190, %fd25802;
	mov.b32 	%r18203, 1;
$L__BB0_2242:
	shl.b32 	%r8228, %r18203, 6;
	cvt.u64.u32 	%rd1522, %r8228;
	and.b64  	%rd1523, %rd1522, 64;
	mov.u64 	%rd1524, __cudart_sin_cos_coeffs;
	add.s64 	%rd1525, %rd1524, %rd1523;
	mul.rn.f64 	%fd25803, %fd76707, %fd76707;
	and.b32  	%r8229, %r18203, 1;
	setp.eq.b32 	%p1871, %r8229, 1;
	selp.f64 	%fd25804, 0dBDA8FF8320FD8164, 0d3DE5DB65F9785EBA, %p1871;
	ld.global.nc.v2.f64 	{%fd25805, %fd25806}, [%rd1525];
	fma.rn.f64 	%fd25807, %fd25804, %fd25803, %fd25805;
	fma.rn.f64 	%fd25808, %fd25807, %fd25803, %fd25806;
	ld.global.nc.v2.f64 	{%fd25809, %fd25810}, [%rd1525+16];
	fma.rn.f64 	%fd25811, %fd25808, %fd25803, %fd25809;
	fma.rn.f64 	%fd25812, %fd25811, %fd25803, %fd25810;
	ld.global.nc.v2.f64 	{%fd25813, %fd25814}, [%rd1525+32];
	fma.rn.f64 	%fd25815, %fd25812, %fd25803, %fd25813;
	fma.rn.f64 	%fd25816, %fd25815, %fd25803, %fd25814;
	fma.rn.f64 	%fd25817, %fd25816, %fd76707, %fd76707;
	fma.rn.f64 	%fd25818, %fd25816, %fd25803, 0d3FF0000000000000;
	selp.f64 	%fd25819, %fd25818, %fd25817, %p1871;
	and.b32  	%r8230, %r18203, 2;
	setp.eq.s32 	%p1872, %r8230, 0;
	mov.f64 	%fd25820, 0d0000000000000000;
	sub.f64 	%fd25821, %fd25820, %fd25819;
	selp.f64 	%fd3197, %fd25819, %fd25821, %p1872;
	@%p1868 bra 	$L__BB0_2245;
	mul.f64 	%fd25822, %fd3190, 0d3FE45F306DC9C883;
	cvt.rni.s32.f64 	%r18204, %fd25822;
	cvt.rn.f64.s32 	%fd25823, %r18204;
	fma.rn.f64 	%fd25824, %fd25823, 0dBFF921FB54442D18, %fd3190;
	fma.rn.f64 	%fd25825, %fd25823, 0dBC91A62633145C00, %fd25824;
	fma.rn.f64 	%fd76708, %fd25823, 0dB97B839A252049C0, %fd25825;
	setp.ltu.f64 	%p1873, %fd3191, 0d41E0000000000000;
	@%p1873 bra 	$L__BB0_2246;
	{ // callseq 229, 0
	.param .b64 param0;
	st.param.f64 	[param0], %fd3190;
	.param .align 16 .b8 retval0[16];
	call.uni (retval0), 
	__internal_trig_reduction_slowpathd, 
	(
	param0
	);
	ld.param.f64 	%fd76708, [retval0];
	ld.param.b32 	%r18204, [retval0+8];
	} // callseq 229
	bra.uni 	$L__BB0_2246;
$L__BB0_2245:
	mov.f64 	%fd25827, 0d0000000000000000;
	mul.rn.f64 	%fd76708, %fd3190, %fd25827;
	mov.b32 	%r18204, 0;
$L__BB0_2246:
	shl.b32 	%r8233, %r18204, 6;
	cvt.u64.u32 	%rd1526, %r8233;
	and.b64  	%rd1527, %rd1526, 64;
	mov.u64 	%rd1528, __cudart_sin_cos_coeffs;
	add.s64 	%rd1529, %rd1528, %rd1527;
	mul.rn.f64 	%fd25828, %fd76708, %fd76708;
	and.b32  	%r8234, %r18204, 1;
	setp.eq.b32 	%p1874, %r8234, 1;
	selp.f64 	%fd25829, 0dBDA8FF8320FD8164, 0d3DE5DB65F9785EBA, %p1874;
	ld.global.nc.v2.f64 	{%fd25830, %fd25831}, [%rd1529];
	fma.rn.f64 	%fd25832, %fd25829, %fd25828, %fd25830;
	fma.rn.f64 	%fd25833, %fd25832, %fd25828, %fd25831;
	ld.global.nc.v2.f64 	{%fd25834, %fd25835}, [%rd1529+16];
	fma.rn.f64 	%fd25836, %fd25833, %fd25828, %fd25834;
	fma.rn.f64 	%fd25837, %fd25836, %fd25828, %fd25835;
	ld.global.nc.v2.f64 	{%fd25838, %fd25839}, [%rd1529+32];
	fma.rn.f64 	%fd25840, %fd25837, %fd25828, %fd25838;
	fma.rn.f64 	%fd25841, %fd25840, %fd25828, %fd25839;
	fma.rn.f64 	%fd25842, %fd25841, %fd76708, %fd76708;
	fma.rn.f64 	%fd25843, %fd25841, %fd25828, 0d3FF0000000000000;
	selp.f64 	%fd25844, %fd25843, %fd25842, %p1874;
	and.b32  	%r8235, %r18204, 2;
	setp.eq.s32 	%p1875, %r8235, 0;
	mov.f64 	%fd25845, 0d0000000000000000;
	sub.f64 	%fd25846, %fd25845, %fd25844;
	selp.f64 	%fd25847, %fd25844, %fd25846, %p1875;
	mul.f64 	%fd25848, %fd3087, %fd3197;
	fma.rn.f64 	%fd25849, %fd3086, %fd25847, %fd25848;
	fma.rn.f64 	%fd3202, %fd3088, 0d0000000000000000, %fd25849;
	mul.f64 	%fd25850, %fd3087, 0d0000000000000000;
	fma.rn.f64 	%fd25851, %fd3086, 0d0000000000000000, %fd25850;
	add.f64 	%fd25852, %fd25851, %fd3088;
	mul.f64 	%fd25853, %fd25852, %fd25852;
	fma.rn.f64 	%fd25854, %fd3202, %fd3202, %fd25853;
	sqrt.rn.f64 	%fd25855, %fd25854;
	div.rn.f64 	%fd3203, %fd25852, %fd25855;
	{
	.reg .b32 %temp; 
	mov.b64 	{%temp, %r1318}, %fd3203;
	}
	abs.f64 	%fd3204, %fd3203;
	{
	.reg .b32 %temp; 
	mov.b64 	{%temp, %r8236}, %fd3204;
	}
	setp.lt.s32 	%p1876, %r8236, 1071801958;
	@%p1876 bra 	$L__BB0_2248;
	mov.f64 	%fd25856, 0d3FF0000000000000;
	sub.f64 	%fd25857, %fd25856, %fd3204;
	{
	.reg .b32 %temp; 
	mov.b64 	{%r8237, %temp}, %fd25857;
	}
	{
	.reg .b32 %temp; 
	mov.b64 	{%temp, %r8238}, %fd25857;
	}
	add.s32 	%r8239, %r8238, -1048576;
	mov.b64 	%fd25858, {%r8237, %r8239};
	rsqrt.approx.ftz.f64 	%fd25859, %fd25858;
	{
	.reg .b32 %temp; 
	mov.b64 	{%r8240, %temp}, %fd25859;
	}
	{
	.reg .b32 %temp; 
	mov.b64 	{%temp, %r8241}, %fd25859;
	}
	add.s32 	%r8242, %r8241, -1048576;
	mov.b64 	%fd25860, {%r8240, %r8242};
	mul.f64 	%fd25861, %fd25858, %fd25859;
	neg.f64 	%fd25862, %fd25861;
	fma.rn.f64 	%fd25863, %fd25861, %fd25862, %fd25858;
	fma.rn.f64 	%fd25864, %fd25863, %fd25860, %fd25861;
	neg.f64 	%fd25865, %fd25864;
	fma.rn.f64 	%fd25866, %fd25859, %fd25865, 0d3FF0000000000000;
	fma.rn.f64 	%fd25867, %fd25866, %fd25860, %fd25860;
	fma.rn.f64 	%fd25868, %fd25864, %fd25865, %fd25858;
	fma.rn.f64 	%fd25869, %fd25868, %fd25867, %fd25864;
	{
	.reg .b32 %temp; 
	mov.b64 	{%r8243, %temp}, %fd25869;
	}
	{
	.reg .b32 %temp; 
	mov.b64 	{%temp, %r8244}, %fd25869;
	}
	add.s32 	%r8245, %r8244, 1048576;
	mov.b64 	%fd25870, {%r8243, %r8245};
	fma.rn.f64 	%fd25871, %fd25857, 0d3EC715B371155F70, 0dBEBAC2FE66FAAC4B;
	fma.rn.f64 	%fd25872, %fd25871, %fd25857, 0d3ED9A9B88EFCD9B8;
	fma.rn.f64 	%fd25873, %fd25872, %fd25857, 0d3EDD0F40A8A0C4C3;
	fma.rn.f64 	%fd25874, %fd25873, %fd25857, 0d3EF46D4CFA9E0E1F;
	fma.rn.f64 	%fd25875, %fd25874, %fd25857, 0d3F079C168D1E2422;
	fma.rn.f64 	%fd25876, %fd25875, %fd25857, 0d3F1C9A88C3BCA540;
	fma.rn.f64 	%fd25877, %fd25876, %fd25857, 0d3F31C4E64BD476DF;
	fma.rn.f64 	%fd25878, %fd25877, %fd25857, 0d3F46E8BA60009C8F;
	fma.rn.f64 	%fd25879, %fd25878, %fd25857, 0d3F5F1C71C62B05A2;
	fma.rn.f64 	%fd25880, %fd25879, %fd25857, 0d3F76DB6DB6DC9F2C;
	fma.rn.f64 	%fd25881, %fd25880, %fd25857, 0d3F9333333333329C;
	fma.rn.f64 	%fd25882, %fd25881, %fd25857, 0d3FB5555555555555;
	setp.lt.s32 	%p1877, %r8238, 1;
	mov.f64 	%fd25883, 0d0000000000000000;
	mul.rn.f64 	%fd25884, %fd3204, %fd25883;
	mul.f64 	%fd25885, %fd25857, %fd25882;
	fma.rn.f64 	%fd25886, %fd25885, %fd25870, %fd25870;
	selp.f64 	%fd25887, %fd25884, %fd25886, %p1877;
	setp.lt.s32 	%p1878, %r8238, 0;
	mov.f64 	%fd25888, 0d7FF0000000000000;
	mul.rn.f64 	%fd25889, %fd25887, %fd25888;
	selp.f64 	%fd25890, %fd25889, %fd25887, %p1878;
	setp.lt.s32 	%p1879, %r1318, 0;
	mov.f64 	%fd25891, 0dBCA1A62633145C07;
	add.rn.f64 	%fd25892, %fd25890, %fd25891;
	neg.f64 	%fd25893, %fd25892;
	mov.f64 	%fd25894, 0d400921FB54442D18;
	add.rn.f64 	%fd25895, %fd25894, %fd25893;
	selp.f64 	%fd76709, %fd25895, %fd25890, %p1879;
	bra.uni 	$L__BB0_2251;
$L__BB0_2248:
	mul.f64 	%fd25896, %fd3203, %fd3203;
	fma.rn.f64 	%fd25897, %fd25896, 0d3FB0066BDC1895E9, 0dBFB3823B180754AF;
	fma.rn.f64 	%fd25898, %fd25897, %fd25896, 0d3FB11E52CC2F79AE;
	fma.rn.f64 	%fd25899, %fd25898, %fd25896, 0dBF924EAF3526861B;
	fma.rn.f64 	%fd25900, %fd25899, %fd25896, 0d3F91DF02A31E6CB7;
	fma.rn.f64 	%fd25901, %fd25900, %fd25896, 0d3F847D18B0EEC6CC;
	fma.rn.f64 	%fd25902, %fd25901, %fd25896, 0d3F8D0AF961BA53B0;
	fma.rn.f64 	%fd25903, %fd25902, %fd25896, 0d3F91BF7734CF1C48;
	fma.rn.f64 	%fd25904, %fd25903, %fd25896, 0d3F96E91483144EF7;
	fma.rn.f64 	%fd25905, %fd25904, %fd25896, 0d3F9F1C6E0A4F9F81;
	fma.rn.f64 	%fd25906, %fd25905, %fd25896, 0d3FA6DB6DC27FA92B;
	fma.rn.f64 	%fd25907, %fd25906, %fd25896, 0d3FB333333320F91B;
	fma.rn.f64 	%fd25908, %fd25907, %fd25896, 0d3FC5555555555F4D;
	mul.f64 	%fd25909, %fd25896, %fd25908;
	fma.rn.f64 	%fd3206, %fd25909, %fd3204, %fd3204;
	setp.lt.s32 	%p1880, %r1318, 0;
	@%p1880 bra 	$L__BB0_2250;
	mov.f64 	%fd25910, 0dBC91A62633145C07;
	add.rn.f64 	%fd25911, %fd3206, %fd25910;
	neg.f64 	%fd25912, %fd25911;
	mov.f64 	%fd25913, 0d3FF921FB54442D18;
	add.rn.f64 	%fd76709, %fd25913, %fd25912;
	bra.uni 	$L__BB0_2251;
$L__BB0_2250:
	mov.f64 	%fd25914, 0d3C91A62633145C07;
	add.rn.f64 	%fd25915, %fd3206, %fd25914;
	mov.f64 	%fd25916, 0d3FF921FB54442D18;
	add.rn.f64 	%fd76709, %fd25916, %fd25915;
$L__BB0_2251:
	mul.f64 	%fd25917, %fd76709, 0d404CA5DC1A63C1F5;
	setp.gt.f64 	%p1881, %fd3202, 0d0000000000000000;
	neg.f64 	%fd25918, %fd25917;
	selp.f64 	%fd76929, %fd25918, %fd25917, %p1881;
$L__BB0_2252:
	mul.lo.s32 	%r8246, %r18181, 7;
	mul.wide.u32 	%rd1530, %r8246, 8;
	add.s64 	%rd1531, %rd33, %rd1530;
	ld.global.f64 	%fd25919, [%rd1531+32];
	mul.f64 	%fd25920, %fd25919, %fd3086;
	div.rn.f64 	%fd3213, %fd25920, %fd3089;
	mul.f64 	%fd25921, %fd25919, %fd3087;
	div.rn.f64 	%fd3214, %fd25921, %fd3089;
	mul.f64 	%fd25922, %fd25919, %fd3088;
	div.rn.f64 	%fd3215, %fd25922, %fd3089;
	@%p1852 bra 	$L__BB0_2298;
	shl.b32 	%r8247, %r18181, 1;
	or.b32  	%r8248, %r8247, 1;
	cvt.rn.f64.u32 	%fd76716, %r8248;
	abs.f64 	%fd25923, %fd76930;
	mov.f64 	%fd25924, 0d4066800000000000;
	sub.f64 	%fd25925, %fd25924, %fd25923;
	min.f64 	%fd25926, %fd25923, %fd25925;
	setp.lt.f64 	%p1883, %fd25926, %fd3078;
	@%p1883 bra 	$L__BB0_2275;
	mul.f64 	%fd25927, %fd76930, 0d3F91DF46A2529D3A;
	abs.f64 	%fd3217, %fd25927;
	setp.neu.f64 	%p1884, %fd3217, 0d7FF0000000000000;
	@%p1884 bra 	$L__BB0_2256;
	mul.f64 	%fd25935, %fd76930, 0d3F91DF46A2529D3A;
	mov.f64 	%fd25936, 0d0000000000000000;
	mul.rn.f64 	%fd76712, %fd25935, %fd25936;
	mov.b32 	%r18205, 0;
	bra.uni 	$L__BB0_2258;
$L__BB0_2256:
	mul.f64 	%fd25928, %fd76930, 0d3F91DF46A2529D3A;
	mul.f64 	%fd25929, %fd25928, 0d3FE45F306DC9C883;
	cvt.rni.s32.f64 	%r18205, %fd25929;
	cvt.rn.f64.s32 	%fd25930, %r18205;
	fma.rn.f64 	%fd25931, %fd25930, 0dBFF921FB54442D18, %fd25928;
	fma.rn.f64 	%fd25932, %fd25930, 0dBC91A62633145C00, %fd25931;
	fma.rn.f64 	%fd76712, %fd25930, 0dB97B839A252049C0, %fd25932;
	setp.ltu.f64 	%p1885, %fd3217, 0d41E0000000000000;
	@%p1885 bra 	$L__BB0_2258;
	mul.f64 	%fd25933, %fd76930, 0d3F91DF46A2529D3A;
	{ // callseq 230, 0
	.param .b64 param0;
	st.param.f64 	[param0], %fd25933;
	.param .align 16 .b8 retval0[16];
	call.uni (retval0), 
	__internal_trig_reduction_slowpathd, 
	(
	param0
	);
	ld.param.f64 	%fd76712, [retval0];
	ld.param.b32 	%r18205, [retval0+8];
	} // callseq 230
$L__BB0_2258:
	ld.param.u64 	%rd7993, [_Z8FitGrainPdPiS0_S_S_S0_S0_S_S_S_S_S_S_S_S_S_S_S_S__param_0];
	shl.b32 	%r8251, %r18205, 6;
	cvt.u64.u32 	%rd1532, %r8251;
	and.b64  	%rd1533, %rd1532, 64;
	mov.u64 	%rd1534, __cudart_sin_cos_coeffs;
	add.s64 	%rd1535, %rd1534, %rd1533;
	mul.rn.f64 	%fd25937, %fd76712, %fd76712;
	and.b32  	%r8252, %r18205, 1;
	setp.eq.b32 	%p1887, %r8252, 1;
	selp.f64 	%fd25938, 0dBDA8FF8320FD8164, 0d3DE5DB65F9785EBA, %p1887;
	ld.global.nc.v2.f64 	{%fd25939, %fd25940}, [%rd1535];
	fma.rn.f64 	%fd25941, %fd25938, %fd25937, %fd25939;
	fma.rn.f64 	%fd25942, %fd25941, %fd25937, %fd25940;
	ld.global.nc.v2.f64 	{%fd25943, %fd25944}, [%rd1535+16];
	fma.rn.f64 	%fd25945, %fd25942, %fd25937, %fd25943;
	fma.rn.f64 	%fd25946, %fd25945, %fd25937, %fd25944;
	ld.global.nc.v2.f64 	{%fd25947, %fd25948}, [%rd1535+32];
	fma.rn.f64 	%fd25949, %fd25946, %fd25937, %fd25947;
	fma.rn.f64 	%fd25950, %fd25949, %fd25937, %fd25948;
	fma.rn.f64 	%fd25951, %fd25950, %fd76712, %fd76712;
	fma.rn.f64 	%fd25952, %fd25950, %fd25937, 0d3FF0000000000000;
	selp.f64 	%fd25953, %fd25952, %fd25951, %p1887;
	and.b32  	%r8253, %r18205, 2;
	setp.eq.s32 	%p1888, %r8253, 0;
	mov.f64 	%fd25954, 0d0000000000000000;
	sub.f64 	%fd25955, %fd25954, %fd25953;
	selp.f64 	%fd25956, %fd25953, %fd25955, %p1888;
	mul.lo.s32 	%r8254, %r18181, 7;
	mul.wide.u32 	%rd1536, %r8254, 8;
	add.s64 	%rd1537, %rd33, %rd1536;
	ld.global.f64 	%fd25957, [%rd1537+24];
	cvt.rzi.s32.f64 	%r8255, %fd25957;
	cvta.to.global.u64 	%rd1538, %rd7993;
	mul.wide.s32 	%rd1539, %r8255, 8;
	add.s64 	%rd1540, %rd1538, %rd1539;
	ld.global.f64 	%fd3222, [%rd1540+40];
	neg.f64 	%fd25958, %fd3222;
	mul.f64 	%fd3223, %fd25956, %fd25958;
	@%p1884 bra 	$L__BB0_2260;
	mul.f64 	%fd25966, %fd76930, 0d3F91DF46A2529D3A;
	mov.f64 	%fd25967, 0d0000000000000000;
	mul.rn.f64 	%fd76714, %fd25966, %fd25967;
	mov.b32 	%r18207, 1;
	bra.uni 	$L__BB0_2263;
$L__BB0_2260:
	mul.f64 	%fd25959, %fd76930, 0d3F91DF46A2529D3A;
	mul.f64 	%fd25960, %fd25959, 0d3FE45F306DC9C883;
	cvt.rni.s32.f64 	%r18206, %fd25960;
	cvt.rn.f64.s32 	%fd25961, %r18206;
	fma.rn.f64 	%fd25962, %fd25961, 0dBFF921FB54442D18, %fd25959;
	fma.rn.f64 	%fd25963, %fd25961, 0dBC91A62633145C00, %fd25962;
	fma.rn.f64 	%fd76714, %fd25961, 0dB97B839A252049C0, %fd25963;
	setp.ltu.f64 	%p1889, %fd3217, 0d41E0000000000000;
	@%p1889 bra 	$L__BB0_2262;
	mul.f64 	%fd25964, %fd76930, 0d3F91DF46A2529D3A;
	{ // callseq 231, 0
	.param .b64 param0;
	st.param.f64 	[param0], %fd25964;
	.param .align 16 .b8 retval0[16];
	call.uni (retval0), 
	__internal_trig_reduction_slowpathd, 
	(
	param0
	);
	ld.param.f64 	%fd76714, [retval0];
	ld.param.b32 	%r18206, [retval0+8];
	} // callseq 231
$L__BB0_2262:
	add.s32 	%r18207, %r18206, 1;
$L__BB0_2263:
	setp.lt.s32 	%p1890, %r1255, 1;
	shl.b32 	%r8258, %r18207, 6;
	cvt.u64.u32 	%rd1541, %r8258;
	and.b64  	%rd1542, %rd1541, 64;
	mov.u64 	%rd1543, __cudart_sin_cos_coeffs;
	add.s64 	%rd1544, %rd1543, %rd1542;
	mul.rn.f64 	%fd25968, %fd76714, %fd76714;
	and.b32  	%r8259, %r18207, 1;
	setp.eq.b32 	%p1891, %r8259, 1;
	selp.f64 	%fd25969, 0dBDA8FF8320FD8164, 0d3DE5DB65F9785EBA, %p1891;
	ld.global.nc.v2.f64 	{%fd25970, %fd25971}, [%rd1544];
	fma.rn.f64 	%fd25972, %fd25969, %fd25968, %fd25970;
	fma.rn.f64 	%fd25973, %fd25972, %fd25968, %fd25971;
	ld.global.nc.v2.f64 	{%fd25974, %fd25975}, [%rd1544+16];
	fma.rn.f64 	%fd25976, %fd25973, %fd25968, %fd25974;
	fma.rn.f64 	%fd25977, %fd25976, %fd25968, %fd25975;
	ld.global.nc.v2.f64 	{%fd25978, %fd25979}, [%rd1544+32];
	fma.rn.f64 	%fd25980, %fd25977, %fd25968, %fd25978;
	fma.rn.f64 	%fd25981, %fd25980, %fd25968, %fd25979;
	fma.rn.f64 	%fd25982, %fd25981, %fd76714, %fd76714;
	fma.rn.f64 	%fd25983, %fd25981, %fd25968, 0d3FF0000000000000;
	selp.f64 	%fd25984, %fd25983, %fd25982, %p1891;
	and.b32  	%r8260, %r18207, 2;
	setp.eq.s32 	%p1892, %r8260, 0;
	mov.f64 	%fd25985, 0d0000000000000000;
	sub.f64 	%fd25986, %fd25985, %fd25984;
	selp.f64 	%fd25987, %fd25984, %fd25986, %p1892;
	mul.f64 	%fd3229, %fd3222, %fd25987;
	@%p1890 bra 	$L__BB0_2272;
	ld.local.f64 	%fd76715, [%rd24];
	mov.b32 	%r18208, 0;
$L__BB0_2265:
	ld.param.u64 	%rd8278, [_Z8FitGrainPdPiS0_S_S_S0_S0_S_S_S_S_S_S_S_S_S_S_S_S__param_3];
	mul.lo.s32 	%r8262, %r18208, 6;
	cvta.to.global.u64 	%rd1545, %rd8278;
	mul.wide.u32 	%rd1546, %r8262, 8;
	add.s64 	%rd1547, %rd1545, %rd1546;
	ld.global.f64 	%fd25988, [%rd1547+32];
	setp.leu.f64 	%p1893, %fd76715, %fd25988;
	@%p1893 bra 	$L__BB0_2271;
	ld.param.u64 	%rd8279, [_Z8FitGrainPdPiS0_S_S_S0_S0_S_S_S_S_S_S_S_S_S_S_S_S__param_3];
	cvta.to.global.u64 	%rd1548, %rd8279;
	mul.lo.s32 	%r8263, %r18208, 6;
	mul.wide.u32 	%rd1549, %r8263, 8;
	add.s64 	%rd1550, %rd1548, %rd1549;
	ld.global.f64 	%fd25989, [%rd1550+40];
	setp.geu.f64 	%p1894, %fd76715, %fd25989;
	@%p1894 bra 	$L__BB0_2271;
	ld.param.u64 	%rd8280, [_Z8FitGrainPdPiS0_S_S_S0_S0_S_S_S_S_S_S_S_S_S_S_S_S__param_3];
	cvta.to.global.u64 	%rd1551, %rd8280;
	mul.lo.s32 	%r8264, %r18208, 6;
	mul.wide.u32 	%rd1552, %r8264, 8;
	add.s64 	%rd1553, %rd1551, %rd1552;
	ld.global.f64 	%fd25990, [%rd1553];
	setp.leu.f64 	%p1895, %fd3223, %fd25990;
	@%p1895 bra 	$L__BB0_2271;
	ld.param.u64 	%rd8281, [_Z8FitGrainPdPiS0_S_S_S0_S0_S_S_S_S_S_S_S_S_S_S_S_S__param_3];
	cvta.to.global.u64 	%rd1554, %rd8281;
	mul.lo.s32 	%r8265, %r18208, 6;
	mul.wide.u32 	%rd1555, %r8265, 8;
	add.s64 	%rd1556, %rd1554, %rd1555;
	ld.global.f64 	%fd25991, [%rd1556+8];
	setp.geu.f64 	%p1896, %fd3223, %fd25991;
	@%p1896 bra 	$L__BB0_2271;
	ld.param.u64 	%rd8282, [_Z8FitGrainPdPiS0_S_S_S0_S0_S_S_S_S_S_S_S_S_S_S_S_S__param_3];
	cvta.to.global.u64 	%rd1557, %rd8282;
	mul.lo.s32 	%r8266, %r18208, 6;
	mul.wide.u32 	%rd1558, %r8266, 8;
	add.s64 	%rd1559, %rd1557, %rd1558;
	ld.global.f64 	%fd25992, [%rd1559+16];
	setp.leu.f64 	%p1897, %fd3229, %fd25992;
	@%p1897 bra 	$L__BB0_2271;
	ld.param.u64 	%rd8283, [_Z8FitGrainPdPiS0_S_S_S0_S0_S_S_S_S_S_S_S_S_S_S_S_S__param_3];
	cvta.to.global.u64 	%rd1560, %rd8283;
	mul.lo.s32 	%r8268, %r18208, 6;
	mul.wide.u32 	%rd1561, %r8268, 8;
	add.s64 	%rd1562, %rd1560, %rd1561;
	ld.global.f64 	%fd25993, [%rd1562+24];
	setp.lt.f64 	%p1898, %fd3229, %fd25993;
	mov.b32 	%r18219, 1;
	@%p1898 bra 	$L__BB0_2274;
$L__BB0_2271:
	add.s32 	%r18208, %r18208, 1;
	setp.ne.s32 	%p1899, %r18208, %r1255;
	mov.b32 	%r18219, 0;
	@%p1899 bra 	$L__BB0_2265;
$L__BB0_2272:
	mov.u32 	%r1329, %r18219;
	shl.b32 	%r8271, %r18181, 1;
	or.b32  	%r8272, %r8271, 1;
	cvt.rn.f64.u32 	%fd76716, %r8272;
	setp.eq.s32 	%p1900, %r1329, 0;
	mov.b32 	%r18219, 0;
	@%p1900 bra 	$L__BB0_2275;
	ld.local.f64 	%fd76715, [%rd24];
	mov.u32 	%r18219, %r1329;
$L__BB0_2274:
	shl.b32 	%r8273, %r18220, 3;
	mul.wide.s32 	%rd1563, %r8273, 8;
	add.s64 	%rd1564, %rd31, %rd1563;
	st.global.f64 	[%rd1564], %fd3223;
	st.global.f64 	[%rd1564+8], %fd3229;
	st.global.f64 	[%rd1564+16], %fd76715;
	st.global.f64 	[%rd1564+24], %fd3213;
	st.global.f64 	[%rd1564+32], %fd3214;
	st.global.f64 	[%rd1564+40], %fd3215;
	mul.lo.s32 	%r8274, %r18181, 7;
	mul.wide.u32 	%rd1565, %r8274, 8;
	add.s64 	%rd1566, %rd33, %rd1565;
	ld.global.f64 	%fd25994, [%rd1566+24];
	st.global.f64 	[%rd1564+48], %fd25994;
	shl.b32 	%r8275, %r18181, 1;
	or.b32  	%r8276, %r8275, 1;
	cvt.rn.f64.u32 	%fd25995, %r8276;
	st.global.f64 	[%rd1564+56], %fd25995;
	add.f64 	%fd76716, %fd25995, 0d3FF0000000000000;
	add.s32 	%r18220, %r18220, 1;
$L__BB0_2275:
	setp.eq.s32 	%p1901, %r18198, 1;
	@%p1901 bra 	$L__BB0_2298;
	abs.f64 	%fd25996, %fd76929;
	mov.f64 	%fd25997, 0d4066800000000000;
	sub.f64 	%fd25998, %fd25997, %fd25996;
	min.f64 	%fd25999, %fd25996, %fd25998;
	setp.lt.f64 	%p1902, %fd25999, %fd3078;
	@%p1902 bra 	$L__BB0_2298;
	mul.f64 	%fd26000, %fd76929, 0d3F91DF46A2529D3A;
	abs.f64 	%fd3236, %fd26000;
	setp.eq.f64 	%p1903, %fd3236, 0d7FF0000000000000;
	@%p1903 bra 	$L__BB0_2280;
	mul.f64 	%fd26001, %fd76929, 0d3F91DF46A2529D3A;
	mul.f64 	%fd26002, %fd26001, 0d3FE45F306DC9C883;
	cvt.rni.s32.f64 	%r18213, %fd26002;
	cvt.rn.f64.s32 	%fd26003, %r18213;
	fma.rn.f64 	%fd26004, %fd26003, 0dBFF921FB54442D18, %fd26001;
	fma.rn.f64 	%fd26005, %fd26003, 0dBC91A62633145C00, %fd26004;
	fma.rn.f64 	%fd76717, %fd26003, 0dB97B839A252049C0, %fd26005;
	setp.ltu.f64 	%p1904, %fd3236, 0d41E0000000000000;
	@%p1904 bra 	$L__BB0_2281;
	mul.f64 	%fd26006, %fd76929, 0d3F91DF46A2529D3A;
	{ // callseq 232, 0
	.param .b64 param0;
	st.param.f64 	[param0], %fd26006;
	.param .align 16 .b8 retval0[16];
	call.uni (retval0), 
	__internal_trig_reduction_slowpathd, 
	(
	param0
	);
	ld.param.f64 	%fd76717, [retval0];
	ld.param.b32 	%r18213, [retval0+8];
	} // callseq 232
	bra.uni 	$L__BB0_2281;
$L__BB0_2280:
	mul.f64 	%fd26008, %fd76929, 0d3F91DF46A2529D3A;
	mov.f64 	%fd26009, 0d0000000000000000;
	mul.rn.f64 	%fd76717, %fd26008, %fd26009;
	mov.b32 	%r18213, 0;
$L__BB0_2281:
	ld.param.u64 	%rd7994, [_Z8FitGrainPdPiS0_S_S_S0_S0_S_S_S_S_S_S_S_S_S_S_S_S__param_0];
	shl.b32 	%r8279, %r18213, 6;
	cvt.u64.u32 	%rd1567, %r8279;
	and.b64  	%rd1568, %rd1567, 64;
	mov.u64 	%rd1569, __cudart_sin_cos_coeffs;
	add.s64 	%rd1570, %rd1569, %rd1568;
	mul.rn.f64 	%fd26010, %fd76717, %fd76717;
	and.b32  	%r8280, %r18213, 1;
	setp.eq.b32 	%p1906, %r8280, 1;
	selp.f64 	%fd26011, 0dBDA8FF8320FD8164, 0d3DE5DB65F9785EBA, %p1906;
	ld.global.nc.v2.f64 	{%fd26012, %fd26013}, [%rd1570];
	fma.rn.f64 	%fd26014, %fd26011, %fd26010, %fd26012;
	fma.rn.f64 	%fd26015, %fd26014, %fd26010, %fd26013;
	ld.global.nc.v2.f64 	{%fd26016, %fd26017}, [%rd1570+16];
	fma.rn.f64 	%fd26018, %fd26015, %fd26010, %fd26016;
	fma.rn.f64 	%fd26019, %fd26018, %fd26010, %fd26017;
	ld.global.nc.v2.f64 	{%fd26020, %fd26021}, [%rd1570+32];
	fma.rn.f64 	%fd26022, %fd26019, %fd26010, %fd26020;
	fma.rn.f64 	%fd26023, %fd26022, %fd26010, %fd26021;
	fma.rn.f64 	%fd26024, %fd26023, %fd76717, %fd76717;
	fma.rn.f64 	%fd26025, %fd26023, %fd26010, 0d3FF0000000000000;
	selp.f64 	%fd26026, %fd26025, %fd26024, %p1906;
	and.b32  	%r8281, %r18213, 2;
	setp.eq.s32 	%p1907, %r8281, 0;
	mov.f64 	%fd26027, 0d0000000000000000;
	sub.f64 	%fd26028, %fd26027, %fd26026;
	selp.f64 	%fd26029, %fd26026, %fd26028, %p1907;
	mul.lo.s32 	%r8282, %r18181, 7;
	mul.wide.u32 	%rd1571, %r8282, 8;
	add.s64 	%rd1572, %rd33, %rd1571;
	ld.global.f64 	%fd26030, [%rd1572+24];
	cvt.rzi.s32.f64 	%r8283, %fd26030;
	cvta.to.global.u64 	%rd1573, %rd7994;
	mul.wide.s32 	%rd1574, %r8283, 8;
	add.s64 	%rd1575, %rd1573, %rd1574;
	ld.global.f64 	%fd3241, [%rd1575+40];
	neg.f64 	%fd26031, %fd3241;
	mul.f64 	%fd3242, %fd26029, %fd26031;
	@%p1903 bra 	$L__BB0_2285;
	mul.f64 	%fd26032, %fd76929, 0d3F91DF46A2529D3A;
	mul.f64 	%fd26033, %fd26032, 0d3FE45F306DC9C883;
	cvt.rni.s32.f64 	%r18214, %fd26033;
	cvt.rn.f64.s32 	%fd26034, %r18214;
	fma.rn.f64 	%fd26035, %fd26034, 0dBFF921FB54442D18, %fd26032;
	fma.rn.f64 	%fd26036, %fd26034, 0dBC91A62633145C00, %fd26035;
	fma.rn.f64 	%fd76719, %fd26034, 0dB97B839A252049C0, %fd26036;
	setp.ltu.f64 	%p1908, %fd3236, 0d41E0000000000000;
	@%p1908 bra 	$L__BB0_2284;
	mul.f64 	%fd26037, %fd76929, 0d3F91DF46A2529D3A;
	{ // callseq 233, 0
	.param .b64 param0;
	st.param.f64 	[param0], %fd26037;
	.param .align 16 .b8 retval0[16];
	call.uni (retval0), 
	__internal_trig_reduction_slowpathd, 
	(
	param0
	);
	ld.param.f64 	%fd76719, [retval0];
	ld.param.b32 	%r18214, [retval0+8];
	} // callseq 233
$L__BB0_2284:
	add.s32 	%r18215, %r18214, 1;
	bra.uni 	$L__BB0_2286;
$L__BB0_2285:
	mul.f64 	%fd26039, %fd76929, 0d3F91DF46A2529D3A;
	mov.f64 	%fd26040, 0d0000000000000000;
	mul.rn.f64 	%fd76719, %fd26039, %fd26040;
	mov.b32 	%r18215, 1;
$L__BB0_2286:
	setp.lt.s32 	%p1909, %r1255, 1;
	shl.b32 	%r8286, %r18215, 6;
	cvt.u64.u32 	%rd1576, %r8286;
	and.b64  	%rd1577, %rd1576, 64;
	mov.u64 	%rd1578, __cudart_sin_cos_coeffs;
	add.s64 	%rd1579, %rd1578, %rd1577;
	mul.rn.f64 	%fd26041, %fd76719, %fd76719;
	and.b32  	%r8287, %r18215, 1;
	setp.eq.b32 	%p1910, %r8287, 1;
	selp.f64 	%fd26042, 0dBDA8FF8320FD8164, 0d3DE5DB65F9785EBA, %p1910;
	ld.global.nc.v2.f64 	{%fd26043, %fd26044}, [%rd1579];
	fma.rn.f64 	%fd26045, %fd26042, %fd26041, %fd26043;
	fma.rn.f64 	%fd26046, %fd26045, %fd26041, %fd26044;
	ld.global.nc.v2.f64 	{%fd26047, %fd26048}, [%rd1579+16];
	fma.rn.f64 	%fd26049, %fd26046, %fd26041, %fd26047;
	fma.rn.f64 	%fd26050, %fd26049, %fd26041, %fd26048;
	ld.global.nc.v2.f64 	{%fd26051, %fd26052}, [%rd1579+32];
	fma.rn.f64 	%fd26053, %fd26050, %fd26041, %fd26051;
	fma.rn.f64 	%fd26054, %fd26053, %fd26041, %fd26052;
	fma.rn.f64 	%fd26055, %fd26054, %fd76719, %fd76719;
	fma.rn.f64 	%fd26056, %fd26054, %fd26041, 0d3FF0000000000000;
	selp.f64 	%fd26057, %fd26056, %fd26055, %p1910;
	and.b32  	%r8288, %r18215, 2;
	setp.eq.s32 	%p1911, %r8288, 0;
	mov.f64 	%fd26058, 0d0000000000000000;
	sub.f64 	%fd26059, %fd26058, %fd26057;
	selp.f64 	%fd26060, %fd26057, %fd26059, %p1911;
	mul.f64 	%fd3248, %fd3241, %fd26060;
	@%p1909 bra 	$L__BB0_2295;
	ld.local.f64 	%fd76720, [%rd24+8];
	mov.b32 	%r18216, 0;
$L__BB0_2288:
	ld.param.u64 	%rd8284, [_Z8FitGrainPdPiS0_S_S_S0_S0_S_S_S_S_S_S_S_S_S_S_S_S__param_3];
	mul.lo.s32 	%r8290, %r18216, 6;
	cvta.to.global.u64 	%rd1580, %rd8284;
	mul.wide.u32 	%rd1581, %r8290, 8;
	add.s64 	%rd1582, %rd1580, %rd1581;
	ld.global.f64 	%fd26061, [%rd1582+32];
	setp.leu.f64 	%p1912, %fd76720, %fd26061;
	@%p1912 bra 	$L__BB0_2294;
	ld.param.u64 	%rd8285, [_Z8FitGrainPdPiS0_S_S_S0_S0_S_S_S_S_S_S_S_S_S_S_S_S__param_3];
	cvta.to.global.u64 	%rd1583, %rd8285;
	mul.lo.s32 	%r8291, %r18216, 6;
	mul.wide.u32 	%rd1584, %r8291, 8;
	add.s64 	%rd1585, %rd1583, %rd1584;
	ld.global.f64 	%fd26062, [%rd1585+40];
	setp.geu.f64 	%p1913, %fd76720, %fd26062;
	@%p1913 bra 	$L__BB0_2294;
	ld.param.u64 	%rd8286, [_Z8FitGrainPdPiS0_S_S_S0_S0_S_S_S_S_S_S_S_S_S_S_S_S__param_3];
	cvta.to.global.u64 	%rd1586, %rd8286;
	mul.lo.s32 	%r8292, %r18216, 6;
	mul.wide.u32 	%rd1587, %r8292, 8;
	add.s64 	%rd1588, %rd1586, %rd1587;
	ld.global.f64 	%fd26063, [%rd1588];
	setp.leu.f64 	%p1914, %fd3242, %fd26063;
	@%p1914 bra 	$L__BB0_2294;
	ld.param.u64 	%rd8287, [_Z8FitGrainPdPiS0_S_S_S0_S0_S_S_S_S_S_S_S_S_S_S_S_S__param_3];
	cvta.to.global.u64 	%rd1589, %rd8287;
	mul.lo.s32 	%r8293, %r18216, 6;
	mul.wide.u32 	%rd1590, %r8293, 8;
	add.s64 	%rd1591, %rd1589, %rd1590;
	ld.global.f64 	%fd26064, [%rd1591+8];
	setp.geu.f64 	%p1915, %fd3242, %fd26064;
	@%p1915 bra 	$L__BB0_2294;
	ld.param.u64 	%rd8288, [_Z8FitGrainPdPiS0_S_S_S0_S0_S_S_S_S_S_S_S_S_S_S_S_S__param_3];
	cvta.to.global.u64 	%rd1592, %rd8288;
	mul.lo.s32 	%r8294, %r18216, 6;
	mul.wide.u32 	%rd1593, %r8294, 8;
	add.s64 	%rd1594, %rd1592, %rd1593;
	ld.global.f64 	%fd26065, [%rd1594+16];
	setp.leu.f64 	%p1916, %fd3248, %fd26065;
	@%p1916 bra 	$L__BB0_2294;
	ld.param.u64 	%rd8289, [_Z8FitGrainPdPiS0_S_S_S0_S0_S_S_S_S_S_S_S_S_S_S_S_S__param_3];
	cvta.to.global.u64 	%rd1595, %rd8289;
	mul.lo.s32 	%r8296, %r18216, 6;
	mul.wide.u32 	%rd1596, %r8296, 8;
	add.s64 	%rd1597, %rd1595, %rd1596;
	ld.global.f64 	%fd26066, [%rd1597+24];
	setp.lt.f64 	%p1917, %fd3248, %fd26066;
	mov.b32 	%r18219, 1;
	@%p1917 bra 	$L__BB0_2297;
$L__BB0_2294:
	add.s32 	%r18216, %r18216, 1;
	setp.ne.s32 	%p1918, %r18216, %r1255;
	mov.b32 	%r18219, 0;
	@%p1918 bra 	$L__BB0_2288;
$L__BB0_2295:
	mov.u32 	%r1344, %r18219;
	setp.eq.s32 	%p1919, %r1344, 0;
	mov.b32 	%r18219, 0;
	@%p1919 bra 	$L__BB0_2298;
	ld.local.f64 	%fd76720, [%rd24+8];
	mov.u32 	%r18219, %r1344;
$L__BB0_2297:
	shl.b32 	%r8299, %r18220, 3;
	mul.wide.s32 	%rd1598, %r8299, 8;
	add.s64 	%rd1599, %rd31, %rd1598;
	st.global.f64 	[%rd1599], %fd3242;
	st.global.f64 	[%rd1599+8], %fd3248;
	st.global.f64 	[%rd1599+16], %fd76720;
	st.global.f64 	[%rd1599+24], %fd3213;
	st.global.f64 	[%rd1599+32], %fd3214;
	st.global.f64 	[%rd1599+40], %fd3215;
	mul.lo.s32 	%r8300, %r18181, 7;
	mul.wide.u32 	%rd1600, %r8300, 8;
	add.s64 	%rd1601, %rd33, %rd1600;
	ld.global.f64 	%fd26067, [%rd1601+24];
	st.global.f64 	[%rd1599+48], %fd26067;
	st.global.f64 	[%rd1599+56], %fd76716;
	add.s32 	%r18220, %r18220, 1;
$L__BB0_2298:
	ld.param.u64 	%rd8161, [_Z8FitGrainPdPiS0_S_S_S0_S0_S_S_S_S_S_S_S_S_S_S_S_S__param_2];
	add.s32 	%r18181, %r18181, 1;
	cvta.to.global.u64 	%rd1602, %rd8161;
	ld.global.u32 	%r8301, [%rd1602+4];
	setp.lt.s32 	%p1920, %r18181, %r8301;
	@%p1920 bra 	$L__BB0_2153;
$L__BB0_2299:
	setp.lt.s32 	%p1921, %r1, 1;
	mov.f64 	%fd76723, 0d0000000000000000;
	@%p1921 bra 	$L__BB0_2424;
	ld.param.u64 	%rd7995, [_Z8FitGrainPdPiS0_S_S_S0_S0_S_S_S_S_S_S_S_S_S_S_S_S__param_0];
	ld.global.f64 	%fd3254, [%rd37];
	ld.global.f64 	%fd3255, [%rd37+8];
	ld.global.f64 	%fd3256, [%rd37+16];
	cvta.to.global.u64 	%rd1603, %rd7995;
	ld.global.f64 	%fd3257, [%rd1603];
	ld.global.f64 	%fd26070, [%rd1603+4160];
	mul.f64 	%fd3258, %fd26070, 0d3F91DF46A2529D3A;
	abs.f64 	%fd3259, %fd3258;
	setp.eq.f64 	%p1922, %fd3259, 0d7FF0000000000000;
	mul.f64 	%fd26071, %fd3258, 0d3FE45F306DC9C883;
	cvt.rni.s32.f64 	%r1351, %fd26071;
	cvt.rn.f64.s32 	%fd26072, %r1351;
	fma.rn.f64 	%fd26073, %fd26072, 0dBFF921FB54442D18, %fd3258;
	fma.rn.f64 	%fd26074, %fd26072, 0dBC91A62633145C00, %fd26073;
	fma.rn.f64 	%fd3260, %fd26072, 0dB97B839A252049C0, %fd26074;
	setp.ltu.f64 	%p1923, %fd3259, 0d41E0000000000000;
	abs.f64 	%fd3261, %fd26070;
	or.pred  	%p41, %p1922, %p1923;
	neg.f64 	%fd3262, %fd3257;
	mov.f64 	%fd76723, 0d0000000000000000;
	mov.b32 	%r18222, 0;
$L__BB0_2301:
	ld.param.u64 	%rd8620, [_Z8FitGrainPdPiS0_S_S_S0_S0_S_S_S_S_S_S_S_S_S_S_S_S__param_7];
	mul.lo.s32 	%r8303, %r18222, 9;
	cvta.to.global.u64 	%rd1604, %rd8620;
	mul.lo.s32 	%r8304, %r2, 9;
	mul.wide.s32 	%rd1605, %r8304, 8;
	add.s64 	%rd1606, %rd1604, %rd1605;
	mul.wide.u32 	%rd1607, %r8303, 8;
	add.s64 	%rd1608, %rd1606, %rd1607;
	ld.global.f64 	%fd3264, [%rd1608+40];
	ld.global.f64 	%fd3265, [%rd1608+48];
	ld.global.f64 	%fd3266, [%rd1608+32];
	mul.f64 	%fd26075, %fd3266, 0d3F91DF46A2529D3A;
	abs.f64 	%fd3267, %fd26075;
	setp.neu.f64 	%p1924, %fd3267, 0d7FF0000000000000;
	@%p1924 bra 	$L__BB0_2303;
	mul.f64 	%fd26083, %fd3266, 0d3F91DF46A2529D3A;
	mov.f64 	%fd26084, 0d0000000000000000;
	mul.rn.f64 	%fd76724, %fd26083, %fd26084;
	mov.b32 	%r18223, 0;
	bra.uni 	$L__BB0_2305;
$L__BB0_2303:
	mul.f64 	%fd26076, %fd3266, 0d3F91DF46A2529D3A;
	mul.f64 	%fd26077, %fd26076, 0d3FE45F306DC9C883;
	cvt.rni.s32.f64 	%r18223, %fd26077;
	cvt.rn.f64.s32 	%fd26078, %r18223;
	fma.rn.f64 	%fd26079, %fd26078, 0dBFF921FB54442D18, %fd26076;
	fma.rn.f64 	%fd26080, %fd26078, 0dBC91A62633145C00, %fd26079;
	fma.rn.f64 	%fd76724, %fd26078, 0dB97B839A252049C0, %fd26080;
	setp.ltu.f64 	%p1925, %fd3267, 0d41E0000000000000;
	@%p1925 bra 	$L__BB0_2305;
	mul.f64 	%fd26081, %fd3266, 0d3F91DF46A2529D3A;
	{ // callseq 234, 0
	.param .b64 param0;
	st.param.f64 	[param0], %fd26081;
	.param .align 16 .b8 retval0[16];
	call.uni (retval0), 
	__internal_trig_reduction_slowpathd, 
	(
	param0
	);
	ld.param.f64 	%fd76724, [retval0];
	ld.param.b32 	%r18223, [retval0+8];
	} // callseq 234
$L__BB0_2305:
	shl.b32 	%r8307, %r18223, 6;
	cvt.u64.u32 	%rd1609, %r8307;
	and.b64  	%rd1610, %rd1609, 64;
	mov.u64 	%rd1611, __cudart_sin_cos_coeffs;
	add.s64 	%rd1612, %rd1611, %rd1610;
	mul.rn.f64 	%fd26085, %fd76724, %fd76724;
	and.b32  	%r8308, %r18223, 1;
	setp.eq.b32 	%p1927, %r8308, 1;
	selp.f64 	%fd26086, 0dBDA8FF8320FD8164, 0d3DE5DB65F9785EBA, %p1927;
	ld.global.nc.v2.f64 	{%fd26087, %fd26088}, [%rd1612];
	fma.rn.f64 	%fd26089, %fd26086, %fd26085, %fd26087;
	fma.rn.f64 	%fd26090, %fd26089, %fd26085, %fd26088;
	ld.global.nc.v2.f64 	{%fd26091, %fd26092}, [%rd1612+16];
	fma.rn.f64 	%fd26093, %fd26090, %fd26085, %fd26091;
	fma.rn.f64 	%fd26094, %fd26093, %fd26085, %fd26092;
	ld.global.nc.v2.f64 	{%fd26095, %fd26096}, [%rd1612+32];
	fma.rn.f64 	%fd26097, %fd26094, %fd26085, %fd26095;
	fma.rn.f64 	%fd26098, %fd26097, %fd26085, %fd26096;
	fma.rn.f64 	%fd26099, %fd26098, %fd76724, %fd76724;
	fma.rn.f64 	%fd26100, %fd26098, %fd26085, 0d3FF0000000000000;
	selp.f64 	%fd26101, %fd26100, %fd26099, %p1927;
	and.b32  	%r8309, %r18223, 2;
	setp.eq.s32 	%p1928, %r8309, 0;
	mov.f64 	%fd26102, 0d0000000000000000;
	sub.f64 	%fd26103, %fd26102, %fd26101;
	selp.f64 	%fd3272, %fd26101, %fd26103, %p1928;
	@%p1924 bra 	$L__BB0_2307;
	mul.f64 	%fd26111, %fd3266, 0d3F91DF46A2529D3A;
	mov.f64 	%fd26112, 0d0000000000000000;
	mul.rn.f64 	%fd76726, %fd26111, %fd26112;
	mov.b32 	%r18225, 1;
	bra.uni 	$L__BB0_2310;
$L__BB0_2307:
	mul.f64 	%fd26104, %fd3266, 0d3F91DF46A2529D3A;
	mul.f64 	%fd26105, %fd26104, 0d3FE45F306DC9C883;
	cvt.rni.s32.f64 	%r18224, %fd26105;
	cvt.rn.f64.s32 	%fd26106, %r18224;
	fma.rn.f64 	%fd26107, %fd26106, 0dBFF921FB54442D18, %fd26104;
	fma.rn.f64 	%fd26108, %fd26106, 0dBC91A62633145C00, %fd26107;
	fma.rn.f64 	%fd76726, %fd26106, 0dB97B839A252049C0, %fd26108;
	setp.ltu.f64 	%p1929, %fd3267, 0d41E0000000000000;
	@%p1929 bra 	$L__BB0_2309;
	mul.f64 	%fd26109, %fd3266, 0d3F91DF46A2529D3A;
	{ // callseq 235, 0
	.param .b64 param0;
	st.param.f64 	[param0], %fd26109;
	.param .align 16 .b8 retval0[16];
	call.uni (retval0), 
	__internal_trig_reduction_slowpathd, 
	(
	param0
	);
	ld.param.f64 	%fd76726, [retval0];
	ld.param.b32 	%r18224, [retval0+8];
	} // callseq 235
$L__BB0_2309:
	add.s32 	%r18225, %r18224, 1;
$L__BB0_2310:
	mov.f64 	%fd26113, 0d0000000000000000;
	mul.rn.f64 	%fd76728, %fd3258, %fd26113;
	shl.b32 	%r8313, %r18225, 6;
	cvt.u64.u32 	%rd1613, %r8313;
	and.b64  	%rd1614, %rd1613, 64;
	mov.u64 	%rd1615, __cudart_sin_cos_coeffs;
	add.s64 	%rd1616, %rd1615, %rd1614;
	mul.rn.f64 	%fd26114, %fd76726, %fd76726;
	and.b32  	%r8314, %r18225, 1;
	setp.eq.b32 	%p1931, %r8314, 1;
	selp.f64 	%fd26115, 0dBDA8FF8320FD8164, 0d3DE5DB65F9785EBA, %p1931;
	ld.global.nc.v2.f64 	{%fd26116, %fd26117}, [%rd1616];
	fma.rn.f64 	%fd26118, %fd26115, %fd26114, %fd26116;
	fma.rn.f64 	%fd26119, %fd26118, %fd26114, %fd26117;
	ld.global.nc.v2.f64 	{%fd26120, %fd26121}, [%rd1616+16];
	fma.rn.f64 	%fd26122, %fd26119, %fd26114, %fd26120;
	fma.rn.f64 	%fd26123, %fd26122, %fd26114, %fd26121;
	ld.global.nc.v2.f64 	{%fd26124, %fd26125}, [%rd1616+32];
	fma.rn.f64 	%fd26126, %fd26123, %fd26114, %fd26124;
	fma.rn.f64 	%fd26127, %fd26126, %fd26114, %fd26125;
	fma.rn.f64 	%fd26128, %fd26127, %fd76726, %fd76726;
	fma.rn.f64 	%fd26129, %fd26127, %fd26114, 0d3FF0000000000000;
	selp.f64 	%fd26130, %fd26129, %fd26128, %p1931;
	and.b32  	%r8315, %r18225, 2;
	setp.eq.s32 	%p1932, %r8315, 0;
	sub.f64 	%fd26131, %fd26113, %fd26130;
	selp.f64 	%fd26132, %fd26130, %fd26131, %p1932;
	mul.f64 	%fd26133, %fd3254, %fd26132;
	mul.f64 	%fd26134, %fd3255, %fd3272;
	sub.f64 	%fd3279, %fd26133, %fd26134;
	mul.f64 	%fd26135, %fd3255, %fd26132;
	fma.rn.f64 	%fd3280, %fd3254, %fd3272, %fd26135;
	mov.b32 	%r18227, 1;
	@%p1922 bra 	$L__BB0_2314;
	mov.f64 	%fd76728, %fd3260;
	mov.u32 	%r18226, %r1351;
	@%p1923 bra 	$L__BB0_2313;
	{ // callseq 236, 0
	.param .b64 param0;
	st.param.f64 	[param0], %fd3258;
	.param .align 16 .b8 retval0[16];
	call.uni (retval0), 
	__internal_trig_reduction_slowpathd, 
	(
	param0
	);
	ld.param.f64 	%fd76728, [retval0];
	ld.param.b32 	%r18226, [retval0+8];
	} // callseq 236
$L__BB0_2313:
	add.s32 	%r18227, %r18226, 1;
$L__BB0_2314:
	setp.eq.f64 	%p1934, %fd3259, 0d7FF0000000000000;
	selp.b32 	%r18228, 0, %r1351, %p1934;
	mov.f64 	%fd26137, 0d0000000000000000;
	mul.rn.f64 	%fd26138, %fd3258, %fd26137;
	selp.f64 	%fd76729, %fd26138, %fd3260, %p1934;
	shl.b32 	%r8317, %r18227, 6;
	cvt.u64.u32 	%rd1617, %r8317;
	and.b64  	%rd1618, %rd1617, 64;
	mov.u64 	%rd1619, __cudart_sin_cos_coeffs;
	add.s64 	%rd1620, %rd1619, %rd1618;
	mul.rn.f64 	%fd26139, %fd76728, %fd76728;
	and.b32  	%r8318, %r18227, 1;
	setp.eq.b32 	%p1935, %r8318, 1;
	selp.f64 	%fd26140, 0dBDA8FF8320FD8164, 0d3DE5DB65F9785EBA, %p1935;
	ld.global.nc.v2.f64 	{%fd26141, %fd26142}, [%rd1620];
	fma.rn.f64 	%fd26143, %fd26140, %fd26139, %fd26141;
	fma.rn.f64 	%fd26144, %fd26143, %fd26139, %fd26142;
	ld.global.nc.v2.f64 	{%fd26145, %fd26146}, [%rd1620+16];
	fma.rn.f64 	%fd26147, %fd26144, %fd26139, %fd26145;
	fma.rn.f64 	%fd26148, %fd26147, %fd26139, %fd26146;
	ld.global.nc.v2.f64 	{%fd26149, %fd26150}, [%rd1620+32];
	fma.rn.f64 	%fd26151, %fd26148, %fd26139, %fd26149;
	fma.rn.f64 	%fd26152, %fd26151, %fd26139, %fd26150;
	fma.rn.f64 	%fd26153, %fd26152, %fd76728, %fd76728;
	fma.rn.f64 	%fd26154, %fd26152, %fd26139, 0d3FF0000000000000;
	selp.f64 	%fd26155, %fd26154, %fd26153, %p1935;
	and.b32  	%r8319, %r18227, 2;
	setp.eq.s32 	%p1936, %r8319, 0;
	sub.f64 	%fd26156, %fd26137, %fd26155;
	selp.f64 	%fd3285, %fd26155, %fd26156, %p1936;
	@%p41 bra 	$L__BB0_2316;
	{ // callseq 237, 0
	.param .b64 param0;
	st.param.f64 	[param0], %fd3258;
	.param .align 16 .b8 retval0[16];
	call.uni (retval0), 
	__internal_trig_reduction_slowpathd, 
	(
	param0
	);
	ld.param.f64 	%fd76729, [retval0];
	ld.param.b32 	%r18228, [retval0+8];
	} // callseq 237
$L__BB0_2316:
	setp.leu.f64 	%p1937, %fd3261, 0d3F947AE147AE147B;
	shl.b32 	%r8321, %r18228, 6;
	cvt.u64.u32 	%rd1621, %r8321;
	and.b64  	%rd1622, %rd1621, 64;
	mov.u64 	%rd1623, __cudart_sin_cos_coeffs;
	add.s64 	%rd1624, %rd1623, %rd1622;
	mul.rn.f64 	%fd26158, %fd76729, %fd76729;
	and.b32  	%r8322, %r18228, 1;
	setp.eq.b32 	%p1938, %r8322, 1;
	selp.f64 	%fd26159, 0dBDA8FF8320FD8164, 0d3DE5DB65F9785EBA, %p1938;
	ld.global.nc.v2.f64 	{%fd26160, %fd26161}, [%rd1624];
	fma.rn.f64 	%fd26162, %fd26159, %fd26158, %fd26160;
	fma.rn.f64 	%fd26163, %fd26162, %fd26158, %fd26161;
	ld.global.nc.v2.f64 	{%fd26164, %fd26165}, [%rd1624+16];
	fma.rn.f64 	%fd26166, %fd26163, %fd26158, %fd26164;
	fma.rn.f64 	%fd26167, %fd26166, %fd26158, %fd26165;
	ld.global.nc.v2.f64 	{%fd26168, %fd26169}, [%rd1624+32];
	fma.rn.f64 	%fd26170, %fd26167, %fd26158, %fd26168;
	fma.rn.f64 	%fd26171, %fd26170, %fd26158, %fd26169;
	fma.rn.f64 	%fd26172, %fd26171, %fd76729, %fd76729;
	fma.rn.f64 	%fd26173, %fd26171, %fd26158, 0d3FF0000000000000;
	selp.f64 	%fd26174, %fd26173, %fd26172, %p1938;
	and.b32  	%r8323, %r18228, 2;
	setp.eq.s32 	%p1939, %r8323, 0;
	mov.f64 	%fd26175, 0d0000000000000000;
	sub.f64 	%fd26176, %fd26175, %fd26174;
	selp.f64 	%fd26177, %fd26174, %fd26176, %p1939;
	mul.f64 	%fd26178, %fd3279, %fd3285;
	mul.f64 	%fd26179, %fd3256, %fd26177;
	sub.f64 	%fd26180, %fd26178, %fd26179;
	mul.f64 	%fd26181, %fd3279, %fd26177;
	fma.rn.f64 	%fd26182, %fd3256, %fd3285, %fd26181;
	mul.f64 	%fd26183, %fd1, %fd3280;
	mul.f64 	%fd26184, %fd2, %fd26182;
	sub.f64 	%fd26185, %fd26183, %fd26184;
	mul.f64 	%fd26186, %fd1, %fd26182;
	fma.rn.f64 	%fd26187, %fd2, %fd3280, %fd26186;
	sub.f64 	%fd26188, %fd3257, %fd26180;
	sub.f64 	%fd26189, %fd3264, %fd26185;
	sub.f64 	%fd26190, %fd3265, %fd26187;
	mul.f64 	%fd26191, %fd26189, %fd26189;
	fma.rn.f64 	%fd26192, %fd26188, %fd26188, %fd26191;
	fma.rn.f64 	%fd26193, %fd26190, %fd26190, %fd26192;
	sqrt.rn.f64 	%fd26194, %fd26193;
	div.rn.f64 	%fd26195, %fd26188, %fd26194;
	div.rn.f64 	%fd26196, %fd26189, %fd26194;
	div.rn.f64 	%fd26197, %fd26190, %fd26194;
	mul.f64 	%fd26198, %fd26180, %fd26196;
	div.rn.f64 	%fd26199, %fd26198, %fd26195;
	sub.f64 	%fd3288, %fd26185, %fd26199;
	mul.f64 	%fd26200, %fd26180, %fd26197;
	div.rn.f64 	%fd26201, %fd26200, %fd26195;
	sub.f64 	%fd3289, %fd26187, %fd26201;
	@%p1937 bra 	$L__BB0_2417;
	ld.param.u64 	%rd7996, [_Z8FitGrainPdPiS0_S_S_S0_S0_S_S_S_S_S_S_S_S_S_S_S_S__param_0];
	sub.f64 	%fd3290, %fd3264, %fd3288;
	sub.f64 	%fd3291, %fd3265, %fd3289;
	cvta.to.global.u64 	%rd1625, %rd7996;
	ld.global.f64 	%fd3292, [%rd1625+4152];
	mul.f64 	%fd26202, %fd3291, %fd3291;
	fma.rn.f64 	%fd26203, %fd3290, %fd3290, %fd26202;
	sqrt.rn.f64 	%fd3293, %fd26203;
	div.rn.f64 	%fd3294, %fd3293, %fd3257;
	abs.f64 	%fd3295, %fd3294;
	setp.leu.f64 	%p1940, %fd3295, 0d3FF0000000000000;
	mov.f64 	%fd76730, %fd3295;
	@%p1940 bra 	$L__BB0_2319;
	rcp.approx.ftz.f64 	%fd26204, %fd3295;
	neg.f64 	%fd26205, %fd3295;
	fma.rn.f64 	%fd26206, %fd26205, %fd26204, 0d3FF0000000000000;
	fma.rn.f64 	%fd26207, %fd26206, %fd26206, %fd26206;
	fma.rn.f64 	%fd26208, %fd26207, %fd26204, %fd26204;
	setp.eq.f64 	%p1941, %fd3295, 0d7FF0000000000000;
	selp.f64 	%fd76730, 0d0000000000000000, %fd26208, %p1941;
$L__BB0_2319:
	setp.gt.f64 	%p1942, %fd3295, 0d3FF0000000000000;
	mul.f64 	%fd26209, %fd76730, %fd76730;
	fma.rn.f64 	%fd26210, %fd26209, 0dBEF53E1D2A25FF7E, 0d3F2D3B63DBB65B49;
	fma.rn.f64 	%fd26211, %fd26210, %fd26209, 0dBF5312788DDE082E;
	fma.rn.f64 	%fd26212, %fd26211, %fd26209, 0d3F6F9690C8249315;
	fma.rn.f64 	%fd26213, %fd26212, %fd26209, 0dBF82CF5AABC7CF0D;
	fma.rn.f64 	%fd26214, %fd26213, %fd26209, 0d3F9162B0B2A3BFDE;
	fma.rn.f64 	%fd26215, %fd26214, %fd26209, 0dBF9A7256FEB6FC6B;
	fma.rn.f64 	%fd26216, %fd26215, %fd26209, 0d3FA171560CE4A489;
	fma.rn.f64 	%fd26217, %fd26216, %fd26209, 0dBFA4F44D841450E4;
	fma.rn.f64 	%fd26218, %fd26217, %fd26209, 0d3FA7EE3D3F36BB95;
	fma.rn.f64 	%fd26219, %fd26218, %fd26209, 0dBFAAD32AE04A9FD1;
	fma.rn.f64 	%fd26220, %fd26219, %fd26209, 0d3FAE17813D66954F;
	fma.rn.f64 	%fd26221, %fd26220, %fd26209, 0dBFB11089CA9A5BCD;
	fma.rn.f64 	%fd26222, %fd26221, %fd26209, 0d3FB3B12B2DB51738;
	fma.rn.f64 	%fd26223, %fd26222, %fd26209, 0dBFB745D022F8DC5C;
	fma.rn.f64 	%fd26224, %fd26223, %fd26209, 0d3FBC71C709DFE927;
	fma.rn.f64 	%fd26225, %fd26224, %fd26209, 0dBFC2492491FA1744;
	fma.rn.f64 	%fd26226, %fd26225, %fd26209, 0d3FC99999999840D2;
	fma.rn.f64 	%fd26227, %fd26226, %fd26209, 0dBFD555555555544C;
	mul.f64 	%fd26228, %fd26209, %fd26227;
	fma.rn.f64 	%fd26229, %fd26228, %fd76730, %fd76730;
	mov.f64 	%fd26230, 0d3FF921FB54442D18;
	sub.f64 	%fd26231, %fd26230, %fd26229;
	selp.f64 	%fd26232, %fd26231, %fd26229, %p1942;
	copysign.f64 	%fd26233, %fd3294, %fd26232;
	mul.f64 	%fd26234, %fd26233, 0d3FEFFFFFFFFFFFFF;
	mul.f64 	%fd3298, %fd26234, 0d3FE0000000000000;
	abs.f64 	%fd3299, %fd3298;
	setp.neu.f64 	%p1943, %fd3299, 0d7FF0000000000000;
	@%p1943 bra 	$L__BB0_2321;
	mov.f64 	%fd26240, 0d0000000000000000;
	mul.rn.f64 	%fd76731, %fd3298, %fd26240;
	mov.b32 	%r18229, 0;
	bra.uni 	$L__BB0_2323;
$L__BB0_2321:
	mul.f64 	%fd26235, %fd3298, 0d3FE45F306DC9C883;
	cvt.rni.s32.f64 	%r18229, %fd26235;
	cvt.rn.f64.s32 	%fd26236, %r18229;
	fma.rn.f64 	%fd26237, %fd26236, 0dBFF921FB54442D18, %fd3298;
	fma.rn.f64 	%fd26238, %fd26236, 0dBC91A62633145C00, %fd26237;
	fma.rn.f64 	%fd76731, %fd26236, 0dB97B839A252049C0, %fd26238;
	setp.ltu.f64 	%p1944, %fd3299, 0d41E0000000000000;
	@%p1944 bra 	$L__BB0_2323;
	{ // callseq 238, 0
	.param .b64 param0;
	st.param.f64 	[param0], %fd3298;
	.param .align 16 .b8 retval0[16];
	call.uni (retval0), 
	__internal_trig_reduction_slowpathd, 
	(
	param0
	);
	ld.param.f64 	%fd76731, [retval0];
	ld.param.b32 	%r18229, [retval0+8];
	} // callseq 238
$L__BB0_2323:
	shl.b32 	%r8326, %r18229, 6;
	cvt.u64.u32 	%rd1626, %r8326;
	and.b64  	%rd1627, %rd1626, 64;
	mov.u64 	%rd1628, __cudart_sin_cos_coeffs;
	add.s64 	%rd1629, %rd1628, %rd1627;
	mul.rn.f64 	%fd26241, %fd76731, %fd76731;
	and.b32  	%r8327, %r18229, 1;
	setp.eq.b32 	%p1946, %r8327, 1;
	selp.f64 	%fd26242, 0dBDA8FF8320FD8164, 0d3DE5DB65F9785EBA, %p1946;
	ld.global.nc.v2.f64 	{%fd26243, %fd26244}, [%rd1629];
	fma.rn.f64 	%fd26245, %fd26242, %fd26241, %fd26243;
	fma.rn.f64 	%fd26246, %fd26245, %fd26241, %fd26244;
	ld.global.nc.v2.f64 	{%fd26247, %fd26248}, [%rd1629+16];
	fma.rn.f64 	%fd26249, %fd26246, %fd26241, %fd26247;
	fma.rn.f64 	%fd26250, %fd26249, %fd26241, %fd26248;
	ld.global.nc.v2.f64 	{%fd26251, %fd26252}, [%rd1629+32];
	fma.rn.f64 	%fd26253, %fd26250, %fd26241, %fd26251;
	fma.rn.f64 	%fd26254, %fd26253, %fd26241, %fd26252;
	fma.rn.f64 	%fd26255, %fd26254, %fd76731, %fd76731;
	fma.rn.f64 	%fd26256, %fd26254, %fd26241, 0d3FF0000000000000;
	selp.f64 	%fd26257, %fd26256, %fd26255, %p1946;
	and.b32  	%r8328, %r18229, 2;
	setp.eq.s32 	%p1947, %r8328, 0;
	mov.f64 	%fd26258, 0d0000000000000000;
	sub.f64 	%fd26259, %fd26258, %fd26257;
	selp.f64 	%fd3304, %fd26257, %fd26259, %p1947;
	@%p1943 bra 	$L__BB0_2325;
	mov.f64 	%fd26265, 0d0000000000000000;
	mul.rn.f64 	%fd76733, %fd3298, %fd26265;
	mov.b32 	%r18231, 1;
	bra.uni 	$L__BB0_2328;
$L__BB0_2325:
	mul.f64 	%fd26260, %fd3298, 0d3FE45F306DC9C883;
	cvt.rni.s32.f64 	%r18230, %fd26260;
	cvt.rn.f64.s32 	%fd26261, %r18230;
	fma.rn.f64 	%fd26262, %fd26261, 0dBFF921FB54442D18, %fd3298;
	fma.rn.f64 	%fd26263, %fd26261, 0dBC91A62633145C00, %fd26262;
	fma.rn.f64 	%fd76733, %fd26261, 0dB97B839A252049C0, %fd26263;
	setp.ltu.f64 	%p1948, %fd3299, 0d41E0000000000000;
	@%p1948 bra 	$L__BB0_2327;
	{ // callseq 239, 0
	.param .b64 param0;
	st.param.f64 	[param0], %fd3298;
	.param .align 16 .b8 retval0[16];
	call.uni (retval0), 
	__internal_trig_reduction_slowpathd, 
	(
	param0
	);
	ld.param.f64 	%fd76733, [retval0];
	ld.param.b32 	%r18230, [retval0+8];
	} // callseq 239
$L__BB0_2327:
	add.s32 	%r18231, %r18230, 1;
$L__BB0_2328:
	mov.f64 	%fd26266, 0d0000000000000000;
	mul.rn.f64 	%fd76737, %fd3258, %fd26266;
	setp.eq.f64 	%p1949, %fd3259, 0d7FF0000000000000;
	shl.b32 	%r8333, %r18231, 6;
	cvt.u64.u32 	%rd1630, %r8333;
	and.b64  	%rd1631, %rd1630, 64;
	mov.u64 	%rd1632, __cudart_sin_cos_coeffs;
	add.s64 	%rd1633, %rd1632, %rd1631;
	mul.rn.f64 	%fd26267, %fd76733, %fd76733;
	and.b32  	%r8334, %r18231, 1;
	setp.eq.b32 	%p1950, %r8334, 1;
	selp.f64 	%fd26268, 0dBDA8FF8320FD8164, 0d3DE5DB65F9785EBA, %p1950;
	ld.global.nc.v2.f64 	{%fd26269, %fd26270}, [%rd1633];
	fma.rn.f64 	%fd26271, %fd26268, %fd26267, %fd26269;
	fma.rn.f64 	%fd26272, %fd26271, %fd26267, %fd26270;
	ld.global.nc.v2.f64 	{%fd26273, %fd26274}, [%rd1633+16];
	fma.rn.f64 	%fd26275, %fd26272, %fd26267, %fd26273;
	fma.rn.f64 	%fd26276, %fd26275, %fd26267, %fd26274;
	ld.global.nc.v2.f64 	{%fd26277, %fd26278}, [%rd1633+32];
	fma.rn.f64 	%fd26279, %fd26276, %fd26267, %fd26277;
	fma.rn.f64 	%fd26280, %fd26279, %fd26267, %fd26278;
	fma.rn.f64 	%fd26281, %fd26280, %fd76733, %fd76733;
	fma.rn.f64 	%fd26282, %fd26280, %fd26267, 0d3FF0000000000000;
	selp.f64 	%fd26283, %fd26282, %fd26281, %p1950;
	and.b32  	%r8335, %r18231, 2;
	setp.eq.s32 	%p1951, %r8335, 0;
	sub.f64 	%fd26284, %fd26266, %fd26283;
	selp.f64 	%fd3311, %fd26283, %fd26284, %p1951;
	add.f64 	%fd26285, %fd3304, %fd3304;
	div.rn.f64 	%fd3312, %fd26285, %fd3292;
	mov.b32 	%r18234, 1;
	mov.b32 	%r18235, 0;
	mov.f64 	%fd76736, %fd76737;
	@%p1949 bra 	$L__BB0_2332;
	setp.ltu.f64 	%p1952, %fd3259, 0d41E0000000000000;
	mov.f64 	%fd76736, %fd3260;
	mov.u32 	%r18232, %r1351;
	@%p1952 bra 	$L__BB0_2331;
	{ // callseq 240, 0
	.param .b64 param0;
	st.param.f64 	[param0], %fd3258;
	.param .align 16 .b8 retval0[16];
	call.uni (retval0), 
	__internal_trig_reduction_slowpathd, 
	(
	param0
	);
	ld.param.f64 	%fd76736, [retval0];
	ld.param.b32 	%r18232, [retval0+8];
	} // callseq 240
$L__BB0_2331:
	add.s32 	%r18234, %r18232, 1;
	mov.u32 	%r18235, %r1351;
	mov.f64 	%fd76737, %fd3260;
$L__BB0_2332:
	shl.b32 	%r8337, %r18234, 6;
	cvt.u64.u32 	%rd1634, %r8337;
	and.b64  	%rd1635, %rd1634, 64;
	mov.u64 	%rd1636, __cudart_sin_cos_coeffs;
	add.s64 	%rd1637, %rd1636, %rd1635;
	mul.rn.f64 	%fd26287, %fd76736, %fd76736;
	and.b32  	%r8338, %r18234, 1;
	setp.eq.b32 	%p1953, %r8338, 1;
	selp.f64 	%fd26288, 0dBDA8FF8320FD8164, 0d3DE5DB65F9785EBA, %p1953;
	ld.global.nc.v2.f64 	{%fd26289, %fd26290}, [%rd1637];
	fma.rn.f64 	%fd26291, %fd26288, %fd26287, %fd26289;
	fma.rn.f64 	%fd26292, %fd26291, %fd26287, %fd26290;
	ld.global.nc.v2.f64 	{%fd26293, %fd26294}, [%rd1637+16];
	fma.rn.f64 	%fd26295, %fd26292, %fd26287, %fd26293;
	fma.rn.f64 	%fd26296, %fd26295, %fd26287, %fd26294;
	ld.global.nc.v2.f64 	{%fd26297, %fd26298}, [%rd1637+32];
	fma.rn.f64 	%fd26299, %fd26296, %fd26287, %fd26297;
	fma.rn.f64 	%fd26300, %fd26299, %fd26287, %fd26298;
	fma.rn.f64 	%fd26301, %fd26300, %fd76736, %fd76736;
	fma.rn.f64 	%fd26302, %fd26300, %fd26287, 0d3FF0000000000000;
	selp.f64 	%fd26303, %fd26302, %fd26301, %p1953;
	and.b32  	%r8339, %r18234, 2;
	setp.eq.s32 	%p1954, %r8339, 0;
	mov.f64 	%fd26304, 0d0000000000000000;
	sub.f64 	%fd26305, %fd26304, %fd26303;
	selp.f64 	%fd3317, %fd26303, %fd26305, %p1954;
	@%p41 bra 	$L__BB0_2334;
	{ // callseq 241, 0
	.param .b64 param0;
	st.param.f64 	[param0], %fd3258;
	.param .align 16 .b8 retval0[16];
	call.uni (retval0), 
	__internal_trig_reduction_slowpathd, 
	(
	param0
	);
	ld.param.f64 	%fd76737, [retval0];
	ld.param.b32 	%r18235, [retval0+8];
	} // callseq 241
$L__BB0_2334:
	shl.b32 	%r8341, %r18235, 6;
	cvt.u64.u32 	%rd1638, %r8341;
	and.b64  	%rd1639, %rd1638, 64;
	mov.u64 	%rd1640, __cudart_sin_cos_coeffs;
	add.s64 	%rd1641, %rd1640, %rd1639;
	mul.rn.f64 	%fd26307, %fd76737, %fd76737;
	and.b32  	%r8342, %r18235, 1;
	setp.eq.b32 	%p1955, %r8342, 1;
	selp.f64 	%fd26308, 0dBDA8FF8320FD8164, 0d3DE5DB65F9785EBA, %p1955;
	ld.global.nc.v2.f64 	{%fd26309, %fd26310}, [%rd1641];
	fma.rn.f64 	%fd26311, %fd26308, %fd26307, %fd26309;
	fma.rn.f64 	%fd26312, %fd26311, %fd26307, %fd26310;
	ld.global.nc.v2.f64 	{%fd26313, %fd26314}, [%rd1641+16];
	fma.rn.f64 	%fd26315, %fd26312, %fd26307, %fd26313;
	fma.rn.f64 	%fd26316, %fd26315, %fd26307, %fd26314;
	ld.global.nc.v2.f64 	{%fd26317, %fd26318}, [%rd1641+32];
	fma.rn.f64 	%fd26319, %fd26316, %fd26307, %fd26317;
	fma.rn.f64 	%fd26320, %fd26319, %fd26307, %fd26318;
	fma.rn.f64 	%fd26321, %fd26320, %fd76737, %fd76737;
	fma.rn.f64 	%fd26322, %fd26320, %fd26307, 0d3FF0000000000000;
	selp.f64 	%fd26323, %fd26322, %fd26321, %p1955;
	and.b32  	%r8343, %r18235, 2;
	setp.eq.s32 	%p1956, %r8343, 0;
	mov.f64 	%fd26324, 0d0000000000000000;
	sub.f64 	%fd26325, %fd26324, %fd26323;
	selp.f64 	%fd3320, %fd26323, %fd26325, %p1956;
	div.rn.f64 	%fd3321, %fd3291, %fd3293;
	{
	.reg .b32 %temp; 
	mov.b64 	{%temp, %r1383}, %fd3321;
	}
	abs.f64 	%fd3322, %fd3321;
	{
	.reg .b32 %temp; 
	mov.b64 	{%temp, %r8344}, %fd3322;
	}
	setp.gt.s32 	%p1957, %r8344, 1071801957;
	@%p1957 bra 	$L__BB0_2338;
	mul.f64 	%fd26366, %fd3321, %fd3321;
	fma.rn.f64 	%fd26367, %fd26366, 0d3FB0066BDC1895E9, 0dBFB3823B180754AF;
	fma.rn.f64 	%fd26368, %fd26367, %fd26366, 0d3FB11E52CC2F79AE;
	fma.rn.f64 	%fd26369, %fd26368, %fd26366, 0dBF924EAF3526861B;
	fma.rn.f64 	%fd26370, %fd26369, %fd26366, 0d3F91DF02A31E6CB7;
	fma.rn.f64 	%fd26371, %fd26370, %fd26366, 0d3F847D18B0EEC6CC;
	fma.rn.f64 	%fd26372, %fd26371, %fd26366, 0d3F8D0AF961BA53B0;
	fma.rn.f64 	%fd26373, %fd26372, %fd26366, 0d3F91BF7734CF1C48;
	fma.rn.f64 	%fd26374, %fd26373, %fd26366, 0d3F96E91483144EF7;
	fma.rn.f64 	%fd26375, %fd26374, %fd26366, 0d3F9F1C6E0A4F9F81;
	fma.rn.f64 	%fd26376, %fd26375, %fd26366, 0d3FA6DB6DC27FA92B;
	fma.rn.f64 	%fd26377, %fd26376, %fd26366, 0d3FB333333320F91B;
	fma.rn.f64 	%fd26378, %fd26377, %fd26366, 0d3FC5555555555F4D;
	mul.f64 	%fd26379, %fd26366, %fd26378;
	fma.rn.f64 	%fd3323, %fd26379, %fd3322, %fd3322;
	setp.gt.s32 	%p1961, %r1383, -1;
	@%p1961 bra 	$L__BB0_2337;
	mov.f64 	%fd26384, 0d3C91A62633145C07;
	add.rn.f64 	%fd26385, %fd3323, %fd26384;
	mov.f64 	%fd26386, 0d3FF921FB54442D18;
	add.rn.f64 	%fd76738, %fd26386, %fd26385;
	bra.uni 	$L__BB0_2339;
$L__BB0_2337:
	mov.f64 	%fd26380, 0dBC91A62633145C07;
	add.rn.f64 	%fd26381, %fd3323, %fd26380;
	neg.f64 	%fd26382, %fd26381;
	mov.f64 	%fd26383, 0d3FF921FB54442D18;
	add.rn.f64 	%fd76738, %fd26383, %fd26382;
	bra.uni 	$L__BB0_2339;
$L__BB0_2338:
	mov.f64 	%fd26326, 0d3FF0000000000000;
	sub.f64 	%fd26327, %fd26326, %fd3322;
	{
	.reg .b32 %temp; 
	mov.b64 	{%r8345, %temp}, %fd26327;
	}
	{
	.reg .b32 %temp; 
	mov.b64 	{%temp, %r8346}, %fd26327;
	}
	add.s32 	%r8347, %r8346, -1048576;
	mov.b64 	%fd26328, {%r8345, %r8347};
	rsqrt.approx.ftz.f64 	%fd26329, %fd26328;
	{
	.reg .b32 %temp; 
	mov.b64 	{%r8348, %temp}, %fd26329;
	}
	{
	.reg .b32 %temp; 
	mov.b64 	{%temp, %r8349}, %fd26329;
	}
	add.s32 	%r8350, %r8349, -1048576;
	mov.b64 	%fd26330, {%r8348, %r8350};
	mul.f64 	%fd26331, %fd26328, %fd26329;
	neg.f64 	%fd26332, %fd26331;
	fma.rn.f64 	%fd26333, %fd26331, %fd26332, %fd26328;
	fma.rn.f64 	%fd26334, %fd26333, %fd26330, %fd26331;
	neg.f64 	%fd26335, %fd26334;
	fma.rn.f64 	%fd26336, %fd26329, %fd26335, 0d3FF0000000000000;
	fma.rn.f64 	%fd26337, %fd26336, %fd26330, %fd26330;
	fma.rn.f64 	%fd26338, %fd26334, %fd26335, %fd26328;
	fma.rn.f64 	%fd26339, %fd26338, %fd26337, %fd26334;
	{
	.reg .b32 %temp; 
	mov.b64 	{%r8351, %temp}, %fd26339;
	}
	{
	.reg .b32 %temp; 
	mov.b64 	{%temp, %r8352}, %fd26339;
	}
	add.s32 	%r8353, %r8352, 1048576;
	mov.b64 	%fd26340, {%r8351, %r8353};
	fma.rn.f64 	%fd26341, %fd26327, 0d3EC715B371155F70, 0dBEBAC2FE66FAAC4B;
	fma.rn.f64 	%fd26342, %fd26341, %fd26327, 0d3ED9A9B88EFCD9B8;
	fma.rn.f64 	%fd26343, %fd26342, %fd26327, 0d3EDD0F40A8A0C4C3;
	fma.rn.f64 	%fd26344, %fd26343, %fd26327, 0d3EF46D4CFA9E0E1F;
	fma.rn.f64 	%fd26345, %fd26344, %fd26327, 0d3F079C168D1E2422;
	fma.rn.f64 	%fd26346, %fd26345, %fd26327, 0d3F1C9A88C3BCA540;
	fma.rn.f64 	%fd26347, %fd26346, %fd26327, 0d3F31C4E64BD476DF;
	fma.rn.f64 	%fd26348, %fd26347, %fd26327, 0d3F46E8BA60009C8F;
	fma.rn.f64 	%fd26349, %fd26348, %fd26327, 0d3F5F1C71C62B05A2;
	fma.rn.f64 	%fd26350, %fd26349, %fd26327, 0d3F76DB6DB6DC9F2C;
	fma.rn.f64 	%fd26351, %fd26350, %fd26327, 0d3F9333333333329C;
	fma.rn.f64 	%fd26352, %fd26351, %fd26327, 0d3FB5555555555555;
	setp.lt.s32 	%p1958, %r8346, 1;
	mov.f64 	%fd26353, 0d0000000000000000;
	mul.rn.f64 	%fd26354, %fd3322, %fd26353;
	mul.f64 	%fd26355, %fd26327, %fd26352;
	fma.rn.f64 	%fd26356, %fd26355, %fd26340, %fd26340;
	selp.f64 	%fd26357, %fd26354, %fd26356, %p1958;
	setp.lt.s32 	%p1959, %r8346, 0;
	mov.f64 	%fd26358, 0d7FF0000000000000;
	mul.rn.f64 	%fd26359, %fd26357, %fd26358;
	selp.f64 	%fd26360, %fd26359, %fd26357, %p1959;
	setp.lt.s32 	%p1960, %r1383, 0;
	mov.f64 	%fd26361, 0dBCA1A62633145C07;
	add.rn.f64 	%fd26362, %fd26360, %fd26361;
	neg.f64 	%fd26363, %fd26362;
	mov.f64 	%fd26364, 0d400921FB54442D18;
	add.rn.f64 	%fd26365, %fd26364, %fd26363;
	selp.f64 	%fd76738, %fd26365, %fd26360, %p1960;
$L__BB0_2339:
	mul.f64 	%fd26387, %fd76738, 0d404CA5DC1A63C1F5;
	setp.gt.f64 	%p1962, %fd3290, 0d0000000000000000;
	neg.f64 	%fd26388, %fd26387;
	selp.f64 	%fd3328, %fd26388, %fd26387, %p1962;
	mul.f64 	%fd26389, %fd3328, 0d3F91DF46A2529D3A;
	abs.f64 	%fd3329, %fd26389;
	setp.neu.f64 	%p1963, %fd3329, 0d7FF0000000000000;
	@%p1963 bra 	$L__BB0_2341;
	mul.f64 	%fd26397, %fd3328, 0d3F91DF46A2529D3A;
	mov.f64 	%fd26398, 0d0000000000000000;
	mul.rn.f64 	%fd76739, %fd26397, %fd26398;
	mov.b32 	%r18236, 0;
	bra.uni 	$L__BB0_2343;
$L__BB0_2341:
	mul.f64 	%fd26390, %fd3328, 0d3F91DF46A2529D3A;
	mul.f64 	%fd26391, %fd26390, 0d3FE45F306DC9C883;
	cvt.rni.s32.f64 	%r18236, %fd26391;
	cvt.rn.f64.s32 	%fd26392, %r18236;
	fma.rn.f64 	%fd26393, %fd26392, 0dBFF921FB54442D18, %fd26390;
	fma.rn.f64 	%fd26394, %fd26392, 0dBC91A62633145C00, %fd26393;
	fma.rn.f64 	%fd76739, %fd26392, 0dB97B839A252049C0, %fd26394;
	setp.ltu.f64 	%p1964, %fd3329, 0d41E0000000000000;
	@%p1964 bra 	$L__BB0_2343;
	mul.f64 	%fd26395, %fd3328, 0d3F91DF46A2529D3A;
	{ // callseq 242, 0
	.param .b64 param0;
	st.param.f64 	[param0], %fd26395;
	.param .align 16 .b8 retval0[16];
	call.uni (retval0), 
	__internal_trig_reduction_slowpathd, 
	(
	param0
	);
	ld.param.f64 	%fd76739, [retval0];
	ld.param.b32 	%r18236, [retval0+8];
	} // callseq 242
$L__BB0_2343:
	shl.b32 	%r8356, %r18236, 6;
	cvt.u64.u32 	%rd1642, %r8356;
	and.b64  	%rd1643, %rd1642, 64;
	mov.u64 	%rd1644, __cudart_sin_cos_coeffs;
	add.s64 	%rd1645, %rd1644, %rd1643;
	mul.rn.f64 	%fd26399, %fd76739, %fd76739;
	and.b32  	%r8357, %r18236, 1;
	setp.eq.b32 	%p1966, %r8357, 1;
	selp.f64 	%fd26400, 0dBDA8FF8320FD8164, 0d3DE5DB65F9785EBA, %p1966;
	ld.global.nc.v2.f64 	{%fd26401, %fd26402}, [%rd1645];
	fma.rn.f64 	%fd26403, %fd26400, %fd26399, %fd26401;
	fma.rn.f64 	%fd26404, %fd26403, %fd26399, %fd26402;
	ld.global.nc.v2.f64 	{%fd26405, %fd26406}, [%rd1645+16];
	fma.rn.f64 	%fd26407, %fd26404, %fd26399, %fd26405;
	fma.rn.f64 	%fd26408, %fd26407, %fd26399, %fd26406;
	ld.global.nc.v2.f64 	{%fd26409, %fd26410}, [%rd1645+32];
	fma.rn.f64 	%fd26411, %fd26408, %fd26399, %fd26409;
	fma.rn.f64 	%fd26412, %fd26411, %fd26399, %fd26410;
	fma.rn.f64 	%fd26413, %fd26412, %fd76739, %fd76739;
	fma.rn.f64 	%fd26414, %fd26412, %fd26399, 0d3FF0000000000000;
	selp.f64 	%fd26415, %fd26414, %fd26413, %p1966;
	and.b32  	%r8358, %r18236, 2;
	setp.eq.s32 	%p1967, %r8358, 0;
	mov.f64 	%fd26416, 0d0000000000000000;
	sub.f64 	%fd26417, %fd26416, %fd26415;
	selp.f64 	%fd3334, %fd26415, %fd26417, %p1967;
	@%p1963 bra 	$L__BB0_2345;
	mul.f64 	%fd26425, %fd3328, 0d3F91DF46A2529D3A;
	mov.f64 	%fd26426, 0d0000000000000000;
	mul.rn.f64 	%fd76741, %fd26425, %fd26426;
	mov.b32 	%r18238, 1;
	bra.uni 	$L__BB0_2348;
$L__BB0_2345:
	mul.f64 	%fd26418, %fd3328, 0d3F91DF46A2529D3A;
	mul.f64 	%fd26419, %fd26418, 0d3FE45F306DC9C883;
	cvt.rni.s32.f64 	%r18237, %fd26419;
	cvt.rn.f64.s32 	%fd26420, %r18237;
	fma.rn.f64 	%fd26421, %fd26420, 0dBFF921FB54442D18, %fd26418;
	fma.rn.f64 	%fd26422, %fd26420, 0dBC91A62633145C00, %fd26421;
	fma.rn.f64 	%fd76741, %fd26420, 0dB97B839A252049C0, %fd26422;
	setp.ltu.f64 	%p1968, %fd3329, 0d41E0000000000000;
	@%p1968 bra 	$L__BB0_2347;
	mul.f64 	%fd26423, %fd3328, 0d3F91DF46A2529D3A;
	{ // callseq 243, 0
	.param .b64 param0;
	st.param.f64 	[param0], %fd26423;
	.param .align 16 .b8 retval0[16];
	call.uni (retval0), 
	__internal_trig_reduction_slowpathd, 
	(
	param0
	);
	ld.param.f64 	%fd76741, [retval0];
	ld.param.b32 	%r18237, [retval0+8];
	} // callseq 243
$L__BB0_2347:
	add.s32 	%r18238, %r18237, 1;
$L__BB0_2348:
	setp.neu.f64 	%p1969, %fd3267, 0d7FF0000000000000;
	shl.b32 	%r8361, %r18238, 6;
	cvt.u64.u32 	%rd1646, %r8361;
	and.b64  	%rd1647, %rd1646, 64;
	mov.u64 	%rd1648, __cudart_sin_cos_coeffs;
	add.s64 	%rd1649, %rd1648, %rd1647;
	mul.rn.f64 	%fd26427, %fd76741, %fd76741;
	and.b32  	%r8362, %r18238, 1;
	setp.eq.b32 	%p1970, %r8362, 1;
	selp.f64 	%fd26428, 0dBDA8FF8320FD8164, 0d3DE5DB65F9785EBA, %p1970;
	ld.global.nc.v2.f64 	{%fd26429, %fd26430}, [%rd1649];
	fma.rn.f64 	%fd26431, %fd26428, %fd26427, %fd26429;
	fma.rn.f64 	%fd26432, %fd26431, %fd26427, %fd26430;
	ld.global.nc.v2.f64 	{%fd26433, %fd26434}, [%rd1649+16];
	fma.rn.f64 	%fd26435, %fd26432, %fd26427, %fd26433;
	fma.rn.f64 	%fd26436, %fd26435, %fd26427, %fd26434;
	ld.global.nc.v2.f64 	{%fd26437, %fd26438}, [%rd1649+32];
	fma.rn.f64 	%fd26439, %fd26436, %fd26427, %fd26437;
	fma.rn.f64 	%fd26440, %fd26439, %fd26427, %fd26438;
	fma.rn.f64 	%fd26441, %fd26440, %fd76741, %fd76741;
	fma.rn.f64 	%fd26442, %fd26440, %fd26427, 0d3FF0000000000000;
	selp.f64 	%fd26443, %fd26442, %fd26441, %p1970;
	and.b32  	%r8363, %r18238, 2;
	setp.eq.s32 	%p1971, %r8363, 0;
	mov.f64 	%fd26444, 0d0000000000000000;
	sub.f64 	%fd26445, %fd26444, %fd26443;
	selp.f64 	%fd26446, %fd26443, %fd26445, %p1971;
	neg.f64 	%fd26447, %fd3312;
	mul.f64 	%fd26448, %fd3304, %fd26447;
	mul.f64 	%fd26449, %fd3311, %fd26447;
	mul.f64 	%fd26450, %fd26449, %fd3334;
	mul.f64 	%fd26451, %fd3312, %fd3311;
	mul.f64 	%fd26452, %fd26451, %fd26446;
	setp.eq.f64 	%p1972, %fd3328, 0d4056800000000000;
	neg.f64 	%fd26453, %fd3311;
	setp.eq.f64 	%p1973, %fd3328, 0dC056800000000000;
	selp.f64 	%fd26454, %fd3311, %fd26450, %p1973;
	selp.f64 	%fd3340, %fd26453, %fd26454, %p1972;
	selp.f64 	%fd26455, 0d0000000000000000, %fd26452, %p1972;
	selp.f64 	%fd3341, 0d0000000000000000, %fd26455, %p1973;
	mul.f64 	%fd26456, %fd3320, %fd3341;
	fma.rn.f64 	%fd3342, %fd26448, %fd3317, %fd26456;
	mul.f64 	%fd26457, %fd3317, %fd3341;
	mul.f64 	%fd26458, %fd26448, %fd3320;
	sub.f64 	%fd3343, %fd26457, %fd26458;
	@%p1969 bra 	$L__BB0_2350;
	mul.f64 	%fd26466, %fd3266, 0d3F91DF46A2529D3A;
	mov.f64 	%fd26467, 0d0000000000000000;
	mul.rn.f64 	%fd76743, %fd26466, %fd26467;
	mov.b32 	%r18240, 1;
	bra.uni 	$L__BB0_2353;
$L__BB0_2350:
	mul.f64 	%fd26459, %fd3266, 0d3F91DF46A2529D3A;
	mul.f64 	%fd26460, %fd26459, 0d3FE45F306DC9C883;
	cvt.rni.s32.f64 	%r18239, %fd26460;
	cvt.rn.f64.s32 	%fd26461, %r18239;
	fma.rn.f64 	%fd26462, %fd26461, 0dBFF921FB54442D18, %fd26459;
	fma.rn.f64 	%fd26463, %fd26461, 0dBC91A62633145C00, %fd26462;
	fma.rn.f64 	%fd76743, %fd26461, 0dB97B839A252049C0, %fd26463;
	setp.ltu.f64 	%p1974, %fd3267, 0d41E0000000000000;
	@%p1974 bra 	$L__BB0_2352;
	mul.f64 	%fd26464, %fd3266, 0d3F91DF46A2529D3A;
	{ // callseq 244, 0
	.param .b64 param0;
	st.param.f64 	[param0], %fd26464;
	.param .align 16 .b8 retval0[16];
	call.uni (retval0), 
	__internal_trig_reduction_slowpathd, 
	(
	param0
	);
	ld.param.f64 	%fd76743, [retval0];
	ld.param.b32 	%r18239, [retval0+8];
	} // callseq 244
$L__BB0_2352:
	add.s32 	%r18240, %r18239, 1;
$L__BB0_2353:
	shl.b32 	%r8366, %r18240, 6;
	cvt.u64.u32 	%rd1650, %r8366;
	and.b64  	%rd1651, %rd1650, 64;
	mov.u64 	%rd1652, __cudart_sin_cos_coeffs;
	add.s64 	%rd1653, %rd1652, %rd1651;
	mul.rn.f64 	%fd26468, %fd76743, %fd76743;
	and.b32  	%r8367, %r18240, 1;
	setp.eq.b32 	%p1976, %r8367, 1;
	selp.f64 	%fd26469, 0dBDA8FF8320FD8164, 0d3DE5DB65F9785EBA, %p1976;
	ld.global.nc.v2.f64 	{%fd26470, %fd26471}, [%rd1653];
	fma.rn.f64 	%fd26472, %fd26469, %fd26468, %fd26470;
	fma.rn.f64 	%fd26473, %fd26472, %fd26468, %fd26471;
	ld.global.nc.v2.f64 	{%fd26474, %fd26475}, [%rd1653+16];
	fma.rn.f64 	%fd26476, %fd26473, %fd26468, %fd26474;
	fma.rn.f64 	%fd26477, %fd26476, %fd26468, %fd26475;
	ld.global.nc.v2.f64 	{%fd26478, %fd26479}, [%rd1653+32];
	fma.rn.f64 	%fd26480, %fd26477, %fd26468, %fd26478;
	fma.rn.f64 	%fd26481, %fd26480, %fd26468, %fd26479;
	fma.rn.f64 	%fd26482, %fd26481, %fd76743, %fd76743;
	fma.rn.f64 	%fd26483, %fd26481, %fd26468, 0d3FF0000000000000;
	selp.f64 	%fd26484, %fd26483, %fd26482, %p1976;
	and.b32  	%r8368, %r18240, 2;
	setp.eq.s32 	%p1977, %r8368, 0;
	mov.f64 	%fd26485, 0d0000000000000000;
	sub.f64 	%fd26486, %fd26485, %fd26484;
	selp.f64 	%fd3349, %fd26484, %fd26486, %p1977;
	@%p1969 bra 	$L__BB0_2355;
	mul.f64 	%fd26494, %fd3266, 0d3F91DF46A2529D3A;
	mov.f64 	%fd26495, 0d0000000000000000;
	mul.rn.f64 	%fd76744, %fd26494, %fd26495;
	mov.b32 	%r18241, 0;
	bra.uni 	$L__BB0_2357;
$L__BB0_2355:
	mul.f64 	%fd26487, %fd3266, 0d3F91DF46A2529D3A;
	mul.f64 	%fd26488, %fd26487, 0d3FE45F306DC9C883;
	cvt.rni.s32.f64 	%r18241, %fd26488;
	cvt.rn.f64.s32 	%fd26489, %r18241;
	fma.rn.f64 	%fd26490, %fd26489, 0dBFF921FB54442D18, %fd26487;
	fma.rn.f64 	%fd26491, %fd26489, 0dBC91A62633145C00, %fd26490;
	fma.rn.f64 	%fd76744, %fd26489, 0dB97B839A252049C0, %fd26491;
	setp.ltu.f64 	%p1978, %fd3267, 0d41E0000000000000;
	@%p1978 bra 	$L__BB0_2357;
	mul.f64 	%fd26492, %fd3266, 0d3F91DF46A2529D3A;
	{ // callseq 245, 0
	.param .b64 param0;
	st.param.f64 	[param0], %fd26492;
	.param .align 16 .b8 retval0[16];
	call.uni (retval0), 
	__internal_trig_reduction_slowpathd, 
	(
	param0
	);
	ld.param.f64 	%fd76744, [retval0];
	ld.param.b32 	%r18241, [retval0+8];
	} // callseq 245
$L__BB0_2357:
	shl.b32 	%r8371, %r18241, 6;
	cvt.u64.u32 	%rd1654, %r8371;
	and.b64  	%rd1655, %rd1654, 64;
	mov.u64 	%rd1656, __cudart_sin_cos_coeffs;
	add.s64 	%rd1657, %rd1656, %rd1655;
	mul.rn.f64 	%fd26497, %fd76744, %fd76744;
	and.b32  	%r8372, %r18241, 1;
	setp.eq.b32 	%p1979, %r8372, 1;
	selp.f64 	%fd26498, 0dBDA8FF8320FD8164, 0d3DE5DB65F9785EBA, %p1979;
	ld.global.nc.v2.f64 	{%fd26499, %fd26500}, [%rd1657];
	fma.rn.f64 	%fd26501, %fd26498, %fd26497, %fd26499;
	fma.rn.f64 	%fd26502, %fd26501, %fd26497, %fd26500;
	ld.global.nc.v2.f64 	{%fd26503, %fd26504}, [%rd1657+16];
	fma.rn.f64 	%fd26505, %fd26502, %fd26497, %fd26503;
	fma.rn.f64 	%fd26506, %fd26505, %fd26497, %fd26504;
	ld.global.nc.v2.f64 	{%fd26507, %fd26508}, [%rd1657+32];
	fma.rn.f64 	%fd26509, %fd26506, %fd26497, %fd26507;
	fma.rn.f64 	%fd26510, %fd26509, %fd26497, %fd26508;
	fma.rn.f64 	%fd26511, %fd26510, %fd76744, %fd76744;
	fma.rn.f64 	%fd26512, %fd26510, %fd26497, 0d3FF0000000000000;
	selp.f64 	%fd26513, %fd26512, %fd26511, %p1979;
	and.b32  	%r8373, %r18241, 2;
	setp.eq.s32 	%p1980, %r8373, 0;
	mov.f64 	%fd76745, 0d0000000000000000;
	sub.f64 	%fd26514, %fd76745, %fd26513;
	selp.f64 	%fd26515, %fd26513, %fd26514, %p1980;
	mul.f64 	%fd26516, %fd3340, %fd26515;
	fma.rn.f64 	%fd26517, %fd3342, %fd3349, %fd26516;
	mul.f64 	%fd26518, %fd3340, %fd3349;
	mul.f64 	%fd26519, %fd3342, %fd26515;
	sub.f64 	%fd26520, %fd26518, %fd26519;
	mul.f64 	%fd26521, %fd26520, %fd26520;
	fma.rn.f64 	%fd26522, %fd26517, %fd26517, %fd26521;
	fma.rn.f64 	%fd26523, %fd3343, %fd3343, %fd26522;
	sqrt.rn.f64 	%fd26524, %fd26523;
	mul.f64 	%fd26525, %fd3312, %fd26517;
	div.rn.f64 	%fd26526, %fd26525, %fd26524;
	mul.f64 	%fd26527, %fd3312, %fd26520;
	div.rn.f64 	%fd26528, %fd26527, %fd26524;
	mul.f64 	%fd26529, %fd3312, %fd3343;
	div.rn.f64 	%fd26530, %fd26529, %fd26524;
	mul.f64 	%fd26531, %fd26526, %fd26526;
	mul.f64 	%fd26532, %fd26528, %fd26528;
	add.f64 	%fd26533, %fd26531, %fd26532;
	fma.rn.f64 	%fd26534, %fd26530, %fd26530, %fd26533;
	sqrt.rn.f64 	%fd3354, %fd26534;
	mul.f64 	%fd26535, %fd3354, %fd3354;
	mul.f64 	%fd26536, %fd26535, %fd3292;
	mul.f64 	%fd26537, %fd26536, 0dBFE0000000000000;
	fma.rn.f64 	%fd26538, %fd26530, 0d0000000000000000, %fd26537;
	add.f64 	%fd26539, %fd26538, %fd26538;
	mul.f64 	%fd26540, %fd26528, %fd26539;
	mul.f64 	%fd26541, %fd26538, %fd26538;
	sub.f64 	%fd26542, %fd26541, %fd26531;
	mul.f64 	%fd26543, %fd26538, 0dC000000000000000;
	mul.f64 	%fd26544, %fd26526, %fd26543;
	sub.f64 	%fd26545, %fd26541, %fd26532;
	mul.f64 	%fd26546, %fd26540, %fd26540;
	mul.f64 	%fd26547, %fd26533, 0d4010000000000000;
	mul.f64 	%fd26548, %fd26547, %fd26542;
	sub.f64 	%fd3355, %fd26546, %fd26548;
	mul.f64 	%fd26549, %fd26544, %fd26544;
	mul.f64 	%fd26550, %fd26547, %fd26545;
	sub.f64 	%fd3356, %fd26549, %fd26550;
	setp.ltu.f64 	%p1981, %fd3355, 0d0000000000000000;
	sqrt.rn.f64 	%fd26551, %fd3355;
	selp.f64 	%fd26552, 0d0000000000000000, %fd26551, %p1981;
	setp.ltu.f64 	%p1982, %fd3356, 0d0000000000000000;
	sqrt.rn.f64 	%fd26553, %fd3356;
	selp.f64 	%fd26554, 0d0000000000000000, %fd26553, %p1982;
	neg.f64 	%fd26555, %fd26540;
	sub.f64 	%fd26556, %fd26555, %fd26552;
	add.f64 	%fd26557, %fd26533, %fd26533;
	div.rn.f64 	%fd3357, %fd26556, %fd26557;
	sub.f64 	%fd26558, %fd26552, %fd26540;
	div.rn.f64 	%fd3358, %fd26558, %fd26557;
	neg.f64 	%fd26559, %fd26544;
	sub.f64 	%fd26560, %fd26559, %fd26554;
	div.rn.f64 	%fd3359, %fd26560, %fd26557;
	sub.f64 	%fd26561, %fd26554, %fd26544;
	div.rn.f64 	%fd3360, %fd26561, %fd26557;
	abs.f64 	%fd26562, %fd3357;
	setp.gt.f64 	%p1983, %fd26562, 0d3FF0000000000000;
	mov.f64 	%fd76746, %fd3358;
	@%p1983 bra 	$L__BB0_2360;
	setp.lt.f64 	%p1984, %fd3358, 0dBFF0000000000000;
	mov.f64 	%fd76746, 0d0000000000000000;
	mov.f64 	%fd76745, %fd3357;
	@%p1984 bra 	$L__BB0_2360;
	setp.gt.f64 	%p1985, %fd3358, 0d3FF0000000000000;
	selp.f64 	%fd76746, 0d0000000000000000, %fd3358, %p1985;
$L__BB0_2360:
	abs.f64 	%fd26565, %fd3359;
	setp.gt.f64 	%p1986, %fd26565, 0d3FF0000000000000;
	mov.f64 	%fd76747, 0d0000000000000000;
	mov.f64 	%fd76748, %fd3360;
	@%p1986 bra 	$L__BB0_2363;
	setp.lt.f64 	%p1987, %fd3360, 0dBFF0000000000000;
	mov.f64 	%fd76748, 0d0000000000000000;
	mov.f64 	%fd76747, %fd3359;
	@%p1987 bra 	$L__BB0_2363;
	setp.gt.f64 	%p1988, %fd3360, 0d3FF0000000000000;
	selp.f64 	%fd76748, 0d0000000000000000, %fd3360, %p1988;
$L__BB0_2363:
	selp.f64 	%fd3367, 0d0000000000000000, %fd76745, %p1981;
	selp.f64 	%fd3368, 0d0000000000000000, %fd76746, %p1981;
	selp.f64 	%fd3369, 0d0000000000000000, %fd76747, %p1982;
	selp.f64 	%fd3370, 0d0000000000000000, %fd76748, %p1982;
	mul.f64 	%fd26567, %fd3369, %fd3369;
	fma.rn.f64 	%fd26568, %fd3367, %fd3367, %fd26567;
	add.f64 	%fd26569, %fd26568, 0dBFF0000000000000;
	abs.f64 	%fd26570, %fd26569;
	mul.f64 	%fd26571, %fd3370, %fd3370;
	fma.rn.f64 	%fd26572, %fd3367, %fd3367, %fd26571;
	add.f64 	%fd26573, %fd26572, 0dBFF0000000000000;
	abs.f64 	%fd26574, %fd26573;
	setp.geu.f64 	%p1991, %fd26570, %fd26574;
	@%p1991 bra 	$L__BB0_2377;
	abs.f64 	%fd3371, %fd3369;
	abs.f64 	%fd3372, %fd3367;
	setp.leu.f64 	%p2012, %fd3372, %fd3371;
	setp.gt.f64 	%p2013, %fd3372, %fd3371;
	selp.f64 	%fd26637, %fd3372, %fd3371, %p2013;
	selp.f64 	%fd26638, %fd3371, %fd3372, %p2013;
	div.rn.f64 	%fd26639, %fd26638, %fd26637;
	mul.f64 	%fd26640, %fd26639, %fd26639;
	fma.rn.f64 	%fd26641, %fd26640, 0dBEF53E1D2A25FF7E, 0d3F2D3B63DBB65B49;
	fma.rn.f64 	%fd26642, %fd26641, %fd26640, 0dBF5312788DDE082E;
	fma.rn.f64 	%fd26643, %fd26642, %fd26640, 0d3F6F9690C8249315;
	fma.rn.f64 	%fd26644, %fd26643, %fd26640, 0dBF82CF5AABC7CF0D;
	fma.rn.f64 	%fd26645, %fd26644, %fd26640, 0d3F9162B0B2A3BFDE;
	fma.rn.f64 	%fd26646, %fd26645, %fd26640, 0dBF9A7256FEB6FC6B;
	fma.rn.f64 	%fd26647, %fd26646, %fd26640, 0d3FA171560CE4A489;
	fma.rn.f64 	%fd26648, %fd26647, %fd26640, 0dBFA4F44D841450E4;
	fma.rn.f64 	%fd26649, %fd26648, %fd26640, 0d3FA7EE3D3F36BB95;
	fma.rn.f64 	%fd26650, %fd26649, %fd26640, 0dBFAAD32AE04A9FD1;
	fma.rn.f64 	%fd26651, %fd26650, %fd26640, 0d3FAE17813D66954F;
	fma.rn.f64 	%fd26652, %fd26651, %fd26640, 0dBFB11089CA9A5BCD;
	fma.rn.f64 	%fd26653, %fd26652, %fd26640, 0d3FB3B12B2DB51738;
	fma.rn.f64 	%fd26654, %fd26653, %fd26640, 0dBFB745D022F8DC5C;
	fma.rn.f64 	%fd26655, %fd26654, %fd26640, 0d3FBC71C709DFE927;
	fma.rn.f64 	%fd26656, %fd26655, %fd26640, 0dBFC2492491FA1744;
	fma.rn.f64 	%fd26657, %fd26656, %fd26640, 0d3FC99999999840D2;
	fma.rn.f64 	%fd26658, %fd26657, %fd26640, 0dBFD555555555544C;
	mul.f64 	%fd26659, %fd26640, %fd26658;
	fma.rn.f64 	%fd3373, %fd26659, %fd26639, %fd26639;
	@%p2012 bra 	$L__BB0_2366;
	{
	.reg .b32 %temp; 
	mov.b64 	{%temp, %r8383}, %fd3369;
	}
	setp.lt.s32 	%p2015, %r8383, 0;
	neg.f64 	%fd26662, %fd3373;
	selp.f64 	%fd26663, %fd3373, %fd26662, %p2015;
	add.f64 	%fd76749, %fd26663, 0d3FF921FB54442D18;
	bra.uni 	$L__BB0_2367;
$L__BB0_2366:
	{
	.reg .b32 %temp; 
	mov.b64 	{%temp, %r8382}, %fd3369;
	}
	setp.lt.s32 	%p2014, %r8382, 0;
	mov.f64 	%fd26660, 0d400921FB54442D18;
	sub.f64 	%fd26661, %fd26660, %fd3373;
	selp.f64 	%fd76749, %fd26661, %fd3373, %p2014;
$L__BB0_2367:
	setp.gt.f64 	%p2016, %fd3372, %fd3371;
	selp.f64 	%fd26664, %fd3372, %fd3371, %p2016;
	setp.neu.f64 	%p2017, %fd26664, 0d0000000000000000;
	@%p2017 bra 	$L__BB0_2369;
	{
	.reg .b32 %temp; 
	mov.b64 	{%temp, %r8385}, %fd3369;
	}
	setp.lt.s32 	%p2020, %r8385, 0;
	selp.f64 	%fd76750, 0d400921FB54442D18, 0d0000000000000000, %p2020;
	bra.uni 	$L__BB0_2370;
$L__BB0_2369:
	setp.eq.f64 	%p2018, %fd3371, %fd3372;
	{
	.reg .b32 %temp; 
	mov.b64 	{%temp, %r8384}, %fd3369;
	}
	setp.lt.s32 	%p2019, %r8384, 0;
	selp.f64 	%fd26665, 0d4002D97C7F3321D2, 0d3FE921FB54442D18, %p2019;
	selp.f64 	%fd76750, %fd26665, %fd76749, %p2018;
$L__BB0_2370:
	add.rn.f64 	%fd26666, %fd3371, %fd3372;
	setp.nan.f64 	%p2021, %fd26666, %fd26666;
	copysign.f64 	%fd26667, %fd3367, %fd76750;
	selp.f64 	%fd76757, %fd26666, %fd26667, %p2021;
	abs.f64 	%fd3381, %fd3370;
	abs.f64 	%fd3382, %fd3368;
	setp.leu.f64 	%p2022, %fd3382, %fd3381;
	setp.gt.f64 	%p2023, %fd3382, %fd3381;
	selp.f64 	%fd26668, %fd3382, %fd3381, %p2023;
	selp.f64 	%fd26669, %fd3381, %fd3382, %p2023;
	div.rn.f64 	%fd26670, %fd26669, %fd26668;
	mul.f64 	%fd26671, %fd26670, %fd26670;
	fma.rn.f64 	%fd26672, %fd26671, 0dBEF53E1D2A25FF7E, 0d3F2D3B63DBB65B49;
	fma.rn.f64 	%fd26673, %fd26672, %fd26671, 0dBF5312788DDE082E;
	fma.rn.f64 	%fd26674, %fd26673, %fd26671, 0d3F6F9690C8249315;
	fma.rn.f64 	%fd26675, %fd26674, %fd26671, 0dBF82CF5AABC7CF0D;
	fma.rn.f64 	%fd26676, %fd26675, %fd26671, 0d3F9162B0B2A3BFDE;
	fma.rn.f64 	%fd26677, %fd26676, %fd26671, 0dBF9A7256FEB6FC6B;
	fma.rn.f64 	%fd26678, %fd26677, %fd26671, 0d3FA171560CE4A489;
	fma.rn.f64 	%fd26679, %fd26678, %fd26671, 0dBFA4F44D841450E4;
	fma.rn.f64 	%fd26680, %fd26679, %fd26671, 0d3FA7EE3D3F36BB95;
	fma.rn.f64 	%fd26681, %fd26680, %fd26671, 0dBFAAD32AE04A9FD1;
	fma.rn.f64 	%fd26682, %fd26681, %fd26671, 0d3FAE17813D66954F;
	fma.rn.f64 	%fd26683, %fd26682, %fd26671, 0dBFB11089CA9A5BCD;
	fma.rn.f64 	%fd26684, %fd26683, %fd26671, 0d3FB3B12B2DB51738;
	fma.rn.f64 	%fd26685, %fd26684, %fd26671, 0dBFB745D022F8DC5C;
	fma.rn.f64 	%fd26686, %fd26685, %fd26671, 0d3FBC71C709DFE927;
	fma.rn.f64 	%fd26687, %fd26686, %fd26671, 0dBFC2492491FA1744;
	fma.rn.f64 	%fd26688, %fd26687, %fd26671, 0d3FC99999999840D2;
	fma.rn.f64 	%fd26689, %fd26688, %fd26671, 0dBFD555555555544C;
	mul.f64 	%fd26690, %fd26671, %fd26689;
	fma.rn.f64 	%fd3383, %fd26690, %fd26670, %fd26670;
	@%p2022 bra 	$L__BB0_2372;
	{
	.reg .b32 %temp; 
	mov.b64 	{%temp, %r8387}, %fd3370;
	}
	setp.lt.s32 	%p2025, %r8387, 0;
	neg.f64 	%fd26693, %fd3383;
	selp.f64 	%fd26694, %fd3383, %fd26693, %p2025;
	add.f64 	%fd76751, %fd26694, 0d3FF921FB54442D18;
	bra.uni 	$L__BB0_2373;
$L__BB0_2372:
	{
	.reg .b32 %temp; 
	mov.b64 	{%temp, %r8386}, %fd3370;
	}
	setp.lt.s32 	%p2024, %r8386, 0;
	mov.f64 	%fd26691, 0d400921FB54442D18;
	sub.f64 	%fd26692, %fd26691, %fd3383;
	selp.f64 	%fd76751, %fd26692, %fd3383, %p2024;
$L__BB0_2373:
	setp.gt.f64 	%p2026, %fd3382, %fd3381;
	selp.f64 	%fd26695, %fd3382, %fd3381, %p2026;
	setp.neu.f64 	%p2027, %fd26695, 0d0000000000000000;
	@%p2027 bra 	$L__BB0_2375;
	{
	.reg .b32 %temp; 
	mov.b64 	{%temp, %r8389}, %fd3370;
	}
	setp.lt.s32 	%p2030, %r8389, 0;
	selp.f64 	%fd76752, 0d400921FB54442D18, 0d0000000000000000, %p2030;
	bra.uni 	$L__BB0_2376;
$L__BB0_2375:
	setp.eq.f64 	%p2028, %fd3381, %fd3382;
	{
	.reg .b32 %temp; 
	mov.b64 	{%temp, %r8388}, %fd3370;
	}
	setp.lt.s32 	%p2029, %r8388, 0;
	selp.f64 	%fd26696, 0d4002D97C7F3321D2, 0d3FE921FB54442D18, %p2029;
	selp.f64 	%fd76752, %fd26696, %fd76751, %p2028;
$L__BB0_2376:
	add.rn.f64 	%fd26697, %fd3381, %fd3382;
	setp.nan.f64 	%p2031, %fd26697, %fd26697;
	copysign.f64 	%fd26698, %fd3368, %fd76752;
	selp.f64 	%fd76758, %fd26697, %fd26698, %p2031;
	bra.uni 	$L__BB0_2390;
$L__BB0_2377:
	abs.f64 	%fd3391, %fd3370;
	abs.f64 	%fd3392, %fd3367;
	setp.leu.f64 	%p1992, %fd3392, %fd3391;
	setp.gt.f64 	%p1993, %fd3392, %fd3391;
	selp.f64 	%fd26575, %fd3392, %fd3391, %p1993;
	selp.f64 	%fd26576, %fd3391, %fd3392, %p1993;
	div.rn.f64 	%fd26577, %fd26576, %fd26575;
	mul.f64 	%fd26578, %fd26577, %fd26577;
	fma.rn.f64 	%fd26579, %fd26578, 0dBEF53E1D2A25FF7E, 0d3F2D3B63DBB65B49;
	fma.rn.f64 	%fd26580, %fd26579, %fd26578, 0dBF5312788DDE082E;
	fma.rn.f64 	%fd26581, %fd26580, %fd26578, 0d3F6F9690C8249315;
	fma.rn.f64 	%fd26582, %fd26581, %fd26578, 0dBF82CF5AABC7CF0D;
	fma.rn.f64 	%fd26583, %fd26582, %fd26578, 0d3F9162B0B2A3BFDE;
	fma.rn.f64 	%fd26584, %fd26583, %fd26578, 0dBF9A7256FEB6FC6B;
	fma.rn.f64 	%fd26585, %fd26584, %fd26578, 0d3FA171560CE4A489;
	fma.rn.f64 	%fd26586, %fd26585, %fd26578, 0dBFA4F44D841450E4;
	fma.rn.f64 	%fd26587, %fd26586, %fd26578, 0d3FA7EE3D3F36BB95;
	fma.rn.f64 	%fd26588, %fd26587, %fd26578, 0dBFAAD32AE04A9FD1;
	fma.rn.f64 	%fd26589, %fd26588, %fd26578, 0d3FAE17813D66954F;
	fma.rn.f64 	%fd26590, %fd26589, %fd26578, 0dBFB11089CA9A5BCD;
	fma.rn.f64 	%fd26591, %fd26590, %fd26578, 0d3FB3B12B2DB51738;
	fma.rn.f64 	%fd26592, %fd26591, %fd26578, 0dBFB745D022F8DC5C;
	fma.rn.f64 	%fd26593, %fd26592, %fd26578, 0d3FBC71C709DFE927;
	fma.rn.f64 	%fd26594, %fd26593, %fd26578, 0dBFC2492491FA1744;
	fma.rn.f64 	%fd26595, %fd26594, %fd26578, 0d3FC99999999840D2;
	fma.rn.f64 	%fd26596, %fd26595, %fd26578, 0dBFD555555555544C;
	mul.f64 	%fd26597, %fd26578, %fd26596;
	fma.rn.f64 	%fd3393, %fd26597, %fd26577, %fd26577;
	@%p1992 bra 	$L__BB0_2379;
	{
	.reg .b32 %temp; 
	mov.b64 	{%temp, %r8375}, %fd3370;
	}
	setp.lt.s32 	%p1995, %r8375, 0;
	neg.f64 	%fd26600, %fd3393;
	selp.f64 	%fd26601, %fd3393, %fd26600, %p1995;
	add.f64 	%fd76753, %fd26601, 0d3FF921FB54442D18;
	bra.uni 	$L__BB0_2380;
$L__BB0_2379:
	{
	.reg .b32 %temp; 
	mov.b64 	{%temp, %r8374}, %fd3370;
	}
	setp.lt.s32 	%p1994, %r8374, 0;
	mov.f64 	%fd26598, 0d400921FB54442D18;
	sub.f64 	%fd26599, %fd26598, %fd3393;
	selp.f64 	%fd76753, %fd26599, %fd3393, %p1994;
$L__BB0_2380:
	setp.gt.f64 	%p1996, %fd3392, %fd3391;
	selp.f64 	%fd26602, %fd3392, %fd3391, %p1996;
	setp.neu.f64 	%p1997, %fd26602, 0d0000000000000000;
	@%p1997 bra 	$L__BB0_2382;
	{
	.reg .b32 %temp; 
	mov.b64 	{%temp, %r8377}, %fd3370;
	}
	setp.lt.s32 	%p2000, %r8377, 0;
	selp.f64 	%fd76754, 0d400921FB54442D18, 0d0000000000000000, %p2000;
	bra.uni 	$L__BB0_2383;
$L__BB0_2382:
	setp.eq.f64 	%p1998, %fd3391, %fd3392;
	{
	.reg .b32 %temp; 
	mov.b64 	{%temp, %r8376}, %fd3370;
	}
	setp.lt.s32 	%p1999, %r8376, 0;
	selp.f64 	%fd26603, 0d4002D97C7F3321D2, 0d3FE921FB54442D18, %p1999;
	selp.f64 	%fd76754, %fd26603, %fd76753, %p1998;
$L__BB0_2383:
	add.rn.f64 	%fd26604, %fd3391, %fd3392;
	setp.nan.f64 	%p2001, %fd26604, %fd26604;
	copysign.f64 	%fd26605, %fd3367, %fd76754;
	selp.f64 	%fd76757, %fd26604, %fd26605, %p2001;
	abs.f64 	%fd3401, %fd3369;
	abs.f64 	%fd3402, %fd3368;
	setp.leu.f64 	%p2002, %fd3402, %fd3401;
	setp.gt.f64 	%p2003, %fd3402, %fd3401;
	selp.f64 	%fd26606, %fd3402, %fd3401, %p2003;
	selp.f64 	%fd26607, %fd3401, %fd3402, %p2003;
	div.rn.f64 	%fd26608, %fd26607, %fd26606;
	mul.f64 	%fd26609, %fd26608, %fd26608;
	fma.rn.f64 	%fd26610, %fd26609, 0dBEF53E1D2A25FF7E, 0d3F2D3B63DBB65B49;
	fma.rn.f64 	%fd26611, %fd26610, %fd26609, 0dBF5312788DDE082E;
	fma.rn.f64 	%fd26612, %fd26611, %fd26609, 0d3F6F9690C8249315;
	fma.rn.f64 	%fd26613, %fd26612, %fd26609, 0dBF82CF5AABC7CF0D;
	fma.rn.f64 	%fd26614, %fd26613, %fd26609, 0d3F9162B0B2A3BFDE;
	fma.rn.f64 	%fd26615, %fd26614, %fd26609, 0dBF9A7256FEB6FC6B;
	fma.rn.f64 	%fd26616, %fd26615, %fd26609, 0d3FA171560CE4A489;
	fma.rn.f64 	%fd26617, %fd26616, %fd26609, 0dBFA4F44D841450E4;
	fma.rn.f64 	%fd26618, %fd26617, %fd26609, 0d3FA7EE3D3F36BB95;
	fma.rn.f64 	%fd26619, %fd26618, %fd26609, 0dBFAAD32AE04A9FD1;
	fma.rn.f64 	%fd26620, %fd26619, %fd26609, 0d3FAE17813D66954F;
	fma.rn.f64 	%fd26621, %fd26620, %fd26609, 0dBFB11089CA9A5BCD;
	fma.rn.f64 	%fd26622, %fd26621, %fd26609, 0d3FB3B12B2DB51738;
	fma.rn.f64 	%fd26623, %fd26622, %fd26609, 0dBFB745D022F8DC5C;
	fma.rn.f64 	%fd26624, %fd26623, %fd26609, 0d3FBC71C709DFE927;
	fma.rn.f64 	%fd26625, %fd26624, %fd26609, 0dBFC2492491FA1744;
	fma.rn.f64 	%fd26626, %fd26625, %fd26609, 0d3FC99999999840D2;
	fma.rn.f64 	%fd26627, %fd26626, %fd26609, 0dBFD555555555544C;
	mul.f64 	%fd26628, %fd26609, %fd26627;
	fma.rn.f64 	%fd3403, %fd26628, %fd26608, %fd26608;
	@%p2002 bra 	$L__BB0_2385;
	{
	.reg .b32 %temp; 
	mov.b64 	{%temp, %r8379}, %fd3369;
	}
	setp.lt.s32 	%p2005, %r8379, 0;
	neg.f64 	%fd26631, %fd3403;
	selp.f64 	%fd26632, %fd3403, %fd26631, %p2005;
	add.f64 	%fd76755, %fd26632, 0d3FF921FB54442D18;
	bra.uni 	$L__BB0_2386;
$L__BB0_2385:
	{
	.reg .b32 %temp; 
	mov.b64 	{%temp, %r8378}, %fd3369;
	}
	setp.lt.s32 	%p2004, %r8378, 0;
	mov.f64 	%fd26629, 0d400921FB54442D18;
	sub.f64 	%fd26630, %fd26629, %fd3403;
	selp.f64 	%fd76755, %fd26630, %fd3403, %p2004;
$L__BB0_2386:
	setp.gt.f64 	%p2006, %fd3402, %fd3401;
	selp.f64 	%fd26633, %fd3402, %fd3401, %p2006;
	setp.neu.f64 	%p2007, %fd26633, 0d0000000000000000;
	@%p2007 bra 	$L__BB0_2388;
	{
	.reg .b32 %temp; 
	mov.b64 	{%temp, %r8381}, %fd3369;
	}
	setp.lt.s32 	%p2010, %r8381, 0;
	selp.f64 	%fd76756, 0d400921FB54442D18, 0d0000000000000000, %p2010;
	bra.uni 	$L__BB0_2389;
$L__BB0_2388:
	setp.eq.f64 	%p2008, %fd3401, %fd3402;
	{
	.reg .b32 %temp; 
	mov.b64 	{%temp, %r8380}, %fd3369;
	}
	setp.lt.s32 	%p2009, %r8380, 0;
	selp.f64 	%fd26634, 0d4002D97C7F3321D2, 0d3FE921FB54442D18, %p2009;
	selp.f64 	%fd76756, %fd26634, %fd76755, %p2008;
$L__BB0_2389:
	add.rn.f64 	%fd26635, %fd3401, %fd3402;
	setp.nan.f64 	%p2011, %fd26635, %fd26635;
	copysign.f64 	%fd26636, %fd3368, %fd76756;
	selp.f64 	%fd76758, %fd26635, %fd26636, %p2011;
$L__BB0_2390:
	mul.f64 	%fd26699, %fd76758, 0d404CA5DC1A63C1F5;
	mul.f64 	%fd26700, %fd76757, 0d404CA5DC1A63C1F5;
	sub.f64 	%fd26701, %fd26700, %fd3266;
	abs.f64 	%fd26702, %fd26701;
	sub.f64 	%fd26703, %fd26699, %fd3266;
	abs.f64 	%fd26704, %fd26703;
	setp.lt.f64 	%p2032, %fd26702, %fd26704;
	selp.f64 	%fd26705, %fd26700, %fd26699, %p2032;
	mul.f64 	%fd3413, %fd26705, 0d3F91DF46A2529D3A;
	abs.f64 	%fd26706, %fd3413;
	setp.eq.f64 	%p2033, %fd26706, 0d7FF0000000000000;
	setp.ltu.f64 	%p2034, %fd26706, 0d41E0000000000000;
	or.pred  	%p2035, %p2033, %p2034;
	@%p2035 bra 	$L__BB0_2392;
	{ // callseq 246, 0
	.param .b64 param0;
	st.param.f64 	[param0], %fd3413;
	.param .align 16 .b8 retval0[16];
	call.uni (retval0), 
	__internal_trig_reduction_slowpathd, 
	(
	param0
	);
	ld.param.f64 	%fd26707, [retval0];
	ld.param.b32 	%r8390, [retval0+8];
	} // callseq 246
$L__BB0_2392:
	mul.f64 	%fd26709, %fd3341, %fd3341;
	fma.rn.f64 	%fd26710, %fd3340, %fd3340, %fd26709;
	sqrt.rn.f64 	%fd26711, %fd26710;
	div.rn.f64 	%fd3414, %fd3341, %fd26711;
	{
	.reg .b32 %temp; 
	mov.b64 	{%temp, %r1400}, %fd3414;
	}
	abs.f64 	%fd3415, %fd3414;
	{
	.reg .b32 %temp; 
	mov.b64 	{%temp, %r8392}, %fd3415;
	}
	setp.gt.s32 	%p2036, %r8392, 1071801957;
	@%p2036 bra 	$L__BB0_2396;
	mul.f64 	%fd26752, %fd3414, %fd3414;
	fma.rn.f64 	%fd26753, %fd26752, 0d3FB0066BDC1895E9, 0dBFB3823B180754AF;
	fma.rn.f64 	%fd26754, %fd26753, %fd26752, 0d3FB11E52CC2F79AE;
	fma.rn.f64 	%fd26755, %fd26754, %fd26752, 0dBF924EAF3526861B;
	fma.rn.f64 	%fd26756, %fd26755, %fd26752, 0d3F91DF02A31E6CB7;
	fma.rn.f64 	%fd26757, %fd26756, %fd26752, 0d3F847D18B0EEC6CC;
	fma.rn.f64 	%fd26758, %fd26757, %fd26752, 0d3F8D0AF961BA53B0;
	fma.rn.f64 	%fd26759, %fd26758, %fd26752, 0d3F91BF7734CF1C48;
	fma.rn.f64 	%fd26760, %fd26759, %fd26752, 0d3F96E91483144EF7;
	fma.rn.f64 	%fd26761, %fd26760, %fd26752, 0d3F9F1C6E0A4F9F81;
	fma.rn.f64 	%fd26762, %fd26761, %fd26752, 0d3FA6DB6DC27FA92B;
	fma.rn.f64 	%fd26763, %fd26762, %fd26752, 0d3FB333333320F91B;
	fma.rn.f64 	%fd26764, %fd26763, %fd26752, 0d3FC5555555555F4D;
	mul.f64 	%fd26765, %fd26752, %fd26764;
	fma.rn.f64 	%fd3416, %fd26765, %fd3415, %fd3415;
	setp.gt.s32 	%p2040, %r1400, -1;
	@%p2040 bra 	$L__BB0_2395;
	mov.f64 	%fd26770, 0d3C91A62633145C07;
	add.rn.f64 	%fd26771, %fd3416, %fd26770;
	mov.f64 	%fd26772, 0d3FF921FB54442D18;
	add.rn.f64 	%fd76759, %fd26772, %fd26771;
	bra.uni 	$L__BB0_2397;
$L__BB0_2395:
	mov.f64 	%fd26766, 0dBC91A62633145C07;
	add.rn.f64 	%fd26767, %fd3416, %fd26766;
	neg.f64 	%fd26768, %fd26767;
	mov.f64 	%fd26769, 0d3FF921FB54442D18;
	add.rn.f64 	%fd76759, %fd26769, %fd26768;
	bra.uni 	$L__BB0_2397;
$L__BB0_2396:
	mov.f64 	%fd26712, 0d3FF0000000000000;
	sub.f64 	%fd26713, %fd26712, %fd3415;
	{
	.reg .b32 %temp; 
	mov.b64 	{%r8393, %temp}, %fd26713;
	}
	{
	.reg .b32 %temp; 
	mov.b64 	{%temp, %r8394}, %fd26713;
	}
	add.s32 	%r8395, %r8394, -1048576;
	mov.b64 	%fd26714, {%r8393, %r8395};
	rsqrt.approx.ftz.f64 	%fd26715, %fd26714;
	{
	.reg .b32 %temp; 
	mov.b64 	{%r8396, %temp}, %fd26715;
	}
	{
	.reg .b32 %temp; 
	mov.b64 	{%temp, %r8397}, %fd26715;
	}
	add.s32 	%r8398, %r8397, -1048576;
	mov.b64 	%fd26716, {%r8396, %r8398};
	mul.f64 	%fd26717, %fd26714, %fd26715;
	neg.f64 	%fd26718, %fd26717;
	fma.rn.f64 	%fd26719, %fd26717, %fd26718, %fd26714;
	fma.rn.f64 	%fd26720, %fd26719, %fd26716, %fd26717;
	neg.f64 	%fd26721, %fd26720;
	fma.rn.f64 	%fd26722, %fd26715, %fd26721, 0d3FF0000000000000;
	fma.rn.f64 	%fd26723, %fd26722, %fd26716, %fd26716;
	fma.rn.f64 	%fd26724, %fd26720, %fd26721, %fd26714;
	fma.rn.f64 	%fd26725, %fd26724, %fd26723, %fd26720;
	{
	.reg .b32 %temp; 
	mov.b64 	{%r8399, %temp}, %fd26725;
	}
	{
	.reg .b32 %temp; 
	mov.b64 	{%temp, %r8400}, %fd26725;
	}
	add.s32 	%r8401, %r8400, 1048576;
	mov.b64 	%fd26726, {%r8399, %r8401};
	fma.rn.f64 	%fd26727, %fd26713, 0d3EC715B371155F70, 0dBEBAC2FE66FAAC4B;
	fma.rn.f64 	%fd26728, %fd26727, %fd26713, 0d3ED9A9B88EFCD9B8;
	fma.rn.f64 	%fd26729, %fd26728, %fd26713, 0d3EDD0F40A8A0C4C3;
	fma.rn.f64 	%fd26730, %fd26729, %fd26713, 0d3EF46D4CFA9E0E1F;
	fma.rn.f64 	%fd26731, %fd26730, %fd26713, 0d3F079C168D1E2422;
	fma.rn.f64 	%fd26732, %fd26731, %fd26713, 0d3F1C9A88C3BCA540;
	fma.rn.f64 	%fd26733, %fd26732, %fd26713, 0d3F31C4E64BD476DF;
	fma.rn.f64 	%fd26734, %fd26733, %fd26713, 0d3F46E8BA60009C8F;
	fma.rn.f64 	%fd26735, %fd26734, %fd26713, 0d3F5F1C71C62B05A2;
	fma.rn.f64 	%fd26736, %fd26735, %fd26713, 0d3F76DB6DB6DC9F2C;
	fma.rn.f64 	%fd26737, %fd26736, %fd26713, 0d3F9333333333329C;
	fma.rn.f64 	%fd26738, %fd26737, %fd26713, 0d3FB5555555555555;
	setp.lt.s32 	%p2037, %r8394, 1;
	mov.f64 	%fd26739, 0d0000000000000000;
	mul.rn.f64 	%fd26740, %fd3415, %fd26739;
	mul.f64 	%fd26741, %fd26713, %fd26738;
	fma.rn.f64 	%fd26742, %fd26741, %fd26726, %fd26726;
	selp.f64 	%fd26743, %fd26740, %fd26742, %p2037;
	setp.lt.s32 	%p2038, %r8394, 0;
	mov.f64 	%fd26744, 0d7FF0000000000000;
	mul.rn.f64 	%fd26745, %fd26743, %fd26744;
	selp.f64 	%fd26746, %fd26745, %fd26743, %p2038;
	setp.lt.s32 	%p2039, %r1400, 0;
	mov.f64 	%fd26747, 0dBCA1A62633145C07;
	add.rn.f64 	%fd26748, %fd26746, %fd26747;
	neg.f64 	%fd26749, %fd26748;
	mov.f64 	%fd26750, 0d400921FB54442D18;
	add.rn.f64 	%fd26751, %fd26750, %fd26749;
	selp.f64 	%fd76759, %fd26751, %fd26746, %p2039;
$L__BB0_2397:
	mul.f64 	%fd26773, %fd76759, 0d404CA5DC1A63C1F5;
	setp.gt.f64 	%p2041, %fd3340, 0d0000000000000000;
	neg.f64 	%fd26774, %fd26773;
	selp.f64 	%fd26775, %fd26774, %fd26773, %p2041;
	mul.f64 	%fd3421, %fd26775, 0d3F91DF46A2529D3A;
	abs.f64 	%fd3422, %fd3421;
	setp.neu.f64 	%p2042, %fd3422, 0d7FF0000000000000;
	@%p2042 bra 	$L__BB0_2399;
	mov.f64 	%fd26781, 0d0000000000000000;
	mul.rn.f64 	%fd76760, %fd3421, %fd26781;
	mov.b32 	%r18242, 0;
	bra.uni 	$L__BB0_2401;
$L__BB0_2399:
	mul.f64 	%fd26776, %fd3421, 0d3FE45F306DC9C883;
	cvt.rni.s32.f64 	%r18242, %fd26776;
	cvt.rn.f64.s32 	%fd26777, %r18242;
	fma.rn.f64 	%fd26778, %fd26777, 0dBFF921FB54442D18, %fd3421;
	fma.rn.f64 	%fd26779, %fd26777, 0dBC91A62633145C00, %fd26778;
	fma.rn.f64 	%fd76760, %fd26777, 0dB97B839A252049C0, %fd26779;
	setp.ltu.f64 	%p2043, %fd3422, 0d41E0000000000000;
	@%p2043 bra 	$L__BB0_2401;
	{ // callseq 247, 0
	.param .b64 param0;
	st.param.f64 	[param0], %fd3421;
	.param .align 16 .b8 retval0[16];
	call.uni (retval0), 
	__internal_trig_reduction_slowpathd, 
	(
	param0
	);
	ld.param.f64 	%fd76760, [retval0];
	ld.param.b32 	%r18242, [retval0+8];
	} // callseq 247
$L__BB0_2401:
	shl.b32 	%r8404, %r18242, 6;
	cvt.u64.u32 	%rd1658, %r8404;
	and.b64  	%rd1659, %rd1658, 64;
	mov.u64 	%rd1660, __cudart_sin_cos_coeffs;
	add.s64 	%rd1661, %rd1660, %rd1659;
	mul.rn.f64 	%fd26782, %fd76760, %fd76760;
	and.b32  	%r8405, %r18242, 1;
	setp.eq.b32 	%p2045, %r8405, 1;
	selp.f64 	%fd26783, 0dBDA8FF8320FD8164, 0d3DE5DB65F9785EBA, %p2045;
	ld.global.nc.v2.f64 	{%fd26784, %fd26785}, [%rd1661];
	fma.rn.f64 	%fd26786, %fd26783, %fd26782, %fd26784;
	fma.rn.f64 	%fd26787, %fd26786, %fd26782, %fd26785;
	ld.global.nc.v2.f64 	{%fd26788, %fd26789}, [%rd1661+16];
	fma.rn.f64 	%fd26790, %fd26787, %fd26782, %fd26788;
	fma.rn.f64 	%fd26791, %fd26790, %fd26782, %fd26789;
	ld.global.nc.v2.f64 	{%fd26792, %fd26793}, [%rd1661+32];
	fma.rn.f64 	%fd26794, %fd26791, %fd26782, %fd26792;
	fma.rn.f64 	%fd26795, %fd26794, %fd26782, %fd26793;
	fma.rn.f64 	%fd26796, %fd26795, %fd76760, %fd76760;
	fma.rn.f64 	%fd26797, %fd26795, %fd26782, 0d3FF0000000000000;
	selp.f64 	%fd26798, %fd26797, %fd26796, %p2045;
	and.b32  	%r8406, %r18242, 2;
	setp.eq.s32 	%p2046, %r8406, 0;
	mov.f64 	%fd26799, 0d0000000000000000;
	sub.f64 	%fd26800, %fd26799, %fd26798;
	selp.f64 	%fd3427, %fd26798, %fd26800, %p2046;
	@%p2042 bra 	$L__BB0_2403;
	mov.f64 	%fd26806, 0d0000000000000000;
	mul.rn.f64 	%fd76762, %fd3421, %fd26806;
	mov.b32 	%r18244, 1;
	bra.uni 	$L__BB0_2406;
$L__BB0_2403:
	mul.f64 	%fd26801, %fd3421, 0d3FE45F306DC9C883;
	cvt.rni.s32.f64 	%r18243, %fd26801;
	cvt.rn.f64.s32 	%fd26802, %r18243;
	fma.rn.f64 	%fd26803, %fd26802, 0dBFF921FB54442D18, %fd3421;
	fma.rn.f64 	%fd26804, %fd26802, 0dBC91A62633145C00, %fd26803;
	fma.rn.f64 	%fd76762, %fd26802, 0dB97B839A252049C0, %fd26804;
	setp.ltu.f64 	%p2047, %fd3422, 0d41E0000000000000;
	@%p2047 bra 	$L__BB0_2405;
	{ // callseq 248, 0
	.param .b64 param0;
	st.param.f64 	[param0], %fd3421;
	.param .align 16 .b8 retval0[16];
	call.uni (retval0), 
	__internal_trig_reduction_slowpathd, 
	(
	param0
	);
	ld.param.f64 	%fd76762, [retval0];
	ld.param.b32 	%r18243, [retval0+8];
	} // callseq 248
$L__BB0_2405:
	add.s32 	%r18244, %r18243, 1;
$L__BB0_2406:
	shl.b32 	%r8409, %r18244, 6;
	cvt.u64.u32 	%rd1662, %r8409;
	and.b64  	%rd1663, %rd1662, 64;
	mov.u64 	%rd1664, __cudart_sin_cos_coeffs;
	add.s64 	%rd1665, %rd1664, %rd1663;
	mul.rn.f64 	%fd26807, %fd76762, %fd76762;
	and.b32  	%r8410, %r18244, 1;
	setp.eq.b32 	%p2048, %r8410, 1;
	selp.f64 	%fd26808, 0dBDA8FF8320FD8164, 0d3DE5DB65F9785EBA, %p2048;
	ld.global.nc.v2.f64 	{%fd26809, %fd26810}, [%rd1665];
	fma.rn.f64 	%fd26811, %fd26808, %fd26807, %fd26809;
	fma.rn.f64 	%fd26812, %fd26811, %fd26807, %fd26810;
	ld.global.nc.v2.f64 	{%fd26813, %fd26814}, [%rd1665+16];
	fma.rn.f64 	%fd26815, %fd26812, %fd26807, %fd26813;
	fma.rn.f64 	%fd26816, %fd26815, %fd26807, %fd26814;
	ld.global.nc.v2.f64 	{%fd26817, %fd26818}, [%rd1665+32];
	fma.rn.f64 	%fd26819, %fd26816, %fd26807, %fd26817;
	fma.rn.f64 	%fd26820, %fd26819, %fd26807, %fd26818;
	fma.rn.f64 	%fd26821, %fd26820, %fd76762, %fd76762;
	fma.rn.f64 	%fd26822, %fd26820, %fd26807, 0d3FF0000000000000;
	selp.f64 	%fd26823, %fd26822, %fd26821, %p2048;
	and.b32  	%r8411, %r18244, 2;
	setp.eq.s32 	%p2049, %r8411, 0;
	mov.f64 	%fd26824, 0d0000000000000000;
	sub.f64 	%fd26825, %fd26824, %fd26823;
	selp.f64 	%fd3433, %fd26823, %fd26825, %p2049;
	mul.f64 	%fd26826, %fd3292, %fd3354;
	mul.f64 	%fd3434, %fd26826, 0d3FE0000000000000;
	{
	.reg .b32 %temp; 
	mov.b64 	{%temp, %r8412}, %fd3434;
	}
	mov.b32 	%f19, %r8412;
	abs.f32 	%f20, %f19;
	setp.geu.f32 	%p2050, %f20, 0f3FE26666;
	@%p2050 bra 	$L__BB0_2408;
	mul.f64 	%fd26860, %fd3434, %fd3434;
	fma.rn.f64 	%fd26861, %fd26860, 0d3FB0066BDC1895E9, 0dBFB3823B180754AF;
	fma.rn.f64 	%fd26862, %fd26861, %fd26860, 0d3FB11E52CC2F79AE;
	fma.rn.f64 	%fd26863, %fd26862, %fd26860, 0dBF924EAF3526861B;
	fma.rn.f64 	%fd26864, %fd26863, %fd26860, 0d3F91DF02A31E6CB7;
	fma.rn.f64 	%fd26865, %fd26864, %fd26860, 0d3F847D18B0EEC6CC;
	fma.rn.f64 	%fd26866, %fd26865, %fd26860, 0d3F8D0AF961BA53B0;
	fma.rn.f64 	%fd26867, %fd26866, %fd26860, 0d3F91BF7734CF1C48;
	fma.rn.f64 	%fd26868, %fd26867, %fd26860, 0d3F96E91483144EF7;
	fma.rn.f64 	%fd26869, %fd26868, %fd26860, 0d3F9F1C6E0A4F9F81;
	fma.rn.f64 	%fd26870, %fd26869, %fd26860, 0d3FA6DB6DC27FA92B;
	fma.rn.f64 	%fd26871, %fd26870, %fd26860, 0d3FB333333320F91B;
	fma.rn.f64 	%fd26872, %fd26871, %fd26860, 0d3FC5555555555F4D;
	mul.f64 	%fd26873, %fd26860, %fd26872;
	fma.rn.f64 	%fd76763, %fd26873, %fd3434, %fd3434;
	bra.uni 	$L__BB0_2409;
$L__BB0_2408:
	abs.f64 	%fd26827, %fd3434;
	fma.rn.f64 	%fd26828, %fd26827, 0dBFE0000000000000, 0d3FE0000000000000;
	rsqrt.approx.ftz.f64 	%fd26829, %fd26828;
	{
	.reg .b32 %temp; 
	mov.b64 	{%r8413, %temp}, %fd26829;
	}
	{
	.reg .b32 %temp; 
	mov.b64 	{%temp, %r8414}, %fd26829;
	}
	add.s32 	%r8415, %r8414, -1048576;
	mov.b64 	%fd26830, {%r8413, %r8415};
	mul.f64 	%fd26831, %fd26828, %fd26829;
	neg.f64 	%fd26832, %fd26831;
	fma.rn.f64 	%fd26833, %fd26831, %fd26832, %fd26828;
	fma.rn.f64 	%fd26834, %fd26833, %fd26830, %fd26831;
	neg.f64 	%fd26835, %fd26834;
	fma.rn.f64 	%fd26836, %fd26829, %fd26835, 0d3FF0000000000000;
	fma.rn.f64 	%fd26837, %fd26836, %fd26830, %fd26830;
	fma.rn.f64 	%fd26838, %fd26834, %fd26835, %fd26828;
	fma.rn.f64 	%fd26839, %fd26838, %fd26837, %fd26834;
	{
	.reg .b32 %temp; 
	mov.b64 	{%temp, %r8416}, %fd26828;
	}
	setp.lt.s32 	%p2051, %r8416, 0;
	selp.f64 	%fd26840, 0dFFF8000000000000, %fd26839, %p2051;
	setp.ne.f64 	%p2052, %fd26828, 0d0000000000000000;
	selp.f64 	%fd26841, %fd26840, %fd26828, %p2052;
	fma.rn.f64 	%fd26842, %fd26828, 0d3FB0066BDC1895E9, 0dBFB3823B180754AF;
	fma.rn.f64 	%fd26843, %fd26842, %fd26828, 0d3FB11E52CC2F79AE;
	fma.rn.f64 	%fd26844, %fd26843, %fd26828, 0dBF924EAF3526861B;
	fma.rn.f64 	%fd26845, %fd26844, %fd26828, 0d3F91DF02A31E6CB7;
	fma.rn.f64 	%fd26846, %fd26845, %fd26828, 0d3F847D18B0EEC6CC;
	fma.rn.f64 	%fd26847, %fd26846, %fd26828, 0d3F8D0AF961BA53B0;
	fma.rn.f64 	%fd26848, %fd26847, %fd26828, 0d3F91BF7734CF1C48;
	fma.rn.f64 	%fd26849, %fd26848, %fd26828, 0d3F96E91483144EF7;
	fma.rn.f64 	%fd26850, %fd26849, %fd26828, 0d3F9F1C6E0A4F9F81;
	fma.rn.f64 	%fd26851, %fd26850, %fd26828, 0d3FA6DB6DC27FA92B;
	fma.rn.f64 	%fd26852, %fd26851, %fd26828, 0d3FB333333320F91B;
	fma.rn.f64 	%fd26853, %fd26852, %fd26828, 0d3FC5555555555F4D;
	mul.f64 	%fd26854, %fd26828, %fd26853;
	mul.f64 	%fd26855, %fd26841, 0dC000000000000000;
	fma.rn.f64 	%fd26856, %fd26855, %fd26854, 0d3C91A62633145C07;
	add.f64 	%fd26857, %fd26855, 0d3FE921FB54442D18;
	add.f64 	%fd26858, %fd26857, %fd26856;
	add.f64 	%fd26859, %fd26858, 0d3FE921FB54442D18;
	copysign.f64 	%fd76763, %fd3434, %fd26859;
$L__BB0_2409:
	mul.f64 	%fd3438, %fd76763, 0d3FFFFFFFFFFFFFFF;
	abs.f64 	%fd3439, %fd3438;
	setp.neu.f64 	%p2053, %fd3439, 0d7FF0000000000000;
	@%p2053 bra 	$L__BB0_2411;
	mov.f64 	%fd26879, 0d0000000000000000;
	mul.rn.f64 	%fd76765, %fd3438, %fd26879;
	mov.pred 	%p9696, -1;
	bra.uni 	$L__BB0_2414;
$L__BB0_2411:
	mul.f64 	%fd26874, %fd3438, 0d3FE45F306DC9C883;
	cvt.rni.s32.f64 	%r18245, %fd26874;
	cvt.rn.f64.s32 	%fd26875, %r18245;
	fma.rn.f64 	%fd26876, %fd26875, 0dBFF921FB54442D18, %fd3438;
	fma.rn.f64 	%fd26877, %fd26875, 0dBC91A62633145C00, %fd26876;
	fma.rn.f64 	%fd76765, %fd26875, 0dB97B839A252049C0, %fd26877;
	setp.ltu.f64 	%p2054, %fd3439, 0d41E0000000000000;
	@%p2054 bra 	$L__BB0_2413;
	{ // callseq 249, 0
	.param .b64 param0;
	st.param.f64 	[param0], %fd3438;
	.param .align 16 .b8 retval0[16];
	call.uni (retval0), 
	__internal_trig_reduction_slowpathd, 
	(
	param0
	);
	ld.param.f64 	%fd76765, [retval0];
	ld.param.b32 	%r18245, [retval0+8];
	} // callseq 249
$L__BB0_2413:
	and.b32  	%r8418, %r18245, 1;
	setp.eq.b32 	%p2055, %r8418, 1;
	not.pred 	%p9696, %p2055;
$L__BB0_2414:
	mul.f64 	%fd26880, %fd76765, %fd76765;
	fma.rn.f64 	%fd26881, %fd26880, 0d3EE48DAC2799BCB9, 0dBEF9757C5B27EBB1;
	fma.rn.f64 	%fd26882, %fd26881, %fd26880, 0d3F0980E90FD91E04;
	fma.rn.f64 	%fd26883, %fd26882, %fd26880, 0dBEFAE2B0417D7E1D;
	fma.rn.f64 	%fd26884, %fd26883, %fd26880, 0d3F119F5341BFBA57;
	fma.rn.f64 	%fd26885, %fd26884, %fd26880, 0d3F15E791A00F6919;
	fma.rn.f64 	%fd26886, %fd26885, %fd26880, 0d3F2FF2E7FADEC73A;
	fma.rn.f64 	%fd26887, %fd26886, %fd26880, 0d3F434BC1B206DA62;
	fma.rn.f64 	%fd26888, %fd26887, %fd26880, 0d3F57DB18EF2F83F9;
	fma.rn.f64 	%fd26889, %fd26888, %fd26880, 0d3F6D6D2E7AE49FBC;
	fma.rn.f64 	%fd26890, %fd26889, %fd26880, 0d3F8226E3A816A776;
	fma.rn.f64 	%fd26891, %fd26890, %fd26880, 0d3F9664F485D25660;
	fma.rn.f64 	%fd26892, %fd26891, %fd26880, 0d3FABA1BA1BABF31D;
	fma.rn.f64 	%fd26893, %fd26892, %fd26880, 0d3FC11111111105D2;
	fma.rn.f64 	%fd26894, %fd26893, %fd26880, 0d3FD555555555555E;
	mul.f64 	%fd3445, %fd26880, %fd26894;
	fma.rn.f64 	%fd76766, %fd3445, %fd76765, %fd76765;
	@%p9696 bra 	$L__BB0_2416;
	fma.rn.f64 	%fd26895, %fd3445, %fd76765, %fd76765;
	sub.f64 	%fd26896, %fd26895, %fd76765;
	neg.f64 	%fd26897, %fd26896;
	fma.rn.f64 	%fd26898, %fd3445, %fd76765, %fd26897;
	rcp.approx.ftz.f64 	%fd26899, %fd26895;
	neg.f64 	%fd26900, %fd26895;
	fma.rn.f64 	%fd26901, %fd26900, %fd26899, 0d3FF0000000000000;
	fma.rn.f64 	%fd26902, %fd26901, %fd26901, %fd26901;
	fma.rn.f64 	%fd26903, %fd26902, %fd26899, %fd26899;
	neg.f64 	%fd26904, %fd26903;
	fma.rn.f64 	%fd26905, %fd26895, %fd26904, 0d3FF0000000000000;
	fma.rn.f64 	%fd26906, %fd26904, %fd26898, %fd26905;
	fma.rn.f64 	%fd76766, %fd26906, %fd26904, %fd26904;
$L__BB0_2416:
	mul.f64 	%fd26907, %fd76766, %fd3262;
	mul.f64 	%fd76768, %fd3427, %fd26907;
	mul.f64 	%fd26908, %fd3257, %fd76766;
	mul.f64 	%fd76767, %fd3433, %fd26908;
	bra.uni 	$L__BB0_2418;
$L__BB0_2417:
	sub.f64 	%fd76768, %fd3264, %fd3288;
	sub.f64 	%fd76767, %fd3265, %fd3289;
$L__BB0_2418:
	ld.param.u64 	%rd8621, [_Z8FitGrainPdPiS0_S_S_S0_S0_S_S_S_S_S_S_S_S_S_S_S_S__param_7];
	setp.lt.s32 	%p2057, %r18220, 1;
	cvta.to.global.u64 	%rd1666, %rd8621;
	mul.lo.s32 	%r8419, %r2, 9;
	mul.wide.s32 	%rd1667, %r8419, 8;
	add.s64 	%rd1668, %rd1666, %rd1667;
	mul.lo.s32 	%r8420, %r18222, 9;
	mul.wide.u32 	%rd1669, %r8420, 8;
	add.s64 	%rd1670, %rd1668, %rd1669;
	ld.global.f64 	%fd26909, [%rd1670+64];
	cvt.rzi.s32.f64 	%r1412, %fd26909;
	@%p2057 bra 	$L__BB0_2423;
	mov.b32 	%r18246, 0;
	bra.uni 	$L__BB0_2421;
$L__BB0_2420:
	add.s32 	%r18246, %r18246, 1;
	setp.eq.s32 	%p2059, %r18246, %r18220;
	@%p2059 bra 	$L__BB0_2423;
$L__BB0_2421:
	shl.b32 	%r8422, %r18246, 3;
	mul.wide.u32 	%rd1671, %r8422, 8;
	add.s64 	%rd1672, %rd31, %rd1671;
	ld.global.f64 	%fd26910, [%rd1672+56];
	cvt.rzi.s32.f64 	%r8423, %fd26910;
	setp.ne.s32 	%p2058, %r8423, %r1412;
	@%p2058 bra 	$L__BB0_2420;
	shl.b32 	%r8424, %r18246, 3;
	mul.wide.u32 	%rd1673, %r8424, 8;
	add.s64 	%rd1674, %rd31, %rd1673;
	ld.global.f64 	%fd26911, [%rd1674];
	sub.f64 	%fd26912, %fd76768, %fd26911;
	ld.global.f64 	%fd26913, [%rd1674+8];
	sub.f64 	%fd26914, %fd76767, %fd26913;
	mul.f64 	%fd26915, %fd26914, %fd26914;
	fma.rn.f64 	%fd26916, %fd26912, %fd26912, %fd26915;
	sqrt.rn.f64 	%fd26917, %fd26916;
	add.f64 	%fd76723, %fd76723, %fd26917;
$L__BB0_2423:
	add.s32 	%r18222, %r18222, 1;
	setp.ne.s32 	%p2060, %r18222, %r1;
	@%p2060 bra 	$L__BB0_2301;
$L__BB0_2424:
	mul.wide.u32 	%rd1675, %r18154, 8;
	add.s64 	%rd1676, %rd32, %rd1675;
	st.global.f64 	[%rd1676+1536], %fd76723;
	add.s32 	%r18154, %r18154, 1;
	setp.ne.s32 	%p2061, %r18154, 13;
	@%p2061 bra 	$L__BB0_2007;
	add.s32 	%r18339, %r18339, 15;
	ld.global.f64 	%fd26918, [%rd32+1536];
	ld.global.f64 	%fd26919, [%rd32+1544];
	setp.lt.f64 	%p2062, %fd26919, %fd26918;
	selp.u32 	%r8425, 1, 0, %p2062;
	selp.f64 	%fd26920, %fd26919, %fd26918, %p2062;
	ld.global.f64 	%fd26921, [%rd32+1552];
	setp.lt.f64 	%p2063, %fd26921, %fd26920;
	selp.b32 	%r8426, 2, %r8425, %p2063;
	selp.f64 	%fd26922, %fd26921, %fd26920, %p2063;
	ld.global.f64 	%fd26923, [%rd32+1560];
	setp.lt.f64 	%p2064, %fd26923, %fd26922;
	selp.b32 	%r8427, 3, %r8426, %p2064;
	selp.f64 	%fd26924, %fd26923, %fd26922, %p2064;
	ld.global.f64 	%fd26925, [%rd32+1568];
	setp.lt.f64 	%p2065, %fd26925, %fd26924;
	selp.b32 	%r8428, 4, %r8427, %p2065;
	selp.f64 	%fd26926, %fd26925, %fd26924, %p2065;
	ld.global.f64 	%fd26927, [%rd32+1576];
	setp.lt.f64 	%p2066, %fd26927, %fd26926;
	selp.b32 	%r8429, 5, %r8428, %p2066;
	selp.f64 	%fd26928, %fd26927, %fd26926, %p2066;
	ld.global.f64 	%fd26929, [%rd32+1584];
	setp.lt.f64 	%p2067, %fd26929, %fd26928;
	selp.b32 	%r8430, 6, %r8429, %p2067;
	selp.f64 	%fd26930, %fd26929, %fd26928, %p2067;
	ld.global.f64 	%fd26931, [%rd32+1592];
	setp.lt.f64 	%p2068, %fd26931, %fd26930;
	selp.b32 	%r8431, 7, %r8430, %p2068;
	selp.f64 	%fd26932, %fd26931, %fd26930, %p2068;
	ld.global.f64 	%fd26933, [%rd32+1600];
	setp.lt.f64 	%p2069, %fd26933, %fd26932;
	selp.b32 	%r8432, 8, %r8431, %p2069;
	selp.f64 	%fd26934, %fd26933, %fd26932, %p2069;
	ld.global.f64 	%fd26935, [%rd32+1608];
	setp.lt.f64 	%p2070, %fd26935, %fd26934;
	selp.b32 	%r8433, 9, %r8432, %p2070;
	selp.f64 	%fd26936, %fd26935, %fd26934, %p2070;
	ld.global.f64 	%fd26937, [%rd32+1616];
	setp.lt.f64 	%p2071, %fd26937, %fd26936;
	selp.b32 	%r8434, 10, %r8433, %p2071;
	selp.f64 	%fd26938, %fd26937, %fd26936, %p2071;
	ld.global.f64 	%fd26939, [%rd32+1624];
	setp.lt.f64 	%p2072, %fd26939, %fd26938;
	selp.b32 	%r18342, 11, %r8434, %p2072;
	selp.f64 	%fd76933, %fd26939, %fd26938, %p2072;
	ld.global.f64 	%fd3459, [%rd32+1632];
	setp.geu.f64 	%p2073, %fd3459, %fd76933;
	mov.u32 	%r18343, %r476;
	@%p2073 bra 	$L__BB0_2873;
	mov.b32 	%r18342, 12;
	mov.u32 	%r18343, %r476;
	mov.f64 	%fd76933, %fd3459;
	bra.uni 	$L__BB0_2873;
$L__BB0_2427:
	add.s32 	%r18339, %r18339, 2;
	ld.global.f64 	%fd24498, [%rd32+1344];
	mul.lo.s32 	%r7978, %r479, 12;
	mul.wide.u32 	%rd1339, %r7978, 8;
	add.s64 	%rd1340, %rd32, %rd1339;
	st.global.f64 	[%rd1340], %fd24498;
	ld.global.f64 	%fd24499, [%rd32+1352];
	st.global.f64 	[%rd1340+8], %fd24499;
	ld.global.f64 	%fd24500, [%rd32+1360];
	st.global.f64 	[%rd1340+16], %fd24500;
	ld.global.f64 	%fd24501, [%rd32+1368];
	st.global.f64 	[%rd1340+24], %fd24501;
	ld.global.f64 	%fd24502, [%rd32+1376];
	st.global.f64 	[%rd1340+32], %fd24502;
	ld.global.f64 	%fd24503, [%rd32+1384];
	st.global.f64 	[%rd1340+40], %fd24503;
	ld.global.f64 	%fd24504, [%rd32+1392];
	st.global.f64 	[%rd1340+48], %fd24504;
	ld.global.f64 	%fd24505, [%rd32+1400];
	st.global.f64 	[%rd1340+56], %fd24505;
	ld.global.f64 	%fd24506, [%rd32+1408];
	st.global.f64 	[%rd1340+64], %fd24506;
	ld.global.f64 	%fd24507, [%rd32+1416];
	st.global.f64 	[%rd1340+72], %fd24507;
	ld.global.f64 	%fd24508, [%rd32+1424];
	st.global.f64 	[%rd1340+80], %fd24508;
	ld.global.f64 	%fd24509, [%rd32+1432];
	st.global.f64 	[%rd1340+88], %fd24509;
	mul.wide.u32 	%rd1341, %r479, 8;
	add.s64 	%rd1342, %rd32, %rd1341;
	st.global.f64 	[%rd1342+1536], %fd76309;
	bra.uni 	$L__BB0_2848;
$L__BB0_2428:
	ld.global.f64 	%fd26940, [%rd32+1440];
	ld.global.f64 	%fd26941, [%rd32+1248];
	sub.f64 	%fd26942, %fd26941, %fd26940;
	fma.rn.f64 	%fd76771, %fd26942, 0d3FE0000000000000, %fd26940;
	st.global.f64 	[%rd32+1344], %fd76771;
	ld.global.f64 	%fd3461, [%rd35];
	setp.geu.f64 	%p2074, %fd76771, %fd3461;
	@%p2074 bra 	$L__BB0_2430;
	st.global.f64 	[%rd32+1344], %fd3461;
	mov.f64 	%fd76771, %fd3461;
$L__BB0_2430:
	ld.global.f64 	%fd3463, [%rd36];
	setp.leu.f64 	%p2075, %fd76771, %fd3463;
	@%p2075 bra 	$L__BB0_2432;
	st.global.f64 	[%rd32+1344], %fd3463;
$L__BB0_2432:
	ld.global.f64 	%fd26943, [%rd32+1448];
	ld.global.f64 	%fd26944, [%rd32+1256];
	sub.f64 	%fd26945, %fd26944, %fd26943;
	fma.rn.f64 	%fd76772, %fd26945, 0d3FE0000000000000, %fd26943;
	st.global.f64 	[%rd32+1352], %fd76772;
	ld.global.f64 	%fd3465, [%rd35+8];
	setp.geu.f64 	%p2076, %fd76772, %fd3465;
	@%p2076 bra 	$L__BB0_2434;
	st.global.f64 	[%rd32+1352], %fd3465;
	mov.f64 	%fd76772, %fd3465;
$L__BB0_2434:
	ld.global.f64 	%fd3467, [%rd36+8];
	setp.leu.f64 	%p2077, %fd76772, %fd3467;
	@%p2077 bra 	$L__BB0_2436;
	st.global.f64 	[%rd32+1352], %fd3467;
$L__BB0_2436:
	ld.global.f64 	%fd26946, [%rd32+1456];
	ld.global.f64 	%fd26947, [%rd32+1264];
	sub.f64 	%fd26948, %fd26947, %fd26946;
	fma.rn.f64 	%fd76773, %fd26948, 0d3FE0000000000000, %fd26946;
	st.global.f64 	[%rd32+1360], %fd76773;
	ld.global.f64 	%fd3469, [%rd35+16];
	setp.geu.f64 	%p2078, %fd76773, %fd3469;
	@%p2078 bra 	$L__BB0_2438;
	st.global.f64 	[%rd32+1360], %fd3469;
	mov.f64 	%fd76773, %fd3469;
$L__BB0_2438:
	ld.global.f64 	%fd3471, [%rd36+16];
	setp.leu.f64 	%p2079, %fd76773, %fd3471;
	@%p2079 bra 	$L__BB0_2440;
	st.global.f64 	[%rd32+1360], %fd3471;
$L__BB0_2440:
	ld.global.f64 	%fd26949, [%rd32+1464];
	ld.global.f64 	%fd26950, [%rd32+1272];
	sub.f64 	%fd26951, %fd26950, %fd26949;
	fma.rn.f64 	%fd76775, %fd26951, 0d3FE0000000000000, %fd26949;
	st.global.f64 	[%rd32+1368], %fd76775;
	ld.global.f64 	%fd3473, [%rd35+24];
	setp.geu.f64 	%p2080, %fd76775, %fd3473;
	@%p2080 bra 	$L__BB0_2442;
	st.global.f64 	[%rd32+1368], %fd3473;
	mov.f64 	%fd76775, %fd3473;
$L__BB0_2442:
	ld.global.f64 	%fd3475, [%rd36+24];
	setp.leu.f64 	%p2081, %fd76775, %fd3475;
	@%p2081 bra 	$L__BB0_2444;
	st.global.f64 	[%rd32+1368], %fd3475;
	mov.f64 	%fd76775, %fd3475;
$L__BB0_2444:
	ld.global.f64 	%fd26952, [%rd32+1472];
	ld.global.f64 	%fd26953, [%rd32+1280];
	sub.f64 	%fd26954, %fd26953, %fd26952;
	fma.rn.f64 	%fd76777, %fd26954, 0d3FE0000000000000, %fd26952;
	st.global.f64 	[%rd32+1376], %fd76777;
	ld.global.f64 	%fd3478, [%rd35+32];
	setp.geu.f64 	%p2082, %fd76777, %fd3478;
	@%p2082 bra 	$L__BB0_2446;
	st.global.f64 	[%rd32+1376], %fd3478;
	mov.f64 	%fd76777, %fd3478;
$L__BB0_2446:
	ld.global.f64 	%fd3480, [%rd36+32];
	setp.leu.f64 	%p2083, %fd76777, %fd3480;
	@%p2083 bra 	$L__BB0_2448;
	st.global.f64 	[%rd32+1376], %fd3480;
	mov.f64 	%fd76777, %fd3480;
$L__BB0_2448:
	ld.global.f64 	%fd26955, [%rd32+1480];
	ld.global.f64 	%fd26956, [%rd32+1288];
	sub.f64 	%fd26957, %fd26956, %fd26955;
	fma.rn.f64 	%fd76779, %fd26957, 0d3FE0000000000000, %fd26955;
	st.global.f64 	[%rd32+1384], %fd76779;
	ld.global.f64 	%fd3483, [%rd35+40];
	setp.geu.f64 	%p2084, %fd76779, %fd3483;
	@%p2084 bra 	$L__BB0_2450;
	st.global.f64 	[%rd32+1384], %fd3483;
	mov.f64 	%fd76779, %fd3483;
$L__BB0_2450:
	ld.global.f64 	%fd3485, [%rd36+40];
	setp.leu.f64 	%p2085, %fd76779, %fd3485;
	@%p2085 bra 	$L__BB0_2452;
	st.global.f64 	[%rd32+1384], %fd3485;
	mov.f64 	%fd76779, %fd3485;
$L__BB0_2452:
	ld.global.f64 	%fd26958, [%rd32+1488];
	ld.global.f64 	%fd26959, [%rd32+1296];
	sub.f64 	%fd26960, %fd26959, %fd26958;
	fma.rn.f64 	%fd76781, %fd26960, 0d3FE0000000000000, %fd26958;
	st.global.f64 	[%rd32+1392], %fd76781;
	ld.global.f64 	%fd3488, [%rd35+48];
	setp.geu.f64 	%p2086, %fd76781, %fd3488;
	@%p2086 bra 	$L__BB0_2454;
	st.global.f64 	[%rd32+1392], %fd3488;
	mov.f64 	%fd76781, %fd3488;
$L__BB0_2454:
	ld.global.f64 	%fd3490, [%rd36+48];
	setp.leu.f64 	%p2087, %fd76781, %fd3490;
	@%p2087 bra 	$L__BB0_2456;
	st.global.f64 	[%rd32+1392], %fd3490;
	mov.f64 	%fd76781, %fd3490;
$L__BB0_2456:
	ld.global.f64 	%fd26961, [%rd32+1496];
	ld.global.f64 	%fd26962, [%rd32+1304];
	sub.f64 	%fd26963, %fd26962, %fd26961;
	fma.rn.f64 	%fd76783, %fd26963, 0d3FE0000000000000, %fd26961;
	st.global.f64 	[%rd32+1400], %fd76783;
	ld.global.f64 	%fd3493, [%rd35+56];
	setp.geu.f64 	%p2088, %fd76783, %fd3493;
	@%p2088 bra 	$L__BB0_2458;
	st.global.f64 	[%rd32+1400], %fd3493;
	mov.f64 	%fd76783, %fd3493;
$L__BB0_2458:
	ld.global.f64 	%fd3495, [%rd36+56];
	setp.leu.f64 	%p2089, %fd76783, %fd3495;
	@%p2089 bra 	$L__BB0_2460;
	st.global.f64 	[%rd32+1400], %fd3495;
	mov.f64 	%fd76783, %fd3495;
$L__BB0_2460:
	ld.global.f64 	%fd26964, [%rd32+1504];
	ld.global.f64 	%fd26965, [%rd32+1312];
	sub.f64 	%fd26966, %fd26965, %fd26964;
	fma.rn.f64 	%fd76785, %fd26966, 0d3FE0000000000000, %fd26964;
	st.global.f64 	[%rd32+1408], %fd76785;
	ld.global.f64 	%fd3498, [%rd35+64];
	setp.geu.f64 	%p2090, %fd76785, %fd3498;
	@%p2090 bra 	$L__BB0_2462;
	st.global.f64 	[%rd32+1408], %fd3498;
	mov.f64 	%fd76785, %fd3498;
$L__BB0_2462:
	ld.global.f64 	%fd3500, [%rd36+64];
	setp.leu.f64 	%p2091, %fd76785, %fd3500;
	@%p2091 bra 	$L__BB0_2464;
	st.global.f64 	[%rd32+1408], %fd3500;
	mov.f64 	%fd76785, %fd3500;
$L__BB0_2464:
	ld.global.f64 	%fd26967, [%rd32+1512];
	ld.global.f64 	%fd26968, [%rd32+1320];
	sub.f64 	%fd26969, %fd26968, %fd26967;
	fma.rn.f64 	%fd76787, %fd26969, 0d3FE0000000000000, %fd26967;
	st.global.f64 	[%rd32+1416], %fd76787;
	ld.global.f64 	%fd3503, [%rd35+72];
	setp.geu.f64 	%p2092, %fd76787, %fd3503;
	@%p2092 bra 	$L__BB0_2466;
	st.global.f64 	[%rd32+1416], %fd3503;
	mov.f64 	%fd76787, %fd3503;
$L__BB0_2466:
	ld.global.f64 	%fd3505, [%rd36+72];
	setp.leu.f64 	%p2093, %fd76787, %fd3505;
	@%p2093 bra 	$L__BB0_2468;
	st.global.f64 	[%rd32+1416], %fd3505;
	mov.f64 	%fd76787, %fd3505;
$L__BB0_2468:
	ld.global.f64 	%fd26970, [%rd32+1520];
	ld.global.f64 	%fd26971, [%rd32+1328];
	sub.f64 	%fd26972, %fd26971, %fd26970;
	fma.rn.f64 	%fd76789, %fd26972, 0d3FE0000000000000, %fd26970;
	st.global.f64 	[%rd32+1424], %fd76789;
	ld.global.f64 	%fd3508, [%rd35+80];
	setp.geu.f64 	%p2094, %fd76789, %fd3508;
	@%p2094 bra 	$L__BB0_2470;
	st.global.f64 	[%rd32+1424], %fd3508;
	mov.f64 	%fd76789, %fd3508;
$L__BB0_2470:
	ld.global.f64 	%fd3510, [%rd36+80];
	setp.leu.f64 	%p2095, %fd76789, %fd3510;
	@%p2095 bra 	$L__BB0_2472;
	st.global.f64 	[%rd32+1424], %fd3510;
	mov.f64 	%fd76789, %fd3510;
$L__BB0_2472:
	ld.global.f64 	%fd26973, [%rd32+1528];
	ld.global.f64 	%fd26974, [%rd32+1336];
	sub.f64 	%fd26975, %fd26974, %fd26973;
	fma.rn.f64 	%fd76791, %fd26975, 0d3FE0000000000000, %fd26973;
	st.global.f64 	[%rd32+1432], %fd76791;
	ld.global.f64 	%fd3513, [%rd35+88];
	setp.geu.f64 	%p2096, %fd76791, %fd3513;
	@%p2096 bra 	$L__BB0_2474;
	st.global.f64 	[%rd32+1432], %fd3513;
	mov.f64 	%fd76791, %fd3513;
$L__BB0_2474:
	ld.global.f64 	%fd3515, [%rd36+88];
	setp.leu.f64 	%p2097, %fd76791, %fd3515;
	@%p2097 bra 	$L__BB0_2476;
	st.global.f64 	[%rd32+1432], %fd3515;
	mov.f64 	%fd76791, %fd3515;
$L__BB0_2476:
	mul.f64 	%fd3517, %fd76787, 0d3F91DF46A2529D3A;
	abs.f64 	%fd3518, %fd3517;
	setp.neu.f64 	%p2098, %fd3518, 0d7FF0000000000000;
	@%p2098 bra 	$L__BB0_2478;
	mov.f64 	%fd26981, 0d0000000000000000;
	mul.rn.f64 	%fd76792, %fd3517, %fd26981;
	mov.b32 	%r18247, 0;
	bra.uni 	$L__BB0_2480;
$L__BB0_2478:
	mul.f64 	%fd26976, %fd3517, 0d3FE45F306DC9C883;
	cvt.rni.s32.f64 	%r18247, %fd26976;
	cvt.rn.f64.s32 	%fd26977, %r18247;
	fma.rn.f64 	%fd26978, %fd26977, 0dBFF921FB54442D18, %fd3517;
	fma.rn.f64 	%fd26979, %fd26977, 0dBC91A62633145C00, %fd26978;
	fma.rn.f64 	%fd76792, %fd26977, 0dB97B839A252049C0, %fd26979;
	setp.ltu.f64 	%p2099, %fd3518, 0d41E0000000000000;
	@%p2099 bra 	$L__BB0_2480;
	{ // callseq 250, 0
	.param .b64 param0;
	st.param.f64 	[param0], %fd3517;
	.param .align 16 .b8 retval0[16];
	call.uni (retval0), 
	__internal_trig_reduction_slowpathd, 
	(
	param0
	);
	ld.param.f64 	%fd76792, [retval0];
	ld.param.b32 	%r18247, [retval0+8];
	} // callseq 250
$L__BB0_2480:
	shl.b32 	%r8438, %r18247, 6;
	cvt.u64.u32 	%rd1677, %r8438;
	and.b64  	%rd1678, %rd1677, 64;
	mov.u64 	%rd1679, __cudart_sin_cos_coeffs;
	add.s64 	%rd1680, %rd1679, %rd1678;
	mul.rn.f64 	%fd26982, %fd76792, %fd76792;
	and.b32  	%r8439, %r18247, 1;
	setp.eq.b32 	%p2100, %r8439, 1;
	selp.f64 	%fd26983, 0dBDA8FF8320FD8164, 0d3DE5DB65F9785EBA, %p2100;
	ld.global.nc.v2.f64 	{%fd26984, %fd26985}, [%rd1680];
	fma.rn.f64 	%fd26986, %fd26983, %fd26982, %fd26984;
	fma.rn.f64 	%fd26987, %fd26986, %fd26982, %fd26985;
	ld.global.nc.v2.f64 	{%fd26988, %fd26989}, [%rd1680+16];
	fma.rn.f64 	%fd26990, %fd26987, %fd26982, %fd26988;
	fma.rn.f64 	%fd26991, %fd26990, %fd26982, %fd26989;
	ld.global.nc.v2.f64 	{%fd26992, %fd26993}, [%rd1680+32];
	fma.rn.f64 	%fd26994, %fd26991, %fd26982, %fd26992;
	fma.rn.f64 	%fd26995, %fd26994, %fd26982, %fd26993;
	fma.rn.f64 	%fd26996, %fd26995, %fd76792, %fd76792;
	fma.rn.f64 	%fd26997, %fd26995, %fd26982, 0d3FF0000000000000;
	selp.f64 	%fd26998, %fd26997, %fd26996, %p2100;
	and.b32  	%r8440, %r18247, 2;
	setp.eq.s32 	%p2101, %r8440, 0;
	mov.f64 	%fd26999, 0d0000000000000000;
	sub.f64 	%fd27000, %fd26999, %fd26998;
	selp.f64 	%fd3523, %fd26998, %fd27000, %p2101;
	mul.f64 	%fd3524, %fd76789, 0d3F91DF46A2529D3A;
	abs.f64 	%fd3525, %fd3524;
	setp.neu.f64 	%p2102, %fd3525, 0d7FF0000000000000;
	@%p2102 bra 	$L__BB0_2482;
	mov.f64 	%fd27006, 0d0000000000000000;
	mul.rn.f64 	%fd76793, %fd3524, %fd27006;
	mov.b32 	%r18248, 0;
	bra.uni 	$L__BB0_2484;
$L__BB0_2482:
	mul.f64 	%fd27001, %fd3524, 0d3FE45F306DC9C883;
	cvt.rni.s32.f64 	%r18248, %fd27001;
	cvt.rn.f64.s32 	%fd27002, %r18248;
	fma.rn.f64 	%fd27003, %fd27002, 0dBFF921FB54442D18, %fd3524;
	fma.rn.f64 	%fd27004, %fd27002, 0dBC91A62633145C00, %fd27003;
	fma.rn.f64 	%fd76793, %fd27002, 0dB97B839A252049C0, %fd27004;
	setp.ltu.f64 	%p2103, %fd3525, 0d41E0000000000000;
	@%p2103 bra 	$L__BB0_2484;
	{ // callseq 251, 0
	.param .b64 param0;
	st.param.f64 	[param0], %fd3524;
	.param .align 16 .b8 retval0[16];
	call.uni (retval0), 
	__internal_trig_reduction_slowpathd, 
	(
	param0
	);
	ld.param.f64 	%fd76793, [retval0];
	ld.param.b32 	%r18248, [retval0+8];
	} // callseq 251
$L__BB0_2484:
	shl.b32 	%r8443, %r18248, 6;
	cvt.u64.u32 	%rd1681, %r8443;
	and.b64  	%rd1682, %rd1681, 64;
	mov.u64 	%rd1683, __cudart_sin_cos_coeffs;
	add.s64 	%rd1684, %rd1683, %rd1682;
	mul.rn.f64 	%fd27007, %fd76793, %fd76793;
	and.b32  	%r8444, %r18248, 1;
	setp.eq.b32 	%p2104, %r8444, 1;
	selp.f64 	%fd27008, 0dBDA8FF8320FD8164, 0d3DE5DB65F9785EBA, %p2104;
	ld.global.nc.v2.f64 	{%fd27009, %fd27010}, [%rd1684];
	fma.rn.f64 	%fd27011, %fd27008, %fd27007, %fd27009;
	fma.rn.f64 	%fd27012, %fd27011, %fd27007, %fd27010;
	ld.global.nc.v2.f64 	{%fd27013, %fd27014}, [%rd1684+16];
	fma.rn.f64 	%fd27015, %fd27012, %fd27007, %fd27013;
	fma.rn.f64 	%fd27016, %fd27015, %fd27007, %fd27014;
	ld.global.nc.v2.f64 	{%fd27017, %fd27018}, [%rd1684+32];
	fma.rn.f64 	%fd27019, %fd27016, %fd27007, %fd27017;
	fma.rn.f64 	%fd27020, %fd27019, %fd27007, %fd27018;
	fma.rn.f64 	%fd27021, %fd27020, %fd76793, %fd76793;
	fma.rn.f64 	%fd27022, %fd27020, %fd27007, 0d3FF0000000000000;
	selp.f64 	%fd27023, %fd27022, %fd27021, %p2104;
	and.b32  	%r8445, %r18248, 2;
	setp.eq.s32 	%p2105, %r8445, 0;
	mov.f64 	%fd27024, 0d0000000000000000;
	sub.f64 	%fd27025, %fd27024, %fd27023;
	selp.f64 	%fd3530, %fd27023, %fd27025, %p2105;
	mul.f64 	%fd3531, %fd76791, 0d3F91DF46A2529D3A;
	abs.f64 	%fd3532, %fd3531;
	setp.neu.f64 	%p2106, %fd3532, 0d7FF0000000000000;
	@%p2106 bra 	$L__BB0_2486;
	mov.f64 	%fd27031, 0d0000000000000000;
	mul.rn.f64 	%fd76794, %fd3531, %fd27031;
	mov.b32 	%r18249, 0;
	bra.uni 	$L__BB0_2488;
$L__BB0_2486:
	mul.f64 	%fd27026, %fd3531, 0d3FE45F306DC9C883;
	cvt.rni.s32.f64 	%r18249, %fd27026;
	cvt.rn.f64.s32 	%fd27027, %r18249;
	fma.rn.f64 	%fd27028, %fd27027, 0dBFF921FB54442D18, %fd3531;
	fma.rn.f64 	%fd27029, %fd27027, 0dBC91A62633145C00, %fd27028;
	fma.rn.f64 	%fd76794, %fd27027, 0dB97B839A252049C0, %fd27029;
	setp.ltu.f64 	%p2107, %fd3532, 0d41E0000000000000;
	@%p2107 bra 	$L__BB0_2488;
	{ // callseq 252, 0
	.param .b64 param0;
	st.param.f64 	[param0], %fd3531;
	.param .align 16 .b8 retval0[16];
	call.uni (retval0), 
	__internal_trig_reduction_slowpathd, 
	(
	param0
	);
	ld.param.f64 	%fd76794, [retval0];
	ld.param.b32 	%r18249, [retval0+8];
	} // callseq 252
$L__BB0_2488:
	shl.b32 	%r8448, %r18249, 6;
	cvt.u64.u32 	%rd1685, %r8448;
	and.b64  	%rd1686, %rd1685, 64;
	mov.u64 	%rd1687, __cudart_sin_cos_coeffs;
	add.s64 	%rd1688, %rd1687, %rd1686;
	mul.rn.f64 	%fd27032, %fd76794, %fd76794;
	and.b32  	%r8449, %r18249, 1;
	setp.eq.b32 	%p2109, %r8449, 1;
	selp.f64 	%fd27033, 0dBDA8FF8320FD8164, 0d3DE5DB65F9785EBA, %p2109;
	ld.global.nc.v2.f64 	{%fd27034, %fd27035}, [%rd1688];
	fma.rn.f64 	%fd27036, %fd27033, %fd27032, %fd27034;
	fma.rn.f64 	%fd27037, %fd27036, %fd27032, %fd27035;
	ld.global.nc.v2.f64 	{%fd27038, %fd27039}, [%rd1688+16];
	fma.rn.f64 	%fd27040, %fd27037, %fd27032, %fd27038;
	fma.rn.f64 	%fd27041, %fd27040, %fd27032, %fd27039;
	ld.global.nc.v2.f64 	{%fd27042, %fd27043}, [%rd1688+32];
	fma.rn.f64 	%fd27044, %fd27041, %fd27032, %fd27042;
	fma.rn.f64 	%fd27045, %fd27044, %fd27032, %fd27043;
	fma.rn.f64 	%fd27046, %fd27045, %fd76794, %fd76794;
	fma.rn.f64 	%fd27047, %fd27045, %fd27032, 0d3FF0000000000000;
	selp.f64 	%fd27048, %fd27047, %fd27046, %p2109;
	and.b32  	%r8450, %r18249, 2;
	setp.eq.s32 	%p2110, %r8450, 0;
	mov.f64 	%fd27049, 0d0000000000000000;
	sub.f64 	%fd27050, %fd27049, %fd27048;
	selp.f64 	%fd3537, %fd27048, %fd27050, %p2110;
	@%p2098 bra 	$L__BB0_2490;
	mov.f64 	%fd27056, 0d0000000000000000;
	mul.rn.f64 	%fd76796, %fd3517, %fd27056;
	mov.b32 	%r18251, 1;
	bra.uni 	$L__BB0_2493;
$L__BB0_2490:
	mul.f64 	%fd27051, %fd3517, 0d3FE45F306DC9C883;
	cvt.rni.s32.f64 	%r18250, %fd27051;
	cvt.rn.f64.s32 	%fd27052, %r18250;
	fma.rn.f64 	%fd27053, %fd27052, 0dBFF921FB54442D18, %fd3517;
	fma.rn.f64 	%fd27054, %fd27052, 0dBC91A62633145C00, %fd27053;
	fma.rn.f64 	%fd76796, %fd27052, 0dB97B839A252049C0, %fd27054;
	setp.ltu.f64 	%p2111, %fd3518, 0d41E0000000000000;
	@%p2111 bra 	$L__BB0_2492;
	{ // callseq 253, 0
	.param .b64 param0;
	st.param.f64 	[param0], %fd3517;
	.param .align 16 .b8 retval0[16];
	call.uni (retval0), 
	__internal_trig_reduction_slowpathd, 
	(
	param0
	);
	ld.param.f64 	%fd76796, [retval0];
	ld.param.b32 	%r18250, [retval0+8];
	} // callseq 253
$L__BB0_2492:
	add.s32 	%r18251, %r18250, 1;
$L__BB0_2493:
	shl.b32 	%r8453, %r18251, 6;
	cvt.u64.u32 	%rd1689, %r8453;
	and.b64  	%rd1690, %rd1689, 64;
	mov.u64 	%rd1691, __cudart_sin_cos_coeffs;
	add.s64 	%rd1692, %rd1691, %rd1690;
	mul.rn.f64 	%fd27057, %fd76796, %fd76796;
	and.b32  	%r8454, %r18251, 1;
	setp.eq.b32 	%p2113, %r8454, 1;
	selp.f64 	%fd27058, 0dBDA8FF8320FD8164, 0d3DE5DB65F9785EBA, %p2113;
	ld.global.nc.v2.f64 	{%fd27059, %fd27060}, [%rd1692];
	fma.rn.f64 	%fd27061, %fd27058, %fd27057, %fd27059;
	fma.rn.f64 	%fd27062, %fd27061, %fd27057, %fd27060;
	ld.global.nc.v2.f64 	{%fd27063, %fd27064}, [%rd1692+16];
	fma.rn.f64 	%fd27065, %fd27062, %fd27057, %fd27063;
	fma.rn.f64 	%fd27066, %fd27065, %fd27057, %fd27064;
	ld.global.nc.v2.f64 	{%fd27067, %fd27068}, [%rd1692+32];
	fma.rn.f64 	%fd27069, %fd27066, %fd27057, %fd27067;
	fma.rn.f64 	%fd27070, %fd27069, %fd27057, %fd27068;
	fma.rn.f64 	%fd27071, %fd27070, %fd76796, %fd76796;
	fma.rn.f64 	%fd27072, %fd27070, %fd27057, 0d3FF0000000000000;
	selp.f64 	%fd27073, %fd27072, %fd27071, %p2113;
	and.b32  	%r8455, %r18251, 2;
	setp.eq.s32 	%p2114, %r8455, 0;
	mov.f64 	%fd27074, 0d0000000000000000;
	sub.f64 	%fd27075, %fd27074, %fd27073;
	selp.f64 	%fd3543, %fd27073, %fd27075, %p2114;
	@%p2102 bra 	$L__BB0_2495;
	mov.f64 	%fd27081, 0d0000000000000000;
	mul.rn.f64 	%fd76798, %fd3524, %fd27081;
	mov.b32 	%r18253, 1;
	bra.uni 	$L__BB0_2498;
$L__BB0_2495:
	mul.f64 	%fd27076, %fd3524, 0d3FE45F306DC9C883;
	cvt.rni.s32.f64 	%r18252, %fd27076;
	cvt.rn.f64.s32 	%fd27077, %r18252;
	fma.rn.f64 	%fd27078, %fd27077, 0dBFF921FB54442D18, %fd3524;
	fma.rn.f64 	%fd27079, %fd27077, 0dBC91A62633145C00, %fd27078;
	fma.rn.f64 	%fd76798, %fd27077, 0dB97B839A252049C0, %fd27079;
	setp.ltu.f64 	%p2115, %fd3525, 0d41E0000000000000;
	@%p2115 bra 	$L__BB0_2497;
	{ // callseq 254, 0
	.param .b64 param0;
	st.param.f64 	[param0], %fd3524;
	.param .align 16 .b8 retval0[16];
	call.uni (retval0), 
	__internal_trig_reduction_slowpathd, 
	(
	param0
	);
	ld.param.f64 	%fd76798, [retval0];
	ld.param.b32 	%r18252, [retval0+8];
	} // callseq 254
$L__BB0_2497:
	add.s32 	%r18253, %r18252, 1;
$L__BB0_2498:
	shl.b32 	%r8458, %r18253, 6;
	cvt.u64.u32 	%rd1693, %r8458;
	and.b64  	%rd1694, %rd1693, 64;
	mov.u64 	%rd1695, __cudart_sin_cos_coeffs;
	add.s64 	%rd1696, %rd1695, %rd1694;
	mul.rn.f64 	%fd27082, %fd76798, %fd76798;
	and.b32  	%r8459, %r18253, 1;
	setp.eq.b32 	%p2117, %r8459, 1;
	selp.f64 	%fd27083, 0dBDA8FF8320FD8164, 0d3DE5DB65F9785EBA, %p2117;
	ld.global.nc.v2.f64 	{%fd27084, %fd27085}, [%rd1696];
	fma.rn.f64 	%fd27086, %fd27083, %fd27082, %fd27084;
	fma.rn.f64 	%fd27087, %fd27086, %fd27082, %fd27085;
	ld.global.nc.v2.f64 	{%fd27088, %fd27089}, [%rd1696+16];
	fma.rn.f64 	%fd27090, %fd27087, %fd27082, %fd27088;
	fma.rn.f64 	%fd27091, %fd27090, %fd27082, %fd27089;
	ld.global.nc.v2.f64 	{%fd27092, %fd27093}, [%rd1696+32];
	fma.rn.f64 	%fd27094, %fd27091, %fd27082, %fd27092;
	fma.rn.f64 	%fd27095, %fd27094, %fd27082, %fd27093;
	fma.rn.f64 	%fd27096, %fd27095, %fd76798, %fd76798;
	fma.rn.f64 	%fd27097, %fd27095, %fd27082, 0d3FF0000000000000;
	selp.f64 	%fd27098, %fd27097, %fd27096, %p2117;
	and.b32  	%r8460, %r18253, 2;
	setp.eq.s32 	%p2118, %r8460, 0;
	mov.f64 	%fd27099, 0d0000000000000000;
	sub.f64 	%fd27100, %fd27099, %fd27098;
	selp.f64 	%fd3549, %fd27098, %fd27100, %p2118;
	@%p2106 bra 	$L__BB0_2500;
	mov.f64 	%fd27106, 0d0000000000000000;
	mul.rn.f64 	%fd76800, %fd3531, %fd27106;
	mov.b32 	%r18255, 1;
	bra.uni 	$L__BB0_2503;
$L__BB0_2500:
	mul.f64 	%fd27101, %fd3531, 0d3FE45F306DC9C883;
	cvt.rni.s32.f64 	%r18254, %fd27101;
	cvt.rn.f64.s32 	%fd27102, %r18254;
	fma.rn.f64 	%fd27103, %fd27102, 0dBFF921FB54442D18, %fd3531;
	fma.rn.f64 	%fd27104, %fd27102, 0dBC91A62633145C00, %fd27103;
	fma.rn.f64 	%fd76800, %fd27102, 0dB97B839A252049C0, %fd27104;
	setp.ltu.f64 	%p2119, %fd3532, 0d41E0000000000000;
	@%p2119 bra 	$L__BB0_2502;
	{ // callseq 255, 0
	.param .b64 param0;
	st.param.f64 	[param0], %fd3531;
	.param .align 16 .b8 retval0[16];
	call.uni (retval0), 
	__internal_trig_reduction_slowpathd, 
	(
	param0
	);
	ld.param.f64 	%fd76800, [retval0];
	ld.param.b32 	%r18254, [retval0+8];
	} // callseq 255
$L__BB0_2502:
	add.s32 	%r18255, %r18254, 1;
$L__BB0_2503:
	shl.b32 	%r8463, %r18255, 6;
	cvt.u64.u32 	%rd1697, %r8463;
	and.b64  	%rd1698, %rd1697, 64;
	mov.u64 	%rd1699, __cudart_sin_cos_coeffs;
	add.s64 	%rd1700, %rd1699, %rd1698;
	mul.rn.f64 	%fd27107, %fd76800, %fd76800;
	and.b32  	%r8464, %r18255, 1;
	setp.eq.b32 	%p2120, %r8464, 1;
	selp.f64 	%fd27108, 0dBDA8FF8320FD8164, 0d3DE5DB65F9785EBA, %p2120;
	ld.global.nc.v2.f64 	{%fd27109, %fd27110}, [%rd1700];
	fma.rn.f64 	%fd27111, %fd27108, %fd27107, %fd27109;
	fma.rn.f64 	%fd27112, %fd27111, %fd27107, %fd27110;
	ld.global.nc.v2.f64 	{%fd27113, %fd27114}, [%rd1700+16];
	fma.rn.f64 	%fd27115, %fd27112, %fd27107, %fd27113;
	fma.rn.f64 	%fd27116, %fd27115, %fd27107, %fd27114;
	ld.global.nc.v2.f64 	{%fd27117, %fd27118}, [%rd1700+32];
	fma.rn.f64 	%fd27119, %fd27116, %fd27107, %fd27117;
	fma.rn.f64 	%fd27120, %fd27119, %fd27107, %fd27118;
	fma.rn.f64 	%fd27121, %fd27120, %fd76800, %fd76800;
	fma.rn.f64 	%fd27122, %fd27120, %fd27107, 0d3FF0000000000000;
	selp.f64 	%fd27123, %fd27122, %fd27121, %p2120;
	and.b32  	%r8465, %r18255, 2;
	setp.eq.s32 	%p2121, %r8465, 0;
	mov.f64 	%fd27124, 0d0000000000000000;
	sub.f64 	%fd27125, %fd27124, %fd27123;
	selp.f64 	%fd3555, %fd27123, %fd27125, %p2121;
	mul.f64 	%fd27126, %fd3543, %fd3549;
	sub.f64 	%fd27127, %fd27126, %fd3555;
	mul.f64 	%fd27128, %fd3523, %fd3530;
	div.rn.f64 	%fd3556, %fd27127, %fd27128;
	{
	.reg .b32 %temp; 
	mov.b64 	{%temp, %r1444}, %fd3556;
	}
	abs.f64 	%fd3557, %fd3556;
	{
	.reg .b32 %temp; 
	mov.b64 	{%temp, %r8466}, %fd3557;
	}
	setp.gt.s32 	%p2122, %r8466, 1071801957;
	@%p2122 bra 	$L__BB0_2507;
	mul.f64 	%fd27169, %fd3556, %fd3556;
	fma.rn.f64 	%fd27170, %fd27169, 0d3FB0066BDC1895E9, 0dBFB3823B180754AF;
	fma.rn.f64 	%fd27171, %fd27170, %fd27169, 0d3FB11E52CC2F79AE;
	fma.rn.f64 	%fd27172, %fd27171, %fd27169, 0dBF924EAF3526861B;
	fma.rn.f64 	%fd27173, %fd27172, %fd27169, 0d3F91DF02A31E6CB7;
	fma.rn.f64 	%fd27174, %fd27173, %fd27169, 0d3F847D18B0EEC6CC;
	fma.rn.f64 	%fd27175, %fd27174, %fd27169, 0d3F8D0AF961BA53B0;
	fma.rn.f64 	%fd27176, %fd27175, %fd27169, 0d3F91BF7734CF1C48;
	fma.rn.f64 	%fd27177, %fd27176, %fd27169, 0d3F96E91483144EF7;
	fma.rn.f64 	%fd27178, %fd27177, %fd27169, 0d3F9F1C6E0A4F9F81;
	fma.rn.f64 	%fd27179, %fd27178, %fd27169, 0d3FA6DB6DC27FA92B;
	fma.rn.f64 	%fd27180, %fd27179, %fd27169, 0d3FB333333320F91B;
	fma.rn.f64 	%fd27181, %fd27180, %fd27169, 0d3FC5555555555F4D;
	mul.f64 	%fd27182, %fd27169, %fd27181;
	fma.rn.f64 	%fd3558, %fd27182, %fd3557, %fd3557;
	setp.gt.s32 	%p2126, %r1444, -1;
	@%p2126 bra 	$L__BB0_2506;
	mov.f64 	%fd27187, 0d3C91A62633145C07;
	add.rn.f64 	%fd27188, %fd3558, %fd27187;
	mov.f64 	%fd27189, 0d3FF921FB54442D18;
	add.rn.f64 	%fd76801, %fd27189, %fd27188;
	bra.uni 	$L__BB0_2508;
$L__BB0_2506:
	mov.f64 	%fd27183, 0dBC91A62633145C07;
	add.rn.f64 	%fd27184, %fd3558, %fd27183;
	neg.f64 	%fd27185, %fd27184;
	mov.f64 	%fd27186, 0d3FF921FB54442D18;
	add.rn.f64 	%fd76801, %fd27186, %fd27185;
	bra.uni 	$L__BB0_2508;
$L__BB0_2507:
	mov.f64 	%fd27129, 0d3FF0000000000000;
	sub.f64 	%fd27130, %fd27129, %fd3557;
	{
	.reg .b32 %temp; 
	mov.b64 	{%r8467, %temp}, %fd27130;
	}
	{
	.reg .b32 %temp; 
	mov.b64 	{%temp, %r8468}, %fd27130;
	}
	add.s32 	%r8469, %r8468, -1048576;
	mov.b64 	%fd27131, {%r8467, %r8469};
	rsqrt.approx.ftz.f64 	%fd27132, %fd27131;
	{
	.reg .b32 %temp; 
	mov.b64 	{%r8470, %temp}, %fd27132;
	}
	{
	.reg .b32 %temp; 
	mov.b64 	{%temp, %r8471}, %fd27132;
	}
	add.s32 	%r8472, %r8471, -1048576;
	mov.b64 	%fd27133, {%r8470, %r8472};
	mul.f64 	%fd27134, %fd27131, %fd27132;
	neg.f64 	%fd27135, %fd27134;
	fma.rn.f64 	%fd27136, %fd27134, %fd27135, %fd27131;
	fma.rn.f64 	%fd27137, %fd27136, %fd27133, %fd27134;
	neg.f64 	%fd27138, %fd27137;
	fma.rn.f64 	%fd27139, %fd27132, %fd27138, 0d3FF0000000000000;
	fma.rn.f64 	%fd27140, %fd27139, %fd27133, %fd27133;
	fma.rn.f64 	%fd27141, %fd27137, %fd27138, %fd27131;
	fma.rn.f64 	%fd27142, %fd27141, %fd27140, %fd27137;
	{
	.reg .b32 %temp; 
	mov.b64 	{%r8473, %temp}, %fd27142;
	}
	{
	.reg .b32 %temp; 
	mov.b64 	{%temp, %r8474}, %fd27142;
	}
	add.s32 	%r8475, %r8474, 1048576;
	mov.b64 	%fd27143, {%r8473, %r8475};
	fma.rn.f64 	%fd27144, %fd27130, 0d3EC715B371155F70, 0dBEBAC2FE66FAAC4B;
	fma.rn.f64 	%fd27145, %fd27144, %fd27130, 0d3ED9A9B88EFCD9B8;
	fma.rn.f64 	%fd27146, %fd27145, %fd27130, 0d3EDD0F40A8A0C4C3;
	fma.rn.f64 	%fd27147, %fd27146, %fd27130, 0d3EF46D4CFA9E0E1F;
	fma.rn.f64 	%fd27148, %fd27147, %fd27130, 0d3F079C168D1E2422;
	fma.rn.f64 	%fd27149, %fd27148, %fd27130, 0d3F1C9A88C3BCA540;
	fma.rn.f64 	%fd27150, %fd27149, %fd27130, 0d3F31C4E64BD476DF;
	fma.rn.f64 	%fd27151, %fd27150, %fd27130, 0d3F46E8BA60009C8F;
	fma.rn.f64 	%fd27152, %fd27151, %fd27130, 0d3F5F1C71C62B05A2;
	fma.rn.f64 	%fd27153, %fd27152, %fd27130, 0d3F76DB6DB6DC9F2C;
	fma.rn.f64 	%fd27154, %fd27153, %fd27130, 0d3F9333333333329C;
	fma.rn.f64 	%fd27155, %fd27154, %fd27130, 0d3FB5555555555555;
	setp.lt.s32 	%p2123, %r8468, 1;
	mov.f64 	%fd27156, 0d0000000000000000;
	mul.rn.f64 	%fd27157, %fd3557, %fd27156;
	mul.f64 	%fd27158, %fd27130, %fd27155;
	fma.rn.f64 	%fd27159, %fd27158, %fd27143, %fd27143;
	selp.f64 	%fd27160, %fd27157, %fd27159, %p2123;
	setp.lt.s32 	%p2124, %r8468, 0;
	mov.f64 	%fd27161, 0d7FF0000000000000;
	mul.rn.f64 	%fd27162, %fd27160, %fd27161;
	selp.f64 	%fd27163, %fd27162, %fd27160, %p2124;
	setp.lt.s32 	%p2125, %r1444, 0;
	mov.f64 	%fd27164, 0dBCA1A62633145C07;
	add.rn.f64 	%fd27165, %fd27163, %fd27164;
	neg.f64 	%fd27166, %fd27165;
	mov.f64 	%fd27167, 0d400921FB54442D18;
	add.rn.f64 	%fd27168, %fd27167, %fd27166;
	selp.f64 	%fd76801, %fd27168, %fd27163, %p2125;
$L__BB0_2508:
	mul.f64 	%fd27190, %fd3543, %fd3555;
	sub.f64 	%fd27191, %fd27190, %fd3549;
	mul.f64 	%fd27192, %fd3523, %fd3537;
	div.rn.f64 	%fd3563, %fd27191, %fd27192;
	{
	.reg .b32 %temp; 
	mov.b64 	{%temp, %r1445}, %fd3563;
	}
	abs.f64 	%fd3564, %fd3563;
	{
	.reg .b32 %temp; 
	mov.b64 	{%temp, %r8476}, %fd3564;
	}
	setp.gt.s32 	%p2127, %r8476, 1071801957;
	@%p2127 bra 	$L__BB0_2512;
	mul.f64 	%fd27233, %fd3563, %fd3563;
	fma.rn.f64 	%fd27234, %fd27233, 0d3FB0066BDC1895E9, 0dBFB3823B180754AF;
	fma.rn.f64 	%fd27235, %fd27234, %fd27233, 0d3FB11E52CC2F79AE;
	fma.rn.f64 	%fd27236, %fd27235, %fd27233, 0dBF924EAF3526861B;
	fma.rn.f64 	%fd27237, %fd27236, %fd27233, 0d3F91DF02A31E6CB7;
	fma.rn.f64 	%fd27238, %fd27237, %fd27233, 0d3F847D18B0EEC6CC;
	fma.rn.f64 	%fd27239, %fd27238, %fd27233, 0d3F8D0AF961BA53B0;
	fma.rn.f64 	%fd27240, %fd27239, %fd27233, 0d3F91BF7734CF1C48;
	fma.rn.f64 	%fd27241, %fd27240, %fd27233, 0d3F96E91483144EF7;
	fma.rn.f64 	%fd27242, %fd27241, %fd27233, 0d3F9F1C6E0A4F9F81;
	fma.rn.f64 	%fd27243, %fd27242, %fd27233, 0d3FA6DB6DC27FA92B;
	fma.rn.f64 	%fd27244, %fd27243, %fd27233, 0d3FB333333320F91B;
	fma.rn.f64 	%fd27245, %fd27244, %fd27233, 0d3FC5555555555F4D;
	mul.f64 	%fd27246, %fd27233, %fd27245;
	fma.rn.f64 	%fd3565, %fd27246, %fd3564, %fd3564;
	setp.gt.s32 	%p2131, %r1445, -1;
	@%p2131 bra 	$L__BB0_2511;
	mov.f64 	%fd27251, 0d3C91A62633145C07;
	add.rn.f64 	%fd27252, %fd3565, %fd27251;
	mov.f64 	%fd27253, 0d3FF921FB54442D18;
	add.rn.f64 	%fd76802, %fd27253, %fd27252;
	bra.uni 	$L__BB0_2513;
$L__BB0_2511:
	mov.f64 	%fd27247, 0dBC91A62633145C07;
	add.rn.f64 	%fd27248, %fd3565, %fd27247;
	neg.f64 	%fd27249, %fd27248;
	mov.f64 	%fd27250, 0d3FF921FB54442D18;
	add.rn.f64 	%fd76802, %fd27250, %fd27249;
	bra.uni 	$L__BB0_2513;
$L__BB0_2512:
	mov.f64 	%fd27193, 0d3FF0000000000000;
	sub.f64 	%fd27194, %fd27193, %fd3564;
	{
	.reg .b32 %temp; 
	mov.b64 	{%r8477, %temp}, %fd27194;
	}
	{
	.reg .b32 %temp; 
	mov.b64 	{%temp, %r8478}, %fd27194;
	}
	add.s32 	%r8479, %r8478, -1048576;
	mov.b64 	%fd27195, {%r8477, %r8479};
	rsqrt.approx.ftz.f64 	%fd27196, %fd27195;
	{
	.reg .b32 %temp; 
	mov.b64 	{%r8480, %temp}, %fd27196;
	}
	{
	.reg .b32 %temp; 
	mov.b64 	{%temp, %r8481}, %fd27196;
	}
	add.s32 	%r8482, %r8481, -1048576;
	mov.b64 	%fd27197, {%r8480, %r8482};
	mul.f64 	%fd27198, %fd27195, %fd27196;
	neg.f64 	%fd27199, %fd27198;
	fma.rn.f64 	%fd27200, %fd27198, %fd27199, %fd27195;
	fma.rn.f64 	%fd27201, %fd27200, %fd27197, %fd27198;
	neg.f64 	%fd27202, %fd27201;
	fma.rn.f64 	%fd27203, %fd27196, %fd27202, 0d3FF0000000000000;
	fma.rn.f64 	%fd27204, %fd27203, %fd27197, %fd27197;
	fma.rn.f64 	%fd27205, %fd27201, %fd27202, %fd27195;
	fma.rn.f64 	%fd27206, %fd27205, %fd27204, %fd27201;
	{
	.reg .b32 %temp; 
	mov.b64 	{%r8483, %temp}, %fd27206;
	}
	{
	.reg .b32 %temp; 
	mov.b64 	{%temp, %r8484}, %fd27206;
	}
	add.s32 	%r8485, %r8484, 1048576;
	mov.b64 	%fd27207, {%r8483, %r8485};
	fma.rn.f64 	%fd27208, %fd27194, 0d3EC715B371155F70, 0dBEBAC2FE66FAAC4B;
	fma.rn.f64 	%fd27209, %fd27208, %fd27194, 0d3ED9A9B88EFCD9B8;
	fma.rn.f64 	%fd27210, %fd27209, %fd27194, 0d3EDD0F40A8A0C4C3;
	fma.rn.f64 	%fd27211, %fd27210, %fd27194, 0d3EF46D4CFA9E0E1F;
	fma.rn.f64 	%fd27212, %fd27211, %fd27194, 0d3F079C168D1E2422;
	fma.rn.f64 	%fd27213, %fd27212, %fd27194, 0d3F1C9A88C3BCA540;
	fma.rn.f64 	%fd27214, %fd27213, %fd27194, 0d3F31C4E64BD476DF;
	fma.rn.f64 	%fd27215, %fd27214, %fd27194, 0d3F46E8BA60009C8F;
	fma.rn.f64 	%fd27216, %fd27215, %fd27194, 0d3F5F1C71C62B05A2;
	fma.rn.f64 	%fd27217, %fd27216, %fd27194, 0d3F76DB6DB6DC9F2C;
	fma.rn.f64 	%fd27218, %fd27217, %fd27194, 0d3F9333333333329C;
	fma.rn.f64 	%fd27219, %fd27218, %fd27194, 0d3FB5555555555555;
	setp.lt.s32 	%p2128, %r8478, 1;
	mov.f64 	%fd27220, 0d0000000000000000;
	mul.rn.f64 	%fd27221, %fd3564, %fd27220;
	mul.f64 	%fd27222, %fd27194, %fd27219;
	fma.rn.f64 	%fd27223, %fd27222, %fd27207, %fd27207;
	selp.f64 	%fd27224, %fd27221, %fd27223, %p2128;
	setp.lt.s32 	%p2129, %r8478, 0;
	mov.f64 	%fd27225, 0d7FF0000000000000;
	mul.rn.f64 	%fd27226, %fd27224, %fd27225;
	selp.f64 	%fd27227, %fd27226, %fd27224, %p2129;
	setp.lt.s32 	%p2130, %r1445, 0;
	mov.f64 	%fd27228, 0dBCA1A62633145C07;
	add.rn.f64 	%fd27229, %fd27227, %fd27228;
	neg.f64 	%fd27230, %fd27229;
	mov.f64 	%fd27231, 0d400921FB54442D18;
	add.rn.f64 	%fd27232, %fd27231, %fd27230;
	selp.f64 	%fd76802, %fd27232, %fd27227, %p2130;
$L__BB0_2513:
	mul.f64 	%fd27254, %fd76802, 0d404CA5DC1A63C1F5;
	mul.f64 	%fd3570, %fd27254, 0d3F91DF46A2529D3A;
	abs.f64 	%fd3571, %fd3570;
	setp.neu.f64 	%p2132, %fd3571, 0d7FF0000000000000;
	@%p2132 bra 	$L__BB0_2515;
	mov.f64 	%fd27260, 0d0000000000000000;
	mul.rn.f64 	%fd76803, %fd3570, %fd27260;
	mov.b32 	%r18256, 0;
	bra.uni 	$L__BB0_2517;
$L__BB0_2515:
	mul.f64 	%fd27255, %fd3570, 0d3FE45F306DC9C883;
	cvt.rni.s32.f64 	%r18256, %fd27255;
	cvt.rn.f64.s32 	%fd27256, %r18256;
	fma.rn.f64 	%fd27257, %fd27256, 0dBFF921FB54442D18, %fd3570;
	fma.rn.f64 	%fd27258, %fd27256, 0dBC91A62633145C00, %fd27257;
	fma.rn.f64 	%fd76803, %fd27256, 0dB97B839A252049C0, %fd27258;
	setp.ltu.f64 	%p2133, %fd3571, 0d41E0000000000000;
	@%p2133 bra 	$L__BB0_2517;
	{ // callseq 256, 0
	.param .b64 param0;
	st.param.f64 	[param0], %fd3570;
	.param .align 16 .b8 retval0[16];
	call.uni (retval0), 
	__internal_trig_reduction_slowpathd, 
	(
	param0
	);
	ld.param.f64 	%fd76803, [retval0];
	ld.param.b32 	%r18256, [retval0+8];
	} // callseq 256
$L__BB0_2517:
	shl.b32 	%r8488, %r18256, 6;
	cvt.u64.u32 	%rd1701, %r8488;
	and.b64  	%rd1702, %rd1701, 64;
	mov.u64 	%rd1703, __cudart_sin_cos_coeffs;
	add.s64 	%rd1704, %rd1703, %rd1702;
	mul.rn.f64 	%fd27261, %fd76803, %fd76803;
	and.b32  	%r8489, %r18256, 1;
	setp.eq.b32 	%p2134, %r8489, 1;
	selp.f64 	%fd27262, 0dBDA8FF8320FD8164, 0d3DE5DB65F9785EBA, %p2134;
	ld.global.nc.v2.f64 	{%fd27263, %fd27264}, [%rd1704];
	fma.rn.f64 	%fd27265, %fd27262, %fd27261, %fd27263;
	fma.rn.f64 	%fd27266, %fd27265, %fd27261, %fd27264;
	ld.global.nc.v2.f64 	{%fd27267, %fd27268}, [%rd1704+16];
	fma.rn.f64 	%fd27269, %fd27266, %fd27261, %fd27267;
	fma.rn.f64 	%fd27270, %fd27269, %fd27261, %fd27268;
	ld.global.nc.v2.f64 	{%fd27271, %fd27272}, [%rd1704+32];
	fma.rn.f64 	%fd27273, %fd27270, %fd27261, %fd27271;
	fma.rn.f64 	%fd27274, %fd27273, %fd27261, %fd27272;
	fma.rn.f64 	%fd27275, %fd27274, %fd76803, %fd76803;
	fma.rn.f64 	%fd27276, %fd27274, %fd27261, 0d3FF0000000000000;
	selp.f64 	%fd27277, %fd27276, %fd27275, %p2134;
	and.b32  	%r8490, %r18256, 2;
	setp.eq.s32 	%p2135, %r8490, 0;
	mov.f64 	%fd27278, 0d0000000000000000;
	sub.f64 	%fd27279, %fd27278, %fd27277;
	selp.f64 	%fd3576, %fd27277, %fd27279, %p2135;
	mul.f64 	%fd27280, %fd3537, %fd3576;
	mul.f64 	%fd27281, %fd3523, %fd27280;
	mul.f64 	%fd27282, %fd76785, %fd27281;
	mul.f64 	%fd27283, %fd76783, %fd27282;
	mul.f64 	%fd27284, %fd76781, %fd27283;
	mul.f64 	%fd27285, %fd76783, %fd76785;
	mul.f64 	%fd27286, %fd27285, %fd3523;
	div.rn.f64 	%fd3577, %fd27286, %fd27284;
	mul.f64 	%fd27287, %fd76781, %fd76785;
	mul.f64 	%fd27288, %fd27287, %fd3530;
	div.rn.f64 	%fd3578, %fd27288, %fd27284;
	mul.f64 	%fd27289, %fd76781, %fd76783;
	mul.f64 	%fd27290, %fd27289, %fd3537;
	div.rn.f64 	%fd3579, %fd27290, %fd27284;
	mul.f64 	%fd27291, %fd76801, 0d404CA5DC1A63C1F5;
	mul.f64 	%fd3580, %fd27291, 0d3F91DF46A2529D3A;
	abs.f64 	%fd3581, %fd3580;
	setp.neu.f64 	%p2136, %fd3581, 0d7FF0000000000000;
	@%p2136 bra 	$L__BB0_2519;
	mov.f64 	%fd27297, 0d0000000000000000;
	mul.rn.f64 	%fd76805, %fd3580, %fd27297;
	mov.b32 	%r18258, 1;
	bra.uni 	$L__BB0_2522;
$L__BB0_2519:
	mul.f64 	%fd27292, %fd3580, 0d3FE45F306DC9C883;
	cvt.rni.s32.f64 	%r18257, %fd27292;
	cvt.rn.f64.s32 	%fd27293, %r18257;
	fma.rn.f64 	%fd27294, %fd27293, 0dBFF921FB54442D18, %fd3580;
	fma.rn.f64 	%fd27295, %fd27293, 0dBC91A62633145C00, %fd27294;
	fma.rn.f64 	%fd76805, %fd27293, 0dB97B839A252049C0, %fd27295;
	setp.ltu.f64 	%p2137, %fd3581, 0d41E0000000000000;
	@%p2137 bra 	$L__BB0_2521;
	{ // callseq 257, 0
	.param .b64 param0;
	st.param.f64 	[param0], %fd3580;
	.param .align 16 .b8 retval0[16];
	call.uni (retval0), 
	__internal_trig_reduction_slowpathd, 
	(
	param0
	);
	ld.param.f64 	%fd76805, [retval0];
	ld.param.b32 	%r18257, [retval0+8];
	} // callseq 257
$L__BB0_2521:
	add.s32 	%r18258, %r18257, 1;
$L__BB0_2522:
	shl.b32 	%r8493, %r18258, 6;
	cvt.u64.u32 	%rd1705, %r8493;
	and.b64  	%rd1706, %rd1705, 64;
	mov.u64 	%rd1707, __cudart_sin_cos_coeffs;
	add.s64 	%rd1708, %rd1707, %rd1706;
	mul.rn.f64 	%fd27298, %fd76805, %fd76805;
	and.b32  	%r8494, %r18258, 1;
	setp.eq.b32 	%p2139, %r8494, 1;
	selp.f64 	%fd27299, 0dBDA8FF8320FD8164, 0d3DE5DB65F9785EBA, %p2139;
	ld.global.nc.v2.f64 	{%fd27300, %fd27301}, [%rd1708];
	fma.rn.f64 	%fd27302, %fd27299, %fd27298, %fd27300;
	fma.rn.f64 	%fd27303, %fd27302, %fd27298, %fd27301;
	ld.global.nc.v2.f64 	{%fd27304, %fd27305}, [%rd1708+16];
	fma.rn.f64 	%fd27306, %fd27303, %fd27298, %fd27304;
	fma.rn.f64 	%fd27307, %fd27306, %fd27298, %fd27305;
	ld.global.nc.v2.f64 	{%fd27308, %fd27309}, [%rd1708+32];
	fma.rn.f64 	%fd27310, %fd27307, %fd27298, %fd27308;
	fma.rn.f64 	%fd27311, %fd27310, %fd27298, %fd27309;
	fma.rn.f64 	%fd27312, %fd27311, %fd76805, %fd76805;
	fma.rn.f64 	%fd27313, %fd27311, %fd27298, 0d3FF0000000000000;
	selp.f64 	%fd27314, %fd27313, %fd27312, %p2139;
	and.b32  	%r8495, %r18258, 2;
	setp.eq.s32 	%p2140, %r8495, 0;
	mov.f64 	%fd27315, 0d0000000000000000;
	sub.f64 	%fd27316, %fd27315, %fd27314;
	selp.f64 	%fd3587, %fd27314, %fd27316, %p2140;
	@%p2132 bra 	$L__BB0_2524;
	mov.f64 	%fd27322, 0d0000000000000000;
	mul.rn.f64 	%fd76807, %fd3570, %fd27322;
	mov.b32 	%r18260, 1;
	bra.uni 	$L__BB0_2527;
$L__BB0_2524:
	mul.f64 	%fd27317, %fd3570, 0d3FE45F306DC9C883;
	cvt.rni.s32.f64 	%r18259, %fd27317;
	cvt.rn.f64.s32 	%fd27318, %r18259;
	fma.rn.f64 	%fd27319, %fd27318, 0dBFF921FB54442D18, %fd3570;
	fma.rn.f64 	%fd27320, %fd27318, 0dBC91A62633145C00, %fd27319;
	fma.rn.f64 	%fd76807, %fd27318, 0dB97B839A252049C0, %fd27320;
	setp.ltu.f64 	%p2141, %fd3571, 0d41E0000000000000;
	@%p2141 bra 	$L__BB0_2526;
	{ // callseq 258, 0
	.param .b64 param0;
	st.param.f64 	[param0], %fd3570;
	.param .align 16 .b8 retval0[16];
	call.uni (retval0), 
	__internal_trig_reduction_slowpathd, 
	(
	param0
	);
	ld.param.f64 	%fd76807, [retval0];
	ld.param.b32 	%r18259, [retval0+8];
	} // callseq 258
$L__BB0_2526:
	add.s32 	%r18260, %r18259, 1;
$L__BB0_2527:
	shl.b32 	%r8498, %r18260, 6;
	cvt.u64.u32 	%rd1709, %r8498;
	and.b64  	%rd1710, %rd1709, 64;
	mov.u64 	%rd1711, __cudart_sin_cos_coeffs;
	add.s64 	%rd1712, %rd1711, %rd1710;
	mul.rn.f64 	%fd27323, %fd76807, %fd76807;
	and.b32  	%r8499, %r18260, 1;
	setp.eq.b32 	%p2143, %r8499, 1;
	selp.f64 	%fd27324, 0dBDA8FF8320FD8164, 0d3DE5DB65F9785EBA, %p2143;
	ld.global.nc.v2.f64 	{%fd27325, %fd27326}, [%rd1712];
	fma.rn.f64 	%fd27327, %fd27324, %fd27323, %fd27325;
	fma.rn.f64 	%fd27328, %fd27327, %fd27323, %fd27326;
	ld.global.nc.v2.f64 	{%fd27329, %fd27330}, [%rd1712+16];
	fma.rn.f64 	%fd27331, %fd27328, %fd27323, %fd27329;
	fma.rn.f64 	%fd27332, %fd27331, %fd27323, %fd27330;
	ld.global.nc.v2.f64 	{%fd27333, %fd27334}, [%rd1712+32];
	fma.rn.f64 	%fd27335, %fd27332, %fd27323, %fd27333;
	fma.rn.f64 	%fd27336, %fd27335, %fd27323, %fd27334;
	fma.rn.f64 	%fd27337, %fd27336, %fd76807, %fd76807;
	fma.rn.f64 	%fd27338, %fd27336, %fd27323, 0d3FF0000000000000;
	selp.f64 	%fd27339, %fd27338, %fd27337, %p2143;
	and.b32  	%r8500, %r18260, 2;
	setp.eq.s32 	%p2144, %r8500, 0;
	mov.f64 	%fd27340, 0d0000000000000000;
	sub.f64 	%fd27341, %fd27340, %fd27339;
	selp.f64 	%fd3593, %fd27339, %fd27341, %p2144;
	@%p2136 bra 	$L__BB0_2529;
	mov.f64 	%fd27347, 0d0000000000000000;
	mul.rn.f64 	%fd76808, %fd3580, %fd27347;
	mov.b32 	%r18261, 0;
	bra.uni 	$L__BB0_2531;
$L__BB0_2529:
	mul.f64 	%fd27342, %fd3580, 0d3FE45F306DC9C883;
	cvt.rni.s32.f64 	%r18261, %fd27342;
	cvt.rn.f64.s32 	%fd27343, %r18261;
	fma.rn.f64 	%fd27344, %fd27343, 0dBFF921FB54442D18, %fd3580;
	fma.rn.f64 	%fd27345, %fd27343, 0dBC91A62633145C00, %fd27344;
	fma.rn.f64 	%fd76808, %fd27343, 0dB97B839A252049C0, %fd27345;
	setp.ltu.f64 	%p2145, %fd3581, 0d41E0000000000000;
	@%p2145 bra 	$L__BB0_2531;
	{ // callseq 259, 0
	.param .b64 param0;
	st.param.f64 	[param0], %fd3580;
	.param .align 16 .b8 retval0[16];
	call.uni (retval0), 
	__internal_trig_reduction_slowpathd, 
	(
	param0
	);
	ld.param.f64 	%fd76808, [retval0];
	ld.param.b32 	%r18261, [retval0+8];
	} // callseq 259
$L__BB0_2531:
	ld.param.u64 	%rd8162, [_Z8FitGrainPdPiS0_S_S_S0_S0_S_S_S_S_S_S_S_S_S_S_S_S__param_2];
	shl.b32 	%r8503, %r18261, 6;
	cvt.u64.u32 	%rd1713, %r8503;
	and.b64  	%rd1714, %rd1713, 64;
	mov.u64 	%rd1715, __cudart_sin_cos_coeffs;
	add.s64 	%rd1716, %rd1715, %rd1714;
	mul.rn.f64 	%fd27348, %fd76808, %fd76808;
	and.b32  	%r8504, %r18261, 1;
	setp.eq.b32 	%p2147, %r8504, 1;
	selp.f64 	%fd27349, 0dBDA8FF8320FD8164, 0d3DE5DB65F9785EBA, %p2147;
	ld.global.nc.v2.f64 	{%fd27350, %fd27351}, [%rd1716];
	fma.rn.f64 	%fd27352, %fd27349, %fd27348, %fd27350;
	fma.rn.f64 	%fd27353, %fd27352, %fd27348, %fd27351;
	ld.global.nc.v2.f64 	{%fd27354, %fd27355}, [%rd1716+16];
	fma.rn.f64 	%fd27356, %fd27353, %fd27348, %fd27354;
	fma.rn.f64 	%fd27357, %fd27356, %fd27348, %fd27355;
	ld.global.nc.v2.f64 	{%fd27358, %fd27359}, [%rd1716+32];
	fma.rn.f64 	%fd27360, %fd27357, %fd27348, %fd27358;
	fma.rn.f64 	%fd27361, %fd27360, %fd27348, %fd27359;
	fma.rn.f64 	%fd27362, %fd27361, %fd76808, %fd76808;
	fma.rn.f64 	%fd27363, %fd27361, %fd27348, 0d3FF0000000000000;
	selp.f64 	%fd27364, %fd27363, %fd27362, %p2147;
	and.b32  	%r8505, %r18261, 2;
	setp.eq.s32 	%p2148, %r8505, 0;
	mov.f64 	%fd27365, 0d0000000000000000;
	sub.f64 	%fd27366, %fd27365, %fd27364;
	selp.f64 	%fd27367, %fd27364, %fd27366, %p2148;
	mul.f64 	%fd3598, %fd3578, %fd27367;
	neg.f64 	%fd27368, %fd3579;
	mul.f64 	%fd27369, %fd3576, %fd27368;
	mul.f64 	%fd3599, %fd3543, %fd27369;
	mul.f64 	%fd27370, %fd3576, %fd3579;
	mul.f64 	%fd3600, %fd3523, %fd27370;
	cvta.to.global.u64 	%rd1717, %rd8162;
	ld.global.u32 	%r8506, [%rd1717+4];
	setp.lt.s32 	%p2149, %r8506, 1;
	mov.pred 	%p9698, 0;
	@%p2149 bra 	$L__BB0_2545;
	mul.f64 	%fd3601, %fd3578, %fd3587;
	mul.f64 	%fd3602, %fd3579, %fd3593;
	mov.b32 	%r18262, 0;
$L__BB0_2533:
	ld.param.u64 	%rd8588, [_Z8FitGrainPdPiS0_S_S_S0_S0_S_S_S_S_S_S_S_S_S_S_S_S__param_5];
	ld.param.u64 	%rd8560, [_Z8FitGrainPdPiS0_S_S_S0_S0_S_S_S_S_S_S_S_S_S_S_S_S__param_4];
	ld.param.u64 	%rd7997, [_Z8FitGrainPdPiS0_S_S_S0_S0_S_S_S_S_S_S_S_S_S_S_S_S__param_0];
	shl.b32 	%r8508, %r18262, 2;
	cvta.to.global.u64 	%rd1718, %rd8588;
	mul.wide.u32 	%rd1719, %r8508, 4;
	add.s64 	%rd1720, %rd1718, %rd1719;
	ld.global.u32 	%r8509, [%rd1720+8];
	cvt.rn.f64.s32 	%fd27371, %r8509;
	ld.global.u32 	%r8510, [%rd1720+4];
	cvt.rn.f64.s32 	%fd27372, %r8510;
	ld.global.u32 	%r8511, [%rd1720];
	cvt.rn.f64.s32 	%fd27373, %r8511;
	mul.f64 	%fd27374, %fd3601, %fd27372;
	fma.rn.f64 	%fd27375, %fd3577, %fd27373, %fd27374;
	fma.rn.f64 	%fd27376, %fd3602, %fd27371, %fd27375;
	mov.f64 	%fd27377, 0d0000000000000000;
	copysign.f64 	%fd27378, %fd27373, %fd27377;
	fma.rn.f64 	%fd27379, %fd3598, %fd27372, %fd27378;
	fma.rn.f64 	%fd27380, %fd3599, %fd27371, %fd27379;
	copysign.f64 	%fd27381, %fd27372, %fd27377;
	add.f64 	%fd27382, %fd27378, %fd27381;
	fma.rn.f64 	%fd27383, %fd3600, %fd27371, %fd27382;
	mul.f64 	%fd27384, %fd27380, %fd27380;
	fma.rn.f64 	%fd27385, %fd27376, %fd27376, %fd27384;
	fma.rn.f64 	%fd27386, %fd27383, %fd27383, %fd27385;
	sqrt.rn.f64 	%fd27387, %fd27386;
	rcp.rn.f64 	%fd27388, %fd27387;
	mul.lo.s32 	%r8512, %r18262, 7;
	mul.wide.u32 	%rd1721, %r8512, 8;
	add.s64 	%rd1722, %rd33, %rd1721;
	st.global.f64 	[%rd1722], %fd27376;
	st.global.f64 	[%rd1722+8], %fd27380;
	st.global.f64 	[%rd1722+16], %fd27383;
	cvta.to.global.u64 	%rd1723, %rd8560;
	add.s64 	%rd1724, %rd1723, %rd1721;
	ld.global.f64 	%fd27389, [%rd1724+24];
	st.global.f64 	[%rd1722+24], %fd27389;
	st.global.f64 	[%rd1722+32], %fd27388;
	cvta.to.global.u64 	%rd1725, %rd7997;
	ld.global.f64 	%fd27390, [%rd1725+4152];
	add.f64 	%fd27391, %fd27388, %fd27388;
	div.rn.f64 	%fd3603, %fd27390, %fd27391;
	{
	.reg .b32 %temp; 
	mov.b64 	{%temp, %r8513}, %fd3603;
	}
	mov.b32 	%f21, %r8513;
	abs.f32 	%f22, %f21;
	setp.geu.f32 	%p2150, %f22, 0f3FE26666;
	@%p2150 bra 	$L__BB0_2535;
	mul.f64 	%fd27425, %fd3603, %fd3603;
	fma.rn.f64 	%fd27426, %fd27425, 0d3FB0066BDC1895E9, 0dBFB3823B180754AF;
	fma.rn.f64 	%fd27427, %fd27426, %fd27425, 0d3FB11E52CC2F79AE;
	fma.rn.f64 	%fd27428, %fd27427, %fd27425, 0dBF924EAF3526861B;
	fma.rn.f64 	%fd27429, %fd27428, %fd27425, 0d3F91DF02A31E6CB7;
	fma.rn.f64 	%fd27430, %fd27429, %fd27425, 0d3F847D18B0EEC6CC;
	fma.rn.f64 	%fd27431, %fd27430, %fd27425, 0d3F8D0AF961BA53B0;
	fma.rn.f64 	%fd27432, %fd27431, %fd27425, 0d3F91BF7734CF1C48;
	fma.rn.f64 	%fd27433, %fd27432, %fd27425, 0d3F96E91483144EF7;
	fma.rn.f64 	%fd27434, %fd27433, %fd27425, 0d3F9F1C6E0A4F9F81;
	fma.rn.f64 	%fd27435, %fd27434, %fd27425, 0d3FA6DB6DC27FA92B;
	fma.rn.f64 	%fd27436, %fd27435, %fd27425, 0d3FB333333320F91B;
	fma.rn.f64 	%fd27437, %fd27436, %fd27425, 0d3FC5555555555F4D;
	mul.f64 	%fd27438, %fd27425, %fd27437;
	fma.rn.f64 	%fd76809, %fd27438, %fd3603, %fd3603;
	bra.uni 	$L__BB0_2536;
$L__BB0_2535:
	abs.f64 	%fd27392, %fd3603;
	fma.rn.f64 	%fd27393, %fd27392, 0dBFE0000000000000, 0d3FE0000000000000;
	rsqrt.approx.ftz.f64 	%fd27394, %fd27393;
	{
	.reg .b32 %temp; 
	mov.b64 	{%r8514, %temp}, %fd27394;
	}
	{
	.reg .b32 %temp; 
	mov.b64 	{%temp, %r8515}, %fd27394;
	}
	add.s32 	%r8516, %r8515, -1048576;
	mov.b64 	%fd27395, {%r8514, %r8516};
	mul.f64 	%fd27396, %fd27393, %fd27394;
	neg.f64 	%fd27397, %fd27396;
	fma.rn.f64 	%fd27398, %fd27396, %fd27397, %fd27393;
	fma.rn.f64 	%fd27399, %fd27398, %fd27395, %fd27396;
	neg.f64 	%fd27400, %fd27399;
	fma.rn.f64 	%fd27401, %fd27394, %fd27400, 0d3FF0000000000000;
	fma.rn.f64 	%fd27402, %fd27401, %fd27395, %fd27395;
	fma.rn.f64 	%fd27403, %fd27399, %fd27400, %fd27393;
	fma.rn.f64 	%fd27404, %fd27403, %fd27402, %fd27399;
	{
	.reg .b32 %temp; 
	mov.b64 	{%temp, %r8517}, %fd27393;
	}
	setp.lt.s32 	%p2151, %r8517, 0;
	selp.f64 	%fd27405, 0dFFF8000000000000, %fd27404, %p2151;
	setp.ne.f64 	%p2152, %fd27393, 0d0000000000000000;
	selp.f64 	%fd27406, %fd27405, %fd27393, %p2152;
	fma.rn.f64 	%fd27407, %fd27393, 0d3FB0066BDC1895E9, 0dBFB3823B180754AF;
	fma.rn.f64 	%fd27408, %fd27407, %fd27393, 0d3FB11E52CC2F79AE;
	fma.rn.f64 	%fd27409, %fd27408, %fd27393, 0dBF924EAF3526861B;
	fma.rn.f64 	%fd27410, %fd27409, %fd27393, 0d3F91DF02A31E6CB7;
	fma.rn.f64 	%fd27411, %fd27410, %fd27393, 0d3F847D18B0EEC6CC;
	fma.rn.f64 	%fd27412, %fd27411, %fd27393, 0d3F8D0AF961BA53B0;
	fma.rn.f64 	%fd27413, %fd27412, %fd27393, 0d3F91BF7734CF1C48;
	fma.rn.f64 	%fd27414, %fd27413, %fd27393, 0d3F96E91483144EF7;
	fma.rn.f64 	%fd27415, %fd27414, %fd27393, 0d3F9F1C6E0A4F9F81;
	fma.rn.f64 	%fd27416, %fd27415, %fd27393, 0d3FA6DB6DC27FA92B;
	fma.rn.f64 	%fd27417, %fd27416, %fd27393, 0d3FB333333320F91B;
	fma.rn.f64 	%fd27418, %fd27417, %fd27393, 0d3FC5555555555F4D;
	mul.f64 	%fd27419, %fd27393, %fd27418;
	mul.f64 	%fd27420, %fd27406, 0dC000000000000000;
	fma.rn.f64 	%fd27421, %fd27420, %fd27419, 0d3C91A62633145C07;
	add.f64 	%fd27422, %fd27420, 0d3FE921FB54442D18;
	add.f64 	%fd27423, %fd27422, %fd27421;
	add.f64 	%fd27424, %fd27423, 0d3FE921FB54442D18;
	copysign.f64 	%fd76809, %fd3603, %fd27424;
$L__BB0_2536:
	ld.param.u64 	%rd7998, [_Z8FitGrainPdPiS0_S_S_S0_S0_S_S_S_S_S_S_S_S_S_S_S_S__param_0];
	mul.f64 	%fd27439, %fd76809, 0d404CA5DC1A63C1F5;
	mul.lo.s32 	%r8518, %r18262, 7;
	mul.wide.u32 	%rd1726, %r8518, 8;
	add.s64 	%rd1727, %rd33, %rd1726;
	st.global.f64 	[%rd1727+40], %fd27439;
	cvta.to.global.u64 	%rd1728, %rd7998;
	ld.global.f64 	%fd3607, [%rd1728];
	mul.f64 	%fd3608, %fd27439, 0d3FA1DF46A2529D3A;
	abs.f64 	%fd3609, %fd3608;
	setp.neu.f64 	%p2153, %fd3609, 0d7FF0000000000000;
	@%p2153 bra 	$L__BB0_2538;
	mov.f64 	%fd27445, 0d0000000000000000;
	mul.rn.f64 	%fd76811, %fd3608, %fd27445;
	mov.pred 	%p9697, -1;
	bra.uni 	$L__BB0_2541;
$L__BB0_2538:
	mul.f64 	%fd27440, %fd3608, 0d3FE45F306DC9C883;
	cvt.rni.s32.f64 	%r18263, %fd27440;
	cvt.rn.f64.s32 	%fd27441, %r18263;
	fma.rn.f64 	%fd27442, %fd27441, 0dBFF921FB54442D18, %fd3608;
	fma.rn.f64 	%fd27443, %fd27441, 0dBC91A62633145C00, %fd27442;
	fma.rn.f64 	%fd76811, %fd27441, 0dB97B839A252049C0, %fd27443;
	setp.ltu.f64 	%p2154, %fd3609, 0d41E0000000000000;
	@%p2154 bra 	$L__BB0_2540;
	{ // callseq 260, 0
	.param .b64 param0;
	st.param.f64 	[param0], %fd3608;
	.param .align 16 .b8 retval0[16];
	call.uni (retval0), 
	__internal_trig_reduction_slowpathd, 
	(
	param0
	);
	ld.param.f64 	%fd76811, [retval0];
	ld.param.b32 	%r18263, [retval0+8];
	} // callseq 260
$L__BB0_2540:
	and.b32  	%r8520, %r18263, 1;
	setp.eq.b32 	%p2155, %r8520, 1;
	not.pred 	%p9697, %p2155;
$L__BB0_2541:
	mul.f64 	%fd27446, %fd76811, %fd76811;
	fma.rn.f64 	%fd27447, %fd27446, 0d3EE48DAC2799BCB9, 0dBEF9757C5B27EBB1;
	fma.rn.f64 	%fd27448, %fd27447, %fd27446, 0d3F0980E90FD91E04;
	fma.rn.f64 	%fd27449, %fd27448, %fd27446, 0dBEFAE2B0417D7E1D;
	fma.rn.f64 	%fd27450, %fd27449, %fd27446, 0d3F119F5341BFBA57;
	fma.rn.f64 	%fd27451, %fd27450, %fd27446, 0d3F15E791A00F6919;
	fma.rn.f64 	%fd27452, %fd27451, %fd27446, 0d3F2FF2E7FADEC73A;
	fma.rn.f64 	%fd27453, %fd27452, %fd27446, 0d3F434BC1B206DA62;
	fma.rn.f64 	%fd27454, %fd27453, %fd27446, 0d3F57DB18EF2F83F9;
	fma.rn.f64 	%fd27455, %fd27454, %fd27446, 0d3F6D6D2E7AE49FBC;
	fma.rn.f64 	%fd27456, %fd27455, %fd27446, 0d3F8226E3A816A776;
	fma.rn.f64 	%fd27457, %fd27456, %fd27446, 0d3F9664F485D25660;
	fma.rn.f64 	%fd27458, %fd27457, %fd27446, 0d3FABA1BA1BABF31D;
	fma.rn.f64 	%fd27459, %fd27458, %fd27446, 0d3FC11111111105D2;
	fma.rn.f64 	%fd27460, %fd27459, %fd27446, 0d3FD555555555555E;
	mul.f64 	%fd3615, %fd27446, %fd27460;
	fma.rn.f64 	%fd76812, %fd3615, %fd76811, %fd76811;
	@%p9697 bra 	$L__BB0_2543;
	fma.rn.f64 	%fd27461, %fd3615, %fd76811, %fd76811;
	sub.f64 	%fd27462, %fd27461, %fd76811;
	neg.f64 	%fd27463, %fd27462;
	fma.rn.f64 	%fd27464, %fd3615, %fd76811, %fd27463;
	rcp.approx.ftz.f64 	%fd27465, %fd27461;
	neg.f64 	%fd27466, %fd27461;
	fma.rn.f64 	%fd27467, %fd27466, %fd27465, 0d3FF0000000000000;
	fma.rn.f64 	%fd27468, %fd27467, %fd27467, %fd27467;
	fma.rn.f64 	%fd27469, %fd27468, %fd27465, %fd27465;
	neg.f64 	%fd27470, %fd27469;
	fma.rn.f64 	%fd27471, %fd27461, %fd27470, 0d3FF0000000000000;
	fma.rn.f64 	%fd27472, %fd27470, %fd27464, %fd27471;
	fma.rn.f64 	%fd76812, %fd27472, %fd27470, %fd27470;
$L__BB0_2543:
	ld.param.u64 	%rd8163, [_Z8FitGrainPdPiS0_S_S_S0_S0_S_S_S_S_S_S_S_S_S_S_S_S__param_2];
	mul.f64 	%fd27473, %fd3607, %fd76812;
	mul.lo.s32 	%r8521, %r18262, 7;
	mul.wide.u32 	%rd1729, %r8521, 8;
	add.s64 	%rd1730, %rd33, %rd1729;
	st.global.f64 	[%rd1730+48], %fd27473;
	add.s32 	%r18262, %r18262, 1;
	cvta.to.global.u64 	%rd1731, %rd8163;
	ld.global.u32 	%r1467, [%rd1731+4];
	setp.lt.s32 	%p2157, %r18262, %r1467;
	@%p2157 bra 	$L__BB0_2533;
	ld.global.f64 	%fd76775, [%rd32+1368];
	ld.global.f64 	%fd76777, [%rd32+1376];
	ld.global.f64 	%fd76779, [%rd32+1384];
	setp.gt.s32 	%p9698, %r1467, 0;
$L__BB0_2545:
	mul.f64 	%fd3625, %fd76775, 0d3F91DF46A2529D3A;
	abs.f64 	%fd3626, %fd3625;
	setp.neu.f64 	%p2158, %fd3626, 0d7FF0000000000000;
	@%p2158 bra 	$L__BB0_2547;
	mov.f64 	%fd27479, 0d0000000000000000;
	mul.rn.f64 	%fd76817, %fd3625, %fd27479;
	mov.b32 	%r18265, 1;
	bra.uni 	$L__BB0_2550;
$L__BB0_2547:
	mul.f64 	%fd27474, %fd3625, 0d3FE45F306DC9C883;
	cvt.rni.s32.f64 	%r18264, %fd27474;
	cvt.rn.f64.s32 	%fd27475, %r18264;
	fma.rn.f64 	%fd27476, %fd27475, 0dBFF921FB54442D18, %fd3625;
	fma.rn.f64 	%fd27477, %fd27475, 0dBC91A62633145C00, %fd27476;
	fma.rn.f64 	%fd76817, %fd27475, 0dB97B839A252049C0, %fd27477;
	setp.ltu.f64 	%p2159, %fd3626, 0d41E0000000000000;
	@%p2159 bra 	$L__BB0_2549;
	{ // callseq 261, 0
	.param .b64 param0;
	st.param.f64 	[param0], %fd3625;
	.param .align 16 .b8 retval0[16];
	call.uni (retval0), 
	__internal_trig_reduction_slowpathd, 
	(
	param0
	);
	ld.param.f64 	%fd76817, [retval0];
	ld.param.b32 	%r18264, [retval0+8];
	} // callseq 261
$L__BB0_2549:
	add.s32 	%r18265, %r18264, 1;
$L__BB0_2550:
	shl.b32 	%r8524, %r18265, 6;
	cvt.u64.u32 	%rd1732, %r8524;
	and.b64  	%rd1733, %rd1732, 64;
	mov.u64 	%rd1734, __cudart_sin_cos_coeffs;
	add.s64 	%rd1735, %rd1734, %rd1733;
	mul.rn.f64 	%fd27480, %fd76817, %fd76817;
	and.b32  	%r8525, %r18265, 1;
	setp.eq.b32 	%p2160, %r8525, 1;
	selp.f64 	%fd27481, 0dBDA8FF8320FD8164, 0d3DE5DB65F9785EBA, %p2160;
	ld.global.nc.v2.f64 	{%fd27482, %fd27483}, [%rd1735];
	fma.rn.f64 	%fd27484, %fd27481, %fd27480, %fd27482;
	fma.rn.f64 	%fd27485, %fd27484, %fd27480, %fd27483;
	ld.global.nc.v2.f64 	{%fd27486, %fd27487}, [%rd1735+16];
	fma.rn.f64 	%fd27488, %fd27485, %fd27480, %fd27486;
	fma.rn.f64 	%fd27489, %fd27488, %fd27480, %fd27487;
	ld.global.nc.v2.f64 	{%fd27490, %fd27491}, [%rd1735+32];
	fma.rn.f64 	%fd27492, %fd27489, %fd27480, %fd27490;
	fma.rn.f64 	%fd27493, %fd27492, %fd27480, %fd27491;
	fma.rn.f64 	%fd27494, %fd27493, %fd76817, %fd76817;
	fma.rn.f64 	%fd27495, %fd27493, %fd27480, 0d3FF0000000000000;
	selp.f64 	%fd27496, %fd27495, %fd27494, %p2160;
	and.b32  	%r8526, %r18265, 2;
	setp.eq.s32 	%p2161, %r8526, 0;
	mov.f64 	%fd27497, 0d0000000000000000;
	sub.f64 	%fd27498, %fd27497, %fd27496;
	selp.f64 	%fd3632, %fd27496, %fd27498, %p2161;
	mul.f64 	%fd3633, %fd76777, 0d3F91DF46A2529D3A;
	abs.f64 	%fd3634, %fd3633;
	setp.neu.f64 	%p2162, %fd3634, 0d7FF0000000000000;
	@%p2162 bra 	$L__BB0_2552;
	mov.f64 	%fd27504, 0d0000000000000000;
	mul.rn.f64 	%fd76819, %fd3633, %fd27504;
	mov.b32 	%r18267, 1;
	bra.uni 	$L__BB0_2555;
$L__BB0_2552:
	mul.f64 	%fd27499, %fd3633, 0d3FE45F306DC9C883;
	cvt.rni.s32.f64 	%r18266, %fd27499;
	cvt.rn.f64.s32 	%fd27500, %r18266;
	fma.rn.f64 	%fd27501, %fd27500, 0dBFF921FB54442D18, %fd3633;
	fma.rn.f64 	%fd27502, %fd27500, 0dBC91A62633145C00, %fd27501;
	fma.rn.f64 	%fd76819, %fd27500, 0dB97B839A252049C0, %fd27502;
	setp.ltu.f64 	%p2163, %fd3634, 0d41E0000000000000;
	@%p2163 bra 	$L__BB0_2554;
	{ // callseq 262, 0
	.param .b64 param0;
	st.param.f64 	[param0], %fd3633;
	.param .align 16 .b8 retval0[16];
	call.uni (retval0), 
	__internal_trig_reduction_slowpathd, 
	(
	param0
	);
	ld.param.f64 	%fd76819, [retval0];
	ld.param.b32 	%r18266, [retval0+8];
	} // callseq 262
$L__BB0_2554:
	add.s32 	%r18267, %r18266, 1;
$L__BB0_2555:
	shl.b32 	%r8529, %r18267, 6;
	cvt.u64.u32 	%rd1736, %r8529;
	and.b64  	%rd1737, %rd1736, 64;
	mov.u64 	%rd1738, __cudart_sin_cos_coeffs;
	add.s64 	%rd1739, %rd1738, %rd1737;
	mul.rn.f64 	%fd27505, %fd76819, %fd76819;
	and.b32  	%r8530, %r18267, 1;
	setp.eq.b32 	%p2164, %r8530, 1;
	selp.f64 	%fd27506, 0dBDA8FF8320FD8164, 0d3DE5DB65F9785EBA, %p2164;
	ld.global.nc.v2.f64 	{%fd27507, %fd27508}, [%rd1739];
	fma.rn.f64 	%fd27509, %fd27506, %fd27505, %fd27507;
	fma.rn.f64 	%fd27510, %fd27509, %fd27505, %fd27508;
	ld.global.nc.v2.f64 	{%fd27511, %fd27512}, [%rd1739+16];
	fma.rn.f64 	%fd27513, %fd27510, %fd27505, %fd27511;
	fma.rn.f64 	%fd27514, %fd27513, %fd27505, %fd27512;
	ld.global.nc.v2.f64 	{%fd27515, %fd27516}, [%rd1739+32];
	fma.rn.f64 	%fd27517, %fd27514, %fd27505, %fd27515;
	fma.rn.f64 	%fd27518, %fd27517, %fd27505, %fd27516;
	fma.rn.f64 	%fd27519, %fd27518, %fd76819, %fd76819;
	fma.rn.f64 	%fd27520, %fd27518, %fd27505, 0d3FF0000000000000;
	selp.f64 	%fd27521, %fd27520, %fd27519, %p2164;
	and.b32  	%r8531, %r18267, 2;
	setp.eq.s32 	%p2165, %r8531, 0;
	mov.f64 	%fd27522, 0d0000000000000000;
	sub.f64 	%fd27523, %fd27522, %fd27521;
	selp.f64 	%fd3640, %fd27521, %fd27523, %p2165;
	mul.f64 	%fd3641, %fd76779, 0d3F91DF46A2529D3A;
	abs.f64 	%fd3642, %fd3641;
	setp.neu.f64 	%p2166, %fd3642, 0d7FF0000000000000;
	@%p2166 bra 	$L__BB0_2557;
	mov.f64 	%fd27529, 0d0000000000000000;
	mul.rn.f64 	%fd76821, %fd3641, %fd27529;
	mov.b32 	%r18269, 1;
	bra.uni 	$L__BB0_2560;
$L__BB0_2557:
	mul.f64 	%fd27524, %fd3641, 0d3FE45F306DC9C883;
	cvt.rni.s32.f64 	%r18268, %fd27524;
	cvt.rn.f64.s32 	%fd27525, %r18268;
	fma.rn.f64 	%fd27526, %fd27525, 0dBFF921FB54442D18, %fd3641;
	fma.rn.f64 	%fd27527, %fd27525, 0dBC91A62633145C00, %fd27526;
	fma.rn.f64 	%fd76821, %fd27525, 0dB97B839A252049C0, %fd27527;
	setp.ltu.f64 	%p2167, %fd3642, 0d41E0000000000000;
	@%p2167 bra 	$L__BB0_2559;
	{ // callseq 263, 0
	.param .b64 param0;
	st.param.f64 	[param0], %fd3641;
	.param .align 16 .b8 retval0[16];
	call.uni (retval0), 
	__internal_trig_reduction_slowpathd, 
	(
	param0
	);
	ld.param.f64 	%fd76821, [retval0];
	ld.param.b32 	%r18268, [retval0+8];
	} // callseq 263
$L__BB0_2559:
	add.s32 	%r18269, %r18268, 1;
$L__BB0_2560:
	shl.b32 	%r8534, %r18269, 6;
	cvt.u64.u32 	%rd1740, %r8534;
	and.b64  	%rd1741, %rd1740, 64;
	mov.u64 	%rd1742, __cudart_sin_cos_coeffs;
	add.s64 	%rd1743, %rd1742, %rd1741;
	mul.rn.f64 	%fd27530, %fd76821, %fd76821;
	and.b32  	%r8535, %r18269, 1;
	setp.eq.b32 	%p2169, %r8535, 1;
	selp.f64 	%fd27531, 0dBDA8FF8320FD8164, 0d3DE5DB65F9785EBA, %p2169;
	ld.global.nc.v2.f64 	{%fd27532, %fd27533}, [%rd1743];
	fma.rn.f64 	%fd27534, %fd27531, %fd27530, %fd27532;
	fma.rn.f64 	%fd27535, %fd27534, %fd27530, %fd27533;
	ld.global.nc.v2.f64 	{%fd27536, %fd27537}, [%rd1743+16];
	fma.rn.f64 	%fd27538, %fd27535, %fd27530, %fd27536;
	fma.rn.f64 	%fd27539, %fd27538, %fd27530, %fd27537;
	ld.global.nc.v2.f64 	{%fd27540, %fd27541}, [%rd1743+32];
	fma.rn.f64 	%fd27542, %fd27539, %fd27530, %fd27540;
	fma.rn.f64 	%fd27543, %fd27542, %fd27530, %fd27541;
	fma.rn.f64 	%fd27544, %fd27543, %fd76821, %fd76821;
	fma.rn.f64 	%fd27545, %fd27543, %fd27530, 0d3FF0000000000000;
	selp.f64 	%fd27546, %fd27545, %fd27544, %p2169;
	and.b32  	%r8536, %r18269, 2;
	setp.eq.s32 	%p2170, %r8536, 0;
	mov.f64 	%fd27547, 0d0000000000000000;
	sub.f64 	%fd27548, %fd27547, %fd27546;
	selp.f64 	%fd3648, %fd27546, %fd27548, %p2170;
	@%p2158 bra 	$L__BB0_2562;
	mov.f64 	%fd27554, 0d0000000000000000;
	mul.rn.f64 	%fd76822, %fd3625, %fd27554;
	mov.b32 	%r18270, 0;
	bra.uni 	$L__BB0_2564;
$L__BB0_2562:
	mul.f64 	%fd27549, %fd3625, 0d3FE45F306DC9C883;
	cvt.rni.s32.f64 	%r18270, %fd27549;
	cvt.rn.f64.s32 	%fd27550, %r18270;
	fma.rn.f64 	%fd27551, %fd27550, 0dBFF921FB54442D18, %fd3625;
	fma.rn.f64 	%fd27552, %fd27550, 0dBC91A62633145C00, %fd27551;
	fma.rn.f64 	%fd76822, %fd27550, 0dB97B839A252049C0, %fd27552;
	setp.ltu.f64 	%p2171, %fd3626, 0d41E0000000000000;
	@%p2171 bra 	$L__BB0_2564;
	{ // callseq 264, 0
	.param .b64 param0;
	st.param.f64 	[param0], %fd3625;
	.param .align 16 .b8 retval0[16];
	call.uni (retval0), 
	__internal_trig_reduction_slowpathd, 
	(
	param0
	);
	ld.param.f64 	%fd76822, [retval0];
	ld.param.b32 	%r18270, [retval0+8];
	} // callseq 264
$L__BB0_2564:
	shl.b32 	%r8539, %r18270, 6;
	cvt.u64.u32 	%rd1744, %r8539;
	and.b64  	%rd1745, %rd1744, 64;
	mov.u64 	%rd1746, __cudart_sin_cos_coeffs;
	add.s64 	%rd1747, %rd1746, %rd1745;
	mul.rn.f64 	%fd27555, %fd76822, %fd76822;
	and.b32  	%r8540, %r18270, 1;
	setp.eq.b32 	%p2173, %r8540, 1;
	selp.f64 	%fd27556, 0dBDA8FF8320FD8164, 0d3DE5DB65F9785EBA, %p2173;
	ld.global.nc.v2.f64 	{%fd27557, %fd27558}, [%rd1747];
	fma.rn.f64 	%fd27559, %fd27556, %fd27555, %fd27557;
	fma.rn.f64 	%fd27560, %fd27559, %fd27555, %fd27558;
	ld.global.nc.v2.f64 	{%fd27561, %fd27562}, [%rd1747+16];
	fma.rn.f64 	%fd27563, %fd27560, %fd27555, %fd27561;
	fma.rn.f64 	%fd27564, %fd27563, %fd27555, %fd27562;
	ld.global.nc.v2.f64 	{%fd27565, %fd27566}, [%rd1747+32];
	fma.rn.f64 	%fd27567, %fd27564, %fd27555, %fd27565;
	fma.rn.f64 	%fd27568, %fd27567, %fd27555, %fd27566;
	fma.rn.f64 	%fd27569, %fd27568, %fd76822, %fd76822;
	fma.rn.f64 	%fd27570, %fd27568, %fd27555, 0d3FF0000000000000;
	selp.f64 	%fd27571, %fd27570, %fd27569, %p2173;
	and.b32  	%r8541, %r18270, 2;
	setp.eq.s32 	%p2174, %r8541, 0;
	mov.f64 	%fd27572, 0d0000000000000000;
	sub.f64 	%fd27573, %fd27572, %fd27571;
	selp.f64 	%fd3653, %fd27571, %fd27573, %p2174;
	@%p2162 bra 	$L__BB0_2566;
	mov.f64 	%fd27579, 0d0000000000000000;
	mul.rn.f64 	%fd76823, %fd3633, %fd27579;
	mov.b32 	%r18271, 0;
	bra.uni 	$L__BB0_2568;
$L__BB0_2566:
	mul.f64 	%fd27574, %fd3633, 0d3FE45F306DC9C883;
	cvt.rni.s32.f64 	%r18271, %fd27574;
	cvt.rn.f64.s32 	%fd27575, %r18271;
	fma.rn.f64 	%fd27576, %fd27575, 0dBFF921FB54442D18, %fd3633;
	fma.rn.f64 	%fd27577, %fd27575, 0dBC91A62633145C00, %fd27576;
	fma.rn.f64 	%fd76823, %fd27575, 0dB97B839A252049C0, %fd27577;
	setp.ltu.f64 	%p2175, %fd3634, 0d41E0000000000000;
	@%p2175 bra 	$L__BB0_2568;
	{ // callseq 265, 0
	.param .b64 param0;
	st.param.f64 	[param0], %fd3633;
	.param .align 16 .b8 retval0[16];
	call.uni (retval0), 
	__internal_trig_reduction_slowpathd, 
	(
	param0
	);
	ld.param.f64 	%fd76823, [retval0];
	ld.param.b32 	%r18271, [retval0+8];
	} // callseq 265
$L__BB0_2568:
	shl.b32 	%r8544, %r18271, 6;
	cvt.u64.u32 	%rd1748, %r8544;
	and.b64  	%rd1749, %rd1748, 64;
	mov.u64 	%rd1750, __cudart_sin_cos_coeffs;
	add.s64 	%rd1751, %rd1750, %rd1749;
	mul.rn.f64 	%fd27580, %fd76823, %fd76823;
	and.b32  	%r8545, %r18271, 1;
	setp.eq.b32 	%p2177, %r8545, 1;
	selp.f64 	%fd27581, 0dBDA8FF8320FD8164, 0d3DE5DB65F9785EBA, %p2177;
	ld.global.nc.v2.f64 	{%fd27582, %fd27583}, [%rd1751];
	fma.rn.f64 	%fd27584, %fd27581, %fd27580, %fd27582;
	fma.rn.f64 	%fd27585, %fd27584, %fd27580, %fd27583;
	ld.global.nc.v2.f64 	{%fd27586, %fd27587}, [%rd1751+16];
	fma.rn.f64 	%fd27588, %fd27585, %fd27580, %fd27586;
	fma.rn.f64 	%fd27589, %fd27588, %fd27580, %fd27587;
	ld.global.nc.v2.f64 	{%fd27590, %fd27591}, [%rd1751+32];
	fma.rn.f64 	%fd27592, %fd27589, %fd27580, %fd27590;
	fma.rn.f64 	%fd27593, %fd27592, %fd27580, %fd27591;
	fma.rn.f64 	%fd27594, %fd27593, %fd76823, %fd76823;
	fma.rn.f64 	%fd27595, %fd27593, %fd27580, 0d3FF0000000000000;
	selp.f64 	%fd27596, %fd27595, %fd27594, %p2177;
	and.b32  	%r8546, %r18271, 2;
	setp.eq.s32 	%p2178, %r8546, 0;
	mov.f64 	%fd27597, 0d0000000000000000;
	sub.f64 	%fd27598, %fd27597, %fd27596;
	selp.f64 	%fd3658, %fd27596, %fd27598, %p2178;
	@%p2166 bra 	$L__BB0_2570;
	mov.f64 	%fd27604, 0d0000000000000000;
	mul.rn.f64 	%fd76824, %fd3641, %fd27604;
	mov.b32 	%r18272, 0;
	bra.uni 	$L__BB0_2572;
$L__BB0_2570:
	mul.f64 	%fd27599, %fd3641, 0d3FE45F306DC9C883;
	cvt.rni.s32.f64 	%r18272, %fd27599;
	cvt.rn.f64.s32 	%fd27600, %r18272;
	fma.rn.f64 	%fd27601, %fd27600, 0dBFF921FB54442D18, %fd3641;
	fma.rn.f64 	%fd27602, %fd27600, 0dBC91A62633145C00, %fd27601;
	fma.rn.f64 	%fd76824, %fd27600, 0dB97B839A252049C0, %fd27602;
	setp.ltu.f64 	%p2179, %fd3642, 0d41E0000000000000;
	@%p2179 bra 	$L__BB0_2572;
	{ // callseq 266, 0
	.param .b64 param0;
	st.param.f64 	[param0], %fd3641;
	.param .align 16 .b8 retval0[16];
	call.uni (retval0), 
	__internal_trig_reduction_slowpathd, 
	(
	param0
	);
	ld.param.f64 	%fd76824, [retval0];
	ld.param.b32 	%r18272, [retval0+8];
	} // callseq 266
$L__BB0_2572:
	ld.param.u64 	%rd8123, [_Z8FitGrainPdPiS0_S_S_S0_S0_S_S_S_S_S_S_S_S_S_S_S_S__param_1];
	ld.param.u64 	%rd7999, [_Z8FitGrainPdPiS0_S_S_S0_S0_S_S_S_S_S_S_S_S_S_S_S_S__param_0];
	shl.b32 	%r8550, %r18272, 6;
	cvt.u64.u32 	%rd1752, %r8550;
	and.b64  	%rd1753, %rd1752, 64;
	mov.u64 	%rd1754, __cudart_sin_cos_coeffs;
	add.s64 	%rd1755, %rd1754, %rd1753;
	mul.rn.f64 	%fd27605, %fd76824, %fd76824;
	and.b32  	%r8551, %r18272, 1;
	setp.eq.b32 	%p2180, %r8551, 1;
	selp.f64 	%fd27606, 0dBDA8FF8320FD8164, 0d3DE5DB65F9785EBA, %p2180;
	ld.global.nc.v2.f64 	{%fd27607, %fd27608}, [%rd1755];
	fma.rn.f64 	%fd27609, %fd27606, %fd27605, %fd27607;
	fma.rn.f64 	%fd27610, %fd27609, %fd27605, %fd27608;
	ld.global.nc.v2.f64 	{%fd27611, %fd27612}, [%rd1755+16];
	fma.rn.f64 	%fd27613, %fd27610, %fd27605, %fd27611;
	fma.rn.f64 	%fd27614, %fd27613, %fd27605, %fd27612;
	ld.global.nc.v2.f64 	{%fd27615, %fd27616}, [%rd1755+32];
	fma.rn.f64 	%fd27617, %fd27614, %fd27605, %fd27615;
	fma.rn.f64 	%fd27618, %fd27617, %fd27605, %fd27616;
	fma.rn.f64 	%fd27619, %fd27618, %fd76824, %fd76824;
	fma.rn.f64 	%fd27620, %fd27618, %fd27605, 0d3FF0000000000000;
	selp.f64 	%fd27621, %fd27620, %fd27619, %p2180;
	and.b32  	%r8552, %r18272, 2;
	setp.eq.s32 	%p2181, %r8552, 0;
	mov.f64 	%fd27622, 0d0000000000000000;
	sub.f64 	%fd27623, %fd27622, %fd27621;
	selp.f64 	%fd3663, %fd27621, %fd27623, %p2181;
	mul.f64 	%fd27624, %fd3632, %fd3648;
	mul.f64 	%fd27625, %fd3640, %fd3663;
	mul.f64 	%fd27626, %fd3653, %fd27625;
	sub.f64 	%fd3664, %fd27624, %fd27626;
	mul.f64 	%fd27627, %fd3632, %fd27625;
	fma.rn.f64 	%fd3665, %fd3648, %fd3653, %fd27627;
	mul.f64 	%fd3666, %fd3648, %fd3658;
	cvta.to.global.u64 	%rd1756, %rd8123;
	ld.global.u32 	%r1492, [%rd1756+4];
	cvta.to.global.u64 	%rd1757, %rd7999;
	ld.global.f64 	%fd3667, [%rd1757+4088];
	mov.b32 	%r18312, 0;
	not.pred 	%p2182, %p9698;
	@%p2182 bra 	$L__BB0_2720;
	mul.f64 	%fd3668, %fd3658, %fd3663;
	neg.f64 	%fd27628, %fd3658;
	mul.f64 	%fd3669, %fd3632, %fd27628;
	mul.f64 	%fd27629, %fd3653, %fd3663;
	mul.f64 	%fd27630, %fd3640, %fd3648;
	mul.f64 	%fd27631, %fd3632, %fd27630;
	sub.f64 	%fd3670, %fd27631, %fd27629;
	mul.f64 	%fd3671, %fd3653, %fd3658;
	mul.f64 	%fd27632, %fd3632, %fd3663;
	neg.f64 	%fd27633, %fd3648;
	mul.f64 	%fd27634, %fd3640, %fd27633;
	mul.f64 	%fd27635, %fd27634, %fd3653;
	sub.f64 	%fd3672, %fd27635, %fd27632;
	mov.b32 	%r18273, 0;
	mov.u32 	%r18312, %r18273;
$L__BB0_2574:
	mul.lo.s32 	%r8555, %r18273, 7;
	mul.wide.u32 	%rd1758, %r8555, 8;
	add.s64 	%rd1759, %rd33, %rd1758;
	ld.global.f64 	%fd27636, [%rd1759+16];
	ld.global.f64 	%fd27637, [%rd1759+8];
	ld.global.f64 	%fd27638, [%rd1759];
	mul.f64 	%fd27639, %fd27637, %fd3672;
	fma.rn.f64 	%fd27640, %fd27638, %fd3664, %fd27639;
	fma.rn.f64 	%fd3675, %fd27636, %fd3671, %fd27640;
	mul.f64 	%fd27641, %fd27637, %fd3670;
	fma.rn.f64 	%fd27642, %fd27638, %fd3665, %fd27641;
	fma.rn.f64 	%fd3676, %fd27636, %fd3669, %fd27642;
	mul.f64 	%fd27643, %fd27637, %fd3666;
	fma.rn.f64 	%fd27644, %fd27638, %fd3668, %fd27643;
	fma.rn.f64 	%fd3677, %fd27636, %fd3640, %fd27644;
	ld.global.f64 	%fd27645, [%rd1759+40];
	mul.f64 	%fd27646, %fd3676, %fd3676;
	fma.rn.f64 	%fd27647, %fd3675, %fd3675, %fd27646;
	fma.rn.f64 	%fd27648, %fd3677, %fd3677, %fd27647;
	sqrt.rn.f64 	%fd3678, %fd27648;
	mul.f64 	%fd3679, %fd27645, 0d3F91DF46A2529D3A;
	abs.f64 	%fd3680, %fd3679;
	setp.neu.f64 	%p2183, %fd3680, 0d7FF0000000000000;
	@%p2183 bra 	$L__BB0_2576;
	mov.f64 	%fd27654, 0d0000000000000000;
	mul.rn.f64 	%fd76827, %fd3679, %fd27654;
	mov.b32 	%r18276, 0;
	bra.uni 	$L__BB0_2578;
$L__BB0_2576:
	mul.f64 	%fd27649, %fd3679, 0d3FE45F306DC9C883;
	cvt.rni.s32.f64 	%r18276, %fd27649;
	cvt.rn.f64.s32 	%fd27650, %r18276;
	fma.rn.f64 	%fd27651, %fd27650, 0dBFF921FB54442D18, %fd3679;
	fma.rn.f64 	%fd27652, %fd27650, 0dBC91A62633145C00, %fd27651;
	fma.rn.f64 	%fd76827, %fd27650, 0dB97B839A252049C0, %fd27652;
	setp.ltu.f64 	%p2184, %fd3680, 0d41E0000000000000;
	@%p2184 bra 	$L__BB0_2578;
	{ // callseq 267, 0
	.param .b64 param0;
	st.param.f64 	[param0], %fd3679;
	.param .align 16 .b8 retval0[16];
	call.uni (retval0), 
	__internal_trig_reduction_slowpathd, 
	(
	param0
	);
	ld.param.f64 	%fd76827, [retval0];
	ld.param.b32 	%r18276, [retval0+8];
	} // callseq 267
$L__BB0_2578:
	shl.b32 	%r8558, %r18276, 6;
	cvt.u64.u32 	%rd1760, %r8558;
	and.b64  	%rd1761, %rd1760, 64;
	mov.u64 	%rd1762, __cudart_sin_cos_coeffs;
	add.s64 	%rd1763, %rd1762, %rd1761;
	mul.rn.f64 	%fd27655, %fd76827, %fd76827;
	and.b32  	%r8559, %r18276, 1;
	setp.eq.b32 	%p2185, %r8559, 1;
	selp.f64 	%fd27656, 0dBDA8FF8320FD8164, 0d3DE5DB65F9785EBA, %p2185;
	ld.global.nc.v2.f64 	{%fd27657, %fd27658}, [%rd1763];
	fma.rn.f64 	%fd27659, %fd27656, %fd27655, %fd27657;
	fma.rn.f64 	%fd27660, %fd27659, %fd27655, %fd27658;
	ld.global.nc.v2.f64 	{%fd27661, %fd27662}, [%rd1763+16];
	fma.rn.f64 	%fd27663, %fd27660, %fd27655, %fd27661;
	fma.rn.f64 	%fd27664, %fd27663, %fd27655, %fd27662;
	ld.global.nc.v2.f64 	{%fd27665, %fd27666}, [%rd1763+32];
	fma.rn.f64 	%fd27667, %fd27664, %fd27655, %fd27665;
	fma.rn.f64 	%fd27668, %fd27667, %fd27655, %fd27666;
	fma.rn.f64 	%fd27669, %fd27668, %fd76827, %fd76827;
	fma.rn.f64 	%fd27670, %fd27668, %fd27655, 0d3FF0000000000000;
	selp.f64 	%fd27671, %fd27670, %fd27669, %p2185;
	and.b32  	%r8560, %r18276, 2;
	setp.eq.s32 	%p2186, %r8560, 0;
	mov.f64 	%fd27672, 0d0000000000000000;
	sub.f64 	%fd27673, %fd27672, %fd27671;
	selp.f64 	%fd27674, %fd27671, %fd27673, %p2186;
	mul.f64 	%fd3685, %fd3678, %fd27674;
	abs.f64 	%fd27675, %fd3676;
	setp.geu.f64 	%p2187, %fd27675, 0d3F1A36E2EB1C432D;
	@%p2187 bra 	$L__BB0_2587;
	setp.eq.f64 	%p2235, %fd3675, 0d0000000000000000;
	mov.b32 	%r18290, 0;
	@%p2235 bra 	$L__BB0_2642;
	neg.f64 	%fd28037, %fd3685;
	div.rn.f64 	%fd3686, %fd28037, %fd3675;
	abs.f64 	%fd3687, %fd3686;
	setp.gtu.f64 	%p2236, %fd3687, 0d3FF0000000000000;
	@%p2236 bra 	$L__BB0_2642;
	{
	.reg .b32 %temp; 
	mov.b64 	{%temp, %r1499}, %fd3686;
	}
	{
	.reg .b32 %temp; 
	mov.b64 	{%temp, %r8627}, %fd3687;
	}
	setp.gt.s32 	%p2237, %r8627, 1071801957;
	@%p2237 bra 	$L__BB0_2585;
	mul.f64 	%fd28078, %fd3686, %fd3686;
	fma.rn.f64 	%fd28079, %fd28078, 0d3FB0066BDC1895E9, 0dBFB3823B180754AF;
	fma.rn.f64 	%fd28080, %fd28079, %fd28078, 0d3FB11E52CC2F79AE;
	fma.rn.f64 	%fd28081, %fd28080, %fd28078, 0dBF924EAF3526861B;
	fma.rn.f64 	%fd28082, %fd28081, %fd28078, 0d3F91DF02A31E6CB7;
	fma.rn.f64 	%fd28083, %fd28082, %fd28078, 0d3F847D18B0EEC6CC;
	fma.rn.f64 	%fd28084, %fd28083, %fd28078, 0d3F8D0AF961BA53B0;
	fma.rn.f64 	%fd28085, %fd28084, %fd28078, 0d3F91BF7734CF1C48;
	fma.rn.f64 	%fd28086, %fd28085, %fd28078, 0d3F96E91483144EF7;
	fma.rn.f64 	%fd28087, %fd28086, %fd28078, 0d3F9F1C6E0A4F9F81;
	fma.rn.f64 	%fd28088, %fd28087, %fd28078, 0d3FA6DB6DC27FA92B;
	fma.rn.f64 	%fd28089, %fd28088, %fd28078, 0d3FB333333320F91B;
	fma.rn.f64 	%fd28090, %fd28089, %fd28078, 0d3FC5555555555F4D;
	mul.f64 	%fd28091, %fd28078, %fd28090;
	fma.rn.f64 	%fd3688, %fd28091, %fd3687, %fd3687;
	setp.gt.s32 	%p2241, %r1499, -1;
	@%p2241 bra 	$L__BB0_2584;
	mov.f64 	%fd28096, 0d3C91A62633145C07;
	add.rn.f64 	%fd28097, %fd3688, %fd28096;
	mov.f64 	%fd28098, 0d3FF921FB54442D18;
	add.rn.f64 	%fd76828, %fd28098, %fd28097;
	bra.uni 	$L__BB0_2586;
$L__BB0_2584:
	mov.f64 	%fd28092, 0dBC91A62633145C07;
	add.rn.f64 	%fd28093, %fd3688, %fd28092;
	neg.f64 	%fd28094, %fd28093;
	mov.f64 	%fd28095, 0d3FF921FB54442D18;
	add.rn.f64 	%fd76828, %fd28095, %fd28094;
	bra.uni 	$L__BB0_2586;
$L__BB0_2585:
	mov.f64 	%fd28038, 0d3FF0000000000000;
	sub.f64 	%fd28039, %fd28038, %fd3687;
	{
	.reg .b32 %temp; 
	mov.b64 	{%r8628, %temp}, %fd28039;
	}
	{
	.reg .b32 %temp; 
	mov.b64 	{%temp, %r8629}, %fd28039;
	}
	add.s32 	%r8630, %r8629, -1048576;
	mov.b64 	%fd28040, {%r8628, %r8630};
	rsqrt.approx.ftz.f64 	%fd28041, %fd28040;
	{
	.reg .b32 %temp; 
	mov.b64 	{%r8631, %temp}, %fd28041;
	}
	{
	.reg .b32 %temp; 
	mov.b64 	{%temp, %r8632}, %fd28041;
	}
	add.s32 	%r8633, %r8632, -1048576;
	mov.b64 	%fd28042, {%r8631, %r8633};
	mul.f64 	%fd28043, %fd28040, %fd28041;
	neg.f64 	%fd28044, %fd28043;
	fma.rn.f64 	%fd28045, %fd28043, %fd28044, %fd28040;
	fma.rn.f64 	%fd28046, %fd28045, %fd28042, %fd28043;
	neg.f64 	%fd28047, %fd28046;
	fma.rn.f64 	%fd28048, %fd28041, %fd28047, 0d3FF0000000000000;
	fma.rn.f64 	%fd28049, %fd28048, %fd28042, %fd28042;
	fma.rn.f64 	%fd28050, %fd28046, %fd28047, %fd28040;
	fma.rn.f64 	%fd28051, %fd28050, %fd28049, %fd28046;
	{
	.reg .b32 %temp; 
	mov.b64 	{%r8634, %temp}, %fd28051;
	}
	{
	.reg .b32 %temp; 
	mov.b64 	{%temp, %r8635}, %fd28051;
	}
	add.s32 	%r8636, %r8635, 1048576;
	mov.b64 	%fd28052, {%r8634, %r8636};
	fma.rn.f64 	%fd28053, %fd28039, 0d3EC715B371155F70, 0dBEBAC2FE66FAAC4B;
	fma.rn.f64 	%fd28054, %fd28053, %fd28039, 0d3ED9A9B88EFCD9B8;
	fma.rn.f64 	%fd28055, %fd28054, %fd28039, 0d3EDD0F40A8A0C4C3;
	fma.rn.f64 	%fd28056, %fd28055, %fd28039, 0d3EF46D4CFA9E0E1F;
	fma.rn.f64 	%fd28057, %fd28056, %fd28039, 0d3F079C168D1E2422;
	fma.rn.f64 	%fd28058, %fd28057, %fd28039, 0d3F1C9A88C3BCA540;
	fma.rn.f64 	%fd28059, %fd28058, %fd28039, 0d3F31C4E64BD476DF;
	fma.rn.f64 	%fd28060, %fd28059, %fd28039, 0d3F46E8BA60009C8F;
	fma.rn.f64 	%fd28061, %fd28060, %fd28039, 0d3F5F1C71C62B05A2;
	fma.rn.f64 	%fd28062, %fd28061, %fd28039, 0d3F76DB6DB6DC9F2C;
	fma.rn.f64 	%fd28063, %fd28062, %fd28039, 0d3F9333333333329C;
	fma.rn.f64 	%fd28064, %fd28063, %fd28039, 0d3FB5555555555555;
	setp.lt.s32 	%p2238, %r8629, 1;
	mov.f64 	%fd28065, 0d0000000000000000;
	mul.rn.f64 	%fd28066, %fd3687, %fd28065;
	mul.f64 	%fd28067, %fd28039, %fd28064;
	fma.rn.f64 	%fd28068, %fd28067, %fd28052, %fd28052;
	selp.f64 	%fd28069, %fd28066, %fd28068, %p2238;
	setp.lt.s32 	%p2239, %r8629, 0;
	mov.f64 	%fd28070, 0d7FF0000000000000;
	mul.rn.f64 	%fd28071, %fd28069, %fd28070;
	selp.f64 	%fd28072, %fd28071, %fd28069, %p2239;
	setp.lt.s32 	%p2240, %r1499, 0;
	mov.f64 	%fd28073, 0dBCA1A62633145C07;
	add.rn.f64 	%fd28074, %fd28072, %fd28073;
	neg.f64 	%fd28075, %fd28074;
	mov.f64 	%fd28076, 0d400921FB54442D18;
	add.rn.f64 	%fd28077, %fd28076, %fd28075;
	selp.f64 	%fd76828, %fd28077, %fd28072, %p2240;
$L__BB0_2586:
	mul.f64 	%fd28099, %fd76828, 0d404CA5DC1A63C1F5;
	neg.f64 	%fd28100, %fd28099;
	st.local.v2.f64 	[%rd25], {%fd28099, %fd28100};
	mov.b32 	%r18290, 2;
	bra.uni 	$L__BB0_2642;
$L__BB0_2587:
	mul.f64 	%fd27676, %fd3675, %fd3675;
	mul.f64 	%fd27677, %fd3676, %fd3676;
	div.rn.f64 	%fd27678, %fd27676, %fd27677;
	add.f64 	%fd3693, %fd27678, 0d3FF0000000000000;
	add.f64 	%fd27679, %fd3685, %fd3685;
	mul.f64 	%fd27680, %fd3675, %fd27679;
	div.rn.f64 	%fd3694, %fd27680, %fd27677;
	mul.f64 	%fd27681, %fd3685, %fd3685;
	div.rn.f64 	%fd27682, %fd27681, %fd27677;
	add.f64 	%fd27683, %fd27682, 0dBFF0000000000000;
	mul.f64 	%fd27684, %fd3693, 0dC010000000000000;
	mul.f64 	%fd27685, %fd27684, %fd27683;
	fma.rn.f64 	%fd3695, %fd3694, %fd3694, %fd27685;
	setp.ltu.f64 	%p2188, %fd3695, 0d0000000000000000;
	mov.b32 	%r18290, 0;
	@%p2188 bra 	$L__BB0_2642;
	sqrt.rn.f64 	%fd3696, %fd3695;
	sub.f64 	%fd27686, %fd3696, %fd3694;
	add.f64 	%fd3697, %fd3693, %fd3693;
	div.rn.f64 	%fd3698, %fd27686, %fd3697;
	abs.f64 	%fd3699, %fd3698;
	setp.gtu.f64 	%p2189, %fd3699, 0d3FF0000000000000;
	mov.b32 	%r18290, 0;
	@%p2189 bra 	$L__BB0_2615;
	{
	.reg .b32 %temp; 
	mov.b64 	{%temp, %r1500}, %fd3698;
	}
	{
	.reg .b32 %temp; 
	mov.b64 	{%temp, %r8563}, %fd3699;
	}
	setp.gt.s32 	%p2190, %r8563, 1071801957;
	@%p2190 bra 	$L__BB0_2593;
	mul.f64 	%fd27727, %fd3698, %fd3698;
	fma.rn.f64 	%fd27728, %fd27727, 0d3FB0066BDC1895E9, 0dBFB3823B180754AF;
	fma.rn.f64 	%fd27729, %fd27728, %fd27727, 0d3FB11E52CC2F79AE;
	fma.rn.f64 	%fd27730, %fd27729, %fd27727, 0dBF924EAF3526861B;
	fma.rn.f64 	%fd27731, %fd27730, %fd27727, 0d3F91DF02A31E6CB7;
	fma.rn.f64 	%fd27732, %fd27731, %fd27727, 0d3F847D18B0EEC6CC;
	fma.rn.f64 	%fd27733, %fd27732, %fd27727, 0d3F8D0AF961BA53B0;
	fma.rn.f64 	%fd27734, %fd27733, %fd27727, 0d3F91BF7734CF1C48;
	fma.rn.f64 	%fd27735, %fd27734, %fd27727, 0d3F96E91483144EF7;
	fma.rn.f64 	%fd27736, %fd27735, %fd27727, 0d3F9F1C6E0A4F9F81;
	fma.rn.f64 	%fd27737, %fd27736, %fd27727, 0d3FA6DB6DC27FA92B;
	fma.rn.f64 	%fd27738, %fd27737, %fd27727, 0d3FB333333320F91B;
	fma.rn.f64 	%fd27739, %fd27738, %fd27727, 0d3FC5555555555F4D;
	mul.f64 	%fd27740, %fd27727, %fd27739;
	fma.rn.f64 	%fd3700, %fd27740, %fd3699, %fd3699;
	setp.gt.s32 	%p2194, %r1500, -1;
	@%p2194 bra 	$L__BB0_2592;
	mov.f64 	%fd27745, 0d3C91A62633145C07;
	add.rn.f64 	%fd27746, %fd3700, %fd27745;
	mov.f64 	%fd27747, 0d3FF921FB54442D18;
	add.rn.f64 	%fd76829, %fd27747, %fd27746;
	bra.uni 	$L__BB0_2594;
$L__BB0_2592:
	mov.f64 	%fd27741, 0dBC91A62633145C07;
	add.rn.f64 	%fd27742, %fd3700, %fd27741;
	neg.f64 	%fd27743, %fd27742;
	mov.f64 	%fd27744, 0d3FF921FB54442D18;
	add.rn.f64 	%fd76829, %fd27744, %fd27743;
	bra.uni 	$L__BB0_2594;
$L__BB0_2593:
	mov.f64 	%fd27687, 0d3FF0000000000000;
	sub.f64 	%fd27688, %fd27687, %fd3699;
	{
	.reg .b32 %temp; 
	mov.b64 	{%r8564, %temp}, %fd27688;
	}
	{
	.reg .b32 %temp; 
	mov.b64 	{%temp, %r8565}, %fd27688;
	}
	add.s32 	%r8566, %r8565, -1048576;
	mov.b64 	%fd27689, {%r8564, %r8566};
	rsqrt.approx.ftz.f64 	%fd27690, %fd27689;
	{
	.reg .b32 %temp; 
	mov.b64 	{%r8567, %temp}, %fd27690;
	}
	{
	.reg .b32 %temp; 
	mov.b64 	{%temp, %r8568}, %fd27690;
	}
	add.s32 	%r8569, %r8568, -1048576;
	mov.b64 	%fd27691, {%r8567, %r8569};
	mul.f64 	%fd27692, %fd27689, %fd27690;
	neg.f64 	%fd27693, %fd27692;
	fma.rn.f64 	%fd27694, %fd27692, %fd27693, %fd27689;
	fma.rn.f64 	%fd27695, %fd27694, %fd27691, %fd27692;
	neg.f64 	%fd27696, %fd27695;
	fma.rn.f64 	%fd27697, %fd27690, %fd27696, 0d3FF0000000000000;
	fma.rn.f64 	%fd27698, %fd27697, %fd27691, %fd27691;
	fma.rn.f64 	%fd27699, %fd27695, %fd27696, %fd27689;
	fma.rn.f64 	%fd27700, %fd27699, %fd27698, %fd27695;
	{
	.reg .b32 %temp; 
	mov.b64 	{%r8570, %temp}, %fd27700;
	}
	{
	.reg .b32 %temp; 
	mov.b64 	{%temp, %r8571}, %fd27700;
	}
	add.s32 	%r8572, %r8571, 1048576;
	mov.b64 	%fd27701, {%r8570, %r8572};
	fma.rn.f64 	%fd27702, %fd27688, 0d3EC715B371155F70, 0dBEBAC2FE66FAAC4B;
	fma.rn.f64 	%fd27703, %fd27702, %fd27688, 0d3ED9A9B88EFCD9B8;
	fma.rn.f64 	%fd27704, %fd27703, %fd27688, 0d3EDD0F40A8A0C4C3;
	fma.rn.f64 	%fd27705, %fd27704, %fd27688, 0d3EF46D4CFA9E0E1F;
	fma.rn.f64 	%fd27706, %fd27705, %fd27688, 0d3F079C168D1E2422;
	fma.rn.f64 	%fd27707, %fd27706, %fd27688, 0d3F1C9A88C3BCA540;
	fma.rn.f64 	%fd27708, %fd27707, %fd27688, 0d3F31C4E64BD476DF;
	fma.rn.f64 	%fd27709, %fd27708, %fd27688, 0d3F46E8BA60009C8F;
	fma.rn.f64 	%fd27710, %fd27709, %fd27688, 0d3F5F1C71C62B05A2;
	fma.rn.f64 	%fd27711, %fd27710, %fd27688, 0d3F76DB6DB6DC9F2C;
	fma.rn.f64 	%fd27712, %fd27711, %fd27688, 0d3F9333333333329C;
	fma.rn.f64 	%fd27713, %fd27712, %fd27688, 0d3FB5555555555555;
	setp.lt.s32 	%p2191, %r8565, 1;
	mov.f64 	%fd27714, 0d0000000000000000;
	mul.rn.f64 	%fd27715, %fd3699, %fd27714;
	mul.f64 	%fd27716, %fd27688, %fd27713;
	fma.rn.f64 	%fd27717, %fd27716, %fd27701, %fd27701;
	selp.f64 	%fd27718, %fd27715, %fd27717, %p2191;
	setp.lt.s32 	%p2192, %r8565, 0;
	mov.f64 	%fd27719, 0d7FF0000000000000;
	mul.rn.f64 	%fd27720, %fd27718, %fd27719;
	selp.f64 	%fd27721, %fd27720, %fd27718, %p2192;
	setp.lt.s32 	%p2193, %r1500, 0;
	mov.f64 	%fd27722, 0dBCA1A62633145C07;
	add.rn.f64 	%fd27723, %fd27721, %fd27722;
	neg.f64 	%fd27724, %fd27723;
	mov.f64 	%fd27725, 0d400921FB54442D18;
	add.rn.f64 	%fd27726, %fd27725, %fd27724;
	selp.f64 	%fd76829, %fd27726, %fd27721, %p2193;
$L__BB0_2594:
	neg.f64 	%fd3705, %fd76829;
	abs.f64 	%fd3706, %fd76829;
	setp.neu.f64 	%p2195, %fd3706, 0d7FF0000000000000;
	@%p2195 bra 	$L__BB0_2596;
	mov.f64 	%fd27753, 0d0000000000000000;
	mul.rn.f64 	%fd76831, %fd76829, %fd27753;
	mov.b32 	%r18278, 1;
	bra.uni 	$L__BB0_2599;
$L__BB0_2596:
	mul.f64 	%fd27748, %fd76829, 0d3FE45F306DC9C883;
	cvt.rni.s32.f64 	%r18277, %fd27748;
	cvt.rn.f64.s32 	%fd27749, %r18277;
	fma.rn.f64 	%fd27750, %fd27749, 0dBFF921FB54442D18, %fd76829;
	fma.rn.f64 	%fd27751, %fd27749, 0dBC91A62633145C00, %fd27750;
	fma.rn.f64 	%fd76831, %fd27749, 0dB97B839A252049C0, %fd27751;
	setp.ltu.f64 	%p2196, %fd3706, 0d41E0000000000000;
	@%p2196 bra 	$L__BB0_2598;
	{ // callseq 268, 0
	.param .b64 param0;
	st.param.f64 	[param0], %fd76829;
	.param .align 16 .b8 retval0[16];
	call.uni (retval0), 
	__internal_trig_reduction_slowpathd, 
	(
	param0
	);
	ld.param.f64 	%fd76831, [retval0];
	ld.param.b32 	%r18277, [retval0+8];
	} // callseq 268
$L__BB0_2598:
	add.s32 	%r18278, %r18277, 1;
$L__BB0_2599:
	shl.b32 	%r8575, %r18278, 6;
	cvt.u64.u32 	%rd1764, %r8575;
	and.b64  	%rd1765, %rd1764, 64;
	mov.u64 	%rd1766, __cudart_sin_cos_coeffs;
	add.s64 	%rd1767, %rd1766, %rd1765;
	mul.rn.f64 	%fd27754, %fd76831, %fd76831;
	and.b32  	%r8576, %r18278, 1;
	setp.eq.b32 	%p2198, %r8576, 1;
	selp.f64 	%fd27755, 0dBDA8FF8320FD8164, 0d3DE5DB65F9785EBA, %p2198;
	ld.global.nc.v2.f64 	{%fd27756, %fd27757}, [%rd1767];
	fma.rn.f64 	%fd27758, %fd27755, %fd27754, %fd27756;
	fma.rn.f64 	%fd27759, %fd27758, %fd27754, %fd27757;
	ld.global.nc.v2.f64 	{%fd27760, %fd27761}, [%rd1767+16];
	fma.rn.f64 	%fd27762, %fd27759, %fd27754, %fd27760;
	fma.rn.f64 	%fd27763, %fd27762, %fd27754, %fd27761;
	ld.global.nc.v2.f64 	{%fd27764, %fd27765}, [%rd1767+32];
	fma.rn.f64 	%fd27766, %fd27763, %fd27754, %fd27764;
	fma.rn.f64 	%fd27767, %fd27766, %fd27754, %fd27765;
	fma.rn.f64 	%fd27768, %fd27767, %fd76831, %fd76831;
	fma.rn.f64 	%fd27769, %fd27767, %fd27754, 0d3FF0000000000000;
	selp.f64 	%fd27770, %fd27769, %fd27768, %p2198;
	and.b32  	%r8577, %r18278, 2;
	setp.eq.s32 	%p2199, %r8577, 0;
	mov.f64 	%fd27771, 0d0000000000000000;
	sub.f64 	%fd27772, %fd27771, %fd27770;
	selp.f64 	%fd3712, %fd27770, %fd27772, %p2199;
	@%p2195 bra 	$L__BB0_2601;
	mov.f64 	%fd27778, 0d0000000000000000;
	mul.rn.f64 	%fd76832, %fd76829, %fd27778;
	mov.b32 	%r18279, 0;
	bra.uni 	$L__BB0_2603;
$L__BB0_2601:
	mul.f64 	%fd27773, %fd76829, 0d3FE45F306DC9C883;
	cvt.rni.s32.f64 	%r18279, %fd27773;
	cvt.rn.f64.s32 	%fd27774, %r18279;
	fma.rn.f64 	%fd27775, %fd27774, 0dBFF921FB54442D18, %fd76829;
	fma.rn.f64 	%fd27776, %fd27774, 0dBC91A62633145C00, %fd27775;
	fma.rn.f64 	%fd76832, %fd27774, 0dB97B839A252049C0, %fd27776;
	setp.ltu.f64 	%p2200, %fd3706, 0d41E0000000000000;
	@%p2200 bra 	$L__BB0_2603;
	{ // callseq 269, 0
	.param .b64 param0;
	st.param.f64 	[param0], %fd76829;
	.param .align 16 .b8 retval0[16];
	call.uni (retval0), 
	__internal_trig_reduction_slowpathd, 
	(
	param0
	);
	ld.param.f64 	%fd76832, [retval0];
	ld.param.b32 	%r18279, [retval0+8];
	} // callseq 269
$L__BB0_2603:
	shl.b32 	%r8580, %r18279, 6;
	cvt.u64.u32 	%rd1768, %r8580;
	and.b64  	%rd1769, %rd1768, 64;
	mov.u64 	%rd1770, __cudart_sin_cos_coeffs;
	add.s64 	%rd1771, %rd1770, %rd1769;
	mul.rn.f64 	%fd27779, %fd76832, %fd76832;
	and.b32  	%r8581, %r18279, 1;
	setp.eq.b32 	%p2202, %r8581, 1;
	selp.f64 	%fd27780, 0dBDA8FF8320FD8164, 0d3DE5DB65F9785EBA, %p2202;
	ld.global.nc.v2.f64 	{%fd27781, %fd27782}, [%rd1771];
	fma.rn.f64 	%fd27783, %fd27780, %fd27779, %fd27781;
	fma.rn.f64 	%fd27784, %fd27783, %fd27779, %fd27782;
	ld.global.nc.v2.f64 	{%fd27785, %fd27786}, [%rd1771+16];
	fma.rn.f64 	%fd27787, %fd27784, %fd27779, %fd27785;
	fma.rn.f64 	%fd27788, %fd27787, %fd27779, %fd27786;
	ld.global.nc.v2.f64 	{%fd27789, %fd27790}, [%rd1771+32];
	fma.rn.f64 	%fd27791, %fd27788, %fd27779, %fd27789;
	fma.rn.f64 	%fd27792, %fd27791, %fd27779, %fd27790;
	fma.rn.f64 	%fd27793, %fd27792, %fd76832, %fd76832;
	fma.rn.f64 	%fd27794, %fd27792, %fd27779, 0d3FF0000000000000;
	selp.f64 	%fd27795, %fd27794, %fd27793, %p2202;
	and.b32  	%r8582, %r18279, 2;
	setp.eq.s32 	%p2203, %r8582, 0;
	mov.f64 	%fd27796, 0d0000000000000000;
	sub.f64 	%fd27797, %fd27796, %fd27795;
	selp.f64 	%fd27798, %fd27795, %fd27797, %p2203;
	mul.f64 	%fd27799, %fd3676, %fd27798;
	mul.f64 	%fd27800, %fd3675, %fd3712;
	sub.f64 	%fd27801, %fd27799, %fd27800;
	sub.f64 	%fd3717, %fd27801, %fd3685;
	@%p2195 bra 	$L__BB0_2605;
	mov.f64 	%fd27807, 0d0000000000000000;
	mul.rn.f64 	%fd76834, %fd3705, %fd27807;
	mov.b32 	%r18281, 1;
	bra.uni 	$L__BB0_2608;
$L__BB0_2605:
	mul.f64 	%fd27802, %fd76829, 0dBFE45F306DC9C883;
	cvt.rni.s32.f64 	%r18280, %fd27802;
	cvt.rn.f64.s32 	%fd27803, %r18280;
	fma.rn.f64 	%fd27804, %fd27803, 0dBFF921FB54442D18, %fd3705;
	fma.rn.f64 	%fd27805, %fd27803, 0dBC91A62633145C00, %fd27804;
	fma.rn.f64 	%fd76834, %fd27803, 0dB97B839A252049C0, %fd27805;
	setp.ltu.f64 	%p2204, %fd3706, 0d41E0000000000000;
	@%p2204 bra 	$L__BB0_2607;
	{ // callseq 270, 0
	.param .b64 param0;
	st.param.f64 	[param0], %fd3705;
	.param .align 16 .b8 retval0[16];
	call.uni (retval0), 
	__internal_trig_reduction_slowpathd, 
	(
	param0
	);
	ld.param.f64 	%fd76834, [retval0];
	ld.param.b32 	%r18280, [retval0+8];
	} // callseq 270
$L__BB0_2607:
	add.s32 	%r18281, %r18280, 1;
$L__BB0_2608:
	shl.b32 	%r8585, %r18281, 6;
	cvt.u64.u32 	%rd1772, %r8585;
	and.b64  	%rd1773, %rd1772, 64;
	mov.u64 	%rd1774, __cudart_sin_cos_coeffs;
	add.s64 	%rd1775, %rd1774, %rd1773;
	mul.rn.f64 	%fd27808, %fd76834, %fd76834;
	and.b32  	%r8586, %r18281, 1;
	setp.eq.b32 	%p2206, %r8586, 1;
	selp.f64 	%fd27809, 0dBDA8FF8320FD8164, 0d3DE5DB65F9785EBA, %p2206;
	ld.global.nc.v2.f64 	{%fd27810, %fd27811}, [%rd1775];
	fma.rn.f64 	%fd27812, %fd27809, %fd27808, %fd27810;
	fma.rn.f64 	%fd27813, %fd27812, %fd27808, %fd27811;
	ld.global.nc.v2.f64 	{%fd27814, %fd27815}, [%rd1775+16];
	fma.rn.f64 	%fd27816, %fd27813, %fd27808, %fd27814;
	fma.rn.f64 	%fd27817, %fd27816, %fd27808, %fd27815;
	ld.global.nc.v2.f64 	{%fd27818, %fd27819}, [%rd1775+32];
	fma.rn.f64 	%fd27820, %fd27817, %fd27808, %fd27818;
	fma.rn.f64 	%fd27821, %fd27820, %fd27808, %fd27819;
	fma.rn.f64 	%fd27822, %fd27821, %fd76834, %fd76834;
	fma.rn.f64 	%fd27823, %fd27821, %fd27808, 0d3FF0000000000000;
	selp.f64 	%fd27824, %fd27823, %fd27822, %p2206;
	and.b32  	%r8587, %r18281, 2;
	setp.eq.s32 	%p2207, %r8587, 0;
	mov.f64 	%fd27825, 0d0000000000000000;
	sub.f64 	%fd27826, %fd27825, %fd27824;
	selp.f64 	%fd3723, %fd27824, %fd27826, %p2207;
	@%p2195 bra 	$L__BB0_2610;
	mov.f64 	%fd27832, 0d0000000000000000;
	mul.rn.f64 	%fd76835, %fd3705, %fd27832;
	mov.b32 	%r18282, 0;
	bra.uni 	$L__BB0_2612;
$L__BB0_2610:
	mul.f64 	%fd27827, %fd76829, 0dBFE45F306DC9C883;
	cvt.rni.s32.f64 	%r18282, %fd27827;
	cvt.rn.f64.s32 	%fd27828, %r18282;
	fma.rn.f64 	%fd27829, %fd27828, 0dBFF921FB54442D18, %fd3705;
	fma.rn.f64 	%fd27830, %fd27828, 0dBC91A62633145C00, %fd27829;
	fma.rn.f64 	%fd76835, %fd27828, 0dB97B839A252049C0, %fd27830;
	setp.ltu.f64 	%p2208, %fd3706, 0d41E0000000000000;
	@%p2208 bra 	$L__BB0_2612;
	{ // callseq 271, 0
	.param .b64 param0;
	st.param.f64 	[param0], %fd3705;
	.param .align 16 .b8 retval0[16];
	call.uni (retval0), 
	__internal_trig_reduction_slowpathd, 
	(
	param0
	);
	ld.param.f64 	%fd76835, [retval0];
	ld.param.b32 	%r18282, [retval0+8];
	} // callseq 271
$L__BB0_2612:
	shl.b32 	%r8590, %r18282, 6;
	cvt.u64.u32 	%rd1776, %r8590;
	and.b64  	%rd1777, %rd1776, 64;
	mov.u64 	%rd1778, __cudart_sin_cos_coeffs;
	add.s64 	%rd1779, %rd1778, %rd1777;
	mul.rn.f64 	%fd27833, %fd76835, %fd76835;
	and.b32  	%r8591, %r18282, 1;
	setp.eq.b32 	%p2209, %r8591, 1;
	selp.f64 	%fd27834, 0dBDA8FF8320FD8164, 0d3DE5DB65F9785EBA, %p2209;
	ld.global.nc.v2.f64 	{%fd27835, %fd27836}, [%rd1779];
	fma.rn.f64 	%fd27837, %fd27834, %fd27833, %fd27835;
	fma.rn.f64 	%fd27838, %fd27837, %fd27833, %fd27836;
	ld.global.nc.v2.f64 	{%fd27839, %fd27840}, [%rd1779+16];
	fma.rn.f64 	%fd27841, %fd27838, %fd27833, %fd27839;
	fma.rn.f64 	%fd27842, %fd27841, %fd27833, %fd27840;
	ld.global.nc.v2.f64 	{%fd27843, %fd27844}, [%rd1779+32];
	fma.rn.f64 	%fd27845, %fd27842, %fd27833, %fd27843;
	fma.rn.f64 	%fd27846, %fd27845, %fd27833, %fd27844;
	fma.rn.f64 	%fd27847, %fd27846, %fd76835, %fd76835;
	fma.rn.f64 	%fd27848, %fd27846, %fd27833, 0d3FF0000000000000;
	selp.f64 	%fd27849, %fd27848, %fd27847, %p2209;
	and.b32  	%r8592, %r18282, 2;
	setp.eq.s32 	%p2210, %r8592, 0;
	mov.f64 	%fd27850, 0d0000000000000000;
	sub.f64 	%fd27851, %fd27850, %fd27849;
	selp.f64 	%fd27852, %fd27849, %fd27851, %p2210;
	mul.f64 	%fd27853, %fd3676, %fd27852;
	mul.f64 	%fd27854, %fd3675, %fd3723;
	sub.f64 	%fd27855, %fd27853, %fd27854;
	sub.f64 	%fd27856, %fd27855, %fd3685;
	abs.f64 	%fd27857, %fd27856;
	abs.f64 	%fd27858, %fd3717;
	setp.geu.f64 	%p2211, %fd27858, %fd27857;
	@%p2211 bra 	$L__BB0_2614;
	mul.f64 	%fd27860, %fd76829, 0d404CA5DC1A63C1F5;
	st.local.f64 	[%rd25], %fd27860;
	mov.b32 	%r18290, 1;
	bra.uni 	$L__BB0_2615;
$L__BB0_2614:
	mul.f64 	%fd27859, %fd76829, 0dC04CA5DC1A63C1F5;
	st.local.f64 	[%rd25], %fd27859;
	mov.b32 	%r18290, 1;
$L__BB0_2615:
	neg.f64 	%fd27861, %fd3694;
	sub.f64 	%fd27862, %fd27861, %fd3696;
	div.rn.f64 	%fd3728, %fd27862, %fd3697;
	abs.f64 	%fd3729, %fd3728;
	setp.gtu.f64 	%p2212, %fd3729, 0d3FF0000000000000;
	@%p2212 bra 	$L__BB0_2642;
	{
	.reg .b32 %temp; 
	mov.b64 	{%temp, %r1518}, %fd3728;
	}
	{
	.reg .b32 %temp; 
	mov.b64 	{%temp, %r8595}, %fd3729;
	}
	setp.gt.s32 	%p2213, %r8595, 1071801957;
	@%p2213 bra 	$L__BB0_2620;
	mul.f64 	%fd27903, %fd3728, %fd3728;
	fma.rn.f64 	%fd27904, %fd27903, 0d3FB0066BDC1895E9, 0dBFB3823B180754AF;
	fma.rn.f64 	%fd27905, %fd27904, %fd27903, 0d3FB11E52CC2F79AE;
	fma.rn.f64 	%fd27906, %fd27905, %fd27903, 0dBF924EAF3526861B;
	fma.rn.f64 	%fd27907, %fd27906, %fd27903, 0d3F91DF02A31E6CB7;
	fma.rn.f64 	%fd27908, %fd27907, %fd27903, 0d3F847D18B0EEC6CC;
	fma.rn.f64 	%fd27909, %fd27908, %fd27903, 0d3F8D0AF961BA53B0;
	fma.rn.f64 	%fd27910, %fd27909, %fd27903, 0d3F91BF7734CF1C48;
	fma.rn.f64 	%fd27911, %fd27910, %fd27903, 0d3F96E91483144EF7;
	fma.rn.f64 	%fd27912, %fd27911, %fd27903, 0d3F9F1C6E0A4F9F81;
	fma.rn.f64 	%fd27913, %fd27912, %fd27903, 0d3FA6DB6DC27FA92B;
	fma.rn.f64 	%fd27914, %fd27913, %fd27903, 0d3FB333333320F91B;
	fma.rn.f64 	%fd27915, %fd27914, %fd27903, 0d3FC5555555555F4D;
	mul.f64 	%fd27916, %fd27903, %fd27915;
	fma.rn.f64 	%fd3730, %fd27916, %fd3729, %fd3729;
	setp.gt.s32 	%p2217, %r1518, -1;
	@%p2217 bra 	$L__BB0_2619;
	mov.f64 	%fd27921, 0d3C91A62633145C07;
	add.rn.f64 	%fd27922, %fd3730, %fd27921;
	mov.f64 	%fd27923, 0d3FF921FB54442D18;
	add.rn.f64 	%fd76836, %fd27923, %fd27922;
	bra.uni 	$L__BB0_2621;
$L__BB0_2619:
	mov.f64 	%fd27917, 0dBC91A62633145C07;
	add.rn.f64 	%fd27918, %fd3730, %fd27917;
	neg.f64 	%fd27919, %fd27918;
	mov.f64 	%fd27920, 0d3FF921FB54442D18;
	add.rn.f64 	%fd76836, %fd27920, %fd27919;
	bra.uni 	$L__BB0_2621;
$L__BB0_2620:
	mov.f64 	%fd27863, 0d3FF0000000000000;
	sub.f64 	%fd27864, %fd27863, %fd3729;
	{
	.reg .b32 %temp; 
	mov.b64 	{%r8596, %temp}, %fd27864;
	}
	{
	.reg .b32 %temp; 
	mov.b64 	{%temp, %r8597}, %fd27864;
	}
	add.s32 	%r8598, %r8597, -1048576;
	mov.b64 	%fd27865, {%r8596, %r8598};
	rsqrt.approx.ftz.f64 	%fd27866, %fd27865;
	{
	.reg .b32 %temp; 
	mov.b64 	{%r8599, %temp}, %fd27866;
	}
	{
	.reg .b32 %temp; 
	mov.b64 	{%temp, %r8600}, %fd27866;
	}
	add.s32 	%r8601, %r8600, -1048576;
	mov.b64 	%fd27867, {%r8599, %r8601};
	mul.f64 	%fd27868, %fd27865, %fd27866;
	neg.f64 	%fd27869, %fd27868;
	fma.rn.f64 	%fd27870, %fd27868, %fd27869, %fd27865;
	fma.rn.f64 	%fd27871, %fd27870, %fd27867, %fd27868;
	neg.f64 	%fd27872, %fd27871;
	fma.rn.f64 	%fd27873, %fd27866, %fd27872, 0d3FF0000000000000;
	fma.rn.f64 	%fd27874, %fd27873, %fd27867, %fd27867;
	fma.rn.f64 	%fd27875, %fd27871, %fd27872, %fd27865;
	fma.rn.f64 	%fd27876, %fd27875, %fd27874, %fd27871;
	{
	.reg .b32 %temp; 
	mov.b64 	{%r8602, %temp}, %fd27876;
	}
	{
	.reg .b32 %temp; 
	mov.b64 	{%temp, %r8603}, %fd27876;
	}
	add.s32 	%r8604, %r8603, 1048576;
	mov.b64 	%fd27877, {%r8602, %r8604};
	fma.rn.f64 	%fd27878, %fd27864, 0d3EC715B371155F70, 0dBEBAC2FE66FAAC4B;
	fma.rn.f64 	%fd27879, %fd27878, %fd27864, 0d3ED9A9B88EFCD9B8;
	fma.rn.f64 	%fd27880, %fd27879, %fd27864, 0d3EDD0F40A8A0C4C3;
	fma.rn.f64 	%fd27881, %fd27880, %fd27864, 0d3EF46D4CFA9E0E1F;
	fma.rn.f64 	%fd27882, %fd27881, %fd27864, 0d3F079C168D1E2422;
	fma.rn.f64 	%fd27883, %fd27882, %fd27864, 0d3F1C9A88C3BCA540;
	fma.rn.f64 	%fd27884, %fd27883, %fd27864, 0d3F31C4E64BD476DF;
	fma.rn.f64 	%fd27885, %fd27884, %fd27864, 0d3F46E8BA60009C8F;
	fma.rn.f64 	%fd27886, %fd27885, %fd27864, 0d3F5F1C71C62B05A2;
	fma.rn.f64 	%fd27887, %fd27886, %fd27864, 0d3F76DB6DB6DC9F2C;
	fma.rn.f64 	%fd27888, %fd27887, %fd27864, 0d3F9333333333329C;
	fma.rn.f64 	%fd27889, %fd27888, %fd27864, 0d3FB5555555555555;
	setp.lt.s32 	%p2214, %r8597, 1;
	mov.f64 	%fd27890, 0d0000000000000000;
	mul.rn.f64 	%fd27891, %fd3729, %fd27890;
	mul.f64 	%fd27892, %fd27864, %fd27889;
	fma.rn.f64 	%fd27893, %fd27892, %fd27877, %fd27877;
	selp.f64 	%fd27894, %fd27891, %fd27893, %p2214;
	setp.lt.s32 	%p2215, %r8597, 0;
	mov.f64 	%fd27895, 0d7FF0000000000000;
	mul.rn.f64 	%fd27896, %fd27894, %fd27895;
	selp.f64 	%fd27897, %fd27896, %fd27894, %p2215;
	setp.lt.s32 	%p2216, %r1518, 0;
	mov.f64 	%fd27898, 0dBCA1A62633145C07;
	add.rn.f64 	%fd27899, %fd27897, %fd27898;
	neg.f64 	%fd27900, %fd27899;
	mov.f64 	%fd27901, 0d400921FB54442D18;
	add.rn.f64 	%fd27902, %fd27901, %fd27900;
	selp.f64 	%fd76836, %fd27902, %fd27897, %p2216;
$L__BB0_2621:
	neg.f64 	%fd3735, %fd76836;
	abs.f64 	%fd3736, %fd76836;
	setp.neu.f64 	%p2218, %fd3736, 0d7FF0000000000000;
	@%p2218 bra 	$L__BB0_2623;
	mov.f64 	%fd27929, 0d0000000000000000;
	mul.rn.f64 	%fd76838, %fd76836, %fd27929;
	mov.b32 	%r18285, 1;
	bra.uni 	$L__BB0_2626;
$L__BB0_2623:
	mul.f64 	%fd27924, %fd76836, 0d3FE45F306DC9C883;
	cvt.rni.s32.f64 	%r18284, %fd27924;
	cvt.rn.f64.s32 	%fd27925, %r18284;
	fma.rn.f64 	%fd27926, %fd27925, 0dBFF921FB54442D18, %fd76836;
	fma.rn.f64 	%fd27927, %fd27925, 0dBC91A62633145C00, %fd27926;
	fma.rn.f64 	%fd76838, %fd27925, 0dB97B839A252049C0, %fd27927;
	setp.ltu.f64 	%p2219, %fd3736, 0d41E0000000000000;
	@%p2219 bra 	$L__BB0_2625;
	{ // callseq 272, 0
	.param .b64 param0;
	st.param.f64 	[param0], %fd76836;
	.param .align 16 .b8 retval0[16];
	call.uni (retval0), 
	__internal_trig_reduction_slowpathd, 
	(
	param0
	);
	ld.param.f64 	%fd76838, [retval0];
	ld.param.b32 	%r18284, [retval0+8];
	} // callseq 272
$L__BB0_2625:
	add.s32 	%r18285, %r18284, 1;
$L__BB0_2626:
	shl.b32 	%r8607, %r18285, 6;
	cvt.u64.u32 	%rd1780, %r8607;
	and.b64  	%rd1781, %rd1780, 64;
	mov.u64 	%rd1782, __cudart_sin_cos_coeffs;
	add.s64 	%rd1783, %rd1782, %rd1781;
	mul.rn.f64 	%fd27930, %fd76838, %fd76838;
	and.b32  	%r8608, %r18285, 1;
	setp.eq.b32 	%p2221, %r8608, 1;
	selp.f64 	%fd27931, 0dBDA8FF8320FD8164, 0d3DE5DB65F9785EBA, %p2221;
	ld.global.nc.v2.f64 	{%fd27932, %fd27933}, [%rd1783];
	fma.rn.f64 	%fd27934, %fd27931, %fd27930, %fd27932;
	fma.rn.f64 	%fd27935, %fd27934, %fd27930, %fd27933;
	ld.global.nc.v2.f64 	{%fd27936, %fd27937}, [%rd1783+16];
	fma.rn.f64 	%fd27938, %fd27935, %fd27930, %fd27936;
	fma.rn.f64 	%fd27939, %fd27938, %fd27930, %fd27937;
	ld.global.nc.v2.f64 	{%fd27940, %fd27941}, [%rd1783+32];
	fma.rn.f64 	%fd27942, %fd27939, %fd27930, %fd27940;
	fma.rn.f64 	%fd27943, %fd27942, %fd27930, %fd27941;
	fma.rn.f64 	%fd27944, %fd27943, %fd76838, %fd76838;
	fma.rn.f64 	%fd27945, %fd27943, %fd27930, 0d3FF0000000000000;
	selp.f64 	%fd27946, %fd27945, %fd27944, %p2221;
	and.b32  	%r8609, %r18285, 2;
	setp.eq.s32 	%p2222, %r8609, 0;
	mov.f64 	%fd27947, 0d0000000000000000;
	sub.f64 	%fd27948, %fd27947, %fd27946;
	selp.f64 	%fd3742, %fd27946, %fd27948, %p2222;
	@%p2218 bra 	$L__BB0_2628;
	mov.f64 	%fd27954, 0d0000000000000000;
	mul.rn.f64 	%fd76839, %fd76836, %fd27954;
	mov.b32 	%r18286, 0;
	bra.uni 	$L__BB0_2630;
$L__BB0_2628:
	mul.f64 	%fd27949, %fd76836, 0d3FE45F306DC9C883;
	cvt.rni.s32.f64 	%r18286, %fd27949;
	cvt.rn.f64.s32 	%fd27950, %r18286;
	fma.rn.f64 	%fd27951, %fd27950, 0dBFF921FB54442D18, %fd76836;
	fma.rn.f64 	%fd27952, %fd27950, 0dBC91A62633145C00, %fd27951;
	fma.rn.f64 	%fd76839, %fd27950, 0dB97B839A252049C0, %fd27952;
	setp.ltu.f64 	%p2223, %fd3736, 0d41E0000000000000;
	@%p2223 bra 	$L__BB0_2630;
	{ // callseq 273, 0
	.param .b64 param0;
	st.param.f64 	[param0], %fd76836;
	.param .align 16 .b8 retval0[16];
	call.uni (retval0), 
	__internal_trig_reduction_slowpathd, 
	(
	param0
	);
	ld.param.f64 	%fd76839, [retval0];
	ld.param.b32 	%r18286, [retval0+8];
	} // callseq 273
$L__BB0_2630:
	shl.b32 	%r8612, %r18286, 6;
	cvt.u64.u32 	%rd1784, %r8612;
	and.b64  	%rd1785, %rd1784, 64;
	mov.u64 	%rd1786, __cudart_sin_cos_coeffs;
	add.s64 	%rd1787, %rd1786, %rd1785;
	mul.rn.f64 	%fd27955, %fd76839, %fd76839;
	and.b32  	%r8613, %r18286, 1;
	setp.eq.b32 	%p2225, %r8613, 1;
	selp.f64 	%fd27956, 0dBDA8FF8320FD8164, 0d3DE5DB65F9785EBA, %p2225;
	ld.global.nc.v2.f64 	{%fd27957, %fd27958}, [%rd1787];
	fma.rn.f64 	%fd27959, %fd27956, %fd27955, %fd27957;
	fma.rn.f64 	%fd27960, %fd27959, %fd27955, %fd27958;
	ld.global.nc.v2.f64 	{%fd27961, %fd27962}, [%rd1787+16];
	fma.rn.f64 	%fd27963, %fd27960, %fd27955, %fd27961;
	fma.rn.f64 	%fd27964, %fd27963, %fd27955, %fd27962;
	ld.global.nc.v2.f64 	{%fd27965, %fd27966}, [%rd1787+32];
	fma.rn.f64 	%fd27967, %fd27964, %fd27955, %fd27965;
	fma.rn.f64 	%fd27968, %fd27967, %fd27955, %fd27966;
	fma.rn.f64 	%fd27969, %fd27968, %fd76839, %fd76839;
	fma.rn.f64 	%fd27970, %fd27968, %fd27955, 0d3FF0000000000000;
	selp.f64 	%fd27971, %fd27970, %fd27969, %p2225;
	and.b32  	%r8614, %r18286, 2;
	setp.eq.s32 	%p2226, %r8614, 0;
	mov.f64 	%fd27972, 0d0000000000000000;
	sub.f64 	%fd27973, %fd27972, %fd27971;
	selp.f64 	%fd27974, %fd27971, %fd27973, %p2226;
	mul.f64 	%fd27975, %fd3676, %fd27974;
	mul.f64 	%fd27976, %fd3675, %fd3742;
	sub.f64 	%fd27977, %fd27975, %fd27976;
	sub.f64 	%fd3747, %fd27977, %fd3685;
	@%p2218 bra 	$L__BB0_2632;
	mov.f64 	%fd27983, 0d0000000000000000;
	mul.rn.f64 	%fd76841, %fd3735, %fd27983;
	mov.b32 	%r18288, 1;
	bra.uni 	$L__BB0_2635;
$L__BB0_2632:
	mul.f64 	%fd27978, %fd76836, 0dBFE45F306DC9C883;
	cvt.rni.s32.f64 	%r18287, %fd27978;
	cvt.rn.f64.s32 	%fd27979, %r18287;
	fma.rn.f64 	%fd27980, %fd27979, 0dBFF921FB54442D18, %fd3735;
	fma.rn.f64 	%fd27981, %fd27979, 0dBC91A62633145C00, %fd27980;
	fma.rn.f64 	%fd76841, %fd27979, 0dB97B839A252049C0, %fd27981;
	setp.ltu.f64 	%p2227, %fd3736, 0d41E0000000000000;
	@%p2227 bra 	$L__BB0_2634;
	{ // callseq 274, 0
	.param .b64 param0;
	st.param.f64 	[param0], %fd3735;
	.param .align 16 .b8 retval0[16];
	call.uni (retval0), 
	__internal_trig_reduction_slowpathd, 
	(
	param0
	);
	ld.param.f64 	%fd76841, [retval0];
	ld.param.b32 	%r18287, [retval0+8];
	} // callseq 274
$L__BB0_2634:
	add.s32 	%r18288, %r18287, 1;
$L__BB0_2635:
	shl.b32 	%r8617, %r18288, 6;
	cvt.u64.u32 	%rd1788, %r8617;
	and.b64  	%rd1789, %rd1788, 64;
	mov.u64 	%rd1790, __cudart_sin_cos_coeffs;
	add.s64 	%rd1791, %rd1790, %rd1789;
	mul.rn.f64 	%fd27984, %fd76841, %fd76841;
	and.b32  	%r8618, %r18288, 1;
	setp.eq.b32 	%p2229, %r8618, 1;
	selp.f64 	%fd27985, 0dBDA8FF8320FD8164, 0d3DE5DB65F9785EBA, %p2229;
	ld.global.nc.v2.f64 	{%fd27986, %fd27987}, [%rd1791];
	fma.rn.f64 	%fd27988, %fd27985, %fd27984, %fd27986;
	fma.rn.f64 	%fd27989, %fd27988, %fd27984, %fd27987;
	ld.global.nc.v2.f64 	{%fd27990, %fd27991}, [%rd1791+16];
	fma.rn.f64 	%fd27992, %fd27989, %fd27984, %fd27990;
	fma.rn.f64 	%fd27993, %fd27992, %fd27984, %fd27991;
	ld.global.nc.v2.f64 	{%fd27994, %fd27995}, [%rd1791+32];
	fma.rn.f64 	%fd27996, %fd27993, %fd27984, %fd27994;
	fma.rn.f64 	%fd27997, %fd27996, %fd27984, %fd27995;
	fma.rn.f64 	%fd27998, %fd27997, %fd76841, %fd76841;
	fma.rn.f64 	%fd27999, %fd27997, %fd27984, 0d3FF0000000000000;
	selp.f64 	%fd28000, %fd27999, %fd27998, %p2229;
	and.b32  	%r8619, %r18288, 2;
	setp.eq.s32 	%p2230, %r8619, 0;
	mov.f64 	%fd28001, 0d0000000000000000;
	sub.f64 	%fd28002, %fd28001, %fd28000;
	selp.f64 	%fd3753, %fd28000, %fd28002, %p2230;
	@%p2218 bra 	$L__BB0_2637;
	mov.f64 	%fd28008, 0d0000000000000000;
	mul.rn.f64 	%fd76842, %fd3735, %fd28008;
	mov.b32 	%r18289, 0;
	bra.uni 	$L__BB0_2639;
$L__BB0_2637:
	mul.f64 	%fd28003, %fd76836, 0dBFE45F306DC9C883;
	cvt.rni.s32.f64 	%r18289, %fd28003;
	cvt.rn.f64.s32 	%fd28004, %r18289;
	fma.rn.f64 	%fd28005, %fd28004, 0dBFF921FB54442D18, %fd3735;
	fma.rn.f64 	%fd28006, %fd28004, 0dBC91A62633145C00, %fd28005;
	fma.rn.f64 	%fd76842, %fd28004, 0dB97B839A252049C0, %fd28006;
	setp.ltu.f64 	%p2231, %fd3736, 0d41E0000000000000;
	@%p2231 bra 	$L__BB0_2639;
	{ // callseq 275, 0
	.param .b64 param0;
	st.param.f64 	[param0], %fd3735;
	.param .align 16 .b8 retval0[16];
	call.uni (retval0), 
	__internal_trig_reduction_slowpathd, 
	(
	param0
	);
	ld.param.f64 	%fd76842, [retval0];
	ld.param.b32 	%r18289, [retval0+8];
	} // callseq 275
$L__BB0_2639:
	shl.b32 	%r8622, %r18289, 6;
	cvt.u64.u32 	%rd1792, %r8622;
	and.b64  	%rd1793, %rd1792, 64;
	mov.u64 	%rd1794, __cudart_sin_cos_coeffs;
	add.s64 	%rd1795, %rd1794, %rd1793;
	mul.rn.f64 	%fd28009, %fd76842, %fd76842;
	and.b32  	%r8623, %r18289, 1;
	setp.eq.b32 	%p2232, %r8623, 1;
	selp.f64 	%fd28010, 0dBDA8FF8320FD8164, 0d3DE5DB65F9785EBA, %p2232;
	ld.global.nc.v2.f64 	{%fd28011, %fd28012}, [%rd1795];
	fma.rn.f64 	%fd28013, %fd28010, %fd28009, %fd28011;
	fma.rn.f64 	%fd28014, %fd28013, %fd28009, %fd28012;
	ld.global.nc.v2.f64 	{%fd28015, %fd28016}, [%rd1795+16];
	fma.rn.f64 	%fd28017, %fd28014, %fd28009, %fd28015;
	fma.rn.f64 	%fd28018, %fd28017, %fd28009, %fd28016;
	ld.global.nc.v2.f64 	{%fd28019, %fd28020}, [%rd1795+32];
	fma.rn.f64 	%fd28021, %fd28018, %fd28009, %fd28019;
	fma.rn.f64 	%fd28022, %fd28021, %fd28009, %fd28020;
	fma.rn.f64 	%fd28023, %fd28022, %fd76842, %fd76842;
	fma.rn.f64 	%fd28024, %fd28022, %fd28009, 0d3FF0000000000000;
	selp.f64 	%fd28025, %fd28024, %fd28023, %p2232;
	and.b32  	%r8624, %r18289, 2;
	setp.eq.s32 	%p2233, %r8624, 0;
	mov.f64 	%fd28026, 0d0000000000000000;
	sub.f64 	%fd28027, %fd28026, %fd28025;
	selp.f64 	%fd28028, %fd28025, %fd28027, %p2233;
	mul.f64 	%fd28029, %fd3676, %fd28028;
	mul.f64 	%fd28030, %fd3675, %fd3753;
	sub.f64 	%fd28031, %fd28029, %fd28030;
	sub.f64 	%fd28032, %fd28031, %fd3685;
	abs.f64 	%fd28033, %fd28032;
	abs.f64 	%fd28034, %fd3747;
	setp.geu.f64 	%p2234, %fd28034, %fd28033;
	@%p2234 bra 	$L__BB0_2641;
	mul.f64 	%fd28036, %fd76836, 0d404CA5DC1A63C1F5;
	mul.wide.u32 	%rd1798, %r18290, 8;
	add.s64 	%rd1799, %rd25, %rd1798;
	st.local.f64 	[%rd1799], %fd28036;
	add.s32 	%r18290, %r18290, 1;
	bra.uni 	$L__BB0_2642;
$L__BB0_2641:
	mul.f64 	%fd28035, %fd76836, 0dC04CA5DC1A63C1F5;
	mul.wide.u32 	%rd1796, %r18290, 8;
	add.s64 	%rd1797, %rd25, %rd1796;
	st.local.f64 	[%rd1797], %fd28035;
	add.s32 	%r18290, %r18290, 1;
$L__BB0_2642:
	setp.eq.s32 	%p2242, %r18290, 0;
	@%p2242 bra 	$L__BB0_2673;
	ld.local.f64 	%fd28101, [%rd25];
	mul.f64 	%fd3758, %fd28101, 0d3F91DF46A2529D3A;
	abs.f64 	%fd3759, %fd3758;
	setp.neu.f64 	%p2243, %fd3759, 0d7FF0000000000000;
	@%p2243 bra 	$L__BB0_2645;
	mov.f64 	%fd28107, 0d0000000000000000;
	mul.rn.f64 	%fd76844, %fd3758, %fd28107;
	mov.b32 	%r18292, 1;
	bra.uni 	$L__BB0_2648;
$L__BB0_2645:
	mul.f64 	%fd28102, %fd3758, 0d3FE45F306DC9C883;
	cvt.rni.s32.f64 	%r18291, %fd28102;
	cvt.rn.f64.s32 	%fd28103, %r18291;
	fma.rn.f64 	%fd28104, %fd28103, 0dBFF921FB54442D18, %fd3758;
	fma.rn.f64 	%fd28105, %fd28103, 0dBC91A62633145C00, %fd28104;
	fma.rn.f64 	%fd76844, %fd28103, 0dB97B839A252049C0, %fd28105;
	setp.ltu.f64 	%p2244, %fd3759, 0d41E0000000000000;
	@%p2244 bra 	$L__BB0_2647;
	{ // callseq 276, 0
	.param .b64 param0;
	st.param.f64 	[param0], %fd3758;
	.param .align 16 .b8 retval0[16];
	call.uni (retval0), 
	__internal_trig_reduction_slowpathd, 
	(
	param0
	);
	ld.param.f64 	%fd76844, [retval0];
	ld.param.b32 	%r18291, [retval0+8];
	} // callseq 276
$L__BB0_2647:
	add.s32 	%r18292, %r18291, 1;
$L__BB0_2648:
	shl.b32 	%r8640, %r18292, 6;
	cvt.u64.u32 	%rd1800, %r8640;
	and.b64  	%rd1801, %rd1800, 64;
	mov.u64 	%rd1802, __cudart_sin_cos_coeffs;
	add.s64 	%rd1803, %rd1802, %rd1801;
	mul.rn.f64 	%fd28108, %fd76844, %fd76844;
	and.b32  	%r8641, %r18292, 1;
	setp.eq.b32 	%p2246, %r8641, 1;
	selp.f64 	%fd28109, 0dBDA8FF8320FD8164, 0d3DE5DB65F9785EBA, %p2246;
	ld.global.nc.v2.f64 	{%fd28110, %fd28111}, [%rd1803];
	fma.rn.f64 	%fd28112, %fd28109, %fd28108, %fd28110;
	fma.rn.f64 	%fd28113, %fd28112, %fd28108, %fd28111;
	ld.global.nc.v2.f64 	{%fd28114, %fd28115}, [%rd1803+16];
	fma.rn.f64 	%fd28116, %fd28113, %fd28108, %fd28114;
	fma.rn.f64 	%fd28117, %fd28116, %fd28108, %fd28115;
	ld.global.nc.v2.f64 	{%fd28118, %fd28119}, [%rd1803+32];
	fma.rn.f64 	%fd28120, %fd28117, %fd28108, %fd28118;
	fma.rn.f64 	%fd28121, %fd28120, %fd28108, %fd28119;
	fma.rn.f64 	%fd28122, %fd28121, %fd76844, %fd76844;
	fma.rn.f64 	%fd28123, %fd28121, %fd28108, 0d3FF0000000000000;
	selp.f64 	%fd28124, %fd28123, %fd28122, %p2246;
	and.b32  	%r8642, %r18292, 2;
	setp.eq.s32 	%p2247, %r8642, 0;
	mov.f64 	%fd28125, 0d0000000000000000;
	sub.f64 	%fd28126, %fd28125, %fd28124;
	selp.f64 	%fd3765, %fd28124, %fd28126, %p2247;
	@%p2243 bra 	$L__BB0_2650;
	mov.f64 	%fd28132, 0d0000000000000000;
	mul.rn.f64 	%fd76845, %fd3758, %fd28132;
	mov.b32 	%r18293, 0;
	bra.uni 	$L__BB0_2652;
$L__BB0_2650:
	mul.f64 	%fd28127, %fd3758, 0d3FE45F306DC9C883;
	cvt.rni.s32.f64 	%r18293, %fd28127;
	cvt.rn.f64.s32 	%fd28128, %r18293;
	fma.rn.f64 	%fd28129, %fd28128, 0dBFF921FB54442D18, %fd3758;
	fma.rn.f64 	%fd28130, %fd28128, 0dBC91A62633145C00, %fd28129;
	fma.rn.f64 	%fd76845, %fd28128, 0dB97B839A252049C0, %fd28130;
	setp.ltu.f64 	%p2248, %fd3759, 0d41E0000000000000;
	@%p2248 bra 	$L__BB0_2652;
	{ // callseq 277, 0
	.param .b64 param0;
	st.param.f64 	[param0], %fd3758;
	.param .align 16 .b8 retval0[16];
	call.uni (retval0), 
	__internal_trig_reduction_slowpathd, 
	(
	param0
	);
	ld.param.f64 	%fd76845, [retval0];
	ld.param.b32 	%r18293, [retval0+8];
	} // callseq 277
$L__BB0_2652:
	shl.b32 	%r8645, %r18293, 6;
	cvt.u64.u32 	%rd1804, %r8645;
	and.b64  	%rd1805, %rd1804, 64;
	mov.u64 	%rd1806, __cudart_sin_cos_coeffs;
	add.s64 	%rd1807, %rd1806, %rd1805;
	mul.rn.f64 	%fd28133, %fd76845, %fd76845;
	and.b32  	%r8646, %r18293, 1;
	setp.eq.b32 	%p2249, %r8646, 1;
	selp.f64 	%fd28134, 0dBDA8FF8320FD8164, 0d3DE5DB65F9785EBA, %p2249;
	ld.global.nc.v2.f64 	{%fd28135, %fd28136}, [%rd1807];
	fma.rn.f64 	%fd28137, %fd28134, %fd28133, %fd28135;
	fma.rn.f64 	%fd28138, %fd28137, %fd28133, %fd28136;
	ld.global.nc.v2.f64 	{%fd28139, %fd28140}, [%rd1807+16];
	fma.rn.f64 	%fd28141, %fd28138, %fd28133, %fd28139;
	fma.rn.f64 	%fd28142, %fd28141, %fd28133, %fd28140;
	ld.global.nc.v2.f64 	{%fd28143, %fd28144}, [%rd1807+32];
	fma.rn.f64 	%fd28145, %fd28142, %fd28133, %fd28143;
	fma.rn.f64 	%fd28146, %fd28145, %fd28133, %fd28144;
	fma.rn.f64 	%fd28147, %fd28146, %fd76845, %fd76845;
	fma.rn.f64 	%fd28148, %fd28146, %fd28133, 0d3FF0000000000000;
	selp.f64 	%fd28149, %fd28148, %fd28147, %p2249;
	and.b32  	%r8647, %r18293, 2;
	setp.eq.s32 	%p2250, %r8647, 0;
	mov.f64 	%fd28150, 0d0000000000000000;
	sub.f64 	%fd28151, %fd28150, %fd28149;
	selp.f64 	%fd28152, %fd28149, %fd28151, %p2250;
	mul.f64 	%fd28153, %fd3676, %fd3765;
	fma.rn.f64 	%fd28154, %fd3675, %fd28152, %fd28153;
	fma.rn.f64 	%fd3770, %fd3677, 0d0000000000000000, %fd28154;
	mul.f64 	%fd28155, %fd3676, 0d0000000000000000;
	fma.rn.f64 	%fd28156, %fd3675, 0d0000000000000000, %fd28155;
	add.f64 	%fd28157, %fd28156, %fd3677;
	mul.f64 	%fd28158, %fd28157, %fd28157;
	fma.rn.f64 	%fd28159, %fd3770, %fd3770, %fd28158;
	sqrt.rn.f64 	%fd28160, %fd28159;
	div.rn.f64 	%fd3771, %fd28157, %fd28160;
	{
	.reg .b32 %temp; 
	mov.b64 	{%temp, %r1546}, %fd3771;
	}
	abs.f64 	%fd3772, %fd3771;
	{
	.reg .b32 %temp; 
	mov.b64 	{%temp, %r8648}, %fd3772;
	}
	setp.gt.s32 	%p2251, %r8648, 1071801957;
	@%p2251 bra 	$L__BB0_2656;
	mul.f64 	%fd28201, %fd3771, %fd3771;
	fma.rn.f64 	%fd28202, %fd28201, 0d3FB0066BDC1895E9, 0dBFB3823B180754AF;
	fma.rn.f64 	%fd28203, %fd28202, %fd28201, 0d3FB11E52CC2F79AE;
	fma.rn.f64 	%fd28204, %fd28203, %fd28201, 0dBF924EAF3526861B;
	fma.rn.f64 	%fd28205, %fd28204, %fd28201, 0d3F91DF02A31E6CB7;
	fma.rn.f64 	%fd28206, %fd28205, %fd28201, 0d3F847D18B0EEC6CC;
	fma.rn.f64 	%fd28207, %fd28206, %fd28201, 0d3F8D0AF961BA53B0;
	fma.rn.f64 	%fd28208, %fd28207, %fd28201, 0d3F91BF7734CF1C48;
	fma.rn.f64 	%fd28209, %fd28208, %fd28201, 0d3F96E91483144EF7;
	fma.rn.f64 	%fd28210, %fd28209, %fd28201, 0d3F9F1C6E0A4F9F81;
	fma.rn.f64 	%fd28211, %fd28210, %fd28201, 0d3FA6DB6DC27FA92B;
	fma.rn.f64 	%fd28212, %fd28211, %fd28201, 0d3FB333333320F91B;
	fma.rn.f64 	%fd28213, %fd28212, %fd28201, 0d3FC5555555555F4D;
	mul.f64 	%fd28214, %fd28201, %fd28213;
	fma.rn.f64 	%fd3773, %fd28214, %fd3772, %fd3772;
	setp.gt.s32 	%p2255, %r1546, -1;
	@%p2255 bra 	$L__BB0_2655;
	mov.f64 	%fd28219, 0d3C91A62633145C07;
	add.rn.f64 	%fd28220, %fd3773, %fd28219;
	mov.f64 	%fd28221, 0d3FF921FB54442D18;
	add.rn.f64 	%fd76846, %fd28221, %fd28220;
	bra.uni 	$L__BB0_2657;
$L__BB0_2655:
	mov.f64 	%fd28215, 0dBC91A62633145C07;
	add.rn.f64 	%fd28216, %fd3773, %fd28215;
	neg.f64 	%fd28217, %fd28216;
	mov.f64 	%fd28218, 0d3FF921FB54442D18;
	add.rn.f64 	%fd76846, %fd28218, %fd28217;
	bra.uni 	$L__BB0_2657;
$L__BB0_2656:
	mov.f64 	%fd28161, 0d3FF0000000000000;
	sub.f64 	%fd28162, %fd28161, %fd3772;
	{
	.reg .b32 %temp; 
	mov.b64 	{%r8649, %temp}, %fd28162;
	}
	{
	.reg .b32 %temp; 
	mov.b64 	{%temp, %r8650}, %fd28162;
	}
	add.s32 	%r8651, %r8650, -1048576;
	mov.b64 	%fd28163, {%r8649, %r8651};
	rsqrt.approx.ftz.f64 	%fd28164, %fd28163;
	{
	.reg .b32 %temp; 
	mov.b64 	{%r8652, %temp}, %fd28164;
	}
	{
	.reg .b32 %temp; 
	mov.b64 	{%temp, %r8653}, %fd28164;
	}
	add.s32 	%r8654, %r8653, -1048576;
	mov.b64 	%fd28165, {%r8652, %r8654};
	mul.f64 	%fd28166, %fd28163, %fd28164;
	neg.f64 	%fd28167, %fd28166;
	fma.rn.f64 	%fd28168, %fd28166, %fd28167, %fd28163;
	fma.rn.f64 	%fd28169, %fd28168, %fd28165, %fd28166;
	neg.f64 	%fd28170, %fd28169;
	fma.rn.f64 	%fd28171, %fd28164, %fd28170, 0d3FF0000000000000;
	fma.rn.f64 	%fd28172, %fd28171, %fd28165, %fd28165;
	fma.rn.f64 	%fd28173, %fd28169, %fd28170, %fd28163;
	fma.rn.f64 	%fd28174, %fd28173, %fd28172, %fd28169;
	{
	.reg .b32 %temp; 
	mov.b64 	{%r8655, %temp}, %fd28174;
	}
	{
	.reg .b32 %temp; 
	mov.b64 	{%temp, %r8656}, %fd28174;
	}
	add.s32 	%r8657, %r8656, 1048576;
	mov.b64 	%fd28175, {%r8655, %r8657};
	fma.rn.f64 	%fd28176, %fd28162, 0d3EC715B371155F70, 0dBEBAC2FE66FAAC4B;
	fma.rn.f64 	%fd28177, %fd28176, %fd28162, 0d3ED9A9B88EFCD9B8;
	fma.rn.f64 	%fd28178, %fd28177, %fd28162, 0d3EDD0F40A8A0C4C3;
	fma.rn.f64 	%fd28179, %fd28178, %fd28162, 0d3EF46D4CFA9E0E1F;
	fma.rn.f64 	%fd28180, %fd28179, %fd28162, 0d3F079C168D1E2422;
	fma.rn.f64 	%fd28181, %fd28180, %fd28162, 0d3F1C9A88C3BCA540;
	fma.rn.f64 	%fd28182, %fd28181, %fd28162, 0d3F31C4E64BD476DF;
	fma.rn.f64 	%fd28183, %fd28182, %fd28162, 0d3F46E8BA60009C8F;
	fma.rn.f64 	%fd28184, %fd28183, %fd28162, 0d3F5F1C71C62B05A2;
	fma.rn.f64 	%fd28185, %fd28184, %fd28162, 0d3F76DB6DB6DC9F2C;
	fma.rn.f64 	%fd28186, %fd28185, %fd28162, 0d3F9333333333329C;
	fma.rn.f64 	%fd28187, %fd28186, %fd28162, 0d3FB5555555555555;
	setp.lt.s32 	%p2252, %r8650, 1;
	mov.f64 	%fd28188, 0d0000000000000000;
	mul.rn.f64 	%fd28189, %fd3772, %fd28188;
	mul.f64 	%fd28190, %fd28162, %fd28187;
	fma.rn.f64 	%fd28191, %fd28190, %fd28175, %fd28175;
	selp.f64 	%fd28192, %fd28189, %fd28191, %p2252;
	setp.lt.s32 	%p2253, %r8650, 0;
	mov.f64 	%fd28193, 0d7FF0000000000000;
	mul.rn.f64 	%fd28194, %fd28192, %fd28193;
	selp.f64 	%fd28195, %fd28194, %fd28192, %p2253;
	setp.lt.s32 	%p2254, %r1546, 0;
	mov.f64 	%fd28196, 0dBCA1A62633145C07;
	add.rn.f64 	%fd28197, %fd28195, %fd28196;
	neg.f64 	%fd28198, %fd28197;
	mov.f64 	%fd28199, 0d400921FB54442D18;
	add.rn.f64 	%fd28200, %fd28199, %fd28198;
	selp.f64 	%fd76846, %fd28200, %fd28195, %p2254;
$L__BB0_2657:
	mul.f64 	%fd28222, %fd76846, 0d404CA5DC1A63C1F5;
	setp.gt.f64 	%p2256, %fd3770, 0d0000000000000000;
	neg.f64 	%fd28223, %fd28222;
	selp.f64 	%fd76918, %fd28223, %fd28222, %p2256;
	setp.eq.s32 	%p2257, %r18290, 1;
	@%p2257 bra 	$L__BB0_2673;
	ld.local.f64 	%fd28224, [%rd25+8];
	mul.f64 	%fd3779, %fd28224, 0d3F91DF46A2529D3A;
	abs.f64 	%fd3780, %fd3779;
	setp.eq.f64 	%p2258, %fd3780, 0d7FF0000000000000;
	@%p2258 bra 	$L__BB0_2662;
	mul.f64 	%fd28225, %fd3779, 0d3FE45F306DC9C883;
	cvt.rni.s32.f64 	%r18294, %fd28225;
	cvt.rn.f64.s32 	%fd28226, %r18294;
	fma.rn.f64 	%fd28227, %fd28226, 0dBFF921FB54442D18, %fd3779;
	fma.rn.f64 	%fd28228, %fd28226, 0dBC91A62633145C00, %fd28227;
	fma.rn.f64 	%fd76848, %fd28226, 0dB97B839A252049C0, %fd28228;
	setp.ltu.f64 	%p2259, %fd3780, 0d41E0000000000000;
	@%p2259 bra 	$L__BB0_2661;
	{ // callseq 278, 0
	.param .b64 param0;
	st.param.f64 	[param0], %fd3779;
	.param .align 16 .b8 retval0[16];
	call.uni (retval0), 
	__internal_trig_reduction_slowpathd, 
	(
	param0
	);
	ld.param.f64 	%fd76848, [retval0];
	ld.param.b32 	%r18294, [retval0+8];
	} // callseq 278
$L__BB0_2661:
	add.s32 	%r18295, %r18294, 1;
	bra.uni 	$L__BB0_2663;
$L__BB0_2662:
	mov.f64 	%fd28230, 0d0000000000000000;
	mul.rn.f64 	%fd76848, %fd3779, %fd28230;
	mov.b32 	%r18295, 1;
$L__BB0_2663:
	shl.b32 	%r8660, %r18295, 6;
	cvt.u64.u32 	%rd1808, %r8660;
	and.b64  	%rd1809, %rd1808, 64;
	mov.u64 	%rd1810, __cudart_sin_cos_coeffs;
	add.s64 	%rd1811, %rd1810, %rd1809;
	mul.rn.f64 	%fd28231, %fd76848, %fd76848;
	and.b32  	%r8661, %r18295, 1;
	setp.eq.b32 	%p2261, %r8661, 1;
	selp.f64 	%fd28232, 0dBDA8FF8320FD8164, 0d3DE5DB65F9785EBA, %p2261;
	ld.global.nc.v2.f64 	{%fd28233, %fd28234}, [%rd1811];
	fma.rn.f64 	%fd28235, %fd28232, %fd28231, %fd28233;
	fma.rn.f64 	%fd28236, %fd28235, %fd28231, %fd28234;
	ld.global.nc.v2.f64 	{%fd28237, %fd28238}, [%rd1811+16];
	fma.rn.f64 	%fd28239, %fd28236, %fd28231, %fd28237;
	fma.rn.f64 	%fd28240, %fd28239, %fd28231, %fd28238;
	ld.global.nc.v2.f64 	{%fd28241, %fd28242}, [%rd1811+32];
	fma.rn.f64 	%fd28243, %fd28240, %fd28231, %fd28241;
	fma.rn.f64 	%fd28244, %fd28243, %fd28231, %fd28242;
	fma.rn.f64 	%fd28245, %fd28244, %fd76848, %fd76848;
	fma.rn.f64 	%fd28246, %fd28244, %fd28231, 0d3FF0000000000000;
	selp.f64 	%fd28247, %fd28246, %fd28245, %p2261;
	and.b32  	%r8662, %r18295, 2;
	setp.eq.s32 	%p2262, %r8662, 0;
	mov.f64 	%fd28248, 0d0000000000000000;
	sub.f64 	%fd28249, %fd28248, %fd28247;
	selp.f64 	%fd3786, %fd28247, %fd28249, %p2262;
	@%p2258 bra 	$L__BB0_2666;
	mul.f64 	%fd28250, %fd3779, 0d3FE45F306DC9C883;
	cvt.rni.s32.f64 	%r18296, %fd28250;
	cvt.rn.f64.s32 	%fd28251, %r18296;
	fma.rn.f64 	%fd28252, %fd28251, 0dBFF921FB54442D18, %fd3779;
	fma.rn.f64 	%fd28253, %fd28251, 0dBC91A62633145C00, %fd28252;
	fma.rn.f64 	%fd76849, %fd28251, 0dB97B839A252049C0, %fd28253;
	setp.ltu.f64 	%p2263, %fd3780, 0d41E0000000000000;
	@%p2263 bra 	$L__BB0_2667;
	{ // callseq 279, 0
	.param .b64 param0;
	st.param.f64 	[param0], %fd3779;
	.param .align 16 .b8 retval0[16];
	call.uni (retval0), 
	__internal_trig_reduction_slowpathd, 
	(
	param0
	);
	ld.param.f64 	%fd76849, [retval0];
	ld.param.b32 	%r18296, [retval0+8];
	} // callseq 279
	bra.uni 	$L__BB0_2667;
$L__BB0_2666:
	mov.f64 	%fd28255, 0d0000000000000000;
	mul.rn.f64 	%fd76849, %fd3779, %fd28255;
	mov.b32 	%r18296, 0;
$L__BB0_2667:
	shl.b32 	%r8665, %r18296, 6;
	cvt.u64.u32 	%rd1812, %r8665;
	and.b64  	%rd1813, %rd1812, 64;
	mov.u64 	%rd1814, __cudart_sin_cos_coeffs;
	add.s64 	%rd1815, %rd1814, %rd1813;
	mul.rn.f64 	%fd28256, %fd76849, %fd76849;
	and.b32  	%r8666, %r18296, 1;
	setp.eq.b32 	%p2264, %r8666, 1;
	selp.f64 	%fd28257, 0dBDA8FF8320FD8164, 0d3DE5DB65F9785EBA, %p2264;
	ld.global.nc.v2.f64 	{%fd28258, %fd28259}, [%rd1815];
	fma.rn.f64 	%fd28260, %fd28257, %fd28256, %fd28258;
	fma.rn.f64 	%fd28261, %fd28260, %fd28256, %fd28259;
	ld.global.nc.v2.f64 	{%fd28262, %fd28263}, [%rd1815+16];
	fma.rn.f64 	%fd28264, %fd28261, %fd28256, %fd28262;
	fma.rn.f64 	%fd28265, %fd28264, %fd28256, %fd28263;
	ld.global.nc.v2.f64 	{%fd28266, %fd28267}, [%rd1815+32];
	fma.rn.f64 	%fd28268, %fd28265, %fd28256, %fd28266;
	fma.rn.f64 	%fd28269, %fd28268, %fd28256, %fd28267;
	fma.rn.f64 	%fd28270, %fd28269, %fd76849, %fd76849;
	fma.rn.f64 	%fd28271, %fd28269, %fd28256, 0d3FF0000000000000;
	selp.f64 	%fd28272, %fd28271, %fd28270, %p2264;
	and.b32  	%r8667, %r18296, 2;
	setp.eq.s32 	%p2265, %r8667, 0;
	mov.f64 	%fd28273, 0d0000000000000000;
	sub.f64 	%fd28274, %fd28273, %fd28272;
	selp.f64 	%fd28275, %fd28272, %fd28274, %p2265;
	mul.f64 	%fd28276, %fd3676, %fd3786;
	fma.rn.f64 	%fd28277, %fd3675, %fd28275, %fd28276;
	fma.rn.f64 	%fd3791, %fd3677, 0d0000000000000000, %fd28277;
	mul.f64 	%fd28278, %fd3676, 0d0000000000000000;
	fma.rn.f64 	%fd28279, %fd3675, 0d0000000000000000, %fd28278;
	add.f64 	%fd28280, %fd28279, %fd3677;
	mul.f64 	%fd28281, %fd28280, %fd28280;
	fma.rn.f64 	%fd28282, %fd3791, %fd3791, %fd28281;
	sqrt.rn.f64 	%fd28283, %fd28282;
	div.rn.f64 	%fd3792, %fd28280, %fd28283;
	{
	.reg .b32 %temp; 
	mov.b64 	{%temp, %r1555}, %fd3792;
	}
	abs.f64 	%fd3793, %fd3792;
	{
	.reg .b32 %temp; 
	mov.b64 	{%temp, %r8668}, %fd3793;
	}
	setp.lt.s32 	%p2266, %r8668, 1071801958;
	@%p2266 bra 	$L__BB0_2669;
	mov.f64 	%fd28284, 0d3FF0000000000000;
	sub.f64 	%fd28285, %fd28284, %fd3793;
	{
	.reg .b32 %temp; 
	mov.b64 	{%r8669, %temp}, %fd28285;
	}
	{
	.reg .b32 %temp; 
	mov.b64 	{%temp, %r8670}, %fd28285;
	}
	add.s32 	%r8671, %r8670, -1048576;
	mov.b64 	%fd28286, {%r8669, %r8671};
	rsqrt.approx.ftz.f64 	%fd28287, %fd28286;
	{
	.reg .b32 %temp; 
	mov.b64 	{%r8672, %temp}, %fd28287;
	}
	{
	.reg .b32 %temp; 
	mov.b64 	{%temp, %r8673}, %fd28287;
	}
	add.s32 	%r8674, %r8673, -1048576;
	mov.b64 	%fd28288, {%r8672, %r8674};
	mul.f64 	%fd28289, %fd28286, %fd28287;
	neg.f64 	%fd28290, %fd28289;
	fma.rn.f64 	%fd28291, %fd28289, %fd28290, %fd28286;
	fma.rn.f64 	%fd28292, %fd28291, %fd28288, %fd28289;
	neg.f64 	%fd28293, %fd28292;
	fma.rn.f64 	%fd28294, %fd28287, %fd28293, 0d3FF0000000000000;
	fma.rn.f64 	%fd28295, %fd28294, %fd28288, %fd28288;
	fma.rn.f64 	%fd28296, %fd28292, %fd28293, %fd28286;
	fma.rn.f64 	%fd28297, %fd28296, %fd28295, %fd28292;
	{
	.reg .b32 %temp; 
	mov.b64 	{%r8675, %temp}, %fd28297;
	}
	{
	.reg .b32 %temp; 
	mov.b64 	{%temp, %r8676}, %fd28297;
	}
	add.s32 	%r8677, %r8676, 1048576;
	mov.b64 	%fd28298, {%r8675, %r8677};
	fma.rn.f64 	%fd28299, %fd28285, 0d3EC715B371155F70, 0dBEBAC2FE66FAAC4B;
	fma.rn.f64 	%fd28300, %fd28299, %fd28285, 0d3ED9A9B88EFCD9B8;
	fma.rn.f64 	%fd28301, %fd28300, %fd28285, 0d3EDD0F40A8A0C4C3;
	fma.rn.f64 	%fd28302, %fd28301, %fd28285, 0d3EF46D4CFA9E0E1F;
	fma.rn.f64 	%fd28303, %fd28302, %fd28285, 0d3F079C168D1E2422;
	fma.rn.f64 	%fd28304, %fd28303, %fd28285, 0d3F1C9A88C3BCA540;
	fma.rn.f64 	%fd28305, %fd28304, %fd28285, 0d3F31C4E64BD476DF;
	fma.rn.f64 	%fd28306, %fd28305, %fd28285, 0d3F46E8BA60009C8F;
	fma.rn.f64 	%fd28307, %fd28306, %fd28285, 0d3F5F1C71C62B05A2;
	fma.rn.f64 	%fd28308, %fd28307, %fd28285, 0d3F76DB6DB6DC9F2C;
	fma.rn.f64 	%fd28309, %fd28308, %fd28285, 0d3F9333333333329C;
	fma.rn.f64 	%fd28310, %fd28309, %fd28285, 0d3FB5555555555555;
	setp.lt.s32 	%p2267, %r8670, 1;
	mov.f64 	%fd28311, 0d0000000000000000;
	mul.rn.f64 	%fd28312, %fd3793, %fd28311;
	mul.f64 	%fd28313, %fd28285, %fd28310;
	fma.rn.f64 	%fd28314, %fd28313, %fd28298, %fd28298;
	selp.f64 	%fd28315, %fd28312, %fd28314, %p2267;
	setp.lt.s32 	%p2268, %r8670, 0;
	mov.f64 	%fd28316, 0d7FF0000000000000;
	mul.rn.f64 	%fd28317, %fd28315, %fd28316;
	selp.f64 	%fd28318, %fd28317, %fd28315, %p2268;
	setp.lt.s32 	%p2269, %r1555, 0;
	mov.f64 	%fd28319, 0dBCA1A62633145C07;
	add.rn.f64 	%fd28320, %fd28318, %fd28319;
	neg.f64 	%fd28321, %fd28320;
	mov.f64 	%fd28322, 0d400921FB54442D18;
	add.rn.f64 	%fd28323, %fd28322, %fd28321;
	selp.f64 	%fd76850, %fd28323, %fd28318, %p2269;
	bra.uni 	$L__BB0_2672;
$L__BB0_2669:
	mul.f64 	%fd28324, %fd3792, %fd3792;
	fma.rn.f64 	%fd28325, %fd28324, 0d3FB0066BDC1895E9, 0dBFB3823B180754AF;
	fma.rn.f64 	%fd28326, %fd28325, %fd28324, 0d3FB11E52CC2F79AE;
	fma.rn.f64 	%fd28327, %fd28326, %fd28324, 0dBF924EAF3526861B;
	fma.rn.f64 	%fd28328, %fd28327, %fd28324, 0d3F91DF02A31E6CB7;
	fma.rn.f64 	%fd28329, %fd28328, %fd28324, 0d3F847D18B0EEC6CC;
	fma.rn.f64 	%fd28330, %fd28329, %fd28324, 0d3F8D0AF961BA53B0;
	fma.rn.f64 	%fd28331, %fd28330, %fd28324, 0d3F91BF7734CF1C48;
	fma.rn.f64 	%fd28332, %fd28331, %fd28324, 0d3F96E91483144EF7;
	fma.rn.f64 	%fd28333, %fd28332, %fd28324, 0d3F9F1C6E0A4F9F81;
	fma.rn.f64 	%fd28334, %fd28333, %fd28324, 0d3FA6DB6DC27FA92B;
	fma.rn.f64 	%fd28335, %fd28334, %fd28324, 0d3FB333333320F91B;
	fma.rn.f64 	%fd28336, %fd28335, %fd28324, 0d3FC5555555555F4D;
	mul.f64 	%fd28337, %fd28324, %fd28336;
	fma.rn.f64 	%fd3795, %fd28337, %fd3793, %fd3793;
	setp.lt.s32 	%p2270, %r1555, 0;
	@%p2270 bra 	$L__BB0_2671;
	mov.f64 	%fd28338, 0dBC91A62633145C07;
	add.rn.f64 	%fd28339, %fd3795, %fd28338;
	neg.f64 	%fd28340, %fd28339;
	mov.f64 	%fd28341, 0d3FF921FB54442D18;
	add.rn.f64 	%fd76850, %fd28341, %fd28340;
	bra.uni 	$L__BB0_2672;
$L__BB0_2671:
	mov.f64 	%fd28342, 0d3C91A62633145C07;
	add.rn.f64 	%fd28343, %fd3795, %fd28342;
	mov.f64 	%fd28344, 0d3FF921FB54442D18;
	add.rn.f64 	%fd76850, %fd28344, %fd28343;
$L__BB0_2672:
	mul.f64 	%fd28345, %fd76850, 0d404CA5DC1A63C1F5;
	setp.gt.f64 	%p2271, %fd3791, 0d0000000000000000;
	neg.f64 	%fd28346, %fd28345;
	selp.f64 	%fd76917, %fd28346, %fd28345, %p2271;
$L__BB0_2673:
	mul.lo.s32 	%r8678, %r18273, 7;
	mul.wide.u32 	%rd1816, %r8678, 8;
	add.s64 	%rd1817, %rd33, %rd1816;
	ld.global.f64 	%fd28347, [%rd1817+32];
	mul.f64 	%fd28348, %fd28347, %fd3675;
	div.rn.f64 	%fd3802, %fd28348, %fd3678;
	mul.f64 	%fd28349, %fd28347, %fd3676;
	div.rn.f64 	%fd3803, %fd28349, %fd3678;
	mul.f64 	%fd28350, %fd28347, %fd3677;
	div.rn.f64 	%fd3804, %fd28350, %fd3678;
	@%p2242 bra 	$L__BB0_2719;
	shl.b32 	%r8679, %r18273, 1;
	or.b32  	%r8680, %r8679, 1;
	cvt.rn.f64.u32 	%fd76857, %r8680;
	abs.f64 	%fd28351, %fd76918;
	mov.f64 	%fd28352, 0d4066800000000000;
	sub.f64 	%fd28353, %fd28352, %fd28351;
	min.f64 	%fd28354, %fd28351, %fd28353;
	setp.lt.f64 	%p2273, %fd28354, %fd3667;
	@%p2273 bra 	$L__BB0_2696;
	mul.f64 	%fd28355, %fd76918, 0d3F91DF46A2529D3A;
	abs.f64 	%fd3806, %fd28355;
	setp.neu.f64 	%p2274, %fd3806, 0d7FF0000000000000;
	@%p2274 bra 	$L__BB0_2677;
	mul.f64 	%fd28363, %fd76918, 0d3F91DF46A2529D3A;
	mov.f64 	%fd28364, 0d0000000000000000;
	mul.rn.f64 	%fd76853, %fd28363, %fd28364;
	mov.b32 	%r18297, 0;
	bra.uni 	$L__BB0_2679;
$L__BB0_2677:
	mul.f64 	%fd28356, %fd76918, 0d3F91DF46A2529D3A;
	mul.f64 	%fd28357, %fd28356, 0d3FE45F306DC9C883;
	cvt.rni.s32.f64 	%r18297, %fd28357;
	cvt.rn.f64.s32 	%fd28358, %r18297;
	fma.rn.f64 	%fd28359, %fd28358, 0dBFF921FB54442D18, %fd28356;
	fma.rn.f64 	%fd28360, %fd28358, 0dBC91A62633145C00, %fd28359;
	fma.rn.f64 	%fd76853, %fd28358, 0dB97B839A252049C0, %fd28360;
	setp.ltu.f64 	%p2275, %fd3806, 0d41E0000000000000;
	@%p2275 bra 	$L__BB0_2679;
	mul.f64 	%fd28361, %fd76918, 0d3F91DF46A2529D3A;
	{ // callseq 280, 0
	.param .b64 param0;
	st.param.f64 	[param0], %fd28361;
	.param .align 16 .b8 retval0[16];
	call.uni (retval0), 
	__internal_trig_reduction_slowpathd, 
	(
	param0
	);
	ld.param.f64 	%fd76853, [retval0];
	ld.param.b32 	%r18297, [retval0+8];
	} // callseq 280
$L__BB0_2679:
	ld.param.u64 	%rd8000, [_Z8FitGrainPdPiS0_S_S_S0_S0_S_S_S_S_S_S_S_S_S_S_S_S__param_0];
	shl.b32 	%r8683, %r18297, 6;
	cvt.u64.u32 	%rd1818, %r8683;
	and.b64  	%rd1819, %rd1818, 64;
	mov.u64 	%rd1820, __cudart_sin_cos_coeffs;
	add.s64 	%rd1821, %rd1820, %rd1819;
	mul.rn.f64 	%fd28365, %fd76853, %fd76853;
	and.b32  	%r8684, %r18297, 1;
	setp.eq.b32 	%p2277, %r8684, 1;
	selp.f64 	%fd28366, 0dBDA8FF8320FD8164, 0d3DE5DB65F9785EBA, %p2277;
	ld.global.nc.v2.f64 	{%fd28367, %fd28368}, [%rd1821];
	fma.rn.f64 	%fd28369, %fd28366, %fd28365, %fd28367;
	fma.rn.f64 	%fd28370, %fd28369, %fd28365, %fd28368;
	ld.global.nc.v2.f64 	{%fd28371, %fd28372}, [%rd1821+16];
	fma.rn.f64 	%fd28373, %fd28370, %fd28365, %fd28371;
	fma.rn.f64 	%fd28374, %fd28373, %fd28365, %fd28372;
	ld.global.nc.v2.f64 	{%fd28375, %fd28376}, [%rd1821+32];
	fma.rn.f64 	%fd28377, %fd28374, %fd28365, %fd28375;
	fma.rn.f64 	%fd28378, %fd28377, %fd28365, %fd28376;
	fma.rn.f64 	%fd28379, %fd28378, %fd76853, %fd76853;
	fma.rn.f64 	%fd28380, %fd28378, %fd28365, 0d3FF0000000000000;
	selp.f64 	%fd28381, %fd28380, %fd28379, %p2277;
	and.b32  	%r8685, %r18297, 2;
	setp.eq.s32 	%p2278, %r8685, 0;
	mov.f64 	%fd28382, 0d0000000000000000;
	sub.f64 	%fd28383, %fd28382, %fd28381;
	selp.f64 	%fd28384, %fd28381, %fd28383, %p2278;
	mul.lo.s32 	%r8686, %r18273, 7;
	mul.wide.u32 	%rd1822, %r8686, 8;
	add.s64 	%rd1823, %rd33, %rd1822;
	ld.global.f64 	%fd28385, [%rd1823+24];
	cvt.rzi.s32.f64 	%r8687, %fd28385;
	cvta.to.global.u64 	%rd1824, %rd8000;
	mul.wide.s32 	%rd1825, %r8687, 8;
	add.s64 	%rd1826, %rd1824, %rd1825;
	ld.global.f64 	%fd3811, [%rd1826+40];
	neg.f64 	%fd28386, %fd3811;
	mul.f64 	%fd3812, %fd28384, %fd28386;
	@%p2274 bra 	$L__BB0_2681;
	mul.f64 	%fd28394, %fd76918, 0d3F91DF46A2529D3A;
	mov.f64 	%fd28395, 0d0000000000000000;
	mul.rn.f64 	%fd76855, %fd28394, %fd28395;
	mov.b32 	%r18299, 1;
	bra.uni 	$L__BB0_2684;
$L__BB0_2681:
	mul.f64 	%fd28387, %fd76918, 0d3F91DF46A2529D3A;
	mul.f64 	%fd28388, %fd28387, 0d3FE45F306DC9C883;
	cvt.rni.s32.f64 	%r18298, %fd28388;
	cvt.rn.f64.s32 	%fd28389, %r18298;
	fma.rn.f64 	%fd28390, %fd28389, 0dBFF921FB54442D18, %fd28387;
	fma.rn.f64 	%fd28391, %fd28389, 0dBC91A62633145C00, %fd28390;
	fma.rn.f64 	%fd76855, %fd28389, 0dB97B839A252049C0, %fd28391;
	setp.ltu.f64 	%p2279, %fd3806, 0d41E0000000000000;
	@%p2279 bra 	$L__BB0_2683;
	mul.f64 	%fd28392, %fd76918, 0d3F91DF46A2529D3A;
	{ // callseq 281, 0
	.param .b64 param0;
	st.param.f64 	[param0], %fd28392;
	.param .align 16 .b8 retval0[16];
	call.uni (retval0), 
	__internal_trig_reduction_slowpathd, 
	(
	param0
	);
	ld.param.f64 	%fd76855, [retval0];
	ld.param.b32 	%r18298, [retval0+8];
	} // callseq 281
$L__BB0_2683:
	add.s32 	%r18299, %r18298, 1;
$L__BB0_2684:
	setp.lt.s32 	%p2280, %r1492, 1;
	shl.b32 	%r8690, %r18299, 6;
	cvt.u64.u32 	%rd1827, %r8690;
	and.b64  	%rd1828, %rd1827, 64;
	mov.u64 	%rd1829, __cudart_sin_cos_coeffs;
	add.s64 	%rd1830, %rd1829, %rd1828;
	mul.rn.f64 	%fd28396, %fd76855, %fd76855;
	and.b32  	%r8691, %r18299, 1;
	setp.eq.b32 	%p2281, %r8691, 1;
	selp.f64 	%fd28397, 0dBDA8FF8320FD8164, 0d3DE5DB65F9785EBA, %p2281;
	ld.global.nc.v2.f64 	{%fd28398, %fd28399}, [%rd1830];
	fma.rn.f64 	%fd28400, %fd28397, %fd28396, %fd28398;
	fma.rn.f64 	%fd28401, %fd28400, %fd28396, %fd28399;
	ld.global.nc.v2.f64 	{%fd28402, %fd28403}, [%rd1830+16];
	fma.rn.f64 	%fd28404, %fd28401, %fd28396, %fd28402;
	fma.rn.f64 	%fd28405, %fd28404, %fd28396, %fd28403;
	ld.global.nc.v2.f64 	{%fd28406, %fd28407}, [%rd1830+32];
	fma.rn.f64 	%fd28408, %fd28405, %fd28396, %fd28406;
	fma.rn.f64 	%fd28409, %fd28408, %fd28396, %fd28407;
	fma.rn.f64 	%fd28410, %fd28409, %fd76855, %fd76855;
	fma.rn.f64 	%fd28411, %fd28409, %fd28396, 0d3FF0000000000000;
	selp.f64 	%fd28412, %fd28411, %fd28410, %p2281;
	and.b32  	%r8692, %r18299, 2;
	setp.eq.s32 	%p2282, %r8692, 0;
	mov.f64 	%fd28413, 0d0000000000000000;
	sub.f64 	%fd28414, %fd28413, %fd28412;
	selp.f64 	%fd28415, %fd28412, %fd28414, %p2282;
	mul.f64 	%fd3818, %fd3811, %fd28415;
	@%p2280 bra 	$L__BB0_2693;
	ld.local.f64 	%fd76856, [%rd25];
	mov.b32 	%r18300, 0;
$L__BB0_2686:
	ld.param.u64 	%rd8290, [_Z8FitGrainPdPiS0_S_S_S0_S0_S_S_S_S_S_S_S_S_S_S_S_S__param_3];
	mul.lo.s32 	%r8694, %r18300, 6;
	cvta.to.global.u64 	%rd1831, %rd8290;
	mul.wide.u32 	%rd1832, %r8694, 8;
	add.s64 	%rd1833, %rd1831, %rd1832;
	ld.global.f64 	%fd28416, [%rd1833+32];
	setp.leu.f64 	%p2283, %fd76856, %fd28416;
	@%p2283 bra 	$L__BB0_2692;
	ld.param.u64 	%rd8291, [_Z8FitGrainPdPiS0_S_S_S0_S0_S_S_S_S_S_S_S_S_S_S_S_S__param_3];
	cvta.to.global.u64 	%rd1834, %rd8291;
	mul.lo.s32 	%r8695, %r18300, 6;
	mul.wide.u32 	%rd1835, %r8695, 8;
	add.s64 	%rd1836, %rd1834, %rd1835;
	ld.global.f64 	%fd28417, [%rd1836+40];
	setp.geu.f64 	%p2284, %fd76856, %fd28417;
	@%p2284 bra 	$L__BB0_2692;
	ld.param.u64 	%rd8292, [_Z8FitGrainPdPiS0_S_S_S0_S0_S_S_S_S_S_S_S_S_S_S_S_S__param_3];
	cvta.to.global.u64 	%rd1837, %rd8292;
	mul.lo.s32 	%r8696, %r18300, 6;
	mul.wide.u32 	%rd1838, %r8696, 8;
	add.s64 	%rd1839, %rd1837, %rd1838;
	ld.global.f64 	%fd28418, [%rd1839];
	setp.leu.f64 	%p2285, %fd3812, %fd28418;
	@%p2285 bra 	$L__BB0_2692;
	ld.param.u64 	%rd8293, [_Z8FitGrainPdPiS0_S_S_S0_S0_S_S_S_S_S_S_S_S_S_S_S_S__param_3];
	cvta.to.global.u64 	%rd1840, %rd8293;
	mul.lo.s32 	%r8697, %r18300, 6;
	mul.wide.u32 	%rd1841, %r8697, 8;
	add.s64 	%rd1842, %rd1840, %rd1841;
	ld.global.f64 	%fd28419, [%rd1842+8];
	setp.geu.f64 	%p2286, %fd3812, %fd28419;
	@%p2286 bra 	$L__BB0_2692;
	ld.param.u64 	%rd8294, [_Z8FitGrainPdPiS0_S_S_S0_S0_S_S_S_S_S_S_S_S_S_S_S_S__param_3];
	cvta.to.global.u64 	%rd1843, %rd8294;
	mul.lo.s32 	%r8698, %r18300, 6;
	mul.wide.u32 	%rd1844, %r8698, 8;
	add.s64 	%rd1845, %rd1843, %rd1844;
	ld.global.f64 	%fd28420, [%rd1845+16];
	setp.leu.f64 	%p2287, %fd3818, %fd28420;
	@%p2287 bra 	$L__BB0_2692;
	ld.param.u64 	%rd8295, [_Z8FitGrainPdPiS0_S_S_S0_S0_S_S_S_S_S_S_S_S_S_S_S_S__param_3];
	cvta.to.global.u64 	%rd1846, %rd8295;
	mul.lo.s32 	%r8700, %r18300, 6;
	mul.wide.u32 	%rd1847, %r8700, 8;
	add.s64 	%rd1848, %rd1846, %rd1847;
	ld.global.f64 	%fd28421, [%rd1848+24];
	setp.lt.f64 	%p2288, %fd3818, %fd28421;
	mov.b32 	%r18311, 1;
	@%p2288 bra 	$L__BB0_2695;
$L__BB0_2692:
	add.s32 	%r18300, %r18300, 1;
	setp.ne.s32 	%p2289, %r18300, %r1492;
	mov.b32 	%r18311, 0;
	@%p2289 bra 	$L__BB0_2686;
$L__BB0_2693:
	mov.u32 	%r1566, %r18311;
	shl.b32 	%r8703, %r18273, 1;
	or.b32  	%r8704, %r8703, 1;
	cvt.rn.f64.u32 	%fd76857, %r8704;
	setp.eq.s32 	%p2290, %r1566, 0;
	mov.b32 	%r18311, 0;
	@%p2290 bra 	$L__BB0_2696;
	ld.local.f64 	%fd76856, [%rd25];
	mov.u32 	%r18311, %r1566;
$L__BB0_2695:
	shl.b32 	%r8705, %r18312, 3;
	mul.wide.s32 	%rd1849, %r8705, 8;
	add.s64 	%rd1850, %rd31, %rd1849;
	st.global.f64 	[%rd1850], %fd3812;
	st.global.f64 	[%rd1850+8], %fd3818;
	st.global.f64 	[%rd1850+16], %fd76856;
	st.global.f64 	[%rd1850+24], %fd3802;
	st.global.f64 	[%rd1850+32], %fd3803;
	st.global.f64 	[%rd1850+40], %fd3804;
	mul.lo.s32 	%r8706, %r18273, 7;
	mul.wide.u32 	%rd1851, %r8706, 8;
	add.s64 	%rd1852, %rd33, %rd1851;
	ld.global.f64 	%fd28422, [%rd1852+24];
	st.global.f64 	[%rd1850+48], %fd28422;
	shl.b32 	%r8707, %r18273, 1;
	or.b32  	%r8708, %r8707, 1;
	cvt.rn.f64.u32 	%fd28423, %r8708;
	st.global.f64 	[%rd1850+56], %fd28423;
	add.f64 	%fd76857, %fd28423, 0d3FF0000000000000;
	add.s32 	%r18312, %r18312, 1;
$L__BB0_2696:
	setp.eq.s32 	%p2291, %r18290, 1;
	@%p2291 bra 	$L__BB0_2719;
	abs.f64 	%fd28424, %fd76917;
	mov.f64 	%fd28425, 0d4066800000000000;
	sub.f64 	%fd28426, %fd28425, %fd28424;
	min.f64 	%fd28427, %fd28424, %fd28426;
	setp.lt.f64 	%p2292, %fd28427, %fd3667;
	@%p2292 bra 	$L__BB0_2719;
	mul.f64 	%fd28428, %fd76917, 0d3F91DF46A2529D3A;
	abs.f64 	%fd3825, %fd28428;
	setp.eq.f64 	%p2293, %fd3825, 0d7FF0000000000000;
	@%p2293 bra 	$L__BB0_2701;
	mul.f64 	%fd28429, %fd76917, 0d3F91DF46A2529D3A;
	mul.f64 	%fd28430, %fd28429, 0d3FE45F306DC9C883;
	cvt.rni.s32.f64 	%r18305, %fd28430;
	cvt.rn.f64.s32 	%fd28431, %r18305;
	fma.rn.f64 	%fd28432, %fd28431, 0dBFF921FB54442D18, %fd28429;
	fma.rn.f64 	%fd28433, %fd28431, 0dBC91A62633145C00, %fd28432;
	fma.rn.f64 	%fd76858, %fd28431, 0dB97B839A252049C0, %fd28433;
	setp.ltu.f64 	%p2294, %fd3825, 0d41E0000000000000;
	@%p2294 bra 	$L__BB0_2702;
	mul.f64 	%fd28434, %fd76917, 0d3F91DF46A2529D3A;
	{ // callseq 282, 0
	.param .b64 param0;
	st.param.f64 	[param0], %fd28434;
	.param .align 16 .b8 retval0[16];
	call.uni (retval0), 
	__internal_trig_reduction_slowpathd, 
	(
	param0
	);
	ld.param.f64 	%fd76858, [retval0];
	ld.param.b32 	%r18305, [retval0+8];
	} // callseq 282
	bra.uni 	$L__BB0_2702;
$L__BB0_2701:
	mul.f64 	%fd28436, %fd76917, 0d3F91DF46A2529D3A;
	mov.f64 	%fd28437, 0d0000000000000000;
	mul.rn.f64 	%fd76858, %fd28436, %fd28437;
	mov.b32 	%r18305, 0;
$L__BB0_2702:
	ld.param.u64 	%rd8001, [_Z8FitGrainPdPiS0_S_S_S0_S0_S_S_S_S_S_S_S_S_S_S_S_S__param_0];
	shl.b32 	%r8711, %r18305, 6;
	cvt.u64.u32 	%rd1853, %r8711;
	and.b64  	%rd1854, %rd1853, 64;
	mov.u64 	%rd1855, __cudart_sin_cos_coeffs;
	add.s64 	%rd1856, %rd1855, %rd1854;
	mul.rn.f64 	%fd28438, %fd76858, %fd76858;
	and.b32  	%r8712, %r18305, 1;
	setp.eq.b32 	%p2296, %r8712, 1;
	selp.f64 	%fd28439, 0dBDA8FF8320FD8164, 0d3DE5DB65F9785EBA, %p2296;
	ld.global.nc.v2.f64 	{%fd28440, %fd28441}, [%rd1856];
	fma.rn.f64 	%fd28442, %fd28439, %fd28438, %fd28440;
	fma.rn.f64 	%fd28443, %fd28442, %fd28438, %fd28441;
	ld.global.nc.v2.f64 	{%fd28444, %fd28445}, [%rd1856+16];
	fma.rn.f64 	%fd28446, %fd28443, %fd28438, %fd28444;
	fma.rn.f64 	%fd28447, %fd28446, %fd28438, %fd28445;
	ld.global.nc.v2.f64 	{%fd28448, %fd28449}, [%rd1856+32];
	fma.rn.f64 	%fd28450, %fd28447, %fd28438, %fd28448;
	fma.rn.f64 	%fd28451, %fd28450, %fd28438, %fd28449;
	fma.rn.f64 	%fd28452, %fd28451, %fd76858, %fd76858;
	fma.rn.f64 	%fd28453, %fd28451, %fd28438, 0d3FF0000000000000;
	selp.f64 	%fd28454, %fd28453, %fd28452, %p2296;
	and.b32  	%r8713, %r18305, 2;
	setp.eq.s32 	%p2297, %r8713, 0;
	mov.f64 	%fd28455, 0d0000000000000000;
	sub.f64 	%fd28456, %fd28455, %fd28454;
	selp.f64 	%fd28457, %fd28454, %fd28456, %p2297;
	mul.lo.s32 	%r8714, %r18273, 7;
	mul.wide.u32 	%rd1857, %r8714, 8;
	add.s64 	%rd1858, %rd33, %rd1857;
	ld.global.f64 	%fd28458, [%rd1858+24];
	cvt.rzi.s32.f64 	%r8715, %fd28458;
	cvta.to.global.u64 	%rd1859, %rd8001;
	mul.wide.s32 	%rd1860, %r8715, 8;
	add.s64 	%rd1861, %rd1859, %rd1860;
	ld.global.f64 	%fd3830, [%rd1861+40];
	neg.f64 	%fd28459, %fd3830;
	mul.f64 	%fd3831, %fd28457, %fd28459;
	@%p2293 bra 	$L__BB0_2706;
	mul.f64 	%fd28460, %fd76917, 0d3F91DF46A2529D3A;
	mul.f64 	%fd28461, %fd28460, 0d3FE45F306DC9C883;
	cvt.rni.s32.f64 	%r18306, %fd28461;
	cvt.rn.f64.s32 	%fd28462, %r18306;
	fma.rn.f64 	%fd28463, %fd28462, 0dBFF921FB54442D18, %fd28460;
	fma.rn.f64 	%fd28464, %fd28462, 0dBC91A62633145C00, %fd28463;
	fma.rn.f64 	%fd76860, %fd28462, 0dB97B839A252049C0, %fd28464;
	setp.ltu.f64 	%p2298, %fd3825, 0d41E0000000000000;
	@%p2298 bra 	$L__BB0_2705;
	mul.f64 	%fd28465, %fd76917, 0d3F91DF46A2529D3A;
	{ // callseq 283, 0
	.param .b64 param0;
	st.param.f64 	[param0], %fd28465;
	.param .align 16 .b8 retval0[16];
	call.uni (retval0), 
	__internal_trig_reduction_slowpathd, 
	(
	param0
	);
	ld.param.f64 	%fd76860, [retval0];
	ld.param.b32 	%r18306, [retval0+8];
	} // callseq 283
$L__BB0_2705:
	add.s32 	%r18307, %r18306, 1;
	bra.uni 	$L__BB0_2707;
$L__BB0_2706:
	mul.f64 	%fd28467, %fd76917, 0d3F91DF46A2529D3A;
	mov.f64 	%fd28468, 0d0000000000000000;
	mul.rn.f64 	%fd76860, %fd28467, %fd28468;
	mov.b32 	%r18307, 1;
$L__BB0_2707:
	setp.lt.s32 	%p2299, %r1492, 1;
	shl.b32 	%r8718, %r18307, 6;
	cvt.u64.u32 	%rd1862, %r8718;
	and.b64  	%rd1863, %rd1862, 64;
	mov.u64 	%rd1864, __cudart_sin_cos_coeffs;
	add.s64 	%rd1865, %rd1864, %rd1863;
	mul.rn.f64 	%fd28469, %fd76860, %fd76860;
	and.b32  	%r8719, %r18307, 1;
	setp.eq.b32 	%p2300, %r8719, 1;
	selp.f64 	%fd28470, 0dBDA8FF8320FD8164, 0d3DE5DB65F9785EBA, %p2300;
	ld.global.nc.v2.f64 	{%fd28471, %fd28472}, [%rd1865];
	fma.rn.f64 	%fd28473, %fd28470, %fd28469, %fd28471;
	fma.rn.f64 	%fd28474, %fd28473, %fd28469, %fd28472;
	ld.global.nc.v2.f64 	{%fd28475, %fd28476}, [%rd1865+16];
	fma.rn.f64 	%fd28477, %fd28474, %fd28469, %fd28475;
	fma.rn.f64 	%fd28478, %fd28477, %fd28469, %fd28476;
	ld.global.nc.v2.f64 	{%fd28479, %fd28480}, [%rd1865+32];
	fma.rn.f64 	%fd28481, %fd28478, %fd28469, %fd28479;
	fma.rn.f64 	%fd28482, %fd28481, %fd28469, %fd28480;
	fma.rn.f64 	%fd28483, %fd28482, %fd76860, %fd76860;
	fma.rn.f64 	%fd28484, %fd28482, %fd28469, 0d3FF0000000000000;
	selp.f64 	%fd28485, %fd28484, %fd28483, %p2300;
	and.b32  	%r8720, %r18307, 2;
	setp.eq.s32 	%p2301, %r8720, 0;
	mov.f64 	%fd28486, 0d0000000000000000;
	sub.f64 	%fd28487, %fd28486, %fd28485;
	selp.f64 	%fd28488, %fd28485, %fd28487, %p2301;
	mul.f64 	%fd3837, %fd3830, %fd28488;
	@%p2299 bra 	$L__BB0_2716;
	ld.local.f64 	%fd76861, [%rd25+8];
	mov.b32 	%r18308, 0;
$L__BB0_2709:
	ld.param.u64 	%rd8296, [_Z8FitGrainPdPiS0_S_S_S0_S0_S_S_S_S_S_S_S_S_S_S_S_S__param_3];
	mul.lo.s32 	%r8722, %r18308, 6;
	cvta.to.global.u64 	%rd1866, %rd8296;
	mul.wide.u32 	%rd1867, %r8722, 8;
	add.s64 	%rd1868, %rd1866, %rd1867;
	ld.global.f64 	%fd28489, [%rd1868+32];
	setp.leu.f64 	%p2302, %fd76861, %fd28489;
	@%p2302 bra 	$L__BB0_2715;
	ld.param.u64 	%rd8297, [_Z8FitGrainPdPiS0_S_S_S0_S0_S_S_S_S_S_S_S_S_S_S_S_S__param_3];
	cvta.to.global.u64 	%rd1869, %rd8297;
	mul.lo.s32 	%r8723, %r18308, 6;
	mul.wide.u32 	%rd1870, %r8723, 8;
	add.s64 	%rd1871, %rd1869, %rd1870;
	ld.global.f64 	%fd28490, [%rd1871+40];
	setp.geu.f64 	%p2303, %fd76861, %fd28490;
	@%p2303 bra 	$L__BB0_2715;
	ld.param.u64 	%rd8298, [_Z8FitGrainPdPiS0_S_S_S0_S0_S_S_S_S_S_S_S_S_S_S_S_S__param_3];
	cvta.to.global.u64 	%rd1872, %rd8298;
	mul.lo.s32 	%r8724, %r18308, 6;
	mul.wide.u32 	%rd1873, %r8724, 8;
	add.s64 	%rd1874, %rd1872, %rd1873;
	ld.global.f64 	%fd28491, [%rd1874];
	setp.leu.f64 	%p2304, %fd3831, %fd28491;
	@%p2304 bra 	$L__BB0_2715;
	ld.param.u64 	%rd8299, [_Z8FitGrainPdPiS0_S_S_S0_S0_S_S_S_S_S_S_S_S_S_S_S_S__param_3];
	cvta.to.global.u64 	%rd1875, %rd8299;
	mul.lo.s32 	%r8725, %r18308, 6;
	mul.wide.u32 	%rd1876, %r8725, 8;
	add.s64 	%rd1877, %rd1875, %rd1876;
	ld.global.f64 	%fd28492, [%rd1877+8];
	setp.geu.f64 	%p2305, %fd3831, %fd28492;
	@%p2305 bra 	$L__BB0_2715;
	ld.param.u64 	%rd8300, [_Z8FitGrainPdPiS0_S_S_S0_S0_S_S_S_S_S_S_S_S_S_S_S_S__param_3];
	cvta.to.global.u64 	%rd1878, %rd8300;
	mul.lo.s32 	%r8726, %r18308, 6;
	mul.wide.u32 	%rd1879, %r8726, 8;
	add.s64 	%rd1880, %rd1878, %rd1879;
	ld.global.f64 	%fd28493, [%rd1880+16];
	setp.leu.f64 	%p2306, %fd3837, %fd28493;
	@%p2306 bra 	$L__BB0_2715;
	ld.param.u64 	%rd8301, [_Z8FitGrainPdPiS0_S_S_S0_S0_S_S_S_S_S_S_S_S_S_S_S_S__param_3];
	cvta.to.global.u64 	%rd1881, %rd8301;
	mul.lo.s32 	%r8728, %r18308, 6;
	mul.wide.u32 	%rd1882, %r8728, 8;
	add.s64 	%rd1883, %rd1881, %rd1882;
	ld.global.f64 	%fd28494, [%rd1883+24];
	setp.lt.f64 	%p2307, %fd3837, %fd28494;
	mov.b32 	%r18311, 1;
	@%p2307 bra 	$L__BB0_2718;
$L__BB0_2715:
	add.s32 	%r18308, %r18308, 1;
	setp.ne.s32 	%p2308, %r18308, %r1492;
	mov.b32 	%r18311, 0;
	@%p2308 bra 	$L__BB0_2709;
$L__BB0_2716:
	mov.u32 	%r1581, %r18311;
	setp.eq.s32 	%p2309, %r1581, 0;
	mov.b32 	%r18311, 0;
	@%p2309 bra 	$L__BB0_2719;
	ld.local.f64 	%fd76861, [%rd25+8];
	mov.u32 	%r18311, %r1581;
$L__BB0_2718:
	shl.b32 	%r8731, %r18312, 3;
	mul.wide.s32 	%rd1884, %r8731, 8;
	add.s64 	%rd1885, %rd31, %rd1884;
	st.global.f64 	[%rd1885], %fd3831;
	st.global.f64 	[%rd1885+8], %fd3837;
	st.global.f64 	[%rd1885+16], %fd76861;
	st.global.f64 	[%rd1885+24], %fd3802;
	st.global.f64 	[%rd1885+32], %fd3803;
	st.global.f64 	[%rd1885+40], %fd3804;
	mul.lo.s32 	%r8732, %r18273, 7;
	mul.wide.u32 	%rd1886, %r8732, 8;
	add.s64 	%rd1887, %rd33, %rd1886;
	ld.global.f64 	%fd28495, [%rd1887+24];
	st.global.f64 	[%rd1885+48], %fd28495;
	st.global.f64 	[%rd1885+56], %fd76857;
	add.s32 	%r18312, %r18312, 1;
$L__BB0_2719:
	ld.param.u64 	%rd8164, [_Z8FitGrainPdPiS0_S_S_S0_S0_S_S_S_S_S_S_S_S_S_S_S_S__param_2];
	add.s32 	%r18273, %r18273, 1;
	cvta.to.global.u64 	%rd1888, %rd8164;
	ld.global.u32 	%r8733, [%rd1888+4];
	setp.lt.s32 	%p2310, %r18273, %r8733;
	@%p2310 bra 	$L__BB0_2574;
$L__BB0_2720:
	setp.lt.s32 	%p2311, %r1, 1;
	mov.f64 	%fd76864, 0d0000000000000000;
	@%p2311 bra 	$L__BB0_2845;
	ld.param.u64 	%rd8002, [_Z8FitGrainPdPiS0_S_S_S0_S0_S_S_S_S_S_S_S_S_S_S_S_S__param_0];
	ld.global.f64 	%fd3843, [%rd32+1344];
	ld.global.f64 	%fd3844, [%rd32+1352];
	ld.global.f64 	%fd3845, [%rd32+1360];
	cvta.to.global.u64 	%rd1889, %rd8002;
	ld.global.f64 	%fd3846, [%rd1889];
	ld.global.f64 	%fd28498, [%rd1889+4160];
	mul.f64 	%fd3847, %fd28498, 0d3F91DF46A2529D3A;
	abs.f64 	%fd3848, %fd3847;
	setp.eq.f64 	%p2312, %fd3848, 0d7FF0000000000000;
	mul.f64 	%fd28499, %fd3847, 0d3FE45F306DC9C883;
	cvt.rni.s32.f64 	%r1588, %fd28499;
	cvt.rn.f64.s32 	%fd28500, %r1588;
	fma.rn.f64 	%fd28501, %fd28500, 0dBFF921FB54442D18, %fd3847;
	fma.rn.f64 	%fd28502, %fd28500, 0dBC91A62633145C00, %fd28501;
	fma.rn.f64 	%fd3849, %fd28500, 0dB97B839A252049C0, %fd28502;
	setp.ltu.f64 	%p2313, %fd3848, 0d41E0000000000000;
	abs.f64 	%fd3850, %fd28498;
	or.pred  	%p48, %p2312, %p2313;
	neg.f64 	%fd3851, %fd3846;
	mov.f64 	%fd76864, 0d0000000000000000;
	mov.b32 	%r18314, 0;
$L__BB0_2722:
	ld.param.u64 	%rd8622, [_Z8FitGrainPdPiS0_S_S_S0_S0_S_S_S_S_S_S_S_S_S_S_S_S__param_7];
	mul.lo.s32 	%r8735, %r18314, 9;
	cvta.to.global.u64 	%rd1890, %rd8622;
	mul.lo.s32 	%r8736, %r2, 9;
	mul.wide.s32 	%rd1891, %r8736, 8;
	add.s64 	%rd1892, %rd1890, %rd1891;
	mul.wide.u32 	%rd1893, %r8735, 8;
	add.s64 	%rd1894, %rd1892, %rd1893;
	ld.global.f64 	%fd3853, [%rd1894+40];
	ld.global.f64 	%fd3854, [%rd1894+48];
	ld.global.f64 	%fd3855, [%rd1894+32];
	mul.f64 	%fd28503, %fd3855, 0d3F91DF46A2529D3A;
	abs.f64 	%fd3856, %fd28503;
	setp.neu.f64 	%p2314, %fd3856, 0d7FF0000000000000;
	@%p2314 bra 	$L__BB0_2724;
	mul.f64 	%fd28511, %fd3855, 0d3F91DF46A2529D3A;
	mov.f64 	%fd28512, 0d0000000000000000;
	mul.rn.f64 	%fd76865, %fd28511, %fd28512;
	mov.b32 	%r18315, 0;
	bra.uni 	$L__BB0_2726;
$L__BB0_2724:
	mul.f64 	%fd28504, %fd3855, 0d3F91DF46A2529D3A;
	mul.f64 	%fd28505, %fd28504, 0d3FE45F306DC9C883;
	cvt.rni.s32.f64 	%r18315, %fd28505;
	cvt.rn.f64.s32 	%fd28506, %r18315;
	fma.rn.f64 	%fd28507, %fd28506, 0dBFF921FB54442D18, %fd28504;
	fma.rn.f64 	%fd28508, %fd28506, 0dBC91A62633145C00, %fd28507;
	fma.rn.f64 	%fd76865, %fd28506, 0dB97B839A252049C0, %fd28508;
	setp.ltu.f64 	%p2315, %fd3856, 0d41E0000000000000;
	@%p2315 bra 	$L__BB0_2726;
	mul.f64 	%fd28509, %fd3855, 0d3F91DF46A2529D3A;
	{ // callseq 284, 0
	.param .b64 param0;
	st.param.f64 	[param0], %fd28509;
	.param .align 16 .b8 retval0[16];
	call.uni (retval0), 
	__internal_trig_reduction_slowpathd, 
	(
	param0
	);
	ld.param.f64 	%fd76865, [retval0];
	ld.param.b32 	%r18315, [retval0+8];
	} // callseq 284
$L__BB0_2726:
	shl.b32 	%r8739, %r18315, 6;
	cvt.u64.u32 	%rd1895, %r8739;
	and.b64  	%rd1896, %rd1895, 64;
	mov.u64 	%rd1897, __cudart_sin_cos_coeffs;
	add.s64 	%rd1898, %rd1897, %rd1896;
	mul.rn.f64 	%fd28513, %fd76865, %fd76865;
	and.b32  	%r8740, %r18315, 1;
	setp.eq.b32 	%p2317, %r8740, 1;
	selp.f64 	%fd28514, 0dBDA8FF8320FD8164, 0d3DE5DB65F9785EBA, %p2317;
	ld.global.nc.v2.f64 	{%fd28515, %fd28516}, [%rd1898];
	fma.rn.f64 	%fd28517, %fd28514, %fd28513, %fd28515;
	fma.rn.f64 	%fd28518, %fd28517, %fd28513, %fd28516;
	ld.global.nc.v2.f64 	{%fd28519, %fd28520}, [%rd1898+16];
	fma.rn.f64 	%fd28521, %fd28518, %fd28513, %fd28519;
	fma.rn.f64 	%fd28522, %fd28521, %fd28513, %fd28520;
	ld.global.nc.v2.f64 	{%fd28523, %fd28524}, [%rd1898+32];
	fma.rn.f64 	%fd28525, %fd28522, %fd28513, %fd28523;
	fma.rn.f64 	%fd28526, %fd28525, %fd28513, %fd28524;
	fma.rn.f64 	%fd28527, %fd28526, %fd76865, %fd76865;
	fma.rn.f64 	%fd28528, %fd28526, %fd28513, 0d3FF0000000000000;
	selp.f64 	%fd28529, %fd28528, %fd28527, %p2317;
	and.b32  	%r8741, %r18315, 2;
	setp.eq.s32 	%p2318, %r8741, 0;
	mov.f64 	%fd28530, 0d0000000000000000;
	sub.f64 	%fd28531, %fd28530, %fd28529;
	selp.f64 	%fd3861, %fd28529, %fd28531, %p2318;
	@%p2314 bra 	$L__BB0_2728;
	mul.f64 	%fd28539, %fd3855, 0d3F91DF46A2529D3A;
	mov.f64 	%fd28540, 0d0000000000000000;
	mul.rn.f64 	%fd76867, %fd28539, %fd28540;
	mov.b32 	%r18317, 1;
	bra.uni 	$L__BB0_2731;
$L__BB0_2728:
	mul.f64 	%fd28532, %fd3855, 0d3F91DF46A2529D3A;
	mul.f64 	%fd28533, %fd28532, 0d3FE45F306DC9C883;
	cvt.rni.s32.f64 	%r18316, %fd28533;
	cvt.rn.f64.s32 	%fd28534, %r18316;
	fma.rn.f64 	%fd28535, %fd28534, 0dBFF921FB54442D18, %fd28532;
	fma.rn.f64 	%fd28536, %fd28534, 0dBC91A62633145C00, %fd28535;
	fma.rn.f64 	%fd76867, %fd28534, 0dB97B839A252049C0, %fd28536;
	setp.ltu.f64 	%p2319, %fd3856, 0d41E0000000000000;
	@%p2319 bra 	$L__BB0_2730;
	mul.f64 	%fd28537, %fd3855, 0d3F91DF46A2529D3A;
	{ // callseq 285, 0
	.param .b64 param0;
	st.param.f64 	[param0], %fd28537;
	.param .align 16 .b8 retval0[16];
	call.uni (retval0), 
	__internal_trig_reduction_slowpathd, 
	(
	param0
	);
	ld.param.f64 	%fd76867, [retval0];
	ld.param.b32 	%r18316, [retval0+8];
	} // callseq 285
$L__BB0_2730:
	add.s32 	%r18317, %r18316, 1;
$L__BB0_2731:
	mov.f64 	%fd28541, 0d0000000000000000;
	mul.rn.f64 	%fd76869, %fd3847, %fd28541;
	shl.b32 	%r8745, %r18317, 6;
	cvt.u64.u32 	%rd1899, %r8745;
	and.b64  	%rd1900, %rd1899, 64;
	mov.u64 	%rd1901, __cudart_sin_cos_coeffs;
	add.s64 	%rd1902, %rd1901, %rd1900;
	mul.rn.f64 	%fd28542, %fd76867, %fd76867;
	and.b32  	%r8746, %r18317, 1;
	setp.eq.b32 	%p2321, %r8746, 1;
	selp.f64 	%fd28543, 0dBDA8FF8320FD8164, 0d3DE5DB65F9785EBA, %p2321;
	ld.global.nc.v2.f64 	{%fd28544, %fd28545}, [%rd1902];
	fma.rn.f64 	%fd28546, %fd28543, %fd28542, %fd28544;
	fma.rn.f64 	%fd28547, %fd28546, %fd28542, %fd28545;
	ld.global.nc.v2.f64 	{%fd28548, %fd28549}, [%rd1902+16];
	fma.rn.f64 	%fd28550, %fd28547, %fd28542, %fd28548;
	fma.rn.f64 	%fd28551, %fd28550, %fd28542, %fd28549;
	ld.global.nc.v2.f64 	{%fd28552, %fd28553}, [%rd1902+32];
	fma.rn.f64 	%fd28554, %fd28551, %fd28542, %fd28552;
	fma.rn.f64 	%fd28555, %fd28554, %fd28542, %fd28553;
	fma.rn.f64 	%fd28556, %fd28555, %fd76867, %fd76867;
	fma.rn.f64 	%fd28557, %fd28555, %fd28542, 0d3FF0000000000000;
	selp.f64 	%fd28558, %fd28557, %fd28556, %p2321;
	and.b32  	%r8747, %r18317, 2;
	setp.eq.s32 	%p2322, %r8747, 0;
	sub.f64 	%fd28559, %fd28541, %fd28558;
	selp.f64 	%fd28560, %fd28558, %fd28559, %p2322;
	mul.f64 	%fd28561, %fd3843, %fd28560;
	mul.f64 	%fd28562, %fd3844, %fd3861;
	sub.f64 	%fd3868, %fd28561, %fd28562;
	mul.f64 	%fd28563, %fd3844, %fd28560;
	fma.rn.f64 	%fd3869, %fd3843, %fd3861, %fd28563;
	mov.b32 	%r18319, 1;
	@%p2312 bra 	$L__BB0_2735;
	mov.f64 	%fd76869, %fd3849;
	mov.u32 	%r18318, %r1588;
	@%p2313 bra 	$L__BB0_2734;
	{ // callseq 286, 0
	.param .b64 param0;
	st.param.f64 	[param0], %fd3847;
	.param .align 16 .b8 retval0[16];
	call.uni (retval0), 
	__internal_trig_reduction_slowpathd, 
	(
	param0
	);
	ld.param.f64 	%fd76869, [retval0];
	ld.param.b32 	%r18318, [retval0+8];
	} // callseq 286
$L__BB0_2734:
	add.s32 	%r18319, %r18318, 1;
$L__BB0_2735:
	setp.eq.f64 	%p2324, %fd3848, 0d7FF0000000000000;
	selp.b32 	%r18320, 0, %r1588, %p2324;
	mov.f64 	%fd28565, 0d0000000000000000;
	mul.rn.f64 	%fd28566, %fd3847, %fd28565;
	selp.f64 	%fd76870, %fd28566, %fd3849, %p2324;
	shl.b32 	%r8749, %r18319, 6;
	cvt.u64.u32 	%rd1903, %r8749;
	and.b64  	%rd1904, %rd1903, 64;
	mov.u64 	%rd1905, __cudart_sin_cos_coeffs;
	add.s64 	%rd1906, %rd1905, %rd1904;
	mul.rn.f64 	%fd28567, %fd76869, %fd76869;
	and.b32  	%r8750, %r18319, 1;
	setp.eq.b32 	%p2325, %r8750, 1;
	selp.f64 	%fd28568, 0dBDA8FF8320FD8164, 0d3DE5DB65F9785EBA, %p2325;
	ld.global.nc.v2.f64 	{%fd28569, %fd28570}, [%rd1906];
	fma.rn.f64 	%fd28571, %fd28568, %fd28567, %fd28569;
	fma.rn.f64 	%fd28572, %fd28571, %fd28567, %fd28570;
	ld.global.nc.v2.f64 	{%fd28573, %fd28574}, [%rd1906+16];
	fma.rn.f64 	%fd28575, %fd28572, %fd28567, %fd28573;
	fma.rn.f64 	%fd28576, %fd28575, %fd28567, %fd28574;
	ld.global.nc.v2.f64 	{%fd28577, %fd28578}, [%rd1906+32];
	fma.rn.f64 	%fd28579, %fd28576, %fd28567, %fd28577;
	fma.rn.f64 	%fd28580, %fd28579, %fd28567, %fd28578;
	fma.rn.f64 	%fd28581, %fd28580, %fd76869, %fd76869;
	fma.rn.f64 	%fd28582, %fd28580, %fd28567, 0d3FF0000000000000;
	selp.f64 	%fd28583, %fd28582, %fd28581, %p2325;
	and.b32  	%r8751, %r18319, 2;
	setp.eq.s32 	%p2326, %r8751, 0;
	sub.f64 	%fd28584, %fd28565, %fd28583;
	selp.f64 	%fd3874, %fd28583, %fd28584, %p2326;
	@%p48 bra 	$L__BB0_2737;
	{ // callseq 287, 0
	.param .b64 param0;
	st.param.f64 	[param0], %fd3847;
	.param .align 16 .b8 retval0[16];
	call.uni (retval0), 
	__internal_trig_reduction_slowpathd, 
	(
	param0
	);
	ld.param.f64 	%fd76870, [retval0];
	ld.param.b32 	%r18320, [retval0+8];
	} // callseq 287
$L__BB0_2737:
	setp.leu.f64 	%p2327, %fd3850, 0d3F947AE147AE147B;
	shl.b32 	%r8753, %r18320, 6;
	cvt.u64.u32 	%rd1907, %r8753;
	and.b64  	%rd1908, %rd1907, 64;
	mov.u64 	%rd1909, __cudart_sin_cos_coeffs;
	add.s64 	%rd1910, %rd1909, %rd1908;
	mul.rn.f64 	%fd28586, %fd76870, %fd76870;
	and.b32  	%r8754, %r18320, 1;
	setp.eq.b32 	%p2328, %r8754, 1;
	selp.f64 	%fd28587, 0dBDA8FF8320FD8164, 0d3DE5DB65F9785EBA, %p2328;
	ld.global.nc.v2.f64 	{%fd28588, %fd28589}, [%rd1910];
	fma.rn.f64 	%fd28590, %fd28587, %fd28586, %fd28588;
	fma.rn.f64 	%fd28591, %fd28590, %fd28586, %fd28589;
	ld.global.nc.v2.f64 	{%fd28592, %fd28593}, [%rd1910+16];
	fma.rn.f64 	%fd28594, %fd28591, %fd28586, %fd28592;
	fma.rn.f64 	%fd28595, %fd28594, %fd28586, %fd28593;
	ld.global.nc.v2.f64 	{%fd28596, %fd28597}, [%rd1910+32];
	fma.rn.f64 	%fd28598, %fd28595, %fd28586, %fd28596;
	fma.rn.f64 	%fd28599, %fd28598, %fd28586, %fd28597;
	fma.rn.f64 	%fd28600, %fd28599, %fd76870, %fd76870;
	fma.rn.f64 	%fd28601, %fd28599, %fd28586, 0d3FF0000000000000;
	selp.f64 	%fd28602, %fd28601, %fd28600, %p2328;
	and.b32  	%r8755, %r18320, 2;
	setp.eq.s32 	%p2329, %r8755, 0;
	mov.f64 	%fd28603, 0d0000000000000000;
	sub.f64 	%fd28604, %fd28603, %fd28602;
	selp.f64 	%fd28605, %fd28602, %fd28604, %p2329;
	mul.f64 	%fd28606, %fd3868, %fd3874;
	mul.f64 	%fd28607, %fd3845, %fd28605;
	sub.f64 	%fd28608, %fd28606, %fd28607;
	mul.f64 	%fd28609, %fd3868, %fd28605;
	fma.rn.f64 	%fd28610, %fd3845, %fd3874, %fd28609;
	mul.f64 	%fd28611, %fd1, %fd3869;
	mul.f64 	%fd28612, %fd2, %fd28610;
	sub.f64 	%fd28613, %fd28611, %fd28612;
	mul.f64 	%fd28614, %fd1, %fd28610;
	fma.rn.f64 	%fd28615, %fd2, %fd3869, %fd28614;
	sub.f64 	%fd28616, %fd3846, %fd28608;
	sub.f64 	%fd28617, %fd3853, %fd28613;
	sub.f64 	%fd28618, %fd3854, %fd28615;
	mul.f64 	%fd28619, %fd28617, %fd28617;
	fma.rn.f64 	%fd28620, %fd28616, %fd28616, %fd28619;
	fma.rn.f64 	%fd28621, %fd28618, %fd28618, %fd28620;
	sqrt.rn.f64 	%fd28622, %fd28621;
	div.rn.f64 	%fd28623, %fd28616, %fd28622;
	div.rn.f64 	%fd28624, %fd28617, %fd28622;
	div.rn.f64 	%fd28625, %fd28618, %fd28622;
	mul.f64 	%fd28626, %fd28608, %fd28624;
	div.rn.f64 	%fd28627, %fd28626, %fd28623;
	sub.f64 	%fd3877, %fd28613, %fd28627;
	mul.f64 	%fd28628, %fd28608, %fd28625;
	div.rn.f64 	%fd28629, %fd28628, %fd28623;
	sub.f64 	%fd3878, %fd28615, %fd28629;
	@%p2327 bra 	$L__BB0_2838;
	ld.param.u64 	%rd8003, [_Z8FitGrainPdPiS0_S_S_S0_S0_S_S_S_S_S_S_S_S_S_S_S_S__param_0];
	sub.f64 	%fd3879, %fd3853, %fd3877;
	sub.f64 	%fd3880, %fd3854, %fd3878;
	cvta.to.global.u64 	%rd1911, %rd8003;
	ld.global.f64 	%fd3881, [%rd1911+4152];
	mul.f64 	%fd28630, %fd3880, %fd3880;
	fma.rn.f64 	%fd28631, %fd3879, %fd3879, %fd28630;
	sqrt.rn.f64 	%fd3882, %fd28631;
	div.rn.f64 	%fd3883, %fd3882, %fd3846;
	abs.f64 	%fd3884, %fd3883;
	setp.leu.f64 	%p2330, %fd3884, 0d3FF0000000000000;
	mov.f64 	%fd76871, %fd3884;
	@%p2330 bra 	$L__BB0_2740;
	rcp.approx.ftz.f64 	%fd28632, %fd3884;
	neg.f64 	%fd28633, %fd3884;
	fma.rn.f64 	%fd28634, %fd28633, %fd28632, 0d3FF0000000000000;
	fma.rn.f64 	%fd28635, %fd28634, %fd28634, %fd28634;
	fma.rn.f64 	%fd28636, %fd28635, %fd28632, %fd28632;
	setp.eq.f64 	%p2331, %fd3884, 0d7FF0000000000000;
	selp.f64 	%fd76871, 0d0000000000000000, %fd28636, %p2331;
$L__BB0_2740:
	setp.gt.f64 	%p2332, %fd3884, 0d3FF0000000000000;
	mul.f64 	%fd28637, %fd76871, %fd76871;
	fma.rn.f64 	%fd28638, %fd28637, 0dBEF53E1D2A25FF7E, 0d3F2D3B63DBB65B49;
	fma.rn.f64 	%fd28639, %fd28638, %fd28637, 0dBF5312788DDE082E;
	fma.rn.f64 	%fd28640, %fd28639, %fd28637, 0d3F6F9690C8249315;
	fma.rn.f64 	%fd28641, %fd28640, %fd28637, 0dBF82CF5AABC7CF0D;
	fma.rn.f64 	%fd28642, %fd28641, %fd28637, 0d3F9162B0B2A3BFDE;
	fma.rn.f64 	%fd28643, %fd28642, %fd28637, 0dBF9A7256FEB6FC6B;
	fma.rn.f64 	%fd28644, %fd28643, %fd28637, 0d3FA171560CE4A489;
	fma.rn.f64 	%fd28645, %fd28644, %fd28637, 0dBFA4F44D841450E4;
	fma.rn.f64 	%fd28646, %fd28645, %fd28637, 0d3FA7EE3D3F36BB95;
	fma.rn.f64 	%fd28647, %fd28646, %fd28637, 0dBFAAD32AE04A9FD1;
	fma.rn.f64 	%fd28648, %fd28647, %fd28637, 0d3FAE17813D66954F;
	fma.rn.f64 	%fd28649, %fd28648, %fd28637, 0dBFB11089CA9A5BCD;
	fma.rn.f64 	%fd28650, %fd28649, %fd28637, 0d3FB3B12B2DB51738;
	fma.rn.f64 	%fd28651, %fd28650, %fd28637, 0dBFB745D022F8DC5C;
	fma.rn.f64 	%fd28652, %fd28651, %fd28637, 0d3FBC71C709DFE927;
	fma.rn.f64 	%fd28653, %fd28652, %fd28637, 0dBFC2492491FA1744;
	fma.rn.f64 	%fd28654, %fd28653, %fd28637, 0d3FC99999999840D2;
	fma.rn.f64 	%fd28655, %fd28654, %fd28637, 0dBFD555555555544C;
	mul.f64 	%fd28656, %fd28637, %fd28655;
	fma.rn.f64 	%fd28657, %fd28656, %fd76871, %fd76871;
	mov.f64 	%fd28658, 0d3FF921FB54442D18;
	sub.f64 	%fd28659, %fd28658, %fd28657;
	selp.f64 	%fd28660, %fd28659, %fd28657, %p2332;
	copysign.f64 	%fd28661, %fd3883, %fd28660;
	mul.f64 	%fd28662, %fd28661, 0d3FEFFFFFFFFFFFFF;
	mul.f64 	%fd3887, %fd28662, 0d3FE0000000000000;
	abs.f64 	%fd3888, %fd3887;
	setp.neu.f64 	%p2333, %fd3888, 0d7FF0000000000000;
	@%p2333 bra 	$L__BB0_2742;
	mov.f64 	%fd28668, 0d0000000000000000;
	mul.rn.f64 	%fd76872, %fd3887, %fd28668;
	mov.b32 	%r18321, 0;
	bra.uni 	$L__BB0_2744;
$L__BB0_2742:
	mul.f64 	%fd28663, %fd3887, 0d3FE45F306DC9C883;
	cvt.rni.s32.f64 	%r18321, %fd28663;
	cvt.rn.f64.s32 	%fd28664, %r18321;
	fma.rn.f64 	%fd28665, %fd28664, 0dBFF921FB54442D18, %fd3887;
	fma.rn.f64 	%fd28666, %fd28664, 0dBC91A62633145C00, %fd28665;
	fma.rn.f64 	%fd76872, %fd28664, 0dB97B839A252049C0, %fd28666;
	setp.ltu.f64 	%p2334, %fd3888, 0d41E0000000000000;
	@%p2334 bra 	$L__BB0_2744;
	{ // callseq 288, 0
	.param .b64 param0;
	st.param.f64 	[param0], %fd3887;
	.param .align 16 .b8 retval0[16];
	call.uni (retval0), 
	__internal_trig_reduction_slowpathd, 
	(
	param0
	);
	ld.param.f64 	%fd76872, [retval0];
	ld.param.b32 	%r18321, [retval0+8];
	} // callseq 288
$L__BB0_2744:
	shl.b32 	%r8758, %r18321, 6;
	cvt.u64.u32 	%rd1912, %r8758;
	and.b64  	%rd1913, %rd1912, 64;
	mov.u64 	%rd1914, __cudart_sin_cos_coeffs;
	add.s64 	%rd1915, %rd1914, %rd1913;
	mul.rn.f64 	%fd28669, %fd76872, %fd76872;
	and.b32  	%r8759, %r18321, 1;
	setp.eq.b32 	%p2336, %r8759, 1;
	selp.f64 	%fd28670, 0dBDA8FF8320FD8164, 0d3DE5DB65F9785EBA, %p2336;
	ld.global.nc.v2.f64 	{%fd28671, %fd28672}, [%rd1915];
	fma.rn.f64 	%fd28673, %fd28670, %fd28669, %fd28671;
	fma.rn.f64 	%fd28674, %fd28673, %fd28669, %fd28672;
	ld.global.nc.v2.f64 	{%fd28675, %fd28676}, [%rd1915+16];
	fma.rn.f64 	%fd28677, %fd28674, %fd28669, %fd28675;
	fma.rn.f64 	%fd28678, %fd28677, %fd28669, %fd28676;
	ld.global.nc.v2.f64 	{%fd28679, %fd28680}, [%rd1915+32];
	fma.rn.f64 	%fd28681, %fd28678, %fd28669, %fd28679;
	fma.rn.f64 	%fd28682, %fd28681, %fd28669, %fd28680;
	fma.rn.f64 	%fd28683, %fd28682, %fd76872, %fd76872;
	fma.rn.f64 	%fd28684, %fd28682, %fd28669, 0d3FF0000000000000;
	selp.f64 	%fd28685, %fd28684, %fd28683, %p2336;
	and.b32  	%r8760, %r18321, 2;
	setp.eq.s32 	%p2337, %r8760, 0;
	mov.f64 	%fd28686, 0d0000000000000000;
	sub.f64 	%fd28687, %fd28686, %fd28685;
	selp.f64 	%fd3893, %fd28685, %fd28687, %p2337;
	@%p2333 bra 	$L__BB0_2746;
	mov.f64 	%fd28693, 0d0000000000000000;
	mul.rn.f64 	%fd76874, %fd3887, %fd28693;
	mov.b32 	%r18323, 1;
	bra.uni 	$L__BB0_2749;
$L__BB0_2746:
	mul.f64 	%fd28688, %fd3887, 0d3FE45F306DC9C883;
	cvt.rni.s32.f64 	%r18322, %fd28688;
	cvt.rn.f64.s32 	%fd28689, %r18322;
	fma.rn.f64 	%fd28690, %fd28689, 0dBFF921FB54442D18, %fd3887;
	fma.rn.f64 	%fd28691, %fd28689, 0dBC91A62633145C00, %fd28690;
	fma.rn.f64 	%fd76874, %fd28689, 0dB97B839A252049C0, %fd28691;
	setp.ltu.f64 	%p2338, %fd3888, 0d41E0000000000000;
	@%p2338 bra 	$L__BB0_2748;
	{ // callseq 289, 0
	.param .b64 param0;
	st.param.f64 	[param0], %fd3887;
	.param .align 16 .b8 retval0[16];
	call.uni (retval0), 
	__internal_trig_reduction_slowpathd, 
	(
	param0
	);
	ld.param.f64 	%fd76874, [retval0];
	ld.param.b32 	%r18322, [retval0+8];
	} // callseq 289
$L__BB0_2748:
	add.s32 	%r18323, %r18322, 1;
$L__BB0_2749:
	mov.f64 	%fd28694, 0d0000000000000000;
	mul.rn.f64 	%fd76878, %fd3847, %fd28694;
	setp.eq.f64 	%p2339, %fd3848, 0d7FF0000000000000;
	shl.b32 	%r8765, %r18323, 6;
	cvt.u64.u32 	%rd1916, %r8765;
	and.b64  	%rd1917, %rd1916, 64;
	mov.u64 	%rd1918, __cudart_sin_cos_coeffs;
	add.s64 	%rd1919, %rd1918, %rd1917;
	mul.rn.f64 	%fd28695, %fd76874, %fd76874;
	and.b32  	%r8766, %r18323, 1;
	setp.eq.b32 	%p2340, %r8766, 1;
	selp.f64 	%fd28696, 0dBDA8FF8320FD8164, 0d3DE5DB65F9785EBA, %p2340;
	ld.global.nc.v2.f64 	{%fd28697, %fd28698}, [%rd1919];
	fma.rn.f64 	%fd28699, %fd28696, %fd28695, %fd28697;
	fma.rn.f64 	%fd28700, %fd28699, %fd28695, %fd28698;
	ld.global.nc.v2.f64 	{%fd28701, %fd28702}, [%rd1919+16];
	fma.rn.f64 	%fd28703, %fd28700, %fd28695, %fd28701;
	fma.rn.f64 	%fd28704, %fd28703, %fd28695, %fd28702;
	ld.global.nc.v2.f64 	{%fd28705, %fd28706}, [%rd1919+32];
	fma.rn.f64 	%fd28707, %fd28704, %fd28695, %fd28705;
	fma.rn.f64 	%fd28708, %fd28707, %fd28695, %fd28706;
	fma.rn.f64 	%fd28709, %fd28708, %fd76874, %fd76874;
	fma.rn.f64 	%fd28710, %fd28708, %fd28695, 0d3FF0000000000000;
	selp.f64 	%fd28711, %fd28710, %fd28709, %p2340;
	and.b32  	%r8767, %r18323, 2;
	setp.eq.s32 	%p2341, %r8767, 0;
	sub.f64 	%fd28712, %fd28694, %fd28711;
	selp.f64 	%fd3900, %fd28711, %fd28712, %p2341;
	add.f64 	%fd28713, %fd3893, %fd3893;
	div.rn.f64 	%fd3901, %fd28713, %fd3881;
	mov.b32 	%r18326, 1;
	mov.b32 	%r18327, 0;
	mov.f64 	%fd76877, %fd76878;
	@%p2339 bra 	$L__BB0_2753;
	setp.ltu.f64 	%p2342, %fd3848, 0d41E0000000000000;
	mov.f64 	%fd76877, %fd3849;
	mov.u32 	%r18324, %r1588;
	@%p2342 bra 	$L__BB0_2752;
	{ // callseq 290, 0
	.param .b64 param0;
	st.param.f64 	[param0], %fd3847;
	.param .align 16 .b8 retval0[16];
	call.uni (retval0), 
	__internal_trig_reduction_slowpathd, 
	(
	param0
	);
	ld.param.f64 	%fd76877, [retval0];
	ld.param.b32 	%r18324, [retval0+8];
	} // callseq 290
$L__BB0_2752:
	add.s32 	%r18326, %r18324, 1;
	mov.u32 	%r18327, %r1588;
	mov.f64 	%fd76878, %fd3849;
$L__BB0_2753:
	shl.b32 	%r8769, %r18326, 6;
	cvt.u64.u32 	%rd1920, %r8769;
	and.b64  	%rd1921, %rd1920, 64;
	mov.u64 	%rd1922, __cudart_sin_cos_coeffs;
	add.s64 	%rd1923, %rd1922, %rd1921;
	mul.rn.f64 	%fd28715, %fd76877, %fd76877;
	and.b32  	%r8770, %r18326, 1;
	setp.eq.b32 	%p2343, %r8770, 1;
	selp.f64 	%fd28716, 0dBDA8FF8320FD8164, 0d3DE5DB65F9785EBA, %p2343;
	ld.global.nc.v2.f64 	{%fd28717, %fd28718}, [%rd1923];
	fma.rn.f64 	%fd28719, %fd28716, %fd28715, %fd28717;
	fma.rn.f64 	%fd28720, %fd28719, %fd28715, %fd28718;
	ld.global.nc.v2.f64 	{%fd28721, %fd28722}, [%rd1923+16];
	fma.rn.f64 	%fd28723, %fd28720, %fd28715, %fd28721;
	fma.rn.f64 	%fd28724, %fd28723, %fd28715, %fd28722;
	ld.global.nc.v2.f64 	{%fd28725, %fd28726}, [%rd1923+32];
	fma.rn.f64 	%fd28727, %fd28724, %fd28715, %fd28725;
	fma.rn.f64 	%fd28728, %fd28727, %fd28715, %fd28726;
	fma.rn.f64 	%fd28729, %fd28728, %fd76877, %fd76877;
	fma.rn.f64 	%fd28730, %fd28728, %fd28715, 0d3FF0000000000000;
	selp.f64 	%fd28731, %fd28730, %fd28729, %p2343;
	and.b32  	%r8771, %r18326, 2;
	setp.eq.s32 	%p2344, %r8771, 0;
	mov.f64 	%fd28732, 0d0000000000000000;
	sub.f64 	%fd28733, %fd28732, %fd28731;
	selp.f64 	%fd3906, %fd28731, %fd28733, %p2344;
	@%p48 bra 	$L__BB0_2755;
	{ // callseq 291, 0
	.param .b64 param0;
	st.param.f64 	[param0], %fd3847;
	.param .align 16 .b8 retval0[16];
	call.uni (retval0), 
	__internal_trig_reduction_slowpathd, 
	(
	param0
	);
	ld.param.f64 	%fd76878, [retval0];
	ld.param.b32 	%r18327, [retval0+8];
	} // callseq 291
$L__BB0_2755:
	shl.b32 	%r8773, %r18327, 6;
	cvt.u64.u32 	%rd1924, %r8773;
	and.b64  	%rd1925, %rd1924, 64;
	mov.u64 	%rd1926, __cudart_sin_cos_coeffs;
	add.s64 	%rd1927, %rd1926, %rd1925;
	mul.rn.f64 	%fd28735, %fd76878, %fd76878;
	and.b32  	%r8774, %r18327, 1;
	setp.eq.b32 	%p2345, %r8774, 1;
	selp.f64 	%fd28736, 0dBDA8FF8320FD8164, 0d3DE5DB65F9785EBA, %p2345;
	ld.global.nc.v2.f64 	{%fd28737, %fd28738}, [%rd1927];
	fma.rn.f64 	%fd28739, %fd28736, %fd28735, %fd28737;
	fma.rn.f64 	%fd28740, %fd28739, %fd28735, %fd28738;
	ld.global.nc.v2.f64 	{%fd28741, %fd28742}, [%rd1927+16];
	fma.rn.f64 	%fd28743, %fd28740, %fd28735, %fd28741;
	fma.rn.f64 	%fd28744, %fd28743, %fd28735, %fd28742;
	ld.global.nc.v2.f64 	{%fd28745, %fd28746}, [%rd1927+32];
	fma.rn.f64 	%fd28747, %fd28744, %fd28735, %fd28745;
	fma.rn.f64 	%fd28748, %fd28747, %fd28735, %fd28746;
	fma.rn.f64 	%fd28749, %fd28748, %fd76878, %fd76878;
	fma.rn.f64 	%fd28750, %fd28748, %fd28735, 0d3FF0000000000000;
	selp.f64 	%fd28751, %fd28750, %fd28749, %p2345;
	and.b32  	%r8775, %r18327, 2;
	setp.eq.s32 	%p2346, %r8775, 0;
	mov.f64 	%fd28752, 0d0000000000000000;
	sub.f64 	%fd28753, %fd28752, %fd28751;
	selp.f64 	%fd3909, %fd28751, %fd28753, %p2346;
	div.rn.f64 	%fd3910, %fd3880, %fd3882;
	{
	.reg .b32 %temp; 
	mov.b64 	{%temp, %r1620}, %fd3910;
	}
	abs.f64 	%fd3911, %fd3910;
	{
	.reg .b32 %temp; 
	mov.b64 	{%temp, %r8776}, %fd3911;
	}
	setp.gt.s32 	%p2347, %r8776, 1071801957;
	@%p2347 bra 	$L__BB0_2759;
	mul.f64 	%fd28794, %fd3910, %fd3910;
	fma.rn.f64 	%fd28795, %fd28794, 0d3FB0066BDC1895E9, 0dBFB3823B180754AF;
	fma.rn.f64 	%fd28796, %fd28795, %fd28794, 0d3FB11E52CC2F79AE;
	fma.rn.f64 	%fd28797, %fd28796, %fd28794, 0dBF924EAF3526861B;
	fma.rn.f64 	%fd28798, %fd28797, %fd28794, 0d3F91DF02A31E6CB7;
	fma.rn.f64 	%fd28799, %fd28798, %fd28794, 0d3F847D18B0EEC6CC;
	fma.rn.f64 	%fd28800, %fd28799, %fd28794, 0d3F8D0AF961BA53B0;
	fma.rn.f64 	%fd28801, %fd28800, %fd28794, 0d3F91BF7734CF1C48;
	fma.rn.f64 	%fd28802, %fd28801, %fd28794, 0d3F96E91483144EF7;
	fma.rn.f64 	%fd28803, %fd28802, %fd28794, 0d3F9F1C6E0A4F9F81;
	fma.rn.f64 	%fd28804, %fd28803, %fd28794, 0d3FA6DB6DC27FA92B;
	fma.rn.f64 	%fd28805, %fd28804, %fd28794, 0d3FB333333320F91B;
	fma.rn.f64 	%fd28806, %fd28805, %fd28794, 0d3FC5555555555F4D;
	mul.f64 	%fd28807, %fd28794, %fd28806;
	fma.rn.f64 	%fd3912, %fd28807, %fd3911, %fd3911;
	setp.gt.s32 	%p2351, %r1620, -1;
	@%p2351 bra 	$L__BB0_2758;
	mov.f64 	%fd28812, 0d3C91A62633145C07;
	add.rn.f64 	%fd28813, %fd3912, %fd28812;
	mov.f64 	%fd28814, 0d3FF921FB54442D18;
	add.rn.f64 	%fd76879, %fd28814, %fd28813;
	bra.uni 	$L__BB0_2760;
$L__BB0_2758:
	mov.f64 	%fd28808, 0dBC91A62633145C07;
	add.rn.f64 	%fd28809, %fd3912, %fd28808;
	neg.f64 	%fd28810, %fd28809;
	mov.f64 	%fd28811, 0d3FF921FB54442D18;
	add.rn.f64 	%fd76879, %fd28811, %fd28810;
	bra.uni 	$L__BB0_2760;
$L__BB0_2759:
	mov.f64 	%fd28754, 0d3FF0000000000000;
	sub.f64 	%fd28755, %fd28754, %fd3911;
	{
	.reg .b32 %temp; 
	mov.b64 	{%r8777, %temp}, %fd28755;
	}
	{
	.reg .b32 %temp; 
	mov.b64 	{%temp, %r8778}, %fd28755;
	}
	add.s32 	%r8779, %r8778, -1048576;
	mov.b64 	%fd28756, {%r8777, %r8779};
	rsqrt.approx.ftz.f64 	%fd28757, %fd28756;
	{
	.reg .b32 %temp; 
	mov.b64 	{%r8780, %temp}, %fd28757;
	}
	{
	.reg .b32 %temp; 
	mov.b64 	{%temp, %r8781}, %fd28757;
	}
	add.s32 	%r8782, %r8781, -1048576;
	mov.b64 	%fd28758, {%r8780, %r8782};
	mul.f64 	%fd28759, %fd28756, %fd28757;
	neg.f64 	%fd28760, %fd28759;
	fma.rn.f64 	%fd28761, %fd28759, %fd28760, %fd28756;
	fma.rn.f64 	%fd28762, %fd28761, %fd28758, %fd28759;
	neg.f64 	%fd28763, %fd28762;
	fma.rn.f64 	%fd28764, %fd28757, %fd28763, 0d3FF0000000000000;
	fma.rn.f64 	%fd28765, %fd28764, %fd28758, %fd28758;
	fma.rn.f64 	%fd28766, %fd28762, %fd28763, %fd28756;
	fma.rn.f64 	%fd28767, %fd28766, %fd28765, %fd28762;
	{
	.reg .b32 %temp; 
	mov.b64 	{%r8783, %temp}, %fd28767;
	}
	{
	.reg .b32 %temp; 
	mov.b64 	{%temp, %r8784}, %fd28767;
	}
	add.s32 	%r8785, %r8784, 1048576;
	mov.b64 	%fd28768, {%r8783, %r8785};
	fma.rn.f64 	%fd28769, %fd28755, 0d3EC715B371155F70, 0dBEBAC2FE66FAAC4B;
	fma.rn.f64 	%fd28770, %fd28769, %fd28755, 0d3ED9A9B88EFCD9B8;
	fma.rn.f64 	%fd28771, %fd28770, %fd28755, 0d3EDD0F40A8A0C4C3;
	fma.rn.f64 	%fd28772, %fd28771, %fd28755, 0d3EF46D4CFA9E0E1F;
	fma.rn.f64 	%fd28773, %fd28772, %fd28755, 0d3F079C168D1E2422;
	fma.rn.f64 	%fd28774, %fd28773, %fd28755, 0d3F1C9A88C3BCA540;
	fma.rn.f64 	%fd28775, %fd28774, %fd28755, 0d3F31C4E64BD476DF;
	fma.rn.f64 	%fd28776, %fd28775, %fd28755, 0d3F46E8BA60009C8F;
	fma.rn.f64 	%fd28777, %fd28776, %fd28755, 0d3F5F1C71C62B05A2;
	fma.rn.f64 	%fd28778, %fd28777, %fd28755, 0d3F76DB6DB6DC9F2C;
	fma.rn.f64 	%fd28779, %fd28778, %fd28755, 0d3F9333333333329C;
	fma.rn.f64 	%fd28780, %fd28779, %fd28755, 0d3FB5555555555555;
	setp.lt.s32 	%p2348, %r8778, 1;
	mov.f64 	%fd28781, 0d0000000000000000;
	mul.rn.f64 	%fd28782, %fd3911, %fd28781;
	mul.f64 	%fd28783, %fd28755, %fd28780;
	fma.rn.f64 	%fd28784, %fd28783, %fd28768, %fd28768;
	selp.f64 	%fd28785, %fd28782, %fd28784, %p2348;
	setp.lt.s32 	%p2349, %r8778, 0;
	mov.f64 	%fd28786, 0d7FF0000000000000;
	mul.rn.f64 	%fd28787, %fd28785, %fd28786;
	selp.f64 	%fd28788, %fd28787, %fd28785, %p2349;
	setp.lt.s32 	%p2350, %r1620, 0;
	mov.f64 	%fd28789, 0dBCA1A62633145C07;
	add.rn.f64 	%fd28790, %fd28788, %fd28789;
	neg.f64 	%fd28791, %fd28790;
	mov.f64 	%fd28792, 0d400921FB54442D18;
	add.rn.f64 	%fd28793, %fd28792, %fd28791;
	selp.f64 	%fd76879, %fd28793, %fd28788, %p2350;
$L__BB0_2760:
	mul.f64 	%fd28815, %fd76879, 0d404CA5DC1A63C1F5;
	setp.gt.f64 	%p2352, %fd3879, 0d0000000000000000;
	neg.f64 	%fd28816, %fd28815;
	selp.f64 	%fd3917, %fd28816, %fd28815, %p2352;
	mul.f64 	%fd28817, %fd3917, 0d3F91DF46A2529D3A;
	abs.f64 	%fd3918, %fd28817;
	setp.neu.f64 	%p2353, %fd3918, 0d7FF0000000000000;
	@%p2353 bra 	$L__BB0_2762;
	mul.f64 	%fd28825, %fd3917, 0d3F91DF46A2529D3A;
	mov.f64 	%fd28826, 0d0000000000000000;
	mul.rn.f64 	%fd76880, %fd28825, %fd28826;
	mov.b32 	%r18328, 0;
	bra.uni 	$L__BB0_2764;
$L__BB0_2762:
	mul.f64 	%fd28818, %fd3917, 0d3F91DF46A2529D3A;
	mul.f64 	%fd28819, %fd28818, 0d3FE45F306DC9C883;
	cvt.rni.s32.f64 	%r18328, %fd28819;
	cvt.rn.f64.s32 	%fd28820, %r18328;
	fma.rn.f64 	%fd28821, %fd28820, 0dBFF921FB54442D18, %fd28818;
	fma.rn.f64 	%fd28822, %fd28820, 0dBC91A62633145C00, %fd28821;
	fma.rn.f64 	%fd76880, %fd28820, 0dB97B839A252049C0, %fd28822;
	setp.ltu.f64 	%p2354, %fd3918, 0d41E0000000000000;
	@%p2354 bra 	$L__BB0_2764;
	mul.f64 	%fd28823, %fd3917, 0d3F91DF46A2529D3A;
	{ // callseq 292, 0
	.param .b64 param0;
	st.param.f64 	[param0], %fd28823;
	.param .align 16 .b8 retval0[16];
	call.uni (retval0), 
	__internal_trig_reduction_slowpathd, 
	(
	param0
	);
	ld.param.f64 	%fd76880, [retval0];
	ld.param.b32 	%r18328, [retval0+8];
	} // callseq 292
$L__BB0_2764:
	shl.b32 	%r8788, %r18328, 6;
	cvt.u64.u32 	%rd1928, %r8788;
	and.b64  	%rd1929, %rd1928, 64;
	mov.u64 	%rd1930, __cudart_sin_cos_coeffs;
	add.s64 	%rd1931, %rd1930, %rd1929;
	mul.rn.f64 	%fd28827, %fd76880, %fd76880;
	and.b32  	%r8789, %r18328, 1;
	setp.eq.b32 	%p2356, %r8789, 1;
	selp.f64 	%fd28828, 0dBDA8FF8320FD8164, 0d3DE5DB65F9785EBA, %p2356;
	ld.global.nc.v2.f64 	{%fd28829, %fd28830}, [%rd1931];
	fma.rn.f64 	%fd28831, %fd28828, %fd28827, %fd28829;
	fma.rn.f64 	%fd28832, %fd28831, %fd28827, %fd28830;
	ld.global.nc.v2.f64 	{%fd28833, %fd28834}, [%rd1931+16];
	fma.rn.f64 	%fd28835, %fd28832, %fd28827, %fd28833;
	fma.rn.f64 	%fd28836, %fd28835, %fd28827, %fd28834;
	ld.global.nc.v2.f64 	{%fd28837, %fd28838}, [%rd1931+32];
	fma.rn.f64 	%fd28839, %fd28836, %fd28827, %fd28837;
	fma.rn.f64 	%fd28840, %fd28839, %fd28827, %fd28838;
	fma.rn.f64 	%fd28841, %fd28840, %fd76880, %fd76880;
	fma.rn.f64 	%fd28842, %fd28840, %fd28827, 0d3FF0000000000000;
	selp.f64 	%fd28843, %fd28842, %fd28841, %p2356;
	and.b32  	%r8790, %r18328, 2;
	setp.eq.s32 	%p2357, %r8790, 0;
	mov.f64 	%fd28844, 0d0000000000000000;
	sub.f64 	%fd28845, %fd28844, %fd28843;
	selp.f64 	%fd3923, %fd28843, %fd28845, %p2357;
	@%p2353 bra 	$L__BB0_2766;
	mul.f64 	%fd28853, %fd3917, 0d3F91DF46A2529D3A;
	mov.f64 	%fd28854, 0d0000000000000000;
	mul.rn.f64 	%fd76882, %fd28853, %fd28854;
	mov.b32 	%r18330, 1;
	bra.uni 	$L__BB0_2769;
$L__BB0_2766:
	mul.f64 	%fd28846, %fd3917, 0d3F91DF46A2529D3A;
	mul.f64 	%fd28847, %fd28846, 0d3FE45F306DC9C883;
	cvt.rni.s32.f64 	%r18329, %fd28847;
	cvt.rn.f64.s32 	%fd28848, %r18329;
	fma.rn.f64 	%fd28849, %fd28848, 0dBFF921FB54442D18, %fd28846;
	fma.rn.f64 	%fd28850, %fd28848, 0dBC91A62633145C00, %fd28849;
	fma.rn.f64 	%fd76882, %fd28848, 0dB97B839A252049C0, %fd28850;
	setp.ltu.f64 	%p2358, %fd3918, 0d41E0000000000000;
	@%p2358 bra 	$L__BB0_2768;
	mul.f64 	%fd28851, %fd3917, 0d3F91DF46A2529D3A;
	{ // callseq 293, 0
	.param .b64 param0;
	st.param.f64 	[param0], %fd28851;
	.param .align 16 .b8 retval0[16];
	call.uni (retval0), 
	__internal_trig_reduction_slowpathd, 
	(
	param0
	);
	ld.param.f64 	%fd76882, [retval0];
	ld.param.b32 	%r18329, [retval0+8];
	} // callseq 293
$L__BB0_2768:
	add.s32 	%r18330, %r18329, 1;
$L__BB0_2769:
	setp.neu.f64 	%p2359, %fd3856, 0d7FF0000000000000;
	shl.b32 	%r8793, %r18330, 6;
	cvt.u64.u32 	%rd1932, %r8793;
	and.b64  	%rd1933, %rd1932, 64;
	mov.u64 	%rd1934, __cudart_sin_cos_coeffs;
	add.s64 	%rd1935, %rd1934, %rd1933;
	mul.rn.f64 	%fd28855, %fd76882, %fd76882;
	and.b32  	%r8794, %r18330, 1;
	setp.eq.b32 	%p2360, %r8794, 1;
	selp.f64 	%fd28856, 0dBDA8FF8320FD8164, 0d3DE5DB65F9785EBA, %p2360;
	ld.global.nc.v2.f64 	{%fd28857, %fd28858}, [%rd1935];
	fma.rn.f64 	%fd28859, %fd28856, %fd28855, %fd28857;
	fma.rn.f64 	%fd28860, %fd28859, %fd28855, %fd28858;
	ld.global.nc.v2.f64 	{%fd28861, %fd28862}, [%rd1935+16];
	fma.rn.f64 	%fd28863, %fd28860, %fd28855, %fd28861;
	fma.rn.f64 	%fd28864, %fd28863, %fd28855, %fd28862;
	ld.global.nc.v2.f64 	{%fd28865, %fd28866}, [%rd1935+32];
	fma.rn.f64 	%fd28867, %fd28864, %fd28855, %fd28865;
	fma.rn.f64 	%fd28868, %fd28867, %fd28855, %fd28866;
	fma.rn.f64 	%fd28869, %fd28868, %fd76882, %fd76882;
	fma.rn.f64 	%fd28870, %fd28868, %fd28855, 0d3FF0000000000000;
	selp.f64 	%fd28871, %fd28870, %fd28869, %p2360;
	and.b32  	%r8795, %r18330, 2;
	setp.eq.s32 	%p2361, %r8795, 0;
	mov.f64 	%fd28872, 0d0000000000000000;
	sub.f64 	%fd28873, %fd28872, %fd28871;
	selp.f64 	%fd28874, %fd28871, %fd28873, %p2361;
	neg.f64 	%fd28875, %fd3901;
	mul.f64 	%fd28876, %fd3893, %fd28875;
	mul.f64 	%fd28877, %fd3900, %fd28875;
	mul.f64 	%fd28878, %fd28877, %fd3923;
	mul.f64 	%fd28879, %fd3901, %fd3900;
	mul.f64 	%fd28880, %fd28879, %fd28874;
	setp.eq.f64 	%p2362, %fd3917, 0d4056800000000000;
	neg.f64 	%fd28881, %fd3900;
	setp.eq.f64 	%p2363, %fd3917, 0dC056800000000000;
	selp.f64 	%fd28882, %fd3900, %fd28878, %p2363;
	selp.f64 	%fd3929, %fd28881, %fd28882, %p2362;
	selp.f64 	%fd28883, 0d0000000000000000, %fd28880, %p2362;
	selp.f64 	%fd3930, 0d0000000000000000, %fd28883, %p2363;
	mul.f64 	%fd28884, %fd3909, %fd3930;
	fma.rn.f64 	%fd3931, %fd28876, %fd3906, %fd28884;
	mul.f64 	%fd28885, %fd3906, %fd3930;
	mul.f64 	%fd28886, %fd28876, %fd3909;
	sub.f64 	%fd3932, %fd28885, %fd28886;
	@%p2359 bra 	$L__BB0_2771;
	mul.f64 	%fd28894, %fd3855, 0d3F91DF46A2529D3A;
	mov.f64 	%fd28895, 0d0000000000000000;
	mul.rn.f64 	%fd76884, %fd28894, %fd28895;
	mov.b32 	%r18332, 1;
	bra.uni 	$L__BB0_2774;
$L__BB0_2771:
	mul.f64 	%fd28887, %fd3855, 0d3F91DF46A2529D3A;
	mul.f64 	%fd28888, %fd28887, 0d3FE45F306DC9C883;
	cvt.rni.s32.f64 	%r18331, %fd28888;
	cvt.rn.f64.s32 	%fd28889, %r18331;
	fma.rn.f64 	%fd28890, %fd28889, 0dBFF921FB54442D18, %fd28887;
	fma.rn.f64 	%fd28891, %fd28889, 0dBC91A62633145C00, %fd28890;
	fma.rn.f64 	%fd76884, %fd28889, 0dB97B839A252049C0, %fd28891;
	setp.ltu.f64 	%p2364, %fd3856, 0d41E0000000000000;
	@%p2364 bra 	$L__BB0_2773;
	mul.f64 	%fd28892, %fd3855, 0d3F91DF46A2529D3A;
	{ // callseq 294, 0
	.param .b64 param0;
	st.param.f64 	[param0], %fd28892;
	.param .align 16 .b8 retval0[16];
	call.uni (retval0), 
	__internal_trig_reduction_slowpathd, 
	(
	param0
	);
	ld.param.f64 	%fd76884, [retval0];
	ld.param.b32 	%r18331, [retval0+8];
	} // callseq 294
$L__BB0_2773:
	add.s32 	%r18332, %r18331, 1;
$L__BB0_2774:
	shl.b32 	%r8798, %r18332, 6;
	cvt.u64.u32 	%rd1936, %r8798;
	and.b64  	%rd1937, %rd1936, 64;
	mov.u64 	%rd1938, __cudart_sin_cos_coeffs;
	add.s64 	%rd1939, %rd1938, %rd1937;
	mul.rn.f64 	%fd28896, %fd76884, %fd76884;
	and.b32  	%r8799, %r18332, 1;
	setp.eq.b32 	%p2366, %r8799, 1;
	selp.f64 	%fd28897, 0dBDA8FF8320FD8164, 0d3DE5DB65F9785EBA, %p2366;
	ld.global.nc.v2.f64 	{%fd28898, %fd28899}, [%rd1939];
	fma.rn.f64 	%fd28900, %fd28897, %fd28896, %fd28898;
	fma.rn.f64 	%fd28901, %fd28900, %fd28896, %fd28899;
	ld.global.nc.v2.f64 	{%fd28902, %fd28903}, [%rd1939+16];
	fma.rn.f64 	%fd28904, %fd28901, %fd28896, %fd28902;
	fma.rn.f64 	%fd28905, %fd28904, %fd28896, %fd28903;
	ld.global.nc.v2.f64 	{%fd28906, %fd28907}, [%rd1939+32];
	fma.rn.f64 	%fd28908, %fd28905, %fd28896, %fd28906;
	fma.rn.f64 	%fd28909, %fd28908, %fd28896, %fd28907;
	fma.rn.f64 	%fd28910, %fd28909, %fd76884, %fd76884;
	fma.rn.f64 	%fd28911, %fd28909, %fd28896, 0d3FF0000000000000;
	selp.f64 	%fd28912, %fd28911, %fd28910, %p2366;
	and.b32  	%r8800, %r18332, 2;
	setp.eq.s32 	%p2367, %r8800, 0;
	mov.f64 	%fd28913, 0d0000000000000000;
	sub.f64 	%fd28914, %fd28913, %fd28912;
	selp.f64 	%fd3938, %fd28912, %fd28914, %p2367;
	@%p2359 bra 	$L__BB0_2776;
	mul.f64 	%fd28922, %fd3855, 0d3F91DF46A2529D3A;
	mov.f64 	%fd28923, 0d0000000000000000;
	mul.rn.f64 	%fd76885, %fd28922, %fd28923;
	mov.b32 	%r18333, 0;
	bra.uni 	$L__BB0_2778;
$L__BB0_2776:
	mul.f64 	%fd28915, %fd3855, 0d3F91DF46A2529D3A;
	mul.f64 	%fd28916, %fd28915, 0d3FE45F306DC9C883;
	cvt.rni.s32.f64 	%r18333, %fd28916;
	cvt.rn.f64.s32 	%fd28917, %r18333;
	fma.rn.f64 	%fd28918, %fd28917, 0dBFF921FB54442D18, %fd28915;
	fma.rn.f64 	%fd28919, %fd28917, 0dBC91A62633145C00, %fd28918;
	fma.rn.f64 	%fd76885, %fd28917, 0dB97B839A252049C0, %fd28919;
	setp.ltu.f64 	%p2368, %fd3856, 0d41E0000000000000;
	@%p2368 bra 	$L__BB0_2778;
	mul.f64 	%fd28920, %fd3855, 0d3F91DF46A2529D3A;
	{ // callseq 295, 0
	.param .b64 param0;
	st.param.f64 	[param0], %fd28920;
	.param .align 16 .b8 retval0[16];
	call.uni (retval0), 
	__internal_trig_reduction_slowpathd, 
	(
	param0
	);
	ld.param.f64 	%fd76885, [retval0];
	ld.param.b32 	%r18333, [retval0+8];
	} // callseq 295
$L__BB0_2778:
	shl.b32 	%r8803, %r18333, 6;
	cvt.u64.u32 	%rd1940, %r8803;
	and.b64  	%rd1941, %rd1940, 64;
	mov.u64 	%rd1942, __cudart_sin_cos_coeffs;
	add.s64 	%rd1943, %rd1942, %rd1941;
	mul.rn.f64 	%fd28925, %fd76885, %fd76885;
	and.b32  	%r8804, %r18333, 1;
	setp.eq.b32 	%p2369, %r8804, 1;
	selp.f64 	%fd28926, 0dBDA8FF8320FD8164, 0d3DE5DB65F9785EBA, %p2369;
	ld.global.nc.v2.f64 	{%fd28927, %fd28928}, [%rd1943];
	fma.rn.f64 	%fd28929, %fd28926, %fd28925, %fd28927;
	fma.rn.f64 	%fd28930, %fd28929, %fd28925, %fd28928;
	ld.global.nc.v2.f64 	{%fd28931, %fd28932}, [%rd1943+16];
	fma.rn.f64 	%fd28933, %fd28930, %fd28925, %fd28931;
	fma.rn.f64 	%fd28934, %fd28933, %fd28925, %fd28932;
	ld.global.nc.v2.f64 	{%fd28935, %fd28936}, [%rd1943+32];
	fma.rn.f64 	%fd28937, %fd28934, %fd28925, %fd28935;
	fma.rn.f64 	%fd28938, %fd28937, %fd28925, %fd28936;
	fma.rn.f64 	%fd28939, %fd28938, %fd76885, %fd76885;
	fma.rn.f64 	%fd28940, %fd28938, %fd28925, 0d3FF0000000000000;
	selp.f64 	%fd28941, %fd28940, %fd28939, %p2369;
	and.b32  	%r8805, %r18333, 2;
	setp.eq.s32 	%p2370, %r8805, 0;
	mov.f64 	%fd76886, 0d0000000000000000;
	sub.f64 	%fd28942, %fd76886, %fd28941;
	selp.f64 	%fd28943, %fd28941, %fd28942, %p2370;
	mul.f64 	%fd28944, %fd3929, %fd28943;
	fma.rn.f64 	%fd28945, %fd3931, %fd3938, %fd28944;
	mul.f64 	%fd28946, %fd3929, %fd3938;
	mul.f64 	%fd28947, %fd3931, %fd28943;
	sub.f64 	%fd28948, %fd28946, %fd28947;
	mul.f64 	%fd28949, %fd28948, %fd28948;
	fma.rn.f64 	%fd28950, %fd28945, %fd28945, %fd28949;
	fma.rn.f64 	%fd28951, %fd3932, %fd3932, %fd28950;
	sqrt.rn.f64 	%fd28952, %fd28951;
	mul.f64 	%fd28953, %fd3901, %fd28945;
	div.rn.f64 	%fd28954, %fd28953, %fd28952;
	mul.f64 	%fd28955, %fd3901, %fd28948;
	div.rn.f64 	%fd28956, %fd28955, %fd28952;
	mul.f64 	%fd28957, %fd3901, %fd3932;
	div.rn.f64 	%fd28958, %fd28957, %fd28952;
	mul.f64 	%fd28959, %fd28954, %fd28954;
	mul.f64 	%fd28960, %fd28956, %fd28956;
	add.f64 	%fd28961, %fd28959, %fd28960;
	fma.rn.f64 	%fd28962, %fd28958, %fd28958, %fd28961;
	sqrt.rn.f64 	%fd3943, %fd28962;
	mul.f64 	%fd28963, %fd3943, %fd3943;
	mul.f64 	%fd28964, %fd28963, %fd3881;
	mul.f64 	%fd28965, %fd28964, 0dBFE0000000000000;
	fma.rn.f64 	%fd28966, %fd28958, 0d0000000000000000, %fd28965;
	add.f64 	%fd28967, %fd28966, %fd28966;
	mul.f64 	%fd28968, %fd28956, %fd28967;
	mul.f64 	%fd28969, %fd28966, %fd28966;
	sub.f64 	%fd28970, %fd28969, %fd28959;
	mul.f64 	%fd28971, %fd28966, 0dC000000000000000;
	mul.f64 	%fd28972, %fd28954, %fd28971;
	sub.f64 	%fd28973, %fd28969, %fd28960;
	mul.f64 	%fd28974, %fd28968, %fd28968;
	mul.f64 	%fd28975, %fd28961, 0d4010000000000000;
	mul.f64 	%fd28976, %fd28975, %fd28970;
	sub.f64 	%fd3944, %fd28974, %fd28976;
	mul.f64 	%fd28977, %fd28972, %fd28972;
	mul.f64 	%fd28978, %fd28975, %fd28973;
	sub.f64 	%fd3945, %fd28977, %fd28978;
	setp.ltu.f64 	%p2371, %fd3944, 0d0000000000000000;
	sqrt.rn.f64 	%fd28979, %fd3944;
	selp.f64 	%fd28980, 0d0000000000000000, %fd28979, %p2371;
	setp.ltu.f64 	%p2372, %fd3945, 0d0000000000000000;
	sqrt.rn.f64 	%fd28981, %fd3945;
	selp.f64 	%fd28982, 0d0000000000000000, %fd28981, %p2372;
	neg.f64 	%fd28983, %fd28968;
	sub.f64 	%fd28984, %fd28983, %fd28980;
	add.f64 	%fd28985, %fd28961, %fd28961;
	div.rn.f64 	%fd3946, %fd28984, %fd28985;
	sub.f64 	%fd28986, %fd28980, %fd28968;
	div.rn.f64 	%fd3947, %fd28986, %fd28985;
	neg.f64 	%fd28987, %fd28972;
	sub.f64 	%fd28988, %fd28987, %fd28982;
	div.rn.f64 	%fd3948, %fd28988, %fd28985;
	sub.f64 	%fd28989, %fd28982, %fd28972;
	div.rn.f64 	%fd3949, %fd28989, %fd28985;
	abs.f64 	%fd28990, %fd3946;
	setp.gt.f64 	%p2373, %fd28990, 0d3FF0000000000000;
	mov.f64 	%fd76887, %fd3947;
	@%p2373 bra 	$L__BB0_2781;
	setp.lt.f64 	%p2374, %fd3947, 0dBFF0000000000000;
	mov.f64 	%fd76887, 0d0000000000000000;
	mov.f64 	%fd76886, %fd3946;
	@%p2374 bra 	$L__BB0_2781;
	setp.gt.f64 	%p2375, %fd3947, 0d3FF0000000000000;
	selp.f64 	%fd76887, 0d0000000000000000, %fd3947, %p2375;
$L__BB0_2781:
	abs.f64 	%fd28993, %fd3948;
	setp.gt.f64 	%p2376, %fd28993, 0d3FF0000000000000;
	mov.f64 	%fd76888, 0d0000000000000000;
	mov.f64 	%fd76889, %fd3949;
	@%p2376 bra 	$L__BB0_2784;
	setp.lt.f64 	%p2377, %fd3949, 0dBFF0000000000000;
	mov.f64 	%fd76889, 0d0000000000000000;
	mov.f64 	%fd76888, %fd3948;
	@%p2377 bra 	$L__BB0_2784;
	setp.gt.f64 	%p2378, %fd3949, 0d3FF0000000000000;
	selp.f64 	%fd76889, 0d0000000000000000, %fd3949, %p2378;
$L__BB0_2784:
	selp.f64 	%fd3956, 0d0000000000000000, %fd76886, %p2371;
	selp.f64 	%fd3957, 0d0000000000000000, %fd76887, %p2371;
	selp.f64 	%fd3958, 0d0000000000000000, %fd76888, %p2372;
	selp.f64 	%fd3959, 0d0000000000000000, %fd76889, %p2372;
	mul.f64 	%fd28995, %fd3958, %fd3958;
	fma.rn.f64 	%fd28996, %fd3956, %fd3956, %fd28995;
	add.f64 	%fd28997, %fd28996, 0dBFF0000000000000;
	abs.f64 	%fd28998, %fd28997;
	mul.f64 	%fd28999, %fd3959, %fd3959;
	fma.rn.f64 	%fd29000, %fd3956, %fd3956, %fd28999;
	add.f64 	%fd29001, %fd29000, 0dBFF0000000000000;
	abs.f64 	%fd29002, %fd29001;
	setp.geu.f64 	%p2381, %fd28998, %fd29002;
	@%p2381 bra 	$L__BB0_2798;
	abs.f64 	%fd3960, %fd3958;
	abs.f64 	%fd3961, %fd3956;
	setp.leu.f64 	%p2402, %fd3961, %fd3960;
	setp.gt.f64 	%p2403, %fd3961, %fd3960;
	selp.f64 	%fd29065, %fd3961, %fd3960, %p2403;
	selp.f64 	%fd29066, %fd3960, %fd3961, %p2403;
	div.rn.f64 	%fd29067, %fd29066, %fd29065;
	mul.f64 	%fd29068, %fd29067, %fd29067;
	fma.rn.f64 	%fd29069, %fd29068, 0dBEF53E1D2A25FF7E, 0d3F2D3B63DBB65B49;
	fma.rn.f64 	%fd29070, %fd29069, %fd29068, 0dBF5312788DDE082E;
	fma.rn.f64 	%fd29071, %fd29070, %fd29068, 0d3F6F9690C8249315;
	fma.rn.f64 	%fd29072, %fd29071, %fd29068, 0dBF82CF5AABC7CF0D;
	fma.rn.f64 	%fd29073, %fd29072, %fd29068, 0d3F9162B0B2A3BFDE;
	fma.rn.f64 	%fd29074, %fd29073, %fd29068, 0dBF9A7256FEB6FC6B;
	fma.rn.f64 	%fd29075, %fd29074, %fd29068, 0d3FA171560CE4A489;
	fma.rn.f64 	%fd29076, %fd29075, %fd29068, 0dBFA4F44D841450E4;
	fma.rn.f64 	%fd29077, %fd29076, %fd29068, 0d3FA7EE3D3F36BB95;
	fma.rn.f64 	%fd29078, %fd29077, %fd29068, 0dBFAAD32AE04A9FD1;
	fma.rn.f64 	%fd29079, %fd29078, %fd29068, 0d3FAE17813D66954F;
	fma.rn.f64 	%fd29080, %fd29079, %fd29068, 0dBFB11089CA9A5BCD;
	fma.rn.f64 	%fd29081, %fd29080, %fd29068, 0d3FB3B12B2DB51738;
	fma.rn.f64 	%fd29082, %fd29081, %fd29068, 0dBFB745D022F8DC5C;
	fma.rn.f64 	%fd29083, %fd29082, %fd29068, 0d3FBC71C709DFE927;
	fma.rn.f64 	%fd29084, %fd29083, %fd29068, 0dBFC2492491FA1744;
	fma.rn.f64 	%fd29085, %fd29084, %fd29068, 0d3FC99999999840D2;
	fma.rn.f64 	%fd29086, %fd29085, %fd29068, 0dBFD555555555544C;
	mul.f64 	%fd29087, %fd29068, %fd29086;
	fma.rn.f64 	%fd3962, %fd29087, %fd29067, %fd29067;
	@%p2402 bra 	$L__BB0_2787;
	{
	.reg .b32 %temp; 
	mov.b64 	{%temp, %r8815}, %fd3958;
	}
	setp.lt.s32 	%p2405, %r8815, 0;
	neg.f64 	%fd29090, %fd3962;
	selp.f64 	%fd29091, %fd3962, %fd29090, %p2405;
	add.f64 	%fd76890, %fd29091, 0d3FF921FB54442D18;
	bra.uni 	$L__BB0_2788;
$L__BB0_2787:
	{
	.reg .b32 %temp; 
	mov.b64 	{%temp, %r8814}, %fd3958;
	}
	setp.lt.s32 	%p2404, %r8814, 0;
	mov.f64 	%fd29088, 0d400921FB54442D18;
	sub.f64 	%fd29089, %fd29088, %fd3962;
	selp.f64 	%fd76890, %fd29089, %fd3962, %p2404;
$L__BB0_2788:
	setp.gt.f64 	%p2406, %fd3961, %fd3960;
	selp.f64 	%fd29092, %fd3961, %fd3960, %p2406;
	setp.neu.f64 	%p2407, %fd29092, 0d0000000000000000;
	@%p2407 bra 	$L__BB0_2790;
	{
	.reg .b32 %temp; 
	mov.b64 	{%temp, %r8817}, %fd3958;
	}
	setp.lt.s32 	%p2410, %r8817, 0;
	selp.f64 	%fd76891, 0d400921FB54442D18, 0d0000000000000000, %p2410;
	bra.uni 	$L__BB0_2791;
$L__BB0_2790:
	setp.eq.f64 	%p2408, %fd3960, %fd3961;
	{
	.reg .b32 %temp; 
	mov.b64 	{%temp, %r8816}, %fd3958;
	}
	setp.lt.s32 	%p2409, %r8816, 0;
	selp.f64 	%fd29093, 0d4002D97C7F3321D2, 0d3FE921FB54442D18, %p2409;
	selp.f64 	%fd76891, %fd29093, %fd76890, %p2408;
$L__BB0_2791:
	add.rn.f64 	%fd29094, %fd3960, %fd3961;
	setp.nan.f64 	%p2411, %fd29094, %fd29094;
	copysign.f64 	%fd29095, %fd3956, %fd76891;
	selp.f64 	%fd76898, %fd29094, %fd29095, %p2411;
	abs.f64 	%fd3970, %fd3959;
	abs.f64 	%fd3971, %fd3957;
	setp.leu.f64 	%p2412, %fd3971, %fd3970;
	setp.gt.f64 	%p2413, %fd3971, %fd3970;
	selp.f64 	%fd29096, %fd3971, %fd3970, %p2413;
	selp.f64 	%fd29097, %fd3970, %fd3971, %p2413;
	div.rn.f64 	%fd29098, %fd29097, %fd29096;
	mul.f64 	%fd29099, %fd29098, %fd29098;
	fma.rn.f64 	%fd29100, %fd29099, 0dBEF53E1D2A25FF7E, 0d3F2D3B63DBB65B49;
	fma.rn.f64 	%fd29101, %fd29100, %fd29099, 0dBF5312788DDE082E;
	fma.rn.f64 	%fd29102, %fd29101, %fd29099, 0d3F6F9690C8249315;
	fma.rn.f64 	%fd29103, %fd29102, %fd29099, 0dBF82CF5AABC7CF0D;
	fma.rn.f64 	%fd29104, %fd29103, %fd29099, 0d3F9162B0B2A3BFDE;
	fma.rn.f64 	%fd29105, %fd29104, %fd29099, 0dBF9A7256FEB6FC6B;
	fma.rn.f64 	%fd29106, %fd29105, %fd29099, 0d3FA171560CE4A489;
	fma.rn.f64 	%fd29107, %fd29106, %fd29099, 0dBFA4F44D841450E4;
	fma.rn.f64 	%fd29108, %fd29107, %fd29099, 0d3FA7EE3D3F36BB95;
	fma.rn.f64 	%fd29109, %fd29108, %fd29099, 0dBFAAD32AE04A9FD1;
	fma.rn.f64 	%fd29110, %fd29109, %fd29099, 0d3FAE17813D66954F;
	fma.rn.f64 	%fd29111, %fd29110, %fd29099, 0dBFB11089CA9A5BCD;
	fma.rn.f64 	%fd29112, %fd29111, %fd29099, 0d3FB3B12B2DB51738;
	fma.rn.f64 	%fd29113, %fd29112, %fd29099, 0dBFB745D022F8DC5C;
	fma.rn.f64 	%fd29114, %fd29113, %fd29099, 0d3FBC71C709DFE927;
	fma.rn.f64 	%fd29115, %fd29114, %fd29099, 0dBFC2492491FA1744;
	fma.rn.f64 	%fd29116, %fd29115, %fd29099, 0d3FC99999999840D2;
	fma.rn.f64 	%fd29117, %fd29116, %fd29099, 0dBFD555555555544C;
	mul.f64 	%fd29118, %fd29099, %fd29117;
	fma.rn.f64 	%fd3972, %fd29118, %fd29098, %fd29098;
	@%p2412 bra 	$L__BB0_2793;
	{
	.reg .b32 %temp; 
	mov.b64 	{%temp, %r8819}, %fd3959;
	}
	setp.lt.s32 	%p2415, %r8819, 0;
	neg.f64 	%fd29121, %fd3972;
	selp.f64 	%fd29122, %fd3972, %fd29121, %p2415;
	add.f64 	%fd76892, %fd29122, 0d3FF921FB54442D18;
	bra.uni 	$L__BB0_2794;
$L__BB0_2793:
	{
	.reg .b32 %temp; 
	mov.b64 	{%temp, %r8818}, %fd3959;
	}
	setp.lt.s32 	%p2414, %r8818, 0;
	mov.f64 	%fd29119, 0d400921FB54442D18;
	sub.f64 	%fd29120, %fd29119, %fd3972;
	selp.f64 	%fd76892, %fd29120, %fd3972, %p2414;
$L__BB0_2794:
	setp.gt.f64 	%p2416, %fd3971, %fd3970;
	selp.f64 	%fd29123, %fd3971, %fd3970, %p2416;
	setp.neu.f64 	%p2417, %fd29123, 0d0000000000000000;
	@%p2417 bra 	$L__BB0_2796;
	{
	.reg .b32 %temp; 
	mov.b64 	{%temp, %r8821}, %fd3959;
	}
	setp.lt.s32 	%p2420, %r8821, 0;
	selp.f64 	%fd76893, 0d400921FB54442D18, 0d0000000000000000, %p2420;
	bra.uni 	$L__BB0_2797;
$L__BB0_2796:
	setp.eq.f64 	%p2418, %fd3970, %fd3971;
	{
	.reg .b32 %temp; 
	mov.b64 	{%temp, %r8820}, %fd3959;
	}
	setp.lt.s32 	%p2419, %r8820, 0;
	selp.f64 	%fd29124, 0d4002D97C7F3321D2, 0d3FE921FB54442D18, %p2419;
	selp.f64 	%fd76893, %fd29124, %fd76892, %p2418;
$L__BB0_2797:
	add.rn.f64 	%fd29125, %fd3970, %fd3971;
	setp.nan.f64 	%p2421, %fd29125, %fd29125;
	copysign.f64 	%fd29126, %fd3957, %fd76893;
	selp.f64 	%fd76899, %fd29125, %fd29126, %p2421;
	bra.uni 	$L__BB0_2811;
$L__BB0_2798:
	abs.f64 	%fd3980, %fd3959;
	abs.f64 	%fd3981, %fd3956;
	setp.leu.f64 	%p2382, %fd3981, %fd3980;
	setp.gt.f64 	%p2383, %fd3981, %fd3980;
	selp.f64 	%fd29003, %fd3981, %fd3980, %p2383;
	selp.f64 	%fd29004, %fd3980, %fd3981, %p2383;
	div.rn.f64 	%fd29005, %fd29004, %fd29003;
	mul.f64 	%fd29006, %fd29005, %fd29005;
	fma.rn.f64 	%fd29007, %fd29006, 0dBEF53E1D2A25FF7E, 0d3F2D3B63DBB65B49;
	fma.rn.f64 	%fd29008, %fd29007, %fd29006, 0dBF5312788DDE082E;
	fma.rn.f64 	%fd29009, %fd29008, %fd29006, 0d3F6F9690C8249315;
	fma.rn.f64 	%fd29010, %fd29009, %fd29006, 0dBF82CF5AABC7CF0D;
	fma.rn.f64 	%fd29011, %fd29010, %fd29006, 0d3F9162B0B2A3BFDE;
	fma.rn.f64 	%fd29012, %fd29011, %fd29006, 0dBF9A7256FEB6FC6B;
	fma.rn.f64 	%fd29013, %fd29012, %fd29006, 0d3FA171560CE4A489;
	fma.rn.f64 	%fd29014, %fd29013, %fd29006, 0dBFA4F44D841450E4;
	fma.rn.f64 	%fd29015, %fd29014, %fd29006, 0d3FA7EE3D3F36BB95;
	fma.rn.f64 	%fd29016, %fd29015, %fd29006, 0dBFAAD32AE04A9FD1;
	fma.rn.f64 	%fd29017, %fd29016, %fd29006, 0d3FAE17813D66954F;
	fma.rn.f64 	%fd29018, %fd29017, %fd29006, 0dBFB11089CA9A5BCD;
	fma.rn.f64 	%fd29019, %fd29018, %fd29006, 0d3FB3B12B2DB51738;
	fma.rn.f64 	%fd29020, %fd29019, %fd29006, 0dBFB745D022F8DC5C;
	fma.rn.f64 	%fd29021, %fd29020, %fd29006, 0d3FBC71C709DFE927;
	fma.rn.f64 	%fd29022, %fd29021, %fd29006, 0dBFC2492491FA1744;
	fma.rn.f64 	%fd29023, %fd29022, %fd29006, 0d3FC99999999840D2;
	fma.rn.f64 	%fd29024, %fd29023, %fd29006, 0dBFD555555555544C;
	mul.f64 	%fd29025, %fd29006, %fd29024;
	fma.rn.f64 	%fd3982, %fd29025, %fd29005, %fd29005;
	@%p2382 bra 	$L__BB0_2800;
	{
	.reg .b32 %temp; 
	mov.b64 	{%temp, %r8807}, %fd3959;
	}
	setp.lt.s32 	%p2385, %r8807, 0;
	neg.f64 	%fd29028, %fd3982;
	selp.f64 	%fd29029, %fd3982, %fd29028, %p2385;
	add.f64 	%fd76894, %fd29029, 0d3FF921FB54442D18;
	bra.uni 	$L__BB0_2801;
$L__BB0_2800:
	{
	.reg .b32 %temp; 
	mov.b64 	{%temp, %r8806}, %fd3959;
	}
	setp.lt.s32 	%p2384, %r8806, 0;
	mov.f64 	%fd29026, 0d400921FB54442D18;
	sub.f64 	%fd29027, %fd29026, %fd3982;
	selp.f64 	%fd76894, %fd29027, %fd3982, %p2384;
$L__BB0_2801:
	setp.gt.f64 	%p2386, %fd3981, %fd3980;
	selp.f64 	%fd29030, %fd3981, %fd3980, %p2386;
	setp.neu.f64 	%p2387, %fd29030, 0d0000000000000000;
	@%p2387 bra 	$L__BB0_2803;
	{
	.reg .b32 %temp; 
	mov.b64 	{%temp, %r8809}, %fd3959;
	}
	setp.lt.s32 	%p2390, %r8809, 0;
	selp.f64 	%fd76895, 0d400921FB54442D18, 0d0000000000000000, %p2390;
	bra.uni 	$L__BB0_2804;
$L__BB0_2803:
	setp.eq.f64 	%p2388, %fd3980, %fd3981;
	{
	.reg .b32 %temp; 
	mov.b64 	{%temp, %r8808}, %fd3959;
	}
	setp.lt.s32 	%p2389, %r8808, 0;
	selp.f64 	%fd29031, 0d4002D97C7F3321D2, 0d3FE921FB54442D18, %p2389;
	selp.f64 	%fd76895, %fd29031, %fd76894, %p2388;
$L__BB0_2804:
	add.rn.f64 	%fd29032, %fd3980, %fd3981;
	setp.nan.f64 	%p2391, %fd29032, %fd29032;
	copysign.f64 	%fd29033, %fd3956, %fd76895;
	selp.f64 	%fd76898, %fd29032, %fd29033, %p2391;
	abs.f64 	%fd3990, %fd3958;
	abs.f64 	%fd3991, %fd3957;
	setp.leu.f64 	%p2392, %fd3991, %fd3990;
	setp.gt.f64 	%p2393, %fd3991, %fd3990;
	selp.f64 	%fd29034, %fd3991, %fd3990, %p2393;
	selp.f64 	%fd29035, %fd3990, %fd3991, %p2393;
	div.rn.f64 	%fd29036, %fd29035, %fd29034;
	mul.f64 	%fd29037, %fd29036, %fd29036;
	fma.rn.f64 	%fd29038, %fd29037, 0dBEF53E1D2A25FF7E, 0d3F2D3B63DBB65B49;
	fma.rn.f64 	%fd29039, %fd29038, %fd29037, 0dBF5312788DDE082E;
	fma.rn.f64 	%fd29040, %fd29039, %fd29037, 0d3F6F9690C8249315;
	fma.rn.f64 	%fd29041, %fd29040, %fd29037, 0dBF82CF5AABC7CF0D;
	fma.rn.f64 	%fd29042, %fd29041, %fd29037, 0d3F9162B0B2A3BFDE;
	fma.rn.f64 	%fd29043, %fd29042, %fd29037, 0dBF9A7256FEB6FC6B;
	fma.rn.f64 	%fd29044, %fd29043, %fd29037, 0d3FA171560CE4A489;
	fma.rn.f64 	%fd29045, %fd29044, %fd29037, 0dBFA4F44D841450E4;
	fma.rn.f64 	%fd29046, %fd29045, %fd29037, 0d3FA7EE3D3F36BB95;
	fma.rn.f64 	%fd29047, %fd29046, %fd29037, 0dBFAAD32AE04A9FD1;
	fma.rn.f64 	%fd29048, %fd29047, %fd29037, 0d3FAE17813D66954F;
	fma.rn.f64 	%fd29049, %fd29048, %fd29037, 0dBFB11089CA9A5BCD;
	fma.rn.f64 	%fd29050, %fd29049, %fd29037, 0d3FB3B12B2DB51738;
	fma.rn.f64 	%fd29051, %fd29050, %fd29037, 0dBFB745D022F8DC5C;
	fma.rn.f64 	%fd29052, %fd29051, %fd29037, 0d3FBC71C709DFE927;
	fma.rn.f64 	%fd29053, %fd29052, %fd29037, 0dBFC2492491FA1744;
	fma.rn.f64 	%fd29054, %fd29053, %fd29037, 0d3FC99999999840D2;
	fma.rn.f64 	%fd29055, %fd29054, %fd29037, 0dBFD555555555544C;
	mul.f64 	%fd29056, %fd29037, %fd29055;
	fma.rn.f64 	%fd3992, %fd29056, %fd29036, %fd29036;
	@%p2392 bra 	$L__BB0_2806;
	{
	.reg .b32 %temp; 
	mov.b64 	{%temp, %r8811}, %fd3958;
	}
	setp.lt.s32 	%p2395, %r8811, 0;
	neg.f64 	%fd29059, %fd3992;
	selp.f64 	%fd29060, %fd3992, %fd29059, %p2395;
	add.f64 	%fd76896, %fd29060, 0d3FF921FB54442D18;
	bra.uni 	$L__BB0_2807;
$L__BB0_2806:
	{
	.reg .b32 %temp; 
	mov.b64 	{%temp, %r8810}, %fd3958;
	}
	setp.lt.s32 	%p2394, %r8810, 0;
	mov.f64 	%fd29057, 0d400921FB54442D18;
	sub.f64 	%fd29058, %fd29057, %fd3992;
	selp.f64 	%fd76896, %fd29058, %fd3992, %p2394;
$L__BB0_2807:
	setp.gt.f64 	%p2396, %fd3991, %fd3990;
	selp.f64 	%fd29061, %fd3991, %fd3990, %p2396;
	setp.neu.f64 	%p2397, %fd29061, 0d0000000000000000;
	@%p2397 bra 	$L__BB0_2809;
	{
	.reg .b32 %temp; 
	mov.b64 	{%temp, %r8813}, %fd3958;
	}
	setp.lt.s32 	%p2400, %r8813, 0;
	selp.f64 	%fd76897, 0d400921FB54442D18, 0d0000000000000000, %p2400;
	bra.uni 	$L__BB0_2810;
$L__BB0_2809:
	setp.eq.f64 	%p2398, %fd3990, %fd3991;
	{
	.reg .b32 %temp; 
	mov.b64 	{%temp, %r8812}, %fd3958;
	}
	setp.lt.s32 	%p2399, %r8812, 0;
	selp.f64 	%fd29062, 0d4002D97C7F3321D2, 0d3FE921FB54442D18, %p2399;
	selp.f64 	%fd76897, %fd29062, %fd76896, %p2398;
$L__BB0_2810:
	add.rn.f64 	%fd29063, %fd3990, %fd3991;
	setp.nan.f64 	%p2401, %fd29063, %fd29063;
	copysign.f64 	%fd29064, %fd3957, %fd76897;
	selp.f64 	%fd76899, %fd29063, %fd29064, %p2401;
$L__BB0_2811:
	mul.f64 	%fd29127, %fd76899, 0d404CA5DC1A63C1F5;
	mul.f64 	%fd29128, %fd76898, 0d404CA5DC1A63C1F5;
	sub.f64 	%fd29129, %fd29128, %fd3855;
	abs.f64 	%fd29130, %fd29129;
	sub.f64 	%fd29131, %fd29127, %fd3855;
	abs.f64 	%fd29132, %fd29131;
	setp.lt.f64 	%p2422, %fd29130, %fd29132;
	selp.f64 	%fd29133, %fd29128, %fd29127, %p2422;
	mul.f64 	%fd4002, %fd29133, 0d3F91DF46A2529D3A;
	abs.f64 	%fd29134, %fd4002;
	setp.eq.f64 	%p2423, %fd29134, 0d7FF0000000000000;
	setp.ltu.f64 	%p2424, %fd29134, 0d41E0000000000000;
	or.pred  	%p2425, %p2423, %p2424;
	@%p2425 bra 	$L__BB0_2813;
	{ // callseq 296, 0
	.param .b64 param0;
	st.param.f64 	[param0], %fd4002;
	.param .align 16 .b8 retval0[16];
	call.uni (retval0), 
	__internal_trig_reduction_slowpathd, 
	(
	param0
	);
	ld.param.f64 	%fd29135, [retval0];
	ld.param.b32 	%r8822, [retval0+8];
	} // callseq 296
$L__BB0_2813:
	mul.f64 	%fd29137, %fd3930, %fd3930;
	fma.rn.f64 	%fd29138, %fd3929, %fd3929, %fd29137;
	sqrt.rn.f64 	%fd29139, %fd29138;
	div.rn.f64 	%fd4003, %fd3930, %fd29139;
	{
	.reg .b32 %temp; 
	mov.b64 	{%temp, %r1637}, %fd4003;
	}
	abs.f64 	%fd4004, %fd4003;
	{
	.reg .b32 %temp; 
	mov.b64 	{%temp, %r8824}, %fd4004;
	}
	setp.gt.s32 	%p2426, %r8824, 1071801957;
	@%p2426 bra 	$L__BB0_2817;
	mul.f64 	%fd29180, %fd4003, %fd4003;
	fma.rn.f64 	%fd29181, %fd29180, 0d3FB0066BDC1895E9, 0dBFB3823B180754AF;
	fma.rn.f64 	%fd29182, %fd29181, %fd29180, 0d3FB11E52CC2F79AE;
	fma.rn.f64 	%fd29183, %fd29182, %fd29180, 0dBF924EAF3526861B;
	fma.rn.f64 	%fd29184, %fd29183, %fd29180, 0d3F91DF02A31E6CB7;
	fma.rn.f64 	%fd29185, %fd29184, %fd29180, 0d3F847D18B0EEC6CC;
	fma.rn.f64 	%fd29186, %fd29185, %fd29180, 0d3F8D0AF961BA53B0;
	fma.rn.f64 	%fd29187, %fd29186, %fd29180, 0d3F91BF7734CF1C48;
	fma.rn.f64 	%fd29188, %fd29187, %fd29180, 0d3F96E91483144EF7;
	fma.rn.f64 	%fd29189, %fd29188, %fd29180, 0d3F9F1C6E0A4F9F81;
	fma.rn.f64 	%fd29190, %fd29189, %fd29180, 0d3FA6DB6DC27FA92B;
	fma.rn.f64 	%fd29191, %fd29190, %fd29180, 0d3FB333333320F91B;
	fma.rn.f64 	%fd29192, %fd29191, %fd29180, 0d3FC5555555555F4D;
	mul.f64 	%fd29193, %fd29180, %fd29192;
	fma.rn.f64 	%fd4005, %fd29193, %fd4004, %fd4004;
	setp.gt.s32 	%p2430, %r1637, -1;
	@%p2430 bra 	$L__BB0_2816;
	mov.f64 	%fd29198, 0d3C91A62633145C07;
	add.rn.f64 	%fd29199, %fd4005, %fd29198;
	mov.f64 	%fd29200, 0d3FF921FB54442D18;
	add.rn.f64 	%fd76900, %fd29200, %fd29199;
	bra.uni 	$L__BB0_2818;
$L__BB0_2816:
	mov.f64 	%fd29194, 0dBC91A62633145C07;
	add.rn.f64 	%fd29195, %fd4005, %fd29194;
	neg.f64 	%fd29196, %fd29195;
	mov.f64 	%fd29197, 0d3FF921FB54442D18;
	add.rn.f64 	%fd76900, %fd29197, %fd29196;
	bra.uni 	$L__BB0_2818;
$L__BB0_2817:
	mov.f64 	%fd29140, 0d3FF0000000000000;
	sub.f64 	%fd29141, %fd29140, %fd4004;
	{
	.reg .b32 %temp; 
	mov.b64 	{%r8825, %temp}, %fd29141;
	}
	{
	.reg .b32 %temp; 
	mov.b64 	{%temp, %r8826}, %fd29141;
	}
	add.s32 	%r8827, %r8826, -1048576;
	mov.b64 	%fd29142, {%r8825, %r8827};
	rsqrt.approx.ftz.f64 	%fd29143, %fd29142;
	{
	.reg .b32 %temp; 
	mov.b64 	{%r8828, %temp}, %fd29143;
	}
	{
	.reg .b32 %temp; 
	mov.b64 	{%temp, %r8829}, %fd29143;
	}
	add.s32 	%r8830, %r8829, -1048576;
	mov.b64 	%fd29144, {%r8828, %r8830};
	mul.f64 	%fd29145, %fd29142, %fd29143;
	neg.f64 	%fd29146, %fd29145;
	fma.rn.f64 	%fd29147, %fd29145, %fd29146, %fd29142;
	fma.rn.f64 	%fd29148, %fd29147, %fd29144, %fd29145;
	neg.f64 	%fd29149, %fd29148;
	fma.rn.f64 	%fd29150, %fd29143, %fd29149, 0d3FF0000000000000;
	fma.rn.f64 	%fd29151, %fd29150, %fd29144, %fd29144;
	fma.rn.f64 	%fd29152, %fd29148, %fd29149, %fd29142;
	fma.rn.f64 	%fd29153, %fd29152, %fd29151, %fd29148;
	{
	.reg .b32 %temp; 
	mov.b64 	{%r8831, %temp}, %fd29153;
	}
	{
	.reg .b32 %temp; 
	mov.b64 	{%temp, %r8832}, %fd29153;
	}
	add.s32 	%r8833, %r8832, 1048576;
	mov.b64 	%fd29154, {%r8831, %r8833};
	fma.rn.f64 	%fd29155, %fd29141, 0d3EC715B371155F70, 0dBEBAC2FE66FAAC4B;
	fma.rn.f64 	%fd29156, %fd29155, %fd29141, 0d3ED9A9B88EFCD9B8;
	fma.rn.f64 	%fd29157, %fd29156, %fd29141, 0d3EDD0F40A8A0C4C3;
	fma.rn.f64 	%fd29158, %fd29157, %fd29141, 0d3EF46D4CFA9E0E1F;
	fma.rn.f64 	%fd29159, %fd29158, %fd29141, 0d3F079C168D1E2422;
	fma.rn.f64 	%fd29160, %fd29159, %fd29141, 0d3F1C9A88C3BCA540;
	fma.rn.f64 	%fd29161, %fd29160, %fd29141, 0d3F31C4E64BD476DF;
	fma.rn.f64 	%fd29162, %fd29161, %fd29141, 0d3F46E8BA60009C8F;
	fma.rn.f64 	%fd29163, %fd29162, %fd29141, 0d3F5F1C71C62B05A2;
	fma.rn.f64 	%fd29164, %fd29163, %fd29141, 0d3F76DB6DB6DC9F2C;
	fma.rn.f64 	%fd29165, %fd29164, %fd29141, 0d3F9333333333329C;
	fma.rn.f64 	%fd29166, %fd29165, %fd29141, 0d3FB5555555555555;
	setp.lt.s32 	%p2427, %r8826, 1;
	mov.f64 	%fd29167, 0d0000000000000000;
	mul.rn.f64 	%fd29168, %fd4004, %fd29167;
	mul.f64 	%fd29169, %fd29141, %fd29166;
	fma.rn.f64 	%fd29170, %fd29169, %fd29154, %fd29154;
	selp.f64 	%fd29171, %fd29168, %fd29170, %p2427;
	setp.lt.s32 	%p2428, %r8826, 0;
	mov.f64 	%fd29172, 0d7FF0000000000000;
	mul.rn.f64 	%fd29173, %fd29171, %fd29172;
	selp.f64 	%fd29174, %fd29173, %fd29171, %p2428;
	setp.lt.s32 	%p2429, %r1637, 0;
	mov.f64 	%fd29175, 0dBCA1A62633145C07;
	add.rn.f64 	%fd29176, %fd29174, %fd29175;
	neg.f64 	%fd29177, %fd29176;
	mov.f64 	%fd29178, 0d400921FB54442D18;
	add.rn.f64 	%fd29179, %fd29178, %fd29177;
	selp.f64 	%fd76900, %fd29179, %fd29174, %p2429;
$L__BB0_2818:
	mul.f64 	%fd29201, %fd76900, 0d404CA5DC1A63C1F5;
	setp.gt.f64 	%p2431, %fd3929, 0d0000000000000000;
	neg.f64 	%fd29202, %fd29201;
	selp.f64 	%fd29203, %fd29202, %fd29201, %p2431;
	mul.f64 	%fd4010, %fd29203, 0d3F91DF46A2529D3A;
	abs.f64 	%fd4011, %fd4010;
	setp.neu.f64 	%p2432, %fd4011, 0d7FF0000000000000;
	@%p2432 bra 	$L__BB0_2820;
	mov.f64 	%fd29209, 0d0000000000000000;
	mul.rn.f64 	%fd76901, %fd4010, %fd29209;
	mov.b32 	%r18334, 0;
	bra.uni 	$L__BB0_2822;
$L__BB0_2820:
	mul.f64 	%fd29204, %fd4010, 0d3FE45F306DC9C883;
	cvt.rni.s32.f64 	%r18334, %fd29204;
	cvt.rn.f64.s32 	%fd29205, %r18334;
	fma.rn.f64 	%fd29206, %fd29205, 0dBFF921FB54442D18, %fd4010;
	fma.rn.f64 	%fd29207, %fd29205, 0dBC91A62633145C00, %fd29206;
	fma.rn.f64 	%fd76901, %fd29205, 0dB97B839A252049C0, %fd29207;
	setp.ltu.f64 	%p2433, %fd4011, 0d41E0000000000000;
	@%p2433 bra 	$L__BB0_2822;
	{ // callseq 297, 0
	.param .b64 param0;
	st.param.f64 	[param0], %fd4010;
	.param .align 16 .b8 retval0[16];
	call.uni (retval0), 
	__internal_trig_reduction_slowpathd, 
	(
	param0
	);
	ld.param.f64 	%fd76901, [retval0];
	ld.param.b32 	%r18334, [retval0+8];
	} // callseq 297
$L__BB0_2822:
	shl.b32 	%r8836, %r18334, 6;
	cvt.u64.u32 	%rd1944, %r8836;
	and.b64  	%rd1945, %rd1944, 64;
	mov.u64 	%rd1946, __cudart_sin_cos_coeffs;
	add.s64 	%rd1947, %rd1946, %rd1945;
	mul.rn.f64 	%fd29210, %fd76901, %fd76901;
	and.b32  	%r8837, %r18334, 1;
	setp.eq.b32 	%p2435, %r8837, 1;
	selp.f64 	%fd29211, 0dBDA8FF8320FD8164, 0d3DE5DB65F9785EBA, %p2435;
	ld.global.nc.v2.f64 	{%fd29212, %fd29213}, [%rd1947];
	fma.rn.f64 	%fd29214, %fd29211, %fd29210, %fd29212;
	fma.rn.f64 	%fd29215, %fd29214, %fd29210, %fd29213;
	ld.global.nc.v2.f64 	{%fd29216, %fd29217}, [%rd1947+16];
	fma.rn.f64 	%fd29218, %fd29215, %fd29210, %fd29216;
	fma.rn.f64 	%fd29219, %fd29218, %fd29210, %fd29217;
	ld.global.nc.v2.f64 	{%fd29220, %fd29221}, [%rd1947+32];
	fma.rn.f64 	%fd29222, %fd29219, %fd29210, %fd29220;
	fma.rn.f64 	%fd29223, %fd29222, %fd29210, %fd29221;
	fma.rn.f64 	%fd29224, %fd29223, %fd76901, %fd76901;
	fma.rn.f64 	%fd29225, %fd29223, %fd29210, 0d3FF0000000000000;
	selp.f64 	%fd29226, %fd29225, %fd29224, %p2435;
	and.b32  	%r8838, %r18334, 2;
	setp.eq.s32 	%p2436, %r8838, 0;
	mov.f64 	%fd29227, 0d0000000000000000;
	sub.f64 	%fd29228, %fd29227, %fd29226;
	selp.f64 	%fd4016, %fd29226, %fd29228, %p2436;
	@%p2432 bra 	$L__BB0_2824;
	mov.f64 	%fd29234, 0d0000000000000000;
	mul.rn.f64 	%fd76903, %fd4010, %fd29234;
	mov.b32 	%r18336, 1;
	bra.uni 	$L__BB0_2827;
$L__BB0_2824:
	mul.f64 	%fd29229, %fd4010, 0d3FE45F306DC9C883;
	cvt.rni.s32.f64 	%r18335, %fd29229;
	cvt.rn.f64.s32 	%fd29230, %r18335;
	fma.rn.f64 	%fd29231, %fd29230, 0dBFF921FB54442D18, %fd4010;
	fma.rn.f64 	%fd29232, %fd29230, 0dBC91A62633145C00, %fd29231;
	fma.rn.f64 	%fd76903, %fd29230, 0dB97B839A252049C0, %fd29232;
	setp.ltu.f64 	%p2437, %fd4011, 0d41E0000000000000;
	@%p2437 bra 	$L__BB0_2826;
	{ // callseq 298, 0
	.param .b64 param0;
	st.param.f64 	[param0], %fd4010;
	.param .align 16 .b8 retval0[16];
	call.uni (retval0), 
	__internal_trig_reduction_slowpathd, 
	(
	param0
	);
	ld.param.f64 	%fd76903, [retval0];
	ld.param.b32 	%r18335, [retval0+8];
	} // callseq 298
$L__BB0_2826:
	add.s32 	%r18336, %r18335, 1;
$L__BB0_2827:
	shl.b32 	%r8841, %r18336, 6;
	cvt.u64.u32 	%rd1948, %r8841;
	and.b64  	%rd1949, %rd1948, 64;
	mov.u64 	%rd1950, __cudart_sin_cos_coeffs;
	add.s64 	%rd1951, %rd1950, %rd1949;
	mul.rn.f64 	%fd29235, %fd76903, %fd76903;
	and.b32  	%r8842, %r18336, 1;
	setp.eq.b32 	%p2438, %r8842, 1;
	selp.f64 	%fd29236, 0dBDA8FF8320FD8164, 0d3DE5DB65F9785EBA, %p2438;
	ld.global.nc.v2.f64 	{%fd29237, %fd29238}, [%rd1951];
	fma.rn.f64 	%fd29239, %fd29236, %fd29235, %fd29237;
	fma.rn.f64 	%fd29240, %fd29239, %fd29235, %fd29238;
	ld.global.nc.v2.f64 	{%fd29241, %fd29242}, [%rd1951+16];
	fma.rn.f64 	%fd29243, %fd29240, %fd29235, %fd29241;
	fma.rn.f64 	%fd29244, %fd29243, %fd29235, %fd29242;
	ld.global.nc.v2.f64 	{%fd29245, %fd29246}, [%rd1951+32];
	fma.rn.f64 	%fd29247, %fd29244, %fd29235, %fd29245;
	fma.rn.f64 	%fd29248, %fd29247, %fd29235, %fd29246;
	fma.rn.f64 	%fd29249, %fd29248, %fd76903, %fd76903;
	fma.rn.f64 	%fd29250, %fd29248, %fd29235, 0d3FF0000000000000;
	selp.f64 	%fd29251, %fd29250, %fd29249, %p2438;
	and.b32  	%r8843, %r18336, 2;
	setp.eq.s32 	%p2439, %r8843, 0;
	mov.f64 	%fd29252, 0d0000000000000000;
	sub.f64 	%fd29253, %fd29252, %fd29251;
	selp.f64 	%fd4022, %fd29251, %fd29253, %p2439;
	mul.f64 	%fd29254, %fd3881, %fd3943;
	mul.f64 	%fd4023, %fd29254, 0d3FE0000000000000;
	{
	.reg .b32 %temp; 
	mov.b64 	{%temp, %r8844}, %fd4023;
	}
	mov.b32 	%f23, %r8844;
	abs.f32 	%f24, %f23;
	setp.geu.f32 	%p2440, %f24, 0f3FE26666;
	@%p2440 bra 	$L__BB0_2829;
	mul.f64 	%fd29288, %fd4023, %fd4023;
	fma.rn.f64 	%fd29289, %fd29288, 0d3FB0066BDC1895E9, 0dBFB3823B180754AF;
	fma.rn.f64 	%fd29290, %fd29289, %fd29288, 0d3FB11E52CC2F79AE;
	fma.rn.f64 	%fd29291, %fd29290, %fd29288, 0dBF924EAF3526861B;
	fma.rn.f64 	%fd29292, %fd29291, %fd29288, 0d3F91DF02A31E6CB7;
	fma.rn.f64 	%fd29293, %fd29292, %fd29288, 0d3F847D18B0EEC6CC;
	fma.rn.f64 	%fd29294, %fd29293, %fd29288, 0d3F8D0AF961BA53B0;
	fma.rn.f64 	%fd29295, %fd29294, %fd29288, 0d3F91BF7734CF1C48;
	fma.rn.f64 	%fd29296, %fd29295, %fd29288, 0d3F96E91483144EF7;
	fma.rn.f64 	%fd29297, %fd29296, %fd29288, 0d3F9F1C6E0A4F9F81;
	fma.rn.f64 	%fd29298, %fd29297, %fd29288, 0d3FA6DB6DC27FA92B;
	fma.rn.f64 	%fd29299, %fd29298, %fd29288, 0d3FB333333320F91B;
	fma.rn.f64 	%fd29300, %fd29299, %fd29288, 0d3FC5555555555F4D;
	mul.f64 	%fd29301, %fd29288, %fd29300;
	fma.rn.f64 	%fd76904, %fd29301, %fd4023, %fd4023;
	bra.uni 	$L__BB0_2830;
$L__BB0_2829:
	abs.f64 	%fd29255, %fd4023;
	fma.rn.f64 	%fd29256, %fd29255, 0dBFE0000000000000, 0d3FE0000000000000;
	rsqrt.approx.ftz.f64 	%fd29257, %fd29256;
	{
	.reg .b32 %temp; 
	mov.b64 	{%r8845, %temp}, %fd29257;
	}
	{
	.reg .b32 %temp; 
	mov.b64 	{%temp, %r8846}, %fd29257;
	}
	add.s32 	%r8847, %r8846, -1048576;
	mov.b64 	%fd29258, {%r8845, %r8847};
	mul.f64 	%fd29259, %fd29256, %fd29257;
	neg.f64 	%fd29260, %fd29259;
	fma.rn.f64 	%fd29261, %fd29259, %fd29260, %fd29256;
	fma.rn.f64 	%fd29262, %fd29261, %fd29258, %fd29259;
	neg.f64 	%fd29263, %fd29262;
	fma.rn.f64 	%fd29264, %fd29257, %fd29263, 0d3FF0000000000000;
	fma.rn.f64 	%fd29265, %fd29264, %fd29258, %fd29258;
	fma.rn.f64 	%fd29266, %fd29262, %fd29263, %fd29256;
	fma.rn.f64 	%fd29267, %fd29266, %fd29265, %fd29262;
	{
	.reg .b32 %temp; 
	mov.b64 	{%temp, %r8848}, %fd29256;
	}
	setp.lt.s32 	%p2441, %r8848, 0;
	selp.f64 	%fd29268, 0dFFF8000000000000, %fd29267, %p2441;
	setp.ne.f64 	%p2442, %fd29256, 0d0000000000000000;
	selp.f64 	%fd29269, %fd29268, %fd29256, %p2442;
	fma.rn.f64 	%fd29270, %fd29256, 0d3FB0066BDC1895E9, 0dBFB3823B180754AF;
	fma.rn.f64 	%fd29271, %fd29270, %fd29256, 0d3FB11E52CC2F79AE;
	fma.rn.f64 	%fd29272, %fd29271, %fd29256, 0dBF924EAF3526861B;
	fma.rn.f64 	%fd29273, %fd29272, %fd29256, 0d3F91DF02A31E6CB7;
	fma.rn.f64 	%fd29274, %fd29273, %fd29256, 0d3F847D18B0EEC6CC;
	fma.rn.f64 	%fd29275, %fd29274, %fd29256, 0d3F8D0AF961BA53B0;
	fma.rn.f64 	%fd29276, %fd29275, %fd29256, 0d3F91BF7734CF1C48;
	fma.rn.f64 	%fd29277, %fd29276, %fd29256, 0d3F96E91483144EF7;
	fma.rn.f64 	%fd29278, %fd29277, %fd29256, 0d3F9F1C6E0A4F9F81;
	fma.rn.f64 	%fd29279, %fd29278, %fd29256, 0d3FA6DB6DC27FA92B;
	fma.rn.f64 	%fd29280, %fd29279, %fd29256, 0d3FB333333320F91B;
	fma.rn.f64 	%fd29281, %fd29280, %fd29256, 0d3FC5555555555F4D;
	mul.f64 	%fd29282, %fd29256, %fd29281;
	mul.f64 	%fd29283, %fd29269, 0dC000000000000000;
	fma.rn.f64 	%fd29284, %fd29283, %fd29282, 0d3C91A62633145C07;
	add.f64 	%fd29285, %fd29283, 0d3FE921FB54442D18;
	add.f64 	%fd29286, %fd29285, %fd29284;
	add.f64 	%fd29287, %fd29286, 0d3FE921FB54442D18;
	copysign.f64 	%fd76904, %fd4023, %fd29287;
$L__BB0_2830:
	mul.f64 	%fd4027, %fd76904, 0d3FFFFFFFFFFFFFFF;
	abs.f64 	%fd4028, %fd4027;
	setp.neu.f64 	%p2443, %fd4028, 0d7FF0000000000000;
	@%p2443 bra 	$L__BB0_2832;
	mov.f64 	%fd29307, 0d0000000000000000;
	mul.rn.f64 	%fd76906, %fd4027, %fd29307;
	mov.pred 	%p9699, -1;
	bra.uni 	$L__BB0_2835;
$L__BB0_2832:
	mul.f64 	%fd29302, %fd4027, 0d3FE45F306DC9C883;
	cvt.rni.s32.f64 	%r18337, %fd29302;
	cvt.rn.f64.s32 	%fd29303, %r18337;
	fma.rn.f64 	%fd29304, %fd29303, 0dBFF921FB54442D18, %fd4027;
	fma.rn.f64 	%fd29305, %fd29303, 0dBC91A62633145C00, %fd29304;
	fma.rn.f64 	%fd76906, %fd29303, 0dB97B839A252049C0, %fd29305;
	setp.ltu.f64 	%p2444, %fd4028, 0d41E0000000000000;
	@%p2444 bra 	$L__BB0_2834;
	{ // callseq 299, 0
	.param .b64 param0;
	st.param.f64 	[param0], %fd4027;
	.param .align 16 .b8 retval0[16];
	call.uni (retval0), 
	__internal_trig_reduction_slowpathd, 
	(
	param0
	);
	ld.param.f64 	%fd76906, [retval0];
	ld.param.b32 	%r18337, [retval0+8];
	} // callseq 299
$L__BB0_2834:
	and.b32  	%r8850, %r18337, 1;
	setp.eq.b32 	%p2445, %r8850, 1;
	not.pred 	%p9699, %p2445;
$L__BB0_2835:
	mul.f64 	%fd29308, %fd76906, %fd76906;
	fma.rn.f64 	%fd29309, %fd29308, 0d3EE48DAC2799BCB9, 0dBEF9757C5B27EBB1;
	fma.rn.f64 	%fd29310, %fd29309, %fd29308, 0d3F0980E90FD91E04;
	fma.rn.f64 	%fd29311, %fd29310, %fd29308, 0dBEFAE2B0417D7E1D;
	fma.rn.f64 	%fd29312, %fd29311, %fd29308, 0d3F119F5341BFBA57;
	fma.rn.f64 	%fd29313, %fd29312, %fd29308, 0d3F15E791A00F6919;
	fma.rn.f64 	%fd29314, %fd29313, %fd29308, 0d3F2FF2E7FADEC73A;
	fma.rn.f64 	%fd29315, %fd29314, %fd29308, 0d3F434BC1B206DA62;
	fma.rn.f64 	%fd29316, %fd29315, %fd29308, 0d3F57DB18EF2F83F9;
	fma.rn.f64 	%fd29317, %fd29316, %fd29308, 0d3F6D6D2E7AE49FBC;
	fma.rn.f64 	%fd29318, %fd29317, %fd29308, 0d3F8226E3A816A776;
	fma.rn.f64 	%fd29319, %fd29318, %fd29308, 0d3F9664F485D25660;
	fma.rn.f64 	%fd29320, %fd29319, %fd29308, 0d3FABA1BA1BABF31D;
	fma.rn.f64 	%fd29321, %fd29320, %fd29308, 0d3FC11111111105D2;
	fma.rn.f64 	%fd29322, %fd29321, %fd29308, 0d3FD555555555555E;
	mul.f64 	%fd4034, %fd29308, %fd29322;
	fma.rn.f64 	%fd76907, %fd4034, %fd76906, %fd76906;
	@%p9699 bra 	$L__BB0_2837;
	fma.rn.f64 	%fd29323, %fd4034, %fd76906, %fd76906;
	sub.f64 	%fd29324, %fd29323, %fd76906;
	neg.f64 	%fd29325, %fd29324;
	fma.rn.f64 	%fd29326, %fd4034, %fd76906, %fd29325;
	rcp.approx.ftz.f64 	%fd29327, %fd29323;
	neg.f64 	%fd29328, %fd29323;
	fma.rn.f64 	%fd29329, %fd29328, %fd29327, 0d3FF0000000000000;
	fma.rn.f64 	%fd29330, %fd29329, %fd29329, %fd29329;
	fma.rn.f64 	%fd29331, %fd29330, %fd29327, %fd29327;
	neg.f64 	%fd29332, %fd29331;
	fma.rn.f64 	%fd29333, %fd29323, %fd29332, 0d3FF0000000000000;
	fma.rn.f64 	%fd29334, %fd29332, %fd29326, %fd29333;
	fma.rn.f64 	%fd76907, %fd29334, %fd29332, %fd29332;
$L__BB0_2837:
	mul.f64 	%fd29335, %fd76907, %fd3851;
	mul.f64 	%fd76909, %fd4016, %fd29335;
	mul.f64 	%fd29336, %fd3846, %fd76907;
	mul.f64 	%fd76908, %fd4022, %fd29336;
	bra.uni 	$L__BB0_2839;
$L__BB0_2838:
	sub.f64 	%fd76909, %fd3853, %fd3877;
	sub.f64 	%fd76908, %fd3854, %fd3878;
$L__BB0_2839:
	ld.param.u64 	%rd8623, [_Z8FitGrainPdPiS0_S_S_S0_S0_S_S_S_S_S_S_S_S_S_S_S_S__param_7];
	setp.lt.s32 	%p2447, %r18312, 1;
	mul.lo.s32 	%r8851, %r18314, 9;
	cvta.to.global.u64 	%rd1952, %rd8623;
	mul.lo.s32 	%r8852, %r2, 9;
	mul.wide.s32 	%rd1953, %r8852, 8;
	add.s64 	%rd1954, %rd1952, %rd1953;
	mul.wide.u32 	%rd1955, %r8851, 8;
	add.s64 	%rd1956, %rd1954, %rd1955;
	ld.global.f64 	%fd29337, [%rd1956+64];
	cvt.rzi.s32.f64 	%r1649, %fd29337;
	@%p2447 bra 	$L__BB0_2844;
	mov.b32 	%r18338, 0;
	bra.uni 	$L__BB0_2842;
$L__BB0_2841:
	add.s32 	%r18338, %r18338, 1;
	setp.eq.s32 	%p2449, %r18338, %r18312;
	@%p2449 bra 	$L__BB0_2844;
$L__BB0_2842:
	shl.b32 	%r8854, %r18338, 3;
	mul.wide.u32 	%rd1957, %r8854, 8;
	add.s64 	%rd1958, %rd31, %rd1957;
	ld.global.f64 	%fd29338, [%rd1958+56];
	cvt.rzi.s32.f64 	%r8855, %fd29338;
	setp.ne.s32 	%p2448, %r8855, %r1649;
	@%p2448 bra 	$L__BB0_2841;
	shl.b32 	%r8856, %r18338, 3;
	mul.wide.u32 	%rd1959, %r8856, 8;
	add.s64 	%rd1960, %rd31, %rd1959;
	ld.global.f64 	%fd29339, [%rd1960];
	sub.f64 	%fd29340, %fd76909, %fd29339;
	ld.global.f64 	%fd29341, [%rd1960+8];
	sub.f64 	%fd29342, %fd76908, %fd29341;
	mul.f64 	%fd29343, %fd29342, %fd29342;
	fma.rn.f64 	%fd29344, %fd29340, %fd29340, %fd29343;
	sqrt.rn.f64 	%fd29345, %fd29344;
	add.f64 	%fd76864, %fd76864, %fd29345;
$L__BB0_2844:
	add.s32 	%r18314, %r18314, 1;
	setp.ne.s32 	%p2450, %r18314, %r1;
	@%p2450 bra 	$L__BB0_2722;
$L__BB0_2845:
	add.s32 	%r18339, %r18339, 2;
	setp.gtu.f64 	%p2451, %fd76864, %fd76309;
	@%p2451 bra 	$L__BB0_2847;
	ld.global.f64 	%fd29346, [%rd32+1344];
	mul.lo.s32 	%r8857, %r479, 12;
	mul.wide.u32 	%rd1961, %r8857, 8;
	add.s64 	%rd1962, %rd32, %rd1961;
	st.global.f64 	[%rd1962], %fd29346;
	ld.global.f64 	%fd29347, [%rd32+1352];
	st.global.f64 	[%rd1962+8], %fd29347;
	ld.global.f64 	%fd29348, [%rd32+1360];
	st.global.f64 	[%rd1962+16], %fd29348;
	ld.global.f64 	%fd29349, [%rd32+1368];
	st.global.f64 	[%rd1962+24], %fd29349;
	ld.global.f64 	%fd29350, [%rd32+1376];
	st.global.f64 	[%rd1962+32], %fd29350;
	ld.global.f64 	%fd29351, [%rd32+1384];
	st.global.f64 	[%rd1962+40], %fd29351;
	ld.global.f64 	%fd29352, [%rd32+1392];
	st.global.f64 	[%rd1962+48], %fd29352;
	ld.global.f64 	%fd29353, [%rd32+1400];
	st.global.f64 	[%rd1962+56], %fd29353;
	ld.global.f64 	%fd29354, [%rd32+1408];
	st.global.f64 	[%rd1962+64], %fd29354;
	ld.global.f64 	%fd29355, [%rd32+1416];
	st.global.f64 	[%rd1962+72], %fd29355;
	ld.global.f64 	%fd29356, [%rd32+1424];
	st.global.f64 	[%rd1962+80], %fd29356;
	ld.global.f64 	%fd29357, [%rd32+1432];
	st.global.f64 	[%rd1962+88], %fd29357;
	mul.wide.u32 	%rd1963, %r479, 8;
	add.s64 	%rd1964, %rd32, %rd1963;
	st.global.f64 	[%rd1964+1536], %fd76864;
	mov.f64 	%fd76309, %fd76864;
	bra.uni 	$L__BB0_2848;
$L__BB0_2847:
	ld.global.f64 	%fd29358, [%rd32+1248];
	mul.lo.s32 	%r8858, %r479, 12;
	mul.wide.u32 	%rd1965, %r8858, 8;
	add.s64 	%rd1966, %rd32, %rd1965;
	st.global.f64 	[%rd1966], %fd29358;
	ld.global.f64 	%fd29359, [%rd32+1256];
	st.global.f64 	[%rd1966+8], %fd29359;
	ld.global.f64 	%fd29360, [%rd32+1264];
	st.global.f64 	[%rd1966+16], %fd29360;
	ld.global.f64 	%fd29361, [%rd32+1272];
	st.global.f64 	[%rd1966+24], %fd29361;
	ld.global.f64 	%fd29362, [%rd32+1280];
	st.global.f64 	[%rd1966+32], %fd29362;
	ld.global.f64 	%fd29363, [%rd32+1288];
	st.global.f64 	[%rd1966+40], %fd29363;
	ld.global.f64 	%fd29364, [%rd32+1296];
	st.global.f64 	[%rd1966+48], %fd29364;
	ld.global.f64 	%fd29365, [%rd32+1304];
	st.global.f64 	[%rd1966+56], %fd29365;
	ld.global.f64 	%fd29366, [%rd32+1312];
	st.global.f64 	[%rd1966+64], %fd29366;
	ld.global.f64 	%fd29367, [%rd32+1320];
	st.global.f64 	[%rd1966+72], %fd29367;
	ld.global.f64 	%fd29368, [%rd32+1328];
	st.global.f64 	[%rd1966+80], %fd29368;
	ld.global.f64 	%fd29369, [%rd32+1336];
	st.global.f64 	[%rd1966+88], %fd29369;
	mul.wide.u32 	%rd1967, %r479, 8;
	add.s64 	%rd1968, %rd32, %rd1967;
	st.global.f64 	[%rd1968+1536], %fd76309;
$L__BB0_2848:
	setp.lt.f64 	%p2830, %fd76309, %fd76933;
	selp.b32 	%r18342, %r479, %r18342, %p2830;
	selp.f64 	%fd76933, %fd76309, %fd76933, %p2830;
	add.s32 	%r18343, %r476, -1;
	setp.gt.s32 	%p2831, %r476, 1;
	setp.gt.s32 	%p2832, %r18339, 250;
	or.pred  	%p2833, %p2831, %p2832;
	@%p2833 bra 	$L__BB0_2873;
	ld.global.f64 	%fd76919, [%rd32+1536];
	add.f64 	%fd31813, %fd76919, 0d0000000000000000;
	ld.global.f64 	%fd31814, [%rd32+1544];
	add.f64 	%fd31815, %fd31813, %fd31814;
	ld.global.f64 	%fd31816, [%rd32+1552];
	add.f64 	%fd31817, %fd31815, %fd31816;
	ld.global.f64 	%fd31818, [%rd32+1560];
	add.f64 	%fd31819, %fd31817, %fd31818;
	ld.global.f64 	%fd31820, [%rd32+1568];
	add.f64 	%fd31821, %fd31819, %fd31820;
	ld.global.f64 	%fd31822, [%rd32+1576];
	add.f64 	%fd31823, %fd31821, %fd31822;
	ld.global.f64 	%fd31824, [%rd32+1584];
	add.f64 	%fd31825, %fd31823, %fd31824;
	ld.global.f64 	%fd31826, [%rd32+1592];
	add.f64 	%fd31827, %fd31825, %fd31826;
	ld.global.f64 	%fd31828, [%rd32+1600];
	add.f64 	%fd31829, %fd31827, %fd31828;
	ld.global.f64 	%fd31830, [%rd32+1608];
	add.f64 	%fd31831, %fd31829, %fd31830;
	ld.global.f64 	%fd31832, [%rd32+1616];
	add.f64 	%fd31833, %fd31831, %fd31832;
	ld.global.f64 	%fd31834, [%rd32+1624];
	add.f64 	%fd31835, %fd31833, %fd31834;
	ld.global.f64 	%fd31836, [%rd32+1632];
	add.f64 	%fd31837, %fd31835, %fd31836;
	div.rn.f64 	%fd4056, %fd31837, 0d402A000000000000;
	mov.b32 	%r18340, 0;
	mov.f64 	%fd76920, 0d0000000000000000;
$L__BB0_2850:
	mov.u32 	%r1657, %r18340;
	setp.lt.s32 	%p2834, %r3, 0;
	and.b32  	%r9284, %r3, 2146435072;
	setp.eq.s32 	%p2835, %r9284, 1062207488;
	sub.f64 	%fd4059, %fd76919, %fd4056;
	{
	.reg .b32 %temp; 
	mov.b64 	{%temp, %r1658}, %fd4059;
	}
	abs.f64 	%fd4060, %fd4059;
	{ // callseq 350, 0
	.param .b64 param0;
	st.param.f64 	[param0], %fd4060;
	.param .b64 retval0;
	call.uni (retval0), 
	__internal_accurate_pow, 
	(
	param0
	);
	ld.param.f64 	%fd31838, [retval0];
	} // callseq 350
	setp.lt.s32 	%p2836, %r1658, 0;
	neg.f64 	%fd31840, %fd31838;
	selp.f64 	%fd31841, %fd31840, %fd31838, %p2835;
	selp.f64 	%fd31842, %fd31841, %fd31838, %p2836;
	setp.eq.f64 	%p2837, %fd4059, 0d0000000000000000;
	selp.b32 	%r9285, %r1658, 0, %p2835;
	or.b32  	%r9286, %r9285, 2146435072;
	selp.b32 	%r9287, %r9286, %r9285, %p2834;
	mov.b32 	%r9288, 0;
	mov.b64 	%fd31843, {%r9288, %r9287};
	selp.f64 	%fd76921, %fd31843, %fd31842, %p2837;
	add.f64 	%fd31844, %fd4059, 0d4000000000000000;
	{
	.reg .b32 %temp; 
	mov.b64 	{%temp, %r9289}, %fd31844;
	}
	and.b32  	%r9290, %r9289, 2146435072;
	setp.ne.s32 	%p2838, %r9290, 2146435072;
	@%p2838 bra 	$L__BB0_2855;
	setp.num.f64 	%p2839, %fd4059, %fd4059;
	@%p2839 bra 	$L__BB0_2853;
	mov.f64 	%fd31845, 0d4000000000000000;
	add.rn.f64 	%fd76921, %fd4059, %fd31845;
	bra.uni 	$L__BB0_2855;
$L__BB0_2853:
	setp.neu.f64 	%p2840, %fd4060, 0d7FF0000000000000;
	@%p2840 bra 	$L__BB0_2855;
	selp.b32 	%r9291, 0, 2146435072, %p2834;
	or.b32  	%r9292, %r9291, -2147483648;
	selp.b32 	%r9293, %r9292, %r9291, %p1;
	selp.b32 	%r9294, %r9293, %r9291, %p2836;
	mov.b32 	%r9295, 0;
	mov.b64 	%fd76921, {%r9295, %r9294};
$L__BB0_2855:
	setp.eq.f64 	%p2843, %fd4059, 0d3FF0000000000000;
	selp.f64 	%fd31846, 0d3FF0000000000000, %fd76921, %p2843;
	add.f64 	%fd4065, %fd76920, %fd31846;
	setp.eq.s32 	%p2844, %r1657, 12;
	@%p2844 bra 	$L__BB0_2872;
	and.b32  	%r9296, %r3, 2146435072;
	setp.eq.s32 	%p2846, %r9296, 1062207488;
	mul.wide.u32 	%rd2265, %r1657, 8;
	add.s64 	%rd2266, %rd32, %rd2265;
	ld.global.f64 	%fd31847, [%rd2266+1544];
	sub.f64 	%fd4066, %fd31847, %fd4056;
	{
	.reg .b32 %temp; 
	mov.b64 	{%temp, %r1659}, %fd4066;
	}
	abs.f64 	%fd4067, %fd4066;
	{ // callseq 351, 0
	.param .b64 param0;
	st.param.f64 	[param0], %fd4067;
	.param .b64 retval0;
	call.uni (retval0), 
	__internal_accurate_pow, 
	(
	param0
	);
	ld.param.f64 	%fd31848, [retval0];
	} // callseq 351
	setp.lt.s32 	%p2847, %r1659, 0;
	neg.f64 	%fd31850, %fd31848;
	selp.f64 	%fd31851, %fd31850, %fd31848, %p2846;
	selp.f64 	%fd31852, %fd31851, %fd31848, %p2847;
	setp.eq.f64 	%p2848, %fd4066, 0d0000000000000000;
	selp.b32 	%r9297, %r1659, 0, %p2846;
	or.b32  	%r9298, %r9297, 2146435072;
	selp.b32 	%r9299, %r9298, %r9297, %p2834;
	mov.b32 	%r9300, 0;
	mov.b64 	%fd31853, {%r9300, %r9299};
	selp.f64 	%fd76922, %fd31853, %fd31852, %p2848;
	add.f64 	%fd31854, %fd4066, 0d4000000000000000;
	{
	.reg .b32 %temp; 
	mov.b64 	{%temp, %r9301}, %fd31854;
	}
	and.b32  	%r9302, %r9301, 2146435072;
	setp.ne.s32 	%p2849, %r9302, 2146435072;
	@%p2849 bra 	$L__BB0_2861;
	setp.nan.f64 	%p2850, %fd4066, %fd4066;
	@%p2850 bra 	$L__BB0_2860;
	setp.neu.f64 	%p2851, %fd4067, 0d7FF0000000000000;
	@%p2851 bra 	$L__BB0_2861;
	selp.b32 	%r9303, 0, 2146435072, %p2834;
	or.b32  	%r9304, %r9303, -2147483648;
	selp.b32 	%r9305, %r9304, %r9303, %p1;
	selp.b32 	%r9306, %r9305, %r9303, %p2847;
	mov.b32 	%r9307, 0;
	mov.b64 	%fd76922, {%r9307, %r9306};
	bra.uni 	$L__BB0_2861;
$L__BB0_2860:
	mov.f64 	%fd31855, 0d4000000000000000;
	add.rn.f64 	%fd76922, %fd4066, %fd31855;
$L__BB0_2861:
	and.b32  	%r9308, %r3, 2146435072;
	setp.eq.s32 	%p2855, %r9308, 1062207488;
	setp.eq.f64 	%p2856, %fd4066, 0d3FF0000000000000;
	selp.f64 	%fd31856, 0d3FF0000000000000, %fd76922, %p2856;
	add.f64 	%fd4072, %fd4065, %fd31856;
	mul.wide.u32 	%rd2267, %r1657, 8;
	add.s64 	%rd2268, %rd32, %rd2267;
	ld.global.f64 	%fd31857, [%rd2268+1552];
	sub.f64 	%fd4073, %fd31857, %fd4056;
	{
	.reg .b32 %temp; 
	mov.b64 	{%temp, %r1660}, %fd4073;
	}
	abs.f64 	%fd4074, %fd4073;
	{ // callseq 352, 0
	.param .b64 param0;
	st.param.f64 	[param0], %fd4074;
	.param .b64 retval0;
	call.uni (retval0), 
	__internal_accurate_pow, 
	(
	param0
	);
	ld.param.f64 	%fd31858, [retval0];
	} // callseq 352
	setp.lt.s32 	%p2857, %r1660, 0;
	neg.f64 	%fd31860, %fd31858;
	selp.f64 	%fd31861, %fd31860, %fd31858, %p2855;
	selp.f64 	%fd31862, %fd31861, %fd31858, %p2857;
	setp.eq.f64 	%p2858, %fd4073, 0d0000000000000000;
	selp.b32 	%r9309, %r1660, 0, %p2855;
	or.b32  	%r9310, %r9309, 2146435072;
	selp.b32 	%r9311, %r9310, %r9309, %p2834;
	mov.b32 	%r9312, 0;
	mov.b64 	%fd31863, {%r9312, %r9311};
	selp.f64 	%fd76923, %fd31863, %fd31862, %p2858;
	add.f64 	%fd31864, %fd4073, 0d4000000000000000;
	{
	.reg .b32 %temp; 
	mov.b64 	{%temp, %r9313}, %fd31864;
	}
	and.b32  	%r9314, %r9313, 2146435072;
	setp.ne.s32 	%p2859, %r9314, 2146435072;
	@%p2859 bra 	$L__BB0_2866;
	setp.nan.f64 	%p2860, %fd4073, %fd4073;
	@%p2860 bra 	$L__BB0_2865;
	setp.neu.f64 	%p2861, %fd4074, 0d7FF0000000000000;
	@%p2861 bra 	$L__BB0_2866;
	selp.b32 	%r9315, 0, 2146435072, %p2834;
	or.b32  	%r9316, %r9315, -2147483648;
	selp.b32 	%r9317, %r9316, %r9315, %p1;
	selp.b32 	%r9318, %r9317, %r9315, %p2857;
	mov.b32 	%r9319, 0;
	mov.b64 	%fd76923, {%r9319, %r9318};
	bra.uni 	$L__BB0_2866;
$L__BB0_2865:
	mov.f64 	%fd31865, 0d4000000000000000;
	add.rn.f64 	%fd76923, %fd4073, %fd31865;
$L__BB0_2866:
	and.b32  	%r9320, %r3, 2146435072;
	setp.eq.s32 	%p2865, %r9320, 1062207488;
	setp.eq.f64 	%p2866, %fd4073, 0d3FF0000000000000;
	selp.f64 	%fd31866, 0d3FF0000000000000, %fd76923, %p2866;
	add.f64 	%fd4079, %fd4072, %fd31866;
	mul.wide.u32 	%rd2269, %r1657, 8;
	add.s64 	%rd2270, %rd32, %rd2269;
	ld.global.f64 	%fd31867, [%rd2270+1560];
	sub.f64 	%fd4080, %fd31867, %fd4056;
	{
	.reg .b32 %temp; 
	mov.b64 	{%temp, %r1661}, %fd4080;
	}
	abs.f64 	%fd4081, %fd4080;
	{ // callseq 353, 0
	.param .b64 param0;
	st.param.f64 	[param0], %fd4081;
	.param .b64 retval0;
	call.uni (retval0), 
	__internal_accurate_pow, 
	(
	param0
	);
	ld.param.f64 	%fd31868, [retval0];
	} // callseq 353
	setp.lt.s32 	%p2867, %r1661, 0;
	neg.f64 	%fd31870, %fd31868;
	selp.f64 	%fd31871, %fd31870, %fd31868, %p2865;
	selp.f64 	%fd31872, %fd31871, %fd31868, %p2867;
	setp.eq.f64 	%p2868, %fd4080, 0d0000000000000000;
	selp.b32 	%r9321, %r1661, 0, %p2865;
	or.b32  	%r9322, %r9321, 2146435072;
	selp.b32 	%r9323, %r9322, %r9321, %p2834;
	mov.b32 	%r9324, 0;
	mov.b64 	%fd31873, {%r9324, %r9323};
	selp.f64 	%fd76924, %fd31873, %fd31872, %p2868;
	add.f64 	%fd31874, %fd4080, 0d4000000000000000;
	{
	.reg .b32 %temp; 
	mov.b64 	{%temp, %r9325}, %fd31874;
	}
	and.b32  	%r9326, %r9325, 2146435072;
	setp.ne.s32 	%p2869, %r9326, 2146435072;
	@%p2869 bra 	$L__BB0_2871;
	setp.nan.f64 	%p2870, %fd4080, %fd4080;
	@%p2870 bra 	$L__BB0_2870;
	setp.neu.f64 	%p2871, %fd4081, 0d7FF0000000000000;
	@%p2871 bra 	$L__BB0_2871;
	selp.b32 	%r9327, 0, 2146435072, %p2834;
	or.b32  	%r9328, %r9327, -2147483648;
	selp.b32 	%r9329, %r9328, %r9327, %p1;
	selp.b32 	%r9330, %r9329, %r9327, %p2867;
	mov.b32 	%r9331, 0;
	mov.b64 	%fd76924, {%r9331, %r9330};
	bra.uni 	$L__BB0_2871;
$L__BB0_2870:
	mov.f64 	%fd31875, 0d4000000000000000;
	add.rn.f64 	%fd76924, %fd4080, %fd31875;
$L__BB0_2871:
	setp.eq.f64 	%p2874, %fd4080, 0d3FF0000000000000;
	selp.f64 	%fd31876, 0d3FF0000000000000, %fd76924, %p2874;
	add.f64 	%fd76920, %fd4079, %fd31876;
	add.s32 	%r18340, %r1657, 4;
	mul.wide.u32 	%rd2271, %r1657, 8;
	add.s64 	%rd2272, %rd32, %rd2271;
	ld.global.f64 	%fd76919, [%rd2272+1568];
	bra.uni 	$L__BB0_2850;
$L__BB0_2872:
	setp.le.f64 	%p2875, %fd4065, 0d3E801B2B29A4692C;
	mov.b32 	%r18343, 10;
	@%p2875 bra 	$L__BB0_2874;
$L__BB0_2873:
	setp.lt.s32 	%p2876, %r18339, 250;
	@%p2876 bra 	$L__BB0_747;
$L__BB0_2874:
	mul.lo.s32 	%r9333, %r18342, 12;
	mul.wide.u32 	%rd2273, %r9333, 8;
	add.s64 	%rd2274, %rd32, %rd2273;
	ld.global.f64 	%fd77188, [%rd2274];
	st.global.f64 	[%rd37], %fd77188;
	ld.global.f64 	%fd77187, [%rd2274+8];
	st.global.f64 	[%rd37+8], %fd77187;
	ld.global.f64 	%fd77186, [%rd2274+16];
	st.global.f64 	[%rd37+16], %fd77186;
	ld.global.f64 	%fd31877, [%rd2274+24];
	st.global.f64 	[%rd37+24], %fd31877;
	ld.global.f64 	%fd31878, [%rd2274+32];
	st.global.f64 	[%rd37+32], %fd31878;
	ld.global.f64 	%fd31879, [%rd2274+40];
	st.global.f64 	[%rd37+40], %fd31879;
	ld.global.f64 	%fd31880, [%rd2274+48];
	st.global.f64 	[%rd37+48], %fd31880;
	ld.global.f64 	%fd31881, [%rd2274+56];
	st.global.f64 	[%rd37+56], %fd31881;
	ld.global.f64 	%fd31882, [%rd2274+64];
	st.global.f64 	[%rd37+64], %fd31882;
	ld.global.f64 	%fd31883, [%rd2274+72];
	st.global.f64 	[%rd37+72], %fd31883;
	ld.global.f64 	%fd31884, [%rd2274+80];
	st.global.f64 	[%rd37+80], %fd31884;
	ld.global.f64 	%fd31885, [%rd2274+88];
	st.global.f64 	[%rd37+88], %fd31885;
	mul.wide.u32 	%rd2275, %r18342, 8;
	add.s64 	%rd2276, %rd32, %rd2275;
	ld.global.f64 	%fd4110, [%rd2276+1536];
	setp.gt.s32 	%p2877, %r18339, 250;
	@%p2877 bra 	$L__BB0_3628;
	mov.b32 	%r18347, 0;
	mov.u32 	%r18348, %r18339;
$L__BB0_2876:
	mul.wide.u32 	%rd2277, %r18347, 8;
	add.s64 	%rd2278, %rd38, %rd2277;
	ld.global.f64 	%fd31886, [%rd2278];
	mul.f64 	%fd4115, %fd31886, 0d3F50624DD2F1A9FC;
	add.s64 	%rd2279, %rd37, %rd2277;
	ld.global.f64 	%fd31887, [%rd2279];
	add.f64 	%fd76948, %fd31887, %fd4115;
	st.global.f64 	[%rd2279], %fd76948;
	add.s64 	%rd2280, %rd35, %rd2277;
	ld.global.f64 	%fd4117, [%rd2280];
	setp.geu.f64 	%p2878, %fd76948, %fd4117;
	@%p2878 bra 	$L__BB0_2878;
	mul.wide.u32 	%rd2281, %r18347, 8;
	add.s64 	%rd2282, %rd37, %rd2281;
	st.global.f64 	[%rd2282], %fd4117;
	mov.f64 	%fd76948, %fd4117;
$L__BB0_2878:
	mul.wide.u32 	%rd2283, %r18347, 8;
	add.s64 	%rd2284, %rd36, %rd2283;
	ld.global.f64 	%fd4119, [%rd2284];
	setp.leu.f64 	%p2879, %fd76948, %fd4119;
	@%p2879 bra 	$L__BB0_2880;
	mul.wide.u32 	%rd2285, %r18347, 8;
	add.s64 	%rd2286, %rd37, %rd2285;
	st.global.f64 	[%rd2286], %fd4119;
$L__BB0_2880:
	ld.global.f64 	%fd4120, [%rd37+48];
	ld.global.f64 	%fd4121, [%rd37+56];
	ld.global.f64 	%fd4122, [%rd37+64];
	ld.global.f64 	%fd31888, [%rd37+72];
	ld.global.f64 	%fd4123, [%rd37+80];
	ld.global.f64 	%fd4124, [%rd37+88];
	mul.f64 	%fd4125, %fd31888, 0d3F91DF46A2529D3A;
	abs.f64 	%fd4126, %fd4125;
	setp.neu.f64 	%p2880, %fd4126, 0d7FF0000000000000;
	@%p2880 bra 	$L__BB0_2882;
	mov.f64 	%fd31894, 0d0000000000000000;
	mul.rn.f64 	%fd76949, %fd4125, %fd31894;
	mov.b32 	%r18349, 0;
	bra.uni 	$L__BB0_2884;
$L__BB0_2882:
	mul.f64 	%fd31889, %fd4125, 0d3FE45F306DC9C883;
	cvt.rni.s32.f64 	%r18349, %fd31889;
	cvt.rn.f64.s32 	%fd31890, %r18349;
	fma.rn.f64 	%fd31891, %fd31890, 0dBFF921FB54442D18, %fd4125;
	fma.rn.f64 	%fd31892, %fd31890, 0dBC91A62633145C00, %fd31891;
	fma.rn.f64 	%fd76949, %fd31890, 0dB97B839A252049C0, %fd31892;
	setp.ltu.f64 	%p2881, %fd4126, 0d41E0000000000000;
	@%p2881 bra 	$L__BB0_2884;
	{ // callseq 354, 0
	.param .b64 param0;
	st.param.f64 	[param0], %fd4125;
	.param .align 16 .b8 retval0[16];
	call.uni (retval0), 
	__internal_trig_reduction_slowpathd, 
	(
	param0
	);
	ld.param.f64 	%fd76949, [retval0];
	ld.param.b32 	%r18349, [retval0+8];
	} // callseq 354
$L__BB0_2884:
	shl.b32 	%r9337, %r18349, 6;
	cvt.u64.u32 	%rd2287, %r9337;
	and.b64  	%rd2288, %rd2287, 64;
	mov.u64 	%rd2289, __cudart_sin_cos_coeffs;
	add.s64 	%rd2290, %rd2289, %rd2288;
	mul.rn.f64 	%fd31895, %fd76949, %fd76949;
	and.b32  	%r9338, %r18349, 1;
	setp.eq.b32 	%p2882, %r9338, 1;
	selp.f64 	%fd31896, 0dBDA8FF8320FD8164, 0d3DE5DB65F9785EBA, %p2882;
	ld.global.nc.v2.f64 	{%fd31897, %fd31898}, [%rd2290];
	fma.rn.f64 	%fd31899, %fd31896, %fd31895, %fd31897;
	fma.rn.f64 	%fd31900, %fd31899, %fd31895, %fd31898;
	ld.global.nc.v2.f64 	{%fd31901, %fd31902}, [%rd2290+16];
	fma.rn.f64 	%fd31903, %fd31900, %fd31895, %fd31901;
	fma.rn.f64 	%fd31904, %fd31903, %fd31895, %fd31902;
	ld.global.nc.v2.f64 	{%fd31905, %fd31906}, [%rd2290+32];
	fma.rn.f64 	%fd31907, %fd31904, %fd31895, %fd31905;
	fma.rn.f64 	%fd31908, %fd31907, %fd31895, %fd31906;
	fma.rn.f64 	%fd31909, %fd31908, %fd76949, %fd76949;
	fma.rn.f64 	%fd31910, %fd31908, %fd31895, 0d3FF0000000000000;
	selp.f64 	%fd31911, %fd31910, %fd31909, %p2882;
	and.b32  	%r9339, %r18349, 2;
	setp.eq.s32 	%p2883, %r9339, 0;
	mov.f64 	%fd31912, 0d0000000000000000;
	sub.f64 	%fd31913, %fd31912, %fd31911;
	selp.f64 	%fd4131, %fd31911, %fd31913, %p2883;
	mul.f64 	%fd4132, %fd4123, 0d3F91DF46A2529D3A;
	abs.f64 	%fd4133, %fd4132;
	setp.neu.f64 	%p2884, %fd4133, 0d7FF0000000000000;
	@%p2884 bra 	$L__BB0_2886;
	mov.f64 	%fd31919, 0d0000000000000000;
	mul.rn.f64 	%fd76950, %fd4132, %fd31919;
	mov.b32 	%r18350, 0;
	bra.uni 	$L__BB0_2888;
$L__BB0_2886:
	mul.f64 	%fd31914, %fd4132, 0d3FE45F306DC9C883;
	cvt.rni.s32.f64 	%r18350, %fd31914;
	cvt.rn.f64.s32 	%fd31915, %r18350;
	fma.rn.f64 	%fd31916, %fd31915, 0dBFF921FB54442D18, %fd4132;
	fma.rn.f64 	%fd31917, %fd31915, 0dBC91A62633145C00, %fd31916;
	fma.rn.f64 	%fd76950, %fd31915, 0dB97B839A252049C0, %fd31917;
	setp.ltu.f64 	%p2885, %fd4133, 0d41E0000000000000;
	@%p2885 bra 	$L__BB0_2888;
	{ // callseq 355, 0
	.param .b64 param0;
	st.param.f64 	[param0], %fd4132;
	.param .align 16 .b8 retval0[16];
	call.uni (retval0), 
	__internal_trig_reduction_slowpathd, 
	(
	param0
	);
	ld.param.f64 	%fd76950, [retval0];
	ld.param.b32 	%r18350, [retval0+8];
	} // callseq 355
$L__BB0_2888:
	shl.b32 	%r9342, %r18350, 6;
	cvt.u64.u32 	%rd2291, %r9342;
	and.b64  	%rd2292, %rd2291, 64;
	mov.u64 	%rd2293, __cudart_sin_cos_coeffs;
	add.s64 	%rd2294, %rd2293, %rd2292;
	mul.rn.f64 	%fd31920, %fd76950, %fd76950;
	and.b32  	%r9343, %r18350, 1;
	setp.eq.b32 	%p2886, %r9343, 1;
	selp.f64 	%fd31921, 0dBDA8FF8320FD8164, 0d3DE5DB65F9785EBA, %p2886;
	ld.global.nc.v2.f64 	{%fd31922, %fd31923}, [%rd2294];
	fma.rn.f64 	%fd31924, %fd31921, %fd31920, %fd31922;
	fma.rn.f64 	%fd31925, %fd31924, %fd31920, %fd31923;
	ld.global.nc.v2.f64 	{%fd31926, %fd31927}, [%rd2294+16];
	fma.rn.f64 	%fd31928, %fd31925, %fd31920, %fd31926;
	fma.rn.f64 	%fd31929, %fd31928, %fd31920, %fd31927;
	ld.global.nc.v2.f64 	{%fd31930, %fd31931}, [%rd2294+32];
	fma.rn.f64 	%fd31932, %fd31929, %fd31920, %fd31930;
	fma.rn.f64 	%fd31933, %fd31932, %fd31920, %fd31931;
	fma.rn.f64 	%fd31934, %fd31933, %fd76950, %fd76950;
	fma.rn.f64 	%fd31935, %fd31933, %fd31920, 0d3FF0000000000000;
	selp.f64 	%fd31936, %fd31935, %fd31934, %p2886;
	and.b32  	%r9344, %r18350, 2;
	setp.eq.s32 	%p2887, %r9344, 0;
	mov.f64 	%fd31937, 0d0000000000000000;
	sub.f64 	%fd31938, %fd31937, %fd31936;
	selp.f64 	%fd4138, %fd31936, %fd31938, %p2887;
	mul.f64 	%fd4139, %fd4124, 0d3F91DF46A2529D3A;
	abs.f64 	%fd4140, %fd4139;
	setp.neu.f64 	%p2888, %fd4140, 0d7FF0000000000000;
	@%p2888 bra 	$L__BB0_2890;
	mov.f64 	%fd31944, 0d0000000000000000;
	mul.rn.f64 	%fd76951, %fd4139, %fd31944;
	mov.b32 	%r18351, 0;
	bra.uni 	$L__BB0_2892;
$L__BB0_2890:
	mul.f64 	%fd31939, %fd4139, 0d3FE45F306DC9C883;
	cvt.rni.s32.f64 	%r18351, %fd31939;
	cvt.rn.f64.s32 	%fd31940, %r18351;
	fma.rn.f64 	%fd31941, %fd31940, 0dBFF921FB54442D18, %fd4139;
	fma.rn.f64 	%fd31942, %fd31940, 0dBC91A62633145C00, %fd31941;
	fma.rn.f64 	%fd76951, %fd31940, 0dB97B839A252049C0, %fd31942;
	setp.ltu.f64 	%p2889, %fd4140, 0d41E0000000000000;
	@%p2889 bra 	$L__BB0_2892;
	{ // callseq 356, 0
	.param .b64 param0;
	st.param.f64 	[param0], %fd4139;
	.param .align 16 .b8 retval0[16];
	call.uni (retval0), 
	__internal_trig_reduction_slowpathd, 
	(
	param0
	);
	ld.param.f64 	%fd76951, [retval0];
	ld.param.b32 	%r18351, [retval0+8];
	} // callseq 356
$L__BB0_2892:
	shl.b32 	%r9347, %r18351, 6;
	cvt.u64.u32 	%rd2295, %r9347;
	and.b64  	%rd2296, %rd2295, 64;
	mov.u64 	%rd2297, __cudart_sin_cos_coeffs;
	add.s64 	%rd2298, %rd2297, %rd2296;
	mul.rn.f64 	%fd31945, %fd76951, %fd76951;
	and.b32  	%r9348, %r18351, 1;
	setp.eq.b32 	%p2891, %r9348, 1;
	selp.f64 	%fd31946, 0dBDA8FF8320FD8164, 0d3DE5DB65F9785EBA, %p2891;
	ld.global.nc.v2.f64 	{%fd31947, %fd31948}, [%rd2298];
	fma.rn.f64 	%fd31949, %fd31946, %fd31945, %fd31947;
	fma.rn.f64 	%fd31950, %fd31949, %fd31945, %fd31948;
	ld.global.nc.v2.f64 	{%fd31951, %fd31952}, [%rd2298+16];
	fma.rn.f64 	%fd31953, %fd31950, %fd31945, %fd31951;
	fma.rn.f64 	%fd31954, %fd31953, %fd31945, %fd31952;
	ld.global.nc.v2.f64 	{%fd31955, %fd31956}, [%rd2298+32];
	fma.rn.f64 	%fd31957, %fd31954, %fd31945, %fd31955;
	fma.rn.f64 	%fd31958, %fd31957, %fd31945, %fd31956;
	fma.rn.f64 	%fd31959, %fd31958, %fd76951, %fd76951;
	fma.rn.f64 	%fd31960, %fd31958, %fd31945, 0d3FF0000000000000;
	selp.f64 	%fd31961, %fd31960, %fd31959, %p2891;
	and.b32  	%r9349, %r18351, 2;
	setp.eq.s32 	%p2892, %r9349, 0;
	mov.f64 	%fd31962, 0d0000000000000000;
	sub.f64 	%fd31963, %fd31962, %fd31961;
	selp.f64 	%fd4145, %fd31961, %fd31963, %p2892;
	@%p2880 bra 	$L__BB0_2894;
	mov.f64 	%fd31969, 0d0000000000000000;
	mul.rn.f64 	%fd76953, %fd4125, %fd31969;
	mov.b32 	%r18353, 1;
	bra.uni 	$L__BB0_2897;
$L__BB0_2894:
	mul.f64 	%fd31964, %fd4125, 0d3FE45F306DC9C883;
	cvt.rni.s32.f64 	%r18352, %fd31964;
	cvt.rn.f64.s32 	%fd31965, %r18352;
	fma.rn.f64 	%fd31966, %fd31965, 0dBFF921FB54442D18, %fd4125;
	fma.rn.f64 	%fd31967, %fd31965, 0dBC91A62633145C00, %fd31966;
	fma.rn.f64 	%fd76953, %fd31965, 0dB97B839A252049C0, %fd31967;
	setp.ltu.f64 	%p2893, %fd4126, 0d41E0000000000000;
	@%p2893 bra 	$L__BB0_2896;
	{ // callseq 357, 0
	.param .b64 param0;
	st.param.f64 	[param0], %fd4125;
	.param .align 16 .b8 retval0[16];
	call.uni (retval0), 
	__internal_trig_reduction_slowpathd, 
	(
	param0
	);
	ld.param.f64 	%fd76953, [retval0];
	ld.param.b32 	%r18352, [retval0+8];
	} // callseq 357
$L__BB0_2896:
	add.s32 	%r18353, %r18352, 1;
$L__BB0_2897:
	shl.b32 	%r9352, %r18353, 6;
	cvt.u64.u32 	%rd2299, %r9352;
	and.b64  	%rd2300, %rd2299, 64;
	mov.u64 	%rd2301, __cudart_sin_cos_coeffs;
	add.s64 	%rd2302, %rd2301, %rd2300;
	mul.rn.f64 	%fd31970, %fd76953, %fd76953;
	and.b32  	%r9353, %r18353, 1;
	setp.eq.b32 	%p2895, %r9353, 1;
	selp.f64 	%fd31971, 0dBDA8FF8320FD8164, 0d3DE5DB65F9785EBA, %p2895;
	ld.global.nc.v2.f64 	{%fd31972, %fd31973}, [%rd2302];
	fma.rn.f64 	%fd31974, %fd31971, %fd31970, %fd31972;
	fma.rn.f64 	%fd31975, %fd31974, %fd31970, %fd31973;
	ld.global.nc.v2.f64 	{%fd31976, %fd31977}, [%rd2302+16];
	fma.rn.f64 	%fd31978, %fd31975, %fd31970, %fd31976;
	fma.rn.f64 	%fd31979, %fd31978, %fd31970, %fd31977;
	ld.global.nc.v2.f64 	{%fd31980, %fd31981}, [%rd2302+32];
	fma.rn.f64 	%fd31982, %fd31979, %fd31970, %fd31980;
	fma.rn.f64 	%fd31983, %fd31982, %fd31970, %fd31981;
	fma.rn.f64 	%fd31984, %fd31983, %fd76953, %fd76953;
	fma.rn.f64 	%fd31985, %fd31983, %fd31970, 0d3FF0000000000000;
	selp.f64 	%fd31986, %fd31985, %fd31984, %p2895;
	and.b32  	%r9354, %r18353, 2;
	setp.eq.s32 	%p2896, %r9354, 0;
	mov.f64 	%fd31987, 0d0000000000000000;
	sub.f64 	%fd31988, %fd31987, %fd31986;
	selp.f64 	%fd4151, %fd31986, %fd31988, %p2896;
	@%p2884 bra 	$L__BB0_2899;
	mov.f64 	%fd31994, 0d0000000000000000;
	mul.rn.f64 	%fd76955, %fd4132, %fd31994;
	mov.b32 	%r18355, 1;
	bra.uni 	$L__BB0_2902;
$L__BB0_2899:
	mul.f64 	%fd31989, %fd4132, 0d3FE45F306DC9C883;
	cvt.rni.s32.f64 	%r18354, %fd31989;
	cvt.rn.f64.s32 	%fd31990, %r18354;
	fma.rn.f64 	%fd31991, %fd31990, 0dBFF921FB54442D18, %fd4132;
	fma.rn.f64 	%fd31992, %fd31990, 0dBC91A62633145C00, %fd31991;
	fma.rn.f64 	%fd76955, %fd31990, 0dB97B839A252049C0, %fd31992;
	setp.ltu.f64 	%p2897, %fd4133, 0d41E0000000000000;
	@%p2897 bra 	$L__BB0_2901;
	{ // callseq 358, 0
	.param .b64 param0;
	st.param.f64 	[param0], %fd4132;
	.param .align 16 .b8 retval0[16];
	call.uni (retval0), 
	__internal_trig_reduction_slowpathd, 
	(
	param0
	);
	ld.param.f64 	%fd76955, [retval0];
	ld.param.b32 	%r18354, [retval0+8];
	} // callseq 358
$L__BB0_2901:
	add.s32 	%r18355, %r18354, 1;
$L__BB0_2902:
	shl.b32 	%r9357, %r18355, 6;
	cvt.u64.u32 	%rd2303, %r9357;
	and.b64  	%rd2304, %rd2303, 64;
	mov.u64 	%rd2305, __cudart_sin_cos_coeffs;
	add.s64 	%rd2306, %rd2305, %rd2304;
	mul.rn.f64 	%fd31995, %fd76955, %fd76955;
	and.b32  	%r9358, %r18355, 1;
	setp.eq.b32 	%p2899, %r9358, 1;
	selp.f64 	%fd31996, 0dBDA8FF8320FD8164, 0d3DE5DB65F9785EBA, %p2899;
	ld.global.nc.v2.f64 	{%fd31997, %fd31998}, [%rd2306];
	fma.rn.f64 	%fd31999, %fd31996, %fd31995, %fd31997;
	fma.rn.f64 	%fd32000, %fd31999, %fd31995, %fd31998;
	ld.global.nc.v2.f64 	{%fd32001, %fd32002}, [%rd2306+16];
	fma.rn.f64 	%fd32003, %fd32000, %fd31995, %fd32001;
	fma.rn.f64 	%fd32004, %fd32003, %fd31995, %fd32002;
	ld.global.nc.v2.f64 	{%fd32005, %fd32006}, [%rd2306+32];
	fma.rn.f64 	%fd32007, %fd32004, %fd31995, %fd32005;
	fma.rn.f64 	%fd32008, %fd32007, %fd31995, %fd32006;
	fma.rn.f64 	%fd32009, %fd32008, %fd76955, %fd76955;
	fma.rn.f64 	%fd32010, %fd32008, %fd31995, 0d3FF0000000000000;
	selp.f64 	%fd32011, %fd32010, %fd32009, %p2899;
	and.b32  	%r9359, %r18355, 2;
	setp.eq.s32 	%p2900, %r9359, 0;
	mov.f64 	%fd32012, 0d0000000000000000;
	sub.f64 	%fd32013, %fd32012, %fd32011;
	selp.f64 	%fd4157, %fd32011, %fd32013, %p2900;
	@%p2888 bra 	$L__BB0_2904;
	mov.f64 	%fd32019, 0d0000000000000000;
	mul.rn.f64 	%fd76957, %fd4139, %fd32019;
	mov.b32 	%r18357, 1;
	bra.uni 	$L__BB0_2907;
$L__BB0_2904:
	mul.f64 	%fd32014, %fd4139, 0d3FE45F306DC9C883;
	cvt.rni.s32.f64 	%r18356, %fd32014;
	cvt.rn.f64.s32 	%fd32015, %r18356;
	fma.rn.f64 	%fd32016, %fd32015, 0dBFF921FB54442D18, %fd4139;
	fma.rn.f64 	%fd32017, %fd32015, 0dBC91A62633145C00, %fd32016;
	fma.rn.f64 	%fd76957, %fd32015, 0dB97B839A252049C0, %fd32017;
	setp.ltu.f64 	%p2901, %fd4140, 0d41E0000000000000;
	@%p2901 bra 	$L__BB0_2906;
	{ // callseq 359, 0
	.param .b64 param0;
	st.param.f64 	[param0], %fd4139;
	.param .align 16 .b8 retval0[16];
	call.uni (retval0), 
	__internal_trig_reduction_slowpathd, 
	(
	param0
	);
	ld.param.f64 	%fd76957, [retval0];
	ld.param.b32 	%r18356, [retval0+8];
	} // callseq 359
$L__BB0_2906:
	add.s32 	%r18357, %r18356, 1;
$L__BB0_2907:
	shl.b32 	%r9362, %r18357, 6;
	cvt.u64.u32 	%rd2307, %r9362;
	and.b64  	%rd2308, %rd2307, 64;
	mov.u64 	%rd2309, __cudart_sin_cos_coeffs;
	add.s64 	%rd2310, %rd2309, %rd2308;
	mul.rn.f64 	%fd32020, %fd76957, %fd76957;
	and.b32  	%r9363, %r18357, 1;
	setp.eq.b32 	%p2902, %r9363, 1;
	selp.f64 	%fd32021, 0dBDA8FF8320FD8164, 0d3DE5DB65F9785EBA, %p2902;
	ld.global.nc.v2.f64 	{%fd32022, %fd32023}, [%rd2310];
	fma.rn.f64 	%fd32024, %fd32021, %fd32020, %fd32022;
	fma.rn.f64 	%fd32025, %fd32024, %fd32020, %fd32023;
	ld.global.nc.v2.f64 	{%fd32026, %fd32027}, [%rd2310+16];
	fma.rn.f64 	%fd32028, %fd32025, %fd32020, %fd32026;
	fma.rn.f64 	%fd32029, %fd32028, %fd32020, %fd32027;
	ld.global.nc.v2.f64 	{%fd32030, %fd32031}, [%rd2310+32];
	fma.rn.f64 	%fd32032, %fd32029, %fd32020, %fd32030;
	fma.rn.f64 	%fd32033, %fd32032, %fd32020, %fd32031;
	fma.rn.f64 	%fd32034, %fd32033, %fd76957, %fd76957;
	fma.rn.f64 	%fd32035, %fd32033, %fd32020, 0d3FF0000000000000;
	selp.f64 	%fd32036, %fd32035, %fd32034, %p2902;
	and.b32  	%r9364, %r18357, 2;
	setp.eq.s32 	%p2903, %r9364, 0;
	mov.f64 	%fd32037, 0d0000000000000000;
	sub.f64 	%fd32038, %fd32037, %fd32036;
	selp.f64 	%fd4163, %fd32036, %fd32038, %p2903;
	mul.f64 	%fd32039, %fd4151, %fd4157;
	sub.f64 	%fd32040, %fd32039, %fd4163;
	mul.f64 	%fd32041, %fd4131, %fd4138;
	div.rn.f64 	%fd4164, %fd32040, %fd32041;
	{
	.reg .b32 %temp; 
	mov.b64 	{%temp, %r1695}, %fd4164;
	}
	abs.f64 	%fd4165, %fd4164;
	{
	.reg .b32 %temp; 
	mov.b64 	{%temp, %r9365}, %fd4165;
	}
	setp.gt.s32 	%p2904, %r9365, 1071801957;
	@%p2904 bra 	$L__BB0_2911;
	mul.f64 	%fd32082, %fd4164, %fd4164;
	fma.rn.f64 	%fd32083, %fd32082, 0d3FB0066BDC1895E9, 0dBFB3823B180754AF;
	fma.rn.f64 	%fd32084, %fd32083, %fd32082, 0d3FB11E52CC2F79AE;
	fma.rn.f64 	%fd32085, %fd32084, %fd32082, 0dBF924EAF3526861B;
	fma.rn.f64 	%fd32086, %fd32085, %fd32082, 0d3F91DF02A31E6CB7;
	fma.rn.f64 	%fd32087, %fd32086, %fd32082, 0d3F847D18B0EEC6CC;
	fma.rn.f64 	%fd32088, %fd32087, %fd32082, 0d3F8D0AF961BA53B0;
	fma.rn.f64 	%fd32089, %fd32088, %fd32082, 0d3F91BF7734CF1C48;
	fma.rn.f64 	%fd32090, %fd32089, %fd32082, 0d3F96E91483144EF7;
	fma.rn.f64 	%fd32091, %fd32090, %fd32082, 0d3F9F1C6E0A4F9F81;
	fma.rn.f64 	%fd32092, %fd32091, %fd32082, 0d3FA6DB6DC27FA92B;
	fma.rn.f64 	%fd32093, %fd32092, %fd32082, 0d3FB333333320F91B;
	fma.rn.f64 	%fd32094, %fd32093, %fd32082, 0d3FC5555555555F4D;
	mul.f64 	%fd32095, %fd32082, %fd32094;
	fma.rn.f64 	%fd4166, %fd32095, %fd4165, %fd4165;
	setp.gt.s32 	%p2908, %r1695, -1;
	@%p2908 bra 	$L__BB0_2910;
	mov.f64 	%fd32100, 0d3C91A62633145C07;
	add.rn.f64 	%fd32101, %fd4166, %fd32100;
	mov.f64 	%fd32102, 0d3FF921FB54442D18;
	add.rn.f64 	%fd76958, %fd32102, %fd32101;
	bra.uni 	$L__BB0_2912;
$L__BB0_2910:
	mov.f64 	%fd32096, 0dBC91A62633145C07;
	add.rn.f64 	%fd32097, %fd4166, %fd32096;
	neg.f64 	%fd32098, %fd32097;
	mov.f64 	%fd32099, 0d3FF921FB54442D18;
	add.rn.f64 	%fd76958, %fd32099, %fd32098;
	bra.uni 	$L__BB0_2912;
$L__BB0_2911:
	mov.f64 	%fd32042, 0d3FF0000000000000;
	sub.f64 	%fd32043, %fd32042, %fd4165;
	{
	.reg .b32 %temp; 
	mov.b64 	{%r9366, %temp}, %fd32043;
	}
	{
	.reg .b32 %temp; 
	mov.b64 	{%temp, %r9367}, %fd32043;
	}
	add.s32 	%r9368, %r9367, -1048576;
	mov.b64 	%fd32044, {%r9366, %r9368};
	rsqrt.approx.ftz.f64 	%fd32045, %fd32044;
	{
	.reg .b32 %temp; 
	mov.b64 	{%r9369, %temp}, %fd32045;
	}
	{
	.reg .b32 %temp; 
	mov.b64 	{%temp, %r9370}, %fd32045;
	}
	add.s32 	%r9371, %r9370, -1048576;
	mov.b64 	%fd32046, {%r9369, %r9371};
	mul.f64 	%fd32047, %fd32044, %fd32045;
	neg.f64 	%fd32048, %fd32047;
	fma.rn.f64 	%fd32049, %fd32047, %fd32048, %fd32044;
	fma.rn.f64 	%fd32050, %fd32049, %fd32046, %fd32047;
	neg.f64 	%fd32051, %fd32050;
	fma.rn.f64 	%fd32052, %fd32045, %fd32051, 0d3FF0000000000000;
	fma.rn.f64 	%fd32053, %fd32052, %fd32046, %fd32046;
	fma.rn.f64 	%fd32054, %fd32050, %fd32051, %fd32044;
	fma.rn.f64 	%fd32055, %fd32054, %fd32053, %fd32050;
	{
	.reg .b32 %temp; 
	mov.b64 	{%r9372, %temp}, %fd32055;
	}
	{
	.reg .b32 %temp; 
	mov.b64 	{%temp, %r9373}, %fd32055;
	}
	add.s32 	%r9374, %r9373, 1048576;
	mov.b64 	%fd32056, {%r9372, %r9374};
	fma.rn.f64 	%fd32057, %fd32043, 0d3EC715B371155F70, 0dBEBAC2FE66FAAC4B;
	fma.rn.f64 	%fd32058, %fd32057, %fd32043, 0d3ED9A9B88EFCD9B8;
	fma.rn.f64 	%fd32059, %fd32058, %fd32043, 0d3EDD0F40A8A0C4C3;
	fma.rn.f64 	%fd32060, %fd32059, %fd32043, 0d3EF46D4CFA9E0E1F;
	fma.rn.f64 	%fd32061, %fd32060, %fd32043, 0d3F079C168D1E2422;
	fma.rn.f64 	%fd32062, %fd32061, %fd32043, 0d3F1C9A88C3BCA540;
	fma.rn.f64 	%fd32063, %fd32062, %fd32043, 0d3F31C4E64BD476DF;
	fma.rn.f64 	%fd32064, %fd32063, %fd32043, 0d3F46E8BA60009C8F;
	fma.rn.f64 	%fd32065, %fd32064, %fd32043, 0d3F5F1C71C62B05A2;
	fma.rn.f64 	%fd32066, %fd32065, %fd32043, 0d3F76DB6DB6DC9F2C;
	fma.rn.f64 	%fd32067, %fd32066, %fd32043, 0d3F9333333333329C;
	fma.rn.f64 	%fd32068, %fd32067, %fd32043, 0d3FB5555555555555;
	setp.lt.s32 	%p2905, %r9367, 1;
	mov.f64 	%fd32069, 0d0000000000000000;
	mul.rn.f64 	%fd32070, %fd4165, %fd32069;
	mul.f64 	%fd32071, %fd32043, %fd32068;
	fma.rn.f64 	%fd32072, %fd32071, %fd32056, %fd32056;
	selp.f64 	%fd32073, %fd32070, %fd32072, %p2905;
	setp.lt.s32 	%p2906, %r9367, 0;
	mov.f64 	%fd32074, 0d7FF0000000000000;
	mul.rn.f64 	%fd32075, %fd32073, %fd32074;
	selp.f64 	%fd32076, %fd32075, %fd32073, %p2906;
	setp.lt.s32 	%p2907, %r1695, 0;
	mov.f64 	%fd32077, 0dBCA1A62633145C07;
	add.rn.f64 	%fd32078, %fd32076, %fd32077;
	neg.f64 	%fd32079, %fd32078;
	mov.f64 	%fd32080, 0d400921FB54442D18;
	add.rn.f64 	%fd32081, %fd32080, %fd32079;
	selp.f64 	%fd76958, %fd32081, %fd32076, %p2907;
$L__BB0_2912:
	mul.f64 	%fd32103, %fd4151, %fd4163;
	sub.f64 	%fd32104, %fd32103, %fd4157;
	mul.f64 	%fd32105, %fd4131, %fd4145;
	div.rn.f64 	%fd4171, %fd32104, %fd32105;
	{
	.reg .b32 %temp; 
	mov.b64 	{%temp, %r1696}, %fd4171;
	}
	abs.f64 	%fd4172, %fd4171;
	{
	.reg .b32 %temp; 
	mov.b64 	{%temp, %r9375}, %fd4172;
	}
	setp.gt.s32 	%p2909, %r9375, 1071801957;
	@%p2909 bra 	$L__BB0_2916;
	mul.f64 	%fd32146, %fd4171, %fd4171;
	fma.rn.f64 	%fd32147, %fd32146, 0d3FB0066BDC1895E9, 0dBFB3823B180754AF;
	fma.rn.f64 	%fd32148, %fd32147, %fd32146, 0d3FB11E52CC2F79AE;
	fma.rn.f64 	%fd32149, %fd32148, %fd32146, 0dBF924EAF3526861B;
	fma.rn.f64 	%fd32150, %fd32149, %fd32146, 0d3F91DF02A31E6CB7;
	fma.rn.f64 	%fd32151, %fd32150, %fd32146, 0d3F847D18B0EEC6CC;
	fma.rn.f64 	%fd32152, %fd32151, %fd32146, 0d3F8D0AF961BA53B0;
	fma.rn.f64 	%fd32153, %fd32152, %fd32146, 0d3F91BF7734CF1C48;
	fma.rn.f64 	%fd32154, %fd32153, %fd32146, 0d3F96E91483144EF7;
	fma.rn.f64 	%fd32155, %fd32154, %fd32146, 0d3F9F1C6E0A4F9F81;
	fma.rn.f64 	%fd32156, %fd32155, %fd32146, 0d3FA6DB6DC27FA92B;
	fma.rn.f64 	%fd32157, %fd32156, %fd32146, 0d3FB333333320F91B;
	fma.rn.f64 	%fd32158, %fd32157, %fd32146, 0d3FC5555555555F4D;
	mul.f64 	%fd32159, %fd32146, %fd32158;
	fma.rn.f64 	%fd4173, %fd32159, %fd4172, %fd4172;
	setp.gt.s32 	%p2913, %r1696, -1;
	@%p2913 bra 	$L__BB0_2915;
	mov.f64 	%fd32164, 0d3C91A62633145C07;
	add.rn.f64 	%fd32165, %fd4173, %fd32164;
	mov.f64 	%fd32166, 0d3FF921FB54442D18;
	add.rn.f64 	%fd76959, %fd32166, %fd32165;
	bra.uni 	$L__BB0_2917;
$L__BB0_2915:
	mov.f64 	%fd32160, 0dBC91A62633145C07;
	add.rn.f64 	%fd32161, %fd4173, %fd32160;
	neg.f64 	%fd32162, %fd32161;
	mov.f64 	%fd32163, 0d3FF921FB54442D18;
	add.rn.f64 	%fd76959, %fd32163, %fd32162;
	bra.uni 	$L__BB0_2917;
$L__BB0_2916:
	mov.f64 	%fd32106, 0d3FF0000000000000;
	sub.f64 	%fd32107, %fd32106, %fd4172;
	{
	.reg .b32 %temp; 
	mov.b64 	{%r9376, %temp}, %fd32107;
	}
	{
	.reg .b32 %temp; 
	mov.b64 	{%temp, %r9377}, %fd32107;
	}
	add.s32 	%r9378, %r9377, -1048576;
	mov.b64 	%fd32108, {%r9376, %r9378};
	rsqrt.approx.ftz.f64 	%fd32109, %fd32108;
	{
	.reg .b32 %temp; 
	mov.b64 	{%r9379, %temp}, %fd32109;
	}
	{
	.reg .b32 %temp; 
	mov.b64 	{%temp, %r9380}, %fd32109;
	}
	add.s32 	%r9381, %r9380, -1048576;
	mov.b64 	%fd32110, {%r9379, %r9381};
	mul.f64 	%fd32111, %fd32108, %fd32109;
	neg.f64 	%fd32112, %fd32111;
	fma.rn.f64 	%fd32113, %fd32111, %fd32112, %fd32108;
	fma.rn.f64 	%fd32114, %fd32113, %fd32110, %fd32111;
	neg.f64 	%fd32115, %fd32114;
	fma.rn.f64 	%fd32116, %fd32109, %fd32115, 0d3FF0000000000000;
	fma.rn.f64 	%fd32117, %fd32116, %fd32110, %fd32110;
	fma.rn.f64 	%fd32118, %fd32114, %fd32115, %fd32108;
	fma.rn.f64 	%fd32119, %fd32118, %fd32117, %fd32114;
	{
	.reg .b32 %temp; 
	mov.b64 	{%r9382, %temp}, %fd32119;
	}
	{
	.reg .b32 %temp; 
	mov.b64 	{%temp, %r9383}, %fd32119;
	}
	add.s32 	%r9384, %r9383, 1048576;
	mov.b64 	%fd32120, {%r9382, %r9384};
	fma.rn.f64 	%fd32121, %fd32107, 0d3EC715B371155F70, 0dBEBAC2FE66FAAC4B;
	fma.rn.f64 	%fd32122, %fd32121, %fd32107, 0d3ED9A9B88EFCD9B8;
	fma.rn.f64 	%fd32123, %fd32122, %fd32107, 0d3EDD0F40A8A0C4C3;
	fma.rn.f64 	%fd32124, %fd32123, %fd32107, 0d3EF46D4CFA9E0E1F;
	fma.rn.f64 	%fd32125, %fd32124, %fd32107, 0d3F079C168D1E2422;
	fma.rn.f64 	%fd32126, %fd32125, %fd32107, 0d3F1C9A88C3BCA540;
	fma.rn.f64 	%fd32127, %fd32126, %fd32107, 0d3F31C4E64BD476DF;
	fma.rn.f64 	%fd32128, %fd32127, %fd32107, 0d3F46E8BA60009C8F;
	fma.rn.f64 	%fd32129, %fd32128, %fd32107, 0d3F5F1C71C62B05A2;
	fma.rn.f64 	%fd32130, %fd32129, %fd32107, 0d3F76DB6DB6DC9F2C;
	fma.rn.f64 	%fd32131, %fd32130, %fd32107, 0d3F9333333333329C;
	fma.rn.f64 	%fd32132, %fd32131, %fd32107, 0d3FB5555555555555;
	setp.lt.s32 	%p2910, %r9377, 1;
	mov.f64 	%fd32133, 0d0000000000000000;
	mul.rn.f64 	%fd32134, %fd4172, %fd32133;
	mul.f64 	%fd32135, %fd32107, %fd32132;
	fma.rn.f64 	%fd32136, %fd32135, %fd32120, %fd32120;
	selp.f64 	%fd32137, %fd32134, %fd32136, %p2910;
	setp.lt.s32 	%p2911, %r9377, 0;
	mov.f64 	%fd32138, 0d7FF0000000000000;
	mul.rn.f64 	%fd32139, %fd32137, %fd32138;
	selp.f64 	%fd32140, %fd32139, %fd32137, %p2911;
	setp.lt.s32 	%p2912, %r1696, 0;
	mov.f64 	%fd32141, 0dBCA1A62633145C07;
	add.rn.f64 	%fd32142, %fd32140, %fd32141;
	neg.f64 	%fd32143, %fd32142;
	mov.f64 	%fd32144, 0d400921FB54442D18;
	add.rn.f64 	%fd32145, %fd32144, %fd32143;
	selp.f64 	%fd76959, %fd32145, %fd32140, %p2912;
$L__BB0_2917:
	mul.f64 	%fd32167, %fd76959, 0d404CA5DC1A63C1F5;
	mul.f64 	%fd4178, %fd32167, 0d3F91DF46A2529D3A;
	abs.f64 	%fd4179, %fd4178;
	setp.neu.f64 	%p2914, %fd4179, 0d7FF0000000000000;
	@%p2914 bra 	$L__BB0_2919;
	mov.f64 	%fd32173, 0d0000000000000000;
	mul.rn.f64 	%fd76960, %fd4178, %fd32173;
	mov.b32 	%r18358, 0;
	bra.uni 	$L__BB0_2921;
$L__BB0_2919:
	mul.f64 	%fd32168, %fd4178, 0d3FE45F306DC9C883;
	cvt.rni.s32.f64 	%r18358, %fd32168;
	cvt.rn.f64.s32 	%fd32169, %r18358;
	fma.rn.f64 	%fd32170, %fd32169, 0dBFF921FB54442D18, %fd4178;
	fma.rn.f64 	%fd32171, %fd32169, 0dBC91A62633145C00, %fd32170;
	fma.rn.f64 	%fd76960, %fd32169, 0dB97B839A252049C0, %fd32171;
	setp.ltu.f64 	%p2915, %fd4179, 0d41E0000000000000;
	@%p2915 bra 	$L__BB0_2921;
	{ // callseq 360, 0
	.param .b64 param0;
	st.param.f64 	[param0], %fd4178;
	.param .align 16 .b8 retval0[16];
	call.uni (retval0), 
	__internal_trig_reduction_slowpathd, 
	(
	param0
	);
	ld.param.f64 	%fd76960, [retval0];
	ld.param.b32 	%r18358, [retval0+8];
	} // callseq 360
$L__BB0_2921:
	shl.b32 	%r9387, %r18358, 6;
	cvt.u64.u32 	%rd2311, %r9387;
	and.b64  	%rd2312, %rd2311, 64;
	mov.u64 	%rd2313, __cudart_sin_cos_coeffs;
	add.s64 	%rd2314, %rd2313, %rd2312;
	mul.rn.f64 	%fd32174, %fd76960, %fd76960;
	and.b32  	%r9388, %r18358, 1;
	setp.eq.b32 	%p2916, %r9388, 1;
	selp.f64 	%fd32175, 0dBDA8FF8320FD8164, 0d3DE5DB65F9785EBA, %p2916;
	ld.global.nc.v2.f64 	{%fd32176, %fd32177}, [%rd2314];
	fma.rn.f64 	%fd32178, %fd32175, %fd32174, %fd32176;
	fma.rn.f64 	%fd32179, %fd32178, %fd32174, %fd32177;
	ld.global.nc.v2.f64 	{%fd32180, %fd32181}, [%rd2314+16];
	fma.rn.f64 	%fd32182, %fd32179, %fd32174, %fd32180;
	fma.rn.f64 	%fd32183, %fd32182, %fd32174, %fd32181;
	ld.global.nc.v2.f64 	{%fd32184, %fd32185}, [%rd2314+32];
	fma.rn.f64 	%fd32186, %fd32183, %fd32174, %fd32184;
	fma.rn.f64 	%fd32187, %fd32186, %fd32174, %fd32185;
	fma.rn.f64 	%fd32188, %fd32187, %fd76960, %fd76960;
	fma.rn.f64 	%fd32189, %fd32187, %fd32174, 0d3FF0000000000000;
	selp.f64 	%fd32190, %fd32189, %fd32188, %p2916;
	and.b32  	%r9389, %r18358, 2;
	setp.eq.s32 	%p2917, %r9389, 0;
	mov.f64 	%fd32191, 0d0000000000000000;
	sub.f64 	%fd32192, %fd32191, %fd32190;
	selp.f64 	%fd4184, %fd32190, %fd32192, %p2917;
	mul.f64 	%fd32193, %fd4145, %fd4184;
	mul.f64 	%fd32194, %fd4131, %fd32193;
	mul.f64 	%fd32195, %fd4122, %fd32194;
	mul.f64 	%fd32196, %fd4121, %fd32195;
	mul.f64 	%fd32197, %fd4120, %fd32196;
	mul.f64 	%fd32198, %fd4121, %fd4122;
	mul.f64 	%fd32199, %fd32198, %fd4131;
	div.rn.f64 	%fd4185, %fd32199, %fd32197;
	mul.f64 	%fd32200, %fd4120, %fd4122;
	mul.f64 	%fd32201, %fd32200, %fd4138;
	div.rn.f64 	%fd4186, %fd32201, %fd32197;
	mul.f64 	%fd32202, %fd4120, %fd4121;
	mul.f64 	%fd32203, %fd32202, %fd4145;
	div.rn.f64 	%fd4187, %fd32203, %fd32197;
	mul.f64 	%fd32204, %fd76958, 0d404CA5DC1A63C1F5;
	mul.f64 	%fd4188, %fd32204, 0d3F91DF46A2529D3A;
	abs.f64 	%fd4189, %fd4188;
	setp.neu.f64 	%p2918, %fd4189, 0d7FF0000000000000;
	@%p2918 bra 	$L__BB0_2923;
	mov.f64 	%fd32210, 0d0000000000000000;
	mul.rn.f64 	%fd76962, %fd4188, %fd32210;
	mov.b32 	%r18360, 1;
	bra.uni 	$L__BB0_2926;
$L__BB0_2923:
	mul.f64 	%fd32205, %fd4188, 0d3FE45F306DC9C883;
	cvt.rni.s32.f64 	%r18359, %fd32205;
	cvt.rn.f64.s32 	%fd32206, %r18359;
	fma.rn.f64 	%fd32207, %fd32206, 0dBFF921FB54442D18, %fd4188;
	fma.rn.f64 	%fd32208, %fd32206, 0dBC91A62633145C00, %fd32207;
	fma.rn.f64 	%fd76962, %fd32206, 0dB97B839A252049C0, %fd32208;
	setp.ltu.f64 	%p2919, %fd4189, 0d41E0000000000000;
	@%p2919 bra 	$L__BB0_2925;
	{ // callseq 361, 0
	.param .b64 param0;
	st.param.f64 	[param0], %fd4188;
	.param .align 16 .b8 retval0[16];
	call.uni (retval0), 
	__internal_trig_reduction_slowpathd, 
	(
	param0
	);
	ld.param.f64 	%fd76962, [retval0];
	ld.param.b32 	%r18359, [retval0+8];
	} // callseq 361
$L__BB0_2925:
	add.s32 	%r18360, %r18359, 1;
$L__BB0_2926:
	shl.b32 	%r9392, %r18360, 6;
	cvt.u64.u32 	%rd2315, %r9392;
	and.b64  	%rd2316, %rd2315, 64;
	mov.u64 	%rd2317, __cudart_sin_cos_coeffs;
	add.s64 	%rd2318, %rd2317, %rd2316;
	mul.rn.f64 	%fd32211, %fd76962, %fd76962;
	and.b32  	%r9393, %r18360, 1;
	setp.eq.b32 	%p2921, %r9393, 1;
	selp.f64 	%fd32212, 0dBDA8FF8320FD8164, 0d3DE5DB65F9785EBA, %p2921;
	ld.global.nc.v2.f64 	{%fd32213, %fd32214}, [%rd2318];
	fma.rn.f64 	%fd32215, %fd32212, %fd32211, %fd32213;
	fma.rn.f64 	%fd32216, %fd32215, %fd32211, %fd32214;
	ld.global.nc.v2.f64 	{%fd32217, %fd32218}, [%rd2318+16];
	fma.rn.f64 	%fd32219, %fd32216, %fd32211, %fd32217;
	fma.rn.f64 	%fd32220, %fd32219, %fd32211, %fd32218;
	ld.global.nc.v2.f64 	{%fd32221, %fd32222}, [%rd2318+32];
	fma.rn.f64 	%fd32223, %fd32220, %fd32211, %fd32221;
	fma.rn.f64 	%fd32224, %fd32223, %fd32211, %fd32222;
	fma.rn.f64 	%fd32225, %fd32224, %fd76962, %fd76962;
	fma.rn.f64 	%fd32226, %fd32224, %fd32211, 0d3FF0000000000000;
	selp.f64 	%fd32227, %fd32226, %fd32225, %p2921;
	and.b32  	%r9394, %r18360, 2;
	setp.eq.s32 	%p2922, %r9394, 0;
	mov.f64 	%fd32228, 0d0000000000000000;
	sub.f64 	%fd32229, %fd32228, %fd32227;
	selp.f64 	%fd4195, %fd32227, %fd32229, %p2922;
	@%p2914 bra 	$L__BB0_2928;
	mov.f64 	%fd32235, 0d0000000000000000;
	mul.rn.f64 	%fd76964, %fd4178, %fd32235;
	mov.b32 	%r18362, 1;
	bra.uni 	$L__BB0_2931;
$L__BB0_2928:
	mul.f64 	%fd32230, %fd4178, 0d3FE45F306DC9C883;
	cvt.rni.s32.f64 	%r18361, %fd32230;
	cvt.rn.f64.s32 	%fd32231, %r18361;
	fma.rn.f64 	%fd32232, %fd32231, 0dBFF921FB54442D18, %fd4178;
	fma.rn.f64 	%fd32233, %fd32231, 0dBC91A62633145C00, %fd32232;
	fma.rn.f64 	%fd76964, %fd32231, 0dB97B839A252049C0, %fd32233;
	setp.ltu.f64 	%p2923, %fd4179, 0d41E0000000000000;
	@%p2923 bra 	$L__BB0_2930;
	{ // callseq 362, 0
	.param .b64 param0;
	st.param.f64 	[param0], %fd4178;
	.param .align 16 .b8 retval0[16];
	call.uni (retval0), 
	__internal_trig_reduction_slowpathd, 
	(
	param0
	);
	ld.param.f64 	%fd76964, [retval0];
	ld.param.b32 	%r18361, [retval0+8];
	} // callseq 362
$L__BB0_2930:
	add.s32 	%r18362, %r18361, 1;
$L__BB0_2931:
	shl.b32 	%r9397, %r18362, 6;
	cvt.u64.u32 	%rd2319, %r9397;
	and.b64  	%rd2320, %rd2319, 64;
	mov.u64 	%rd2321, __cudart_sin_cos_coeffs;
	add.s64 	%rd2322, %rd2321, %rd2320;
	mul.rn.f64 	%fd32236, %fd76964, %fd76964;
	and.b32  	%r9398, %r18362, 1;
	setp.eq.b32 	%p2925, %r9398, 1;
	selp.f64 	%fd32237, 0dBDA8FF8320FD8164, 0d3DE5DB65F9785EBA, %p2925;
	ld.global.nc.v2.f64 	{%fd32238, %fd32239}, [%rd2322];
	fma.rn.f64 	%fd32240, %fd32237, %fd32236, %fd32238;
	fma.rn.f64 	%fd32241, %fd32240, %fd32236, %fd32239;
	ld.global.nc.v2.f64 	{%fd32242, %fd32243}, [%rd2322+16];
	fma.rn.f64 	%fd32244, %fd32241, %fd32236, %fd32242;
	fma.rn.f64 	%fd32245, %fd32244, %fd32236, %fd32243;
	ld.global.nc.v2.f64 	{%fd32246, %fd32247}, [%rd2322+32];
	fma.rn.f64 	%fd32248, %fd32245, %fd32236, %fd32246;
	fma.rn.f64 	%fd32249, %fd32248, %fd32236, %fd32247;
	fma.rn.f64 	%fd32250, %fd32249, %fd76964, %fd76964;
	fma.rn.f64 	%fd32251, %fd32249, %fd32236, 0d3FF0000000000000;
	selp.f64 	%fd32252, %fd32251, %fd32250, %p2925;
	and.b32  	%r9399, %r18362, 2;
	setp.eq.s32 	%p2926, %r9399, 0;
	mov.f64 	%fd32253, 0d0000000000000000;
	sub.f64 	%fd32254, %fd32253, %fd32252;
	selp.f64 	%fd4201, %fd32252, %fd32254, %p2926;
	@%p2918 bra 	$L__BB0_2933;
	mov.f64 	%fd32260, 0d0000000000000000;
	mul.rn.f64 	%fd76965, %fd4188, %fd32260;
	mov.b32 	%r18363, 0;
	bra.uni 	$L__BB0_2935;
$L__BB0_2933:
	mul.f64 	%fd32255, %fd4188, 0d3FE45F306DC9C883;
	cvt.rni.s32.f64 	%r18363, %fd32255;
	cvt.rn.f64.s32 	%fd32256, %r18363;
	fma.rn.f64 	%fd32257, %fd32256, 0dBFF921FB54442D18, %fd4188;
	fma.rn.f64 	%fd32258, %fd32256, 0dBC91A62633145C00, %fd32257;
	fma.rn.f64 	%fd76965, %fd32256, 0dB97B839A252049C0, %fd32258;
	setp.ltu.f64 	%p2927, %fd4189, 0d41E0000000000000;
	@%p2927 bra 	$L__BB0_2935;
	{ // callseq 363, 0
	.param .b64 param0;
	st.param.f64 	[param0], %fd4188;
	.param .align 16 .b8 retval0[16];
	call.uni (retval0), 
	__internal_trig_reduction_slowpathd, 
	(
	param0
	);
	ld.param.f64 	%fd76965, [retval0];
	ld.param.b32 	%r18363, [retval0+8];
	} // callseq 363
$L__BB0_2935:
	ld.param.u64 	%rd8168, [_Z8FitGrainPdPiS0_S_S_S0_S0_S_S_S_S_S_S_S_S_S_S_S_S__param_2];
	shl.b32 	%r9402, %r18363, 6;
	cvt.u64.u32 	%rd2323, %r9402;
	and.b64  	%rd2324, %rd2323, 64;
	mov.u64 	%rd2325, __cudart_sin_cos_coeffs;
	add.s64 	%rd2326, %rd2325, %rd2324;
	mul.rn.f64 	%fd32261, %fd76965, %fd76965;
	and.b32  	%r9403, %r18363, 1;
	setp.eq.b32 	%p2929, %r9403, 1;
	selp.f64 	%fd32262, 0dBDA8FF8320FD8164, 0d3DE5DB65F9785EBA, %p2929;
	ld.global.nc.v2.f64 	{%fd32263, %fd32264}, [%rd2326];
	fma.rn.f64 	%fd32265, %fd32262, %fd32261, %fd32263;
	fma.rn.f64 	%fd32266, %fd32265, %fd32261, %fd32264;
	ld.global.nc.v2.f64 	{%fd32267, %fd32268}, [%rd2326+16];
	fma.rn.f64 	%fd32269, %fd32266, %fd32261, %fd32267;
	fma.rn.f64 	%fd32270, %fd32269, %fd32261, %fd32268;
	ld.global.nc.v2.f64 	{%fd32271, %fd32272}, [%rd2326+32];
	fma.rn.f64 	%fd32273, %fd32270, %fd32261, %fd32271;
	fma.rn.f64 	%fd32274, %fd32273, %fd32261, %fd32272;
	fma.rn.f64 	%fd32275, %fd32274, %fd76965, %fd76965;
	fma.rn.f64 	%fd32276, %fd32274, %fd32261, 0d3FF0000000000000;
	selp.f64 	%fd32277, %fd32276, %fd32275, %p2929;
	and.b32  	%r9404, %r18363, 2;
	setp.eq.s32 	%p2930, %r9404, 0;
	mov.f64 	%fd32278, 0d0000000000000000;
	sub.f64 	%fd32279, %fd32278, %fd32277;
	selp.f64 	%fd32280, %fd32277, %fd32279, %p2930;
	mul.f64 	%fd4206, %fd4186, %fd32280;
	neg.f64 	%fd32281, %fd4187;
	mul.f64 	%fd32282, %fd4184, %fd32281;
	mul.f64 	%fd4207, %fd4151, %fd32282;
	mul.f64 	%fd32283, %fd4184, %fd4187;
	mul.f64 	%fd4208, %fd4131, %fd32283;
	cvta.to.global.u64 	%rd2327, %rd8168;
	ld.global.u32 	%r9405, [%rd2327+4];
	setp.lt.s32 	%p2931, %r9405, 1;
	mov.pred 	%p9701, 0;
	@%p2931 bra 	$L__BB0_2949;
	mul.f64 	%fd4209, %fd4186, %fd4195;
	mul.f64 	%fd4210, %fd4187, %fd4201;
	mov.b32 	%r18364, 0;
$L__BB0_2937:
	ld.param.u64 	%rd8590, [_Z8FitGrainPdPiS0_S_S_S0_S0_S_S_S_S_S_S_S_S_S_S_S_S__param_5];
	ld.param.u64 	%rd8562, [_Z8FitGrainPdPiS0_S_S_S0_S0_S_S_S_S_S_S_S_S_S_S_S_S__param_4];
	ld.param.u64 	%rd8011, [_Z8FitGrainPdPiS0_S_S_S0_S0_S_S_S_S_S_S_S_S_S_S_S_S__param_0];
	shl.b32 	%r9407, %r18364, 2;
	cvta.to.global.u64 	%rd2328, %rd8590;
	mul.wide.u32 	%rd2329, %r9407, 4;
	add.s64 	%rd2330, %rd2328, %rd2329;
	ld.global.u32 	%r9408, [%rd2330+8];
	cvt.rn.f64.s32 	%fd32284, %r9408;
	ld.global.u32 	%r9409, [%rd2330+4];
	cvt.rn.f64.s32 	%fd32285, %r9409;
	ld.global.u32 	%r9410, [%rd2330];
	cvt.rn.f64.s32 	%fd32286, %r9410;
	mul.f64 	%fd32287, %fd4209, %fd32285;
	fma.rn.f64 	%fd32288, %fd4185, %fd32286, %fd32287;
	fma.rn.f64 	%fd32289, %fd4210, %fd32284, %fd32288;
	mov.f64 	%fd32290, 0d0000000000000000;
	copysign.f64 	%fd32291, %fd32286, %fd32290;
	fma.rn.f64 	%fd32292, %fd4206, %fd32285, %fd32291;
	fma.rn.f64 	%fd32293, %fd4207, %fd32284, %fd32292;
	copysign.f64 	%fd32294, %fd32285, %fd32290;
	add.f64 	%fd32295, %fd32291, %fd32294;
	fma.rn.f64 	%fd32296, %fd4208, %fd32284, %fd32295;
	mul.f64 	%fd32297, %fd32293, %fd32293;
	fma.rn.f64 	%fd32298, %fd32289, %fd32289, %fd32297;
	fma.rn.f64 	%fd32299, %fd32296, %fd32296, %fd32298;
	sqrt.rn.f64 	%fd32300, %fd32299;
	rcp.rn.f64 	%fd32301, %fd32300;
	mul.lo.s32 	%r9411, %r18364, 7;
	mul.wide.u32 	%rd2331, %r9411, 8;
	add.s64 	%rd2332, %rd33, %rd2331;
	st.global.f64 	[%rd2332], %fd32289;
	st.global.f64 	[%rd2332+8], %fd32293;
	st.global.f64 	[%rd2332+16], %fd32296;
	cvta.to.global.u64 	%rd2333, %rd8562;
	add.s64 	%rd2334, %rd2333, %rd2331;
	ld.global.f64 	%fd32302, [%rd2334+24];
	st.global.f64 	[%rd2332+24], %fd32302;
	st.global.f64 	[%rd2332+32], %fd32301;
	cvta.to.global.u64 	%rd2335, %rd8011;
	ld.global.f64 	%fd32303, [%rd2335+4152];
	add.f64 	%fd32304, %fd32301, %fd32301;
	div.rn.f64 	%fd4211, %fd32303, %fd32304;
	{
	.reg .b32 %temp; 
	mov.b64 	{%temp, %r9412}, %fd4211;
	}
	mov.b32 	%f29, %r9412;
	abs.f32 	%f30, %f29;
	setp.geu.f32 	%p2932, %f30, 0f3FE26666;
	@%p2932 bra 	$L__BB0_2939;
	mul.f64 	%fd32338, %fd4211, %fd4211;
	fma.rn.f64 	%fd32339, %fd32338, 0d3FB0066BDC1895E9, 0dBFB3823B180754AF;
	fma.rn.f64 	%fd32340, %fd32339, %fd32338, 0d3FB11E52CC2F79AE;
	fma.rn.f64 	%fd32341, %fd32340, %fd32338, 0dBF924EAF3526861B;
	fma.rn.f64 	%fd32342, %fd32341, %fd32338, 0d3F91DF02A31E6CB7;
	fma.rn.f64 	%fd32343, %fd32342, %fd32338, 0d3F847D18B0EEC6CC;
	fma.rn.f64 	%fd32344, %fd32343, %fd32338, 0d3F8D0AF961BA53B0;
	fma.rn.f64 	%fd32345, %fd32344, %fd32338, 0d3F91BF7734CF1C48;
	fma.rn.f64 	%fd32346, %fd32345, %fd32338, 0d3F96E91483144EF7;
	fma.rn.f64 	%fd32347, %fd32346, %fd32338, 0d3F9F1C6E0A4F9F81;
	fma.rn.f64 	%fd32348, %fd32347, %fd32338, 0d3FA6DB6DC27FA92B;
	fma.rn.f64 	%fd32349, %fd32348, %fd32338, 0d3FB333333320F91B;
	fma.rn.f64 	%fd32350, %fd32349, %fd32338, 0d3FC5555555555F4D;
	mul.f64 	%fd32351, %fd32338, %fd32350;
	fma.rn.f64 	%fd76966, %fd32351, %fd4211, %fd4211;
	bra.uni 	$L__BB0_2940;
$L__BB0_2939:
	abs.f64 	%fd32305, %fd4211;
	fma.rn.f64 	%fd32306, %fd32305, 0dBFE0000000000000, 0d3FE0000000000000;
	rsqrt.approx.ftz.f64 	%fd32307, %fd32306;
	{
	.reg .b32 %temp; 
	mov.b64 	{%r9413, %temp}, %fd32307;
	}
	{
	.reg .b32 %temp; 
	mov.b64 	{%temp, %r9414}, %fd32307;
	}
	add.s32 	%r9415, %r9414, -1048576;
	mov.b64 	%fd32308, {%r9413, %r9415};
	mul.f64 	%fd32309, %fd32306, %fd32307;
	neg.f64 	%fd32310, %fd32309;
	fma.rn.f64 	%fd32311, %fd32309, %fd32310, %fd32306;
	fma.rn.f64 	%fd32312, %fd32311, %fd32308, %fd32309;
	neg.f64 	%fd32313, %fd32312;
	fma.rn.f64 	%fd32314, %fd32307, %fd32313, 0d3FF0000000000000;
	fma.rn.f64 	%fd32315, %fd32314, %fd32308, %fd32308;
	fma.rn.f64 	%fd32316, %fd32312, %fd32313, %fd32306;
	fma.rn.f64 	%fd32317, %fd32316, %fd32315, %fd32312;
	{
	.reg .b32 %temp; 
	mov.b64 	{%temp, %r9416}, %fd32306;
	}
	setp.lt.s32 	%p2933, %r9416, 0;
	selp.f64 	%fd32318, 0dFFF8000000000000, %fd32317, %p2933;
	setp.ne.f64 	%p2934, %fd32306, 0d0000000000000000;
	selp.f64 	%fd32319, %fd32318, %fd32306, %p2934;
	fma.rn.f64 	%fd32320, %fd32306, 0d3FB0066BDC1895E9, 0dBFB3823B180754AF;
	fma.rn.f64 	%fd32321, %fd32320, %fd32306, 0d3FB11E52CC2F79AE;
	fma.rn.f64 	%fd32322, %fd32321, %fd32306, 0dBF924EAF3526861B;
	fma.rn.f64 	%fd32323, %fd32322, %fd32306, 0d3F91DF02A31E6CB7;
	fma.rn.f64 	%fd32324, %fd32323, %fd32306, 0d3F847D18B0EEC6CC;
	fma.rn.f64 	%fd32325, %fd32324, %fd32306, 0d3F8D0AF961BA53B0;
	fma.rn.f64 	%fd32326, %fd32325, %fd32306, 0d3F91BF7734CF1C48;
	fma.rn.f64 	%fd32327, %fd32326, %fd32306, 0d3F96E91483144EF7;
	fma.rn.f64 	%fd32328, %fd32327, %fd32306, 0d3F9F1C6E0A4F9F81;
	fma.rn.f64 	%fd32329, %fd32328, %fd32306, 0d3FA6DB6DC27FA92B;
	fma.rn.f64 	%fd32330, %fd32329, %fd32306, 0d3FB333333320F91B;
	fma.rn.f64 	%fd32331, %fd32330, %fd32306, 0d3FC5555555555F4D;
	mul.f64 	%fd32332, %fd32306, %fd32331;
	mul.f64 	%fd32333, %fd32319, 0dC000000000000000;
	fma.rn.f64 	%fd32334, %fd32333, %fd32332, 0d3C91A62633145C07;
	add.f64 	%fd32335, %fd32333, 0d3FE921FB54442D18;
	add.f64 	%fd32336, %fd32335, %fd32334;
	add.f64 	%fd32337, %fd32336, 0d3FE921FB54442D18;
	copysign.f64 	%fd76966, %fd4211, %fd32337;
$L__BB0_2940:
	ld.param.u64 	%rd8012, [_Z8FitGrainPdPiS0_S_S_S0_S0_S_S_S_S_S_S_S_S_S_S_S_S__param_0];
	mul.f64 	%fd32352, %fd76966, 0d404CA5DC1A63C1F5;
	mul.lo.s32 	%r9417, %r18364, 7;
	mul.wide.u32 	%rd2336, %r9417, 8;
	add.s64 	%rd2337, %rd33, %rd2336;
	st.global.f64 	[%rd2337+40], %fd32352;
	cvta.to.global.u64 	%rd2338, %rd8012;
	ld.global.f64 	%fd4215, [%rd2338];
	mul.f64 	%fd4216, %fd32352, 0d3FA1DF46A2529D3A;
	abs.f64 	%fd4217, %fd4216;
	setp.neu.f64 	%p2935, %fd4217, 0d7FF0000000000000;
	@%p2935 bra 	$L__BB0_2942;
	mov.f64 	%fd32358, 0d0000000000000000;
	mul.rn.f64 	%fd76968, %fd4216, %fd32358;
	mov.pred 	%p9700, -1;
	bra.uni 	$L__BB0_2945;
$L__BB0_2942:
	mul.f64 	%fd32353, %fd4216, 0d3FE45F306DC9C883;
	cvt.rni.s32.f64 	%r18365, %fd32353;
	cvt.rn.f64.s32 	%fd32354, %r18365;
	fma.rn.f64 	%fd32355, %fd32354, 0dBFF921FB54442D18, %fd4216;
	fma.rn.f64 	%fd32356, %fd32354, 0dBC91A62633145C00, %fd32355;
	fma.rn.f64 	%fd76968, %fd32354, 0dB97B839A252049C0, %fd32356;
	setp.ltu.f64 	%p2936, %fd4217, 0d41E0000000000000;
	@%p2936 bra 	$L__BB0_2944;
	{ // callseq 364, 0
	.param .b64 param0;
	st.param.f64 	[param0], %fd4216;
	.param .align 16 .b8 retval0[16];
	call.uni (retval0), 
	__internal_trig_reduction_slowpathd, 
	(
	param0
	);
	ld.param.f64 	%fd76968, [retval0];
	ld.param.b32 	%r18365, [retval0+8];
	} // callseq 364
$L__BB0_2944:
	and.b32  	%r9419, %r18365, 1;
	setp.eq.b32 	%p2937, %r9419, 1;
	not.pred 	%p9700, %p2937;
$L__BB0_2945:
	mul.f64 	%fd32359, %fd76968, %fd76968;
	fma.rn.f64 	%fd32360, %fd32359, 0d3EE48DAC2799BCB9, 0dBEF9757C5B27EBB1;
	fma.rn.f64 	%fd32361, %fd32360, %fd32359, 0d3F0980E90FD91E04;
	fma.rn.f64 	%fd32362, %fd32361, %fd32359, 0dBEFAE2B0417D7E1D;
	fma.rn.f64 	%fd32363, %fd32362, %fd32359, 0d3F119F5341BFBA57;
	fma.rn.f64 	%fd32364, %fd32363, %fd32359, 0d3F15E791A00F6919;
	fma.rn.f64 	%fd32365, %fd32364, %fd32359, 0d3F2FF2E7FADEC73A;
	fma.rn.f64 	%fd32366, %fd32365, %fd32359, 0d3F434BC1B206DA62;
	fma.rn.f64 	%fd32367, %fd32366, %fd32359, 0d3F57DB18EF2F83F9;
	fma.rn.f64 	%fd32368, %fd32367, %fd32359, 0d3F6D6D2E7AE49FBC;
	fma.rn.f64 	%fd32369, %fd32368, %fd32359, 0d3F8226E3A816A776;
	fma.rn.f64 	%fd32370, %fd32369, %fd32359, 0d3F9664F485D25660;
	fma.rn.f64 	%fd32371, %fd32370, %fd32359, 0d3FABA1BA1BABF31D;
	fma.rn.f64 	%fd32372, %fd32371, %fd32359, 0d3FC11111111105D2;
	fma.rn.f64 	%fd32373, %fd32372, %fd32359, 0d3FD555555555555E;
	mul.f64 	%fd4223, %fd32359, %fd32373;
	fma.rn.f64 	%fd76969, %fd4223, %fd76968, %fd76968;
	@%p9700 bra 	$L__BB0_2947;
	fma.rn.f64 	%fd32374, %fd4223, %fd76968, %fd76968;
	sub.f64 	%fd32375, %fd32374, %fd76968;
	neg.f64 	%fd32376, %fd32375;
	fma.rn.f64 	%fd32377, %fd4223, %fd76968, %fd32376;
	rcp.approx.ftz.f64 	%fd32378, %fd32374;
	neg.f64 	%fd32379, %fd32374;
	fma.rn.f64 	%fd32380, %fd32379, %fd32378, 0d3FF0000000000000;
	fma.rn.f64 	%fd32381, %fd32380, %fd32380, %fd32380;
	fma.rn.f64 	%fd32382, %fd32381, %fd32378, %fd32378;
	neg.f64 	%fd32383, %fd32382;
	fma.rn.f64 	%fd32384, %fd32374, %fd32383, 0d3FF0000000000000;
	fma.rn.f64 	%fd32385, %fd32383, %fd32377, %fd32384;
	fma.rn.f64 	%fd76969, %fd32385, %fd32383, %fd32383;
$L__BB0_2947:
	ld.param.u64 	%rd8169, [_Z8FitGrainPdPiS0_S_S_S0_S0_S_S_S_S_S_S_S_S_S_S_S_S__param_2];
	mul.f64 	%fd32386, %fd4215, %fd76969;
	mul.lo.s32 	%r9420, %r18364, 7;
	mul.wide.u32 	%rd2339, %r9420, 8;
	add.s64 	%rd2340, %rd33, %rd2339;
	st.global.f64 	[%rd2340+48], %fd32386;
	add.s32 	%r18364, %r18364, 1;
	cvta.to.global.u64 	%rd2341, %rd8169;
	ld.global.u32 	%r1718, [%rd2341+4];
	setp.lt.s32 	%p2939, %r18364, %r1718;
	@%p2939 bra 	$L__BB0_2937;
	setp.gt.s32 	%p9701, %r1718, 0;
$L__BB0_2949:
	ld.global.f64 	%fd32387, [%rd37+24];
	ld.global.f64 	%fd4227, [%rd37+32];
	ld.global.f64 	%fd4228, [%rd37+40];
	mul.f64 	%fd4229, %fd32387, 0d3F91DF46A2529D3A;
	abs.f64 	%fd4230, %fd4229;
	setp.neu.f64 	%p2940, %fd4230, 0d7FF0000000000000;
	@%p2940 bra 	$L__BB0_2951;
	mov.f64 	%fd32393, 0d0000000000000000;
	mul.rn.f64 	%fd76971, %fd4229, %fd32393;
	mov.b32 	%r18367, 1;
	bra.uni 	$L__BB0_2954;
$L__BB0_2951:
	mul.f64 	%fd32388, %fd4229, 0d3FE45F306DC9C883;
	cvt.rni.s32.f64 	%r18366, %fd32388;
	cvt.rn.f64.s32 	%fd32389, %r18366;
	fma.rn.f64 	%fd32390, %fd32389, 0dBFF921FB54442D18, %fd4229;
	fma.rn.f64 	%fd32391, %fd32389, 0dBC91A62633145C00, %fd32390;
	fma.rn.f64 	%fd76971, %fd32389, 0dB97B839A252049C0, %fd32391;
	setp.ltu.f64 	%p2941, %fd4230, 0d41E0000000000000;
	@%p2941 bra 	$L__BB0_2953;
	{ // callseq 365, 0
	.param .b64 param0;
	st.param.f64 	[param0], %fd4229;
	.param .align 16 .b8 retval0[16];
	call.uni (retval0), 
	__internal_trig_reduction_slowpathd, 
	(
	param0
	);
	ld.param.f64 	%fd76971, [retval0];
	ld.param.b32 	%r18366, [retval0+8];
	} // callseq 365
$L__BB0_2953:
	add.s32 	%r18367, %r18366, 1;
$L__BB0_2954:
	shl.b32 	%r9423, %r18367, 6;
	cvt.u64.u32 	%rd2342, %r9423;
	and.b64  	%rd2343, %rd2342, 64;
	mov.u64 	%rd2344, __cudart_sin_cos_coeffs;
	add.s64 	%rd2345, %rd2344, %rd2343;
	mul.rn.f64 	%fd32394, %fd76971, %fd76971;
	and.b32  	%r9424, %r18367, 1;
	setp.eq.b32 	%p2942, %r9424, 1;
	selp.f64 	%fd32395, 0dBDA8FF8320FD8164, 0d3DE5DB65F9785EBA, %p2942;
	ld.global.nc.v2.f64 	{%fd32396, %fd32397}, [%rd2345];
	fma.rn.f64 	%fd32398, %fd32395, %fd32394, %fd32396;
	fma.rn.f64 	%fd32399, %fd32398, %fd32394, %fd32397;
	ld.global.nc.v2.f64 	{%fd32400, %fd32401}, [%rd2345+16];
	fma.rn.f64 	%fd32402, %fd32399, %fd32394, %fd32400;
	fma.rn.f64 	%fd32403, %fd32402, %fd32394, %fd32401;
	ld.global.nc.v2.f64 	{%fd32404, %fd32405}, [%rd2345+32];
	fma.rn.f64 	%fd32406, %fd32403, %fd32394, %fd32404;
	fma.rn.f64 	%fd32407, %fd32406, %fd32394, %fd32405;
	fma.rn.f64 	%fd32408, %fd32407, %fd76971, %fd76971;
	fma.rn.f64 	%fd32409, %fd32407, %fd32394, 0d3FF0000000000000;
	selp.f64 	%fd32410, %fd32409, %fd32408, %p2942;
	and.b32  	%r9425, %r18367, 2;
	setp.eq.s32 	%p2943, %r9425, 0;
	mov.f64 	%fd32411, 0d0000000000000000;
	sub.f64 	%fd32412, %fd32411, %fd32410;
	selp.f64 	%fd4236, %fd32410, %fd32412, %p2943;
	mul.f64 	%fd4237, %fd4227, 0d3F91DF46A2529D3A;
	abs.f64 	%fd4238, %fd4237;
	setp.neu.f64 	%p2944, %fd4238, 0d7FF0000000000000;
	@%p2944 bra 	$L__BB0_2956;
	mov.f64 	%fd32418, 0d0000000000000000;
	mul.rn.f64 	%fd76973, %fd4237, %fd32418;
	mov.b32 	%r18369, 1;
	bra.uni 	$L__BB0_2959;
$L__BB0_2956:
	mul.f64 	%fd32413, %fd4237, 0d3FE45F306DC9C883;
	cvt.rni.s32.f64 	%r18368, %fd32413;
	cvt.rn.f64.s32 	%fd32414, %r18368;
	fma.rn.f64 	%fd32415, %fd32414, 0dBFF921FB54442D18, %fd4237;
	fma.rn.f64 	%fd32416, %fd32414, 0dBC91A62633145C00, %fd32415;
	fma.rn.f64 	%fd76973, %fd32414, 0dB97B839A252049C0, %fd32416;
	setp.ltu.f64 	%p2945, %fd4238, 0d41E0000000000000;
	@%p2945 bra 	$L__BB0_2958;
	{ // callseq 366, 0
	.param .b64 param0;
	st.param.f64 	[param0], %fd4237;
	.param .align 16 .b8 retval0[16];
	call.uni (retval0), 
	__internal_trig_reduction_slowpathd, 
	(
	param0
	);
	ld.param.f64 	%fd76973, [retval0];
	ld.param.b32 	%r18368, [retval0+8];
	} // callseq 366
$L__BB0_2958:
	add.s32 	%r18369, %r18368, 1;
$L__BB0_2959:
	shl.b32 	%r9428, %r18369, 6;
	cvt.u64.u32 	%rd2346, %r9428;
	and.b64  	%rd2347, %rd2346, 64;
	mov.u64 	%rd2348, __cudart_sin_cos_coeffs;
	add.s64 	%rd2349, %rd2348, %rd2347;
	mul.rn.f64 	%fd32419, %fd76973, %fd76973;
	and.b32  	%r9429, %r18369, 1;
	setp.eq.b32 	%p2946, %r9429, 1;
	selp.f64 	%fd32420, 0dBDA8FF8320FD8164, 0d3DE5DB65F9785EBA, %p2946;
	ld.global.nc.v2.f64 	{%fd32421, %fd32422}, [%rd2349];
	fma.rn.f64 	%fd32423, %fd32420, %fd32419, %fd32421;
	fma.rn.f64 	%fd32424, %fd32423, %fd32419, %fd32422;
	ld.global.nc.v2.f64 	{%fd32425, %fd32426}, [%rd2349+16];
	fma.rn.f64 	%fd32427, %fd32424, %fd32419, %fd32425;
	fma.rn.f64 	%fd32428, %fd32427, %fd32419, %fd32426;
	ld.global.nc.v2.f64 	{%fd32429, %fd32430}, [%rd2349+32];
	fma.rn.f64 	%fd32431, %fd32428, %fd32419, %fd32429;
	fma.rn.f64 	%fd32432, %fd32431, %fd32419, %fd32430;
	fma.rn.f64 	%fd32433, %fd32432, %fd76973, %fd76973;
	fma.rn.f64 	%fd32434, %fd32432, %fd32419, 0d3FF0000000000000;
	selp.f64 	%fd32435, %fd32434, %fd32433, %p2946;
	and.b32  	%r9430, %r18369, 2;
	setp.eq.s32 	%p2947, %r9430, 0;
	mov.f64 	%fd32436, 0d0000000000000000;
	sub.f64 	%fd32437, %fd32436, %fd32435;
	selp.f64 	%fd4244, %fd32435, %fd32437, %p2947;
	mul.f64 	%fd4245, %fd4228, 0d3F91DF46A2529D3A;
	abs.f64 	%fd4246, %fd4245;
	setp.neu.f64 	%p2948, %fd4246, 0d7FF0000000000000;
	@%p2948 bra 	$L__BB0_2961;
	mov.f64 	%fd32443, 0d0000000000000000;
	mul.rn.f64 	%fd76975, %fd4245, %fd32443;
	mov.b32 	%r18371, 1;
	bra.uni 	$L__BB0_2964;
$L__BB0_2961:
	mul.f64 	%fd32438, %fd4245, 0d3FE45F306DC9C883;
	cvt.rni.s32.f64 	%r18370, %fd32438;
	cvt.rn.f64.s32 	%fd32439, %r18370;
	fma.rn.f64 	%fd32440, %fd32439, 0dBFF921FB54442D18, %fd4245;
	fma.rn.f64 	%fd32441, %fd32439, 0dBC91A62633145C00, %fd32440;
	fma.rn.f64 	%fd76975, %fd32439, 0dB97B839A252049C0, %fd32441;
	setp.ltu.f64 	%p2949, %fd4246, 0d41E0000000000000;
	@%p2949 bra 	$L__BB0_2963;
	{ // callseq 367, 0
	.param .b64 param0;
	st.param.f64 	[param0], %fd4245;
	.param .align 16 .b8 retval0[16];
	call.uni (retval0), 
	__internal_trig_reduction_slowpathd, 
	(
	param0
	);
	ld.param.f64 	%fd76975, [retval0];
	ld.param.b32 	%r18370, [retval0+8];
	} // callseq 367
$L__BB0_2963:
	add.s32 	%r18371, %r18370, 1;
$L__BB0_2964:
	shl.b32 	%r9433, %r18371, 6;
	cvt.u64.u32 	%rd2350, %r9433;
	and.b64  	%rd2351, %rd2350, 64;
	mov.u64 	%rd2352, __cudart_sin_cos_coeffs;
	add.s64 	%rd2353, %rd2352, %rd2351;
	mul.rn.f64 	%fd32444, %fd76975, %fd76975;
	and.b32  	%r9434, %r18371, 1;
	setp.eq.b32 	%p2951, %r9434, 1;
	selp.f64 	%fd32445, 0dBDA8FF8320FD8164, 0d3DE5DB65F9785EBA, %p2951;
	ld.global.nc.v2.f64 	{%fd32446, %fd32447}, [%rd2353];
	fma.rn.f64 	%fd32448, %fd32445, %fd32444, %fd32446;
	fma.rn.f64 	%fd32449, %fd32448, %fd32444, %fd32447;
	ld.global.nc.v2.f64 	{%fd32450, %fd32451}, [%rd2353+16];
	fma.rn.f64 	%fd32452, %fd32449, %fd32444, %fd32450;
	fma.rn.f64 	%fd32453, %fd32452, %fd32444, %fd32451;
	ld.global.nc.v2.f64 	{%fd32454, %fd32455}, [%rd2353+32];
	fma.rn.f64 	%fd32456, %fd32453, %fd32444, %fd32454;
	fma.rn.f64 	%fd32457, %fd32456, %fd32444, %fd32455;
	fma.rn.f64 	%fd32458, %fd32457, %fd76975, %fd76975;
	fma.rn.f64 	%fd32459, %fd32457, %fd32444, 0d3FF0000000000000;
	selp.f64 	%fd32460, %fd32459, %fd32458, %p2951;
	and.b32  	%r9435, %r18371, 2;
	setp.eq.s32 	%p2952, %r9435, 0;
	mov.f64 	%fd32461, 0d0000000000000000;
	sub.f64 	%fd32462, %fd32461, %fd32460;
	selp.f64 	%fd4252, %fd32460, %fd32462, %p2952;
	@%p2940 bra 	$L__BB0_2966;
	mov.f64 	%fd32468, 0d0000000000000000;
	mul.rn.f64 	%fd76976, %fd4229, %fd32468;
	mov.b32 	%r18372, 0;
	bra.uni 	$L__BB0_2968;
$L__BB0_2966:
	mul.f64 	%fd32463, %fd4229, 0d3FE45F306DC9C883;
	cvt.rni.s32.f64 	%r18372, %fd32463;
	cvt.rn.f64.s32 	%fd32464, %r18372;
	fma.rn.f64 	%fd32465, %fd32464, 0dBFF921FB54442D18, %fd4229;
	fma.rn.f64 	%fd32466, %fd32464, 0dBC91A62633145C00, %fd32465;
	fma.rn.f64 	%fd76976, %fd32464, 0dB97B839A252049C0, %fd32466;
	setp.ltu.f64 	%p2953, %fd4230, 0d41E0000000000000;
	@%p2953 bra 	$L__BB0_2968;
	{ // callseq 368, 0
	.param .b64 param0;
	st.param.f64 	[param0], %fd4229;
	.param .align 16 .b8 retval0[16];
	call.uni (retval0), 
	__internal_trig_reduction_slowpathd, 
	(
	param0
	);
	ld.param.f64 	%fd76976, [retval0];
	ld.param.b32 	%r18372, [retval0+8];
	} // callseq 368
$L__BB0_2968:
	shl.b32 	%r9438, %r18372, 6;
	cvt.u64.u32 	%rd2354, %r9438;
	and.b64  	%rd2355, %rd2354, 64;
	mov.u64 	%rd2356, __cudart_sin_cos_coeffs;
	add.s64 	%rd2357, %rd2356, %rd2355;
	mul.rn.f64 	%fd32469, %fd76976, %fd76976;
	and.b32  	%r9439, %r18372, 1;
	setp.eq.b32 	%p2955, %r9439, 1;
	selp.f64 	%fd32470, 0dBDA8FF8320FD8164, 0d3DE5DB65F9785EBA, %p2955;
	ld.global.nc.v2.f64 	{%fd32471, %fd32472}, [%rd2357];
	fma.rn.f64 	%fd32473, %fd32470, %fd32469, %fd32471;
	fma.rn.f64 	%fd32474, %fd32473, %fd32469, %fd32472;
	ld.global.nc.v2.f64 	{%fd32475, %fd32476}, [%rd2357+16];
	fma.rn.f64 	%fd32477, %fd32474, %fd32469, %fd32475;
	fma.rn.f64 	%fd32478, %fd32477, %fd32469, %fd32476;
	ld.global.nc.v2.f64 	{%fd32479, %fd32480}, [%rd2357+32];
	fma.rn.f64 	%fd32481, %fd32478, %fd32469, %fd32479;
	fma.rn.f64 	%fd32482, %fd32481, %fd32469, %fd32480;
	fma.rn.f64 	%fd32483, %fd32482, %fd76976, %fd76976;
	fma.rn.f64 	%fd32484, %fd32482, %fd32469, 0d3FF0000000000000;
	selp.f64 	%fd32485, %fd32484, %fd32483, %p2955;
	and.b32  	%r9440, %r18372, 2;
	setp.eq.s32 	%p2956, %r9440, 0;
	mov.f64 	%fd32486, 0d0000000000000000;
	sub.f64 	%fd32487, %fd32486, %fd32485;
	selp.f64 	%fd4257, %fd32485, %fd32487, %p2956;
	@%p2944 bra 	$L__BB0_2970;
	mov.f64 	%fd32493, 0d0000000000000000;
	mul.rn.f64 	%fd76977, %fd4237, %fd32493;
	mov.b32 	%r18373, 0;
	bra.uni 	$L__BB0_2972;
$L__BB0_2970:
	mul.f64 	%fd32488, %fd4237, 0d3FE45F306DC9C883;
	cvt.rni.s32.f64 	%r18373, %fd32488;
	cvt.rn.f64.s32 	%fd32489, %r18373;
	fma.rn.f64 	%fd32490, %fd32489, 0dBFF921FB54442D18, %fd4237;
	fma.rn.f64 	%fd32491, %fd32489, 0dBC91A62633145C00, %fd32490;
	fma.rn.f64 	%fd76977, %fd32489, 0dB97B839A252049C0, %fd32491;
	setp.ltu.f64 	%p2957, %fd4238, 0d41E0000000000000;
	@%p2957 bra 	$L__BB0_2972;
	{ // callseq 369, 0
	.param .b64 param0;
	st.param.f64 	[param0], %fd4237;
	.param .align 16 .b8 retval0[16];
	call.uni (retval0), 
	__internal_trig_reduction_slowpathd, 
	(
	param0
	);
	ld.param.f64 	%fd76977, [retval0];
	ld.param.b32 	%r18373, [retval0+8];
	} // callseq 369
$L__BB0_2972:
	shl.b32 	%r9443, %r18373, 6;
	cvt.u64.u32 	%rd2358, %r9443;
	and.b64  	%rd2359, %rd2358, 64;
	mov.u64 	%rd2360, __cudart_sin_cos_coeffs;
	add.s64 	%rd2361, %rd2360, %rd2359;
	mul.rn.f64 	%fd32494, %fd76977, %fd76977;
	and.b32  	%r9444, %r18373, 1;
	setp.eq.b32 	%p2959, %r9444, 1;
	selp.f64 	%fd32495, 0dBDA8FF8320FD8164, 0d3DE5DB65F9785EBA, %p2959;
	ld.global.nc.v2.f64 	{%fd32496, %fd32497}, [%rd2361];
	fma.rn.f64 	%fd32498, %fd32495, %fd32494, %fd32496;
	fma.rn.f64 	%fd32499, %fd32498, %fd32494, %fd32497;
	ld.global.nc.v2.f64 	{%fd32500, %fd32501}, [%rd2361+16];
	fma.rn.f64 	%fd32502, %fd32499, %fd32494, %fd32500;
	fma.rn.f64 	%fd32503, %fd32502, %fd32494, %fd32501;
	ld.global.nc.v2.f64 	{%fd32504, %fd32505}, [%rd2361+32];
	fma.rn.f64 	%fd32506, %fd32503, %fd32494, %fd32504;
	fma.rn.f64 	%fd32507, %fd32506, %fd32494, %fd32505;
	fma.rn.f64 	%fd32508, %fd32507, %fd76977, %fd76977;
	fma.rn.f64 	%fd32509, %fd32507, %fd32494, 0d3FF0000000000000;
	selp.f64 	%fd32510, %fd32509, %fd32508, %p2959;
	and.b32  	%r9445, %r18373, 2;
	setp.eq.s32 	%p2960, %r9445, 0;
	mov.f64 	%fd32511, 0d0000000000000000;
	sub.f64 	%fd32512, %fd32511, %fd32510;
	selp.f64 	%fd4262, %fd32510, %fd32512, %p2960;
	@%p2948 bra 	$L__BB0_2974;
	mov.f64 	%fd32518, 0d0000000000000000;
	mul.rn.f64 	%fd76978, %fd4245, %fd32518;
	mov.b32 	%r18374, 0;
	bra.uni 	$L__BB0_2976;
$L__BB0_2974:
	mul.f64 	%fd32513, %fd4245, 0d3FE45F306DC9C883;
	cvt.rni.s32.f64 	%r18374, %fd32513;
	cvt.rn.f64.s32 	%fd32514, %r18374;
	fma.rn.f64 	%fd32515, %fd32514, 0dBFF921FB54442D18, %fd4245;
	fma.rn.f64 	%fd32516, %fd32514, 0dBC91A62633145C00, %fd32515;
	fma.rn.f64 	%fd76978, %fd32514, 0dB97B839A252049C0, %fd32516;
	setp.ltu.f64 	%p2961, %fd4246, 0d41E0000000000000;
	@%p2961 bra 	$L__BB0_2976;
	{ // callseq 370, 0
	.param .b64 param0;
	st.param.f64 	[param0], %fd4245;
	.param .align 16 .b8 retval0[16];
	call.uni (retval0), 
	__internal_trig_reduction_slowpathd, 
	(
	param0
	);
	ld.param.f64 	%fd76978, [retval0];
	ld.param.b32 	%r18374, [retval0+8];
	} // callseq 370
$L__BB0_2976:
	ld.param.u64 	%rd8125, [_Z8FitGrainPdPiS0_S_S_S0_S0_S_S_S_S_S_S_S_S_S_S_S_S__param_1];
	ld.param.u64 	%rd8013, [_Z8FitGrainPdPiS0_S_S_S0_S0_S_S_S_S_S_S_S_S_S_S_S_S__param_0];
	shl.b32 	%r9449, %r18374, 6;
	cvt.u64.u32 	%rd2362, %r9449;
	and.b64  	%rd2363, %rd2362, 64;
	mov.u64 	%rd2364, __cudart_sin_cos_coeffs;
	add.s64 	%rd2365, %rd2364, %rd2363;
	mul.rn.f64 	%fd32519, %fd76978, %fd76978;
	and.b32  	%r9450, %r18374, 1;
	setp.eq.b32 	%p2962, %r9450, 1;
	selp.f64 	%fd32520, 0dBDA8FF8320FD8164, 0d3DE5DB65F9785EBA, %p2962;
	ld.global.nc.v2.f64 	{%fd32521, %fd32522}, [%rd2365];
	fma.rn.f64 	%fd32523, %fd32520, %fd32519, %fd32521;
	fma.rn.f64 	%fd32524, %fd32523, %fd32519, %fd32522;
	ld.global.nc.v2.f64 	{%fd32525, %fd32526}, [%rd2365+16];
	fma.rn.f64 	%fd32527, %fd32524, %fd32519, %fd32525;
	fma.rn.f64 	%fd32528, %fd32527, %fd32519, %fd32526;
	ld.global.nc.v2.f64 	{%fd32529, %fd32530}, [%rd2365+32];
	fma.rn.f64 	%fd32531, %fd32528, %fd32519, %fd32529;
	fma.rn.f64 	%fd32532, %fd32531, %fd32519, %fd32530;
	fma.rn.f64 	%fd32533, %fd32532, %fd76978, %fd76978;
	fma.rn.f64 	%fd32534, %fd32532, %fd32519, 0d3FF0000000000000;
	selp.f64 	%fd32535, %fd32534, %fd32533, %p2962;
	and.b32  	%r9451, %r18374, 2;
	setp.eq.s32 	%p2963, %r9451, 0;
	mov.f64 	%fd32536, 0d0000000000000000;
	sub.f64 	%fd32537, %fd32536, %fd32535;
	selp.f64 	%fd4267, %fd32535, %fd32537, %p2963;
	mul.f64 	%fd32538, %fd4236, %fd4252;
	mul.f64 	%fd32539, %fd4244, %fd4267;
	mul.f64 	%fd32540, %fd4257, %fd32539;
	sub.f64 	%fd4268, %fd32538, %fd32540;
	mul.f64 	%fd32541, %fd4236, %fd32539;
	fma.rn.f64 	%fd4269, %fd4252, %fd4257, %fd32541;
	mul.f64 	%fd4270, %fd4252, %fd4262;
	cvta.to.global.u64 	%rd2366, %rd8125;
	ld.global.u32 	%r1743, [%rd2366+4];
	cvta.to.global.u64 	%rd2367, %rd8013;
	ld.global.f64 	%fd4271, [%rd2367+4088];
	mov.b32 	%r18414, 0;
	not.pred 	%p2964, %p9701;
	@%p2964 bra 	$L__BB0_3124;
	mul.f64 	%fd4272, %fd4262, %fd4267;
	neg.f64 	%fd32542, %fd4262;
	mul.f64 	%fd4273, %fd4236, %fd32542;
	mul.f64 	%fd32543, %fd4257, %fd4267;
	mul.f64 	%fd32544, %fd4244, %fd4252;
	mul.f64 	%fd32545, %fd4236, %fd32544;
	sub.f64 	%fd4274, %fd32545, %fd32543;
	mul.f64 	%fd4275, %fd4257, %fd4262;
	mul.f64 	%fd32546, %fd4236, %fd4267;
	neg.f64 	%fd32547, %fd4252;
	mul.f64 	%fd32548, %fd4244, %fd32547;
	mul.f64 	%fd32549, %fd32548, %fd4257;
	sub.f64 	%fd4276, %fd32549, %fd32546;
	mov.b32 	%r18375, 0;
	mov.u32 	%r18414, %r18375;
$L__BB0_2978:
	mul.lo.s32 	%r9454, %r18375, 7;
	mul.wide.u32 	%rd2368, %r9454, 8;
	add.s64 	%rd2369, %rd33, %rd2368;
	ld.global.f64 	%fd32550, [%rd2369+16];
	ld.global.f64 	%fd32551, [%rd2369+8];
	ld.global.f64 	%fd32552, [%rd2369];
	mul.f64 	%fd32553, %fd32551, %fd4276;
	fma.rn.f64 	%fd32554, %fd32552, %fd4268, %fd32553;
	fma.rn.f64 	%fd4279, %fd32550, %fd4275, %fd32554;
	mul.f64 	%fd32555, %fd32551, %fd4274;
	fma.rn.f64 	%fd32556, %fd32552, %fd4269, %fd32555;
	fma.rn.f64 	%fd4280, %fd32550, %fd4273, %fd32556;
	mul.f64 	%fd32557, %fd32551, %fd4270;
	fma.rn.f64 	%fd32558, %fd32552, %fd4272, %fd32557;
	fma.rn.f64 	%fd4281, %fd32550, %fd4244, %fd32558;
	ld.global.f64 	%fd32559, [%rd2369+40];
	mul.f64 	%fd32560, %fd4280, %fd4280;
	fma.rn.f64 	%fd32561, %fd4279, %fd4279, %fd32560;
	fma.rn.f64 	%fd32562, %fd4281, %fd4281, %fd32561;
	sqrt.rn.f64 	%fd4282, %fd32562;
	mul.f64 	%fd4283, %fd32559, 0d3F91DF46A2529D3A;
	abs.f64 	%fd4284, %fd4283;
	setp.neu.f64 	%p2965, %fd4284, 0d7FF0000000000000;
	@%p2965 bra 	$L__BB0_2980;
	mov.f64 	%fd32568, 0d0000000000000000;
	mul.rn.f64 	%fd76981, %fd4283, %fd32568;
	mov.b32 	%r18378, 0;
	bra.uni 	$L__BB0_2982;
$L__BB0_2980:
	mul.f64 	%fd32563, %fd4283, 0d3FE45F306DC9C883;
	cvt.rni.s32.f64 	%r18378, %fd32563;
	cvt.rn.f64.s32 	%fd32564, %r18378;
	fma.rn.f64 	%fd32565, %fd32564, 0dBFF921FB54442D18, %fd4283;
	fma.rn.f64 	%fd32566, %fd32564, 0dBC91A62633145C00, %fd32565;
	fma.rn.f64 	%fd76981, %fd32564, 0dB97B839A252049C0, %fd32566;
	setp.ltu.f64 	%p2966, %fd4284, 0d41E0000000000000;
	@%p2966 bra 	$L__BB0_2982;
	{ // callseq 371, 0
	.param .b64 param0;
	st.param.f64 	[param0], %fd4283;
	.param .align 16 .b8 retval0[16];
	call.uni (retval0), 
	__internal_trig_reduction_slowpathd, 
	(
	param0
	);
	ld.param.f64 	%fd76981, [retval0];
	ld.param.b32 	%r18378, [retval0+8];
	} // callseq 371
$L__BB0_2982:
	shl.b32 	%r9457, %r18378, 6;
	cvt.u64.u32 	%rd2370, %r9457;
	and.b64  	%rd2371, %rd2370, 64;
	mov.u64 	%rd2372, __cudart_sin_cos_coeffs;
	add.s64 	%rd2373, %rd2372, %rd2371;
	mul.rn.f64 	%fd32569, %fd76981, %fd76981;
	and.b32  	%r9458, %r18378, 1;
	setp.eq.b32 	%p2967, %r9458, 1;
	selp.f64 	%fd32570, 0dBDA8FF8320FD8164, 0d3DE5DB65F9785EBA, %p2967;
	ld.global.nc.v2.f64 	{%fd32571, %fd32572}, [%rd2373];
	fma.rn.f64 	%fd32573, %fd32570, %fd32569, %fd32571;
	fma.rn.f64 	%fd32574, %fd32573, %fd32569, %fd32572;
	ld.global.nc.v2.f64 	{%fd32575, %fd32576}, [%rd2373+16];
	fma.rn.f64 	%fd32577, %fd32574, %fd32569, %fd32575;
	fma.rn.f64 	%fd32578, %fd32577, %fd32569, %fd32576;
	ld.global.nc.v2.f64 	{%fd32579, %fd32580}, [%rd2373+32];
	fma.rn.f64 	%fd32581, %fd32578, %fd32569, %fd32579;
	fma.rn.f64 	%fd32582, %fd32581, %fd32569, %fd32580;
	fma.rn.f64 	%fd32583, %fd32582, %fd76981, %fd76981;
	fma.rn.f64 	%fd32584, %fd32582, %fd32569, 0d3FF0000000000000;
	selp.f64 	%fd32585, %fd32584, %fd32583, %p2967;
	and.b32  	%r9459, %r18378, 2;
	setp.eq.s32 	%p2968, %r9459, 0;
	mov.f64 	%fd32586, 0d0000000000000000;
	sub.f64 	%fd32587, %fd32586, %fd32585;
	selp.f64 	%fd32588, %fd32585, %fd32587, %p2968;
	mul.f64 	%fd4289, %fd4282, %fd32588;
	abs.f64 	%fd32589, %fd4280;
	setp.geu.f64 	%p2969, %fd32589, 0d3F1A36E2EB1C432D;
	@%p2969 bra 	$L__BB0_2991;
	setp.eq.f64 	%p3017, %fd4279, 0d0000000000000000;
	mov.b32 	%r18392, 0;
	@%p3017 bra 	$L__BB0_3046;
	neg.f64 	%fd32951, %fd4289;
	div.rn.f64 	%fd4290, %fd32951, %fd4279;
	abs.f64 	%fd4291, %fd4290;
	setp.gtu.f64 	%p3018, %fd4291, 0d3FF0000000000000;
	@%p3018 bra 	$L__BB0_3046;
	{
	.reg .b32 %temp; 
	mov.b64 	{%temp, %r1750}, %fd4290;
	}
	{
	.reg .b32 %temp; 
	mov.b64 	{%temp, %r9526}, %fd4291;
	}
	setp.gt.s32 	%p3019, %r9526, 1071801957;
	@%p3019 bra 	$L__BB0_2989;
	mul.f64 	%fd32992, %fd4290, %fd4290;
	fma.rn.f64 	%fd32993, %fd32992, 0d3FB0066BDC1895E9, 0dBFB3823B180754AF;
	fma.rn.f64 	%fd32994, %fd32993, %fd32992, 0d3FB11E52CC2F79AE;
	fma.rn.f64 	%fd32995, %fd32994, %fd32992, 0dBF924EAF3526861B;
	fma.rn.f64 	%fd32996, %fd32995, %fd32992, 0d3F91DF02A31E6CB7;
	fma.rn.f64 	%fd32997, %fd32996, %fd32992, 0d3F847D18B0EEC6CC;
	fma.rn.f64 	%fd32998, %fd32997, %fd32992, 0d3F8D0AF961BA53B0;
	fma.rn.f64 	%fd32999, %fd32998, %fd32992, 0d3F91BF7734CF1C48;
	fma.rn.f64 	%fd33000, %fd32999, %fd32992, 0d3F96E91483144EF7;
	fma.rn.f64 	%fd33001, %fd33000, %fd32992, 0d3F9F1C6E0A4F9F81;
	fma.rn.f64 	%fd33002, %fd33001, %fd32992, 0d3FA6DB6DC27FA92B;
	fma.rn.f64 	%fd33003, %fd33002, %fd32992, 0d3FB333333320F91B;
	fma.rn.f64 	%fd33004, %fd33003, %fd32992, 0d3FC5555555555F4D;
	mul.f64 	%fd33005, %fd32992, %fd33004;
	fma.rn.f64 	%fd4292, %fd33005, %fd4291, %fd4291;
	setp.gt.s32 	%p3023, %r1750, -1;
	@%p3023 bra 	$L__BB0_2988;
	mov.f64 	%fd33010, 0d3C91A62633145C07;
	add.rn.f64 	%fd33011, %fd4292, %fd33010;
	mov.f64 	%fd33012, 0d3FF921FB54442D18;
	add.rn.f64 	%fd76982, %fd33012, %fd33011;
	bra.uni 	$L__BB0_2990;
$L__BB0_2988:
	mov.f64 	%fd33006, 0dBC91A62633145C07;
	add.rn.f64 	%fd33007, %fd4292, %fd33006;
	neg.f64 	%fd33008, %fd33007;
	mov.f64 	%fd33009, 0d3FF921FB54442D18;
	add.rn.f64 	%fd76982, %fd33009, %fd33008;
	bra.uni 	$L__BB0_2990;
$L__BB0_2989:
	mov.f64 	%fd32952, 0d3FF0000000000000;
	sub.f64 	%fd32953, %fd32952, %fd4291;
	{
	.reg .b32 %temp; 
	mov.b64 	{%r9527, %temp}, %fd32953;
	}
	{
	.reg .b32 %temp; 
	mov.b64 	{%temp, %r9528}, %fd32953;
	}
	add.s32 	%r9529, %r9528, -1048576;
	mov.b64 	%fd32954, {%r9527, %r9529};
	rsqrt.approx.ftz.f64 	%fd32955, %fd32954;
	{
	.reg .b32 %temp; 
	mov.b64 	{%r9530, %temp}, %fd32955;
	}
	{
	.reg .b32 %temp; 
	mov.b64 	{%temp, %r9531}, %fd32955;
	}
	add.s32 	%r9532, %r9531, -1048576;
	mov.b64 	%fd32956, {%r9530, %r9532};
	mul.f64 	%fd32957, %fd32954, %fd32955;
	neg.f64 	%fd32958, %fd32957;
	fma.rn.f64 	%fd32959, %fd32957, %fd32958, %fd32954;
	fma.rn.f64 	%fd32960, %fd32959, %fd32956, %fd32957;
	neg.f64 	%fd32961, %fd32960;
	fma.rn.f64 	%fd32962, %fd32955, %fd32961, 0d3FF0000000000000;
	fma.rn.f64 	%fd32963, %fd32962, %fd32956, %fd32956;
	fma.rn.f64 	%fd32964, %fd32960, %fd32961, %fd32954;
	fma.rn.f64 	%fd32965, %fd32964, %fd32963, %fd32960;
	{
	.reg .b32 %temp; 
	mov.b64 	{%r9533, %temp}, %fd32965;
	}
	{
	.reg .b32 %temp; 
	mov.b64 	{%temp, %r9534}, %fd32965;
	}
	add.s32 	%r9535, %r9534, 1048576;
	mov.b64 	%fd32966, {%r9533, %r9535};
	fma.rn.f64 	%fd32967, %fd32953, 0d3EC715B371155F70, 0dBEBAC2FE66FAAC4B;
	fma.rn.f64 	%fd32968, %fd32967, %fd32953, 0d3ED9A9B88EFCD9B8;
	fma.rn.f64 	%fd32969, %fd32968, %fd32953, 0d3EDD0F40A8A0C4C3;
	fma.rn.f64 	%fd32970, %fd32969, %fd32953, 0d3EF46D4CFA9E0E1F;
	fma.rn.f64 	%fd32971, %fd32970, %fd32953, 0d3F079C168D1E2422;
	fma.rn.f64 	%fd32972, %fd32971, %fd32953, 0d3F1C9A88C3BCA540;
	fma.rn.f64 	%fd32973, %fd32972, %fd32953, 0d3F31C4E64BD476DF;
	fma.rn.f64 	%fd32974, %fd32973, %fd32953, 0d3F46E8BA60009C8F;
	fma.rn.f64 	%fd32975, %fd32974, %fd32953, 0d3F5F1C71C62B05A2;
	fma.rn.f64 	%fd32976, %fd32975, %fd32953, 0d3F76DB6DB6DC9F2C;
	fma.rn.f64 	%fd32977, %fd32976, %fd32953, 0d3F9333333333329C;
	fma.rn.f64 	%fd32978, %fd32977, %fd32953, 0d3FB5555555555555;
	setp.lt.s32 	%p3020, %r9528, 1;
	mov.f64 	%fd32979, 0d0000000000000000;
	mul.rn.f64 	%fd32980, %fd4291, %fd32979;
	mul.f64 	%fd32981, %fd32953, %fd32978;
	fma.rn.f64 	%fd32982, %fd32981, %fd32966, %fd32966;
	selp.f64 	%fd32983, %fd32980, %fd32982, %p3020;
	setp.lt.s32 	%p3021, %r9528, 0;
	mov.f64 	%fd32984, 0d7FF0000000000000;
	mul.rn.f64 	%fd32985, %fd32983, %fd32984;
	selp.f64 	%fd32986, %fd32985, %fd32983, %p3021;
	setp.lt.s32 	%p3022, %r1750, 0;
	mov.f64 	%fd32987, 0dBCA1A62633145C07;
	add.rn.f64 	%fd32988, %fd32986, %fd32987;
	neg.f64 	%fd32989, %fd32988;
	mov.f64 	%fd32990, 0d400921FB54442D18;
	add.rn.f64 	%fd32991, %fd32990, %fd32989;
	selp.f64 	%fd76982, %fd32991, %fd32986, %p3022;
$L__BB0_2990:
	mul.f64 	%fd33013, %fd76982, 0d404CA5DC1A63C1F5;
	neg.f64 	%fd33014, %fd33013;
	st.local.v2.f64 	[%rd26], {%fd33013, %fd33014};
	mov.b32 	%r18392, 2;
	bra.uni 	$L__BB0_3046;
$L__BB0_2991:
	mul.f64 	%fd32590, %fd4280, %fd4280;
	mul.f64 	%fd32591, %fd4279, %fd4279;
	div.rn.f64 	%fd32592, %fd32591, %fd32590;
	add.f64 	%fd4297, %fd32592, 0d3FF0000000000000;
	add.f64 	%fd32593, %fd4289, %fd4289;
	mul.f64 	%fd32594, %fd4279, %fd32593;
	div.rn.f64 	%fd4298, %fd32594, %fd32590;
	mul.f64 	%fd32595, %fd4289, %fd4289;
	div.rn.f64 	%fd32596, %fd32595, %fd32590;
	add.f64 	%fd32597, %fd32596, 0dBFF0000000000000;
	mul.f64 	%fd32598, %fd4297, 0dC010000000000000;
	mul.f64 	%fd32599, %fd32598, %fd32597;
	fma.rn.f64 	%fd4299, %fd4298, %fd4298, %fd32599;
	setp.ltu.f64 	%p2970, %fd4299, 0d0000000000000000;
	mov.b32 	%r18392, 0;
	@%p2970 bra 	$L__BB0_3046;
	sqrt.rn.f64 	%fd4300, %fd4299;
	sub.f64 	%fd32600, %fd4300, %fd4298;
	add.f64 	%fd4301, %fd4297, %fd4297;
	div.rn.f64 	%fd4302, %fd32600, %fd4301;
	abs.f64 	%fd4303, %fd4302;
	setp.gtu.f64 	%p2971, %fd4303, 0d3FF0000000000000;
	mov.b32 	%r18392, 0;
	@%p2971 bra 	$L__BB0_3019;
	{
	.reg .b32 %temp; 
	mov.b64 	{%temp, %r1751}, %fd4302;
	}
	{
	.reg .b32 %temp; 
	mov.b64 	{%temp, %r9462}, %fd4303;
	}
	setp.gt.s32 	%p2972, %r9462, 1071801957;
	@%p2972 bra 	$L__BB0_2997;
	mul.f64 	%fd32641, %fd4302, %fd4302;
	fma.rn.f64 	%fd32642, %fd32641, 0d3FB0066BDC1895E9, 0dBFB3823B180754AF;
	fma.rn.f64 	%fd32643, %fd32642, %fd32641, 0d3FB11E52CC2F79AE;
	fma.rn.f64 	%fd32644, %fd32643, %fd32641, 0dBF924EAF3526861B;
	fma.rn.f64 	%fd32645, %fd32644, %fd32641, 0d3F91DF02A31E6CB7;
	fma.rn.f64 	%fd32646, %fd32645, %fd32641, 0d3F847D18B0EEC6CC;
	fma.rn.f64 	%fd32647, %fd32646, %fd32641, 0d3F8D0AF961BA53B0;
	fma.rn.f64 	%fd32648, %fd32647, %fd32641, 0d3F91BF7734CF1C48;
	fma.rn.f64 	%fd32649, %fd32648, %fd32641, 0d3F96E91483144EF7;
	fma.rn.f64 	%fd32650, %fd32649, %fd32641, 0d3F9F1C6E0A4F9F81;
	fma.rn.f64 	%fd32651, %fd32650, %fd32641, 0d3FA6DB6DC27FA92B;
	fma.rn.f64 	%fd32652, %fd32651, %fd32641, 0d3FB333333320F91B;
	fma.rn.f64 	%fd32653, %fd32652, %fd32641, 0d3FC5555555555F4D;
	mul.f64 	%fd32654, %fd32641, %fd32653;
	fma.rn.f64 	%fd4304, %fd32654, %fd4303, %fd4303;
	setp.gt.s32 	%p2976, %r1751, -1;
	@%p2976 bra 	$L__BB0_2996;
	mov.f64 	%fd32659, 0d3C91A62633145C07;
	add.rn.f64 	%fd32660, %fd4304, %fd32659;
	mov.f64 	%fd32661, 0d3FF921FB54442D18;
	add.rn.f64 	%fd76983, %fd32661, %fd32660;
	bra.uni 	$L__BB0_2998;
$L__BB0_2996:
	mov.f64 	%fd32655, 0dBC91A62633145C07;
	add.rn.f64 	%fd32656, %fd4304, %fd32655;
	neg.f64 	%fd32657, %fd32656;
	mov.f64 	%fd32658, 0d3FF921FB54442D18;
	add.rn.f64 	%fd76983, %fd32658, %fd32657;
	bra.uni 	$L__BB0_2998;
$L__BB0_2997:
	mov.f64 	%fd32601, 0d3FF0000000000000;
	sub.f64 	%fd32602, %fd32601, %fd4303;
	{
	.reg .b32 %temp; 
	mov.b64 	{%r9463, %temp}, %fd32602;
	}
	{
	.reg .b32 %temp; 
	mov.b64 	{%temp, %r9464}, %fd32602;
	}
	add.s32 	%r9465, %r9464, -1048576;
	mov.b64 	%fd32603, {%r9463, %r9465};
	rsqrt.approx.ftz.f64 	%fd32604, %fd32603;
	{
	.reg .b32 %temp; 
	mov.b64 	{%r9466, %temp}, %fd32604;
	}
	{
	.reg .b32 %temp; 
	mov.b64 	{%temp, %r9467}, %fd32604;
	}
	add.s32 	%r9468, %r9467, -1048576;
	mov.b64 	%fd32605, {%r9466, %r9468};
	mul.f64 	%fd32606, %fd32603, %fd32604;
	neg.f64 	%fd32607, %fd32606;
	fma.rn.f64 	%fd32608, %fd32606, %fd32607, %fd32603;
	fma.rn.f64 	%fd32609, %fd32608, %fd32605, %fd32606;
	neg.f64 	%fd32610, %fd32609;
	fma.rn.f64 	%fd32611, %fd32604, %fd32610, 0d3FF0000000000000;
	fma.rn.f64 	%fd32612, %fd32611, %fd32605, %fd32605;
	fma.rn.f64 	%fd32613, %fd32609, %fd32610, %fd32603;
	fma.rn.f64 	%fd32614, %fd32613, %fd32612, %fd32609;
	{
	.reg .b32 %temp; 
	mov.b64 	{%r9469, %temp}, %fd32614;
	}
	{
	.reg .b32 %temp; 
	mov.b64 	{%temp, %r9470}, %fd32614;
	}
	add.s32 	%r9471, %r9470, 1048576;
	mov.b64 	%fd32615, {%r9469, %r9471};
	fma.rn.f64 	%fd32616, %fd32602, 0d3EC715B371155F70, 0dBEBAC2FE66FAAC4B;
	fma.rn.f64 	%fd32617, %fd32616, %fd32602, 0d3ED9A9B88EFCD9B8;
	fma.rn.f64 	%fd32618, %fd32617, %fd32602, 0d3EDD0F40A8A0C4C3;
	fma.rn.f64 	%fd32619, %fd32618, %fd32602, 0d3EF46D4CFA9E0E1F;
	fma.rn.f64 	%fd32620, %fd32619, %fd32602, 0d3F079C168D1E2422;
	fma.rn.f64 	%fd32621, %fd32620, %fd32602, 0d3F1C9A88C3BCA540;
	fma.rn.f64 	%fd32622, %fd32621, %fd32602, 0d3F31C4E64BD476DF;
	fma.rn.f64 	%fd32623, %fd32622, %fd32602, 0d3F46E8BA60009C8F;
	fma.rn.f64 	%fd32624, %fd32623, %fd32602, 0d3F5F1C71C62B05A2;
	fma.rn.f64 	%fd32625, %fd32624, %fd32602, 0d3F76DB6DB6DC9F2C;
	fma.rn.f64 	%fd32626, %fd32625, %fd32602, 0d3F9333333333329C;
	fma.rn.f64 	%fd32627, %fd32626, %fd32602, 0d3FB5555555555555;
	setp.lt.s32 	%p2973, %r9464, 1;
	mov.f64 	%fd32628, 0d0000000000000000;
	mul.rn.f64 	%fd32629, %fd4303, %fd32628;
	mul.f64 	%fd32630, %fd32602, %fd32627;
	fma.rn.f64 	%fd32631, %fd32630, %fd32615, %fd32615;
	selp.f64 	%fd32632, %fd32629, %fd32631, %p2973;
	setp.lt.s32 	%p2974, %r9464, 0;
	mov.f64 	%fd32633, 0d7FF0000000000000;
	mul.rn.f64 	%fd32634, %fd32632, %fd32633;
	selp.f64 	%fd32635, %fd32634, %fd32632, %p2974;
	setp.lt.s32 	%p2975, %r1751, 0;
	mov.f64 	%fd32636, 0dBCA1A62633145C07;
	add.rn.f64 	%fd32637, %fd32635, %fd32636;
	neg.f64 	%fd32638, %fd32637;
	mov.f64 	%fd32639, 0d400921FB54442D18;
	add.rn.f64 	%fd32640, %fd32639, %fd32638;
	selp.f64 	%fd76983, %fd32640, %fd32635, %p2975;
$L__BB0_2998:
	neg.f64 	%fd4309, %fd76983;
	abs.f64 	%fd4310, %fd76983;
	setp.neu.f64 	%p2977, %fd4310, 0d7FF0000000000000;
	@%p2977 bra 	$L__BB0_3000;
	mov.f64 	%fd32667, 0d0000000000000000;
	mul.rn.f64 	%fd76985, %fd76983, %fd32667;
	mov.b32 	%r18380, 1;
	bra.uni 	$L__BB0_3003;
$L__BB0_3000:
	mul.f64 	%fd32662, %fd76983, 0d3FE45F306DC9C883;
	cvt.rni.s32.f64 	%r18379, %fd32662;
	cvt.rn.f64.s32 	%fd32663, %r18379;
	fma.rn.f64 	%fd32664, %fd32663, 0dBFF921FB54442D18, %fd76983;
	fma.rn.f64 	%fd32665, %fd32663, 0dBC91A62633145C00, %fd32664;
	fma.rn.f64 	%fd76985, %fd32663, 0dB97B839A252049C0, %fd32665;
	setp.ltu.f64 	%p2978, %fd4310, 0d41E0000000000000;
	@%p2978 bra 	$L__BB0_3002;
	{ // callseq 372, 0
	.param .b64 param0;
	st.param.f64 	[param0], %fd76983;
	.param .align 16 .b8 retval0[16];
	call.uni (retval0), 
	__internal_trig_reduction_slowpathd, 
	(
	param0
	);
	ld.param.f64 	%fd76985, [retval0];
	ld.param.b32 	%r18379, [retval0+8];
	} // callseq 372
$L__BB0_3002:
	add.s32 	%r18380, %r18379, 1;
$L__BB0_3003:
	shl.b32 	%r9474, %r18380, 6;
	cvt.u64.u32 	%rd2374, %r9474;
	and.b64  	%rd2375, %rd2374, 64;
	mov.u64 	%rd2376, __cudart_sin_cos_coeffs;
	add.s64 	%rd2377, %rd2376, %rd2375;
	mul.rn.f64 	%fd32668, %fd76985, %fd76985;
	and.b32  	%r9475, %r18380, 1;
	setp.eq.b32 	%p2980, %r9475, 1;
	selp.f64 	%fd32669, 0dBDA8FF8320FD8164, 0d3DE5DB65F9785EBA, %p2980;
	ld.global.nc.v2.f64 	{%fd32670, %fd32671}, [%rd2377];
	fma.rn.f64 	%fd32672, %fd32669, %fd32668, %fd32670;
	fma.rn.f64 	%fd32673, %fd32672, %fd32668, %fd32671;
	ld.global.nc.v2.f64 	{%fd32674, %fd32675}, [%rd2377+16];
	fma.rn.f64 	%fd32676, %fd32673, %fd32668, %fd32674;
	fma.rn.f64 	%fd32677, %fd32676, %fd32668, %fd32675;
	ld.global.nc.v2.f64 	{%fd32678, %fd32679}, [%rd2377+32];
	fma.rn.f64 	%fd32680, %fd32677, %fd32668, %fd32678;
	fma.rn.f64 	%fd32681, %fd32680, %fd32668, %fd32679;
	fma.rn.f64 	%fd32682, %fd32681, %fd76985, %fd76985;
	fma.rn.f64 	%fd32683, %fd32681, %fd32668, 0d3FF0000000000000;
	selp.f64 	%fd32684, %fd32683, %fd32682, %p2980;
	and.b32  	%r9476, %r18380, 2;
	setp.eq.s32 	%p2981, %r9476, 0;
	mov.f64 	%fd32685, 0d0000000000000000;
	sub.f64 	%fd32686, %fd32685, %fd32684;
	selp.f64 	%fd4316, %fd32684, %fd32686, %p2981;
	@%p2977 bra 	$L__BB0_3005;
	mov.f64 	%fd32692, 0d0000000000000000;
	mul.rn.f64 	%fd76986, %fd76983, %fd32692;
	mov.b32 	%r18381, 0;
	bra.uni 	$L__BB0_3007;
$L__BB0_3005:
	mul.f64 	%fd32687, %fd76983, 0d3FE45F306DC9C883;
	cvt.rni.s32.f64 	%r18381, %fd32687;
	cvt.rn.f64.s32 	%fd32688, %r18381;
	fma.rn.f64 	%fd32689, %fd32688, 0dBFF921FB54442D18, %fd76983;
	fma.rn.f64 	%fd32690, %fd32688, 0dBC91A62633145C00, %fd32689;
	fma.rn.f64 	%fd76986, %fd32688, 0dB97B839A252049C0, %fd32690;
	setp.ltu.f64 	%p2982, %fd4310, 0d41E0000000000000;
	@%p2982 bra 	$L__BB0_3007;
	{ // callseq 373, 0
	.param .b64 param0;
	st.param.f64 	[param0], %fd76983;
	.param .align 16 .b8 retval0[16];
	call.uni (retval0), 
	__internal_trig_reduction_slowpathd, 
	(
	param0
	);
	ld.param.f64 	%fd76986, [retval0];
	ld.param.b32 	%r18381, [retval0+8];
	} // callseq 373
$L__BB0_3007:
	shl.b32 	%r9479, %r18381, 6;
	cvt.u64.u32 	%rd2378, %r9479;
	and.b64  	%rd2379, %rd2378, 64;
	mov.u64 	%rd2380, __cudart_sin_cos_coeffs;
	add.s64 	%rd2381, %rd2380, %rd2379;
	mul.rn.f64 	%fd32693, %fd76986, %fd76986;
	and.b32  	%r9480, %r18381, 1;
	setp.eq.b32 	%p2984, %r9480, 1;
	selp.f64 	%fd32694, 0dBDA8FF8320FD8164, 0d3DE5DB65F9785EBA, %p2984;
	ld.global.nc.v2.f64 	{%fd32695, %fd32696}, [%rd2381];
	fma.rn.f64 	%fd32697, %fd32694, %fd32693, %fd32695;
	fma.rn.f64 	%fd32698, %fd32697, %fd32693, %fd32696;
	ld.global.nc.v2.f64 	{%fd32699, %fd32700}, [%rd2381+16];
	fma.rn.f64 	%fd32701, %fd32698, %fd32693, %fd32699;
	fma.rn.f64 	%fd32702, %fd32701, %fd32693, %fd32700;
	ld.global.nc.v2.f64 	{%fd32703, %fd32704}, [%rd2381+32];
	fma.rn.f64 	%fd32705, %fd32702, %fd32693, %fd32703;
	fma.rn.f64 	%fd32706, %fd32705, %fd32693, %fd32704;
	fma.rn.f64 	%fd32707, %fd32706, %fd76986, %fd76986;
	fma.rn.f64 	%fd32708, %fd32706, %fd32693, 0d3FF0000000000000;
	selp.f64 	%fd32709, %fd32708, %fd32707, %p2984;
	and.b32  	%r9481, %r18381, 2;
	setp.eq.s32 	%p2985, %r9481, 0;
	mov.f64 	%fd32710, 0d0000000000000000;
	sub.f64 	%fd32711, %fd32710, %fd32709;
	selp.f64 	%fd32712, %fd32709, %fd32711, %p2985;
	mul.f64 	%fd32713, %fd4280, %fd32712;
	mul.f64 	%fd32714, %fd4279, %fd4316;
	sub.f64 	%fd32715, %fd32713, %fd32714;
	sub.f64 	%fd4321, %fd32715, %fd4289;
	@%p2977 bra 	$L__BB0_3009;
	mov.f64 	%fd32721, 0d0000000000000000;
	mul.rn.f64 	%fd76988, %fd4309, %fd32721;
	mov.b32 	%r18383, 1;
	bra.uni 	$L__BB0_3012;
$L__BB0_3009:
	mul.f64 	%fd32716, %fd76983, 0dBFE45F306DC9C883;
	cvt.rni.s32.f64 	%r18382, %fd32716;
	cvt.rn.f64.s32 	%fd32717, %r18382;
	fma.rn.f64 	%fd32718, %fd32717, 0dBFF921FB54442D18, %fd4309;
	fma.rn.f64 	%fd32719, %fd32717, 0dBC91A62633145C00, %fd32718;
	fma.rn.f64 	%fd76988, %fd32717, 0dB97B839A252049C0, %fd32719;
	setp.ltu.f64 	%p2986, %fd4310, 0d41E0000000000000;
	@%p2986 bra 	$L__BB0_3011;
	{ // callseq 374, 0
	.param .b64 param0;
	st.param.f64 	[param0], %fd4309;
	.param .align 16 .b8 retval0[16];
	call.uni (retval0), 
	__internal_trig_reduction_slowpathd, 
	(
	param0
	);
	ld.param.f64 	%fd76988, [retval0];
	ld.param.b32 	%r18382, [retval0+8];
	} // callseq 374
$L__BB0_3011:
	add.s32 	%r18383, %r18382, 1;
$L__BB0_3012:
	shl.b32 	%r9484, %r18383, 6;
	cvt.u64.u32 	%rd2382, %r9484;
	and.b64  	%rd2383, %rd2382, 64;
	mov.u64 	%rd2384, __cudart_sin_cos_coeffs;
	add.s64 	%rd2385, %rd2384, %rd2383;
	mul.rn.f64 	%fd32722, %fd76988, %fd76988;
	and.b32  	%r9485, %r18383, 1;
	setp.eq.b32 	%p2988, %r9485, 1;
	selp.f64 	%fd32723, 0dBDA8FF8320FD8164, 0d3DE5DB65F9785EBA, %p2988;
	ld.global.nc.v2.f64 	{%fd32724, %fd32725}, [%rd2385];
	fma.rn.f64 	%fd32726, %fd32723, %fd32722, %fd32724;
	fma.rn.f64 	%fd32727, %fd32726, %fd32722, %fd32725;
	ld.global.nc.v2.f64 	{%fd32728, %fd32729}, [%rd2385+16];
	fma.rn.f64 	%fd32730, %fd32727, %fd32722, %fd32728;
	fma.rn.f64 	%fd32731, %fd32730, %fd32722, %fd32729;
	ld.global.nc.v2.f64 	{%fd32732, %fd32733}, [%rd2385+32];
	fma.rn.f64 	%fd32734, %fd32731, %fd32722, %fd32732;
	fma.rn.f64 	%fd32735, %fd32734, %fd32722, %fd32733;
	fma.rn.f64 	%fd32736, %fd32735, %fd76988, %fd76988;
	fma.rn.f64 	%fd32737, %fd32735, %fd32722, 0d3FF0000000000000;
	selp.f64 	%fd32738, %fd32737, %fd32736, %p2988;
	and.b32  	%r9486, %r18383, 2;
	setp.eq.s32 	%p2989, %r9486, 0;
	mov.f64 	%fd32739, 0d0000000000000000;
	sub.f64 	%fd32740, %fd32739, %fd32738;
	selp.f64 	%fd4327, %fd32738, %fd32740, %p2989;
	@%p2977 bra 	$L__BB0_3014;
	mov.f64 	%fd32746, 0d0000000000000000;
	mul.rn.f64 	%fd76989, %fd4309, %fd32746;
	mov.b32 	%r18384, 0;
	bra.uni 	$L__BB0_3016;
$L__BB0_3014:
	mul.f64 	%fd32741, %fd76983, 0dBFE45F306DC9C883;
	cvt.rni.s32.f64 	%r18384, %fd32741;
	cvt.rn.f64.s32 	%fd32742, %r18384;
	fma.rn.f64 	%fd32743, %fd32742, 0dBFF921FB54442D18, %fd4309;
	fma.rn.f64 	%fd32744, %fd32742, 0dBC91A62633145C00, %fd32743;
	fma.rn.f64 	%fd76989, %fd32742, 0dB97B839A252049C0, %fd32744;
	setp.ltu.f64 	%p2990, %fd4310, 0d41E0000000000000;
	@%p2990 bra 	$L__BB0_3016;
	{ // callseq 375, 0
	.param .b64 param0;
	st.param.f64 	[param0], %fd4309;
	.param .align 16 .b8 retval0[16];
	call.uni (retval0), 
	__internal_trig_reduction_slowpathd, 
	(
	param0
	);
	ld.param.f64 	%fd76989, [retval0];
	ld.param.b32 	%r18384, [retval0+8];
	} // callseq 375
$L__BB0_3016:
	shl.b32 	%r9489, %r18384, 6;
	cvt.u64.u32 	%rd2386, %r9489;
	and.b64  	%rd2387, %rd2386, 64;
	mov.u64 	%rd2388, __cudart_sin_cos_coeffs;
	add.s64 	%rd2389, %rd2388, %rd2387;
	mul.rn.f64 	%fd32747, %fd76989, %fd76989;
	and.b32  	%r9490, %r18384, 1;
	setp.eq.b32 	%p2991, %r9490, 1;
	selp.f64 	%fd32748, 0dBDA8FF8320FD8164, 0d3DE5DB65F9785EBA, %p2991;
	ld.global.nc.v2.f64 	{%fd32749, %fd32750}, [%rd2389];
	fma.rn.f64 	%fd32751, %fd32748, %fd32747, %fd32749;
	fma.rn.f64 	%fd32752, %fd32751, %fd32747, %fd32750;
	ld.global.nc.v2.f64 	{%fd32753, %fd32754}, [%rd2389+16];
	fma.rn.f64 	%fd32755, %fd32752, %fd32747, %fd32753;
	fma.rn.f64 	%fd32756, %fd32755, %fd32747, %fd32754;
	ld.global.nc.v2.f64 	{%fd32757, %fd32758}, [%rd2389+32];
	fma.rn.f64 	%fd32759, %fd32756, %fd32747, %fd32757;
	fma.rn.f64 	%fd32760, %fd32759, %fd32747, %fd32758;
	fma.rn.f64 	%fd32761, %fd32760, %fd76989, %fd76989;
	fma.rn.f64 	%fd32762, %fd32760, %fd32747, 0d3FF0000000000000;
	selp.f64 	%fd32763, %fd32762, %fd32761, %p2991;
	and.b32  	%r9491, %r18384, 2;
	setp.eq.s32 	%p2992, %r9491, 0;
	mov.f64 	%fd32764, 0d0000000000000000;
	sub.f64 	%fd32765, %fd32764, %fd32763;
	selp.f64 	%fd32766, %fd32763, %fd32765, %p2992;
	mul.f64 	%fd32767, %fd4280, %fd32766;
	mul.f64 	%fd32768, %fd4279, %fd4327;
	sub.f64 	%fd32769, %fd32767, %fd32768;
	sub.f64 	%fd32770, %fd32769, %fd4289;
	abs.f64 	%fd32771, %fd32770;
	abs.f64 	%fd32772, %fd4321;
	setp.geu.f64 	%p2993, %fd32772, %fd32771;
	@%p2993 bra 	$L__BB0_3018;
	mul.f64 	%fd32774, %fd76983, 0d404CA5DC1A63C1F5;
	st.local.f64 	[%rd26], %fd32774;
	mov.b32 	%r18392, 1;
	bra.uni 	$L__BB0_3019;
$L__BB0_3018:
	mul.f64 	%fd32773, %fd76983, 0dC04CA5DC1A63C1F5;
	st.local.f64 	[%rd26], %fd32773;
	mov.b32 	%r18392, 1;
$L__BB0_3019:
	neg.f64 	%fd32775, %fd4298;
	sub.f64 	%fd32776, %fd32775, %fd4300;
	div.rn.f64 	%fd4332, %fd32776, %fd4301;
	abs.f64 	%fd4333, %fd4332;
	setp.gtu.f64 	%p2994, %fd4333, 0d3FF0000000000000;
	@%p2994 bra 	$L__BB0_3046;
	{
	.reg .b32 %temp; 
	mov.b64 	{%temp, %r1769}, %fd4332;
	}
	{
	.reg .b32 %temp; 
	mov.b64 	{%temp, %r9494}, %fd4333;
	}
	setp.gt.s32 	%p2995, %r9494, 1071801957;
	@%p2995 bra 	$L__BB0_3024;
	mul.f64 	%fd32817, %fd4332, %fd4332;
	fma.rn.f64 	%fd32818, %fd32817, 0d3FB0066BDC1895E9, 0dBFB3823B180754AF;
	fma.rn.f64 	%fd32819, %fd32818, %fd32817, 0d3FB11E52CC2F79AE;
	fma.rn.f64 	%fd32820, %fd32819, %fd32817, 0dBF924EAF3526861B;
	fma.rn.f64 	%fd32821, %fd32820, %fd32817, 0d3F91DF02A31E6CB7;
	fma.rn.f64 	%fd32822, %fd32821, %fd32817, 0d3F847D18B0EEC6CC;
	fma.rn.f64 	%fd32823, %fd32822, %fd32817, 0d3F8D0AF961BA53B0;
	fma.rn.f64 	%fd32824, %fd32823, %fd32817, 0d3F91BF7734CF1C48;
	fma.rn.f64 	%fd32825, %fd32824, %fd32817, 0d3F96E91483144EF7;
	fma.rn.f64 	%fd32826, %fd32825, %fd32817, 0d3F9F1C6E0A4F9F81;
	fma.rn.f64 	%fd32827, %fd32826, %fd32817, 0d3FA6DB6DC27FA92B;
	fma.rn.f64 	%fd32828, %fd32827, %fd32817, 0d3FB333333320F91B;
	fma.rn.f64 	%fd32829, %fd32828, %fd32817, 0d3FC5555555555F4D;
	mul.f64 	%fd32830, %fd32817, %fd32829;
	fma.rn.f64 	%fd4334, %fd32830, %fd4333, %fd4333;
	setp.gt.s32 	%p2999, %r1769, -1;
	@%p2999 bra 	$L__BB0_3023;
	mov.f64 	%fd32835, 0d3C91A62633145C07;
	add.rn.f64 	%fd32836, %fd4334, %fd32835;
	mov.f64 	%fd32837, 0d3FF921FB54442D18;
	add.rn.f64 	%fd76990, %fd32837, %fd32836;
	bra.uni 	$L__BB0_3025;
$L__BB0_3023:
	mov.f64 	%fd32831, 0dBC91A62633145C07;
	add.rn.f64 	%fd32832, %fd4334, %fd32831;
	neg.f64 	%fd32833, %fd32832;
	mov.f64 	%fd32834, 0d3FF921FB54442D18;
	add.rn.f64 	%fd76990, %fd32834, %fd32833;
	bra.uni 	$L__BB0_3025;
$L__BB0_3024:
	mov.f64 	%fd32777, 0d3FF0000000000000;
	sub.f64 	%fd32778, %fd32777, %fd4333;
	{
	.reg .b32 %temp; 
	mov.b64 	{%r9495, %temp}, %fd32778;
	}
	{
	.reg .b32 %temp; 
	mov.b64 	{%temp, %r9496}, %fd32778;
	}
	add.s32 	%r9497, %r9496, -1048576;
	mov.b64 	%fd32779, {%r9495, %r9497};
	rsqrt.approx.ftz.f64 	%fd32780, %fd32779;
	{
	.reg .b32 %temp; 
	mov.b64 	{%r9498, %temp}, %fd32780;
	}
	{
	.reg .b32 %temp; 
	mov.b64 	{%temp, %r9499}, %fd32780;
	}
	add.s32 	%r9500, %r9499, -1048576;
	mov.b64 	%fd32781, {%r9498, %r9500};
	mul.f64 	%fd32782, %fd32779, %fd32780;
	neg.f64 	%fd32783, %fd32782;
	fma.rn.f64 	%fd32784, %fd32782, %fd32783, %fd32779;
	fma.rn.f64 	%fd32785, %fd32784, %fd32781, %fd32782;
	neg.f64 	%fd32786, %fd32785;
	fma.rn.f64 	%fd32787, %fd32780, %fd32786, 0d3FF0000000000000;
	fma.rn.f64 	%fd32788, %fd32787, %fd32781, %fd32781;
	fma.rn.f64 	%fd32789, %fd32785, %fd32786, %fd32779;
	fma.rn.f64 	%fd32790, %fd32789, %fd32788, %fd32785;
	{
	.reg .b32 %temp; 
	mov.b64 	{%r9501, %temp}, %fd32790;
	}
	{
	.reg .b32 %temp; 
	mov.b64 	{%temp, %r9502}, %fd32790;
	}
	add.s32 	%r9503, %r9502, 1048576;
	mov.b64 	%fd32791, {%r9501, %r9503};
	fma.rn.f64 	%fd32792, %fd32778, 0d3EC715B371155F70, 0dBEBAC2FE66FAAC4B;
	fma.rn.f64 	%fd32793, %fd32792, %fd32778, 0d3ED9A9B88EFCD9B8;
	fma.rn.f64 	%fd32794, %fd32793, %fd32778, 0d3EDD0F40A8A0C4C3;
	fma.rn.f64 	%fd32795, %fd32794, %fd32778, 0d3EF46D4CFA9E0E1F;
	fma.rn.f64 	%fd32796, %fd32795, %fd32778, 0d3F079C168D1E2422;
	fma.rn.f64 	%fd32797, %fd32796, %fd32778, 0d3F1C9A88C3BCA540;
	fma.rn.f64 	%fd32798, %fd32797, %fd32778, 0d3F31C4E64BD476DF;
	fma.rn.f64 	%fd32799, %fd32798, %fd32778, 0d3F46E8BA60009C8F;
	fma.rn.f64 	%fd32800, %fd32799, %fd32778, 0d3F5F1C71C62B05A2;
	fma.rn.f64 	%fd32801, %fd32800, %fd32778, 0d3F76DB6DB6DC9F2C;
	fma.rn.f64 	%fd32802, %fd32801, %fd32778, 0d3F9333333333329C;
	fma.rn.f64 	%fd32803, %fd32802, %fd32778, 0d3FB5555555555555;
	setp.lt.s32 	%p2996, %r9496, 1;
	mov.f64 	%fd32804, 0d0000000000000000;
	mul.rn.f64 	%fd32805, %fd4333, %fd32804;
	mul.f64 	%fd32806, %fd32778, %fd32803;
	fma.rn.f64 	%fd32807, %fd32806, %fd32791, %fd32791;
	selp.f64 	%fd32808, %fd32805, %fd32807, %p2996;
	setp.lt.s32 	%p2997, %r9496, 0;
	mov.f64 	%fd32809, 0d7FF0000000000000;
	mul.rn.f64 	%fd32810, %fd32808, %fd32809;
	selp.f64 	%fd32811, %fd32810, %fd32808, %p2997;
	setp.lt.s32 	%p2998, %r1769, 0;
	mov.f64 	%fd32812, 0dBCA1A62633145C07;
	add.rn.f64 	%fd32813, %fd32811, %fd32812;
	neg.f64 	%fd32814, %fd32813;
	mov.f64 	%fd32815, 0d400921FB54442D18;
	add.rn.f64 	%fd32816, %fd32815, %fd32814;
	selp.f64 	%fd76990, %fd32816, %fd32811, %p2998;
$L__BB0_3025:
	neg.f64 	%fd4339, %fd76990;
	abs.f64 	%fd4340, %fd76990;
	setp.neu.f64 	%p3000, %fd4340, 0d7FF0000000000000;
	@%p3000 bra 	$L__BB0_3027;
	mov.f64 	%fd32843, 0d0000000000000000;
	mul.rn.f64 	%fd76992, %fd76990, %fd32843;
	mov.b32 	%r18387, 1;
	bra.uni 	$L__BB0_3030;
$L__BB0_3027:
	mul.f64 	%fd32838, %fd76990, 0d3FE45F306DC9C883;
	cvt.rni.s32.f64 	%r18386, %fd32838;
	cvt.rn.f64.s32 	%fd32839, %r18386;
	fma.rn.f64 	%fd32840, %fd32839, 0dBFF921FB54442D18, %fd76990;
	fma.rn.f64 	%fd32841, %fd32839, 0dBC91A62633145C00, %fd32840;
	fma.rn.f64 	%fd76992, %fd32839, 0dB97B839A252049C0, %fd32841;
	setp.ltu.f64 	%p3001, %fd4340, 0d41E0000000000000;
	@%p3001 bra 	$L__BB0_3029;
	{ // callseq 376, 0
	.param .b64 param0;
	st.param.f64 	[param0], %fd76990;
	.param .align 16 .b8 retval0[16];
	call.uni (retval0), 
	__internal_trig_reduction_slowpathd, 
	(
	param0
	);
	ld.param.f64 	%fd76992, [retval0];
	ld.param.b32 	%r18386, [retval0+8];
	} // callseq 376
$L__BB0_3029:
	add.s32 	%r18387, %r18386, 1;
$L__BB0_3030:
	shl.b32 	%r9506, %r18387, 6;
	cvt.u64.u32 	%rd2390, %r9506;
	and.b64  	%rd2391, %rd2390, 64;
	mov.u64 	%rd2392, __cudart_sin_cos_coeffs;
	add.s64 	%rd2393, %rd2392, %rd2391;
	mul.rn.f64 	%fd32844, %fd76992, %fd76992;
	and.b32  	%r9507, %r18387, 1;
	setp.eq.b32 	%p3003, %r9507, 1;
	selp.f64 	%fd32845, 0dBDA8FF8320FD8164, 0d3DE5DB65F9785EBA, %p3003;
	ld.global.nc.v2.f64 	{%fd32846, %fd32847}, [%rd2393];
	fma.rn.f64 	%fd32848, %fd32845, %fd32844, %fd32846;
	fma.rn.f64 	%fd32849, %fd32848, %fd32844, %fd32847;
	ld.global.nc.v2.f64 	{%fd32850, %fd32851}, [%rd2393+16];
	fma.rn.f64 	%fd32852, %fd32849, %fd32844, %fd32850;
	fma.rn.f64 	%fd32853, %fd32852, %fd32844, %fd32851;
	ld.global.nc.v2.f64 	{%fd32854, %fd32855}, [%rd2393+32];
	fma.rn.f64 	%fd32856, %fd32853, %fd32844, %fd32854;
	fma.rn.f64 	%fd32857, %fd32856, %fd32844, %fd32855;
	fma.rn.f64 	%fd32858, %fd32857, %fd76992, %fd76992;
	fma.rn.f64 	%fd32859, %fd32857, %fd32844, 0d3FF0000000000000;
	selp.f64 	%fd32860, %fd32859, %fd32858, %p3003;
	and.b32  	%r9508, %r18387, 2;
	setp.eq.s32 	%p3004, %r9508, 0;
	mov.f64 	%fd32861, 0d0000000000000000;
	sub.f64 	%fd32862, %fd32861, %fd32860;
	selp.f64 	%fd4346, %fd32860, %fd32862, %p3004;
	@%p3000 bra 	$L__BB0_3032;
	mov.f64 	%fd32868, 0d0000000000000000;
	mul.rn.f64 	%fd76993, %fd76990, %fd32868;
	mov.b32 	%r18388, 0;
	bra.uni 	$L__BB0_3034;
$L__BB0_3032:
	mul.f64 	%fd32863, %fd76990, 0d3FE45F306DC9C883;
	cvt.rni.s32.f64 	%r18388, %fd32863;
	cvt.rn.f64.s32 	%fd32864, %r18388;
	fma.rn.f64 	%fd32865, %fd32864, 0dBFF921FB54442D18, %fd76990;
	fma.rn.f64 	%fd32866, %fd32864, 0dBC91A62633145C00, %fd32865;
	fma.rn.f64 	%fd76993, %fd32864, 0dB97B839A252049C0, %fd32866;
	setp.ltu.f64 	%p3005, %fd4340, 0d41E0000000000000;
	@%p3005 bra 	$L__BB0_3034;
	{ // callseq 377, 0
	.param .b64 param0;
	st.param.f64 	[param0], %fd76990;
	.param .align 16 .b8 retval0[16];
	call.uni (retval0), 
	__internal_trig_reduction_slowpathd, 
	(
	param0
	);
	ld.param.f64 	%fd76993, [retval0];
	ld.param.b32 	%r18388, [retval0+8];
	} // callseq 377
$L__BB0_3034:
	shl.b32 	%r9511, %r18388, 6;
	cvt.u64.u32 	%rd2394, %r9511;
	and.b64  	%rd2395, %rd2394, 64;
	mov.u64 	%rd2396, __cudart_sin_cos_coeffs;
	add.s64 	%rd2397, %rd2396, %rd2395;
	mul.rn.f64 	%fd32869, %fd76993, %fd76993;
	and.b32  	%r9512, %r18388, 1;
	setp.eq.b32 	%p3007, %r9512, 1;
	selp.f64 	%fd32870, 0dBDA8FF8320FD8164, 0d3DE5DB65F9785EBA, %p3007;
	ld.global.nc.v2.f64 	{%fd32871, %fd32872}, [%rd2397];
	fma.rn.f64 	%fd32873, %fd32870, %fd32869, %fd32871;
	fma.rn.f64 	%fd32874, %fd32873, %fd32869, %fd32872;
	ld.global.nc.v2.f64 	{%fd32875, %fd32876}, [%rd2397+16];
	fma.rn.f64 	%fd32877, %fd32874, %fd32869, %fd32875;
	fma.rn.f64 	%fd32878, %fd32877, %fd32869, %fd32876;
	ld.global.nc.v2.f64 	{%fd32879, %fd32880}, [%rd2397+32];
	fma.rn.f64 	%fd32881, %fd32878, %fd32869, %fd32879;
	fma.rn.f64 	%fd32882, %fd32881, %fd32869, %fd32880;
	fma.rn.f64 	%fd32883, %fd32882, %fd76993, %fd76993;
	fma.rn.f64 	%fd32884, %fd32882, %fd32869, 0d3FF0000000000000;
	selp.f64 	%fd32885, %fd32884, %fd32883, %p3007;
	and.b32  	%r9513, %r18388, 2;
	setp.eq.s32 	%p3008, %r9513, 0;
	mov.f64 	%fd32886, 0d0000000000000000;
	sub.f64 	%fd32887, %fd32886, %fd32885;
	selp.f64 	%fd32888, %fd32885, %fd32887, %p3008;
	mul.f64 	%fd32889, %fd4280, %fd32888;
	mul.f64 	%fd32890, %fd4279, %fd4346;
	sub.f64 	%fd32891, %fd32889, %fd32890;
	sub.f64 	%fd4351, %fd32891, %fd4289;
	@%p3000 bra 	$L__BB0_3036;
	mov.f64 	%fd32897, 0d0000000000000000;
	mul.rn.f64 	%fd76995, %fd4339, %fd32897;
	mov.b32 	%r18390, 1;
	bra.uni 	$L__BB0_3039;
$L__BB0_3036:
	mul.f64 	%fd32892, %fd76990, 0dBFE45F306DC9C883;
	cvt.rni.s32.f64 	%r18389, %fd32892;
	cvt.rn.f64.s32 	%fd32893, %r18389;
	fma.rn.f64 	%fd32894, %fd32893, 0dBFF921FB54442D18, %fd4339;
	fma.rn.f64 	%fd32895, %fd32893, 0dBC91A62633145C00, %fd32894;
	fma.rn.f64 	%fd76995, %fd32893, 0dB97B839A252049C0, %fd32895;
	setp.ltu.f64 	%p3009, %fd4340, 0d41E0000000000000;
	@%p3009 bra 	$L__BB0_3038;
	{ // callseq 378, 0
	.param .b64 param0;
	st.param.f64 	[param0], %fd4339;
	.param .align 16 .b8 retval0[16];
	call.uni (retval0), 
	__internal_trig_reduction_slowpathd, 
	(
	param0
	);
	ld.param.f64 	%fd76995, [retval0];
	ld.param.b32 	%r18389, [retval0+8];
	} // callseq 378
$L__BB0_3038:
	add.s32 	%r18390, %r18389, 1;
$L__BB0_3039:
	shl.b32 	%r9516, %r18390, 6;
	cvt.u64.u32 	%rd2398, %r9516;
	and.b64  	%rd2399, %rd2398, 64;
	mov.u64 	%rd2400, __cudart_sin_cos_coeffs;
	add.s64 	%rd2401, %rd2400, %rd2399;
	mul.rn.f64 	%fd32898, %fd76995, %fd76995;
	and.b32  	%r9517, %r18390, 1;
	setp.eq.b32 	%p3011, %r9517, 1;
	selp.f64 	%fd32899, 0dBDA8FF8320FD8164, 0d3DE5DB65F9785EBA, %p3011;
	ld.global.nc.v2.f64 	{%fd32900, %fd32901}, [%rd2401];
	fma.rn.f64 	%fd32902, %fd32899, %fd32898, %fd32900;
	fma.rn.f64 	%fd32903, %fd32902, %fd32898, %fd32901;
	ld.global.nc.v2.f64 	{%fd32904, %fd32905}, [%rd2401+16];
	fma.rn.f64 	%fd32906, %fd32903, %fd32898, %fd32904;
	fma.rn.f64 	%fd32907, %fd32906, %fd32898, %fd32905;
	ld.global.nc.v2.f64 	{%fd32908, %fd32909}, [%rd2401+32];
	fma.rn.f64 	%fd32910, %fd32907, %fd32898, %fd32908;
	fma.rn.f64 	%fd32911, %fd32910, %fd32898, %fd32909;
	fma.rn.f64 	%fd32912, %fd32911, %fd76995, %fd76995;
	fma.rn.f64 	%fd32913, %fd32911, %fd32898, 0d3FF0000000000000;
	selp.f64 	%fd32914, %fd32913, %fd32912, %p3011;
	and.b32  	%r9518, %r18390, 2;
	setp.eq.s32 	%p3012, %r9518, 0;
	mov.f64 	%fd32915, 0d0000000000000000;
	sub.f64 	%fd32916, %fd32915, %fd32914;
	selp.f64 	%fd4357, %fd32914, %fd32916, %p3012;
	@%p3000 bra 	$L__BB0_3041;
	mov.f64 	%fd32922, 0d0000000000000000;
	mul.rn.f64 	%fd76996, %fd4339, %fd32922;
	mov.b32 	%r18391, 0;
	bra.uni 	$L__BB0_3043;
$L__BB0_3041:
	mul.f64 	%fd32917, %fd76990, 0dBFE45F306DC9C883;
	cvt.rni.s32.f64 	%r18391, %fd32917;
	cvt.rn.f64.s32 	%fd32918, %r18391;
	fma.rn.f64 	%fd32919, %fd32918, 0dBFF921FB54442D18, %fd4339;
	fma.rn.f64 	%fd32920, %fd32918, 0dBC91A62633145C00, %fd32919;
	fma.rn.f64 	%fd76996, %fd32918, 0dB97B839A252049C0, %fd32920;
	setp.ltu.f64 	%p3013, %fd4340, 0d41E0000000000000;
	@%p3013 bra 	$L__BB0_3043;
	{ // callseq 379, 0
	.param .b64 param0;
	st.param.f64 	[param0], %fd4339;
	.param .align 16 .b8 retval0[16];
	call.uni (retval0), 
	__internal_trig_reduction_slowpathd, 
	(
	param0
	);
	ld.param.f64 	%fd76996, [retval0];
	ld.param.b32 	%r18391, [retval0+8];
	} // callseq 379
$L__BB0_3043:
	shl.b32 	%r9521, %r18391, 6;
	cvt.u64.u32 	%rd2402, %r9521;
	and.b64  	%rd2403, %rd2402, 64;
	mov.u64 	%rd2404, __cudart_sin_cos_coeffs;
	add.s64 	%rd2405, %rd2404, %rd2403;
	mul.rn.f64 	%fd32923, %fd76996, %fd76996;
	and.b32  	%r9522, %r18391, 1;
	setp.eq.b32 	%p3014, %r9522, 1;
	selp.f64 	%fd32924, 0dBDA8FF8320FD8164, 0d3DE5DB65F9785EBA, %p3014;
	ld.global.nc.v2.f64 	{%fd32925, %fd32926}, [%rd2405];
	fma.rn.f64 	%fd32927, %fd32924, %fd32923, %fd32925;
	fma.rn.f64 	%fd32928, %fd32927, %fd32923, %fd32926;
	ld.global.nc.v2.f64 	{%fd32929, %fd32930}, [%rd2405+16];
	fma.rn.f64 	%fd32931, %fd32928, %fd32923, %fd32929;
	fma.rn.f64 	%fd32932, %fd32931, %fd32923, %fd32930;
	ld.global.nc.v2.f64 	{%fd32933, %fd32934}, [%rd2405+32];
	fma.rn.f64 	%fd32935, %fd32932, %fd32923, %fd32933;
	fma.rn.f64 	%fd32936, %fd32935, %fd32923, %fd32934;
	fma.rn.f64 	%fd32937, %fd32936, %fd76996, %fd76996;
	fma.rn.f64 	%fd32938, %fd32936, %fd32923, 0d3FF0000000000000;
	selp.f64 	%fd32939, %fd32938, %fd32937, %p3014;
	and.b32  	%r9523, %r18391, 2;
	setp.eq.s32 	%p3015, %r9523, 0;
	mov.f64 	%fd32940, 0d0000000000000000;
	sub.f64 	%fd32941, %fd32940, %fd32939;
	selp.f64 	%fd32942, %fd32939, %fd32941, %p3015;
	mul.f64 	%fd32943, %fd4280, %fd32942;
	mul.f64 	%fd32944, %fd4279, %fd4357;
	sub.f64 	%fd32945, %fd32943, %fd32944;
	sub.f64 	%fd32946, %fd32945, %fd4289;
	abs.f64 	%fd32947, %fd32946;
	abs.f64 	%fd32948, %fd4351;
	setp.geu.f64 	%p3016, %fd32948, %fd32947;
	@%p3016 bra 	$L__BB0_3045;
	mul.f64 	%fd32950, %fd76990, 0d404CA5DC1A63C1F5;
	mul.wide.u32 	%rd2408, %r18392, 8;
	add.s64 	%rd2409, %rd26, %rd2408;
	st.local.f64 	[%rd2409], %fd32950;
	add.s32 	%r18392, %r18392, 1;
	bra.uni 	$L__BB0_3046;
$L__BB0_3045:
	mul.f64 	%fd32949, %fd76990, 0dC04CA5DC1A63C1F5;
	mul.wide.u32 	%rd2406, %r18392, 8;
	add.s64 	%rd2407, %rd26, %rd2406;
	st.local.f64 	[%rd2407], %fd32949;
	add.s32 	%r18392, %r18392, 1;
$L__BB0_3046:
	setp.eq.s32 	%p3024, %r18392, 0;
	@%p3024 bra 	$L__BB0_3077;
	ld.local.f64 	%fd33015, [%rd26];
	mul.f64 	%fd4362, %fd33015, 0d3F91DF46A2529D3A;
	abs.f64 	%fd4363, %fd4362;
	setp.neu.f64 	%p3025, %fd4363, 0d7FF0000000000000;
	@%p3025 bra 	$L__BB0_3049;
	mov.f64 	%fd33021, 0d0000000000000000;
	mul.rn.f64 	%fd76998, %fd4362, %fd33021;
	mov.b32 	%r18394, 1;
	bra.uni 	$L__BB0_3052;
$L__BB0_3049:
	mul.f64 	%fd33016, %fd4362, 0d3FE45F306DC9C883;
	cvt.rni.s32.f64 	%r18393, %fd33016;
	cvt.rn.f64.s32 	%fd33017, %r18393;
	fma.rn.f64 	%fd33018, %fd33017, 0dBFF921FB54442D18, %fd4362;
	fma.rn.f64 	%fd33019, %fd33017, 0dBC91A62633145C00, %fd33018;
	fma.rn.f64 	%fd76998, %fd33017, 0dB97B839A252049C0, %fd33019;
	setp.ltu.f64 	%p3026, %fd4363, 0d41E0000000000000;
	@%p3026 bra 	$L__BB0_3051;
	{ // callseq 380, 0
	.param .b64 param0;
	st.param.f64 	[param0], %fd4362;
	.param .align 16 .b8 retval0[16];
	call.uni (retval0), 
	__internal_trig_reduction_slowpathd, 
	(
	param0
	);
	ld.param.f64 	%fd76998, [retval0];
	ld.param.b32 	%r18393, [retval0+8];
	} // callseq 380
$L__BB0_3051:
	add.s32 	%r18394, %r18393, 1;
$L__BB0_3052:
	shl.b32 	%r9539, %r18394, 6;
	cvt.u64.u32 	%rd2410, %r9539;
	and.b64  	%rd2411, %rd2410, 64;
	mov.u64 	%rd2412, __cudart_sin_cos_coeffs;
	add.s64 	%rd2413, %rd2412, %rd2411;
	mul.rn.f64 	%fd33022, %fd76998, %fd76998;
	and.b32  	%r9540, %r18394, 1;
	setp.eq.b32 	%p3028, %r9540, 1;
	selp.f64 	%fd33023, 0dBDA8FF8320FD8164, 0d3DE5DB65F9785EBA, %p3028;
	ld.global.nc.v2.f64 	{%fd33024, %fd33025}, [%rd2413];
	fma.rn.f64 	%fd33026, %fd33023, %fd33022, %fd33024;
	fma.rn.f64 	%fd33027, %fd33026, %fd33022, %fd33025;
	ld.global.nc.v2.f64 	{%fd33028, %fd33029}, [%rd2413+16];
	fma.rn.f64 	%fd33030, %fd33027, %fd33022, %fd33028;
	fma.rn.f64 	%fd33031, %fd33030, %fd33022, %fd33029;
	ld.global.nc.v2.f64 	{%fd33032, %fd33033}, [%rd2413+32];
	fma.rn.f64 	%fd33034, %fd33031, %fd33022, %fd33032;
	fma.rn.f64 	%fd33035, %fd33034, %fd33022, %fd33033;
	fma.rn.f64 	%fd33036, %fd33035, %fd76998, %fd76998;
	fma.rn.f64 	%fd33037, %fd33035, %fd33022, 0d3FF0000000000000;
	selp.f64 	%fd33038, %fd33037, %fd33036, %p3028;
	and.b32  	%r9541, %r18394, 2;
	setp.eq.s32 	%p3029, %r9541, 0;
	mov.f64 	%fd33039, 0d0000000000000000;
	sub.f64 	%fd33040, %fd33039, %fd33038;
	selp.f64 	%fd4369, %fd33038, %fd33040, %p3029;
	@%p3025 bra 	$L__BB0_3054;
	mov.f64 	%fd33046, 0d0000000000000000;
	mul.rn.f64 	%fd76999, %fd4362, %fd33046;
	mov.b32 	%r18395, 0;
	bra.uni 	$L__BB0_3056;
$L__BB0_3054:
	mul.f64 	%fd33041, %fd4362, 0d3FE45F306DC9C883;
	cvt.rni.s32.f64 	%r18395, %fd33041;
	cvt.rn.f64.s32 	%fd33042, %r18395;
	fma.rn.f64 	%fd33043, %fd33042, 0dBFF921FB54442D18, %fd4362;
	fma.rn.f64 	%fd33044, %fd33042, 0dBC91A62633145C00, %fd33043;
	fma.rn.f64 	%fd76999, %fd33042, 0dB97B839A252049C0, %fd33044;
	setp.ltu.f64 	%p3030, %fd4363, 0d41E0000000000000;
	@%p3030 bra 	$L__BB0_3056;
	{ // callseq 381, 0
	.param .b64 param0;
	st.param.f64 	[param0], %fd4362;
	.param .align 16 .b8 retval0[16];
	call.uni (retval0), 
	__internal_trig_reduction_slowpathd, 
	(
	param0
	);
	ld.param.f64 	%fd76999, [retval0];
	ld.param.b32 	%r18395, [retval0+8];
	} // callseq 381
$L__BB0_3056:
	shl.b32 	%r9544, %r18395, 6;
	cvt.u64.u32 	%rd2414, %r9544;
	and.b64  	%rd2415, %rd2414, 64;
	mov.u64 	%rd2416, __cudart_sin_cos_coeffs;
	add.s64 	%rd2417, %rd2416, %rd2415;
	mul.rn.f64 	%fd33047, %fd76999, %fd76999;
	and.b32  	%r9545, %r18395, 1;
	setp.eq.b32 	%p3031, %r9545, 1;
	selp.f64 	%fd33048, 0dBDA8FF8320FD8164, 0d3DE5DB65F9785EBA, %p3031;
	ld.global.nc.v2.f64 	{%fd33049, %fd33050}, [%rd2417];
	fma.rn.f64 	%fd33051, %fd33048, %fd33047, %fd33049;
	fma.rn.f64 	%fd33052, %fd33051, %fd33047, %fd33050;
	ld.global.nc.v2.f64 	{%fd33053, %fd33054}, [%rd2417+16];
	fma.rn.f64 	%fd33055, %fd33052, %fd33047, %fd33053;
	fma.rn.f64 	%fd33056, %fd33055, %fd33047, %fd33054;
	ld.global.nc.v2.f64 	{%fd33057, %fd33058}, [%rd2417+32];
	fma.rn.f64 	%fd33059, %fd33056, %fd33047, %fd33057;
	fma.rn.f64 	%fd33060, %fd33059, %fd33047, %fd33058;
	fma.rn.f64 	%fd33061, %fd33060, %fd76999, %fd76999;
	fma.rn.f64 	%fd33062, %fd33060, %fd33047, 0d3FF0000000000000;
	selp.f64 	%fd33063, %fd33062, %fd33061, %p3031;
	and.b32  	%r9546, %r18395, 2;
	setp.eq.s32 	%p3032, %r9546, 0;
	mov.f64 	%fd33064, 0d0000000000000000;
	sub.f64 	%fd33065, %fd33064, %fd33063;
	selp.f64 	%fd33066, %fd33063, %fd33065, %p3032;
	mul.f64 	%fd33067, %fd4280, %fd4369;
	fma.rn.f64 	%fd33068, %fd4279, %fd33066, %fd33067;
	fma.rn.f64 	%fd4374, %fd4281, 0d0000000000000000, %fd33068;
	mul.f64 	%fd33069, %fd4280, 0d0000000000000000;
	fma.rn.f64 	%fd33070, %fd4279, 0d0000000000000000, %fd33069;
	add.f64 	%fd33071, %fd33070, %fd4281;
	mul.f64 	%fd33072, %fd33071, %fd33071;
	fma.rn.f64 	%fd33073, %fd4374, %fd4374, %fd33072;
	sqrt.rn.f64 	%fd33074, %fd33073;
	div.rn.f64 	%fd4375, %fd33071, %fd33074;
	{
	.reg .b32 %temp; 
	mov.b64 	{%temp, %r1797}, %fd4375;
	}
	abs.f64 	%fd4376, %fd4375;
	{
	.reg .b32 %temp; 
	mov.b64 	{%temp, %r9547}, %fd4376;
	}
	setp.gt.s32 	%p3033, %r9547, 1071801957;
	@%p3033 bra 	$L__BB0_3060;
	mul.f64 	%fd33115, %fd4375, %fd4375;
	fma.rn.f64 	%fd33116, %fd33115, 0d3FB0066BDC1895E9, 0dBFB3823B180754AF;
	fma.rn.f64 	%fd33117, %fd33116, %fd33115, 0d3FB11E52CC2F79AE;
	fma.rn.f64 	%fd33118, %fd33117, %fd33115, 0dBF924EAF3526861B;
	fma.rn.f64 	%fd33119, %fd33118, %fd33115, 0d3F91DF02A31E6CB7;
	fma.rn.f64 	%fd33120, %fd33119, %fd33115, 0d3F847D18B0EEC6CC;
	fma.rn.f64 	%fd33121, %fd33120, %fd33115, 0d3F8D0AF961BA53B0;
	fma.rn.f64 	%fd33122, %fd33121, %fd33115, 0d3F91BF7734CF1C48;
	fma.rn.f64 	%fd33123, %fd33122, %fd33115, 0d3F96E91483144EF7;
	fma.rn.f64 	%fd33124, %fd33123, %fd33115, 0d3F9F1C6E0A4F9F81;
	fma.rn.f64 	%fd33125, %fd33124, %fd33115, 0d3FA6DB6DC27FA92B;
	fma.rn.f64 	%fd33126, %fd33125, %fd33115, 0d3FB333333320F91B;
	fma.rn.f64 	%fd33127, %fd33126, %fd33115, 0d3FC5555555555F4D;
	mul.f64 	%fd33128, %fd33115, %fd33127;
	fma.rn.f64 	%fd4377, %fd33128, %fd4376, %fd4376;
	setp.gt.s32 	%p3037, %r1797, -1;
	@%p3037 bra 	$L__BB0_3059;
	mov.f64 	%fd33133, 0d3C91A62633145C07;
	add.rn.f64 	%fd33134, %fd4377, %fd33133;
	mov.f64 	%fd33135, 0d3FF921FB54442D18;
	add.rn.f64 	%fd77000, %fd33135, %fd33134;
	bra.uni 	$L__BB0_3061;
$L__BB0_3059:
	mov.f64 	%fd33129, 0dBC91A62633145C07;
	add.rn.f64 	%fd33130, %fd4377, %fd33129;
	neg.f64 	%fd33131, %fd33130;
	mov.f64 	%fd33132, 0d3FF921FB54442D18;
	add.rn.f64 	%fd77000, %fd33132, %fd33131;
	bra.uni 	$L__BB0_3061;
$L__BB0_3060:
	mov.f64 	%fd33075, 0d3FF0000000000000;
	sub.f64 	%fd33076, %fd33075, %fd4376;
	{
	.reg .b32 %temp; 
	mov.b64 	{%r9548, %temp}, %fd33076;
	}
	{
	.reg .b32 %temp; 
	mov.b64 	{%temp, %r9549}, %fd33076;
	}
	add.s32 	%r9550, %r9549, -1048576;
	mov.b64 	%fd33077, {%r9548, %r9550};
	rsqrt.approx.ftz.f64 	%fd33078, %fd33077;
	{
	.reg .b32 %temp; 
	mov.b64 	{%r9551, %temp}, %fd33078;
	}
	{
	.reg .b32 %temp; 
	mov.b64 	{%temp, %r9552}, %fd33078;
	}
	add.s32 	%r9553, %r9552, -1048576;
	mov.b64 	%fd33079, {%r9551, %r9553};
	mul.f64 	%fd33080, %fd33077, %fd33078;
	neg.f64 	%fd33081, %fd33080;
	fma.rn.f64 	%fd33082, %fd33080, %fd33081, %fd33077;
	fma.rn.f64 	%fd33083, %fd33082, %fd33079, %fd33080;
	neg.f64 	%fd33084, %fd33083;
	fma.rn.f64 	%fd33085, %fd33078, %fd33084, 0d3FF0000000000000;
	fma.rn.f64 	%fd33086, %fd33085, %fd33079, %fd33079;
	fma.rn.f64 	%fd33087, %fd33083, %fd33084, %fd33077;
	fma.rn.f64 	%fd33088, %fd33087, %fd33086, %fd33083;
	{
	.reg .b32 %temp; 
	mov.b64 	{%r9554, %temp}, %fd33088;
	}
	{
	.reg .b32 %temp; 
	mov.b64 	{%temp, %r9555}, %fd33088;
	}
	add.s32 	%r9556, %r9555, 1048576;
	mov.b64 	%fd33089, {%r9554, %r9556};
	fma.rn.f64 	%fd33090, %fd33076, 0d3EC715B371155F70, 0dBEBAC2FE66FAAC4B;
	fma.rn.f64 	%fd33091, %fd33090, %fd33076, 0d3ED9A9B88EFCD9B8;
	fma.rn.f64 	%fd33092, %fd33091, %fd33076, 0d3EDD0F40A8A0C4C3;
	fma.rn.f64 	%fd33093, %fd33092, %fd33076, 0d3EF46D4CFA9E0E1F;
	fma.rn.f64 	%fd33094, %fd33093, %fd33076, 0d3F079C168D1E2422;
	fma.rn.f64 	%fd33095, %fd33094, %fd33076, 0d3F1C9A88C3BCA540;
	fma.rn.f64 	%fd33096, %fd33095, %fd33076, 0d3F31C4E64BD476DF;
	fma.rn.f64 	%fd33097, %fd33096, %fd33076, 0d3F46E8BA60009C8F;
	fma.rn.f64 	%fd33098, %fd33097, %fd33076, 0d3F5F1C71C62B05A2;
	fma.rn.f64 	%fd33099, %fd33098, %fd33076, 0d3F76DB6DB6DC9F2C;
	fma.rn.f64 	%fd33100, %fd33099, %fd33076, 0d3F9333333333329C;
	fma.rn.f64 	%fd33101, %fd33100, %fd33076, 0d3FB5555555555555;
	setp.lt.s32 	%p3034, %r9549, 1;
	mov.f64 	%fd33102, 0d0000000000000000;
	mul.rn.f64 	%fd33103, %fd4376, %fd33102;
	mul.f64 	%fd33104, %fd33076, %fd33101;
	fma.rn.f64 	%fd33105, %fd33104, %fd33089, %fd33089;
	selp.f64 	%fd33106, %fd33103, %fd33105, %p3034;
	setp.lt.s32 	%p3035, %r9549, 0;
	mov.f64 	%fd33107, 0d7FF0000000000000;
	mul.rn.f64 	%fd33108, %fd33106, %fd33107;
	selp.f64 	%fd33109, %fd33108, %fd33106, %p3035;
	setp.lt.s32 	%p3036, %r1797, 0;
	mov.f64 	%fd33110, 0dBCA1A62633145C07;
	add.rn.f64 	%fd33111, %fd33109, %fd33110;
	neg.f64 	%fd33112, %fd33111;
	mov.f64 	%fd33113, 0d400921FB54442D18;
	add.rn.f64 	%fd33114, %fd33113, %fd33112;
	selp.f64 	%fd77000, %fd33114, %fd33109, %p3036;
$L__BB0_3061:
	mul.f64 	%fd33136, %fd77000, 0d404CA5DC1A63C1F5;
	setp.gt.f64 	%p3038, %fd4374, 0d0000000000000000;
	neg.f64 	%fd33137, %fd33136;
	selp.f64 	%fd77017, %fd33137, %fd33136, %p3038;
	setp.eq.s32 	%p3039, %r18392, 1;
	@%p3039 bra 	$L__BB0_3077;
	ld.local.f64 	%fd33138, [%rd26+8];
	mul.f64 	%fd4383, %fd33138, 0d3F91DF46A2529D3A;
	abs.f64 	%fd4384, %fd4383;
	setp.eq.f64 	%p3040, %fd4384, 0d7FF0000000000000;
	@%p3040 bra 	$L__BB0_3066;
	mul.f64 	%fd33139, %fd4383, 0d3FE45F306DC9C883;
	cvt.rni.s32.f64 	%r18396, %fd33139;
	cvt.rn.f64.s32 	%fd33140, %r18396;
	fma.rn.f64 	%fd33141, %fd33140, 0dBFF921FB54442D18, %fd4383;
	fma.rn.f64 	%fd33142, %fd33140, 0dBC91A62633145C00, %fd33141;
	fma.rn.f64 	%fd77002, %fd33140, 0dB97B839A252049C0, %fd33142;
	setp.ltu.f64 	%p3041, %fd4384, 0d41E0000000000000;
	@%p3041 bra 	$L__BB0_3065;
	{ // callseq 382, 0
	.param .b64 param0;
	st.param.f64 	[param0], %fd4383;
	.param .align 16 .b8 retval0[16];
	call.uni (retval0), 
	__internal_trig_reduction_slowpathd, 
	(
	param0
	);
	ld.param.f64 	%fd77002, [retval0];
	ld.param.b32 	%r18396, [retval0+8];
	} // callseq 382
$L__BB0_3065:
	add.s32 	%r18397, %r18396, 1;
	bra.uni 	$L__BB0_3067;
$L__BB0_3066:
	mov.f64 	%fd33144, 0d0000000000000000;
	mul.rn.f64 	%fd77002, %fd4383, %fd33144;
	mov.b32 	%r18397, 1;
$L__BB0_3067:
	shl.b32 	%r9559, %r18397, 6;
	cvt.u64.u32 	%rd2418, %r9559;
	and.b64  	%rd2419, %rd2418, 64;
	mov.u64 	%rd2420, __cudart_sin_cos_coeffs;
	add.s64 	%rd2421, %rd2420, %rd2419;
	mul.rn.f64 	%fd33145, %fd77002, %fd77002;
	and.b32  	%r9560, %r18397, 1;
	setp.eq.b32 	%p3043, %r9560, 1;
	selp.f64 	%fd33146, 0dBDA8FF8320FD8164, 0d3DE5DB65F9785EBA, %p3043;
	ld.global.nc.v2.f64 	{%fd33147, %fd33148}, [%rd2421];
	fma.rn.f64 	%fd33149, %fd33146, %fd33145, %fd33147;
	fma.rn.f64 	%fd33150, %fd33149, %fd33145, %fd33148;
	ld.global.nc.v2.f64 	{%fd33151, %fd33152}, [%rd2421+16];
	fma.rn.f64 	%fd33153, %fd33150, %fd33145, %fd33151;
	fma.rn.f64 	%fd33154, %fd33153, %fd33145, %fd33152;
	ld.global.nc.v2.f64 	{%fd33155, %fd33156}, [%rd2421+32];
	fma.rn.f64 	%fd33157, %fd33154, %fd33145, %fd33155;
	fma.rn.f64 	%fd33158, %fd33157, %fd33145, %fd33156;
	fma.rn.f64 	%fd33159, %fd33158, %fd77002, %fd77002;
	fma.rn.f64 	%fd33160, %fd33158, %fd33145, 0d3FF0000000000000;
	selp.f64 	%fd33161, %fd33160, %fd33159, %p3043;
	and.b32  	%r9561, %r18397, 2;
	setp.eq.s32 	%p3044, %r9561, 0;
	mov.f64 	%fd33162, 0d0000000000000000;
	sub.f64 	%fd33163, %fd33162, %fd33161;
	selp.f64 	%fd4390, %fd33161, %fd33163, %p3044;
	@%p3040 bra 	$L__BB0_3070;
	mul.f64 	%fd33164, %fd4383, 0d3FE45F306DC9C883;
	cvt.rni.s32.f64 	%r18398, %fd33164;
	cvt.rn.f64.s32 	%fd33165, %r18398;
	fma.rn.f64 	%fd33166, %fd33165, 0dBFF921FB54442D18, %fd4383;
	fma.rn.f64 	%fd33167, %fd33165, 0dBC91A62633145C00, %fd33166;
	fma.rn.f64 	%fd77003, %fd33165, 0dB97B839A252049C0, %fd33167;
	setp.ltu.f64 	%p3045, %fd4384, 0d41E0000000000000;
	@%p3045 bra 	$L__BB0_3071;
	{ // callseq 383, 0
	.param .b64 param0;
	st.param.f64 	[param0], %fd4383;
	.param .align 16 .b8 retval0[16];
	call.uni (retval0), 
	__internal_trig_reduction_slowpathd, 
	(
	param0
	);
	ld.param.f64 	%fd77003, [retval0];
	ld.param.b32 	%r18398, [retval0+8];
	} // callseq 383
	bra.uni 	$L__BB0_3071;
$L__BB0_3070:
	mov.f64 	%fd33169, 0d0000000000000000;
	mul.rn.f64 	%fd77003, %fd4383, %fd33169;
	mov.b32 	%r18398, 0;
$L__BB0_3071:
	shl.b32 	%r9564, %r18398, 6;
	cvt.u64.u32 	%rd2422, %r9564;
	and.b64  	%rd2423, %rd2422, 64;
	mov.u64 	%rd2424, __cudart_sin_cos_coeffs;
	add.s64 	%rd2425, %rd2424, %rd2423;
	mul.rn.f64 	%fd33170, %fd77003, %fd77003;
	and.b32  	%r9565, %r18398, 1;
	setp.eq.b32 	%p3046, %r9565, 1;
	selp.f64 	%fd33171, 0dBDA8FF8320FD8164, 0d3DE5DB65F9785EBA, %p3046;
	ld.global.nc.v2.f64 	{%fd33172, %fd33173}, [%rd2425];
	fma.rn.f64 	%fd33174, %fd33171, %fd33170, %fd33172;
	fma.rn.f64 	%fd33175, %fd33174, %fd33170, %fd33173;
	ld.global.nc.v2.f64 	{%fd33176, %fd33177}, [%rd2425+16];
	fma.rn.f64 	%fd33178, %fd33175, %fd33170, %fd33176;
	fma.rn.f64 	%fd33179, %fd33178, %fd33170, %fd33177;
	ld.global.nc.v2.f64 	{%fd33180, %fd33181}, [%rd2425+32];
	fma.rn.f64 	%fd33182, %fd33179, %fd33170, %fd33180;
	fma.rn.f64 	%fd33183, %fd33182, %fd33170, %fd33181;
	fma.rn.f64 	%fd33184, %fd33183, %fd77003, %fd77003;
	fma.rn.f64 	%fd33185, %fd33183, %fd33170, 0d3FF0000000000000;
	selp.f64 	%fd33186, %fd33185, %fd33184, %p3046;
	and.b32  	%r9566, %r18398, 2;
	setp.eq.s32 	%p3047, %r9566, 0;
	mov.f64 	%fd33187, 0d0000000000000000;
	sub.f64 	%fd33188, %fd33187, %fd33186;
	selp.f64 	%fd33189, %fd33186, %fd33188, %p3047;
	mul.f64 	%fd33190, %fd4280, %fd4390;
	fma.rn.f64 	%fd33191, %fd4279, %fd33189, %fd33190;
	fma.rn.f64 	%fd4395, %fd4281, 0d0000000000000000, %fd33191;
	mul.f64 	%fd33192, %fd4280, 0d0000000000000000;
	fma.rn.f64 	%fd33193, %fd4279, 0d0000000000000000, %fd33192;
	add.f64 	%fd33194, %fd33193, %fd4281;
	mul.f64 	%fd33195, %fd33194, %fd33194;
	fma.rn.f64 	%fd33196, %fd4395, %fd4395, %fd33195;
	sqrt.rn.f64 	%fd33197, %fd33196;
	div.rn.f64 	%fd4396, %fd33194, %fd33197;
	{
	.reg .b32 %temp; 
	mov.b64 	{%temp, %r1806}, %fd4396;
	}
	abs.f64 	%fd4397, %fd4396;
	{
	.reg .b32 %temp; 
	mov.b64 	{%temp, %r9567}, %fd4397;
	}
	setp.lt.s32 	%p3048, %r9567, 1071801958;
	@%p3048 bra 	$L__BB0_3073;
	mov.f64 	%fd33198, 0d3FF0000000000000;
	sub.f64 	%fd33199, %fd33198, %fd4397;
	{
	.reg .b32 %temp; 
	mov.b64 	{%r9568, %temp}, %fd33199;
	}
	{
	.reg .b32 %temp; 
	mov.b64 	{%temp, %r9569}, %fd33199;
	}
	add.s32 	%r9570, %r9569, -1048576;
	mov.b64 	%fd33200, {%r9568, %r9570};
	rsqrt.approx.ftz.f64 	%fd33201, %fd33200;
	{
	.reg .b32 %temp; 
	mov.b64 	{%r9571, %temp}, %fd33201;
	}
	{
	.reg .b32 %temp; 
	mov.b64 	{%temp, %r9572}, %fd33201;
	}
	add.s32 	%r9573, %r9572, -1048576;
	mov.b64 	%fd33202, {%r9571, %r9573};
	mul.f64 	%fd33203, %fd33200, %fd33201;
	neg.f64 	%fd33204, %fd33203;
	fma.rn.f64 	%fd33205, %fd33203, %fd33204, %fd33200;
	fma.rn.f64 	%fd33206, %fd33205, %fd33202, %fd33203;
	neg.f64 	%fd33207, %fd33206;
	fma.rn.f64 	%fd33208, %fd33201, %fd33207, 0d3FF0000000000000;
	fma.rn.f64 	%fd33209, %fd33208, %fd33202, %fd33202;
	fma.rn.f64 	%fd33210, %fd33206, %fd33207, %fd33200;
	fma.rn.f64 	%fd33211, %fd33210, %fd33209, %fd33206;
	{
	.reg .b32 %temp; 
	mov.b64 	{%r9574, %temp}, %fd33211;
	}
	{
	.reg .b32 %temp; 
	mov.b64 	{%temp, %r9575}, %fd33211;
	}
	add.s32 	%r9576, %r9575, 1048576;
	mov.b64 	%fd33212, {%r9574, %r9576};
	fma.rn.f64 	%fd33213, %fd33199, 0d3EC715B371155F70, 0dBEBAC2FE66FAAC4B;
	fma.rn.f64 	%fd33214, %fd33213, %fd33199, 0d3ED9A9B88EFCD9B8;
	fma.rn.f64 	%fd33215, %fd33214, %fd33199, 0d3EDD0F40A8A0C4C3;
	fma.rn.f64 	%fd33216, %fd33215, %fd33199, 0d3EF46D4CFA9E0E1F;
	fma.rn.f64 	%fd33217, %fd33216, %fd33199, 0d3F079C168D1E2422;
	fma.rn.f64 	%fd33218, %fd33217, %fd33199, 0d3F1C9A88C3BCA540;
	fma.rn.f64 	%fd33219, %fd33218, %fd33199, 0d3F31C4E64BD476DF;
	fma.rn.f64 	%fd33220, %fd33219, %fd33199, 0d3F46E8BA60009C8F;
	fma.rn.f64 	%fd33221, %fd33220, %fd33199, 0d3F5F1C71C62B05A2;
	fma.rn.f64 	%fd33222, %fd33221, %fd33199, 0d3F76DB6DB6DC9F2C;
	fma.rn.f64 	%fd33223, %fd33222, %fd33199, 0d3F9333333333329C;
	fma.rn.f64 	%fd33224, %fd33223, %fd33199, 0d3FB5555555555555;
	setp.lt.s32 	%p3049, %r9569, 1;
	mov.f64 	%fd33225, 0d0000000000000000;
	mul.rn.f64 	%fd33226, %fd4397, %fd33225;
	mul.f64 	%fd33227, %fd33199, %fd33224;
	fma.rn.f64 	%fd33228, %fd33227, %fd33212, %fd33212;
	selp.f64 	%fd33229, %fd33226, %fd33228, %p3049;
	setp.lt.s32 	%p3050, %r9569, 0;
	mov.f64 	%fd33230, 0d7FF0000000000000;
	mul.rn.f64 	%fd33231, %fd33229, %fd33230;
	selp.f64 	%fd33232, %fd33231, %fd33229, %p3050;
	setp.lt.s32 	%p3051, %r1806, 0;
	mov.f64 	%fd33233, 0dBCA1A62633145C07;
	add.rn.f64 	%fd33234, %fd33232, %fd33233;
	neg.f64 	%fd33235, %fd33234;
	mov.f64 	%fd33236, 0d400921FB54442D18;
	add.rn.f64 	%fd33237, %fd33236, %fd33235;
	selp.f64 	%fd77004, %fd33237, %fd33232, %p3051;
	bra.uni 	$L__BB0_3076;
$L__BB0_3073:
	mul.f64 	%fd33238, %fd4396, %fd4396;
	fma.rn.f64 	%fd33239, %fd33238, 0d3FB0066BDC1895E9, 0dBFB3823B180754AF;
	fma.rn.f64 	%fd33240, %fd33239, %fd33238, 0d3FB11E52CC2F79AE;
	fma.rn.f64 	%fd33241, %fd33240, %fd33238, 0dBF924EAF3526861B;
	fma.rn.f64 	%fd33242, %fd33241, %fd33238, 0d3F91DF02A31E6CB7;
	fma.rn.f64 	%fd33243, %fd33242, %fd33238, 0d3F847D18B0EEC6CC;
	fma.rn.f64 	%fd33244, %fd33243, %fd33238, 0d3F8D0AF961BA53B0;
	fma.rn.f64 	%fd33245, %fd33244, %fd33238, 0d3F91BF7734CF1C48;
	fma.rn.f64 	%fd33246, %fd33245, %fd33238, 0d3F96E91483144EF7;
	fma.rn.f64 	%fd33247, %fd33246, %fd33238, 0d3F9F1C6E0A4F9F81;
	fma.rn.f64 	%fd33248, %fd33247, %fd33238, 0d3FA6DB6DC27FA92B;
	fma.rn.f64 	%fd33249, %fd33248, %fd33238, 0d3FB333333320F91B;
	fma.rn.f64 	%fd33250, %fd33249, %fd33238, 0d3FC5555555555F4D;
	mul.f64 	%fd33251, %fd33238, %fd33250;
	fma.rn.f64 	%fd4399, %fd33251, %fd4397, %fd4397;
	setp.lt.s32 	%p3052, %r1806, 0;
	@%p3052 bra 	$L__BB0_3075;
	mov.f64 	%fd33252, 0dBC91A62633145C07;
	add.rn.f64 	%fd33253, %fd4399, %fd33252;
	neg.f64 	%fd33254, %fd33253;
	mov.f64 	%fd33255, 0d3FF921FB54442D18;
	add.rn.f64 	%fd77004, %fd33255, %fd33254;
	bra.uni 	$L__BB0_3076;
$L__BB0_3075:
	mov.f64 	%fd33256, 0d3C91A62633145C07;
	add.rn.f64 	%fd33257, %fd4399, %fd33256;
	mov.f64 	%fd33258, 0d3FF921FB54442D18;
	add.rn.f64 	%fd77004, %fd33258, %fd33257;
$L__BB0_3076:
	mul.f64 	%fd33259, %fd77004, 0d404CA5DC1A63C1F5;
	setp.gt.f64 	%p3053, %fd4395, 0d0000000000000000;
	neg.f64 	%fd33260, %fd33259;
	selp.f64 	%fd77016, %fd33260, %fd33259, %p3053;
$L__BB0_3077:
	mul.lo.s32 	%r9577, %r18375, 7;
	mul.wide.u32 	%rd2426, %r9577, 8;
	add.s64 	%rd2427, %rd33, %rd2426;
	ld.global.f64 	%fd33261, [%rd2427+32];
	mul.f64 	%fd33262, %fd33261, %fd4279;
	div.rn.f64 	%fd4406, %fd33262, %fd4282;
	mul.f64 	%fd33263, %fd33261, %fd4280;
	div.rn.f64 	%fd4407, %fd33263, %fd4282;
	mul.f64 	%fd33264, %fd33261, %fd4281;
	div.rn.f64 	%fd4408, %fd33264, %fd4282;
	@%p3024 bra 	$L__BB0_3123;
	shl.b32 	%r9578, %r18375, 1;
	or.b32  	%r9579, %r9578, 1;
	cvt.rn.f64.u32 	%fd77011, %r9579;
	abs.f64 	%fd33265, %fd77017;
	mov.f64 	%fd33266, 0d4066800000000000;
	sub.f64 	%fd33267, %fd33266, %fd33265;
	min.f64 	%fd33268, %fd33265, %fd33267;
	setp.lt.f64 	%p3055, %fd33268, %fd4271;
	@%p3055 bra 	$L__BB0_3100;
	mul.f64 	%fd33269, %fd77017, 0d3F91DF46A2529D3A;
	abs.f64 	%fd4410, %fd33269;
	setp.neu.f64 	%p3056, %fd4410, 0d7FF0000000000000;
	@%p3056 bra 	$L__BB0_3081;
	mul.f64 	%fd33277, %fd77017, 0d3F91DF46A2529D3A;
	mov.f64 	%fd33278, 0d0000000000000000;
	mul.rn.f64 	%fd77007, %fd33277, %fd33278;
	mov.b32 	%r18399, 0;
	bra.uni 	$L__BB0_3083;
$L__BB0_3081:
	mul.f64 	%fd33270, %fd77017, 0d3F91DF46A2529D3A;
	mul.f64 	%fd33271, %fd33270, 0d3FE45F306DC9C883;
	cvt.rni.s32.f64 	%r18399, %fd33271;
	cvt.rn.f64.s32 	%fd33272, %r18399;
	fma.rn.f64 	%fd33273, %fd33272, 0dBFF921FB54442D18, %fd33270;
	fma.rn.f64 	%fd33274, %fd33272, 0dBC91A62633145C00, %fd33273;
	fma.rn.f64 	%fd77007, %fd33272, 0dB97B839A252049C0, %fd33274;
	setp.ltu.f64 	%p3057, %fd4410, 0d41E0000000000000;
	@%p3057 bra 	$L__BB0_3083;
	mul.f64 	%fd33275, %fd77017, 0d3F91DF46A2529D3A;
	{ // callseq 384, 0
	.param .b64 param0;
	st.param.f64 	[param0], %fd33275;
	.param .align 16 .b8 retval0[16];
	call.uni (retval0), 
	__internal_trig_reduction_slowpathd, 
	(
	param0
	);
	ld.param.f64 	%fd77007, [retval0];
	ld.param.b32 	%r18399, [retval0+8];
	} // callseq 384
$L__BB0_3083:
	ld.param.u64 	%rd8014, [_Z8FitGrainPdPiS0_S_S_S0_S0_S_S_S_S_S_S_S_S_S_S_S_S__param_0];
	shl.b32 	%r9582, %r18399, 6;
	cvt.u64.u32 	%rd2428, %r9582;
	and.b64  	%rd2429, %rd2428, 64;
	mov.u64 	%rd2430, __cudart_sin_cos_coeffs;
	add.s64 	%rd2431, %rd2430, %rd2429;
	mul.rn.f64 	%fd33279, %fd77007, %fd77007;
	and.b32  	%r9583, %r18399, 1;
	setp.eq.b32 	%p3059, %r9583, 1;
	selp.f64 	%fd33280, 0dBDA8FF8320FD8164, 0d3DE5DB65F9785EBA, %p3059;
	ld.global.nc.v2.f64 	{%fd33281, %fd33282}, [%rd2431];
	fma.rn.f64 	%fd33283, %fd33280, %fd33279, %fd33281;
	fma.rn.f64 	%fd33284, %fd33283, %fd33279, %fd33282;
	ld.global.nc.v2.f64 	{%fd33285, %fd33286}, [%rd2431+16];
	fma.rn.f64 	%fd33287, %fd33284, %fd33279, %fd33285;
	fma.rn.f64 	%fd33288, %fd33287, %fd33279, %fd33286;
	ld.global.nc.v2.f64 	{%fd33289, %fd33290}, [%rd2431+32];
	fma.rn.f64 	%fd33291, %fd33288, %fd33279, %fd33289;
	fma.rn.f64 	%fd33292, %fd33291, %fd33279, %fd33290;
	fma.rn.f64 	%fd33293, %fd33292, %fd77007, %fd77007;
	fma.rn.f64 	%fd33294, %fd33292, %fd33279, 0d3FF0000000000000;
	selp.f64 	%fd33295, %fd33294, %fd33293, %p3059;
	and.b32  	%r9584, %r18399, 2;
	setp.eq.s32 	%p3060, %r9584, 0;
	mov.f64 	%fd33296, 0d0000000000000000;
	sub.f64 	%fd33297, %fd33296, %fd33295;
	selp.f64 	%fd33298, %fd33295, %fd33297, %p3060;
	mul.lo.s32 	%r9585, %r18375, 7;
	mul.wide.u32 	%rd2432, %r9585, 8;
	add.s64 	%rd2433, %rd33, %rd2432;
	ld.global.f64 	%fd33299, [%rd2433+24];
	cvt.rzi.s32.f64 	%r9586, %fd33299;
	cvta.to.global.u64 	%rd2434, %rd8014;
	mul.wide.s32 	%rd2435, %r9586, 8;
	add.s64 	%rd2436, %rd2434, %rd2435;
	ld.global.f64 	%fd4415, [%rd2436+40];
	neg.f64 	%fd33300, %fd4415;
	mul.f64 	%fd4416, %fd33298, %fd33300;
	@%p3056 bra 	$L__BB0_3085;
	mul.f64 	%fd33308, %fd77017, 0d3F91DF46A2529D3A;
	mov.f64 	%fd33309, 0d0000000000000000;
	mul.rn.f64 	%fd77009, %fd33308, %fd33309;
	mov.b32 	%r18401, 1;
	bra.uni 	$L__BB0_3088;
$L__BB0_3085:
	mul.f64 	%fd33301, %fd77017, 0d3F91DF46A2529D3A;
	mul.f64 	%fd33302, %fd33301, 0d3FE45F306DC9C883;
	cvt.rni.s32.f64 	%r18400, %fd33302;
	cvt.rn.f64.s32 	%fd33303, %r18400;
	fma.rn.f64 	%fd33304, %fd33303, 0dBFF921FB54442D18, %fd33301;
	fma.rn.f64 	%fd33305, %fd33303, 0dBC91A62633145C00, %fd33304;
	fma.rn.f64 	%fd77009, %fd33303, 0dB97B839A252049C0, %fd33305;
	setp.ltu.f64 	%p3061, %fd4410, 0d41E0000000000000;
	@%p3061 bra 	$L__BB0_3087;
	mul.f64 	%fd33306, %fd77017, 0d3F91DF46A2529D3A;
	{ // callseq 385, 0
	.param .b64 param0;
	st.param.f64 	[param0], %fd33306;
	.param .align 16 .b8 retval0[16];
	call.uni (retval0), 
	__internal_trig_reduction_slowpathd, 
	(
	param0
	);
	ld.param.f64 	%fd77009, [retval0];
	ld.param.b32 	%r18400, [retval0+8];
	} // callseq 385
$L__BB0_3087:
	add.s32 	%r18401, %r18400, 1;
$L__BB0_3088:
	setp.lt.s32 	%p3062, %r1743, 1;
	shl.b32 	%r9589, %r18401, 6;
	cvt.u64.u32 	%rd2437, %r9589;
	and.b64  	%rd2438, %rd2437, 64;
	mov.u64 	%rd2439, __cudart_sin_cos_coeffs;
	add.s64 	%rd2440, %rd2439, %rd2438;
	mul.rn.f64 	%fd33310, %fd77009, %fd77009;
	and.b32  	%r9590, %r18401, 1;
	setp.eq.b32 	%p3063, %r9590, 1;
	selp.f64 	%fd33311, 0dBDA8FF8320FD8164, 0d3DE5DB65F9785EBA, %p3063;
	ld.global.nc.v2.f64 	{%fd33312, %fd33313}, [%rd2440];
	fma.rn.f64 	%fd33314, %fd33311, %fd33310, %fd33312;
	fma.rn.f64 	%fd33315, %fd33314, %fd33310, %fd33313;
	ld.global.nc.v2.f64 	{%fd33316, %fd33317}, [%rd2440+16];
	fma.rn.f64 	%fd33318, %fd33315, %fd33310, %fd33316;
	fma.rn.f64 	%fd33319, %fd33318, %fd33310, %fd33317;
	ld.global.nc.v2.f64 	{%fd33320, %fd33321}, [%rd2440+32];
	fma.rn.f64 	%fd33322, %fd33319, %fd33310, %fd33320;
	fma.rn.f64 	%fd33323, %fd33322, %fd33310, %fd33321;
	fma.rn.f64 	%fd33324, %fd33323, %fd77009, %fd77009;
	fma.rn.f64 	%fd33325, %fd33323, %fd33310, 0d3FF0000000000000;
	selp.f64 	%fd33326, %fd33325, %fd33324, %p3063;
	and.b32  	%r9591, %r18401, 2;
	setp.eq.s32 	%p3064, %r9591, 0;
	mov.f64 	%fd33327, 0d0000000000000000;
	sub.f64 	%fd33328, %fd33327, %fd33326;
	selp.f64 	%fd33329, %fd33326, %fd33328, %p3064;
	mul.f64 	%fd4422, %fd4415, %fd33329;
	@%p3062 bra 	$L__BB0_3097;
	ld.local.f64 	%fd77010, [%rd26];
	mov.b32 	%r18402, 0;
$L__BB0_3090:
	ld.param.u64 	%rd8314, [_Z8FitGrainPdPiS0_S_S_S0_S0_S_S_S_S_S_S_S_S_S_S_S_S__param_3];
	mul.lo.s32 	%r9593, %r18402, 6;
	cvta.to.global.u64 	%rd2441, %rd8314;
	mul.wide.u32 	%rd2442, %r9593, 8;
	add.s64 	%rd2443, %rd2441, %rd2442;
	ld.global.f64 	%fd33330, [%rd2443+32];
	setp.leu.f64 	%p3065, %fd77010, %fd33330;
	@%p3065 bra 	$L__BB0_3096;
	ld.param.u64 	%rd8315, [_Z8FitGrainPdPiS0_S_S_S0_S0_S_S_S_S_S_S_S_S_S_S_S_S__param_3];
	cvta.to.global.u64 	%rd2444, %rd8315;
	mul.lo.s32 	%r9594, %r18402, 6;
	mul.wide.u32 	%rd2445, %r9594, 8;
	add.s64 	%rd2446, %rd2444, %rd2445;
	ld.global.f64 	%fd33331, [%rd2446+40];
	setp.geu.f64 	%p3066, %fd77010, %fd33331;
	@%p3066 bra 	$L__BB0_3096;
	ld.param.u64 	%rd8316, [_Z8FitGrainPdPiS0_S_S_S0_S0_S_S_S_S_S_S_S_S_S_S_S_S__param_3];
	cvta.to.global.u64 	%rd2447, %rd8316;
	mul.lo.s32 	%r9595, %r18402, 6;
	mul.wide.u32 	%rd2448, %r9595, 8;
	add.s64 	%rd2449, %rd2447, %rd2448;
	ld.global.f64 	%fd33332, [%rd2449];
	setp.leu.f64 	%p3067, %fd4416, %fd33332;
	@%p3067 bra 	$L__BB0_3096;
	ld.param.u64 	%rd8317, [_Z8FitGrainPdPiS0_S_S_S0_S0_S_S_S_S_S_S_S_S_S_S_S_S__param_3];
	cvta.to.global.u64 	%rd2450, %rd8317;
	mul.lo.s32 	%r9596, %r18402, 6;
	mul.wide.u32 	%rd2451, %r9596, 8;
	add.s64 	%rd2452, %rd2450, %rd2451;
	ld.global.f64 	%fd33333, [%rd2452+8];
	setp.geu.f64 	%p3068, %fd4416, %fd33333;
	@%p3068 bra 	$L__BB0_3096;
	ld.param.u64 	%rd8318, [_Z8FitGrainPdPiS0_S_S_S0_S0_S_S_S_S_S_S_S_S_S_S_S_S__param_3];
	cvta.to.global.u64 	%rd2453, %rd8318;
	mul.lo.s32 	%r9597, %r18402, 6;
	mul.wide.u32 	%rd2454, %r9597, 8;
	add.s64 	%rd2455, %rd2453, %rd2454;
	ld.global.f64 	%fd33334, [%rd2455+16];
	setp.leu.f64 	%p3069, %fd4422, %fd33334;
	@%p3069 bra 	$L__BB0_3096;
	ld.param.u64 	%rd8319, [_Z8FitGrainPdPiS0_S_S_S0_S0_S_S_S_S_S_S_S_S_S_S_S_S__param_3];
	cvta.to.global.u64 	%rd2456, %rd8319;
	mul.lo.s32 	%r9599, %r18402, 6;
	mul.wide.u32 	%rd2457, %r9599, 8;
	add.s64 	%rd2458, %rd2456, %rd2457;
	ld.global.f64 	%fd33335, [%rd2458+24];
	setp.lt.f64 	%p3070, %fd4422, %fd33335;
	mov.b32 	%r18413, 1;
	@%p3070 bra 	$L__BB0_3099;
$L__BB0_3096:
	add.s32 	%r18402, %r18402, 1;
	setp.ne.s32 	%p3071, %r18402, %r1743;
	mov.b32 	%r18413, 0;
	@%p3071 bra 	$L__BB0_3090;
$L__BB0_3097:
	mov.u32 	%r1817, %r18413;
	shl.b32 	%r9602, %r18375, 1;
	or.b32  	%r9603, %r9602, 1;
	cvt.rn.f64.u32 	%fd77011, %r9603;
	setp.eq.s32 	%p3072, %r1817, 0;
	mov.b32 	%r18413, 0;
	@%p3072 bra 	$L__BB0_3100;
	ld.local.f64 	%fd77010, [%rd26];
	mov.u32 	%r18413, %r1817;
$L__BB0_3099:
	shl.b32 	%r9604, %r18414, 3;
	mul.wide.s32 	%rd2459, %r9604, 8;
	add.s64 	%rd2460, %rd31, %rd2459;
	st.global.f64 	[%rd2460], %fd4416;
	st.global.f64 	[%rd2460+8], %fd4422;
	st.global.f64 	[%rd2460+16], %fd77010;
	st.global.f64 	[%rd2460+24], %fd4406;
	st.global.f64 	[%rd2460+32], %fd4407;
	st.global.f64 	[%rd2460+40], %fd4408;
	mul.lo.s32 	%r9605, %r18375, 7;
	mul.wide.u32 	%rd2461, %r9605, 8;
	add.s64 	%rd2462, %rd33, %rd2461;
	ld.global.f64 	%fd33336, [%rd2462+24];
	st.global.f64 	[%rd2460+48], %fd33336;
	shl.b32 	%r9606, %r18375, 1;
	or.b32  	%r9607, %r9606, 1;
	cvt.rn.f64.u32 	%fd33337, %r9607;
	st.global.f64 	[%rd2460+56], %fd33337;
	add.f64 	%fd77011, %fd33337, 0d3FF0000000000000;
	add.s32 	%r18414, %r18414, 1;
$L__BB0_3100:
	setp.eq.s32 	%p3073, %r18392, 1;
	@%p3073 bra 	$L__BB0_3123;
	abs.f64 	%fd33338, %fd77016;
	mov.f64 	%fd33339, 0d4066800000000000;
	sub.f64 	%fd33340, %fd33339, %fd33338;
	min.f64 	%fd33341, %fd33338, %fd33340;
	setp.lt.f64 	%p3074, %fd33341, %fd4271;
	@%p3074 bra 	$L__BB0_3123;
	mul.f64 	%fd33342, %fd77016, 0d3F91DF46A2529D3A;
	abs.f64 	%fd4429, %fd33342;
	setp.eq.f64 	%p3075, %fd4429, 0d7FF0000000000000;
	@%p3075 bra 	$L__BB0_3105;
	mul.f64 	%fd33343, %fd77016, 0d3F91DF46A2529D3A;
	mul.f64 	%fd33344, %fd33343, 0d3FE45F306DC9C883;
	cvt.rni.s32.f64 	%r18407, %fd33344;
	cvt.rn.f64.s32 	%fd33345, %r18407;
	fma.rn.f64 	%fd33346, %fd33345, 0dBFF921FB54442D18, %fd33343;
	fma.rn.f64 	%fd33347, %fd33345, 0dBC91A62633145C00, %fd33346;
	fma.rn.f64 	%fd77012, %fd33345, 0dB97B839A252049C0, %fd33347;
	setp.ltu.f64 	%p3076, %fd4429, 0d41E0000000000000;
	@%p3076 bra 	$L__BB0_3106;
	mul.f64 	%fd33348, %fd77016, 0d3F91DF46A2529D3A;
	{ // callseq 386, 0
	.param .b64 param0;
	st.param.f64 	[param0], %fd33348;
	.param .align 16 .b8 retval0[16];
	call.uni (retval0), 
	__internal_trig_reduction_slowpathd, 
	(
	param0
	);
	ld.param.f64 	%fd77012, [retval0];
	ld.param.b32 	%r18407, [retval0+8];
	} // callseq 386
	bra.uni 	$L__BB0_3106;
$L__BB0_3105:
	mul.f64 	%fd33350, %fd77016, 0d3F91DF46A2529D3A;
	mov.f64 	%fd33351, 0d0000000000000000;
	mul.rn.f64 	%fd77012, %fd33350, %fd33351;
	mov.b32 	%r18407, 0;
$L__BB0_3106:
	ld.param.u64 	%rd8015, [_Z8FitGrainPdPiS0_S_S_S0_S0_S_S_S_S_S_S_S_S_S_S_S_S__param_0];
	shl.b32 	%r9610, %r18407, 6;
	cvt.u64.u32 	%rd2463, %r9610;
	and.b64  	%rd2464, %rd2463, 64;
	mov.u64 	%rd2465, __cudart_sin_cos_coeffs;
	add.s64 	%rd2466, %rd2465, %rd2464;
	mul.rn.f64 	%fd33352, %fd77012, %fd77012;
	and.b32  	%r9611, %r18407, 1;
	setp.eq.b32 	%p3078, %r9611, 1;
	selp.f64 	%fd33353, 0dBDA8FF8320FD8164, 0d3DE5DB65F9785EBA, %p3078;
	ld.global.nc.v2.f64 	{%fd33354, %fd33355}, [%rd2466];
	fma.rn.f64 	%fd33356, %fd33353, %fd33352, %fd33354;
	fma.rn.f64 	%fd33357, %fd33356, %fd33352, %fd33355;
	ld.global.nc.v2.f64 	{%fd33358, %fd33359}, [%rd2466+16];
	fma.rn.f64 	%fd33360, %fd33357, %fd33352, %fd33358;
	fma.rn.f64 	%fd33361, %fd33360, %fd33352, %fd33359;
	ld.global.nc.v2.f64 	{%fd33362, %fd33363}, [%rd2466+32];
	fma.rn.f64 	%fd33364, %fd33361, %fd33352, %fd33362;
	fma.rn.f64 	%fd33365, %fd33364, %fd33352, %fd33363;
	fma.rn.f64 	%fd33366, %fd33365, %fd77012, %fd77012;
	fma.rn.f64 	%fd33367, %fd33365, %fd33352, 0d3FF0000000000000;
	selp.f64 	%fd33368, %fd33367, %fd33366, %p3078;
	and.b32  	%r9612, %r18407, 2;
	setp.eq.s32 	%p3079, %r9612, 0;
	mov.f64 	%fd33369, 0d0000000000000000;
	sub.f64 	%fd33370, %fd33369, %fd33368;
	selp.f64 	%fd33371, %fd33368, %fd33370, %p3079;
	mul.lo.s32 	%r9613, %r18375, 7;
	mul.wide.u32 	%rd2467, %r9613, 8;
	add.s64 	%rd2468, %rd33, %rd2467;
	ld.global.f64 	%fd33372, [%rd2468+24];
	cvt.rzi.s32.f64 	%r9614, %fd33372;
	cvta.to.global.u64 	%rd2469, %rd8015;
	mul.wide.s32 	%rd2470, %r9614, 8;
	add.s64 	%rd2471, %rd2469, %rd2470;
	ld.global.f64 	%fd4434, [%rd2471+40];
	neg.f64 	%fd33373, %fd4434;
	mul.f64 	%fd4435, %fd33371, %fd33373;
	@%p3075 bra 	$L__BB0_3110;
	mul.f64 	%fd33374, %fd77016, 0d3F91DF46A2529D3A;
	mul.f64 	%fd33375, %fd33374, 0d3FE45F306DC9C883;
	cvt.rni.s32.f64 	%r18408, %fd33375;
	cvt.rn.f64.s32 	%fd33376, %r18408;
	fma.rn.f64 	%fd33377, %fd33376, 0dBFF921FB54442D18, %fd33374;
	fma.rn.f64 	%fd33378, %fd33376, 0dBC91A62633145C00, %fd33377;
	fma.rn.f64 	%fd77014, %fd33376, 0dB97B839A252049C0, %fd33378;
	setp.ltu.f64 	%p3080, %fd4429, 0d41E0000000000000;
	@%p3080 bra 	$L__BB0_3109;
	mul.f64 	%fd33379, %fd77016, 0d3F91DF46A2529D3A;
	{ // callseq 387, 0
	.param .b64 param0;
	st.param.f64 	[param0], %fd33379;
	.param .align 16 .b8 retval0[16];
	call.uni (retval0), 
	__internal_trig_reduction_slowpathd, 
	(
	param0
	);
	ld.param.f64 	%fd77014, [retval0];
	ld.param.b32 	%r18408, [retval0+8];
	} // callseq 387
$L__BB0_3109:
	add.s32 	%r18409, %r18408, 1;
	bra.uni 	$L__BB0_3111;
$L__BB0_3110:
	mul.f64 	%fd33381, %fd77016, 0d3F91DF46A2529D3A;
	mov.f64 	%fd33382, 0d0000000000000000;
	mul.rn.f64 	%fd77014, %fd33381, %fd33382;
	mov.b32 	%r18409, 1;
$L__BB0_3111:
	setp.lt.s32 	%p3081, %r1743, 1;
	shl.b32 	%r9617, %r18409, 6;
	cvt.u64.u32 	%rd2472, %r9617;
	and.b64  	%rd2473, %rd2472, 64;
	mov.u64 	%rd2474, __cudart_sin_cos_coeffs;
	add.s64 	%rd2475, %rd2474, %rd2473;
	mul.rn.f64 	%fd33383, %fd77014, %fd77014;
	and.b32  	%r9618, %r18409, 1;
	setp.eq.b32 	%p3082, %r9618, 1;
	selp.f64 	%fd33384, 0dBDA8FF8320FD8164, 0d3DE5DB65F9785EBA, %p3082;
	ld.global.nc.v2.f64 	{%fd33385, %fd33386}, [%rd2475];
	fma.rn.f64 	%fd33387, %fd33384, %fd33383, %fd33385;
	fma.rn.f64 	%fd33388, %fd33387, %fd33383, %fd33386;
	ld.global.nc.v2.f64 	{%fd33389, %fd33390}, [%rd2475+16];
	fma.rn.f64 	%fd33391, %fd33388, %fd33383, %fd33389;
	fma.rn.f64 	%fd33392, %fd33391, %fd33383, %fd33390;
	ld.global.nc.v2.f64 	{%fd33393, %fd33394}, [%rd2475+32];
	fma.rn.f64 	%fd33395, %fd33392, %fd33383, %fd33393;
	fma.rn.f64 	%fd33396, %fd33395, %fd33383, %fd33394;
	fma.rn.f64 	%fd33397, %fd33396, %fd77014, %fd77014;
	fma.rn.f64 	%fd33398, %fd33396, %fd33383, 0d3FF0000000000000;
	selp.f64 	%fd33399, %fd33398, %fd33397, %p3082;
	and.b32  	%r9619, %r18409, 2;
	setp.eq.s32 	%p3083, %r9619, 0;
	mov.f64 	%fd33400, 0d0000000000000000;
	sub.f64 	%fd33401, %fd33400, %fd33399;
	selp.f64 	%fd33402, %fd33399, %fd33401, %p3083;
	mul.f64 	%fd4441, %fd4434, %fd33402;
	@%p3081 bra 	$L__BB0_3120;
	ld.local.f64 	%fd77015, [%rd26+8];
	mov.b32 	%r18410, 0;
$L__BB0_3113:
	ld.param.u64 	%rd8320, [_Z8FitGrainPdPiS0_S_S_S0_S0_S_S_S_S_S_S_S_S_S_S_S_S__param_3];
	mul.lo.s32 	%r9621, %r18410, 6;
	cvta.to.global.u64 	%rd2476, %rd8320;
	mul.wide.u32 	%rd2477, %r9621, 8;
	add.s64 	%rd2478, %rd2476, %rd2477;
	ld.global.f64 	%fd33403, [%rd2478+32];
	setp.leu.f64 	%p3084, %fd77015, %fd33403;
	@%p3084 bra 	$L__BB0_3119;
	ld.param.u64 	%rd8321, [_Z8FitGrainPdPiS0_S_S_S0_S0_S_S_S_S_S_S_S_S_S_S_S_S__param_3];
	cvta.to.global.u64 	%rd2479, %rd8321;
	mul.lo.s32 	%r9622, %r18410, 6;
	mul.wide.u32 	%rd2480, %r9622, 8;
	add.s64 	%rd2481, %rd2479, %rd2480;
	ld.global.f64 	%fd33404, [%rd2481+40];
	setp.geu.f64 	%p3085, %fd77015, %fd33404;
	@%p3085 bra 	$L__BB0_3119;
	ld.param.u64 	%rd8322, [_Z8FitGrainPdPiS0_S_S_S0_S0_S_S_S_S_S_S_S_S_S_S_S_S__param_3];
	cvta.to.global.u64 	%rd2482, %rd8322;
	mul.lo.s32 	%r9623, %r18410, 6;
	mul.wide.u32 	%rd2483, %r9623, 8;
	add.s64 	%rd2484, %rd2482, %rd2483;
	ld.global.f64 	%fd33405, [%rd2484];
	setp.leu.f64 	%p3086, %fd4435, %fd33405;
	@%p3086 bra 	$L__BB0_3119;
	ld.param.u64 	%rd8323, [_Z8FitGrainPdPiS0_S_S_S0_S0_S_S_S_S_S_S_S_S_S_S_S_S__param_3];
	cvta.to.global.u64 	%rd2485, %rd8323;
	mul.lo.s32 	%r9624, %r18410, 6;
	mul.wide.u32 	%rd2486, %r9624, 8;
	add.s64 	%rd2487, %rd2485, %rd2486;
	ld.global.f64 	%fd33406, [%rd2487+8];
	setp.geu.f64 	%p3087, %fd4435, %fd33406;
	@%p3087 bra 	$L__BB0_3119;
	ld.param.u64 	%rd8324, [_Z8FitGrainPdPiS0_S_S_S0_S0_S_S_S_S_S_S_S_S_S_S_S_S__param_3];
	cvta.to.global.u64 	%rd2488, %rd8324;
	mul.lo.s32 	%r9625, %r18410, 6;
	mul.wide.u32 	%rd2489, %r9625, 8;
	add.s64 	%rd2490, %rd2488, %rd2489;
	ld.global.f64 	%fd33407, [%rd2490+16];
	setp.leu.f64 	%p3088, %fd4441, %fd33407;
	@%p3088 bra 	$L__BB0_3119;
	ld.param.u64 	%rd8325, [_Z8FitGrainPdPiS0_S_S_S0_S0_S_S_S_S_S_S_S_S_S_S_S_S__param_3];
	cvta.to.global.u64 	%rd2491, %rd8325;
	mul.lo.s32 	%r9627, %r18410, 6;
	mul.wide.u32 	%rd2492, %r9627, 8;
	add.s64 	%rd2493, %rd2491, %rd2492;
	ld.global.f64 	%fd33408, [%rd2493+24];
	setp.lt.f64 	%p3089, %fd4441, %fd33408;
	mov.b32 	%r18413, 1;
	@%p3089 bra 	$L__BB0_3122;
$L__BB0_3119:
	add.s32 	%r18410, %r18410, 1;
	setp.ne.s32 	%p3090, %r18410, %r1743;
	mov.b32 	%r18413, 0;
	@%p3090 bra 	$L__BB0_3113;
$L__BB0_3120:
	mov.u32 	%r1832, %r18413;
	setp.eq.s32 	%p3091, %r1832, 0;
	mov.b32 	%r18413, 0;
	@%p3091 bra 	$L__BB0_3123;
	ld.local.f64 	%fd77015, [%rd26+8];
	mov.u32 	%r18413, %r1832;
$L__BB0_3122:
	shl.b32 	%r9630, %r18414, 3;
	mul.wide.s32 	%rd2494, %r9630, 8;
	add.s64 	%rd2495, %rd31, %rd2494;
	st.global.f64 	[%rd2495], %fd4435;
	st.global.f64 	[%rd2495+8], %fd4441;
	st.global.f64 	[%rd2495+16], %fd77015;
	st.global.f64 	[%rd2495+24], %fd4406;
	st.global.f64 	[%rd2495+32], %fd4407;
	st.global.f64 	[%rd2495+40], %fd4408;
	mul.lo.s32 	%r9631, %r18375, 7;
	mul.wide.u32 	%rd2496, %r9631, 8;
	add.s64 	%rd2497, %rd33, %rd2496;
	ld.global.f64 	%fd33409, [%rd2497+24];
	st.global.f64 	[%rd2495+48], %fd33409;
	st.global.f64 	[%rd2495+56], %fd77011;
	add.s32 	%r18414, %r18414, 1;
$L__BB0_3123:
	ld.param.u64 	%rd8170, [_Z8FitGrainPdPiS0_S_S_S0_S0_S_S_S_S_S_S_S_S_S_S_S_S__param_2];
	add.s32 	%r18375, %r18375, 1;
	cvta.to.global.u64 	%rd2498, %rd8170;
	ld.global.u32 	%r9632, [%rd2498+4];
	setp.lt.s32 	%p3092, %r18375, %r9632;
	@%p3092 bra 	$L__BB0_2978;
$L__BB0_3124:
	setp.lt.s32 	%p3093, %r1, 1;
	mov.f64 	%fd77018, 0d0000000000000000;
	@%p3093 bra 	$L__BB0_3249;
	ld.param.u64 	%rd8016, [_Z8FitGrainPdPiS0_S_S_S0_S0_S_S_S_S_S_S_S_S_S_S_S_S__param_0];
	ld.global.f64 	%fd4447, [%rd37];
	ld.global.f64 	%fd4448, [%rd37+8];
	ld.global.f64 	%fd4449, [%rd37+16];
	cvta.to.global.u64 	%rd2499, %rd8016;
	ld.global.f64 	%fd4450, [%rd2499];
	ld.global.f64 	%fd33412, [%rd2499+4160];
	mul.f64 	%fd4451, %fd33412, 0d3F91DF46A2529D3A;
	abs.f64 	%fd4452, %fd4451;
	setp.eq.f64 	%p3094, %fd4452, 0d7FF0000000000000;
	mul.f64 	%fd33413, %fd4451, 0d3FE45F306DC9C883;
	cvt.rni.s32.f64 	%r1839, %fd33413;
	cvt.rn.f64.s32 	%fd33414, %r1839;
	fma.rn.f64 	%fd33415, %fd33414, 0dBFF921FB54442D18, %fd4451;
	fma.rn.f64 	%fd33416, %fd33414, 0dBC91A62633145C00, %fd33415;
	fma.rn.f64 	%fd4453, %fd33414, 0dB97B839A252049C0, %fd33416;
	setp.ltu.f64 	%p3095, %fd4452, 0d41E0000000000000;
	abs.f64 	%fd4454, %fd33412;
	or.pred  	%p55, %p3094, %p3095;
	neg.f64 	%fd4455, %fd4450;
	mov.f64 	%fd77018, 0d0000000000000000;
	mov.b32 	%r18416, 0;
$L__BB0_3126:
	ld.param.u64 	%rd8626, [_Z8FitGrainPdPiS0_S_S_S0_S0_S_S_S_S_S_S_S_S_S_S_S_S__param_7];
	mul.lo.s32 	%r9634, %r18416, 9;
	cvta.to.global.u64 	%rd2500, %rd8626;
	mul.lo.s32 	%r9635, %r2, 9;
	mul.wide.s32 	%rd2501, %r9635, 8;
	add.s64 	%rd2502, %rd2500, %rd2501;
	mul.wide.u32 	%rd2503, %r9634, 8;
	add.s64 	%rd2504, %rd2502, %rd2503;
	ld.global.f64 	%fd4457, [%rd2504+40];
	ld.global.f64 	%fd4458, [%rd2504+48];
	ld.global.f64 	%fd4459, [%rd2504+32];
	mul.f64 	%fd33417, %fd4459, 0d3F91DF46A2529D3A;
	abs.f64 	%fd4460, %fd33417;
	setp.neu.f64 	%p3096, %fd4460, 0d7FF0000000000000;
	@%p3096 bra 	$L__BB0_3128;
	mul.f64 	%fd33425, %fd4459, 0d3F91DF46A2529D3A;
	mov.f64 	%fd33426, 0d0000000000000000;
	mul.rn.f64 	%fd77019, %fd33425, %fd33426;
	mov.b32 	%r18417, 0;
	bra.uni 	$L__BB0_3130;
$L__BB0_3128:
	mul.f64 	%fd33418, %fd4459, 0d3F91DF46A2529D3A;
	mul.f64 	%fd33419, %fd33418, 0d3FE45F306DC9C883;
	cvt.rni.s32.f64 	%r18417, %fd33419;
	cvt.rn.f64.s32 	%fd33420, %r18417;
	fma.rn.f64 	%fd33421, %fd33420, 0dBFF921FB54442D18, %fd33418;
	fma.rn.f64 	%fd33422, %fd33420, 0dBC91A62633145C00, %fd33421;
	fma.rn.f64 	%fd77019, %fd33420, 0dB97B839A252049C0, %fd33422;
	setp.ltu.f64 	%p3097, %fd4460, 0d41E0000000000000;
	@%p3097 bra 	$L__BB0_3130;
	mul.f64 	%fd33423, %fd4459, 0d3F91DF46A2529D3A;
	{ // callseq 388, 0
	.param .b64 param0;
	st.param.f64 	[param0], %fd33423;
	.param .align 16 .b8 retval0[16];
	call.uni (retval0), 
	__internal_trig_reduction_slowpathd, 
	(
	param0
	);
	ld.param.f64 	%fd77019, [retval0];
	ld.param.b32 	%r18417, [retval0+8];
	} // callseq 388
$L__BB0_3130:
	shl.b32 	%r9638, %r18417, 6;
	cvt.u64.u32 	%rd2505, %r9638;
	and.b64  	%rd2506, %rd2505, 64;
	mov.u64 	%rd2507, __cudart_sin_cos_coeffs;
	add.s64 	%rd2508, %rd2507, %rd2506;
	mul.rn.f64 	%fd33427, %fd77019, %fd77019;
	and.b32  	%r9639, %r18417, 1;
	setp.eq.b32 	%p3099, %r9639, 1;
	selp.f64 	%fd33428, 0dBDA8FF8320FD8164, 0d3DE5DB65F9785EBA, %p3099;
	ld.global.nc.v2.f64 	{%fd33429, %fd33430}, [%rd2508];
	fma.rn.f64 	%fd33431, %fd33428, %fd33427, %fd33429;
	fma.rn.f64 	%fd33432, %fd33431, %fd33427, %fd33430;
	ld.global.nc.v2.f64 	{%fd33433, %fd33434}, [%rd2508+16];
	fma.rn.f64 	%fd33435, %fd33432, %fd33427, %fd33433;
	fma.rn.f64 	%fd33436, %fd33435, %fd33427, %fd33434;
	ld.global.nc.v2.f64 	{%fd33437, %fd33438}, [%rd2508+32];
	fma.rn.f64 	%fd33439, %fd33436, %fd33427, %fd33437;
	fma.rn.f64 	%fd33440, %fd33439, %fd33427, %fd33438;
	fma.rn.f64 	%fd33441, %fd33440, %fd77019, %fd77019;
	fma.rn.f64 	%fd33442, %fd33440, %fd33427, 0d3FF0000000000000;
	selp.f64 	%fd33443, %fd33442, %fd33441, %p3099;
	and.b32  	%r9640, %r18417, 2;
	setp.eq.s32 	%p3100, %r9640, 0;
	mov.f64 	%fd33444, 0d0000000000000000;
	sub.f64 	%fd33445, %fd33444, %fd33443;
	selp.f64 	%fd4465, %fd33443, %fd33445, %p3100;
	@%p3096 bra 	$L__BB0_3132;
	mul.f64 	%fd33453, %fd4459, 0d3F91DF46A2529D3A;
	mov.f64 	%fd33454, 0d0000000000000000;
	mul.rn.f64 	%fd77021, %fd33453, %fd33454;
	mov.b32 	%r18419, 1;
	bra.uni 	$L__BB0_3135;
$L__BB0_3132:
	mul.f64 	%fd33446, %fd4459, 0d3F91DF46A2529D3A;
	mul.f64 	%fd33447, %fd33446, 0d3FE45F306DC9C883;
	cvt.rni.s32.f64 	%r18418, %fd33447;
	cvt.rn.f64.s32 	%fd33448, %r18418;
	fma.rn.f64 	%fd33449, %fd33448, 0dBFF921FB54442D18, %fd33446;
	fma.rn.f64 	%fd33450, %fd33448, 0dBC91A62633145C00, %fd33449;
	fma.rn.f64 	%fd77021, %fd33448, 0dB97B839A252049C0, %fd33450;
	setp.ltu.f64 	%p3101, %fd4460, 0d41E0000000000000;
	@%p3101 bra 	$L__BB0_3134;
	mul.f64 	%fd33451, %fd4459, 0d3F91DF46A2529D3A;
	{ // callseq 389, 0
	.param .b64 param0;
	st.param.f64 	[param0], %fd33451;
	.param .align 16 .b8 retval0[16];
	call.uni (retval0), 
	__internal_trig_reduction_slowpathd, 
	(
	param0
	);
	ld.param.f64 	%fd77021, [retval0];
	ld.param.b32 	%r18418, [retval0+8];
	} // callseq 389
$L__BB0_3134:
	add.s32 	%r18419, %r18418, 1;
$L__BB0_3135:
	mov.f64 	%fd33455, 0d0000000000000000;
	mul.rn.f64 	%fd77023, %fd4451, %fd33455;
	shl.b32 	%r9644, %r18419, 6;
	cvt.u64.u32 	%rd2509, %r9644;
	and.b64  	%rd2510, %rd2509, 64;
	mov.u64 	%rd2511, __cudart_sin_cos_coeffs;
	add.s64 	%rd2512, %rd2511, %rd2510;
	mul.rn.f64 	%fd33456, %fd77021, %fd77021;
	and.b32  	%r9645, %r18419, 1;
	setp.eq.b32 	%p3103, %r9645, 1;
	selp.f64 	%fd33457, 0dBDA8FF8320FD8164, 0d3DE5DB65F9785EBA, %p3103;
	ld.global.nc.v2.f64 	{%fd33458, %fd33459}, [%rd2512];
	fma.rn.f64 	%fd33460, %fd33457, %fd33456, %fd33458;
	fma.rn.f64 	%fd33461, %fd33460, %fd33456, %fd33459;
	ld.global.nc.v2.f64 	{%fd33462, %fd33463}, [%rd2512+16];
	fma.rn.f64 	%fd33464, %fd33461, %fd33456, %fd33462;
	fma.rn.f64 	%fd33465, %fd33464, %fd33456, %fd33463;
	ld.global.nc.v2.f64 	{%fd33466, %fd33467}, [%rd2512+32];
	fma.rn.f64 	%fd33468, %fd33465, %fd33456, %fd33466;
	fma.rn.f64 	%fd33469, %fd33468, %fd33456, %fd33467;
	fma.rn.f64 	%fd33470, %fd33469, %fd77021, %fd77021;
	fma.rn.f64 	%fd33471, %fd33469, %fd33456, 0d3FF0000000000000;
	selp.f64 	%fd33472, %fd33471, %fd33470, %p3103;
	and.b32  	%r9646, %r18419, 2;
	setp.eq.s32 	%p3104, %r9646, 0;
	sub.f64 	%fd33473, %fd33455, %fd33472;
	selp.f64 	%fd33474, %fd33472, %fd33473, %p3104;
	mul.f64 	%fd33475, %fd4447, %fd33474;
	mul.f64 	%fd33476, %fd4448, %fd4465;
	sub.f64 	%fd4472, %fd33475, %fd33476;
	mul.f64 	%fd33477, %fd4448, %fd33474;
	fma.rn.f64 	%fd4473, %fd4447, %fd4465, %fd33477;
	mov.b32 	%r18421, 1;
	@%p3094 bra 	$L__BB0_3139;
	mov.f64 	%fd77023, %fd4453;
	mov.u32 	%r18420, %r1839;
	@%p3095 bra 	$L__BB0_3138;
	{ // callseq 390, 0
	.param .b64 param0;
	st.param.f64 	[param0], %fd4451;
	.param .align 16 .b8 retval0[16];
	call.uni (retval0), 
	__internal_trig_reduction_slowpathd, 
	(
	param0
	);
	ld.param.f64 	%fd77023, [retval0];
	ld.param.b32 	%r18420, [retval0+8];
	} // callseq 390
$L__BB0_3138:
	add.s32 	%r18421, %r18420, 1;
$L__BB0_3139:
	setp.eq.f64 	%p3106, %fd4452, 0d7FF0000000000000;
	selp.b32 	%r18422, 0, %r1839, %p3106;
	mov.f64 	%fd33479, 0d0000000000000000;
	mul.rn.f64 	%fd33480, %fd4451, %fd33479;
	selp.f64 	%fd77024, %fd33480, %fd4453, %p3106;
	shl.b32 	%r9648, %r18421, 6;
	cvt.u64.u32 	%rd2513, %r9648;
	and.b64  	%rd2514, %rd2513, 64;
	mov.u64 	%rd2515, __cudart_sin_cos_coeffs;
	add.s64 	%rd2516, %rd2515, %rd2514;
	mul.rn.f64 	%fd33481, %fd77023, %fd77023;
	and.b32  	%r9649, %r18421, 1;
	setp.eq.b32 	%p3107, %r9649, 1;
	selp.f64 	%fd33482, 0dBDA8FF8320FD8164, 0d3DE5DB65F9785EBA, %p3107;
	ld.global.nc.v2.f64 	{%fd33483, %fd33484}, [%rd2516];
	fma.rn.f64 	%fd33485, %fd33482, %fd33481, %fd33483;
	fma.rn.f64 	%fd33486, %fd33485, %fd33481, %fd33484;
	ld.global.nc.v2.f64 	{%fd33487, %fd33488}, [%rd2516+16];
	fma.rn.f64 	%fd33489, %fd33486, %fd33481, %fd33487;
	fma.rn.f64 	%fd33490, %fd33489, %fd33481, %fd33488;
	ld.global.nc.v2.f64 	{%fd33491, %fd33492}, [%rd2516+32];
	fma.rn.f64 	%fd33493, %fd33490, %fd33481, %fd33491;
	fma.rn.f64 	%fd33494, %fd33493, %fd33481, %fd33492;
	fma.rn.f64 	%fd33495, %fd33494, %fd77023, %fd77023;
	fma.rn.f64 	%fd33496, %fd33494, %fd33481, 0d3FF0000000000000;
	selp.f64 	%fd33497, %fd33496, %fd33495, %p3107;
	and.b32  	%r9650, %r18421, 2;
	setp.eq.s32 	%p3108, %r9650, 0;
	sub.f64 	%fd33498, %fd33479, %fd33497;
	selp.f64 	%fd4478, %fd33497, %fd33498, %p3108;
	@%p55 bra 	$L__BB0_3141;
	{ // callseq 391, 0
	.param .b64 param0;
	st.param.f64 	[param0], %fd4451;
	.param .align 16 .b8 retval0[16];
	call.uni (retval0), 
	__internal_trig_reduction_slowpathd, 
	(
	param0
	);
	ld.param.f64 	%fd77024, [retval0];
	ld.param.b32 	%r18422, [retval0+8];
	} // callseq 391
$L__BB0_3141:
	setp.leu.f64 	%p3109, %fd4454, 0d3F947AE147AE147B;
	shl.b32 	%r9652, %r18422, 6;
	cvt.u64.u32 	%rd2517, %r9652;
	and.b64  	%rd2518, %rd2517, 64;
	mov.u64 	%rd2519, __cudart_sin_cos_coeffs;
	add.s64 	%rd2520, %rd2519, %rd2518;
	mul.rn.f64 	%fd33500, %fd77024, %fd77024;
	and.b32  	%r9653, %r18422, 1;
	setp.eq.b32 	%p3110, %r9653, 1;
	selp.f64 	%fd33501, 0dBDA8FF8320FD8164, 0d3DE5DB65F9785EBA, %p3110;
	ld.global.nc.v2.f64 	{%fd33502, %fd33503}, [%rd2520];
	fma.rn.f64 	%fd33504, %fd33501, %fd33500, %fd33502;
	fma.rn.f64 	%fd33505, %fd33504, %fd33500, %fd33503;
	ld.global.nc.v2.f64 	{%fd33506, %fd33507}, [%rd2520+16];
	fma.rn.f64 	%fd33508, %fd33505, %fd33500, %fd33506;
	fma.rn.f64 	%fd33509, %fd33508, %fd33500, %fd33507;
	ld.global.nc.v2.f64 	{%fd33510, %fd33511}, [%rd2520+32];
	fma.rn.f64 	%fd33512, %fd33509, %fd33500, %fd33510;
	fma.rn.f64 	%fd33513, %fd33512, %fd33500, %fd33511;
	fma.rn.f64 	%fd33514, %fd33513, %fd77024, %fd77024;
	fma.rn.f64 	%fd33515, %fd33513, %fd33500, 0d3FF0000000000000;
	selp.f64 	%fd33516, %fd33515, %fd33514, %p3110;
	and.b32  	%r9654, %r18422, 2;
	setp.eq.s32 	%p3111, %r9654, 0;
	mov.f64 	%fd33517, 0d0000000000000000;
	sub.f64 	%fd33518, %fd33517, %fd33516;
	selp.f64 	%fd33519, %fd33516, %fd33518, %p3111;
	mul.f64 	%fd33520, %fd4472, %fd4478;
	mul.f64 	%fd33521, %fd4449, %fd33519;
	sub.f64 	%fd33522, %fd33520, %fd33521;
	mul.f64 	%fd33523, %fd4472, %fd33519;
	fma.rn.f64 	%fd33524, %fd4449, %fd4478, %fd33523;
	mul.f64 	%fd33525, %fd1, %fd4473;
	mul.f64 	%fd33526, %fd2, %fd33524;
	sub.f64 	%fd33527, %fd33525, %fd33526;
	mul.f64 	%fd33528, %fd1, %fd33524;
	fma.rn.f64 	%fd33529, %fd2, %fd4473, %fd33528;
	sub.f64 	%fd33530, %fd4450, %fd33522;
	sub.f64 	%fd33531, %fd4457, %fd33527;
	sub.f64 	%fd33532, %fd4458, %fd33529;
	mul.f64 	%fd33533, %fd33531, %fd33531;
	fma.rn.f64 	%fd33534, %fd33530, %fd33530, %fd33533;
	fma.rn.f64 	%fd33535, %fd33532, %fd33532, %fd33534;
	sqrt.rn.f64 	%fd33536, %fd33535;
	div.rn.f64 	%fd33537, %fd33530, %fd33536;
	div.rn.f64 	%fd33538, %fd33531, %fd33536;
	div.rn.f64 	%fd33539, %fd33532, %fd33536;
	mul.f64 	%fd33540, %fd33522, %fd33538;
	div.rn.f64 	%fd33541, %fd33540, %fd33537;
	sub.f64 	%fd4481, %fd33527, %fd33541;
	mul.f64 	%fd33542, %fd33522, %fd33539;
	div.rn.f64 	%fd33543, %fd33542, %fd33537;
	sub.f64 	%fd4482, %fd33529, %fd33543;
	@%p3109 bra 	$L__BB0_3242;
	ld.param.u64 	%rd8017, [_Z8FitGrainPdPiS0_S_S_S0_S0_S_S_S_S_S_S_S_S_S_S_S_S__param_0];
	sub.f64 	%fd4483, %fd4457, %fd4481;
	sub.f64 	%fd4484, %fd4458, %fd4482;
	cvta.to.global.u64 	%rd2521, %rd8017;
	ld.global.f64 	%fd4485, [%rd2521+4152];
	mul.f64 	%fd33544, %fd4484, %fd4484;
	fma.rn.f64 	%fd33545, %fd4483, %fd4483, %fd33544;
	sqrt.rn.f64 	%fd4486, %fd33545;
	div.rn.f64 	%fd4487, %fd4486, %fd4450;
	abs.f64 	%fd4488, %fd4487;
	setp.leu.f64 	%p3112, %fd4488, 0d3FF0000000000000;
	mov.f64 	%fd77025, %fd4488;
	@%p3112 bra 	$L__BB0_3144;
	rcp.approx.ftz.f64 	%fd33546, %fd4488;
	neg.f64 	%fd33547, %fd4488;
	fma.rn.f64 	%fd33548, %fd33547, %fd33546, 0d3FF0000000000000;
	fma.rn.f64 	%fd33549, %fd33548, %fd33548, %fd33548;
	fma.rn.f64 	%fd33550, %fd33549, %fd33546, %fd33546;
	setp.eq.f64 	%p3113, %fd4488, 0d7FF0000000000000;
	selp.f64 	%fd77025, 0d0000000000000000, %fd33550, %p3113;
$L__BB0_3144:
	setp.gt.f64 	%p3114, %fd4488, 0d3FF0000000000000;
	mul.f64 	%fd33551, %fd77025, %fd77025;
	fma.rn.f64 	%fd33552, %fd33551, 0dBEF53E1D2A25FF7E, 0d3F2D3B63DBB65B49;
	fma.rn.f64 	%fd33553, %fd33552, %fd33551, 0dBF5312788DDE082E;
	fma.rn.f64 	%fd33554, %fd33553, %fd33551, 0d3F6F9690C8249315;
	fma.rn.f64 	%fd33555, %fd33554, %fd33551, 0dBF82CF5AABC7CF0D;
	fma.rn.f64 	%fd33556, %fd33555, %fd33551, 0d3F9162B0B2A3BFDE;
	fma.rn.f64 	%fd33557, %fd33556, %fd33551, 0dBF9A7256FEB6FC6B;
	fma.rn.f64 	%fd33558, %fd33557, %fd33551, 0d3FA171560CE4A489;
	fma.rn.f64 	%fd33559, %fd33558, %fd33551, 0dBFA4F44D841450E4;
	fma.rn.f64 	%fd33560, %fd33559, %fd33551, 0d3FA7EE3D3F36BB95;
	fma.rn.f64 	%fd33561, %fd33560, %fd33551, 0dBFAAD32AE04A9FD1;
	fma.rn.f64 	%fd33562, %fd33561, %fd33551, 0d3FAE17813D66954F;
	fma.rn.f64 	%fd33563, %fd33562, %fd33551, 0dBFB11089CA9A5BCD;
	fma.rn.f64 	%fd33564, %fd33563, %fd33551, 0d3FB3B12B2DB51738;
	fma.rn.f64 	%fd33565, %fd33564, %fd33551, 0dBFB745D022F8DC5C;
	fma.rn.f64 	%fd33566, %fd33565, %fd33551, 0d3FBC71C709DFE927;
	fma.rn.f64 	%fd33567, %fd33566, %fd33551, 0dBFC2492491FA1744;
	fma.rn.f64 	%fd33568, %fd33567, %fd33551, 0d3FC99999999840D2;
	fma.rn.f64 	%fd33569, %fd33568, %fd33551, 0dBFD555555555544C;
	mul.f64 	%fd33570, %fd33551, %fd33569;
	fma.rn.f64 	%fd33571, %fd33570, %fd77025, %fd77025;
	mov.f64 	%fd33572, 0d3FF921FB54442D18;
	sub.f64 	%fd33573, %fd33572, %fd33571;
	selp.f64 	%fd33574, %fd33573, %fd33571, %p3114;
	copysign.f64 	%fd33575, %fd4487, %fd33574;
	mul.f64 	%fd33576, %fd33575, 0d3FEFFFFFFFFFFFFF;
	mul.f64 	%fd4491, %fd33576, 0d3FE0000000000000;
	abs.f64 	%fd4492, %fd4491;
	setp.neu.f64 	%p3115, %fd4492, 0d7FF0000000000000;
	@%p3115 bra 	$L__BB0_3146;
	mov.f64 	%fd33582, 0d0000000000000000;
	mul.rn.f64 	%fd77026, %fd4491, %fd33582;
	mov.b32 	%r18423, 0;
	bra.uni 	$L__BB0_3148;
$L__BB0_3146:
	mul.f64 	%fd33577, %fd4491, 0d3FE45F306DC9C883;
	cvt.rni.s32.f64 	%r18423, %fd33577;
	cvt.rn.f64.s32 	%fd33578, %r18423;
	fma.rn.f64 	%fd33579, %fd33578, 0dBFF921FB54442D18, %fd4491;
	fma.rn.f64 	%fd33580, %fd33578, 0dBC91A62633145C00, %fd33579;
	fma.rn.f64 	%fd77026, %fd33578, 0dB97B839A252049C0, %fd33580;
	setp.ltu.f64 	%p3116, %fd4492, 0d41E0000000000000;
	@%p3116 bra 	$L__BB0_3148;
	{ // callseq 392, 0
	.param .b64 param0;
	st.param.f64 	[param0], %fd4491;
	.param .align 16 .b8 retval0[16];
	call.uni (retval0), 
	__internal_trig_reduction_slowpathd, 
	(
	param0
	);
	ld.param.f64 	%fd77026, [retval0];
	ld.param.b32 	%r18423, [retval0+8];
	} // callseq 392
$L__BB0_3148:
	shl.b32 	%r9657, %r18423, 6;
	cvt.u64.u32 	%rd2522, %r9657;
	and.b64  	%rd2523, %rd2522, 64;
	mov.u64 	%rd2524, __cudart_sin_cos_coeffs;
	add.s64 	%rd2525, %rd2524, %rd2523;
	mul.rn.f64 	%fd33583, %fd77026, %fd77026;
	and.b32  	%r9658, %r18423, 1;
	setp.eq.b32 	%p3118, %r9658, 1;
	selp.f64 	%fd33584, 0dBDA8FF8320FD8164, 0d3DE5DB65F9785EBA, %p3118;
	ld.global.nc.v2.f64 	{%fd33585, %fd33586}, [%rd2525];
	fma.rn.f64 	%fd33587, %fd33584, %fd33583, %fd33585;
	fma.rn.f64 	%fd33588, %fd33587, %fd33583, %fd33586;
	ld.global.nc.v2.f64 	{%fd33589, %fd33590}, [%rd2525+16];
	fma.rn.f64 	%fd33591, %fd33588, %fd33583, %fd33589;
	fma.rn.f64 	%fd33592, %fd33591, %fd33583, %fd33590;
	ld.global.nc.v2.f64 	{%fd33593, %fd33594}, [%rd2525+32];
	fma.rn.f64 	%fd33595, %fd33592, %fd33583, %fd33593;
	fma.rn.f64 	%fd33596, %fd33595, %fd33583, %fd33594;
	fma.rn.f64 	%fd33597, %fd33596, %fd77026, %fd77026;
	fma.rn.f64 	%fd33598, %fd33596, %fd33583, 0d3FF0000000000000;
	selp.f64 	%fd33599, %fd33598, %fd33597, %p3118;
	and.b32  	%r9659, %r18423, 2;
	setp.eq.s32 	%p3119, %r9659, 0;
	mov.f64 	%fd33600, 0d0000000000000000;
	sub.f64 	%fd33601, %fd33600, %fd33599;
	selp.f64 	%fd4497, %fd33599, %fd33601, %p3119;
	@%p3115 bra 	$L__BB0_3150;
	mov.f64 	%fd33607, 0d0000000000000000;
	mul.rn.f64 	%fd77028, %fd4491, %fd33607;
	mov.b32 	%r18425, 1;
	bra.uni 	$L__BB0_3153;
$L__BB0_3150:
	mul.f64 	%fd33602, %fd4491, 0d3FE45F306DC9C883;
	cvt.rni.s32.f64 	%r18424, %fd33602;
	cvt.rn.f64.s32 	%fd33603, %r18424;
	fma.rn.f64 	%fd33604, %fd33603, 0dBFF921FB54442D18, %fd4491;
	fma.rn.f64 	%fd33605, %fd33603, 0dBC91A62633145C00, %fd33604;
	fma.rn.f64 	%fd77028, %fd33603, 0dB97B839A252049C0, %fd33605;
	setp.ltu.f64 	%p3120, %fd4492, 0d41E0000000000000;
	@%p3120 bra 	$L__BB0_3152;
	{ // callseq 393, 0
	.param .b64 param0;
	st.param.f64 	[param0], %fd4491;
	.param .align 16 .b8 retval0[16];
	call.uni (retval0), 
	__internal_trig_reduction_slowpathd, 
	(
	param0
	);
	ld.param.f64 	%fd77028, [retval0];
	ld.param.b32 	%r18424, [retval0+8];
	} // callseq 393
$L__BB0_3152:
	add.s32 	%r18425, %r18424, 1;
$L__BB0_3153:
	mov.f64 	%fd33608, 0d0000000000000000;
	mul.rn.f64 	%fd77032, %fd4451, %fd33608;
	setp.eq.f64 	%p3121, %fd4452, 0d7FF0000000000000;
	shl.b32 	%r9664, %r18425, 6;
	cvt.u64.u32 	%rd2526, %r9664;
	and.b64  	%rd2527, %rd2526, 64;
	mov.u64 	%rd2528, __cudart_sin_cos_coeffs;
	add.s64 	%rd2529, %rd2528, %rd2527;
	mul.rn.f64 	%fd33609, %fd77028, %fd77028;
	and.b32  	%r9665, %r18425, 1;
	setp.eq.b32 	%p3122, %r9665, 1;
	selp.f64 	%fd33610, 0dBDA8FF8320FD8164, 0d3DE5DB65F9785EBA, %p3122;
	ld.global.nc.v2.f64 	{%fd33611, %fd33612}, [%rd2529];
	fma.rn.f64 	%fd33613, %fd33610, %fd33609, %fd33611;
	fma.rn.f64 	%fd33614, %fd33613, %fd33609, %fd33612;
	ld.global.nc.v2.f64 	{%fd33615, %fd33616}, [%rd2529+16];
	fma.rn.f64 	%fd33617, %fd33614, %fd33609, %fd33615;
	fma.rn.f64 	%fd33618, %fd33617, %fd33609, %fd33616;
	ld.global.nc.v2.f64 	{%fd33619, %fd33620}, [%rd2529+32];
	fma.rn.f64 	%fd33621, %fd33618, %fd33609, %fd33619;
	fma.rn.f64 	%fd33622, %fd33621, %fd33609, %fd33620;
	fma.rn.f64 	%fd33623, %fd33622, %fd77028, %fd77028;
	fma.rn.f64 	%fd33624, %fd33622, %fd33609, 0d3FF0000000000000;
	selp.f64 	%fd33625, %fd33624, %fd33623, %p3122;
	and.b32  	%r9666, %r18425, 2;
	setp.eq.s32 	%p3123, %r9666, 0;
	sub.f64 	%fd33626, %fd33608, %fd33625;
	selp.f64 	%fd4504, %fd33625, %fd33626, %p3123;
	add.f64 	%fd33627, %fd4497, %fd4497;
	div.rn.f64 	%fd4505, %fd33627, %fd4485;
	mov.b32 	%r18428, 1;
	mov.b32 	%r18429, 0;
	mov.f64 	%fd77031, %fd77032;
	@%p3121 bra 	$L__BB0_3157;
	setp.ltu.f64 	%p3124, %fd4452, 0d41E0000000000000;
	mov.f64 	%fd77031, %fd4453;
	mov.u32 	%r18426, %r1839;
	@%p3124 bra 	$L__BB0_3156;
	{ // callseq 394, 0
	.param .b64 param0;
	st.param.f64 	[param0], %fd4451;
	.param .align 16 .b8 retval0[16];
	call.uni (retval0), 
	__internal_trig_reduction_slowpathd, 
	(
	param0
	);
	ld.param.f64 	%fd77031, [retval0];
	ld.param.b32 	%r18426, [retval0+8];
	} // callseq 394
$L__BB0_3156:
	add.s32 	%r18428, %r18426, 1;
	mov.u32 	%r18429, %r1839;
	mov.f64 	%fd77032, %fd4453;
$L__BB0_3157:
	shl.b32 	%r9668, %r18428, 6;
	cvt.u64.u32 	%rd2530, %r9668;
	and.b64  	%rd2531, %rd2530, 64;
	mov.u64 	%rd2532, __cudart_sin_cos_coeffs;
	add.s64 	%rd2533, %rd2532, %rd2531;
	mul.rn.f64 	%fd33629, %fd77031, %fd77031;
	and.b32  	%r9669, %r18428, 1;
	setp.eq.b32 	%p3125, %r9669, 1;
	selp.f64 	%fd33630, 0dBDA8FF8320FD8164, 0d3DE5DB65F9785EBA, %p3125;
	ld.global.nc.v2.f64 	{%fd33631, %fd33632}, [%rd2533];
	fma.rn.f64 	%fd33633, %fd33630, %fd33629, %fd33631;
	fma.rn.f64 	%fd33634, %fd33633, %fd33629, %fd33632;
	ld.global.nc.v2.f64 	{%fd33635, %fd33636}, [%rd2533+16];
	fma.rn.f64 	%fd33637, %fd33634, %fd33629, %fd33635;
	fma.rn.f64 	%fd33638, %fd33637, %fd33629, %fd33636;
	ld.global.nc.v2.f64 	{%fd33639, %fd33640}, [%rd2533+32];
	fma.rn.f64 	%fd33641, %fd33638, %fd33629, %fd33639;
	fma.rn.f64 	%fd33642, %fd33641, %fd33629, %fd33640;
	fma.rn.f64 	%fd33643, %fd33642, %fd77031, %fd77031;
	fma.rn.f64 	%fd33644, %fd33642, %fd33629, 0d3FF0000000000000;
	selp.f64 	%fd33645, %fd33644, %fd33643, %p3125;
	and.b32  	%r9670, %r18428, 2;
	setp.eq.s32 	%p3126, %r9670, 0;
	mov.f64 	%fd33646, 0d0000000000000000;
	sub.f64 	%fd33647, %fd33646, %fd33645;
	selp.f64 	%fd4510, %fd33645, %fd33647, %p3126;
	@%p55 bra 	$L__BB0_3159;
	{ // callseq 395, 0
	.param .b64 param0;
	st.param.f64 	[param0], %fd4451;
	.param .align 16 .b8 retval0[16];
	call.uni (retval0), 
	__internal_trig_reduction_slowpathd, 
	(
	param0
	);
	ld.param.f64 	%fd77032, [retval0];
	ld.param.b32 	%r18429, [retval0+8];
	} // callseq 395
$L__BB0_3159:
	shl.b32 	%r9672, %r18429, 6;
	cvt.u64.u32 	%rd2534, %r9672;
	and.b64  	%rd2535, %rd2534, 64;
	mov.u64 	%rd2536, __cudart_sin_cos_coeffs;
	add.s64 	%rd2537, %rd2536, %rd2535;
	mul.rn.f64 	%fd33649, %fd77032, %fd77032;
	and.b32  	%r9673, %r18429, 1;
	setp.eq.b32 	%p3127, %r9673, 1;
	selp.f64 	%fd33650, 0dBDA8FF8320FD8164, 0d3DE5DB65F9785EBA, %p3127;
	ld.global.nc.v2.f64 	{%fd33651, %fd33652}, [%rd2537];
	fma.rn.f64 	%fd33653, %fd33650, %fd33649, %fd33651;
	fma.rn.f64 	%fd33654, %fd33653, %fd33649, %fd33652;
	ld.global.nc.v2.f64 	{%fd33655, %fd33656}, [%rd2537+16];
	fma.rn.f64 	%fd33657, %fd33654, %fd33649, %fd33655;
	fma.rn.f64 	%fd33658, %fd33657, %fd33649, %fd33656;
	ld.global.nc.v2.f64 	{%fd33659, %fd33660}, [%rd2537+32];
	fma.rn.f64 	%fd33661, %fd33658, %fd33649, %fd33659;
	fma.rn.f64 	%fd33662, %fd33661, %fd33649, %fd33660;
	fma.rn.f64 	%fd33663, %fd33662, %fd77032, %fd77032;
	fma.rn.f64 	%fd33664, %fd33662, %fd33649, 0d3FF0000000000000;
	selp.f64 	%fd33665, %fd33664, %fd33663, %p3127;
	and.b32  	%r9674, %r18429, 2;
	setp.eq.s32 	%p3128, %r9674, 0;
	mov.f64 	%fd33666, 0d0000000000000000;
	sub.f64 	%fd33667, %fd33666, %fd33665;
	selp.f64 	%fd4513, %fd33665, %fd33667, %p3128;
	div.rn.f64 	%fd4514, %fd4484, %fd4486;
	{
	.reg .b32 %temp; 
	mov.b64 	{%temp, %r1871}, %fd4514;
	}
	abs.f64 	%fd4515, %fd4514;
	{
	.reg .b32 %temp; 
	mov.b64 	{%temp, %r9675}, %fd4515;
	}
	setp.gt.s32 	%p3129, %r9675, 1071801957;
	@%p3129 bra 	$L__BB0_3163;
	mul.f64 	%fd33708, %fd4514, %fd4514;
	fma.rn.f64 	%fd33709, %fd33708, 0d3FB0066BDC1895E9, 0dBFB3823B180754AF;
	fma.rn.f64 	%fd33710, %fd33709, %fd33708, 0d3FB11E52CC2F79AE;
	fma.rn.f64 	%fd33711, %fd33710, %fd33708, 0dBF924EAF3526861B;
	fma.rn.f64 	%fd33712, %fd33711, %fd33708, 0d3F91DF02A31E6CB7;
	fma.rn.f64 	%fd33713, %fd33712, %fd33708, 0d3F847D18B0EEC6CC;
	fma.rn.f64 	%fd33714, %fd33713, %fd33708, 0d3F8D0AF961BA53B0;
	fma.rn.f64 	%fd33715, %fd33714, %fd33708, 0d3F91BF7734CF1C48;
	fma.rn.f64 	%fd33716, %fd33715, %fd33708, 0d3F96E91483144EF7;
	fma.rn.f64 	%fd33717, %fd33716, %fd33708, 0d3F9F1C6E0A4F9F81;
	fma.rn.f64 	%fd33718, %fd33717, %fd33708, 0d3FA6DB6DC27FA92B;
	fma.rn.f64 	%fd33719, %fd33718, %fd33708, 0d3FB333333320F91B;
	fma.rn.f64 	%fd33720, %fd33719, %fd33708, 0d3FC5555555555F4D;
	mul.f64 	%fd33721, %fd33708, %fd33720;
	fma.rn.f64 	%fd4516, %fd33721, %fd4515, %fd4515;
	setp.gt.s32 	%p3133, %r1871, -1;
	@%p3133 bra 	$L__BB0_3162;
	mov.f64 	%fd33726, 0d3C91A62633145C07;
	add.rn.f64 	%fd33727, %fd4516, %fd33726;
	mov.f64 	%fd33728, 0d3FF921FB54442D18;
	add.rn.f64 	%fd77033, %fd33728, %fd33727;
	bra.uni 	$L__BB0_3164;
$L__BB0_3162:
	mov.f64 	%fd33722, 0dBC91A62633145C07;
	add.rn.f64 	%fd33723, %fd4516, %fd33722;
	neg.f64 	%fd33724, %fd33723;
	mov.f64 	%fd33725, 0d3FF921FB54442D18;
	add.rn.f64 	%fd77033, %fd33725, %fd33724;
	bra.uni 	$L__BB0_3164;
$L__BB0_3163:
	mov.f64 	%fd33668, 0d3FF0000000000000;
	sub.f64 	%fd33669, %fd33668, %fd4515;
	{
	.reg .b32 %temp; 
	mov.b64 	{%r9676, %temp}, %fd33669;
	}
	{
	.reg .b32 %temp; 
	mov.b64 	{%temp, %r9677}, %fd33669;
	}
	add.s32 	%r9678, %r9677, -1048576;
	mov.b64 	%fd33670, {%r9676, %r9678};
	rsqrt.approx.ftz.f64 	%fd33671, %fd33670;
	{
	.reg .b32 %temp; 
	mov.b64 	{%r9679, %temp}, %fd33671;
	}
	{
	.reg .b32 %temp; 
	mov.b64 	{%temp, %r9680}, %fd33671;
	}
	add.s32 	%r9681, %r9680, -1048576;
	mov.b64 	%fd33672, {%r9679, %r9681};
	mul.f64 	%fd33673, %fd33670, %fd33671;
	neg.f64 	%fd33674, %fd33673;
	fma.rn.f64 	%fd33675, %fd33673, %fd33674, %fd33670;
	fma.rn.f64 	%fd33676, %fd33675, %fd33672, %fd33673;
	neg.f64 	%fd33677, %fd33676;
	fma.rn.f64 	%fd33678, %fd33671, %fd33677, 0d3FF0000000000000;
	fma.rn.f64 	%fd33679, %fd33678, %fd33672, %fd33672;
	fma.rn.f64 	%fd33680, %fd33676, %fd33677, %fd33670;
	fma.rn.f64 	%fd33681, %fd33680, %fd33679, %fd33676;
	{
	.reg .b32 %temp; 
	mov.b64 	{%r9682, %temp}, %fd33681;
	}
	{
	.reg .b32 %temp; 
	mov.b64 	{%temp, %r9683}, %fd33681;
	}
	add.s32 	%r9684, %r9683, 1048576;
	mov.b64 	%fd33682, {%r9682, %r9684};
	fma.rn.f64 	%fd33683, %fd33669, 0d3EC715B371155F70, 0dBEBAC2FE66FAAC4B;
	fma.rn.f64 	%fd33684, %fd33683, %fd33669, 0d3ED9A9B88EFCD9B8;
	fma.rn.f64 	%fd33685, %fd33684, %fd33669, 0d3EDD0F40A8A0C4C3;
	fma.rn.f64 	%fd33686, %fd33685, %fd33669, 0d3EF46D4CFA9E0E1F;
	fma.rn.f64 	%fd33687, %fd33686, %fd33669, 0d3F079C168D1E2422;
	fma.rn.f64 	%fd33688, %fd33687, %fd33669, 0d3F1C9A88C3BCA540;
	fma.rn.f64 	%fd33689, %fd33688, %fd33669, 0d3F31C4E64BD476DF;
	fma.rn.f64 	%fd33690, %fd33689, %fd33669, 0d3F46E8BA60009C8F;
	fma.rn.f64 	%fd33691, %fd33690, %fd33669, 0d3F5F1C71C62B05A2;
	fma.rn.f64 	%fd33692, %fd33691, %fd33669, 0d3F76DB6DB6DC9F2C;
	fma.rn.f64 	%fd33693, %fd33692, %fd33669, 0d3F9333333333329C;
	fma.rn.f64 	%fd33694, %fd33693, %fd33669, 0d3FB5555555555555;
	setp.lt.s32 	%p3130, %r9677, 1;
	mov.f64 	%fd33695, 0d0000000000000000;
	mul.rn.f64 	%fd33696, %fd4515, %fd33695;
	mul.f64 	%fd33697, %fd33669, %fd33694;
	fma.rn.f64 	%fd33698, %fd33697, %fd33682, %fd33682;
	selp.f64 	%fd33699, %fd33696, %fd33698, %p3130;
	setp.lt.s32 	%p3131, %r9677, 0;
	mov.f64 	%fd33700, 0d7FF0000000000000;
	mul.rn.f64 	%fd33701, %fd33699, %fd33700;
	selp.f64 	%fd33702, %fd33701, %fd33699, %p3131;
	setp.lt.s32 	%p3132, %r1871, 0;
	mov.f64 	%fd33703, 0dBCA1A62633145C07;
	add.rn.f64 	%fd33704, %fd33702, %fd33703;
	neg.f64 	%fd33705, %fd33704;
	mov.f64 	%fd33706, 0d400921FB54442D18;
	add.rn.f64 	%fd33707, %fd33706, %fd33705;
	selp.f64 	%fd77033, %fd33707, %fd33702, %p3132;
$L__BB0_3164:
	mul.f64 	%fd33729, %fd77033, 0d404CA5DC1A63C1F5;
	setp.gt.f64 	%p3134, %fd4483, 0d0000000000000000;
	neg.f64 	%fd33730, %fd33729;
	selp.f64 	%fd4521, %fd33730, %fd33729, %p3134;
	mul.f64 	%fd33731, %fd4521, 0d3F91DF46A2529D3A;
	abs.f64 	%fd4522, %fd33731;
	setp.neu.f64 	%p3135, %fd4522, 0d7FF0000000000000;
	@%p3135 bra 	$L__BB0_3166;
	mul.f64 	%fd33739, %fd4521, 0d3F91DF46A2529D3A;
	mov.f64 	%fd33740, 0d0000000000000000;
	mul.rn.f64 	%fd77034, %fd33739, %fd33740;
	mov.b32 	%r18430, 0;
	bra.uni 	$L__BB0_3168;
$L__BB0_3166:
	mul.f64 	%fd33732, %fd4521, 0d3F91DF46A2529D3A;
	mul.f64 	%fd33733, %fd33732, 0d3FE45F306DC9C883;
	cvt.rni.s32.f64 	%r18430, %fd33733;
	cvt.rn.f64.s32 	%fd33734, %r18430;
	fma.rn.f64 	%fd33735, %fd33734, 0dBFF921FB54442D18, %fd33732;
	fma.rn.f64 	%fd33736, %fd33734, 0dBC91A62633145C00, %fd33735;
	fma.rn.f64 	%fd77034, %fd33734, 0dB97B839A252049C0, %fd33736;
	setp.ltu.f64 	%p3136, %fd4522, 0d41E0000000000000;
	@%p3136 bra 	$L__BB0_3168;
	mul.f64 	%fd33737, %fd4521, 0d3F91DF46A2529D3A;
	{ // callseq 396, 0
	.param .b64 param0;
	st.param.f64 	[param0], %fd33737;
	.param .align 16 .b8 retval0[16];
	call.uni (retval0), 
	__internal_trig_reduction_slowpathd, 
	(
	param0
	);
	ld.param.f64 	%fd77034, [retval0];
	ld.param.b32 	%r18430, [retval0+8];
	} // callseq 396
$L__BB0_3168:
	shl.b32 	%r9687, %r18430, 6;
	cvt.u64.u32 	%rd2538, %r9687;
	and.b64  	%rd2539, %rd2538, 64;
	mov.u64 	%rd2540, __cudart_sin_cos_coeffs;
	add.s64 	%rd2541, %rd2540, %rd2539;
	mul.rn.f64 	%fd33741, %fd77034, %fd77034;
	and.b32  	%r9688, %r18430, 1;
	setp.eq.b32 	%p3138, %r9688, 1;
	selp.f64 	%fd33742, 0dBDA8FF8320FD8164, 0d3DE5DB65F9785EBA, %p3138;
	ld.global.nc.v2.f64 	{%fd33743, %fd33744}, [%rd2541];
	fma.rn.f64 	%fd33745, %fd33742, %fd33741, %fd33743;
	fma.rn.f64 	%fd33746, %fd33745, %fd33741, %fd33744;
	ld.global.nc.v2.f64 	{%fd33747, %fd33748}, [%rd2541+16];
	fma.rn.f64 	%fd33749, %fd33746, %fd33741, %fd33747;
	fma.rn.f64 	%fd33750, %fd33749, %fd33741, %fd33748;
	ld.global.nc.v2.f64 	{%fd33751, %fd33752}, [%rd2541+32];
	fma.rn.f64 	%fd33753, %fd33750, %fd33741, %fd33751;
	fma.rn.f64 	%fd33754, %fd33753, %fd33741, %fd33752;
	fma.rn.f64 	%fd33755, %fd33754, %fd77034, %fd77034;
	fma.rn.f64 	%fd33756, %fd33754, %fd33741, 0d3FF0000000000000;
	selp.f64 	%fd33757, %fd33756, %fd33755, %p3138;
	and.b32  	%r9689, %r18430, 2;
	setp.eq.s32 	%p3139, %r9689, 0;
	mov.f64 	%fd33758, 0d0000000000000000;
	sub.f64 	%fd33759, %fd33758, %fd33757;
	selp.f64 	%fd4527, %fd33757, %fd33759, %p3139;
	@%p3135 bra 	$L__BB0_3170;
	mul.f64 	%fd33767, %fd4521, 0d3F91DF46A2529D3A;
	mov.f64 	%fd33768, 0d0000000000000000;
	mul.rn.f64 	%fd77036, %fd33767, %fd33768;
	mov.b32 	%r18432, 1;
	bra.uni 	$L__BB0_3173;
$L__BB0_3170:
	mul.f64 	%fd33760, %fd4521, 0d3F91DF46A2529D3A;
	mul.f64 	%fd33761, %fd33760, 0d3FE45F306DC9C883;
	cvt.rni.s32.f64 	%r18431, %fd33761;
	cvt.rn.f64.s32 	%fd33762, %r18431;
	fma.rn.f64 	%fd33763, %fd33762, 0dBFF921FB54442D18, %fd33760;
	fma.rn.f64 	%fd33764, %fd33762, 0dBC91A62633145C00, %fd33763;
	fma.rn.f64 	%fd77036, %fd33762, 0dB97B839A252049C0, %fd33764;
	setp.ltu.f64 	%p3140, %fd4522, 0d41E0000000000000;
	@%p3140 bra 	$L__BB0_3172;
	mul.f64 	%fd33765, %fd4521, 0d3F91DF46A2529D3A;
	{ // callseq 397, 0
	.param .b64 param0;
	st.param.f64 	[param0], %fd33765;
	.param .align 16 .b8 retval0[16];
	call.uni (retval0), 
	__internal_trig_reduction_slowpathd, 
	(
	param0
	);
	ld.param.f64 	%fd77036, [retval0];
	ld.param.b32 	%r18431, [retval0+8];
	} // callseq 397
$L__BB0_3172:
	add.s32 	%r18432, %r18431, 1;
$L__BB0_3173:
	setp.neu.f64 	%p3141, %fd4460, 0d7FF0000000000000;
	shl.b32 	%r9692, %r18432, 6;
	cvt.u64.u32 	%rd2542, %r9692;
	and.b64  	%rd2543, %rd2542, 64;
	mov.u64 	%rd2544, __cudart_sin_cos_coeffs;
	add.s64 	%rd2545, %rd2544, %rd2543;
	mul.rn.f64 	%fd33769, %fd77036, %fd77036;
	and.b32  	%r9693, %r18432, 1;
	setp.eq.b32 	%p3142, %r9693, 1;
	selp.f64 	%fd33770, 0dBDA8FF8320FD8164, 0d3DE5DB65F9785EBA, %p3142;
	ld.global.nc.v2.f64 	{%fd33771, %fd33772}, [%rd2545];
	fma.rn.f64 	%fd33773, %fd33770, %fd33769, %fd33771;
	fma.rn.f64 	%fd33774, %fd33773, %fd33769, %fd33772;
	ld.global.nc.v2.f64 	{%fd33775, %fd33776}, [%rd2545+16];
	fma.rn.f64 	%fd33777, %fd33774, %fd33769, %fd33775;
	fma.rn.f64 	%fd33778, %fd33777, %fd33769, %fd33776;
	ld.global.nc.v2.f64 	{%fd33779, %fd33780}, [%rd2545+32];
	fma.rn.f64 	%fd33781, %fd33778, %fd33769, %fd33779;
	fma.rn.f64 	%fd33782, %fd33781, %fd33769, %fd33780;
	fma.rn.f64 	%fd33783, %fd33782, %fd77036, %fd77036;
	fma.rn.f64 	%fd33784, %fd33782, %fd33769, 0d3FF0000000000000;
	selp.f64 	%fd33785, %fd33784, %fd33783, %p3142;
	and.b32  	%r9694, %r18432, 2;
	setp.eq.s32 	%p3143, %r9694, 0;
	mov.f64 	%fd33786, 0d0000000000000000;
	sub.f64 	%fd33787, %fd33786, %fd33785;
	selp.f64 	%fd33788, %fd33785, %fd33787, %p3143;
	neg.f64 	%fd33789, %fd4505;
	mul.f64 	%fd33790, %fd4497, %fd33789;
	mul.f64 	%fd33791, %fd4504, %fd33789;
	mul.f64 	%fd33792, %fd33791, %fd4527;
	mul.f64 	%fd33793, %fd4505, %fd4504;
	mul.f64 	%fd33794, %fd33793, %fd33788;
	setp.eq.f64 	%p3144, %fd4521, 0d4056800000000000;
	neg.f64 	%fd33795, %fd4504;
	setp.eq.f64 	%p3145, %fd4521, 0dC056800000000000;
	selp.f64 	%fd33796, %fd4504, %fd33792, %p3145;
	selp.f64 	%fd4533, %fd33795, %fd33796, %p3144;
	selp.f64 	%fd33797, 0d0000000000000000, %fd33794, %p3144;
	selp.f64 	%fd4534, 0d0000000000000000, %fd33797, %p3145;
	mul.f64 	%fd33798, %fd4513, %fd4534;
	fma.rn.f64 	%fd4535, %fd33790, %fd4510, %fd33798;
	mul.f64 	%fd33799, %fd4510, %fd4534;
	mul.f64 	%fd33800, %fd33790, %fd4513;
	sub.f64 	%fd4536, %fd33799, %fd33800;
	@%p3141 bra 	$L__BB0_3175;
	mul.f64 	%fd33808, %fd4459, 0d3F91DF46A2529D3A;
	mov.f64 	%fd33809, 0d0000000000000000;
	mul.rn.f64 	%fd77038, %fd33808, %fd33809;
	mov.b32 	%r18434, 1;
	bra.uni 	$L__BB0_3178;
$L__BB0_3175:
	mul.f64 	%fd33801, %fd4459, 0d3F91DF46A2529D3A;
	mul.f64 	%fd33802, %fd33801, 0d3FE45F306DC9C883;
	cvt.rni.s32.f64 	%r18433, %fd33802;
	cvt.rn.f64.s32 	%fd33803, %r18433;
	fma.rn.f64 	%fd33804, %fd33803, 0dBFF921FB54442D18, %fd33801;
	fma.rn.f64 	%fd33805, %fd33803, 0dBC91A62633145C00, %fd33804;
	fma.rn.f64 	%fd77038, %fd33803, 0dB97B839A252049C0, %fd33805;
	setp.ltu.f64 	%p3146, %fd4460, 0d41E0000000000000;
	@%p3146 bra 	$L__BB0_3177;
	mul.f64 	%fd33806, %fd4459, 0d3F91DF46A2529D3A;
	{ // callseq 398, 0
	.param .b64 param0;
	st.param.f64 	[param0], %fd33806;
	.param .align 16 .b8 retval0[16];
	call.uni (retval0), 
	__internal_trig_reduction_slowpathd, 
	(
	param0
	);
	ld.param.f64 	%fd77038, [retval0];
	ld.param.b32 	%r18433, [retval0+8];
	} // callseq 398
$L__BB0_3177:
	add.s32 	%r18434, %r18433, 1;
$L__BB0_3178:
	shl.b32 	%r9697, %r18434, 6;
	cvt.u64.u32 	%rd2546, %r9697;
	and.b64  	%rd2547, %rd2546, 64;
	mov.u64 	%rd2548, __cudart_sin_cos_coeffs;
	add.s64 	%rd2549, %rd2548, %rd2547;
	mul.rn.f64 	%fd33810, %fd77038, %fd77038;
	and.b32  	%r9698, %r18434, 1;
	setp.eq.b32 	%p3148, %r9698, 1;
	selp.f64 	%fd33811, 0dBDA8FF8320FD8164, 0d3DE5DB65F9785EBA, %p3148;
	ld.global.nc.v2.f64 	{%fd33812, %fd33813}, [%rd2549];
	fma.rn.f64 	%fd33814, %fd33811, %fd33810, %fd33812;
	fma.rn.f64 	%fd33815, %fd33814, %fd33810, %fd33813;
	ld.global.nc.v2.f64 	{%fd33816, %fd33817}, [%rd2549+16];
	fma.rn.f64 	%fd33818, %fd33815, %fd33810, %fd33816;
	fma.rn.f64 	%fd33819, %fd33818, %fd33810, %fd33817;
	ld.global.nc.v2.f64 	{%fd33820, %fd33821}, [%rd2549+32];
	fma.rn.f64 	%fd33822, %fd33819, %fd33810, %fd33820;
	fma.rn.f64 	%fd33823, %fd33822, %fd33810, %fd33821;
	fma.rn.f64 	%fd33824, %fd33823, %fd77038, %fd77038;
	fma.rn.f64 	%fd33825, %fd33823, %fd33810, 0d3FF0000000000000;
	selp.f64 	%fd33826, %fd33825, %fd33824, %p3148;
	and.b32  	%r9699, %r18434, 2;
	setp.eq.s32 	%p3149, %r9699, 0;
	mov.f64 	%fd33827, 0d0000000000000000;
	sub.f64 	%fd33828, %fd33827, %fd33826;
	selp.f64 	%fd4542, %fd33826, %fd33828, %p3149;
	@%p3141 bra 	$L__BB0_3180;
	mul.f64 	%fd33836, %fd4459, 0d3F91DF46A2529D3A;
	mov.f64 	%fd33837, 0d0000000000000000;
	mul.rn.f64 	%fd77039, %fd33836, %fd33837;
	mov.b32 	%r18435, 0;
	bra.uni 	$L__BB0_3182;
$L__BB0_3180:
	mul.f64 	%fd33829, %fd4459, 0d3F91DF46A2529D3A;
	mul.f64 	%fd33830, %fd33829, 0d3FE45F306DC9C883;
	cvt.rni.s32.f64 	%r18435, %fd33830;
	cvt.rn.f64.s32 	%fd33831, %r18435;
	fma.rn.f64 	%fd33832, %fd33831, 0dBFF921FB54442D18, %fd33829;
	fma.rn.f64 	%fd33833, %fd33831, 0dBC91A62633145C00, %fd33832;
	fma.rn.f64 	%fd77039, %fd33831, 0dB97B839A252049C0, %fd33833;
	setp.ltu.f64 	%p3150, %fd4460, 0d41E0000000000000;
	@%p3150 bra 	$L__BB0_3182;
	mul.f64 	%fd33834, %fd4459, 0d3F91DF46A2529D3A;
	{ // callseq 399, 0
	.param .b64 param0;
	st.param.f64 	[param0], %fd33834;
	.param .align 16 .b8 retval0[16];
	call.uni (retval0), 
	__internal_trig_reduction_slowpathd, 
	(
	param0
	);
	ld.param.f64 	%fd77039, [retval0];
	ld.param.b32 	%r18435, [retval0+8];
	} // callseq 399
$L__BB0_3182:
	shl.b32 	%r9702, %r18435, 6;
	cvt.u64.u32 	%rd2550, %r9702;
	and.b64  	%rd2551, %rd2550, 64;
	mov.u64 	%rd2552, __cudart_sin_cos_coeffs;
	add.s64 	%rd2553, %rd2552, %rd2551;
	mul.rn.f64 	%fd33839, %fd77039, %fd77039;
	and.b32  	%r9703, %r18435, 1;
	setp.eq.b32 	%p3151, %r9703, 1;
	selp.f64 	%fd33840, 0dBDA8FF8320FD8164, 0d3DE5DB65F9785EBA, %p3151;
	ld.global.nc.v2.f64 	{%fd33841, %fd33842}, [%rd2553];
	fma.rn.f64 	%fd33843, %fd33840, %fd33839, %fd33841;
	fma.rn.f64 	%fd33844, %fd33843, %fd33839, %fd33842;
	ld.global.nc.v2.f64 	{%fd33845, %fd33846}, [%rd2553+16];
	fma.rn.f64 	%fd33847, %fd33844, %fd33839, %fd33845;
	fma.rn.f64 	%fd33848, %fd33847, %fd33839, %fd33846;
	ld.global.nc.v2.f64 	{%fd33849, %fd33850}, [%rd2553+32];
	fma.rn.f64 	%fd33851, %fd33848, %fd33839, %fd33849;
	fma.rn.f64 	%fd33852, %fd33851, %fd33839, %fd33850;
	fma.rn.f64 	%fd33853, %fd33852, %fd77039, %fd77039;
	fma.rn.f64 	%fd33854, %fd33852, %fd33839, 0d3FF0000000000000;
	selp.f64 	%fd33855, %fd33854, %fd33853, %p3151;
	and.b32  	%r9704, %r18435, 2;
	setp.eq.s32 	%p3152, %r9704, 0;
	mov.f64 	%fd77040, 0d0000000000000000;
	sub.f64 	%fd33856, %fd77040, %fd33855;
	selp.f64 	%fd33857, %fd33855, %fd33856, %p3152;
	mul.f64 	%fd33858, %fd4533, %fd33857;
	fma.rn.f64 	%fd33859, %fd4535, %fd4542, %fd33858;
	mul.f64 	%fd33860, %fd4533, %fd4542;
	mul.f64 	%fd33861, %fd4535, %fd33857;
	sub.f64 	%fd33862, %fd33860, %fd33861;
	mul.f64 	%fd33863, %fd33862, %fd33862;
	fma.rn.f64 	%fd33864, %fd33859, %fd33859, %fd33863;
	fma.rn.f64 	%fd33865, %fd4536, %fd4536, %fd33864;
	sqrt.rn.f64 	%fd33866, %fd33865;
	mul.f64 	%fd33867, %fd4505, %fd33859;
	div.rn.f64 	%fd33868, %fd33867, %fd33866;
	mul.f64 	%fd33869, %fd4505, %fd33862;
	div.rn.f64 	%fd33870, %fd33869, %fd33866;
	mul.f64 	%fd33871, %fd4505, %fd4536;
	div.rn.f64 	%fd33872, %fd33871, %fd33866;
	mul.f64 	%fd33873, %fd33868, %fd33868;
	mul.f64 	%fd33874, %fd33870, %fd33870;
	add.f64 	%fd33875, %fd33873, %fd33874;
	fma.rn.f64 	%fd33876, %fd33872, %fd33872, %fd33875;
	sqrt.rn.f64 	%fd4547, %fd33876;
	mul.f64 	%fd33877, %fd4547, %fd4547;
	mul.f64 	%fd33878, %fd33877, %fd4485;
	mul.f64 	%fd33879, %fd33878, 0dBFE0000000000000;
	fma.rn.f64 	%fd33880, %fd33872, 0d0000000000000000, %fd33879;
	add.f64 	%fd33881, %fd33880, %fd33880;
	mul.f64 	%fd33882, %fd33870, %fd33881;
	mul.f64 	%fd33883, %fd33880, %fd33880;
	sub.f64 	%fd33884, %fd33883, %fd33873;
	mul.f64 	%fd33885, %fd33880, 0dC000000000000000;
	mul.f64 	%fd33886, %fd33868, %fd33885;
	sub.f64 	%fd33887, %fd33883, %fd33874;
	mul.f64 	%fd33888, %fd33882, %fd33882;
	mul.f64 	%fd33889, %fd33875, 0d4010000000000000;
	mul.f64 	%fd33890, %fd33889, %fd33884;
	sub.f64 	%fd4548, %fd33888, %fd33890;
	mul.f64 	%fd33891, %fd33886, %fd33886;
	mul.f64 	%fd33892, %fd33889, %fd33887;
	sub.f64 	%fd4549, %fd33891, %fd33892;
	setp.ltu.f64 	%p3153, %fd4548, 0d0000000000000000;
	sqrt.rn.f64 	%fd33893, %fd4548;
	selp.f64 	%fd33894, 0d0000000000000000, %fd33893, %p3153;
	setp.ltu.f64 	%p3154, %fd4549, 0d0000000000000000;
	sqrt.rn.f64 	%fd33895, %fd4549;
	selp.f64 	%fd33896, 0d0000000000000000, %fd33895, %p3154;
	neg.f64 	%fd33897, %fd33882;
	sub.f64 	%fd33898, %fd33897, %fd33894;
	add.f64 	%fd33899, %fd33875, %fd33875;
	div.rn.f64 	%fd4550, %fd33898, %fd33899;
	sub.f64 	%fd33900, %fd33894, %fd33882;
	div.rn.f64 	%fd4551, %fd33900, %fd33899;
	neg.f64 	%fd33901, %fd33886;
	sub.f64 	%fd33902, %fd33901, %fd33896;
	div.rn.f64 	%fd4552, %fd33902, %fd33899;
	sub.f64 	%fd33903, %fd33896, %fd33886;
	div.rn.f64 	%fd4553, %fd33903, %fd33899;
	abs.f64 	%fd33904, %fd4550;
	setp.gt.f64 	%p3155, %fd33904, 0d3FF0000000000000;
	mov.f64 	%fd77041, %fd4551;
	@%p3155 bra 	$L__BB0_3185;
	setp.lt.f64 	%p3156, %fd4551, 0dBFF0000000000000;
	mov.f64 	%fd77041, 0d0000000000000000;
	mov.f64 	%fd77040, %fd4550;
	@%p3156 bra 	$L__BB0_3185;
	setp.gt.f64 	%p3157, %fd4551, 0d3FF0000000000000;
	selp.f64 	%fd77041, 0d0000000000000000, %fd4551, %p3157;
$L__BB0_3185:
	abs.f64 	%fd33907, %fd4552;
	setp.gt.f64 	%p3158, %fd33907, 0d3FF0000000000000;
	mov.f64 	%fd77042, 0d0000000000000000;
	mov.f64 	%fd77043, %fd4553;
	@%p3158 bra 	$L__BB0_3188;
	setp.lt.f64 	%p3159, %fd4553, 0dBFF0000000000000;
	mov.f64 	%fd77043, 0d0000000000000000;
	mov.f64 	%fd77042, %fd4552;
	@%p3159 bra 	$L__BB0_3188;
	setp.gt.f64 	%p3160, %fd4553, 0d3FF0000000000000;
	selp.f64 	%fd77043, 0d0000000000000000, %fd4553, %p3160;
$L__BB0_3188:
	selp.f64 	%fd4560, 0d0000000000000000, %fd77040, %p3153;
	selp.f64 	%fd4561, 0d0000000000000000, %fd77041, %p3153;
	selp.f64 	%fd4562, 0d0000000000000000, %fd77042, %p3154;
	selp.f64 	%fd4563, 0d0000000000000000, %fd77043, %p3154;
	mul.f64 	%fd33909, %fd4562, %fd4562;
	fma.rn.f64 	%fd33910, %fd4560, %fd4560, %fd33909;
	add.f64 	%fd33911, %fd33910, 0dBFF0000000000000;
	abs.f64 	%fd33912, %fd33911;
	mul.f64 	%fd33913, %fd4563, %fd4563;
	fma.rn.f64 	%fd33914, %fd4560, %fd4560, %fd33913;
	add.f64 	%fd33915, %fd33914, 0dBFF0000000000000;
	abs.f64 	%fd33916, %fd33915;
	setp.geu.f64 	%p3163, %fd33912, %fd33916;
	@%p3163 bra 	$L__BB0_3202;
	abs.f64 	%fd4564, %fd4562;
	abs.f64 	%fd4565, %fd4560;
	setp.leu.f64 	%p3184, %fd4565, %fd4564;
	setp.gt.f64 	%p3185, %fd4565, %fd4564;
	selp.f64 	%fd33979, %fd4565, %fd4564, %p3185;
	selp.f64 	%fd33980, %fd4564, %fd4565, %p3185;
	div.rn.f64 	%fd33981, %fd33980, %fd33979;
	mul.f64 	%fd33982, %fd33981, %fd33981;
	fma.rn.f64 	%fd33983, %fd33982, 0dBEF53E1D2A25FF7E, 0d3F2D3B63DBB65B49;
	fma.rn.f64 	%fd33984, %fd33983, %fd33982, 0dBF5312788DDE082E;
	fma.rn.f64 	%fd33985, %fd33984, %fd33982, 0d3F6F9690C8249315;
	fma.rn.f64 	%fd33986, %fd33985, %fd33982, 0dBF82CF5AABC7CF0D;
	fma.rn.f64 	%fd33987, %fd33986, %fd33982, 0d3F9162B0B2A3BFDE;
	fma.rn.f64 	%fd33988, %fd33987, %fd33982, 0dBF9A7256FEB6FC6B;
	fma.rn.f64 	%fd33989, %fd33988, %fd33982, 0d3FA171560CE4A489;
	fma.rn.f64 	%fd33990, %fd33989, %fd33982, 0dBFA4F44D841450E4;
	fma.rn.f64 	%fd33991, %fd33990, %fd33982, 0d3FA7EE3D3F36BB95;
	fma.rn.f64 	%fd33992, %fd33991, %fd33982, 0dBFAAD32AE04A9FD1;
	fma.rn.f64 	%fd33993, %fd33992, %fd33982, 0d3FAE17813D66954F;
	fma.rn.f64 	%fd33994, %fd33993, %fd33982, 0dBFB11089CA9A5BCD;
	fma.rn.f64 	%fd33995, %fd33994, %fd33982, 0d3FB3B12B2DB51738;
	fma.rn.f64 	%fd33996, %fd33995, %fd33982, 0dBFB745D022F8DC5C;
	fma.rn.f64 	%fd33997, %fd33996, %fd33982, 0d3FBC71C709DFE927;
	fma.rn.f64 	%fd33998, %fd33997, %fd33982, 0dBFC2492491FA1744;
	fma.rn.f64 	%fd33999, %fd33998, %fd33982, 0d3FC99999999840D2;
	fma.rn.f64 	%fd34000, %fd33999, %fd33982, 0dBFD555555555544C;
	mul.f64 	%fd34001, %fd33982, %fd34000;
	fma.rn.f64 	%fd4566, %fd34001, %fd33981, %fd33981;
	@%p3184 bra 	$L__BB0_3191;
	{
	.reg .b32 %temp; 
	mov.b64 	{%temp, %r9714}, %fd4562;
	}
	setp.lt.s32 	%p3187, %r9714, 0;
	neg.f64 	%fd34004, %fd4566;
	selp.f64 	%fd34005, %fd4566, %fd34004, %p3187;
	add.f64 	%fd77044, %fd34005, 0d3FF921FB54442D18;
	bra.uni 	$L__BB0_3192;
$L__BB0_3191:
	{
	.reg .b32 %temp; 
	mov.b64 	{%temp, %r9713}, %fd4562;
	}
	setp.lt.s32 	%p3186, %r9713, 0;
	mov.f64 	%fd34002, 0d400921FB54442D18;
	sub.f64 	%fd34003, %fd34002, %fd4566;
	selp.f64 	%fd77044, %fd34003, %fd4566, %p3186;
$L__BB0_3192:
	setp.gt.f64 	%p3188, %fd4565, %fd4564;
	selp.f64 	%fd34006, %fd4565, %fd4564, %p3188;
	setp.neu.f64 	%p3189, %fd34006, 0d0000000000000000;
	@%p3189 bra 	$L__BB0_3194;
	{
	.reg .b32 %temp; 
	mov.b64 	{%temp, %r9716}, %fd4562;
	}
	setp.lt.s32 	%p3192, %r9716, 0;
	selp.f64 	%fd77045, 0d400921FB54442D18, 0d0000000000000000, %p3192;
	bra.uni 	$L__BB0_3195;
$L__BB0_3194:
	setp.eq.f64 	%p3190, %fd4564, %fd4565;
	{
	.reg .b32 %temp; 
	mov.b64 	{%temp, %r9715}, %fd4562;
	}
	setp.lt.s32 	%p3191, %r9715, 0;
	selp.f64 	%fd34007, 0d4002D97C7F3321D2, 0d3FE921FB54442D18, %p3191;
	selp.f64 	%fd77045, %fd34007, %fd77044, %p3190;
$L__BB0_3195:
	add.rn.f64 	%fd34008, %fd4564, %fd4565;
	setp.nan.f64 	%p3193, %fd34008, %fd34008;
	copysign.f64 	%fd34009, %fd4560, %fd77045;
	selp.f64 	%fd77052, %fd34008, %fd34009, %p3193;
	abs.f64 	%fd4574, %fd4563;
	abs.f64 	%fd4575, %fd4561;
	setp.leu.f64 	%p3194, %fd4575, %fd4574;
	setp.gt.f64 	%p3195, %fd4575, %fd4574;
	selp.f64 	%fd34010, %fd4575, %fd4574, %p3195;
	selp.f64 	%fd34011, %fd4574, %fd4575, %p3195;
	div.rn.f64 	%fd34012, %fd34011, %fd34010;
	mul.f64 	%fd34013, %fd34012, %fd34012;
	fma.rn.f64 	%fd34014, %fd34013, 0dBEF53E1D2A25FF7E, 0d3F2D3B63DBB65B49;
	fma.rn.f64 	%fd34015, %fd34014, %fd34013, 0dBF5312788DDE082E;
	fma.rn.f64 	%fd34016, %fd34015, %fd34013, 0d3F6F9690C8249315;
	fma.rn.f64 	%fd34017, %fd34016, %fd34013, 0dBF82CF5AABC7CF0D;
	fma.rn.f64 	%fd34018, %fd34017, %fd34013, 0d3F9162B0B2A3BFDE;
	fma.rn.f64 	%fd34019, %fd34018, %fd34013, 0dBF9A7256FEB6FC6B;
	fma.rn.f64 	%fd34020, %fd34019, %fd34013, 0d3FA171560CE4A489;
	fma.rn.f64 	%fd34021, %fd34020, %fd34013, 0dBFA4F44D841450E4;
	fma.rn.f64 	%fd34022, %fd34021, %fd34013, 0d3FA7EE3D3F36BB95;
	fma.rn.f64 	%fd34023, %fd34022, %fd34013, 0dBFAAD32AE04A9FD1;
	fma.rn.f64 	%fd34024, %fd34023, %fd34013, 0d3FAE17813D66954F;
	fma.rn.f64 	%fd34025, %fd34024, %fd34013, 0dBFB11089CA9A5BCD;
	fma.rn.f64 	%fd34026, %fd34025, %fd34013, 0d3FB3B12B2DB51738;
	fma.rn.f64 	%fd34027, %fd34026, %fd34013, 0dBFB745D022F8DC5C;
	fma.rn.f64 	%fd34028, %fd34027, %fd34013, 0d3FBC71C709DFE927;
	fma.rn.f64 	%fd34029, %fd34028, %fd34013, 0dBFC2492491FA1744;
	fma.rn.f64 	%fd34030, %fd34029, %fd34013, 0d3FC99999999840D2;
	fma.rn.f64 	%fd34031, %fd34030, %fd34013, 0dBFD555555555544C;
	mul.f64 	%fd34032, %fd34013, %fd34031;
	fma.rn.f64 	%fd4576, %fd34032, %fd34012, %fd34012;
	@%p3194 bra 	$L__BB0_3197;
	{
	.reg .b32 %temp; 
	mov.b64 	{%temp, %r9718}, %fd4563;
	}
	setp.lt.s32 	%p3197, %r9718, 0;
	neg.f64 	%fd34035, %fd4576;
	selp.f64 	%fd34036, %fd4576, %fd34035, %p3197;
	add.f64 	%fd77046, %fd34036, 0d3FF921FB54442D18;
	bra.uni 	$L__BB0_3198;
$L__BB0_3197:
	{
	.reg .b32 %temp; 
	mov.b64 	{%temp, %r9717}, %fd4563;
	}
	setp.lt.s32 	%p3196, %r9717, 0;
	mov.f64 	%fd34033, 0d400921FB54442D18;
	sub.f64 	%fd34034, %fd34033, %fd4576;
	selp.f64 	%fd77046, %fd34034, %fd4576, %p3196;
$L__BB0_3198:
	setp.gt.f64 	%p3198, %fd4575, %fd4574;
	selp.f64 	%fd34037, %fd4575, %fd4574, %p3198;
	setp.neu.f64 	%p3199, %fd34037, 0d0000000000000000;
	@%p3199 bra 	$L__BB0_3200;
	{
	.reg .b32 %temp; 
	mov.b64 	{%temp, %r9720}, %fd4563;
	}
	setp.lt.s32 	%p3202, %r9720, 0;
	selp.f64 	%fd77047, 0d400921FB54442D18, 0d0000000000000000, %p3202;
	bra.uni 	$L__BB0_3201;
$L__BB0_3200:
	setp.eq.f64 	%p3200, %fd4574, %fd4575;
	{
	.reg .b32 %temp; 
	mov.b64 	{%temp, %r9719}, %fd4563;
	}
	setp.lt.s32 	%p3201, %r9719, 0;
	selp.f64 	%fd34038, 0d4002D97C7F3321D2, 0d3FE921FB54442D18, %p3201;
	selp.f64 	%fd77047, %fd34038, %fd77046, %p3200;
$L__BB0_3201:
	add.rn.f64 	%fd34039, %fd4574, %fd4575;
	setp.nan.f64 	%p3203, %fd34039, %fd34039;
	copysign.f64 	%fd34040, %fd4561, %fd77047;
	selp.f64 	%fd77053, %fd34039, %fd34040, %p3203;
	bra.uni 	$L__BB0_3215;
$L__BB0_3202:
	abs.f64 	%fd4584, %fd4563;
	abs.f64 	%fd4585, %fd4560;
	setp.leu.f64 	%p3164, %fd4585, %fd4584;
	setp.gt.f64 	%p3165, %fd4585, %fd4584;
	selp.f64 	%fd33917, %fd4585, %fd4584, %p3165;
	selp.f64 	%fd33918, %fd4584, %fd4585, %p3165;
	div.rn.f64 	%fd33919, %fd33918, %fd33917;
	mul.f64 	%fd33920, %fd33919, %fd33919;
	fma.rn.f64 	%fd33921, %fd33920, 0dBEF53E1D2A25FF7E, 0d3F2D3B63DBB65B49;
	fma.rn.f64 	%fd33922, %fd33921, %fd33920, 0dBF5312788DDE082E;
	fma.rn.f64 	%fd33923, %fd33922, %fd33920, 0d3F6F9690C8249315;
	fma.rn.f64 	%fd33924, %fd33923, %fd33920, 0dBF82CF5AABC7CF0D;
	fma.rn.f64 	%fd33925, %fd33924, %fd33920, 0d3F9162B0B2A3BFDE;
	fma.rn.f64 	%fd33926, %fd33925, %fd33920, 0dBF9A7256FEB6FC6B;
	fma.rn.f64 	%fd33927, %fd33926, %fd33920, 0d3FA171560CE4A489;
	fma.rn.f64 	%fd33928, %fd33927, %fd33920, 0dBFA4F44D841450E4;
	fma.rn.f64 	%fd33929, %fd33928, %fd33920, 0d3FA7EE3D3F36BB95;
	fma.rn.f64 	%fd33930, %fd33929, %fd33920, 0dBFAAD32AE04A9FD1;
	fma.rn.f64 	%fd33931, %fd33930, %fd33920, 0d3FAE17813D66954F;
	fma.rn.f64 	%fd33932, %fd33931, %fd33920, 0dBFB11089CA9A5BCD;
	fma.rn.f64 	%fd33933, %fd33932, %fd33920, 0d3FB3B12B2DB51738;
	fma.rn.f64 	%fd33934, %fd33933, %fd33920, 0dBFB745D022F8DC5C;
	fma.rn.f64 	%fd33935, %fd33934, %fd33920, 0d3FBC71C709DFE927;
	fma.rn.f64 	%fd33936, %fd33935, %fd33920, 0dBFC2492491FA1744;
	fma.rn.f64 	%fd33937, %fd33936, %fd33920, 0d3FC99999999840D2;
	fma.rn.f64 	%fd33938, %fd33937, %fd33920, 0dBFD555555555544C;
	mul.f64 	%fd33939, %fd33920, %fd33938;
	fma.rn.f64 	%fd4586, %fd33939, %fd33919, %fd33919;
	@%p3164 bra 	$L__BB0_3204;
	{
	.reg .b32 %temp; 
	mov.b64 	{%temp, %r9706}, %fd4563;
	}
	setp.lt.s32 	%p3167, %r9706, 0;
	neg.f64 	%fd33942, %fd4586;
	selp.f64 	%fd33943, %fd4586, %fd33942, %p3167;
	add.f64 	%fd77048, %fd33943, 0d3FF921FB54442D18;
	bra.uni 	$L__BB0_3205;
$L__BB0_3204:
	{
	.reg .b32 %temp; 
	mov.b64 	{%temp, %r9705}, %fd4563;
	}
	setp.lt.s32 	%p3166, %r9705, 0;
	mov.f64 	%fd33940, 0d400921FB54442D18;
	sub.f64 	%fd33941, %fd33940, %fd4586;
	selp.f64 	%fd77048, %fd33941, %fd4586, %p3166;
$L__BB0_3205:
	setp.gt.f64 	%p3168, %fd4585, %fd4584;
	selp.f64 	%fd33944, %fd4585, %fd4584, %p3168;
	setp.neu.f64 	%p3169, %fd33944, 0d0000000000000000;
	@%p3169 bra 	$L__BB0_3207;
	{
	.reg .b32 %temp; 
	mov.b64 	{%temp, %r9708}, %fd4563;
	}
	setp.lt.s32 	%p3172, %r9708, 0;
	selp.f64 	%fd77049, 0d400921FB54442D18, 0d0000000000000000, %p3172;
	bra.uni 	$L__BB0_3208;
$L__BB0_3207:
	setp.eq.f64 	%p3170, %fd4584, %fd4585;
	{
	.reg .b32 %temp; 
	mov.b64 	{%temp, %r9707}, %fd4563;
	}
	setp.lt.s32 	%p3171, %r9707, 0;
	selp.f64 	%fd33945, 0d4002D97C7F3321D2, 0d3FE921FB54442D18, %p3171;
	selp.f64 	%fd77049, %fd33945, %fd77048, %p3170;
$L__BB0_3208:
	add.rn.f64 	%fd33946, %fd4584, %fd4585;
	setp.nan.f64 	%p3173, %fd33946, %fd33946;
	copysign.f64 	%fd33947, %fd4560, %fd77049;
	selp.f64 	%fd77052, %fd33946, %fd33947, %p3173;
	abs.f64 	%fd4594, %fd4562;
	abs.f64 	%fd4595, %fd4561;
	setp.leu.f64 	%p3174, %fd4595, %fd4594;
	setp.gt.f64 	%p3175, %fd4595, %fd4594;
	selp.f64 	%fd33948, %fd4595, %fd4594, %p3175;
	selp.f64 	%fd33949, %fd4594, %fd4595, %p3175;
	div.rn.f64 	%fd33950, %fd33949, %fd33948;
	mul.f64 	%fd33951, %fd33950, %fd33950;
	fma.rn.f64 	%fd33952, %fd33951, 0dBEF53E1D2A25FF7E, 0d3F2D3B63DBB65B49;
	fma.rn.f64 	%fd33953, %fd33952, %fd33951, 0dBF5312788DDE082E;
	fma.rn.f64 	%fd33954, %fd33953, %fd33951, 0d3F6F9690C8249315;
	fma.rn.f64 	%fd33955, %fd33954, %fd33951, 0dBF82CF5AABC7CF0D;
	fma.rn.f64 	%fd33956, %fd33955, %fd33951, 0d3F9162B0B2A3BFDE;
	fma.rn.f64 	%fd33957, %fd33956, %fd33951, 0dBF9A7256FEB6FC6B;
	fma.rn.f64 	%fd33958, %fd33957, %fd33951, 0d3FA171560CE4A489;
	fma.rn.f64 	%fd33959, %fd33958, %fd33951, 0dBFA4F44D841450E4;
	fma.rn.f64 	%fd33960, %fd33959, %fd33951, 0d3FA7EE3D3F36BB95;
	fma.rn.f64 	%fd33961, %fd33960, %fd33951, 0dBFAAD32AE04A9FD1;
	fma.rn.f64 	%fd33962, %fd33961, %fd33951, 0d3FAE17813D66954F;
	fma.rn.f64 	%fd33963, %fd33962, %fd33951, 0dBFB11089CA9A5BCD;
	fma.rn.f64 	%fd33964, %fd33963, %fd33951, 0d3FB3B12B2DB51738;
	fma.rn.f64 	%fd33965, %fd33964, %fd33951, 0dBFB745D022F8DC5C;
	fma.rn.f64 	%fd33966, %fd33965, %fd33951, 0d3FBC71C709DFE927;
	fma.rn.f64 	%fd33967, %fd33966, %fd33951, 0dBFC2492491FA1744;
	fma.rn.f64 	%fd33968, %fd33967, %fd33951, 0d3FC99999999840D2;
	fma.rn.f64 	%fd33969, %fd33968, %fd33951, 0dBFD555555555544C;
	mul.f64 	%fd33970, %fd33951, %fd33969;
	fma.rn.f64 	%fd4596, %fd33970, %fd33950, %fd33950;
	@%p3174 bra 	$L__BB0_3210;
	{
	.reg .b32 %temp; 
	mov.b64 	{%temp, %r9710}, %fd4562;
	}
	setp.lt.s32 	%p3177, %r9710, 0;
	neg.f64 	%fd33973, %fd4596;
	selp.f64 	%fd33974, %fd4596, %fd33973, %p3177;
	add.f64 	%fd77050, %fd33974, 0d3FF921FB54442D18;
	bra.uni 	$L__BB0_3211;
$L__BB0_3210:
	{
	.reg .b32 %temp; 
	mov.b64 	{%temp, %r9709}, %fd4562;
	}
	setp.lt.s32 	%p3176, %r9709, 0;
	mov.f64 	%fd33971, 0d400921FB54442D18;
	sub.f64 	%fd33972, %fd33971, %fd4596;
	selp.f64 	%fd77050, %fd33972, %fd4596, %p3176;
$L__BB0_3211:
	setp.gt.f64 	%p3178, %fd4595, %fd4594;
	selp.f64 	%fd33975, %fd4595, %fd4594, %p3178;
	setp.neu.f64 	%p3179, %fd33975, 0d0000000000000000;
	@%p3179 bra 	$L__BB0_3213;
	{
	.reg .b32 %temp; 
	mov.b64 	{%temp, %r9712}, %fd4562;
	}
	setp.lt.s32 	%p3182, %r9712, 0;
	selp.f64 	%fd77051, 0d400921FB54442D18, 0d0000000000000000, %p3182;
	bra.uni 	$L__BB0_3214;
$L__BB0_3213:
	setp.eq.f64 	%p3180, %fd4594, %fd4595;
	{
	.reg .b32 %temp; 
	mov.b64 	{%temp, %r9711}, %fd4562;
	}
	setp.lt.s32 	%p3181, %r9711, 0;
	selp.f64 	%fd33976, 0d4002D97C7F3321D2, 0d3FE921FB54442D18, %p3181;
	selp.f64 	%fd77051, %fd33976, %fd77050, %p3180;
$L__BB0_3214:
	add.rn.f64 	%fd33977, %fd4594, %fd4595;
	setp.nan.f64 	%p3183, %fd33977, %fd33977;
	copysign.f64 	%fd33978, %fd4561, %fd77051;
	selp.f64 	%fd77053, %fd33977, %fd33978, %p3183;
$L__BB0_3215:
	mul.f64 	%fd34041, %fd77053, 0d404CA5DC1A63C1F5;
	mul.f64 	%fd34042, %fd77052, 0d404CA5DC1A63C1F5;
	sub.f64 	%fd34043, %fd34042, %fd4459;
	abs.f64 	%fd34044, %fd34043;
	sub.f64 	%fd34045, %fd34041, %fd4459;
	abs.f64 	%fd34046, %fd34045;
	setp.lt.f64 	%p3204, %fd34044, %fd34046;
	selp.f64 	%fd34047, %fd34042, %fd34041, %p3204;
	mul.f64 	%fd4606, %fd34047, 0d3F91DF46A2529D3A;
	abs.f64 	%fd34048, %fd4606;
	setp.eq.f64 	%p3205, %fd34048, 0d7FF0000000000000;
	setp.ltu.f64 	%p3206, %fd34048, 0d41E0000000000000;
	or.pred  	%p3207, %p3205, %p3206;
	@%p3207 bra 	$L__BB0_3217;
	{ // callseq 400, 0
	.param .b64 param0;
	st.param.f64 	[param0], %fd4606;
	.param .align 16 .b8 retval0[16];
	call.uni (retval0), 
	__internal_trig_reduction_slowpathd, 
	(
	param0
	);
	ld.param.f64 	%fd34049, [retval0];
	ld.param.b32 	%r9721, [retval0+8];
	} // callseq 400
$L__BB0_3217:
	mul.f64 	%fd34051, %fd4534, %fd4534;
	fma.rn.f64 	%fd34052, %fd4533, %fd4533, %fd34051;
	sqrt.rn.f64 	%fd34053, %fd34052;
	div.rn.f64 	%fd4607, %fd4534, %fd34053;
	{
	.reg .b32 %temp; 
	mov.b64 	{%temp, %r1888}, %fd4607;
	}
	abs.f64 	%fd4608, %fd4607;
	{
	.reg .b32 %temp; 
	mov.b64 	{%temp, %r9723}, %fd4608;
	}
	setp.gt.s32 	%p3208, %r9723, 1071801957;
	@%p3208 bra 	$L__BB0_3221;
	mul.f64 	%fd34094, %fd4607, %fd4607;
	fma.rn.f64 	%fd34095, %fd34094, 0d3FB0066BDC1895E9, 0dBFB3823B180754AF;
	fma.rn.f64 	%fd34096, %fd34095, %fd34094, 0d3FB11E52CC2F79AE;
	fma.rn.f64 	%fd34097, %fd34096, %fd34094, 0dBF924EAF3526861B;
	fma.rn.f64 	%fd34098, %fd34097, %fd34094, 0d3F91DF02A31E6CB7;
	fma.rn.f64 	%fd34099, %fd34098, %fd34094, 0d3F847D18B0EEC6CC;
	fma.rn.f64 	%fd34100, %fd34099, %fd34094, 0d3F8D0AF961BA53B0;
	fma.rn.f64 	%fd34101, %fd34100, %fd34094, 0d3F91BF7734CF1C48;
	fma.rn.f64 	%fd34102, %fd34101, %fd34094, 0d3F96E91483144EF7;
	fma.rn.f64 	%fd34103, %fd34102, %fd34094, 0d3F9F1C6E0A4F9F81;
	fma.rn.f64 	%fd34104, %fd34103, %fd34094, 0d3FA6DB6DC27FA92B;
	fma.rn.f64 	%fd34105, %fd34104, %fd34094, 0d3FB333333320F91B;
	fma.rn.f64 	%fd34106, %fd34105, %fd34094, 0d3FC5555555555F4D;
	mul.f64 	%fd34107, %fd34094, %fd34106;
	fma.rn.f64 	%fd4609, %fd34107, %fd4608, %fd4608;
	setp.gt.s32 	%p3212, %r1888, -1;
	@%p3212 bra 	$L__BB0_3220;
	mov.f64 	%fd34112, 0d3C91A62633145C07;
	add.rn.f64 	%fd34113, %fd4609, %fd34112;
	mov.f64 	%fd34114, 0d3FF921FB54442D18;
	add.rn.f64 	%fd77054, %fd34114, %fd34113;
	bra.uni 	$L__BB0_3222;
$L__BB0_3220:
	mov.f64 	%fd34108, 0dBC91A62633145C07;
	add.rn.f64 	%fd34109, %fd4609, %fd34108;
	neg.f64 	%fd34110, %fd34109;
	mov.f64 	%fd34111, 0d3FF921FB54442D18;
	add.rn.f64 	%fd77054, %fd34111, %fd34110;
	bra.uni 	$L__BB0_3222;
$L__BB0_3221:
	mov.f64 	%fd34054, 0d3FF0000000000000;
	sub.f64 	%fd34055, %fd34054, %fd4608;
	{
	.reg .b32 %temp; 
	mov.b64 	{%r9724, %temp}, %fd34055;
	}
	{
	.reg .b32 %temp; 
	mov.b64 	{%temp, %r9725}, %fd34055;
	}
	add.s32 	%r9726, %r9725, -1048576;
	mov.b64 	%fd34056, {%r9724, %r9726};
	rsqrt.approx.ftz.f64 	%fd34057, %fd34056;
	{
	.reg .b32 %temp; 
	mov.b64 	{%r9727, %temp}, %fd34057;
	}
	{
	.reg .b32 %temp; 
	mov.b64 	{%temp, %r9728}, %fd34057;
	}
	add.s32 	%r9729, %r9728, -1048576;
	mov.b64 	%fd34058, {%r9727, %r9729};
	mul.f64 	%fd34059, %fd34056, %fd34057;
	neg.f64 	%fd34060, %fd34059;
	fma.rn.f64 	%fd34061, %fd34059, %fd34060, %fd34056;
	fma.rn.f64 	%fd34062, %fd34061, %fd34058, %fd34059;
	neg.f64 	%fd34063, %fd34062;
	fma.rn.f64 	%fd34064, %fd34057, %fd34063, 0d3FF0000000000000;
	fma.rn.f64 	%fd34065, %fd34064, %fd34058, %fd34058;
	fma.rn.f64 	%fd34066, %fd34062, %fd34063, %fd34056;
	fma.rn.f64 	%fd34067, %fd34066, %fd34065, %fd34062;
	{
	.reg .b32 %temp; 
	mov.b64 	{%r9730, %temp}, %fd34067;
	}
	{
	.reg .b32 %temp; 
	mov.b64 	{%temp, %r9731}, %fd34067;
	}
	add.s32 	%r9732, %r9731, 1048576;
	mov.b64 	%fd34068, {%r9730, %r9732};
	fma.rn.f64 	%fd34069, %fd34055, 0d3EC715B371155F70, 0dBEBAC2FE66FAAC4B;
	fma.rn.f64 	%fd34070, %fd34069, %fd34055, 0d3ED9A9B88EFCD9B8;
	fma.rn.f64 	%fd34071, %fd34070, %fd34055, 0d3EDD0F40A8A0C4C3;
	fma.rn.f64 	%fd34072, %fd34071, %fd34055, 0d3EF46D4CFA9E0E1F;
	fma.rn.f64 	%fd34073, %fd34072, %fd34055, 0d3F079C168D1E2422;
	fma.rn.f64 	%fd34074, %fd34073, %fd34055, 0d3F1C9A88C3BCA540;
	fma.rn.f64 	%fd34075, %fd34074, %fd34055, 0d3F31C4E64BD476DF;
	fma.rn.f64 	%fd34076, %fd34075, %fd34055, 0d3F46E8BA60009C8F;
	fma.rn.f64 	%fd34077, %fd34076, %fd34055, 0d3F5F1C71C62B05A2;
	fma.rn.f64 	%fd34078, %fd34077, %fd34055, 0d3F76DB6DB6DC9F2C;
	fma.rn.f64 	%fd34079, %fd34078, %fd34055, 0d3F9333333333329C;
	fma.rn.f64 	%fd34080, %fd34079, %fd34055, 0d3FB5555555555555;
	setp.lt.s32 	%p3209, %r9725, 1;
	mov.f64 	%fd34081, 0d0000000000000000;
	mul.rn.f64 	%fd34082, %fd4608, %fd34081;
	mul.f64 	%fd34083, %fd34055, %fd34080;
	fma.rn.f64 	%fd34084, %fd34083, %fd34068, %fd34068;
	selp.f64 	%fd34085, %fd34082, %fd34084, %p3209;
	setp.lt.s32 	%p3210, %r9725, 0;
	mov.f64 	%fd34086, 0d7FF0000000000000;
	mul.rn.f64 	%fd34087, %fd34085, %fd34086;
	selp.f64 	%fd34088, %fd34087, %fd34085, %p3210;
	setp.lt.s32 	%p3211, %r1888, 0;
	mov.f64 	%fd34089, 0dBCA1A62633145C07;
	add.rn.f64 	%fd34090, %fd34088, %fd34089;
	neg.f64 	%fd34091, %fd34090;
	mov.f64 	%fd34092, 0d400921FB54442D18;
	add.rn.f64 	%fd34093, %fd34092, %fd34091;
	selp.f64 	%fd77054, %fd34093, %fd34088, %p3211;
$L__BB0_3222:
	mul.f64 	%fd34115, %fd77054, 0d404CA5DC1A63C1F5;
	setp.gt.f64 	%p3213, %fd4533, 0d0000000000000000;
	neg.f64 	%fd34116, %fd34115;
	selp.f64 	%fd34117, %fd34116, %fd34115, %p3213;
	mul.f64 	%fd4614, %fd34117, 0d3F91DF46A2529D3A;
	abs.f64 	%fd4615, %fd4614;
	setp.neu.f64 	%p3214, %fd4615, 0d7FF0000000000000;
	@%p3214 bra 	$L__BB0_3224;
	mov.f64 	%fd34123, 0d0000000000000000;
	mul.rn.f64 	%fd77055, %fd4614, %fd34123;
	mov.b32 	%r18436, 0;
	bra.uni 	$L__BB0_3226;
$L__BB0_3224:
	mul.f64 	%fd34118, %fd4614, 0d3FE45F306DC9C883;
	cvt.rni.s32.f64 	%r18436, %fd34118;
	cvt.rn.f64.s32 	%fd34119, %r18436;
	fma.rn.f64 	%fd34120, %fd34119, 0dBFF921FB54442D18, %fd4614;
	fma.rn.f64 	%fd34121, %fd34119, 0dBC91A62633145C00, %fd34120;
	fma.rn.f64 	%fd77055, %fd34119, 0dB97B839A252049C0, %fd34121;
	setp.ltu.f64 	%p3215, %fd4615, 0d41E0000000000000;
	@%p3215 bra 	$L__BB0_3226;
	{ // callseq 401, 0
	.param .b64 param0;
	st.param.f64 	[param0], %fd4614;
	.param .align 16 .b8 retval0[16];
	call.uni (retval0), 
	__internal_trig_reduction_slowpathd, 
	(
	param0
	);
	ld.param.f64 	%fd77055, [retval0];
	ld.param.b32 	%r18436, [retval0+8];
	} // callseq 401
$L__BB0_3226:
	shl.b32 	%r9735, %r18436, 6;
	cvt.u64.u32 	%rd2554, %r9735;
	and.b64  	%rd2555, %rd2554, 64;
	mov.u64 	%rd2556, __cudart_sin_cos_coeffs;
	add.s64 	%rd2557, %rd2556, %rd2555;
	mul.rn.f64 	%fd34124, %fd77055, %fd77055;
	and.b32  	%r9736, %r18436, 1;
	setp.eq.b32 	%p3217, %r9736, 1;
	selp.f64 	%fd34125, 0dBDA8FF8320FD8164, 0d3DE5DB65F9785EBA, %p3217;
	ld.global.nc.v2.f64 	{%fd34126, %fd34127}, [%rd2557];
	fma.rn.f64 	%fd34128, %fd34125, %fd34124, %fd34126;
	fma.rn.f64 	%fd34129, %fd34128, %fd34124, %fd34127;
	ld.global.nc.v2.f64 	{%fd34130, %fd34131}, [%rd2557+16];
	fma.rn.f64 	%fd34132, %fd34129, %fd34124, %fd34130;
	fma.rn.f64 	%fd34133, %fd34132, %fd34124, %fd34131;
	ld.global.nc.v2.f64 	{%fd34134, %fd34135}, [%rd2557+32];
	fma.rn.f64 	%fd34136, %fd34133, %fd34124, %fd34134;
	fma.rn.f64 	%fd34137, %fd34136, %fd34124, %fd34135;
	fma.rn.f64 	%fd34138, %fd34137, %fd77055, %fd77055;
	fma.rn.f64 	%fd34139, %fd34137, %fd34124, 0d3FF0000000000000;
	selp.f64 	%fd34140, %fd34139, %fd34138, %p3217;
	and.b32  	%r9737, %r18436, 2;
	setp.eq.s32 	%p3218, %r9737, 0;
	mov.f64 	%fd34141, 0d0000000000000000;
	sub.f64 	%fd34142, %fd34141, %fd34140;
	selp.f64 	%fd4620, %fd34140, %fd34142, %p3218;
	@%p3214 bra 	$L__BB0_3228;
	mov.f64 	%fd34148, 0d0000000000000000;
	mul.rn.f64 	%fd77057, %fd4614, %fd34148;
	mov.b32 	%r18438, 1;
	bra.uni 	$L__BB0_3231;
$L__BB0_3228:
	mul.f64 	%fd34143, %fd4614, 0d3FE45F306DC9C883;
	cvt.rni.s32.f64 	%r18437, %fd34143;
	cvt.rn.f64.s32 	%fd34144, %r18437;
	fma.rn.f64 	%fd34145, %fd34144, 0dBFF921FB54442D18, %fd4614;
	fma.rn.f64 	%fd34146, %fd34144, 0dBC91A62633145C00, %fd34145;
	fma.rn.f64 	%fd77057, %fd34144, 0dB97B839A252049C0, %fd34146;
	setp.ltu.f64 	%p3219, %fd4615, 0d41E0000000000000;
	@%p3219 bra 	$L__BB0_3230;
	{ // callseq 402, 0
	.param .b64 param0;
	st.param.f64 	[param0], %fd4614;
	.param .align 16 .b8 retval0[16];
	call.uni (retval0), 
	__internal_trig_reduction_slowpathd, 
	(
	param0
	);
	ld.param.f64 	%fd77057, [retval0];
	ld.param.b32 	%r18437, [retval0+8];
	} // callseq 402
$L__BB0_3230:
	add.s32 	%r18438, %r18437, 1;
$L__BB0_3231:
	shl.b32 	%r9740, %r18438, 6;
	cvt.u64.u32 	%rd2558, %r9740;
	and.b64  	%rd2559, %rd2558, 64;
	mov.u64 	%rd2560, __cudart_sin_cos_coeffs;
	add.s64 	%rd2561, %rd2560, %rd2559;
	mul.rn.f64 	%fd34149, %fd77057, %fd77057;
	and.b32  	%r9741, %r18438, 1;
	setp.eq.b32 	%p3220, %r9741, 1;
	selp.f64 	%fd34150, 0dBDA8FF8320FD8164, 0d3DE5DB65F9785EBA, %p3220;
	ld.global.nc.v2.f64 	{%fd34151, %fd34152}, [%rd2561];
	fma.rn.f64 	%fd34153, %fd34150, %fd34149, %fd34151;
	fma.rn.f64 	%fd34154, %fd34153, %fd34149, %fd34152;
	ld.global.nc.v2.f64 	{%fd34155, %fd34156}, [%rd2561+16];
	fma.rn.f64 	%fd34157, %fd34154, %fd34149, %fd34155;
	fma.rn.f64 	%fd34158, %fd34157, %fd34149, %fd34156;
	ld.global.nc.v2.f64 	{%fd34159, %fd34160}, [%rd2561+32];
	fma.rn.f64 	%fd34161, %fd34158, %fd34149, %fd34159;
	fma.rn.f64 	%fd34162, %fd34161, %fd34149, %fd34160;
	fma.rn.f64 	%fd34163, %fd34162, %fd77057, %fd77057;
	fma.rn.f64 	%fd34164, %fd34162, %fd34149, 0d3FF0000000000000;
	selp.f64 	%fd34165, %fd34164, %fd34163, %p3220;
	and.b32  	%r9742, %r18438, 2;
	setp.eq.s32 	%p3221, %r9742, 0;
	mov.f64 	%fd34166, 0d0000000000000000;
	sub.f64 	%fd34167, %fd34166, %fd34165;
	selp.f64 	%fd4626, %fd34165, %fd34167, %p3221;
	mul.f64 	%fd34168, %fd4485, %fd4547;
	mul.f64 	%fd4627, %fd34168, 0d3FE0000000000000;
	{
	.reg .b32 %temp; 
	mov.b64 	{%temp, %r9743}, %fd4627;
	}
	mov.b32 	%f31, %r9743;
	abs.f32 	%f32, %f31;
	setp.geu.f32 	%p3222, %f32, 0f3FE26666;
	@%p3222 bra 	$L__BB0_3233;
	mul.f64 	%fd34202, %fd4627, %fd4627;
	fma.rn.f64 	%fd34203, %fd34202, 0d3FB0066BDC1895E9, 0dBFB3823B180754AF;
	fma.rn.f64 	%fd34204, %fd34203, %fd34202, 0d3FB11E52CC2F79AE;
	fma.rn.f64 	%fd34205, %fd34204, %fd34202, 0dBF924EAF3526861B;
	fma.rn.f64 	%fd34206, %fd34205, %fd34202, 0d3F91DF02A31E6CB7;
	fma.rn.f64 	%fd34207, %fd34206, %fd34202, 0d3F847D18B0EEC6CC;
	fma.rn.f64 	%fd34208, %fd34207, %fd34202, 0d3F8D0AF961BA53B0;
	fma.rn.f64 	%fd34209, %fd34208, %fd34202, 0d3F91BF7734CF1C48;
	fma.rn.f64 	%fd34210, %fd34209, %fd34202, 0d3F96E91483144EF7;
	fma.rn.f64 	%fd34211, %fd34210, %fd34202, 0d3F9F1C6E0A4F9F81;
	fma.rn.f64 	%fd34212, %fd34211, %fd34202, 0d3FA6DB6DC27FA92B;
	fma.rn.f64 	%fd34213, %fd34212, %fd34202, 0d3FB333333320F91B;
	fma.rn.f64 	%fd34214, %fd34213, %fd34202, 0d3FC5555555555F4D;
	mul.f64 	%fd34215, %fd34202, %fd34214;
	fma.rn.f64 	%fd77058, %fd34215, %fd4627, %fd4627;
	bra.uni 	$L__BB0_3234;
$L__BB0_3233:
	abs.f64 	%fd34169, %fd4627;
	fma.rn.f64 	%fd34170, %fd34169, 0dBFE0000000000000, 0d3FE0000000000000;
	rsqrt.approx.ftz.f64 	%fd34171, %fd34170;
	{
	.reg .b32 %temp; 
	mov.b64 	{%r9744, %temp}, %fd34171;
	}
	{
	.reg .b32 %temp; 
	mov.b64 	{%temp, %r9745}, %fd34171;
	}
	add.s32 	%r9746, %r9745, -1048576;
	mov.b64 	%fd34172, {%r9744, %r9746};
	mul.f64 	%fd34173, %fd34170, %fd34171;
	neg.f64 	%fd34174, %fd34173;
	fma.rn.f64 	%fd34175, %fd34173, %fd34174, %fd34170;
	fma.rn.f64 	%fd34176, %fd34175, %fd34172, %fd34173;
	neg.f64 	%fd34177, %fd34176;
	fma.rn.f64 	%fd34178, %fd34171, %fd34177, 0d3FF0000000000000;
	fma.rn.f64 	%fd34179, %fd34178, %fd34172, %fd34172;
	fma.rn.f64 	%fd34180, %fd34176, %fd34177, %fd34170;
	fma.rn.f64 	%fd34181, %fd34180, %fd34179, %fd34176;
	{
	.reg .b32 %temp; 
	mov.b64 	{%temp, %r9747}, %fd34170;
	}
	setp.lt.s32 	%p3223, %r9747, 0;
	selp.f64 	%fd34182, 0dFFF8000000000000, %fd34181, %p3223;
	setp.ne.f64 	%p3224, %fd34170, 0d0000000000000000;
	selp.f64 	%fd34183, %fd34182, %fd34170, %p3224;
	fma.rn.f64 	%fd34184, %fd34170, 0d3FB0066BDC1895E9, 0dBFB3823B180754AF;
	fma.rn.f64 	%fd34185, %fd34184, %fd34170, 0d3FB11E52CC2F79AE;
	fma.rn.f64 	%fd34186, %fd34185, %fd34170, 0dBF924EAF3526861B;
	fma.rn.f64 	%fd34187, %fd34186, %fd34170, 0d3F91DF02A31E6CB7;
	fma.rn.f64 	%fd34188, %fd34187, %fd34170, 0d3F847D18B0EEC6CC;
	fma.rn.f64 	%fd34189, %fd34188, %fd34170, 0d3F8D0AF961BA53B0;
	fma.rn.f64 	%fd34190, %fd34189, %fd34170, 0d3F91BF7734CF1C48;
	fma.rn.f64 	%fd34191, %fd34190, %fd34170, 0d3F96E91483144EF7;
	fma.rn.f64 	%fd34192, %fd34191, %fd34170, 0d3F9F1C6E0A4F9F81;
	fma.rn.f64 	%fd34193, %fd34192, %fd34170, 0d3FA6DB6DC27FA92B;
	fma.rn.f64 	%fd34194, %fd34193, %fd34170, 0d3FB333333320F91B;
	fma.rn.f64 	%fd34195, %fd34194, %fd34170, 0d3FC5555555555F4D;
	mul.f64 	%fd34196, %fd34170, %fd34195;
	mul.f64 	%fd34197, %fd34183, 0dC000000000000000;
	fma.rn.f64 	%fd34198, %fd34197, %fd34196, 0d3C91A62633145C07;
	add.f64 	%fd34199, %fd34197, 0d3FE921FB54442D18;
	add.f64 	%fd34200, %fd34199, %fd34198;
	add.f64 	%fd34201, %fd34200, 0d3FE921FB54442D18;
	copysign.f64 	%fd77058, %fd4627, %fd34201;
$L__BB0_3234:
	mul.f64 	%fd4631, %fd77058, 0d3FFFFFFFFFFFFFFF;
	abs.f64 	%fd4632, %fd4631;
	setp.neu.f64 	%p3225, %fd4632, 0d7FF0000000000000;
	@%p3225 bra 	$L__BB0_3236;
	mov.f64 	%fd34221, 0d0000000000000000;
	mul.rn.f64 	%fd77060, %fd4631, %fd34221;
	mov.pred 	%p9702, -1;
	bra.uni 	$L__BB0_3239;
$L__BB0_3236:
	mul.f64 	%fd34216, %fd4631, 0d3FE45F306DC9C883;
	cvt.rni.s32.f64 	%r18439, %fd34216;
	cvt.rn.f64.s32 	%fd34217, %r18439;
	fma.rn.f64 	%fd34218, %fd34217, 0dBFF921FB54442D18, %fd4631;
	fma.rn.f64 	%fd34219, %fd34217, 0dBC91A62633145C00, %fd34218;
	fma.rn.f64 	%fd77060, %fd34217, 0dB97B839A252049C0, %fd34219;
	setp.ltu.f64 	%p3226, %fd4632, 0d41E0000000000000;
	@%p3226 bra 	$L__BB0_3238;
	{ // callseq 403, 0
	.param .b64 param0;
	st.param.f64 	[param0], %fd4631;
	.param .align 16 .b8 retval0[16];
	call.uni (retval0), 
	__internal_trig_reduction_slowpathd, 
	(
	param0
	);
	ld.param.f64 	%fd77060, [retval0];
	ld.param.b32 	%r18439, [retval0+8];
	} // callseq 403
$L__BB0_3238:
	and.b32  	%r9749, %r18439, 1;
	setp.eq.b32 	%p3227, %r9749, 1;
	not.pred 	%p9702, %p3227;
$L__BB0_3239:
	mul.f64 	%fd34222, %fd77060, %fd77060;
	fma.rn.f64 	%fd34223, %fd34222, 0d3EE48DAC2799BCB9, 0dBEF9757C5B27EBB1;
	fma.rn.f64 	%fd34224, %fd34223, %fd34222, 0d3F0980E90FD91E04;
	fma.rn.f64 	%fd34225, %fd34224, %fd34222, 0dBEFAE2B0417D7E1D;
	fma.rn.f64 	%fd34226, %fd34225, %fd34222, 0d3F119F5341BFBA57;
	fma.rn.f64 	%fd34227, %fd34226, %fd34222, 0d3F15E791A00F6919;
	fma.rn.f64 	%fd34228, %fd34227, %fd34222, 0d3F2FF2E7FADEC73A;
	fma.rn.f64 	%fd34229, %fd34228, %fd34222, 0d3F434BC1B206DA62;
	fma.rn.f64 	%fd34230, %fd34229, %fd34222, 0d3F57DB18EF2F83F9;
	fma.rn.f64 	%fd34231, %fd34230, %fd34222, 0d3F6D6D2E7AE49FBC;
	fma.rn.f64 	%fd34232, %fd34231, %fd34222, 0d3F8226E3A816A776;
	fma.rn.f64 	%fd34233, %fd34232, %fd34222, 0d3F9664F485D25660;
	fma.rn.f64 	%fd34234, %fd34233, %fd34222, 0d3FABA1BA1BABF31D;
	fma.rn.f64 	%fd34235, %fd34234, %fd34222, 0d3FC11111111105D2;
	fma.rn.f64 	%fd34236, %fd34235, %fd34222, 0d3FD555555555555E;
	mul.f64 	%fd4638, %fd34222, %fd34236;
	fma.rn.f64 	%fd77061, %fd4638, %fd77060, %fd77060;
	@%p9702 bra 	$L__BB0_3241;
	fma.rn.f64 	%fd34237, %fd4638, %fd77060, %fd77060;
	sub.f64 	%fd34238, %fd34237, %fd77060;
	neg.f64 	%fd34239, %fd34238;
	fma.rn.f64 	%fd34240, %fd4638, %fd77060, %fd34239;
	rcp.approx.ftz.f64 	%fd34241, %fd34237;
	neg.f64 	%fd34242, %fd34237;
	fma.rn.f64 	%fd34243, %fd34242, %fd34241, 0d3FF0000000000000;
	fma.rn.f64 	%fd34244, %fd34243, %fd34243, %fd34243;
	fma.rn.f64 	%fd34245, %fd34244, %fd34241, %fd34241;
	neg.f64 	%fd34246, %fd34245;
	fma.rn.f64 	%fd34247, %fd34237, %fd34246, 0d3FF0000000000000;
	fma.rn.f64 	%fd34248, %fd34246, %fd34240, %fd34247;
	fma.rn.f64 	%fd77061, %fd34248, %fd34246, %fd34246;
$L__BB0_3241:
	mul.f64 	%fd34249, %fd77061, %fd4455;
	mul.f64 	%fd77063, %fd4620, %fd34249;
	mul.f64 	%fd34250, %fd4450, %fd77061;
	mul.f64 	%fd77062, %fd4626, %fd34250;
	bra.uni 	$L__BB0_3243;
$L__BB0_3242:
	sub.f64 	%fd77063, %fd4457, %fd4481;
	sub.f64 	%fd77062, %fd4458, %fd4482;
$L__BB0_3243:
	ld.param.u64 	%rd8627, [_Z8FitGrainPdPiS0_S_S_S0_S0_S_S_S_S_S_S_S_S_S_S_S_S__param_7];
	setp.lt.s32 	%p3229, %r18414, 1;
	cvta.to.global.u64 	%rd2562, %rd8627;
	mul.lo.s32 	%r9750, %r2, 9;
	mul.wide.s32 	%rd2563, %r9750, 8;
	add.s64 	%rd2564, %rd2562, %rd2563;
	mul.lo.s32 	%r9751, %r18416, 9;
	mul.wide.u32 	%rd2565, %r9751, 8;
	add.s64 	%rd2566, %rd2564, %rd2565;
	ld.global.f64 	%fd34251, [%rd2566+64];
	cvt.rzi.s32.f64 	%r1900, %fd34251;
	@%p3229 bra 	$L__BB0_3248;
	mov.b32 	%r18440, 0;
	bra.uni 	$L__BB0_3246;
$L__BB0_3245:
	add.s32 	%r18440, %r18440, 1;
	setp.eq.s32 	%p3231, %r18440, %r18414;
	@%p3231 bra 	$L__BB0_3248;
$L__BB0_3246:
	shl.b32 	%r9753, %r18440, 3;
	mul.wide.u32 	%rd2567, %r9753, 8;
	add.s64 	%rd2568, %rd31, %rd2567;
	ld.global.f64 	%fd34252, [%rd2568+56];
	cvt.rzi.s32.f64 	%r9754, %fd34252;
	setp.ne.s32 	%p3230, %r9754, %r1900;
	@%p3230 bra 	$L__BB0_3245;
	shl.b32 	%r9755, %r18440, 3;
	mul.wide.u32 	%rd2569, %r9755, 8;
	add.s64 	%rd2570, %rd31, %rd2569;
	ld.global.f64 	%fd34253, [%rd2570];
	sub.f64 	%fd34254, %fd77063, %fd34253;
	ld.global.f64 	%fd34255, [%rd2570+8];
	sub.f64 	%fd34256, %fd77062, %fd34255;
	mul.f64 	%fd34257, %fd34256, %fd34256;
	fma.rn.f64 	%fd34258, %fd34254, %fd34254, %fd34257;
	sqrt.rn.f64 	%fd34259, %fd34258;
	add.f64 	%fd77018, %fd77018, %fd34259;
$L__BB0_3248:
	add.s32 	%r18416, %r18416, 1;
	setp.ne.s32 	%p3232, %r18416, %r1;
	@%p3232 bra 	$L__BB0_3126;
$L__BB0_3249:
	setp.geu.f64 	%p3233, %fd77018, %fd4110;
	@%p3233 bra 	$L__BB0_3252;
	add.s32 	%r18348, %r18348, 1;
$L__BB0_3251:
	ld.global.f64 	%fd75948, [%rd37];
	st.global.f64 	[%rd34], %fd75948;
	ld.global.f64 	%fd36637, [%rd37+8];
	st.global.f64 	[%rd34+8], %fd36637;
	ld.global.f64 	%fd36638, [%rd37+16];
	st.global.f64 	[%rd34+16], %fd36638;
	ld.global.f64 	%fd36639, [%rd37+24];
	st.global.f64 	[%rd34+24], %fd36639;
	ld.global.f64 	%fd36640, [%rd37+32];
	st.global.f64 	[%rd34+32], %fd36640;
	ld.global.f64 	%fd36641, [%rd37+40];
	st.global.f64 	[%rd34+40], %fd36641;
	ld.global.f64 	%fd36642, [%rd37+48];
	st.global.f64 	[%rd34+48], %fd36642;
	ld.global.f64 	%fd36643, [%rd37+56];
	st.global.f64 	[%rd34+56], %fd36643;
	ld.global.f64 	%fd36644, [%rd37+64];
	st.global.f64 	[%rd34+64], %fd36644;
	ld.global.f64 	%fd36645, [%rd37+72];
	st.global.f64 	[%rd34+72], %fd36645;
	ld.global.f64 	%fd36646, [%rd37+80];
	st.global.f64 	[%rd34+80], %fd36646;
	ld.global.f64 	%fd36647, [%rd37+88];
	st.global.f64 	[%rd34+88], %fd36647;
	mov.f64 	%fd75967, 0d3F50624DD2F1A9FC;
	bra.uni 	$L__BB0_2;
$L__BB0_3252:
	mul.wide.u32 	%rd2571, %r18347, 8;
	add.s64 	%rd2572, %rd37, %rd2571;
	ld.global.f64 	%fd34260, [%rd2572];
	sub.f64 	%fd34261, %fd34260, %fd4115;
	sub.f64 	%fd77066, %fd34261, %fd4115;
	st.global.f64 	[%rd2572], %fd77066;
	add.s64 	%rd2573, %rd35, %rd2571;
	ld.global.f64 	%fd4652, [%rd2573];
	setp.geu.f64 	%p3234, %fd77066, %fd4652;
	@%p3234 bra 	$L__BB0_3254;
	mul.wide.u32 	%rd2574, %r18347, 8;
	add.s64 	%rd2575, %rd37, %rd2574;
	st.global.f64 	[%rd2575], %fd4652;
	mov.f64 	%fd77066, %fd4652;
$L__BB0_3254:
	mul.wide.u32 	%rd2576, %r18347, 8;
	add.s64 	%rd2577, %rd36, %rd2576;
	ld.global.f64 	%fd4654, [%rd2577];
	setp.leu.f64 	%p3235, %fd77066, %fd4654;
	@%p3235 bra 	$L__BB0_3256;
	mul.wide.u32 	%rd2578, %r18347, 8;
	add.s64 	%rd2579, %rd37, %rd2578;
	st.global.f64 	[%rd2579], %fd4654;
$L__BB0_3256:
	ld.global.f64 	%fd4655, [%rd37+48];
	ld.global.f64 	%fd4656, [%rd37+56];
	ld.global.f64 	%fd4657, [%rd37+64];
	ld.global.f64 	%fd34262, [%rd37+72];
	ld.global.f64 	%fd4658, [%rd37+80];
	ld.global.f64 	%fd4659, [%rd37+88];
	mul.f64 	%fd4660, %fd34262, 0d3F91DF46A2529D3A;
	abs.f64 	%fd4661, %fd4660;
	setp.neu.f64 	%p3236, %fd4661, 0d7FF0000000000000;
	@%p3236 bra 	$L__BB0_3258;
	mov.f64 	%fd34268, 0d0000000000000000;
	mul.rn.f64 	%fd77067, %fd4660, %fd34268;
	mov.b32 	%r18441, 0;
	bra.uni 	$L__BB0_3260;
$L__BB0_3258:
	mul.f64 	%fd34263, %fd4660, 0d3FE45F306DC9C883;
	cvt.rni.s32.f64 	%r18441, %fd34263;
	cvt.rn.f64.s32 	%fd34264, %r18441;
	fma.rn.f64 	%fd34265, %fd34264, 0dBFF921FB54442D18, %fd4660;
	fma.rn.f64 	%fd34266, %fd34264, 0dBC91A62633145C00, %fd34265;
	fma.rn.f64 	%fd77067, %fd34264, 0dB97B839A252049C0, %fd34266;
	setp.ltu.f64 	%p3237, %fd4661, 0d41E0000000000000;
	@%p3237 bra 	$L__BB0_3260;
	{ // callseq 404, 0
	.param .b64 param0;
	st.param.f64 	[param0], %fd4660;
	.param .align 16 .b8 retval0[16];
	call.uni (retval0), 
	__internal_trig_reduction_slowpathd, 
	(
	param0
	);
	ld.param.f64 	%fd77067, [retval0];
	ld.param.b32 	%r18441, [retval0+8];
	} // callseq 404
$L__BB0_3260:
	shl.b32 	%r9758, %r18441, 6;
	cvt.u64.u32 	%rd2580, %r9758;
	and.b64  	%rd2581, %rd2580, 64;
	mov.u64 	%rd2582, __cudart_sin_cos_coeffs;
	add.s64 	%rd2583, %rd2582, %rd2581;
	mul.rn.f64 	%fd34269, %fd77067, %fd77067;
	and.b32  	%r9759, %r18441, 1;
	setp.eq.b32 	%p3238, %r9759, 1;
	selp.f64 	%fd34270, 0dBDA8FF8320FD8164, 0d3DE5DB65F9785EBA, %p3238;
	ld.global.nc.v2.f64 	{%fd34271, %fd34272}, [%rd2583];
	fma.rn.f64 	%fd34273, %fd34270, %fd34269, %fd34271;
	fma.rn.f64 	%fd34274, %fd34273, %fd34269, %fd34272;
	ld.global.nc.v2.f64 	{%fd34275, %fd34276}, [%rd2583+16];
	fma.rn.f64 	%fd34277, %fd34274, %fd34269, %fd34275;
	fma.rn.f64 	%fd34278, %fd34277, %fd34269, %fd34276;
	ld.global.nc.v2.f64 	{%fd34279, %fd34280}, [%rd2583+32];
	fma.rn.f64 	%fd34281, %fd34278, %fd34269, %fd34279;
	fma.rn.f64 	%fd34282, %fd34281, %fd34269, %fd34280;
	fma.rn.f64 	%fd34283, %fd34282, %fd77067, %fd77067;
	fma.rn.f64 	%fd34284, %fd34282, %fd34269, 0d3FF0000000000000;
	selp.f64 	%fd34285, %fd34284, %fd34283, %p3238;
	and.b32  	%r9760, %r18441, 2;
	setp.eq.s32 	%p3239, %r9760, 0;
	mov.f64 	%fd34286, 0d0000000000000000;
	sub.f64 	%fd34287, %fd34286, %fd34285;
	selp.f64 	%fd4666, %fd34285, %fd34287, %p3239;
	mul.f64 	%fd4667, %fd4658, 0d3F91DF46A2529D3A;
	abs.f64 	%fd4668, %fd4667;
	setp.neu.f64 	%p3240, %fd4668, 0d7FF0000000000000;
	@%p3240 bra 	$L__BB0_3262;
	mov.f64 	%fd34293, 0d0000000000000000;
	mul.rn.f64 	%fd77068, %fd4667, %fd34293;
	mov.b32 	%r18442, 0;
	bra.uni 	$L__BB0_3264;
$L__BB0_3262:
	mul.f64 	%fd34288, %fd4667, 0d3FE45F306DC9C883;
	cvt.rni.s32.f64 	%r18442, %fd34288;
	cvt.rn.f64.s32 	%fd34289, %r18442;
	fma.rn.f64 	%fd34290, %fd34289, 0dBFF921FB54442D18, %fd4667;
	fma.rn.f64 	%fd34291, %fd34289, 0dBC91A62633145C00, %fd34290;
	fma.rn.f64 	%fd77068, %fd34289, 0dB97B839A252049C0, %fd34291;
	setp.ltu.f64 	%p3241, %fd4668, 0d41E0000000000000;
	@%p3241 bra 	$L__BB0_3264;
	{ // callseq 405, 0
	.param .b64 param0;
	st.param.f64 	[param0], %fd4667;
	.param .align 16 .b8 retval0[16];
	call.uni (retval0), 
	__internal_trig_reduction_slowpathd, 
	(
	param0
	);
	ld.param.f64 	%fd77068, [retval0];
	ld.param.b32 	%r18442, [retval0+8];
	} // callseq 405
$L__BB0_3264:
	shl.b32 	%r9763, %r18442, 6;
	cvt.u64.u32 	%rd2584, %r9763;
	and.b64  	%rd2585, %rd2584, 64;
	mov.u64 	%rd2586, __cudart_sin_cos_coeffs;
	add.s64 	%rd2587, %rd2586, %rd2585;
	mul.rn.f64 	%fd34294, %fd77068, %fd77068;
	and.b32  	%r9764, %r18442, 1;
	setp.eq.b32 	%p3242, %r9764, 1;
	selp.f64 	%fd34295, 0dBDA8FF8320FD8164, 0d3DE5DB65F9785EBA, %p3242;
	ld.global.nc.v2.f64 	{%fd34296, %fd34297}, [%rd2587];
	fma.rn.f64 	%fd34298, %fd34295, %fd34294, %fd34296;
	fma.rn.f64 	%fd34299, %fd34298, %fd34294, %fd34297;
	ld.global.nc.v2.f64 	{%fd34300, %fd34301}, [%rd2587+16];
	fma.rn.f64 	%fd34302, %fd34299, %fd34294, %fd34300;
	fma.rn.f64 	%fd34303, %fd34302, %fd34294, %fd34301;
	ld.global.nc.v2.f64 	{%fd34304, %fd34305}, [%rd2587+32];
	fma.rn.f64 	%fd34306, %fd34303, %fd34294, %fd34304;
	fma.rn.f64 	%fd34307, %fd34306, %fd34294, %fd34305;
	fma.rn.f64 	%fd34308, %fd34307, %fd77068, %fd77068;
	fma.rn.f64 	%fd34309, %fd34307, %fd34294, 0d3FF0000000000000;
	selp.f64 	%fd34310, %fd34309, %fd34308, %p3242;
	and.b32  	%r9765, %r18442, 2;
	setp.eq.s32 	%p3243, %r9765, 0;
	mov.f64 	%fd34311, 0d0000000000000000;
	sub.f64 	%fd34312, %fd34311, %fd34310;
	selp.f64 	%fd4673, %fd34310, %fd34312, %p3243;
	mul.f64 	%fd4674, %fd4659, 0d3F91DF46A2529D3A;
	abs.f64 	%fd4675, %fd4674;
	setp.neu.f64 	%p3244, %fd4675, 0d7FF0000000000000;
	@%p3244 bra 	$L__BB0_3266;
	mov.f64 	%fd34318, 0d0000000000000000;
	mul.rn.f64 	%fd77069, %fd4674, %fd34318;
	mov.b32 	%r18443, 0;
	bra.uni 	$L__BB0_3268;
$L__BB0_3266:
	mul.f64 	%fd34313, %fd4674, 0d3FE45F306DC9C883;
	cvt.rni.s32.f64 	%r18443, %fd34313;
	cvt.rn.f64.s32 	%fd34314, %r18443;
	fma.rn.f64 	%fd34315, %fd34314, 0dBFF921FB54442D18, %fd4674;
	fma.rn.f64 	%fd34316, %fd34314, 0dBC91A62633145C00, %fd34315;
	fma.rn.f64 	%fd77069, %fd34314, 0dB97B839A252049C0, %fd34316;
	setp.ltu.f64 	%p3245, %fd4675, 0d41E0000000000000;
	@%p3245 bra 	$L__BB0_3268;
	{ // callseq 406, 0
	.param .b64 param0;
	st.param.f64 	[param0], %fd4674;
	.param .align 16 .b8 retval0[16];
	call.uni (retval0), 
	__internal_trig_reduction_slowpathd, 
	(
	param0
	);
	ld.param.f64 	%fd77069, [retval0];
	ld.param.b32 	%r18443, [retval0+8];
	} // callseq 406
$L__BB0_3268:
	shl.b32 	%r9768, %r18443, 6;
	cvt.u64.u32 	%rd2588, %r9768;
	and.b64  	%rd2589, %rd2588, 64;
	mov.u64 	%rd2590, __cudart_sin_cos_coeffs;
	add.s64 	%rd2591, %rd2590, %rd2589;
	mul.rn.f64 	%fd34319, %fd77069, %fd77069;
	and.b32  	%r9769, %r18443, 1;
	setp.eq.b32 	%p3247, %r9769, 1;
	selp.f64 	%fd34320, 0dBDA8FF8320FD8164, 0d3DE5DB65F9785EBA, %p3247;
	ld.global.nc.v2.f64 	{%fd34321, %fd34322}, [%rd2591];
	fma.rn.f64 	%fd34323, %fd34320, %fd34319, %fd34321;
	fma.rn.f64 	%fd34324, %fd34323, %fd34319, %fd34322;
	ld.global.nc.v2.f64 	{%fd34325, %fd34326}, [%rd2591+16];
	fma.rn.f64 	%fd34327, %fd34324, %fd34319, %fd34325;
	fma.rn.f64 	%fd34328, %fd34327, %fd34319, %fd34326;
	ld.global.nc.v2.f64 	{%fd34329, %fd34330}, [%rd2591+32];
	fma.rn.f64 	%fd34331, %fd34328, %fd34319, %fd34329;
	fma.rn.f64 	%fd34332, %fd34331, %fd34319, %fd34330;
	fma.rn.f64 	%fd34333, %fd34332, %fd77069, %fd77069;
	fma.rn.f64 	%fd34334, %fd34332, %fd34319, 0d3FF0000000000000;
	selp.f64 	%fd34335, %fd34334, %fd34333, %p3247;
	and.b32  	%r9770, %r18443, 2;
	setp.eq.s32 	%p3248, %r9770, 0;
	mov.f64 	%fd34336, 0d0000000000000000;
	sub.f64 	%fd34337, %fd34336, %fd34335;
	selp.f64 	%fd4680, %fd34335, %fd34337, %p3248;
	@%p3236 bra 	$L__BB0_3270;
	mov.f64 	%fd34343, 0d0000000000000000;
	mul.rn.f64 	%fd77071, %fd4660, %fd34343;
	mov.b32 	%r18445, 1;
	bra.uni 	$L__BB0_3273;
$L__BB0_3270:
	mul.f64 	%fd34338, %fd4660, 0d3FE45F306DC9C883;
	cvt.rni.s32.f64 	%r18444, %fd34338;
	cvt.rn.f64.s32 	%fd34339, %r18444;
	fma.rn.f64 	%fd34340, %fd34339, 0dBFF921FB54442D18, %fd4660;
	fma.rn.f64 	%fd34341, %fd34339, 0dBC91A62633145C00, %fd34340;
	fma.rn.f64 	%fd77071, %fd34339, 0dB97B839A252049C0, %fd34341;
	setp.ltu.f64 	%p3249, %fd4661, 0d41E0000000000000;
	@%p3249 bra 	$L__BB0_3272;
	{ // callseq 407, 0
	.param .b64 param0;
	st.param.f64 	[param0], %fd4660;
	.param .align 16 .b8 retval0[16];
	call.uni (retval0), 
	__internal_trig_reduction_slowpathd, 
	(
	param0
	);
	ld.param.f64 	%fd77071, [retval0];
	ld.param.b32 	%r18444, [retval0+8];
	} // callseq 407
$L__BB0_3272:
	add.s32 	%r18445, %r18444, 1;
$L__BB0_3273:
	shl.b32 	%r9773, %r18445, 6;
	cvt.u64.u32 	%rd2592, %r9773;
	and.b64  	%rd2593, %rd2592, 64;
	mov.u64 	%rd2594, __cudart_sin_cos_coeffs;
	add.s64 	%rd2595, %rd2594, %rd2593;
	mul.rn.f64 	%fd34344, %fd77071, %fd77071;
	and.b32  	%r9774, %r18445, 1;
	setp.eq.b32 	%p3251, %r9774, 1;
	selp.f64 	%fd34345, 0dBDA8FF8320FD8164, 0d3DE5DB65F9785EBA, %p3251;
	ld.global.nc.v2.f64 	{%fd34346, %fd34347}, [%rd2595];
	fma.rn.f64 	%fd34348, %fd34345, %fd34344, %fd34346;
	fma.rn.f64 	%fd34349, %fd34348, %fd34344, %fd34347;
	ld.global.nc.v2.f64 	{%fd34350, %fd34351}, [%rd2595+16];
	fma.rn.f64 	%fd34352, %fd34349, %fd34344, %fd34350;
	fma.rn.f64 	%fd34353, %fd34352, %fd34344, %fd34351;
	ld.global.nc.v2.f64 	{%fd34354, %fd34355}, [%rd2595+32];
	fma.rn.f64 	%fd34356, %fd34353, %fd34344, %fd34354;
	fma.rn.f64 	%fd34357, %fd34356, %fd34344, %fd34355;
	fma.rn.f64 	%fd34358, %fd34357, %fd77071, %fd77071;
	fma.rn.f64 	%fd34359, %fd34357, %fd34344, 0d3FF0000000000000;
	selp.f64 	%fd34360, %fd34359, %fd34358, %p3251;
	and.b32  	%r9775, %r18445, 2;
	setp.eq.s32 	%p3252, %r9775, 0;
	mov.f64 	%fd34361, 0d0000000000000000;
	sub.f64 	%fd34362, %fd34361, %fd34360;
	selp.f64 	%fd4686, %fd34360, %fd34362, %p3252;
	@%p3240 bra 	$L__BB0_3275;
	mov.f64 	%fd34368, 0d0000000000000000;
	mul.rn.f64 	%fd77073, %fd4667, %fd34368;
	mov.b32 	%r18447, 1;
	bra.uni 	$L__BB0_3278;
$L__BB0_3275:
	mul.f64 	%fd34363, %fd4667, 0d3FE45F306DC9C883;
	cvt.rni.s32.f64 	%r18446, %fd34363;
	cvt.rn.f64.s32 	%fd34364, %r18446;
	fma.rn.f64 	%fd34365, %fd34364, 0dBFF921FB54442D18, %fd4667;
	fma.rn.f64 	%fd34366, %fd34364, 0dBC91A62633145C00, %fd34365;
	fma.rn.f64 	%fd77073, %fd34364, 0dB97B839A252049C0, %fd34366;
	setp.ltu.f64 	%p3253, %fd4668, 0d41E0000000000000;
	@%p3253 bra 	$L__BB0_3277;
	{ // callseq 408, 0
	.param .b64 param0;
	st.param.f64 	[param0], %fd4667;
	.param .align 16 .b8 retval0[16];
	call.uni (retval0), 
	__internal_trig_reduction_slowpathd, 
	(
	param0
	);
	ld.param.f64 	%fd77073, [retval0];
	ld.param.b32 	%r18446, [retval0+8];
	} // callseq 408
$L__BB0_3277:
	add.s32 	%r18447, %r18446, 1;
$L__BB0_3278:
	shl.b32 	%r9778, %r18447, 6;
	cvt.u64.u32 	%rd2596, %r9778;
	and.b64  	%rd2597, %rd2596, 64;
	mov.u64 	%rd2598, __cudart_sin_cos_coeffs;
	add.s64 	%rd2599, %rd2598, %rd2597;
	mul.rn.f64 	%fd34369, %fd77073, %fd77073;
	and.b32  	%r9779, %r18447, 1;
	setp.eq.b32 	%p3255, %r9779, 1;
	selp.f64 	%fd34370, 0dBDA8FF8320FD8164, 0d3DE5DB65F9785EBA, %p3255;
	ld.global.nc.v2.f64 	{%fd34371, %fd34372}, [%rd2599];
	fma.rn.f64 	%fd34373, %fd34370, %fd34369, %fd34371;
	fma.rn.f64 	%fd34374, %fd34373, %fd34369, %fd34372;
	ld.global.nc.v2.f64 	{%fd34375, %fd34376}, [%rd2599+16];
	fma.rn.f64 	%fd34377, %fd34374, %fd34369, %fd34375;
	fma.rn.f64 	%fd34378, %fd34377, %fd34369, %fd34376;
	ld.global.nc.v2.f64 	{%fd34379, %fd34380}, [%rd2599+32];
	fma.rn.f64 	%fd34381, %fd34378, %fd34369, %fd34379;
	fma.rn.f64 	%fd34382, %fd34381, %fd34369, %fd34380;
	fma.rn.f64 	%fd34383, %fd34382, %fd77073, %fd77073;
	fma.rn.f64 	%fd34384, %fd34382, %fd34369, 0d3FF0000000000000;
	selp.f64 	%fd34385, %fd34384, %fd34383, %p3255;
	and.b32  	%r9780, %r18447, 2;
	setp.eq.s32 	%p3256, %r9780, 0;
	mov.f64 	%fd34386, 0d0000000000000000;
	sub.f64 	%fd34387, %fd34386, %fd34385;
	selp.f64 	%fd4692, %fd34385, %fd34387, %p3256;
	@%p3244 bra 	$L__BB0_3280;
	mov.f64 	%fd34393, 0d0000000000000000;
	mul.rn.f64 	%fd77075, %fd4674, %fd34393;
	mov.b32 	%r18449, 1;
	bra.uni 	$L__BB0_3283;
$L__BB0_3280:
	mul.f64 	%fd34388, %fd4674, 0d3FE45F306DC9C883;
	cvt.rni.s32.f64 	%r18448, %fd34388;
	cvt.rn.f64.s32 	%fd34389, %r18448;
	fma.rn.f64 	%fd34390, %fd34389, 0dBFF921FB54442D18, %fd4674;
	fma.rn.f64 	%fd34391, %fd34389, 0dBC91A62633145C00, %fd34390;
	fma.rn.f64 	%fd77075, %fd34389, 0dB97B839A252049C0, %fd34391;
	setp.ltu.f64 	%p3257, %fd4675, 0d41E0000000000000;
	@%p3257 bra 	$L__BB0_3282;
	{ // callseq 409, 0
	.param .b64 param0;
	st.param.f64 	[param0], %fd4674;
	.param .align 16 .b8 retval0[16];
	call.uni (retval0), 
	__internal_trig_reduction_slowpathd, 
	(
	param0
	);
	ld.param.f64 	%fd77075, [retval0];
	ld.param.b32 	%r18448, [retval0+8];
	} // callseq 409
$L__BB0_3282:
	add.s32 	%r18449, %r18448, 1;
$L__BB0_3283:
	shl.b32 	%r9783, %r18449, 6;
	cvt.u64.u32 	%rd2600, %r9783;
	and.b64  	%rd2601, %rd2600, 64;
	mov.u64 	%rd2602, __cudart_sin_cos_coeffs;
	add.s64 	%rd2603, %rd2602, %rd2601;
	mul.rn.f64 	%fd34394, %fd77075, %fd77075;
	and.b32  	%r9784, %r18449, 1;
	setp.eq.b32 	%p3258, %r9784, 1;
	selp.f64 	%fd34395, 0dBDA8FF8320FD8164, 0d3DE5DB65F9785EBA, %p3258;
	ld.global.nc.v2.f64 	{%fd34396, %fd34397}, [%rd2603];
	fma.rn.f64 	%fd34398, %fd34395, %fd34394, %fd34396;
	fma.rn.f64 	%fd34399, %fd34398, %fd34394, %fd34397;
	ld.global.nc.v2.f64 	{%fd34400, %fd34401}, [%rd2603+16];
	fma.rn.f64 	%fd34402, %fd34399, %fd34394, %fd34400;
	fma.rn.f64 	%fd34403, %fd34402, %fd34394, %fd34401;
	ld.global.nc.v2.f64 	{%fd34404, %fd34405}, [%rd2603+32];
	fma.rn.f64 	%fd34406, %fd34403, %fd34394, %fd34404;
	fma.rn.f64 	%fd34407, %fd34406, %fd34394, %fd34405;
	fma.rn.f64 	%fd34408, %fd34407, %fd77075, %fd77075;
	fma.rn.f64 	%fd34409, %fd34407, %fd34394, 0d3FF0000000000000;
	selp.f64 	%fd34410, %fd34409, %fd34408, %p3258;
	and.b32  	%r9785, %r18449, 2;
	setp.eq.s32 	%p3259, %r9785, 0;
	mov.f64 	%fd34411, 0d0000000000000000;
	sub.f64 	%fd34412, %fd34411, %fd34410;
	selp.f64 	%fd4698, %fd34410, %fd34412, %p3259;
	mul.f64 	%fd34413, %fd4686, %fd4692;
	sub.f64 	%fd34414, %fd34413, %fd4698;
	mul.f64 	%fd34415, %fd4666, %fd4673;
	div.rn.f64 	%fd4699, %fd34414, %fd34415;
	{
	.reg .b32 %temp; 
	mov.b64 	{%temp, %r1929}, %fd4699;
	}
	abs.f64 	%fd4700, %fd4699;
	{
	.reg .b32 %temp; 
	mov.b64 	{%temp, %r9786}, %fd4700;
	}
	setp.gt.s32 	%p3260, %r9786, 1071801957;
	@%p3260 bra 	$L__BB0_3287;
	mul.f64 	%fd34456, %fd4699, %fd4699;
	fma.rn.f64 	%fd34457, %fd34456, 0d3FB0066BDC1895E9, 0dBFB3823B180754AF;
	fma.rn.f64 	%fd34458, %fd34457, %fd34456, 0d3FB11E52CC2F79AE;
	fma.rn.f64 	%fd34459, %fd34458, %fd34456, 0dBF924EAF3526861B;
	fma.rn.f64 	%fd34460, %fd34459, %fd34456, 0d3F91DF02A31E6CB7;
	fma.rn.f64 	%fd34461, %fd34460, %fd34456, 0d3F847D18B0EEC6CC;
	fma.rn.f64 	%fd34462, %fd34461, %fd34456, 0d3F8D0AF961BA53B0;
	fma.rn.f64 	%fd34463, %fd34462, %fd34456, 0d3F91BF7734CF1C48;
	fma.rn.f64 	%fd34464, %fd34463, %fd34456, 0d3F96E91483144EF7;
	fma.rn.f64 	%fd34465, %fd34464, %fd34456, 0d3F9F1C6E0A4F9F81;
	fma.rn.f64 	%fd34466, %fd34465, %fd34456, 0d3FA6DB6DC27FA92B;
	fma.rn.f64 	%fd34467, %fd34466, %fd34456, 0d3FB333333320F91B;
	fma.rn.f64 	%fd34468, %fd34467, %fd34456, 0d3FC5555555555F4D;
	mul.f64 	%fd34469, %fd34456, %fd34468;
	fma.rn.f64 	%fd4701, %fd34469, %fd4700, %fd4700;
	setp.gt.s32 	%p3264, %r1929, -1;
	@%p3264 bra 	$L__BB0_3286;
	mov.f64 	%fd34474, 0d3C91A62633145C07;
	add.rn.f64 	%fd34475, %fd4701, %fd34474;
	mov.f64 	%fd34476, 0d3FF921FB54442D18;
	add.rn.f64 	%fd77076, %fd34476, %fd34475;
	bra.uni 	$L__BB0_3288;
$L__BB0_3286:
	mov.f64 	%fd34470, 0dBC91A62633145C07;
	add.rn.f64 	%fd34471, %fd4701, %fd34470;
	neg.f64 	%fd34472, %fd34471;
	mov.f64 	%fd34473, 0d3FF921FB54442D18;
	add.rn.f64 	%fd77076, %fd34473, %fd34472;
	bra.uni 	$L__BB0_3288;
$L__BB0_3287:
	mov.f64 	%fd34416, 0d3FF0000000000000;
	sub.f64 	%fd34417, %fd34416, %fd4700;
	{
	.reg .b32 %temp; 
	mov.b64 	{%r9787, %temp}, %fd34417;
	}
	{
	.reg .b32 %temp; 
	mov.b64 	{%temp, %r9788}, %fd34417;
	}
	add.s32 	%r9789, %r9788, -1048576;
	mov.b64 	%fd34418, {%r9787, %r9789};
	rsqrt.approx.ftz.f64 	%fd34419, %fd34418;
	{
	.reg .b32 %temp; 
	mov.b64 	{%r9790, %temp}, %fd34419;
	}
	{
	.reg .b32 %temp; 
	mov.b64 	{%temp, %r9791}, %fd34419;
	}
	add.s32 	%r9792, %r9791, -1048576;
	mov.b64 	%fd34420, {%r9790, %r9792};
	mul.f64 	%fd34421, %fd34418, %fd34419;
	neg.f64 	%fd34422, %fd34421;
	fma.rn.f64 	%fd34423, %fd34421, %fd34422, %fd34418;
	fma.rn.f64 	%fd34424, %fd34423, %fd34420, %fd34421;
	neg.f64 	%fd34425, %fd34424;
	fma.rn.f64 	%fd34426, %fd34419, %fd34425, 0d3FF0000000000000;
	fma.rn.f64 	%fd34427, %fd34426, %fd34420, %fd34420;
	fma.rn.f64 	%fd34428, %fd34424, %fd34425, %fd34418;
	fma.rn.f64 	%fd34429, %fd34428, %fd34427, %fd34424;
	{
	.reg .b32 %temp; 
	mov.b64 	{%r9793, %temp}, %fd34429;
	}
	{
	.reg .b32 %temp; 
	mov.b64 	{%temp, %r9794}, %fd34429;
	}
	add.s32 	%r9795, %r9794, 1048576;
	mov.b64 	%fd34430, {%r9793, %r9795};
	fma.rn.f64 	%fd34431, %fd34417, 0d3EC715B371155F70, 0dBEBAC2FE66FAAC4B;
	fma.rn.f64 	%fd34432, %fd34431, %fd34417, 0d3ED9A9B88EFCD9B8;
	fma.rn.f64 	%fd34433, %fd34432, %fd34417, 0d3EDD0F40A8A0C4C3;
	fma.rn.f64 	%fd34434, %fd34433, %fd34417, 0d3EF46D4CFA9E0E1F;
	fma.rn.f64 	%fd34435, %fd34434, %fd34417, 0d3F079C168D1E2422;
	fma.rn.f64 	%fd34436, %fd34435, %fd34417, 0d3F1C9A88C3BCA540;
	fma.rn.f64 	%fd34437, %fd34436, %fd34417, 0d3F31C4E64BD476DF;
	fma.rn.f64 	%fd34438, %fd34437, %fd34417, 0d3F46E8BA60009C8F;
	fma.rn.f64 	%fd34439, %fd34438, %fd34417, 0d3F5F1C71C62B05A2;
	fma.rn.f64 	%fd34440, %fd34439, %fd34417, 0d3F76DB6DB6DC9F2C;
	fma.rn.f64 	%fd34441, %fd34440, %fd34417, 0d3F9333333333329C;
	fma.rn.f64 	%fd34442, %fd34441, %fd34417, 0d3FB5555555555555;
	setp.lt.s32 	%p3261, %r9788, 1;
	mov.f64 	%fd34443, 0d0000000000000000;
	mul.rn.f64 	%fd34444, %fd4700, %fd34443;
	mul.f64 	%fd34445, %fd34417, %fd34442;
	fma.rn.f64 	%fd34446, %fd34445, %fd34430, %fd34430;
	selp.f64 	%fd34447, %fd34444, %fd34446, %p3261;
	setp.lt.s32 	%p3262, %r9788, 0;
	mov.f64 	%fd34448, 0d7FF0000000000000;
	mul.rn.f64 	%fd34449, %fd34447, %fd34448;
	selp.f64 	%fd34450, %fd34449, %fd34447, %p3262;
	setp.lt.s32 	%p3263, %r1929, 0;
	mov.f64 	%fd34451, 0dBCA1A62633145C07;
	add.rn.f64 	%fd34452, %fd34450, %fd34451;
	neg.f64 	%fd34453, %fd34452;
	mov.f64 	%fd34454, 0d400921FB54442D18;
	add.rn.f64 	%fd34455, %fd34454, %fd34453;
	selp.f64 	%fd77076, %fd34455, %fd34450, %p3263;
$L__BB0_3288:
	mul.f64 	%fd34477, %fd4686, %fd4698;
	sub.f64 	%fd34478, %fd34477, %fd4692;
	mul.f64 	%fd34479, %fd4666, %fd4680;
	div.rn.f64 	%fd4706, %fd34478, %fd34479;
	{
	.reg .b32 %temp; 
	mov.b64 	{%temp, %r1930}, %fd4706;
	}
	abs.f64 	%fd4707, %fd4706;
	{
	.reg .b32 %temp; 
	mov.b64 	{%temp, %r9796}, %fd4707;
	}
	setp.gt.s32 	%p3265, %r9796, 1071801957;
	@%p3265 bra 	$L__BB0_3292;
	mul.f64 	%fd34520, %fd4706, %fd4706;
	fma.rn.f64 	%fd34521, %fd34520, 0d3FB0066BDC1895E9, 0dBFB3823B180754AF;
	fma.rn.f64 	%fd34522, %fd34521, %fd34520, 0d3FB11E52CC2F79AE;
	fma.rn.f64 	%fd34523, %fd34522, %fd34520, 0dBF924EAF3526861B;
	fma.rn.f64 	%fd34524, %fd34523, %fd34520, 0d3F91DF02A31E6CB7;
	fma.rn.f64 	%fd34525, %fd34524, %fd34520, 0d3F847D18B0EEC6CC;
	fma.rn.f64 	%fd34526, %fd34525, %fd34520, 0d3F8D0AF961BA53B0;
	fma.rn.f64 	%fd34527, %fd34526, %fd34520, 0d3F91BF7734CF1C48;
	fma.rn.f64 	%fd34528, %fd34527, %fd34520, 0d3F96E91483144EF7;
	fma.rn.f64 	%fd34529, %fd34528, %fd34520, 0d3F9F1C6E0A4F9F81;
	fma.rn.f64 	%fd34530, %fd34529, %fd34520, 0d3FA6DB6DC27FA92B;
	fma.rn.f64 	%fd34531, %fd34530, %fd34520, 0d3FB333333320F91B;
	fma.rn.f64 	%fd34532, %fd34531, %fd34520, 0d3FC5555555555F4D;
	mul.f64 	%fd34533, %fd34520, %fd34532;
	fma.rn.f64 	%fd4708, %fd34533, %fd4707, %fd4707;
	setp.gt.s32 	%p3269, %r1930, -1;
	@%p3269 bra 	$L__BB0_3291;
	mov.f64 	%fd34538, 0d3C91A62633145C07;
	add.rn.f64 	%fd34539, %fd4708, %fd34538;
	mov.f64 	%fd34540, 0d3FF921FB54442D18;
	add.rn.f64 	%fd77077, %fd34540, %fd34539;
	bra.uni 	$L__BB0_3293;
$L__BB0_3291:
	mov.f64 	%fd34534, 0dBC91A62633145C07;
	add.rn.f64 	%fd34535, %fd4708, %fd34534;
	neg.f64 	%fd34536, %fd34535;
	mov.f64 	%fd34537, 0d3FF921FB54442D18;
	add.rn.f64 	%fd77077, %fd34537, %fd34536;
	bra.uni 	$L__BB0_3293;
$L__BB0_3292:
	mov.f64 	%fd34480, 0d3FF0000000000000;
	sub.f64 	%fd34481, %fd34480, %fd4707;
	{
	.reg .b32 %temp; 
	mov.b64 	{%r9797, %temp}, %fd34481;
	}
	{
	.reg .b32 %temp; 
	mov.b64 	{%temp, %r9798}, %fd34481;
	}
	add.s32 	%r9799, %r9798, -1048576;
	mov.b64 	%fd34482, {%r9797, %r9799};
	rsqrt.approx.ftz.f64 	%fd34483, %fd34482;
	{
	.reg .b32 %temp; 
	mov.b64 	{%r9800, %temp}, %fd34483;
	}
	{
	.reg .b32 %temp; 
	mov.b64 	{%temp, %r9801}, %fd34483;
	}
	add.s32 	%r9802, %r9801, -1048576;
	mov.b64 	%fd34484, {%r9800, %r9802};
	mul.f64 	%fd34485, %fd34482, %fd34483;
	neg.f64 	%fd34486, %fd34485;
	fma.rn.f64 	%fd34487, %fd34485, %fd34486, %fd34482;
	fma.rn.f64 	%fd34488, %fd34487, %fd34484, %fd34485;
	neg.f64 	%fd34489, %fd34488;
	fma.rn.f64 	%fd34490, %fd34483, %fd34489, 0d3FF0000000000000;
	fma.rn.f64 	%fd34491, %fd34490, %fd34484, %fd34484;
	fma.rn.f64 	%fd34492, %fd34488, %fd34489, %fd34482;
	fma.rn.f64 	%fd34493, %fd34492, %fd34491, %fd34488;
	{
	.reg .b32 %temp; 
	mov.b64 	{%r9803, %temp}, %fd34493;
	}
	{
	.reg .b32 %temp; 
	mov.b64 	{%temp, %r9804}, %fd34493;
	}
	add.s32 	%r9805, %r9804, 1048576;
	mov.b64 	%fd34494, {%r9803, %r9805};
	fma.rn.f64 	%fd34495, %fd34481, 0d3EC715B371155F70, 0dBEBAC2FE66FAAC4B;
	fma.rn.f64 	%fd34496, %fd34495, %fd34481, 0d3ED9A9B88EFCD9B8;
	fma.rn.f64 	%fd34497, %fd34496, %fd34481, 0d3EDD0F40A8A0C4C3;
	fma.rn.f64 	%fd34498, %fd34497, %fd34481, 0d3EF46D4CFA9E0E1F;
	fma.rn.f64 	%fd34499, %fd34498, %fd34481, 0d3F079C168D1E2422;
	fma.rn.f64 	%fd34500, %fd34499, %fd34481, 0d3F1C9A88C3BCA540;
	fma.rn.f64 	%fd34501, %fd34500, %fd34481, 0d3F31C4E64BD476DF;
	fma.rn.f64 	%fd34502, %fd34501, %fd34481, 0d3F46E8BA60009C8F;
	fma.rn.f64 	%fd34503, %fd34502, %fd34481, 0d3F5F1C71C62B05A2;
	fma.rn.f64 	%fd34504, %fd34503, %fd34481, 0d3F76DB6DB6DC9F2C;
	fma.rn.f64 	%fd34505, %fd34504, %fd34481, 0d3F9333333333329C;
	fma.rn.f64 	%fd34506, %fd34505, %fd34481, 0d3FB5555555555555;
	setp.lt.s32 	%p3266, %r9798, 1;
	mov.f64 	%fd34507, 0d0000000000000000;
	mul.rn.f64 	%fd34508, %fd4707, %fd34507;
	mul.f64 	%fd34509, %fd34481, %fd34506;
	fma.rn.f64 	%fd34510, %fd34509, %fd34494, %fd34494;
	selp.f64 	%fd34511, %fd34508, %fd34510, %p3266;
	setp.lt.s32 	%p3267, %r9798, 0;
	mov.f64 	%fd34512, 0d7FF0000000000000;
	mul.rn.f64 	%fd34513, %fd34511, %fd34512;
	selp.f64 	%fd34514, %fd34513, %fd34511, %p3267;
	setp.lt.s32 	%p3268, %r1930, 0;
	mov.f64 	%fd34515, 0dBCA1A62633145C07;
	add.rn.f64 	%fd34516, %fd34514, %fd34515;
	neg.f64 	%fd34517, %fd34516;
	mov.f64 	%fd34518, 0d400921FB54442D18;
	add.rn.f64 	%fd34519, %fd34518, %fd34517;
	selp.f64 	%fd77077, %fd34519, %fd34514, %p3268;
$L__BB0_3293:
	mul.f64 	%fd34541, %fd77077, 0d404CA5DC1A63C1F5;
	mul.f64 	%fd4713, %fd34541, 0d3F91DF46A2529D3A;
	abs.f64 	%fd4714, %fd4713;
	setp.neu.f64 	%p3270, %fd4714, 0d7FF0000000000000;
	@%p3270 bra 	$L__BB0_3295;
	mov.f64 	%fd34547, 0d0000000000000000;
	mul.rn.f64 	%fd77078, %fd4713, %fd34547;
	mov.b32 	%r18450, 0;
	bra.uni 	$L__BB0_3297;
$L__BB0_3295:
	mul.f64 	%fd34542, %fd4713, 0d3FE45F306DC9C883;
	cvt.rni.s32.f64 	%r18450, %fd34542;
	cvt.rn.f64.s32 	%fd34543, %r18450;
	fma.rn.f64 	%fd34544, %fd34543, 0dBFF921FB54442D18, %fd4713;
	fma.rn.f64 	%fd34545, %fd34543, 0dBC91A62633145C00, %fd34544;
	fma.rn.f64 	%fd77078, %fd34543, 0dB97B839A252049C0, %fd34545;
	setp.ltu.f64 	%p3271, %fd4714, 0d41E0000000000000;
	@%p3271 bra 	$L__BB0_3297;
	{ // callseq 410, 0
	.param .b64 param0;
	st.param.f64 	[param0], %fd4713;
	.param .align 16 .b8 retval0[16];
	call.uni (retval0), 
	__internal_trig_reduction_slowpathd, 
	(
	param0
	);
	ld.param.f64 	%fd77078, [retval0];
	ld.param.b32 	%r18450, [retval0+8];
	} // callseq 410
$L__BB0_3297:
	shl.b32 	%r9808, %r18450, 6;
	cvt.u64.u32 	%rd2604, %r9808;
	and.b64  	%rd2605, %rd2604, 64;
	mov.u64 	%rd2606, __cudart_sin_cos_coeffs;
	add.s64 	%rd2607, %rd2606, %rd2605;
	mul.rn.f64 	%fd34548, %fd77078, %fd77078;
	and.b32  	%r9809, %r18450, 1;
	setp.eq.b32 	%p3272, %r9809, 1;
	selp.f64 	%fd34549, 0dBDA8FF8320FD8164, 0d3DE5DB65F9785EBA, %p3272;
	ld.global.nc.v2.f64 	{%fd34550, %fd34551}, [%rd2607];
	fma.rn.f64 	%fd34552, %fd34549, %fd34548, %fd34550;
	fma.rn.f64 	%fd34553, %fd34552, %fd34548, %fd34551;
	ld.global.nc.v2.f64 	{%fd34554, %fd34555}, [%rd2607+16];
	fma.rn.f64 	%fd34556, %fd34553, %fd34548, %fd34554;
	fma.rn.f64 	%fd34557, %fd34556, %fd34548, %fd34555;
	ld.global.nc.v2.f64 	{%fd34558, %fd34559}, [%rd2607+32];
	fma.rn.f64 	%fd34560, %fd34557, %fd34548, %fd34558;
	fma.rn.f64 	%fd34561, %fd34560, %fd34548, %fd34559;
	fma.rn.f64 	%fd34562, %fd34561, %fd77078, %fd77078;
	fma.rn.f64 	%fd34563, %fd34561, %fd34548, 0d3FF0000000000000;
	selp.f64 	%fd34564, %fd34563, %fd34562, %p3272;
	and.b32  	%r9810, %r18450, 2;
	setp.eq.s32 	%p3273, %r9810, 0;
	mov.f64 	%fd34565, 0d0000000000000000;
	sub.f64 	%fd34566, %fd34565, %fd34564;
	selp.f64 	%fd4719, %fd34564, %fd34566, %p3273;
	mul.f64 	%fd34567, %fd4680, %fd4719;
	mul.f64 	%fd34568, %fd4666, %fd34567;
	mul.f64 	%fd34569, %fd4657, %fd34568;
	mul.f64 	%fd34570, %fd4656, %fd34569;
	mul.f64 	%fd34571, %fd4655, %fd34570;
	mul.f64 	%fd34572, %fd4656, %fd4657;
	mul.f64 	%fd34573, %fd34572, %fd4666;
	div.rn.f64 	%fd4720, %fd34573, %fd34571;
	mul.f64 	%fd34574, %fd4655, %fd4657;
	mul.f64 	%fd34575, %fd34574, %fd4673;
	div.rn.f64 	%fd4721, %fd34575, %fd34571;
	mul.f64 	%fd34576, %fd4655, %fd4656;
	mul.f64 	%fd34577, %fd34576, %fd4680;
	div.rn.f64 	%fd4722, %fd34577, %fd34571;
	mul.f64 	%fd34578, %fd77076, 0d404CA5DC1A63C1F5;
	mul.f64 	%fd4723, %fd34578, 0d3F91DF46A2529D3A;
	abs.f64 	%fd4724, %fd4723;
	setp.neu.f64 	%p3274, %fd4724, 0d7FF0000000000000;
	@%p3274 bra 	$L__BB0_3299;
	mov.f64 	%fd34584, 0d0000000000000000;
	mul.rn.f64 	%fd77080, %fd4723, %fd34584;
	mov.b32 	%r18452, 1;
	bra.uni 	$L__BB0_3302;
$L__BB0_3299:
	mul.f64 	%fd34579, %fd4723, 0d3FE45F306DC9C883;
	cvt.rni.s32.f64 	%r18451, %fd34579;
	cvt.rn.f64.s32 	%fd34580, %r18451;
	fma.rn.f64 	%fd34581, %fd34580, 0dBFF921FB54442D18, %fd4723;
	fma.rn.f64 	%fd34582, %fd34580, 0dBC91A62633145C00, %fd34581;
	fma.rn.f64 	%fd77080, %fd34580, 0dB97B839A252049C0, %fd34582;
	setp.ltu.f64 	%p3275, %fd4724, 0d41E0000000000000;
	@%p3275 bra 	$L__BB0_3301;
	{ // callseq 411, 0
	.param .b64 param0;
	st.param.f64 	[param0], %fd4723;
	.param .align 16 .b8 retval0[16];
	call.uni (retval0), 
	__internal_trig_reduction_slowpathd, 
	(
	param0
	);
	ld.param.f64 	%fd77080, [retval0];
	ld.param.b32 	%r18451, [retval0+8];
	} // callseq 411
$L__BB0_3301:
	add.s32 	%r18452, %r18451, 1;
$L__BB0_3302:
	shl.b32 	%r9813, %r18452, 6;
	cvt.u64.u32 	%rd2608, %r9813;
	and.b64  	%rd2609, %rd2608, 64;
	mov.u64 	%rd2610, __cudart_sin_cos_coeffs;
	add.s64 	%rd2611, %rd2610, %rd2609;
	mul.rn.f64 	%fd34585, %fd77080, %fd77080;
	and.b32  	%r9814, %r18452, 1;
	setp.eq.b32 	%p3277, %r9814, 1;
	selp.f64 	%fd34586, 0dBDA8FF8320FD8164, 0d3DE5DB65F9785EBA, %p3277;
	ld.global.nc.v2.f64 	{%fd34587, %fd34588}, [%rd2611];
	fma.rn.f64 	%fd34589, %fd34586, %fd34585, %fd34587;
	fma.rn.f64 	%fd34590, %fd34589, %fd34585, %fd34588;
	ld.global.nc.v2.f64 	{%fd34591, %fd34592}, [%rd2611+16];
	fma.rn.f64 	%fd34593, %fd34590, %fd34585, %fd34591;
	fma.rn.f64 	%fd34594, %fd34593, %fd34585, %fd34592;
	ld.global.nc.v2.f64 	{%fd34595, %fd34596}, [%rd2611+32];
	fma.rn.f64 	%fd34597, %fd34594, %fd34585, %fd34595;
	fma.rn.f64 	%fd34598, %fd34597, %fd34585, %fd34596;
	fma.rn.f64 	%fd34599, %fd34598, %fd77080, %fd77080;
	fma.rn.f64 	%fd34600, %fd34598, %fd34585, 0d3FF0000000000000;
	selp.f64 	%fd34601, %fd34600, %fd34599, %p3277;
	and.b32  	%r9815, %r18452, 2;
	setp.eq.s32 	%p3278, %r9815, 0;
	mov.f64 	%fd34602, 0d0000000000000000;
	sub.f64 	%fd34603, %fd34602, %fd34601;
	selp.f64 	%fd4730, %fd34601, %fd34603, %p3278;
	@%p3270 bra 	$L__BB0_3304;
	mov.f64 	%fd34609, 0d0000000000000000;
	mul.rn.f64 	%fd77082, %fd4713, %fd34609;
	mov.b32 	%r18454, 1;
	bra.uni 	$L__BB0_3307;
$L__BB0_3304:
	mul.f64 	%fd34604, %fd4713, 0d3FE45F306DC9C883;
	cvt.rni.s32.f64 	%r18453, %fd34604;
	cvt.rn.f64.s32 	%fd34605, %r18453;
	fma.rn.f64 	%fd34606, %fd34605, 0dBFF921FB54442D18, %fd4713;
	fma.rn.f64 	%fd34607, %fd34605, 0dBC91A62633145C00, %fd34606;
	fma.rn.f64 	%fd77082, %fd34605, 0dB97B839A252049C0, %fd34607;
	setp.ltu.f64 	%p3279, %fd4714, 0d41E0000000000000;
	@%p3279 bra 	$L__BB0_3306;
	{ // callseq 412, 0
	.param .b64 param0;
	st.param.f64 	[param0], %fd4713;
	.param .align 16 .b8 retval0[16];
	call.uni (retval0), 
	__internal_trig_reduction_slowpathd, 
	(
	param0
	);
	ld.param.f64 	%fd77082, [retval0];
	ld.param.b32 	%r18453, [retval0+8];
	} // callseq 412
$L__BB0_3306:
	add.s32 	%r18454, %r18453, 1;
$L__BB0_3307:
	shl.b32 	%r9818, %r18454, 6;
	cvt.u64.u32 	%rd2612, %r9818;
	and.b64  	%rd2613, %rd2612, 64;
	mov.u64 	%rd2614, __cudart_sin_cos_coeffs;
	add.s64 	%rd2615, %rd2614, %rd2613;
	mul.rn.f64 	%fd34610, %fd77082, %fd77082;
	and.b32  	%r9819, %r18454, 1;
	setp.eq.b32 	%p3281, %r9819, 1;
	selp.f64 	%fd34611, 0dBDA8FF8320FD8164, 0d3DE5DB65F9785EBA, %p3281;
	ld.global.nc.v2.f64 	{%fd34612, %fd34613}, [%rd2615];
	fma.rn.f64 	%fd34614, %fd34611, %fd34610, %fd34612;
	fma.rn.f64 	%fd34615, %fd34614, %fd34610, %fd34613;
	ld.global.nc.v2.f64 	{%fd34616, %fd34617}, [%rd2615+16];
	fma.rn.f64 	%fd34618, %fd34615, %fd34610, %fd34616;
	fma.rn.f64 	%fd34619, %fd34618, %fd34610, %fd34617;
	ld.global.nc.v2.f64 	{%fd34620, %fd34621}, [%rd2615+32];
	fma.rn.f64 	%fd34622, %fd34619, %fd34610, %fd34620;
	fma.rn.f64 	%fd34623, %fd34622, %fd34610, %fd34621;
	fma.rn.f64 	%fd34624, %fd34623, %fd77082, %fd77082;
	fma.rn.f64 	%fd34625, %fd34623, %fd34610, 0d3FF0000000000000;
	selp.f64 	%fd34626, %fd34625, %fd34624, %p3281;
	and.b32  	%r9820, %r18454, 2;
	setp.eq.s32 	%p3282, %r9820, 0;
	mov.f64 	%fd34627, 0d0000000000000000;
	sub.f64 	%fd34628, %fd34627, %fd34626;
	selp.f64 	%fd4736, %fd34626, %fd34628, %p3282;
	@%p3274 bra 	$L__BB0_3309;
	mov.f64 	%fd34634, 0d0000000000000000;
	mul.rn.f64 	%fd77083, %fd4723, %fd34634;
	mov.b32 	%r18455, 0;
	bra.uni 	$L__BB0_3311;
$L__BB0_3309:
	mul.f64 	%fd34629, %fd4723, 0d3FE45F306DC9C883;
	cvt.rni.s32.f64 	%r18455, %fd34629;
	cvt.rn.f64.s32 	%fd34630, %r18455;
	fma.rn.f64 	%fd34631, %fd34630, 0dBFF921FB54442D18, %fd4723;
	fma.rn.f64 	%fd34632, %fd34630, 0dBC91A62633145C00, %fd34631;
	fma.rn.f64 	%fd77083, %fd34630, 0dB97B839A252049C0, %fd34632;
	setp.ltu.f64 	%p3283, %fd4724, 0d41E0000000000000;
	@%p3283 bra 	$L__BB0_3311;
	{ // callseq 413, 0
	.param .b64 param0;
	st.param.f64 	[param0], %fd4723;
	.param .align 16 .b8 retval0[16];
	call.uni (retval0), 
	__internal_trig_reduction_slowpathd, 
	(
	param0
	);
	ld.param.f64 	%fd77083, [retval0];
	ld.param.b32 	%r18455, [retval0+8];
	} // callseq 413
$L__BB0_3311:
	ld.param.u64 	%rd8171, [_Z8FitGrainPdPiS0_S_S_S0_S0_S_S_S_S_S_S_S_S_S_S_S_S__param_2];
	shl.b32 	%r9823, %r18455, 6;
	cvt.u64.u32 	%rd2616, %r9823;
	and.b64  	%rd2617, %rd2616, 64;
	mov.u64 	%rd2618, __cudart_sin_cos_coeffs;
	add.s64 	%rd2619, %rd2618, %rd2617;
	mul.rn.f64 	%fd34635, %fd77083, %fd77083;
	and.b32  	%r9824, %r18455, 1;
	setp.eq.b32 	%p3285, %r9824, 1;
	selp.f64 	%fd34636, 0dBDA8FF8320FD8164, 0d3DE5DB65F9785EBA, %p3285;
	ld.global.nc.v2.f64 	{%fd34637, %fd34638}, [%rd2619];
	fma.rn.f64 	%fd34639, %fd34636, %fd34635, %fd34637;
	fma.rn.f64 	%fd34640, %fd34639, %fd34635, %fd34638;
	ld.global.nc.v2.f64 	{%fd34641, %fd34642}, [%rd2619+16];
	fma.rn.f64 	%fd34643, %fd34640, %fd34635, %fd34641;
	fma.rn.f64 	%fd34644, %fd34643, %fd34635, %fd34642;
	ld.global.nc.v2.f64 	{%fd34645, %fd34646}, [%rd2619+32];
	fma.rn.f64 	%fd34647, %fd34644, %fd34635, %fd34645;
	fma.rn.f64 	%fd34648, %fd34647, %fd34635, %fd34646;
	fma.rn.f64 	%fd34649, %fd34648, %fd77083, %fd77083;
	fma.rn.f64 	%fd34650, %fd34648, %fd34635, 0d3FF0000000000000;
	selp.f64 	%fd34651, %fd34650, %fd34649, %p3285;
	and.b32  	%r9825, %r18455, 2;
	setp.eq.s32 	%p3286, %r9825, 0;
	mov.f64 	%fd34652, 0d0000000000000000;
	sub.f64 	%fd34653, %fd34652, %fd34651;
	selp.f64 	%fd34654, %fd34651, %fd34653, %p3286;
	mul.f64 	%fd4741, %fd4721, %fd34654;
	neg.f64 	%fd34655, %fd4722;
	mul.f64 	%fd34656, %fd4719, %fd34655;
	mul.f64 	%fd4742, %fd4686, %fd34656;
	mul.f64 	%fd34657, %fd4719, %fd4722;
	mul.f64 	%fd4743, %fd4666, %fd34657;
	cvta.to.global.u64 	%rd2620, %rd8171;
	ld.global.u32 	%r9826, [%rd2620+4];
	setp.lt.s32 	%p3287, %r9826, 1;
	mov.pred 	%p9704, 0;
	@%p3287 bra 	$L__BB0_3325;
	mul.f64 	%fd4744, %fd4721, %fd4730;
	mul.f64 	%fd4745, %fd4722, %fd4736;
	mov.b32 	%r18456, 0;
$L__BB0_3313:
	ld.param.u64 	%rd8591, [_Z8FitGrainPdPiS0_S_S_S0_S0_S_S_S_S_S_S_S_S_S_S_S_S__param_5];
	ld.param.u64 	%rd8563, [_Z8FitGrainPdPiS0_S_S_S0_S0_S_S_S_S_S_S_S_S_S_S_S_S__param_4];
	ld.param.u64 	%rd8018, [_Z8FitGrainPdPiS0_S_S_S0_S0_S_S_S_S_S_S_S_S_S_S_S_S__param_0];
	shl.b32 	%r9828, %r18456, 2;
	cvta.to.global.u64 	%rd2621, %rd8591;
	mul.wide.u32 	%rd2622, %r9828, 4;
	add.s64 	%rd2623, %rd2621, %rd2622;
	ld.global.u32 	%r9829, [%rd2623+8];
	cvt.rn.f64.s32 	%fd34658, %r9829;
	ld.global.u32 	%r9830, [%rd2623+4];
	cvt.rn.f64.s32 	%fd34659, %r9830;
	ld.global.u32 	%r9831, [%rd2623];
	cvt.rn.f64.s32 	%fd34660, %r9831;
	mul.f64 	%fd34661, %fd4744, %fd34659;
	fma.rn.f64 	%fd34662, %fd4720, %fd34660, %fd34661;
	fma.rn.f64 	%fd34663, %fd4745, %fd34658, %fd34662;
	mov.f64 	%fd34664, 0d0000000000000000;
	copysign.f64 	%fd34665, %fd34660, %fd34664;
	fma.rn.f64 	%fd34666, %fd4741, %fd34659, %fd34665;
	fma.rn.f64 	%fd34667, %fd4742, %fd34658, %fd34666;
	copysign.f64 	%fd34668, %fd34659, %fd34664;
	add.f64 	%fd34669, %fd34665, %fd34668;
	fma.rn.f64 	%fd34670, %fd4743, %fd34658, %fd34669;
	mul.f64 	%fd34671, %fd34667, %fd34667;
	fma.rn.f64 	%fd34672, %fd34663, %fd34663, %fd34671;
	fma.rn.f64 	%fd34673, %fd34670, %fd34670, %fd34672;
	sqrt.rn.f64 	%fd34674, %fd34673;
	rcp.rn.f64 	%fd34675, %fd34674;
	mul.lo.s32 	%r9832, %r18456, 7;
	mul.wide.u32 	%rd2624, %r9832, 8;
	add.s64 	%rd2625, %rd33, %rd2624;
	st.global.f64 	[%rd2625], %fd34663;
	st.global.f64 	[%rd2625+8], %fd34667;
	st.global.f64 	[%rd2625+16], %fd34670;
	cvta.to.global.u64 	%rd2626, %rd8563;
	add.s64 	%rd2627, %rd2626, %rd2624;
	ld.global.f64 	%fd34676, [%rd2627+24];
	st.global.f64 	[%rd2625+24], %fd34676;
	st.global.f64 	[%rd2625+32], %fd34675;
	cvta.to.global.u64 	%rd2628, %rd8018;
	ld.global.f64 	%fd34677, [%rd2628+4152];
	add.f64 	%fd34678, %fd34675, %fd34675;
	div.rn.f64 	%fd4746, %fd34677, %fd34678;
	{
	.reg .b32 %temp; 
	mov.b64 	{%temp, %r9833}, %fd4746;
	}
	mov.b32 	%f33, %r9833;
	abs.f32 	%f34, %f33;
	setp.geu.f32 	%p3288, %f34, 0f3FE26666;
	@%p3288 bra 	$L__BB0_3315;
	mul.f64 	%fd34712, %fd4746, %fd4746;
	fma.rn.f64 	%fd34713, %fd34712, 0d3FB0066BDC1895E9, 0dBFB3823B180754AF;
	fma.rn.f64 	%fd34714, %fd34713, %fd34712, 0d3FB11E52CC2F79AE;
	fma.rn.f64 	%fd34715, %fd34714, %fd34712, 0dBF924EAF3526861B;
	fma.rn.f64 	%fd34716, %fd34715, %fd34712, 0d3F91DF02A31E6CB7;
	fma.rn.f64 	%fd34717, %fd34716, %fd34712, 0d3F847D18B0EEC6CC;
	fma.rn.f64 	%fd34718, %fd34717, %fd34712, 0d3F8D0AF961BA53B0;
	fma.rn.f64 	%fd34719, %fd34718, %fd34712, 0d3F91BF7734CF1C48;
	fma.rn.f64 	%fd34720, %fd34719, %fd34712, 0d3F96E91483144EF7;
	fma.rn.f64 	%fd34721, %fd34720, %fd34712, 0d3F9F1C6E0A4F9F81;
	fma.rn.f64 	%fd34722, %fd34721, %fd34712, 0d3FA6DB6DC27FA92B;
	fma.rn.f64 	%fd34723, %fd34722, %fd34712, 0d3FB333333320F91B;
	fma.rn.f64 	%fd34724, %fd34723, %fd34712, 0d3FC5555555555F4D;
	mul.f64 	%fd34725, %fd34712, %fd34724;
	fma.rn.f64 	%fd77084, %fd34725, %fd4746, %fd4746;
	bra.uni 	$L__BB0_3316;
$L__BB0_3315:
	abs.f64 	%fd34679, %fd4746;
	fma.rn.f64 	%fd34680, %fd34679, 0dBFE0000000000000, 0d3FE0000000000000;
	rsqrt.approx.ftz.f64 	%fd34681, %fd34680;
	{
	.reg .b32 %temp; 
	mov.b64 	{%r9834, %temp}, %fd34681;
	}
	{
	.reg .b32 %temp; 
	mov.b64 	{%temp, %r9835}, %fd34681;
	}
	add.s32 	%r9836, %r9835, -1048576;
	mov.b64 	%fd34682, {%r9834, %r9836};
	mul.f64 	%fd34683, %fd34680, %fd34681;
	neg.f64 	%fd34684, %fd34683;
	fma.rn.f64 	%fd34685, %fd34683, %fd34684, %fd34680;
	fma.rn.f64 	%fd34686, %fd34685, %fd34682, %fd34683;
	neg.f64 	%fd34687, %fd34686;
	fma.rn.f64 	%fd34688, %fd34681, %fd34687, 0d3FF0000000000000;
	fma.rn.f64 	%fd34689, %fd34688, %fd34682, %fd34682;
	fma.rn.f64 	%fd34690, %fd34686, %fd34687, %fd34680;
	fma.rn.f64 	%fd34691, %fd34690, %fd34689, %fd34686;
	{
	.reg .b32 %temp; 
	mov.b64 	{%temp, %r9837}, %fd34680;
	}
	setp.lt.s32 	%p3289, %r9837, 0;
	selp.f64 	%fd34692, 0dFFF8000000000000, %fd34691, %p3289;
	setp.ne.f64 	%p3290, %fd34680, 0d0000000000000000;
	selp.f64 	%fd34693, %fd34692, %fd34680, %p3290;
	fma.rn.f64 	%fd34694, %fd34680, 0d3FB0066BDC1895E9, 0dBFB3823B180754AF;
	fma.rn.f64 	%fd34695, %fd34694, %fd34680, 0d3FB11E52CC2F79AE;
	fma.rn.f64 	%fd34696, %fd34695, %fd34680, 0dBF924EAF3526861B;
	fma.rn.f64 	%fd34697, %fd34696, %fd34680, 0d3F91DF02A31E6CB7;
	fma.rn.f64 	%fd34698, %fd34697, %fd34680, 0d3F847D18B0EEC6CC;
	fma.rn.f64 	%fd34699, %fd34698, %fd34680, 0d3F8D0AF961BA53B0;
	fma.rn.f64 	%fd34700, %fd34699, %fd34680, 0d3F91BF7734CF1C48;
	fma.rn.f64 	%fd34701, %fd34700, %fd34680, 0d3F96E91483144EF7;
	fma.rn.f64 	%fd34702, %fd34701, %fd34680, 0d3F9F1C6E0A4F9F81;
	fma.rn.f64 	%fd34703, %fd34702, %fd34680, 0d3FA6DB6DC27FA92B;
	fma.rn.f64 	%fd34704, %fd34703, %fd34680, 0d3FB333333320F91B;
	fma.rn.f64 	%fd34705, %fd34704, %fd34680, 0d3FC5555555555F4D;
	mul.f64 	%fd34706, %fd34680, %fd34705;
	mul.f64 	%fd34707, %fd34693, 0dC000000000000000;
	fma.rn.f64 	%fd34708, %fd34707, %fd34706, 0d3C91A62633145C07;
	add.f64 	%fd34709, %fd34707, 0d3FE921FB54442D18;
	add.f64 	%fd34710, %fd34709, %fd34708;
	add.f64 	%fd34711, %fd34710, 0d3FE921FB54442D18;
	copysign.f64 	%fd77084, %fd4746, %fd34711;
$L__BB0_3316:
	ld.param.u64 	%rd8019, [_Z8FitGrainPdPiS0_S_S_S0_S0_S_S_S_S_S_S_S_S_S_S_S_S__param_0];
	mul.f64 	%fd34726, %fd77084, 0d404CA5DC1A63C1F5;
	mul.lo.s32 	%r9838, %r18456, 7;
	mul.wide.u32 	%rd2629, %r9838, 8;
	add.s64 	%rd2630, %rd33, %rd2629;
	st.global.f64 	[%rd2630+40], %fd34726;
	cvta.to.global.u64 	%rd2631, %rd8019;
	ld.global.f64 	%fd4750, [%rd2631];
	mul.f64 	%fd4751, %fd34726, 0d3FA1DF46A2529D3A;
	abs.f64 	%fd4752, %fd4751;
	setp.neu.f64 	%p3291, %fd4752, 0d7FF0000000000000;
	@%p3291 bra 	$L__BB0_3318;
	mov.f64 	%fd34732, 0d0000000000000000;
	mul.rn.f64 	%fd77086, %fd4751, %fd34732;
	mov.pred 	%p9703, -1;
	bra.uni 	$L__BB0_3321;
$L__BB0_3318:
	mul.f64 	%fd34727, %fd4751, 0d3FE45F306DC9C883;
	cvt.rni.s32.f64 	%r18457, %fd34727;
	cvt.rn.f64.s32 	%fd34728, %r18457;
	fma.rn.f64 	%fd34729, %fd34728, 0dBFF921FB54442D18, %fd4751;
	fma.rn.f64 	%fd34730, %fd34728, 0dBC91A62633145C00, %fd34729;
	fma.rn.f64 	%fd77086, %fd34728, 0dB97B839A252049C0, %fd34730;
	setp.ltu.f64 	%p3292, %fd4752, 0d41E0000000000000;
	@%p3292 bra 	$L__BB0_3320;
	{ // callseq 414, 0
	.param .b64 param0;
	st.param.f64 	[param0], %fd4751;
	.param .align 16 .b8 retval0[16];
	call.uni (retval0), 
	__internal_trig_reduction_slowpathd, 
	(
	param0
	);
	ld.param.f64 	%fd77086, [retval0];
	ld.param.b32 	%r18457, [retval0+8];
	} // callseq 414
$L__BB0_3320:
	and.b32  	%r9840, %r18457, 1;
	setp.eq.b32 	%p3293, %r9840, 1;
	not.pred 	%p9703, %p3293;
$L__BB0_3321:
	mul.f64 	%fd34733, %fd77086, %fd77086;
	fma.rn.f64 	%fd34734, %fd34733, 0d3EE48DAC2799BCB9, 0dBEF9757C5B27EBB1;
	fma.rn.f64 	%fd34735, %fd34734, %fd34733, 0d3F0980E90FD91E04;
	fma.rn.f64 	%fd34736, %fd34735, %fd34733, 0dBEFAE2B0417D7E1D;
	fma.rn.f64 	%fd34737, %fd34736, %fd34733, 0d3F119F5341BFBA57;
	fma.rn.f64 	%fd34738, %fd34737, %fd34733, 0d3F15E791A00F6919;
	fma.rn.f64 	%fd34739, %fd34738, %fd34733, 0d3F2FF2E7FADEC73A;
	fma.rn.f64 	%fd34740, %fd34739, %fd34733, 0d3F434BC1B206DA62;
	fma.rn.f64 	%fd34741, %fd34740, %fd34733, 0d3F57DB18EF2F83F9;
	fma.rn.f64 	%fd34742, %fd34741, %fd34733, 0d3F6D6D2E7AE49FBC;
	fma.rn.f64 	%fd34743, %fd34742, %fd34733, 0d3F8226E3A816A776;
	fma.rn.f64 	%fd34744, %fd34743, %fd34733, 0d3F9664F485D25660;
	fma.rn.f64 	%fd34745, %fd34744, %fd34733, 0d3FABA1BA1BABF31D;
	fma.rn.f64 	%fd34746, %fd34745, %fd34733, 0d3FC11111111105D2;
	fma.rn.f64 	%fd34747, %fd34746, %fd34733, 0d3FD555555555555E;
	mul.f64 	%fd4758, %fd34733, %fd34747;
	fma.rn.f64 	%fd77087, %fd4758, %fd77086, %fd77086;
	@%p9703 bra 	$L__BB0_3323;
	fma.rn.f64 	%fd34748, %fd4758, %fd77086, %fd77086;
	sub.f64 	%fd34749, %fd34748, %fd77086;
	neg.f64 	%fd34750, %fd34749;
	fma.rn.f64 	%fd34751, %fd4758, %fd77086, %fd34750;
	rcp.approx.ftz.f64 	%fd34752, %fd34748;
	neg.f64 	%fd34753, %fd34748;
	fma.rn.f64 	%fd34754, %fd34753, %fd34752, 0d3FF0000000000000;
	fma.rn.f64 	%fd34755, %fd34754, %fd34754, %fd34754;
	fma.rn.f64 	%fd34756, %fd34755, %fd34752, %fd34752;
	neg.f64 	%fd34757, %fd34756;
	fma.rn.f64 	%fd34758, %fd34748, %fd34757, 0d3FF0000000000000;
	fma.rn.f64 	%fd34759, %fd34757, %fd34751, %fd34758;
	fma.rn.f64 	%fd77087, %fd34759, %fd34757, %fd34757;
$L__BB0_3323:
	ld.param.u64 	%rd8172, [_Z8FitGrainPdPiS0_S_S_S0_S0_S_S_S_S_S_S_S_S_S_S_S_S__param_2];
	mul.f64 	%fd34760, %fd4750, %fd77087;
	mul.lo.s32 	%r9841, %r18456, 7;
	mul.wide.u32 	%rd2632, %r9841, 8;
	add.s64 	%rd2633, %rd33, %rd2632;
	st.global.f64 	[%rd2633+48], %fd34760;
	add.s32 	%r18456, %r18456, 1;
	cvta.to.global.u64 	%rd2634, %rd8172;
	ld.global.u32 	%r1952, [%rd2634+4];
	setp.lt.s32 	%p3295, %r18456, %r1952;
	@%p3295 bra 	$L__BB0_3313;
	setp.gt.s32 	%p9704, %r1952, 0;
$L__BB0_3325:
	ld.global.f64 	%fd34761, [%rd37+24];
	ld.global.f64 	%fd4762, [%rd37+32];
	ld.global.f64 	%fd4763, [%rd37+40];
	mul.f64 	%fd4764, %fd34761, 0d3F91DF46A2529D3A;
	abs.f64 	%fd4765, %fd4764;
	setp.neu.f64 	%p3296, %fd4765, 0d7FF0000000000000;
	@%p3296 bra 	$L__BB0_3327;
	mov.f64 	%fd34767, 0d0000000000000000;
	mul.rn.f64 	%fd77089, %fd4764, %fd34767;
	mov.b32 	%r18459, 1;
	bra.uni 	$L__BB0_3330;
$L__BB0_3327:
	mul.f64 	%fd34762, %fd4764, 0d3FE45F306DC9C883;
	cvt.rni.s32.f64 	%r18458, %fd34762;
	cvt.rn.f64.s32 	%fd34763, %r18458;
	fma.rn.f64 	%fd34764, %fd34763, 0dBFF921FB54442D18, %fd4764;
	fma.rn.f64 	%fd34765, %fd34763, 0dBC91A62633145C00, %fd34764;
	fma.rn.f64 	%fd77089, %fd34763, 0dB97B839A252049C0, %fd34765;
	setp.ltu.f64 	%p3297, %fd4765, 0d41E0000000000000;
	@%p3297 bra 	$L__BB0_3329;
	{ // callseq 415, 0
	.param .b64 param0;
	st.param.f64 	[param0], %fd4764;
	.param .align 16 .b8 retval0[16];
	call.uni (retval0), 
	__internal_trig_reduction_slowpathd, 
	(
	param0
	);
	ld.param.f64 	%fd77089, [retval0];
	ld.param.b32 	%r18458, [retval0+8];
	} // callseq 415
$L__BB0_3329:
	add.s32 	%r18459, %r18458, 1;
$L__BB0_3330:
	shl.b32 	%r9844, %r18459, 6;
	cvt.u64.u32 	%rd2635, %r9844;
	and.b64  	%rd2636, %rd2635, 64;
	mov.u64 	%rd2637, __cudart_sin_cos_coeffs;
	add.s64 	%rd2638, %rd2637, %rd2636;
	mul.rn.f64 	%fd34768, %fd77089, %fd77089;
	and.b32  	%r9845, %r18459, 1;
	setp.eq.b32 	%p3298, %r9845, 1;
	selp.f64 	%fd34769, 0dBDA8FF8320FD8164, 0d3DE5DB65F9785EBA, %p3298;
	ld.global.nc.v2.f64 	{%fd34770, %fd34771}, [%rd2638];
	fma.rn.f64 	%fd34772, %fd34769, %fd34768, %fd34770;
	fma.rn.f64 	%fd34773, %fd34772, %fd34768, %fd34771;
	ld.global.nc.v2.f64 	{%fd34774, %fd34775}, [%rd2638+16];
	fma.rn.f64 	%fd34776, %fd34773, %fd34768, %fd34774;
	fma.rn.f64 	%fd34777, %fd34776, %fd34768, %fd34775;
	ld.global.nc.v2.f64 	{%fd34778, %fd34779}, [%rd2638+32];
	fma.rn.f64 	%fd34780, %fd34777, %fd34768, %fd34778;
	fma.rn.f64 	%fd34781, %fd34780, %fd34768, %fd34779;
	fma.rn.f64 	%fd34782, %fd34781, %fd77089, %fd77089;
	fma.rn.f64 	%fd34783, %fd34781, %fd34768, 0d3FF0000000000000;
	selp.f64 	%fd34784, %fd34783, %fd34782, %p3298;
	and.b32  	%r9846, %r18459, 2;
	setp.eq.s32 	%p3299, %r9846, 0;
	mov.f64 	%fd34785, 0d0000000000000000;
	sub.f64 	%fd34786, %fd34785, %fd34784;
	selp.f64 	%fd4771, %fd34784, %fd34786, %p3299;
	mul.f64 	%fd4772, %fd4762, 0d3F91DF46A2529D3A;
	abs.f64 	%fd4773, %fd4772;
	setp.neu.f64 	%p3300, %fd4773, 0d7FF0000000000000;
	@%p3300 bra 	$L__BB0_3332;
	mov.f64 	%fd34792, 0d0000000000000000;
	mul.rn.f64 	%fd77091, %fd4772, %fd34792;
	mov.b32 	%r18461, 1;
	bra.uni 	$L__BB0_3335;
$L__BB0_3332:
	mul.f64 	%fd34787, %fd4772, 0d3FE45F306DC9C883;
	cvt.rni.s32.f64 	%r18460, %fd34787;
	cvt.rn.f64.s32 	%fd34788, %r18460;
	fma.rn.f64 	%fd34789, %fd34788, 0dBFF921FB54442D18, %fd4772;
	fma.rn.f64 	%fd34790, %fd34788, 0dBC91A62633145C00, %fd34789;
	fma.rn.f64 	%fd77091, %fd34788, 0dB97B839A252049C0, %fd34790;
	setp.ltu.f64 	%p3301, %fd4773, 0d41E0000000000000;
	@%p3301 bra 	$L__BB0_3334;
	{ // callseq 416, 0
	.param .b64 param0;
	st.param.f64 	[param0], %fd4772;
	.param .align 16 .b8 retval0[16];
	call.uni (retval0), 
	__internal_trig_reduction_slowpathd, 
	(
	param0
	);
	ld.param.f64 	%fd77091, [retval0];
	ld.param.b32 	%r18460, [retval0+8];
	} // callseq 416
$L__BB0_3334:
	add.s32 	%r18461, %r18460, 1;
$L__BB0_3335:
	shl.b32 	%r9849, %r18461, 6;
	cvt.u64.u32 	%rd2639, %r9849;
	and.b64  	%rd2640, %rd2639, 64;
	mov.u64 	%rd2641, __cudart_sin_cos_coeffs;
	add.s64 	%rd2642, %rd2641, %rd2640;
	mul.rn.f64 	%fd34793, %fd77091, %fd77091;
	and.b32  	%r9850, %r18461, 1;
	setp.eq.b32 	%p3302, %r9850, 1;
	selp.f64 	%fd34794, 0dBDA8FF8320FD8164, 0d3DE5DB65F9785EBA, %p3302;
	ld.global.nc.v2.f64 	{%fd34795, %fd34796}, [%rd2642];
	fma.rn.f64 	%fd34797, %fd34794, %fd34793, %fd34795;
	fma.rn.f64 	%fd34798, %fd34797, %fd34793, %fd34796;
	ld.global.nc.v2.f64 	{%fd34799, %fd34800}, [%rd2642+16];
	fma.rn.f64 	%fd34801, %fd34798, %fd34793, %fd34799;
	fma.rn.f64 	%fd34802, %fd34801, %fd34793, %fd34800;
	ld.global.nc.v2.f64 	{%fd34803, %fd34804}, [%rd2642+32];
	fma.rn.f64 	%fd34805, %fd34802, %fd34793, %fd34803;
	fma.rn.f64 	%fd34806, %fd34805, %fd34793, %fd34804;
	fma.rn.f64 	%fd34807, %fd34806, %fd77091, %fd77091;
	fma.rn.f64 	%fd34808, %fd34806, %fd34793, 0d3FF0000000000000;
	selp.f64 	%fd34809, %fd34808, %fd34807, %p3302;
	and.b32  	%r9851, %r18461, 2;
	setp.eq.s32 	%p3303, %r9851, 0;
	mov.f64 	%fd34810, 0d0000000000000000;
	sub.f64 	%fd34811, %fd34810, %fd34809;
	selp.f64 	%fd4779, %fd34809, %fd34811, %p3303;
	mul.f64 	%fd4780, %fd4763, 0d3F91DF46A2529D3A;
	abs.f64 	%fd4781, %fd4780;
	setp.neu.f64 	%p3304, %fd4781, 0d7FF0000000000000;
	@%p3304 bra 	$L__BB0_3337;
	mov.f64 	%fd34817, 0d0000000000000000;
	mul.rn.f64 	%fd77093, %fd4780, %fd34817;
	mov.b32 	%r18463, 1;
	bra.uni 	$L__BB0_3340;
$L__BB0_3337:
	mul.f64 	%fd34812, %fd4780, 0d3FE45F306DC9C883;
	cvt.rni.s32.f64 	%r18462, %fd34812;
	cvt.rn.f64.s32 	%fd34813, %r18462;
	fma.rn.f64 	%fd34814, %fd34813, 0dBFF921FB54442D18, %fd4780;
	fma.rn.f64 	%fd34815, %fd34813, 0dBC91A62633145C00, %fd34814;
	fma.rn.f64 	%fd77093, %fd34813, 0dB97B839A252049C0, %fd34815;
	setp.ltu.f64 	%p3305, %fd4781, 0d41E0000000000000;
	@%p3305 bra 	$L__BB0_3339;
	{ // callseq 417, 0
	.param .b64 param0;
	st.param.f64 	[param0], %fd4780;
	.param .align 16 .b8 retval0[16];
	call.uni (retval0), 
	__internal_trig_reduction_slowpathd, 
	(
	param0
	);
	ld.param.f64 	%fd77093, [retval0];
	ld.param.b32 	%r18462, [retval0+8];
	} // callseq 417
$L__BB0_3339:
	add.s32 	%r18463, %r18462, 1;
$L__BB0_3340:
	shl.b32 	%r9854, %r18463, 6;
	cvt.u64.u32 	%rd2643, %r9854;
	and.b64  	%rd2644, %rd2643, 64;
	mov.u64 	%rd2645, __cudart_sin_cos_coeffs;
	add.s64 	%rd2646, %rd2645, %rd2644;
	mul.rn.f64 	%fd34818, %fd77093, %fd77093;
	and.b32  	%r9855, %r18463, 1;
	setp.eq.b32 	%p3307, %r9855, 1;
	selp.f64 	%fd34819, 0dBDA8FF8320FD8164, 0d3DE5DB65F9785EBA, %p3307;
	ld.global.nc.v2.f64 	{%fd34820, %fd34821}, [%rd2646];
	fma.rn.f64 	%fd34822, %fd34819, %fd34818, %fd34820;
	fma.rn.f64 	%fd34823, %fd34822, %fd34818, %fd34821;
	ld.global.nc.v2.f64 	{%fd34824, %fd34825}, [%rd2646+16];
	fma.rn.f64 	%fd34826, %fd34823, %fd34818, %fd34824;
	fma.rn.f64 	%fd34827, %fd34826, %fd34818, %fd34825;
	ld.global.nc.v2.f64 	{%fd34828, %fd34829}, [%rd2646+32];
	fma.rn.f64 	%fd34830, %fd34827, %fd34818, %fd34828;
	fma.rn.f64 	%fd34831, %fd34830, %fd34818, %fd34829;
	fma.rn.f64 	%fd34832, %fd34831, %fd77093, %fd77093;
	fma.rn.f64 	%fd34833, %fd34831, %fd34818, 0d3FF0000000000000;
	selp.f64 	%fd34834, %fd34833, %fd34832, %p3307;
	and.b32  	%r9856, %r18463, 2;
	setp.eq.s32 	%p3308, %r9856, 0;
	mov.f64 	%fd34835, 0d0000000000000000;
	sub.f64 	%fd34836, %fd34835, %fd34834;
	selp.f64 	%fd4787, %fd34834, %fd34836, %p3308;
	@%p3296 bra 	$L__BB0_3342;
	mov.f64 	%fd34842, 0d0000000000000000;
	mul.rn.f64 	%fd77094, %fd4764, %fd34842;
	mov.b32 	%r18464, 0;
	bra.uni 	$L__BB0_3344;
$L__BB0_3342:
	mul.f64 	%fd34837, %fd4764, 0d3FE45F306DC9C883;
	cvt.rni.s32.f64 	%r18464, %fd34837;
	cvt.rn.f64.s32 	%fd34838, %r18464;
	fma.rn.f64 	%fd34839, %fd34838, 0dBFF921FB54442D18, %fd4764;
	fma.rn.f64 	%fd34840, %fd34838, 0dBC91A62633145C00, %fd34839;
	fma.rn.f64 	%fd77094, %fd34838, 0dB97B839A252049C0, %fd34840;
	setp.ltu.f64 	%p3309, %fd4765, 0d41E0000000000000;
	@%p3309 bra 	$L__BB0_3344;
	{ // callseq 418, 0
	.param .b64 param0;
	st.param.f64 	[param0], %fd4764;
	.param .align 16 .b8 retval0[16];
	call.uni (retval0), 
	__internal_trig_reduction_slowpathd, 
	(
	param0
	);
	ld.param.f64 	%fd77094, [retval0];
	ld.param.b32 	%r18464, [retval0+8];
	} // callseq 418
$L__BB0_3344:
	shl.b32 	%r9859, %r18464, 6;
	cvt.u64.u32 	%rd2647, %r9859;
	and.b64  	%rd2648, %rd2647, 64;
	mov.u64 	%rd2649, __cudart_sin_cos_coeffs;
	add.s64 	%rd2650, %rd2649, %rd2648;
	mul.rn.f64 	%fd34843, %fd77094, %fd77094;
	and.b32  	%r9860, %r18464, 1;
	setp.eq.b32 	%p3311, %r9860, 1;
	selp.f64 	%fd34844, 0dBDA8FF8320FD8164, 0d3DE5DB65F9785EBA, %p3311;
	ld.global.nc.v2.f64 	{%fd34845, %fd34846}, [%rd2650];
	fma.rn.f64 	%fd34847, %fd34844, %fd34843, %fd34845;
	fma.rn.f64 	%fd34848, %fd34847, %fd34843, %fd34846;
	ld.global.nc.v2.f64 	{%fd34849, %fd34850}, [%rd2650+16];
	fma.rn.f64 	%fd34851, %fd34848, %fd34843, %fd34849;
	fma.rn.f64 	%fd34852, %fd34851, %fd34843, %fd34850;
	ld.global.nc.v2.f64 	{%fd34853, %fd34854}, [%rd2650+32];
	fma.rn.f64 	%fd34855, %fd34852, %fd34843, %fd34853;
	fma.rn.f64 	%fd34856, %fd34855, %fd34843, %fd34854;
	fma.rn.f64 	%fd34857, %fd34856, %fd77094, %fd77094;
	fma.rn.f64 	%fd34858, %fd34856, %fd34843, 0d3FF0000000000000;
	selp.f64 	%fd34859, %fd34858, %fd34857, %p3311;
	and.b32  	%r9861, %r18464, 2;
	setp.eq.s32 	%p3312, %r9861, 0;
	mov.f64 	%fd34860, 0d0000000000000000;
	sub.f64 	%fd34861, %fd34860, %fd34859;
	selp.f64 	%fd4792, %fd34859, %fd34861, %p3312;
	@%p3300 bra 	$L__BB0_3346;
	mov.f64 	%fd34867, 0d0000000000000000;
	mul.rn.f64 	%fd77095, %fd4772, %fd34867;
	mov.b32 	%r18465, 0;
	bra.uni 	$L__BB0_3348;
$L__BB0_3346:
	mul.f64 	%fd34862, %fd4772, 0d3FE45F306DC9C883;
	cvt.rni.s32.f64 	%r18465, %fd34862;
	cvt.rn.f64.s32 	%fd34863, %r18465;
	fma.rn.f64 	%fd34864, %fd34863, 0dBFF921FB54442D18, %fd4772;
	fma.rn.f64 	%fd34865, %fd34863, 0dBC91A62633145C00, %fd34864;
	fma.rn.f64 	%fd77095, %fd34863, 0dB97B839A252049C0, %fd34865;
	setp.ltu.f64 	%p3313, %fd4773, 0d41E0000000000000;
	@%p3313 bra 	$L__BB0_3348;
	{ // callseq 419, 0
	.param .b64 param0;
	st.param.f64 	[param0], %fd4772;
	.param .align 16 .b8 retval0[16];
	call.uni (retval0), 
	__internal_trig_reduction_slowpathd, 
	(
	param0
	);
	ld.param.f64 	%fd77095, [retval0];
	ld.param.b32 	%r18465, [retval0+8];
	} // callseq 419
$L__BB0_3348:
	shl.b32 	%r9864, %r18465, 6;
	cvt.u64.u32 	%rd2651, %r9864;
	and.b64  	%rd2652, %rd2651, 64;
	mov.u64 	%rd2653, __cudart_sin_cos_coeffs;
	add.s64 	%rd2654, %rd2653, %rd2652;
	mul.rn.f64 	%fd34868, %fd77095, %fd77095;
	and.b32  	%r9865, %r18465, 1;
	setp.eq.b32 	%p3315, %r9865, 1;
	selp.f64 	%fd34869, 0dBDA8FF8320FD8164, 0d3DE5DB65F9785EBA, %p3315;
	ld.global.nc.v2.f64 	{%fd34870, %fd34871}, [%rd2654];
	fma.rn.f64 	%fd34872, %fd34869, %fd34868, %fd34870;
	fma.rn.f64 	%fd34873, %fd34872, %fd34868, %fd34871;
	ld.global.nc.v2.f64 	{%fd34874, %fd34875}, [%rd2654+16];
	fma.rn.f64 	%fd34876, %fd34873, %fd34868, %fd34874;
	fma.rn.f64 	%fd34877, %fd34876, %fd34868, %fd34875;
	ld.global.nc.v2.f64 	{%fd34878, %fd34879}, [%rd2654+32];
	fma.rn.f64 	%fd34880, %fd34877, %fd34868, %fd34878;
	fma.rn.f64 	%fd34881, %fd34880, %fd34868, %fd34879;
	fma.rn.f64 	%fd34882, %fd34881, %fd77095, %fd77095;
	fma.rn.f64 	%fd34883, %fd34881, %fd34868, 0d3FF0000000000000;
	selp.f64 	%fd34884, %fd34883, %fd34882, %p3315;
	and.b32  	%r9866, %r18465, 2;
	setp.eq.s32 	%p3316, %r9866, 0;
	mov.f64 	%fd34885, 0d0000000000000000;
	sub.f64 	%fd34886, %fd34885, %fd34884;
	selp.f64 	%fd4797, %fd34884, %fd34886, %p3316;
	@%p3304 bra 	$L__BB0_3350;
	mov.f64 	%fd34892, 0d0000000000000000;
	mul.rn.f64 	%fd77096, %fd4780, %fd34892;
	mov.b32 	%r18466, 0;
	bra.uni 	$L__BB0_3352;
$L__BB0_3350:
	mul.f64 	%fd34887, %fd4780, 0d3FE45F306DC9C883;
	cvt.rni.s32.f64 	%r18466, %fd34887;
	cvt.rn.f64.s32 	%fd34888, %r18466;
	fma.rn.f64 	%fd34889, %fd34888, 0dBFF921FB54442D18, %fd4780;
	fma.rn.f64 	%fd34890, %fd34888, 0dBC91A62633145C00, %fd34889;
	fma.rn.f64 	%fd77096, %fd34888, 0dB97B839A252049C0, %fd34890;
	setp.ltu.f64 	%p3317, %fd4781, 0d41E0000000000000;
	@%p3317 bra 	$L__BB0_3352;
	{ // callseq 420, 0
	.param .b64 param0;
	st.param.f64 	[param0], %fd4780;
	.param .align 16 .b8 retval0[16];
	call.uni (retval0), 
	__internal_trig_reduction_slowpathd, 
	(
	param0
	);
	ld.param.f64 	%fd77096, [retval0];
	ld.param.b32 	%r18466, [retval0+8];
	} // callseq 420
$L__BB0_3352:
	ld.param.u64 	%rd8126, [_Z8FitGrainPdPiS0_S_S_S0_S0_S_S_S_S_S_S_S_S_S_S_S_S__param_1];
	ld.param.u64 	%rd8020, [_Z8FitGrainPdPiS0_S_S_S0_S0_S_S_S_S_S_S_S_S_S_S_S_S__param_0];
	shl.b32 	%r9870, %r18466, 6;
	cvt.u64.u32 	%rd2655, %r9870;
	and.b64  	%rd2656, %rd2655, 64;
	mov.u64 	%rd2657, __cudart_sin_cos_coeffs;
	add.s64 	%rd2658, %rd2657, %rd2656;
	mul.rn.f64 	%fd34893, %fd77096, %fd77096;
	and.b32  	%r9871, %r18466, 1;
	setp.eq.b32 	%p3318, %r9871, 1;
	selp.f64 	%fd34894, 0dBDA8FF8320FD8164, 0d3DE5DB65F9785EBA, %p3318;
	ld.global.nc.v2.f64 	{%fd34895, %fd34896}, [%rd2658];
	fma.rn.f64 	%fd34897, %fd34894, %fd34893, %fd34895;
	fma.rn.f64 	%fd34898, %fd34897, %fd34893, %fd34896;
	ld.global.nc.v2.f64 	{%fd34899, %fd34900}, [%rd2658+16];
	fma.rn.f64 	%fd34901, %fd34898, %fd34893, %fd34899;
	fma.rn.f64 	%fd34902, %fd34901, %fd34893, %fd34900;
	ld.global.nc.v2.f64 	{%fd34903, %fd34904}, [%rd2658+32];
	fma.rn.f64 	%fd34905, %fd34902, %fd34893, %fd34903;
	fma.rn.f64 	%fd34906, %fd34905, %fd34893, %fd34904;
	fma.rn.f64 	%fd34907, %fd34906, %fd77096, %fd77096;
	fma.rn.f64 	%fd34908, %fd34906, %fd34893, 0d3FF0000000000000;
	selp.f64 	%fd34909, %fd34908, %fd34907, %p3318;
	and.b32  	%r9872, %r18466, 2;
	setp.eq.s32 	%p3319, %r9872, 0;
	mov.f64 	%fd34910, 0d0000000000000000;
	sub.f64 	%fd34911, %fd34910, %fd34909;
	selp.f64 	%fd4802, %fd34909, %fd34911, %p3319;
	mul.f64 	%fd34912, %fd4771, %fd4787;
	mul.f64 	%fd34913, %fd4779, %fd4802;
	mul.f64 	%fd34914, %fd4792, %fd34913;
	sub.f64 	%fd4803, %fd34912, %fd34914;
	mul.f64 	%fd34915, %fd4771, %fd34913;
	fma.rn.f64 	%fd4804, %fd4787, %fd4792, %fd34915;
	mul.f64 	%fd4805, %fd4787, %fd4797;
	cvta.to.global.u64 	%rd2659, %rd8126;
	ld.global.u32 	%r1977, [%rd2659+4];
	cvta.to.global.u64 	%rd2660, %rd8020;
	ld.global.f64 	%fd4806, [%rd2660+4088];
	mov.b32 	%r18506, 0;
	not.pred 	%p3320, %p9704;
	@%p3320 bra 	$L__BB0_3500;
	mul.f64 	%fd4807, %fd4797, %fd4802;
	neg.f64 	%fd34916, %fd4797;
	mul.f64 	%fd4808, %fd4771, %fd34916;
	mul.f64 	%fd34917, %fd4792, %fd4802;
	mul.f64 	%fd34918, %fd4779, %fd4787;
	mul.f64 	%fd34919, %fd4771, %fd34918;
	sub.f64 	%fd4809, %fd34919, %fd34917;
	mul.f64 	%fd4810, %fd4792, %fd4797;
	mul.f64 	%fd34920, %fd4771, %fd4802;
	neg.f64 	%fd34921, %fd4787;
	mul.f64 	%fd34922, %fd4779, %fd34921;
	mul.f64 	%fd34923, %fd34922, %fd4792;
	sub.f64 	%fd4811, %fd34923, %fd34920;
	mov.b32 	%r18467, 0;
	mov.u32 	%r18506, %r18467;
$L__BB0_3354:
	mul.lo.s32 	%r9875, %r18467, 7;
	mul.wide.u32 	%rd2661, %r9875, 8;
	add.s64 	%rd2662, %rd33, %rd2661;
	ld.global.f64 	%fd34924, [%rd2662+16];
	ld.global.f64 	%fd34925, [%rd2662+8];
	ld.global.f64 	%fd34926, [%rd2662];
	mul.f64 	%fd34927, %fd34925, %fd4811;
	fma.rn.f64 	%fd34928, %fd34926, %fd4803, %fd34927;
	fma.rn.f64 	%fd4814, %fd34924, %fd4810, %fd34928;
	mul.f64 	%fd34929, %fd34925, %fd4809;
	fma.rn.f64 	%fd34930, %fd34926, %fd4804, %fd34929;
	fma.rn.f64 	%fd4815, %fd34924, %fd4808, %fd34930;
	mul.f64 	%fd34931, %fd34925, %fd4805;
	fma.rn.f64 	%fd34932, %fd34926, %fd4807, %fd34931;
	fma.rn.f64 	%fd4816, %fd34924, %fd4779, %fd34932;
	ld.global.f64 	%fd34933, [%rd2662+40];
	mul.f64 	%fd34934, %fd4815, %fd4815;
	fma.rn.f64 	%fd34935, %fd4814, %fd4814, %fd34934;
	fma.rn.f64 	%fd34936, %fd4816, %fd4816, %fd34935;
	sqrt.rn.f64 	%fd4817, %fd34936;
	mul.f64 	%fd4818, %fd34933, 0d3F91DF46A2529D3A;
	abs.f64 	%fd4819, %fd4818;
	setp.neu.f64 	%p3321, %fd4819, 0d7FF0000000000000;
	@%p3321 bra 	$L__BB0_3356;
	mov.f64 	%fd34942, 0d0000000000000000;
	mul.rn.f64 	%fd77099, %fd4818, %fd34942;
	mov.b32 	%r18470, 0;
	bra.uni 	$L__BB0_3358;
$L__BB0_3356:
	mul.f64 	%fd34937, %fd4818, 0d3FE45F306DC9C883;
	cvt.rni.s32.f64 	%r18470, %fd34937;
	cvt.rn.f64.s32 	%fd34938, %r18470;
	fma.rn.f64 	%fd34939, %fd34938, 0dBFF921FB54442D18, %fd4818;
	fma.rn.f64 	%fd34940, %fd34938, 0dBC91A62633145C00, %fd34939;
	fma.rn.f64 	%fd77099, %fd34938, 0dB97B839A252049C0, %fd34940;
	setp.ltu.f64 	%p3322, %fd4819, 0d41E0000000000000;
	@%p3322 bra 	$L__BB0_3358;
	{ // callseq 421, 0
	.param .b64 param0;
	st.param.f64 	[param0], %fd4818;
	.param .align 16 .b8 retval0[16];
	call.uni (retval0), 
	__internal_trig_reduction_slowpathd, 
	(
	param0
	);
	ld.param.f64 	%fd77099, [retval0];
	ld.param.b32 	%r18470, [retval0+8];
	} // callseq 421
$L__BB0_3358:
	shl.b32 	%r9878, %r18470, 6;
	cvt.u64.u32 	%rd2663, %r9878;
	and.b64  	%rd2664, %rd2663, 64;
	mov.u64 	%rd2665, __cudart_sin_cos_coeffs;
	add.s64 	%rd2666, %rd2665, %rd2664;
	mul.rn.f64 	%fd34943, %fd77099, %fd77099;
	and.b32  	%r9879, %r18470, 1;
	setp.eq.b32 	%p3323, %r9879, 1;
	selp.f64 	%fd34944, 0dBDA8FF8320FD8164, 0d3DE5DB65F9785EBA, %p3323;
	ld.global.nc.v2.f64 	{%fd34945, %fd34946}, [%rd2666];
	fma.rn.f64 	%fd34947, %fd34944, %fd34943, %fd34945;
	fma.rn.f64 	%fd34948, %fd34947, %fd34943, %fd34946;
	ld.global.nc.v2.f64 	{%fd34949, %fd34950}, [%rd2666+16];
	fma.rn.f64 	%fd34951, %fd34948, %fd34943, %fd34949;
	fma.rn.f64 	%fd34952, %fd34951, %fd34943, %fd34950;
	ld.global.nc.v2.f64 	{%fd34953, %fd34954}, [%rd2666+32];
	fma.rn.f64 	%fd34955, %fd34952, %fd34943, %fd34953;
	fma.rn.f64 	%fd34956, %fd34955, %fd34943, %fd34954;
	fma.rn.f64 	%fd34957, %fd34956, %fd77099, %fd77099;
	fma.rn.f64 	%fd34958, %fd34956, %fd34943, 0d3FF0000000000000;
	selp.f64 	%fd34959, %fd34958, %fd34957, %p3323;
	and.b32  	%r9880, %r18470, 2;
	setp.eq.s32 	%p3324, %r9880, 0;
	mov.f64 	%fd34960, 0d0000000000000000;
	sub.f64 	%fd34961, %fd34960, %fd34959;
	selp.f64 	%fd34962, %fd34959, %fd34961, %p3324;
	mul.f64 	%fd4824, %fd4817, %fd34962;
	abs.f64 	%fd34963, %fd4815;
	setp.geu.f64 	%p3325, %fd34963, 0d3F1A36E2EB1C432D;
	@%p3325 bra 	$L__BB0_3367;
	setp.eq.f64 	%p3373, %fd4814, 0d0000000000000000;
	mov.b32 	%r18484, 0;
	@%p3373 bra 	$L__BB0_3422;
	neg.f64 	%fd35325, %fd4824;
	div.rn.f64 	%fd4825, %fd35325, %fd4814;
	abs.f64 	%fd4826, %fd4825;
	setp.gtu.f64 	%p3374, %fd4826, 0d3FF0000000000000;
	@%p3374 bra 	$L__BB0_3422;
	{
	.reg .b32 %temp; 
	mov.b64 	{%temp, %r1984}, %fd4825;
	}
	{
	.reg .b32 %temp; 
	mov.b64 	{%temp, %r9947}, %fd4826;
	}
	setp.gt.s32 	%p3375, %r9947, 1071801957;
	@%p3375 bra 	$L__BB0_3365;
	mul.f64 	%fd35366, %fd4825, %fd4825;
	fma.rn.f64 	%fd35367, %fd35366, 0d3FB0066BDC1895E9, 0dBFB3823B180754AF;
	fma.rn.f64 	%fd35368, %fd35367, %fd35366, 0d3FB11E52CC2F79AE;
	fma.rn.f64 	%fd35369, %fd35368, %fd35366, 0dBF924EAF3526861B;
	fma.rn.f64 	%fd35370, %fd35369, %fd35366, 0d3F91DF02A31E6CB7;
	fma.rn.f64 	%fd35371, %fd35370, %fd35366, 0d3F847D18B0EEC6CC;
	fma.rn.f64 	%fd35372, %fd35371, %fd35366, 0d3F8D0AF961BA53B0;
	fma.rn.f64 	%fd35373, %fd35372, %fd35366, 0d3F91BF7734CF1C48;
	fma.rn.f64 	%fd35374, %fd35373, %fd35366, 0d3F96E91483144EF7;
	fma.rn.f64 	%fd35375, %fd35374, %fd35366, 0d3F9F1C6E0A4F9F81;
	fma.rn.f64 	%fd35376, %fd35375, %fd35366, 0d3FA6DB6DC27FA92B;
	fma.rn.f64 	%fd35377, %fd35376, %fd35366, 0d3FB333333320F91B;
	fma.rn.f64 	%fd35378, %fd35377, %fd35366, 0d3FC5555555555F4D;
	mul.f64 	%fd35379, %fd35366, %fd35378;
	fma.rn.f64 	%fd4827, %fd35379, %fd4826, %fd4826;
	setp.gt.s32 	%p3379, %r1984, -1;
	@%p3379 bra 	$L__BB0_3364;
	mov.f64 	%fd35384, 0d3C91A62633145C07;
	add.rn.f64 	%fd35385, %fd4827, %fd35384;
	mov.f64 	%fd35386, 0d3FF921FB54442D18;
	add.rn.f64 	%fd77100, %fd35386, %fd35385;
	bra.uni 	$L__BB0_3366;
$L__BB0_3364:
	mov.f64 	%fd35380, 0dBC91A62633145C07;
	add.rn.f64 	%fd35381, %fd4827, %fd35380;
	neg.f64 	%fd35382, %fd35381;
	mov.f64 	%fd35383, 0d3FF921FB54442D18;
	add.rn.f64 	%fd77100, %fd35383, %fd35382;
	bra.uni 	$L__BB0_3366;
$L__BB0_3365:
	mov.f64 	%fd35326, 0d3FF0000000000000;
	sub.f64 	%fd35327, %fd35326, %fd4826;
	{
	.reg .b32 %temp; 
	mov.b64 	{%r9948, %temp}, %fd35327;
	}
	{
	.reg .b32 %temp; 
	mov.b64 	{%temp, %r9949}, %fd35327;
	}
	add.s32 	%r9950, %r9949, -1048576;
	mov.b64 	%fd35328, {%r9948, %r9950};
	rsqrt.approx.ftz.f64 	%fd35329, %fd35328;
	{
	.reg .b32 %temp; 
	mov.b64 	{%r9951, %temp}, %fd35329;
	}
	{
	.reg .b32 %temp; 
	mov.b64 	{%temp, %r9952}, %fd35329;
	}
	add.s32 	%r9953, %r9952, -1048576;
	mov.b64 	%fd35330, {%r9951, %r9953};
	mul.f64 	%fd35331, %fd35328, %fd35329;
	neg.f64 	%fd35332, %fd35331;
	fma.rn.f64 	%fd35333, %fd35331, %fd35332, %fd35328;
	fma.rn.f64 	%fd35334, %fd35333, %fd35330, %fd35331;
	neg.f64 	%fd35335, %fd35334;
	fma.rn.f64 	%fd35336, %fd35329, %fd35335, 0d3FF0000000000000;
	fma.rn.f64 	%fd35337, %fd35336, %fd35330, %fd35330;
	fma.rn.f64 	%fd35338, %fd35334, %fd35335, %fd35328;
	fma.rn.f64 	%fd35339, %fd35338, %fd35337, %fd35334;
	{
	.reg .b32 %temp; 
	mov.b64 	{%r9954, %temp}, %fd35339;
	}
	{
	.reg .b32 %temp; 
	mov.b64 	{%temp, %r9955}, %fd35339;
	}
	add.s32 	%r9956, %r9955, 1048576;
	mov.b64 	%fd35340, {%r9954, %r9956};
	fma.rn.f64 	%fd35341, %fd35327, 0d3EC715B371155F70, 0dBEBAC2FE66FAAC4B;
	fma.rn.f64 	%fd35342, %fd35341, %fd35327, 0d3ED9A9B88EFCD9B8;
	fma.rn.f64 	%fd35343, %fd35342, %fd35327, 0d3EDD0F40A8A0C4C3;
	fma.rn.f64 	%fd35344, %fd35343, %fd35327, 0d3EF46D4CFA9E0E1F;
	fma.rn.f64 	%fd35345, %fd35344, %fd35327, 0d3F079C168D1E2422;
	fma.rn.f64 	%fd35346, %fd35345, %fd35327, 0d3F1C9A88C3BCA540;
	fma.rn.f64 	%fd35347, %fd35346, %fd35327, 0d3F31C4E64BD476DF;
	fma.rn.f64 	%fd35348, %fd35347, %fd35327, 0d3F46E8BA60009C8F;
	fma.rn.f64 	%fd35349, %fd35348, %fd35327, 0d3F5F1C71C62B05A2;
	fma.rn.f64 	%fd35350, %fd35349, %fd35327, 0d3F76DB6DB6DC9F2C;
	fma.rn.f64 	%fd35351, %fd35350, %fd35327, 0d3F9333333333329C;
	fma.rn.f64 	%fd35352, %fd35351, %fd35327, 0d3FB5555555555555;
	setp.lt.s32 	%p3376, %r9949, 1;
	mov.f64 	%fd35353, 0d0000000000000000;
	mul.rn.f64 	%fd35354, %fd4826, %fd35353;
	mul.f64 	%fd35355, %fd35327, %fd35352;
	fma.rn.f64 	%fd35356, %fd35355, %fd35340, %fd35340;
	selp.f64 	%fd35357, %fd35354, %fd35356, %p3376;
	setp.lt.s32 	%p3377, %r9949, 0;
	mov.f64 	%fd35358, 0d7FF0000000000000;
	mul.rn.f64 	%fd35359, %fd35357, %fd35358;
	selp.f64 	%fd35360, %fd35359, %fd35357, %p3377;
	setp.lt.s32 	%p3378, %r1984, 0;
	mov.f64 	%fd35361, 0dBCA1A62633145C07;
	add.rn.f64 	%fd35362, %fd35360, %fd35361;
	neg.f64 	%fd35363, %fd35362;
	mov.f64 	%fd35364, 0d400921FB54442D18;
	add.rn.f64 	%fd35365, %fd35364, %fd35363;
	selp.f64 	%fd77100, %fd35365, %fd35360, %p3378;
$L__BB0_3366:
	mul.f64 	%fd35387, %fd77100, 0d404CA5DC1A63C1F5;
	neg.f64 	%fd35388, %fd35387;
	st.local.v2.f64 	[%rd27], {%fd35387, %fd35388};
	mov.b32 	%r18484, 2;
	bra.uni 	$L__BB0_3422;
$L__BB0_3367:
	mul.f64 	%fd34964, %fd4815, %fd4815;
	mul.f64 	%fd34965, %fd4814, %fd4814;
	div.rn.f64 	%fd34966, %fd34965, %fd34964;
	add.f64 	%fd4832, %fd34966, 0d3FF0000000000000;
	add.f64 	%fd34967, %fd4824, %fd4824;
	mul.f64 	%fd34968, %fd4814, %fd34967;
	div.rn.f64 	%fd4833, %fd34968, %fd34964;
	mul.f64 	%fd34969, %fd4824, %fd4824;
	div.rn.f64 	%fd34970, %fd34969, %fd34964;
	add.f64 	%fd34971, %fd34970, 0dBFF0000000000000;
	mul.f64 	%fd34972, %fd4832, 0dC010000000000000;
	mul.f64 	%fd34973, %fd34972, %fd34971;
	fma.rn.f64 	%fd4834, %fd4833, %fd4833, %fd34973;
	setp.ltu.f64 	%p3326, %fd4834, 0d0000000000000000;
	mov.b32 	%r18484, 0;
	@%p3326 bra 	$L__BB0_3422;
	sqrt.rn.f64 	%fd4835, %fd4834;
	sub.f64 	%fd34974, %fd4835, %fd4833;
	add.f64 	%fd4836, %fd4832, %fd4832;
	div.rn.f64 	%fd4837, %fd34974, %fd4836;
	abs.f64 	%fd4838, %fd4837;
	setp.gtu.f64 	%p3327, %fd4838, 0d3FF0000000000000;
	mov.b32 	%r18484, 0;
	@%p3327 bra 	$L__BB0_3395;
	{
	.reg .b32 %temp; 
	mov.b64 	{%temp, %r1985}, %fd4837;
	}
	{
	.reg .b32 %temp; 
	mov.b64 	{%temp, %r9883}, %fd4838;
	}
	setp.gt.s32 	%p3328, %r9883, 1071801957;
	@%p3328 bra 	$L__BB0_3373;
	mul.f64 	%fd35015, %fd4837, %fd4837;
	fma.rn.f64 	%fd35016, %fd35015, 0d3FB0066BDC1895E9, 0dBFB3823B180754AF;
	fma.rn.f64 	%fd35017, %fd35016, %fd35015, 0d3FB11E52CC2F79AE;
	fma.rn.f64 	%fd35018, %fd35017, %fd35015, 0dBF924EAF3526861B;
	fma.rn.f64 	%fd35019, %fd35018, %fd35015, 0d3F91DF02A31E6CB7;
	fma.rn.f64 	%fd35020, %fd35019, %fd35015, 0d3F847D18B0EEC6CC;
	fma.rn.f64 	%fd35021, %fd35020, %fd35015, 0d3F8D0AF961BA53B0;
	fma.rn.f64 	%fd35022, %fd35021, %fd35015, 0d3F91BF7734CF1C48;
	fma.rn.f64 	%fd35023, %fd35022, %fd35015, 0d3F96E91483144EF7;
	fma.rn.f64 	%fd35024, %fd35023, %fd35015, 0d3F9F1C6E0A4F9F81;
	fma.rn.f64 	%fd35025, %fd35024, %fd35015, 0d3FA6DB6DC27FA92B;
	fma.rn.f64 	%fd35026, %fd35025, %fd35015, 0d3FB333333320F91B;
	fma.rn.f64 	%fd35027, %fd35026, %fd35015, 0d3FC5555555555F4D;
	mul.f64 	%fd35028, %fd35015, %fd35027;
	fma.rn.f64 	%fd4839, %fd35028, %fd4838, %fd4838;
	setp.gt.s32 	%p3332, %r1985, -1;
	@%p3332 bra 	$L__BB0_3372;
	mov.f64 	%fd35033, 0d3C91A62633145C07;
	add.rn.f64 	%fd35034, %fd4839, %fd35033;
	mov.f64 	%fd35035, 0d3FF921FB54442D18;
	add.rn.f64 	%fd77101, %fd35035, %fd35034;
	bra.uni 	$L__BB0_3374;
$L__BB0_3372:
	mov.f64 	%fd35029, 0dBC91A62633145C07;
	add.rn.f64 	%fd35030, %fd4839, %fd35029;
	neg.f64 	%fd35031, %fd35030;
	mov.f64 	%fd35032, 0d3FF921FB54442D18;
	add.rn.f64 	%fd77101, %fd35032, %fd35031;
	bra.uni 	$L__BB0_3374;
$L__BB0_3373:
	mov.f64 	%fd34975, 0d3FF0000000000000;
	sub.f64 	%fd34976, %fd34975, %fd4838;
	{
	.reg .b32 %temp; 
	mov.b64 	{%r9884, %temp}, %fd34976;
	}
	{
	.reg .b32 %temp; 
	mov.b64 	{%temp, %r9885}, %fd34976;
	}
	add.s32 	%r9886, %r9885, -1048576;
	mov.b64 	%fd34977, {%r9884, %r9886};
	rsqrt.approx.ftz.f64 	%fd34978, %fd34977;
	{
	.reg .b32 %temp; 
	mov.b64 	{%r9887, %temp}, %fd34978;
	}
	{
	.reg .b32 %temp; 
	mov.b64 	{%temp, %r9888}, %fd34978;
	}
	add.s32 	%r9889, %r9888, -1048576;
	mov.b64 	%fd34979, {%r9887, %r9889};
	mul.f64 	%fd34980, %fd34977, %fd34978;
	neg.f64 	%fd34981, %fd34980;
	fma.rn.f64 	%fd34982, %fd34980, %fd34981, %fd34977;
	fma.rn.f64 	%fd34983, %fd34982, %fd34979, %fd34980;
	neg.f64 	%fd34984, %fd34983;
	fma.rn.f64 	%fd34985, %fd34978, %fd34984, 0d3FF0000000000000;
	fma.rn.f64 	%fd34986, %fd34985, %fd34979, %fd34979;
	fma.rn.f64 	%fd34987, %fd34983, %fd34984, %fd34977;
	fma.rn.f64 	%fd34988, %fd34987, %fd34986, %fd34983;
	{
	.reg .b32 %temp; 
	mov.b64 	{%r9890, %temp}, %fd34988;
	}
	{
	.reg .b32 %temp; 
	mov.b64 	{%temp, %r9891}, %fd34988;
	}
	add.s32 	%r9892, %r9891, 1048576;
	mov.b64 	%fd34989, {%r9890, %r9892};
	fma.rn.f64 	%fd34990, %fd34976, 0d3EC715B371155F70, 0dBEBAC2FE66FAAC4B;
	fma.rn.f64 	%fd34991, %fd34990, %fd34976, 0d3ED9A9B88EFCD9B8;
	fma.rn.f64 	%fd34992, %fd34991, %fd34976, 0d3EDD0F40A8A0C4C3;
	fma.rn.f64 	%fd34993, %fd34992, %fd34976, 0d3EF46D4CFA9E0E1F;
	fma.rn.f64 	%fd34994, %fd34993, %fd34976, 0d3F079C168D1E2422;
	fma.rn.f64 	%fd34995, %fd34994, %fd34976, 0d3F1C9A88C3BCA540;
	fma.rn.f64 	%fd34996, %fd34995, %fd34976, 0d3F31C4E64BD476DF;
	fma.rn.f64 	%fd34997, %fd34996, %fd34976, 0d3F46E8BA60009C8F;
	fma.rn.f64 	%fd34998, %fd34997, %fd34976, 0d3F5F1C71C62B05A2;
	fma.rn.f64 	%fd34999, %fd34998, %fd34976, 0d3F76DB6DB6DC9F2C;
	fma.rn.f64 	%fd35000, %fd34999, %fd34976, 0d3F9333333333329C;
	fma.rn.f64 	%fd35001, %fd35000, %fd34976, 0d3FB5555555555555;
	setp.lt.s32 	%p3329, %r9885, 1;
	mov.f64 	%fd35002, 0d0000000000000000;
	mul.rn.f64 	%fd35003, %fd4838, %fd35002;
	mul.f64 	%fd35004, %fd34976, %fd35001;
	fma.rn.f64 	%fd35005, %fd35004, %fd34989, %fd34989;
	selp.f64 	%fd35006, %fd35003, %fd35005, %p3329;
	setp.lt.s32 	%p3330, %r9885, 0;
	mov.f64 	%fd35007, 0d7FF0000000000000;
	mul.rn.f64 	%fd35008, %fd35006, %fd35007;
	selp.f64 	%fd35009, %fd35008, %fd35006, %p3330;
	setp.lt.s32 	%p3331, %r1985, 0;
	mov.f64 	%fd35010, 0dBCA1A62633145C07;
	add.rn.f64 	%fd35011, %fd35009, %fd35010;
	neg.f64 	%fd35012, %fd35011;
	mov.f64 	%fd35013, 0d400921FB54442D18;
	add.rn.f64 	%fd35014, %fd35013, %fd35012;
	selp.f64 	%fd77101, %fd35014, %fd35009, %p3331;
$L__BB0_3374:
	neg.f64 	%fd4844, %fd77101;
	abs.f64 	%fd4845, %fd77101;
	setp.neu.f64 	%p3333, %fd4845, 0d7FF0000000000000;
	@%p3333 bra 	$L__BB0_3376;
	mov.f64 	%fd35041, 0d0000000000000000;
	mul.rn.f64 	%fd77103, %fd77101, %fd35041;
	mov.b32 	%r18472, 1;
	bra.uni 	$L__BB0_3379;
$L__BB0_3376:
	mul.f64 	%fd35036, %fd77101, 0d3FE45F306DC9C883;
	cvt.rni.s32.f64 	%r18471, %fd35036;
	cvt.rn.f64.s32 	%fd35037, %r18471;
	fma.rn.f64 	%fd35038, %fd35037, 0dBFF921FB54442D18, %fd77101;
	fma.rn.f64 	%fd35039, %fd35037, 0dBC91A62633145C00, %fd35038;
	fma.rn.f64 	%fd77103, %fd35037, 0dB97B839A252049C0, %fd35039;
	setp.ltu.f64 	%p3334, %fd4845, 0d41E0000000000000;
	@%p3334 bra 	$L__BB0_3378;
	{ // callseq 422, 0
	.param .b64 param0;
	st.param.f64 	[param0], %fd77101;
	.param .align 16 .b8 retval0[16];
	call.uni (retval0), 
	__internal_trig_reduction_slowpathd, 
	(
	param0
	);
	ld.param.f64 	%fd77103, [retval0];
	ld.param.b32 	%r18471, [retval0+8];
	} // callseq 422
$L__BB0_3378:
	add.s32 	%r18472, %r18471, 1;
$L__BB0_3379:
	shl.b32 	%r9895, %r18472, 6;
	cvt.u64.u32 	%rd2667, %r9895;
	and.b64  	%rd2668, %rd2667, 64;
	mov.u64 	%rd2669, __cudart_sin_cos_coeffs;
	add.s64 	%rd2670, %rd2669, %rd2668;
	mul.rn.f64 	%fd35042, %fd77103, %fd77103;
	and.b32  	%r9896, %r18472, 1;
	setp.eq.b32 	%p3336, %r9896, 1;
	selp.f64 	%fd35043, 0dBDA8FF8320FD8164, 0d3DE5DB65F9785EBA, %p3336;
	ld.global.nc.v2.f64 	{%fd35044, %fd35045}, [%rd2670];
	fma.rn.f64 	%fd35046, %fd35043, %fd35042, %fd35044;
	fma.rn.f64 	%fd35047, %fd35046, %fd35042, %fd35045;
	ld.global.nc.v2.f64 	{%fd35048, %fd35049}, [%rd2670+16];
	fma.rn.f64 	%fd35050, %fd35047, %fd35042, %fd35048;
	fma.rn.f64 	%fd35051, %fd35050, %fd35042, %fd35049;
	ld.global.nc.v2.f64 	{%fd35052, %fd35053}, [%rd2670+32];
	fma.rn.f64 	%fd35054, %fd35051, %fd35042, %fd35052;
	fma.rn.f64 	%fd35055, %fd35054, %fd35042, %fd35053;
	fma.rn.f64 	%fd35056, %fd35055, %fd77103, %fd77103;
	fma.rn.f64 	%fd35057, %fd35055, %fd35042, 0d3FF0000000000000;
	selp.f64 	%fd35058, %fd35057, %fd35056, %p3336;
	and.b32  	%r9897, %r18472, 2;
	setp.eq.s32 	%p3337, %r9897, 0;
	mov.f64 	%fd35059, 0d0000000000000000;
	sub.f64 	%fd35060, %fd35059, %fd35058;
	selp.f64 	%fd4851, %fd35058, %fd35060, %p3337;
	@%p3333 bra 	$L__BB0_3381;
	mov.f64 	%fd35066, 0d0000000000000000;
	mul.rn.f64 	%fd77104, %fd77101, %fd35066;
	mov.b32 	%r18473, 0;
	bra.uni 	$L__BB0_3383;
$L__BB0_3381:
	mul.f64 	%fd35061, %fd77101, 0d3FE45F306DC9C883;
	cvt.rni.s32.f64 	%r18473, %fd35061;
	cvt.rn.f64.s32 	%fd35062, %r18473;
	fma.rn.f64 	%fd35063, %fd35062, 0dBFF921FB54442D18, %fd77101;
	fma.rn.f64 	%fd35064, %fd35062, 0dBC91A62633145C00, %fd35063;
	fma.rn.f64 	%fd77104, %fd35062, 0dB97B839A252049C0, %fd35064;
	setp.ltu.f64 	%p3338, %fd4845, 0d41E0000000000000;
	@%p3338 bra 	$L__BB0_3383;
	{ // callseq 423, 0
	.param .b64 param0;
	st.param.f64 	[param0], %fd77101;
	.param .align 16 .b8 retval0[16];
	call.uni (retval0), 
	__internal_trig_reduction_slowpathd, 
	(
	param0
	);
	ld.param.f64 	%fd77104, [retval0];
	ld.param.b32 	%r18473, [retval0+8];
	} // callseq 423
$L__BB0_3383:
	shl.b32 	%r9900, %r18473, 6;
	cvt.u64.u32 	%rd2671, %r9900;
	and.b64  	%rd2672, %rd2671, 64;
	mov.u64 	%rd2673, __cudart_sin_cos_coeffs;
	add.s64 	%rd2674, %rd2673, %rd2672;
	mul.rn.f64 	%fd35067, %fd77104, %fd77104;
	and.b32  	%r9901, %r18473, 1;
	setp.eq.b32 	%p3340, %r9901, 1;
	selp.f64 	%fd35068, 0dBDA8FF8320FD8164, 0d3DE5DB65F9785EBA, %p3340;
	ld.global.nc.v2.f64 	{%fd35069, %fd35070}, [%rd2674];
	fma.rn.f64 	%fd35071, %fd35068, %fd35067, %fd35069;
	fma.rn.f64 	%fd35072, %fd35071, %fd35067, %fd35070;
	ld.global.nc.v2.f64 	{%fd35073, %fd35074}, [%rd2674+16];
	fma.rn.f64 	%fd35075, %fd35072, %fd35067, %fd35073;
	fma.rn.f64 	%fd35076, %fd35075, %fd35067, %fd35074;
	ld.global.nc.v2.f64 	{%fd35077, %fd35078}, [%rd2674+32];
	fma.rn.f64 	%fd35079, %fd35076, %fd35067, %fd35077;
	fma.rn.f64 	%fd35080, %fd35079, %fd35067, %fd35078;
	fma.rn.f64 	%fd35081, %fd35080, %fd77104, %fd77104;
	fma.rn.f64 	%fd35082, %fd35080, %fd35067, 0d3FF0000000000000;
	selp.f64 	%fd35083, %fd35082, %fd35081, %p3340;
	and.b32  	%r9902, %r18473, 2;
	setp.eq.s32 	%p3341, %r9902, 0;
	mov.f64 	%fd35084, 0d0000000000000000;
	sub.f64 	%fd35085, %fd35084, %fd35083;
	selp.f64 	%fd35086, %fd35083, %fd35085, %p3341;
	mul.f64 	%fd35087, %fd4815, %fd35086;
	mul.f64 	%fd35088, %fd4814, %fd4851;
	sub.f64 	%fd35089, %fd35087, %fd35088;
	sub.f64 	%fd4856, %fd35089, %fd4824;
	@%p3333 bra 	$L__BB0_3385;
	mov.f64 	%fd35095, 0d0000000000000000;
	mul.rn.f64 	%fd77106, %fd4844, %fd35095;
	mov.b32 	%r18475, 1;
	bra.uni 	$L__BB0_3388;
$L__BB0_3385:
	mul.f64 	%fd35090, %fd77101, 0dBFE45F306DC9C883;
	cvt.rni.s32.f64 	%r18474, %fd35090;
	cvt.rn.f64.s32 	%fd35091, %r18474;
	fma.rn.f64 	%fd35092, %fd35091, 0dBFF921FB54442D18, %fd4844;
	fma.rn.f64 	%fd35093, %fd35091, 0dBC91A62633145C00, %fd35092;
	fma.rn.f64 	%fd77106, %fd35091, 0dB97B839A252049C0, %fd35093;
	setp.ltu.f64 	%p3342, %fd4845, 0d41E0000000000000;
	@%p3342 bra 	$L__BB0_3387;
	{ // callseq 424, 0
	.param .b64 param0;
	st.param.f64 	[param0], %fd4844;
	.param .align 16 .b8 retval0[16];
	call.uni (retval0), 
	__internal_trig_reduction_slowpathd, 
	(
	param0
	);
	ld.param.f64 	%fd77106, [retval0];
	ld.param.b32 	%r18474, [retval0+8];
	} // callseq 424
$L__BB0_3387:
	add.s32 	%r18475, %r18474, 1;
$L__BB0_3388:
	shl.b32 	%r9905, %r18475, 6;
	cvt.u64.u32 	%rd2675, %r9905;
	and.b64  	%rd2676, %rd2675, 64;
	mov.u64 	%rd2677, __cudart_sin_cos_coeffs;
	add.s64 	%rd2678, %rd2677, %rd2676;
	mul.rn.f64 	%fd35096, %fd77106, %fd77106;
	and.b32  	%r9906, %r18475, 1;
	setp.eq.b32 	%p3344, %r9906, 1;
	selp.f64 	%fd35097, 0dBDA8FF8320FD8164, 0d3DE5DB65F9785EBA, %p3344;
	ld.global.nc.v2.f64 	{%fd35098, %fd35099}, [%rd2678];
	fma.rn.f64 	%fd35100, %fd35097, %fd35096, %fd35098;
	fma.rn.f64 	%fd35101, %fd35100, %fd35096, %fd35099;
	ld.global.nc.v2.f64 	{%fd35102, %fd35103}, [%rd2678+16];
	fma.rn.f64 	%fd35104, %fd35101, %fd35096, %fd35102;
	fma.rn.f64 	%fd35105, %fd35104, %fd35096, %fd35103;
	ld.global.nc.v2.f64 	{%fd35106, %fd35107}, [%rd2678+32];
	fma.rn.f64 	%fd35108, %fd35105, %fd35096, %fd35106;
	fma.rn.f64 	%fd35109, %fd35108, %fd35096, %fd35107;
	fma.rn.f64 	%fd35110, %fd35109, %fd77106, %fd77106;
	fma.rn.f64 	%fd35111, %fd35109, %fd35096, 0d3FF0000000000000;
	selp.f64 	%fd35112, %fd35111, %fd35110, %p3344;
	and.b32  	%r9907, %r18475, 2;
	setp.eq.s32 	%p3345, %r9907, 0;
	mov.f64 	%fd35113, 0d0000000000000000;
	sub.f64 	%fd35114, %fd35113, %fd35112;
	selp.f64 	%fd4862, %fd35112, %fd35114, %p3345;
	@%p3333 bra 	$L__BB0_3390;
	mov.f64 	%fd35120, 0d0000000000000000;
	mul.rn.f64 	%fd77107, %fd4844, %fd35120;
	mov.b32 	%r18476, 0;
	bra.uni 	$L__BB0_3392;
$L__BB0_3390:
	mul.f64 	%fd35115, %fd77101, 0dBFE45F306DC9C883;
	cvt.rni.s32.f64 	%r18476, %fd35115;
	cvt.rn.f64.s32 	%fd35116, %r18476;
	fma.rn.f64 	%fd35117, %fd35116, 0dBFF921FB54442D18, %fd4844;
	fma.rn.f64 	%fd35118, %fd35116, 0dBC91A62633145C00, %fd35117;
	fma.rn.f64 	%fd77107, %fd35116, 0dB97B839A252049C0, %fd35118;
	setp.ltu.f64 	%p3346, %fd4845, 0d41E0000000000000;
	@%p3346 bra 	$L__BB0_3392;
	{ // callseq 425, 0
	.param .b64 param0;
	st.param.f64 	[param0], %fd4844;
	.param .align 16 .b8 retval0[16];
	call.uni (retval0), 
	__internal_trig_reduction_slowpathd, 
	(
	param0
	);
	ld.param.f64 	%fd77107, [retval0];
	ld.param.b32 	%r18476, [retval0+8];
	} // callseq 425
$L__BB0_3392:
	shl.b32 	%r9910, %r18476, 6;
	cvt.u64.u32 	%rd2679, %r9910;
	and.b64  	%rd2680, %rd2679, 64;
	mov.u64 	%rd2681, __cudart_sin_cos_coeffs;
	add.s64 	%rd2682, %rd2681, %rd2680;
	mul.rn.f64 	%fd35121, %fd77107, %fd77107;
	and.b32  	%r9911, %r18476, 1;
	setp.eq.b32 	%p3347, %r9911, 1;
	selp.f64 	%fd35122, 0dBDA8FF8320FD8164, 0d3DE5DB65F9785EBA, %p3347;
	ld.global.nc.v2.f64 	{%fd35123, %fd35124}, [%rd2682];
	fma.rn.f64 	%fd35125, %fd35122, %fd35121, %fd35123;
	fma.rn.f64 	%fd35126, %fd35125, %fd35121, %fd35124;
	ld.global.nc.v2.f64 	{%fd35127, %fd35128}, [%rd2682+16];
	fma.rn.f64 	%fd35129, %fd35126, %fd35121, %fd35127;
	fma.rn.f64 	%fd35130, %fd35129, %fd35121, %fd35128;
	ld.global.nc.v2.f64 	{%fd35131, %fd35132}, [%rd2682+32];
	fma.rn.f64 	%fd35133, %fd35130, %fd35121, %fd35131;
	fma.rn.f64 	%fd35134, %fd35133, %fd35121, %fd35132;
	fma.rn.f64 	%fd35135, %fd35134, %fd77107, %fd77107;
	fma.rn.f64 	%fd35136, %fd35134, %fd35121, 0d3FF0000000000000;
	selp.f64 	%fd35137, %fd35136, %fd35135, %p3347;
	and.b32  	%r9912, %r18476, 2;
	setp.eq.s32 	%p3348, %r9912, 0;
	mov.f64 	%fd35138, 0d0000000000000000;
	sub.f64 	%fd35139, %fd35138, %fd35137;
	selp.f64 	%fd35140, %fd35137, %fd35139, %p3348;
	mul.f64 	%fd35141, %fd4815, %fd35140;
	mul.f64 	%fd35142, %fd4814, %fd4862;
	sub.f64 	%fd35143, %fd35141, %fd35142;
	sub.f64 	%fd35144, %fd35143, %fd4824;
	abs.f64 	%fd35145, %fd35144;
	abs.f64 	%fd35146, %fd4856;
	setp.geu.f64 	%p3349, %fd35146, %fd35145;
	@%p3349 bra 	$L__BB0_3394;
	mul.f64 	%fd35148, %fd77101, 0d404CA5DC1A63C1F5;
	st.local.f64 	[%rd27], %fd35148;
	mov.b32 	%r18484, 1;
	bra.uni 	$L__BB0_3395;
$L__BB0_3394:
	mul.f64 	%fd35147, %fd77101, 0dC04CA5DC1A63C1F5;
	st.local.f64 	[%rd27], %fd35147;
	mov.b32 	%r18484, 1;
$L__BB0_3395:
	neg.f64 	%fd35149, %fd4833;
	sub.f64 	%fd35150, %fd35149, %fd4835;
	div.rn.f64 	%fd4867, %fd35150, %fd4836;
	abs.f64 	%fd4868, %fd4867;
	setp.gtu.f64 	%p3350, %fd4868, 0d3FF0000000000000;
	@%p3350 bra 	$L__BB0_3422;
	{
	.reg .b32 %temp; 
	mov.b64 	{%temp, %r2003}, %fd4867;
	}
	{
	.reg .b32 %temp; 
	mov.b64 	{%temp, %r9915}, %fd4868;
	}
	setp.gt.s32 	%p3351, %r9915, 1071801957;
	@%p3351 bra 	$L__BB0_3400;
	mul.f64 	%fd35191, %fd4867, %fd4867;
	fma.rn.f64 	%fd35192, %fd35191, 0d3FB0066BDC1895E9, 0dBFB3823B180754AF;
	fma.rn.f64 	%fd35193, %fd35192, %fd35191, 0d3FB11E52CC2F79AE;
	fma.rn.f64 	%fd35194, %fd35193, %fd35191, 0dBF924EAF3526861B;
	fma.rn.f64 	%fd35195, %fd35194, %fd35191, 0d3F91DF02A31E6CB7;
	fma.rn.f64 	%fd35196, %fd35195, %fd35191, 0d3F847D18B0EEC6CC;
	fma.rn.f64 	%fd35197, %fd35196, %fd35191, 0d3F8D0AF961BA53B0;
	fma.rn.f64 	%fd35198, %fd35197, %fd35191, 0d3F91BF7734CF1C48;
	fma.rn.f64 	%fd35199, %fd35198, %fd35191, 0d3F96E91483144EF7;
	fma.rn.f64 	%fd35200, %fd35199, %fd35191, 0d3F9F1C6E0A4F9F81;
	fma.rn.f64 	%fd35201, %fd35200, %fd35191, 0d3FA6DB6DC27FA92B;
	fma.rn.f64 	%fd35202, %fd35201, %fd35191, 0d3FB333333320F91B;
	fma.rn.f64 	%fd35203, %fd35202, %fd35191, 0d3FC5555555555F4D;
	mul.f64 	%fd35204, %fd35191, %fd35203;
	fma.rn.f64 	%fd4869, %fd35204, %fd4868, %fd4868;
	setp.gt.s32 	%p3355, %r2003, -1;
	@%p3355 bra 	$L__BB0_3399;
	mov.f64 	%fd35209, 0d3C91A62633145C07;
	add.rn.f64 	%fd35210, %fd4869, %fd35209;
	mov.f64 	%fd35211, 0d3FF921FB54442D18;
	add.rn.f64 	%fd77108, %fd35211, %fd35210;
	bra.uni 	$L__BB0_3401;
$L__BB0_3399:
	mov.f64 	%fd35205, 0dBC91A62633145C07;
	add.rn.f64 	%fd35206, %fd4869, %fd35205;
	neg.f64 	%fd35207, %fd35206;
	mov.f64 	%fd35208, 0d3FF921FB54442D18;
	add.rn.f64 	%fd77108, %fd35208, %fd35207;
	bra.uni 	$L__BB0_3401;
$L__BB0_3400:
	mov.f64 	%fd35151, 0d3FF0000000000000;
	sub.f64 	%fd35152, %fd35151, %fd4868;
	{
	.reg .b32 %temp; 
	mov.b64 	{%r9916, %temp}, %fd35152;
	}
	{
	.reg .b32 %temp; 
	mov.b64 	{%temp, %r9917}, %fd35152;
	}
	add.s32 	%r9918, %r9917, -1048576;
	mov.b64 	%fd35153, {%r9916, %r9918};
	rsqrt.approx.ftz.f64 	%fd35154, %fd35153;
	{
	.reg .b32 %temp; 
	mov.b64 	{%r9919, %temp}, %fd35154;
	}
	{
	.reg .b32 %temp; 
	mov.b64 	{%temp, %r9920}, %fd35154;
	}
	add.s32 	%r9921, %r9920, -1048576;
	mov.b64 	%fd35155, {%r9919, %r9921};
	mul.f64 	%fd35156, %fd35153, %fd35154;
	neg.f64 	%fd35157, %fd35156;
	fma.rn.f64 	%fd35158, %fd35156, %fd35157, %fd35153;
	fma.rn.f64 	%fd35159, %fd35158, %fd35155, %fd35156;
	neg.f64 	%fd35160, %fd35159;
	fma.rn.f64 	%fd35161, %fd35154, %fd35160, 0d3FF0000000000000;
	fma.rn.f64 	%fd35162, %fd35161, %fd35155, %fd35155;
	fma.rn.f64 	%fd35163, %fd35159, %fd35160, %fd35153;
	fma.rn.f64 	%fd35164, %fd35163, %fd35162, %fd35159;
	{
	.reg .b32 %temp; 
	mov.b64 	{%r9922, %temp}, %fd35164;
	}
	{
	.reg .b32 %temp; 
	mov.b64 	{%temp, %r9923}, %fd35164;
	}
	add.s32 	%r9924, %r9923, 1048576;
	mov.b64 	%fd35165, {%r9922, %r9924};
	fma.rn.f64 	%fd35166, %fd35152, 0d3EC715B371155F70, 0dBEBAC2FE66FAAC4B;
	fma.rn.f64 	%fd35167, %fd35166, %fd35152, 0d3ED9A9B88EFCD9B8;
	fma.rn.f64 	%fd35168, %fd35167, %fd35152, 0d3EDD0F40A8A0C4C3;
	fma.rn.f64 	%fd35169, %fd35168, %fd35152, 0d3EF46D4CFA9E0E1F;
	fma.rn.f64 	%fd35170, %fd35169, %fd35152, 0d3F079C168D1E2422;
	fma.rn.f64 	%fd35171, %fd35170, %fd35152, 0d3F1C9A88C3BCA540;
	fma.rn.f64 	%fd35172, %fd35171, %fd35152, 0d3F31C4E64BD476DF;
	fma.rn.f64 	%fd35173, %fd35172, %fd35152, 0d3F46E8BA60009C8F;
	fma.rn.f64 	%fd35174, %fd35173, %fd35152, 0d3F5F1C71C62B05A2;
	fma.rn.f64 	%fd35175, %fd35174, %fd35152, 0d3F76DB6DB6DC9F2C;
	fma.rn.f64 	%fd35176, %fd35175, %fd35152, 0d3F9333333333329C;
	fma.rn.f64 	%fd35177, %fd35176, %fd35152, 0d3FB5555555555555;
	setp.lt.s32 	%p3352, %r9917, 1;
	mov.f64 	%fd35178, 0d0000000000000000;
	mul.rn.f64 	%fd35179, %fd4868, %fd35178;
	mul.f64 	%fd35180, %fd35152, %fd35177;
	fma.rn.f64 	%fd35181, %fd35180, %fd35165, %fd35165;
	selp.f64 	%fd35182, %fd35179, %fd35181, %p3352;
	setp.lt.s32 	%p3353, %r9917, 0;
	mov.f64 	%fd35183, 0d7FF0000000000000;
	mul.rn.f64 	%fd35184, %fd35182, %fd35183;
	selp.f64 	%fd35185, %fd35184, %fd35182, %p3353;
	setp.lt.s32 	%p3354, %r2003, 0;
	mov.f64 	%fd35186, 0dBCA1A62633145C07;
	add.rn.f64 	%fd35187, %fd35185, %fd35186;
	neg.f64 	%fd35188, %fd35187;
	mov.f64 	%fd35189, 0d400921FB54442D18;
	add.rn.f64 	%fd35190, %fd35189, %fd35188;
	selp.f64 	%fd77108, %fd35190, %fd35185, %p3354;
$L__BB0_3401:
	neg.f64 	%fd4874, %fd77108;
	abs.f64 	%fd4875, %fd77108;
	setp.neu.f64 	%p3356, %fd4875, 0d7FF0000000000000;
	@%p3356 bra 	$L__BB0_3403;
	mov.f64 	%fd35217, 0d0000000000000000;
	mul.rn.f64 	%fd77110, %fd77108, %fd35217;
	mov.b32 	%r18479, 1;
	bra.uni 	$L__BB0_3406;
$L__BB0_3403:
	mul.f64 	%fd35212, %fd77108, 0d3FE45F306DC9C883;
	cvt.rni.s32.f64 	%r18478, %fd35212;
	cvt.rn.f64.s32 	%fd35213, %r18478;
	fma.rn.f64 	%fd35214, %fd35213, 0dBFF921FB54442D18, %fd77108;
	fma.rn.f64 	%fd35215, %fd35213, 0dBC91A62633145C00, %fd35214;
	fma.rn.f64 	%fd77110, %fd35213, 0dB97B839A252049C0, %fd35215;
	setp.ltu.f64 	%p3357, %fd4875, 0d41E0000000000000;
	@%p3357 bra 	$L__BB0_3405;
	{ // callseq 426, 0
	.param .b64 param0;
	st.param.f64 	[param0], %fd77108;
	.param .align 16 .b8 retval0[16];
	call.uni (retval0), 
	__internal_trig_reduction_slowpathd, 
	(
	param0
	);
	ld.param.f64 	%fd77110, [retval0];
	ld.param.b32 	%r18478, [retval0+8];
	} // callseq 426
$L__BB0_3405:
	add.s32 	%r18479, %r18478, 1;
$L__BB0_3406:
	shl.b32 	%r9927, %r18479, 6;
	cvt.u64.u32 	%rd2683, %r9927;
	and.b64  	%rd2684, %rd2683, 64;
	mov.u64 	%rd2685, __cudart_sin_cos_coeffs;
	add.s64 	%rd2686, %rd2685, %rd2684;
	mul.rn.f64 	%fd35218, %fd77110, %fd77110;
	and.b32  	%r9928, %r18479, 1;
	setp.eq.b32 	%p3359, %r9928, 1;
	selp.f64 	%fd35219, 0dBDA8FF8320FD8164, 0d3DE5DB65F9785EBA, %p3359;
	ld.global.nc.v2.f64 	{%fd35220, %fd35221}, [%rd2686];
	fma.rn.f64 	%fd35222, %fd35219, %fd35218, %fd35220;
	fma.rn.f64 	%fd35223, %fd35222, %fd35218, %fd35221;
	ld.global.nc.v2.f64 	{%fd35224, %fd35225}, [%rd2686+16];
	fma.rn.f64 	%fd35226, %fd35223, %fd35218, %fd35224;
	fma.rn.f64 	%fd35227, %fd35226, %fd35218, %fd35225;
	ld.global.nc.v2.f64 	{%fd35228, %fd35229}, [%rd2686+32];
	fma.rn.f64 	%fd35230, %fd35227, %fd35218, %fd35228;
	fma.rn.f64 	%fd35231, %fd35230, %fd35218, %fd35229;
	fma.rn.f64 	%fd35232, %fd35231, %fd77110, %fd77110;
	fma.rn.f64 	%fd35233, %fd35231, %fd35218, 0d3FF0000000000000;
	selp.f64 	%fd35234, %fd35233, %fd35232, %p3359;
	and.b32  	%r9929, %r18479, 2;
	setp.eq.s32 	%p3360, %r9929, 0;
	mov.f64 	%fd35235, 0d0000000000000000;
	sub.f64 	%fd35236, %fd35235, %fd35234;
	selp.f64 	%fd4881, %fd35234, %fd35236, %p3360;
	@%p3356 bra 	$L__BB0_3408;
	mov.f64 	%fd35242, 0d0000000000000000;
	mul.rn.f64 	%fd77111, %fd77108, %fd35242;
	mov.b32 	%r18480, 0;
	bra.uni 	$L__BB0_3410;
$L__BB0_3408:
	mul.f64 	%fd35237, %fd77108, 0d3FE45F306DC9C883;
	cvt.rni.s32.f64 	%r18480, %fd35237;
	cvt.rn.f64.s32 	%fd35238, %r18480;
	fma.rn.f64 	%fd35239, %fd35238, 0dBFF921FB54442D18, %fd77108;
	fma.rn.f64 	%fd35240, %fd35238, 0dBC91A62633145C00, %fd35239;
	fma.rn.f64 	%fd77111, %fd35238, 0dB97B839A252049C0, %fd35240;
	setp.ltu.f64 	%p3361, %fd4875, 0d41E0000000000000;
	@%p3361 bra 	$L__BB0_3410;
	{ // callseq 427, 0
	.param .b64 param0;
	st.param.f64 	[param0], %fd77108;
	.param .align 16 .b8 retval0[16];
	call.uni (retval0), 
	__internal_trig_reduction_slowpathd, 
	(
	param0
	);
	ld.param.f64 	%fd77111, [retval0];
	ld.param.b32 	%r18480, [retval0+8];
	} // callseq 427
$L__BB0_3410:
	shl.b32 	%r9932, %r18480, 6;
	cvt.u64.u32 	%rd2687, %r9932;
	and.b64  	%rd2688, %rd2687, 64;
	mov.u64 	%rd2689, __cudart_sin_cos_coeffs;
	add.s64 	%rd2690, %rd2689, %rd2688;
	mul.rn.f64 	%fd35243, %fd77111, %fd77111;
	and.b32  	%r9933, %r18480, 1;
	setp.eq.b32 	%p3363, %r9933, 1;
	selp.f64 	%fd35244, 0dBDA8FF8320FD8164, 0d3DE5DB65F9785EBA, %p3363;
	ld.global.nc.v2.f64 	{%fd35245, %fd35246}, [%rd2690];
	fma.rn.f64 	%fd35247, %fd35244, %fd35243, %fd35245;
	fma.rn.f64 	%fd35248, %fd35247, %fd35243, %fd35246;
	ld.global.nc.v2.f64 	{%fd35249, %fd35250}, [%rd2690+16];
	fma.rn.f64 	%fd35251, %fd35248, %fd35243, %fd35249;
	fma.rn.f64 	%fd35252, %fd35251, %fd35243, %fd35250;
	ld.global.nc.v2.f64 	{%fd35253, %fd35254}, [%rd2690+32];
	fma.rn.f64 	%fd35255, %fd35252, %fd35243, %fd35253;
	fma.rn.f64 	%fd35256, %fd35255, %fd35243, %fd35254;
	fma.rn.f64 	%fd35257, %fd35256, %fd77111, %fd77111;
	fma.rn.f64 	%fd35258, %fd35256, %fd35243, 0d3FF0000000000000;
	selp.f64 	%fd35259, %fd35258, %fd35257, %p3363;
	and.b32  	%r9934, %r18480, 2;
	setp.eq.s32 	%p3364, %r9934, 0;
	mov.f64 	%fd35260, 0d0000000000000000;
	sub.f64 	%fd35261, %fd35260, %fd35259;
	selp.f64 	%fd35262, %fd35259, %fd35261, %p3364;
	mul.f64 	%fd35263, %fd4815, %fd35262;
	mul.f64 	%fd35264, %fd4814, %fd4881;
	sub.f64 	%fd35265, %fd35263, %fd35264;
	sub.f64 	%fd4886, %fd35265, %fd4824;
	@%p3356 bra 	$L__BB0_3412;
	mov.f64 	%fd35271, 0d0000000000000000;
	mul.rn.f64 	%fd77113, %fd4874, %fd35271;
	mov.b32 	%r18482, 1;
	bra.uni 	$L__BB0_3415;
$L__BB0_3412:
	mul.f64 	%fd35266, %fd77108, 0dBFE45F306DC9C883;
	cvt.rni.s32.f64 	%r18481, %fd35266;
	cvt.rn.f64.s32 	%fd35267, %r18481;
	fma.rn.f64 	%fd35268, %fd35267, 0dBFF921FB54442D18, %fd4874;
	fma.rn.f64 	%fd35269, %fd35267, 0dBC91A62633145C00, %fd35268;
	fma.rn.f64 	%fd77113, %fd35267, 0dB97B839A252049C0, %fd35269;
	setp.ltu.f64 	%p3365, %fd4875, 0d41E0000000000000;
	@%p3365 bra 	$L__BB0_3414;
	{ // callseq 428, 0
	.param .b64 param0;
	st.param.f64 	[param0], %fd4874;
	.param .align 16 .b8 retval0[16];
	call.uni (retval0), 
	__internal_trig_reduction_slowpathd, 
	(
	param0
	);
	ld.param.f64 	%fd77113, [retval0];
	ld.param.b32 	%r18481, [retval0+8];
	} // callseq 428
$L__BB0_3414:
	add.s32 	%r18482, %r18481, 1;
$L__BB0_3415:
	shl.b32 	%r9937, %r18482, 6;
	cvt.u64.u32 	%rd2691, %r9937;
	and.b64  	%rd2692, %rd2691, 64;
	mov.u64 	%rd2693, __cudart_sin_cos_coeffs;
	add.s64 	%rd2694, %rd2693, %rd2692;
	mul.rn.f64 	%fd35272, %fd77113, %fd77113;
	and.b32  	%r9938, %r18482, 1;
	setp.eq.b32 	%p3367, %r9938, 1;
	selp.f64 	%fd35273, 0dBDA8FF8320FD8164, 0d3DE5DB65F9785EBA, %p3367;
	ld.global.nc.v2.f64 	{%fd35274, %fd35275}, [%rd2694];
	fma.rn.f64 	%fd35276, %fd35273, %fd35272, %fd35274;
	fma.rn.f64 	%fd35277, %fd35276, %fd35272, %fd35275;
	ld.global.nc.v2.f64 	{%fd35278, %fd35279}, [%rd2694+16];
	fma.rn.f64 	%fd35280, %fd35277, %fd35272, %fd35278;
	fma.rn.f64 	%fd35281, %fd35280, %fd35272, %fd35279;
	ld.global.nc.v2.f64 	{%fd35282, %fd35283}, [%rd2694+32];
	fma.rn.f64 	%fd35284, %fd35281, %fd35272, %fd35282;
	fma.rn.f64 	%fd35285, %fd35284, %fd35272, %fd35283;
	fma.rn.f64 	%fd35286, %fd35285, %fd77113, %fd77113;
	fma.rn.f64 	%fd35287, %fd35285, %fd35272, 0d3FF0000000000000;
	selp.f64 	%fd35288, %fd35287, %fd35286, %p3367;
	and.b32  	%r9939, %r18482, 2;
	setp.eq.s32 	%p3368, %r9939, 0;
	mov.f64 	%fd35289, 0d0000000000000000;
	sub.f64 	%fd35290, %fd35289, %fd35288;
	selp.f64 	%fd4892, %fd35288, %fd35290, %p3368;
	@%p3356 bra 	$L__BB0_3417;
	mov.f64 	%fd35296, 0d0000000000000000;
	mul.rn.f64 	%fd77114, %fd4874, %fd35296;
	mov.b32 	%r18483, 0;
	bra.uni 	$L__BB0_3419;
$L__BB0_3417:
	mul.f64 	%fd35291, %fd77108, 0dBFE45F306DC9C883;
	cvt.rni.s32.f64 	%r18483, %fd35291;
	cvt.rn.f64.s32 	%fd35292, %r18483;
	fma.rn.f64 	%fd35293, %fd35292, 0dBFF921FB54442D18, %fd4874;
	fma.rn.f64 	%fd35294, %fd35292, 0dBC91A62633145C00, %fd35293;
	fma.rn.f64 	%fd77114, %fd35292, 0dB97B839A252049C0, %fd35294;
	setp.ltu.f64 	%p3369, %fd4875, 0d41E0000000000000;
	@%p3369 bra 	$L__BB0_3419;
	{ // callseq 429, 0
	.param .b64 param0;
	st.param.f64 	[param0], %fd4874;
	.param .align 16 .b8 retval0[16];
	call.uni (retval0), 
	__internal_trig_reduction_slowpathd, 
	(
	param0
	);
	ld.param.f64 	%fd77114, [retval0];
	ld.param.b32 	%r18483, [retval0+8];
	} // callseq 429
$L__BB0_3419:
	shl.b32 	%r9942, %r18483, 6;
	cvt.u64.u32 	%rd2695, %r9942;
	and.b64  	%rd2696, %rd2695, 64;
	mov.u64 	%rd2697, __cudart_sin_cos_coeffs;
	add.s64 	%rd2698, %rd2697, %rd2696;
	mul.rn.f64 	%fd35297, %fd77114, %fd77114;
	and.b32  	%r9943, %r18483, 1;
	setp.eq.b32 	%p3370, %r9943, 1;
	selp.f64 	%fd35298, 0dBDA8FF8320FD8164, 0d3DE5DB65F9785EBA, %p3370;
	ld.global.nc.v2.f64 	{%fd35299, %fd35300}, [%rd2698];
	fma.rn.f64 	%fd35301, %fd35298, %fd35297, %fd35299;
	fma.rn.f64 	%fd35302, %fd35301, %fd35297, %fd35300;
	ld.global.nc.v2.f64 	{%fd35303, %fd35304}, [%rd2698+16];
	fma.rn.f64 	%fd35305, %fd35302, %fd35297, %fd35303;
	fma.rn.f64 	%fd35306, %fd35305, %fd35297, %fd35304;
	ld.global.nc.v2.f64 	{%fd35307, %fd35308}, [%rd2698+32];
	fma.rn.f64 	%fd35309, %fd35306, %fd35297, %fd35307;
	fma.rn.f64 	%fd35310, %fd35309, %fd35297, %fd35308;
	fma.rn.f64 	%fd35311, %fd35310, %fd77114, %fd77114;
	fma.rn.f64 	%fd35312, %fd35310, %fd35297, 0d3FF0000000000000;
	selp.f64 	%fd35313, %fd35312, %fd35311, %p3370;
	and.b32  	%r9944, %r18483, 2;
	setp.eq.s32 	%p3371, %r9944, 0;
	mov.f64 	%fd35314, 0d0000000000000000;
	sub.f64 	%fd35315, %fd35314, %fd35313;
	selp.f64 	%fd35316, %fd35313, %fd35315, %p3371;
	mul.f64 	%fd35317, %fd4815, %fd35316;
	mul.f64 	%fd35318, %fd4814, %fd4892;
	sub.f64 	%fd35319, %fd35317, %fd35318;
	sub.f64 	%fd35320, %fd35319, %fd4824;
	abs.f64 	%fd35321, %fd35320;
	abs.f64 	%fd35322, %fd4886;
	setp.geu.f64 	%p3372, %fd35322, %fd35321;
	@%p3372 bra 	$L__BB0_3421;
	mul.f64 	%fd35324, %fd77108, 0d404CA5DC1A63C1F5;
	mul.wide.u32 	%rd2701, %r18484, 8;
	add.s64 	%rd2702, %rd27, %rd2701;
	st.local.f64 	[%rd2702], %fd35324;
	add.s32 	%r18484, %r18484, 1;
	bra.uni 	$L__BB0_3422;
$L__BB0_3421:
	mul.f64 	%fd35323, %fd77108, 0dC04CA5DC1A63C1F5;
	mul.wide.u32 	%rd2699, %r18484, 8;
	add.s64 	%rd2700, %rd27, %rd2699;
	st.local.f64 	[%rd2700], %fd35323;
	add.s32 	%r18484, %r18484, 1;
$L__BB0_3422:
	setp.eq.s32 	%p3380, %r18484, 0;
	@%p3380 bra 	$L__BB0_3453;
	ld.local.f64 	%fd35389, [%rd27];
	mul.f64 	%fd4897, %fd35389, 0d3F91DF46A2529D3A;
	abs.f64 	%fd4898, %fd4897;
	setp.neu.f64 	%p3381, %fd4898, 0d7FF0000000000000;
	@%p3381 bra 	$L__BB0_3425;
	mov.f64 	%fd35395, 0d0000000000000000;
	mul.rn.f64 	%fd77116, %fd4897, %fd35395;
	mov.b32 	%r18486, 1;
	bra.uni 	$L__BB0_3428;
$L__BB0_3425:
	mul.f64 	%fd35390, %fd4897, 0d3FE45F306DC9C883;
	cvt.rni.s32.f64 	%r18485, %fd35390;
	cvt.rn.f64.s32 	%fd35391, %r18485;
	fma.rn.f64 	%fd35392, %fd35391, 0dBFF921FB54442D18, %fd4897;
	fma.rn.f64 	%fd35393, %fd35391, 0dBC91A62633145C00, %fd35392;
	fma.rn.f64 	%fd77116, %fd35391, 0dB97B839A252049C0, %fd35393;
	setp.ltu.f64 	%p3382, %fd4898, 0d41E0000000000000;
	@%p3382 bra 	$L__BB0_3427;
	{ // callseq 430, 0
	.param .b64 param0;
	st.param.f64 	[param0], %fd4897;
	.param .align 16 .b8 retval0[16];
	call.uni (retval0), 
	__internal_trig_reduction_slowpathd, 
	(
	param0
	);
	ld.param.f64 	%fd77116, [retval0];
	ld.param.b32 	%r18485, [retval0+8];
	} // callseq 430
$L__BB0_3427:
	add.s32 	%r18486, %r18485, 1;
$L__BB0_3428:
	shl.b32 	%r9960, %r18486, 6;
	cvt.u64.u32 	%rd2703, %r9960;
	and.b64  	%rd2704, %rd2703, 64;
	mov.u64 	%rd2705, __cudart_sin_cos_coeffs;
	add.s64 	%rd2706, %rd2705, %rd2704;
	mul.rn.f64 	%fd35396, %fd77116, %fd77116;
	and.b32  	%r9961, %r18486, 1;
	setp.eq.b32 	%p3384, %r9961, 1;
	selp.f64 	%fd35397, 0dBDA8FF8320FD8164, 0d3DE5DB65F9785EBA, %p3384;
	ld.global.nc.v2.f64 	{%fd35398, %fd35399}, [%rd2706];
	fma.rn.f64 	%fd35400, %fd35397, %fd35396, %fd35398;
	fma.rn.f64 	%fd35401, %fd35400, %fd35396, %fd35399;
	ld.global.nc.v2.f64 	{%fd35402, %fd35403}, [%rd2706+16];
	fma.rn.f64 	%fd35404, %fd35401, %fd35396, %fd35402;
	fma.rn.f64 	%fd35405, %fd35404, %fd35396, %fd35403;
	ld.global.nc.v2.f64 	{%fd35406, %fd35407}, [%rd2706+32];
	fma.rn.f64 	%fd35408, %fd35405, %fd35396, %fd35406;
	fma.rn.f64 	%fd35409, %fd35408, %fd35396, %fd35407;
	fma.rn.f64 	%fd35410, %fd35409, %fd77116, %fd77116;
	fma.rn.f64 	%fd35411, %fd35409, %fd35396, 0d3FF0000000000000;
	selp.f64 	%fd35412, %fd35411, %fd35410, %p3384;
	and.b32  	%r9962, %r18486, 2;
	setp.eq.s32 	%p3385, %r9962, 0;
	mov.f64 	%fd35413, 0d0000000000000000;
	sub.f64 	%fd35414, %fd35413, %fd35412;
	selp.f64 	%fd4904, %fd35412, %fd35414, %p3385;
	@%p3381 bra 	$L__BB0_3430;
	mov.f64 	%fd35420, 0d0000000000000000;
	mul.rn.f64 	%fd77117, %fd4897, %fd35420;
	mov.b32 	%r18487, 0;
	bra.uni 	$L__BB0_3432;
$L__BB0_3430:
	mul.f64 	%fd35415, %fd4897, 0d3FE45F306DC9C883;
	cvt.rni.s32.f64 	%r18487, %fd35415;
	cvt.rn.f64.s32 	%fd35416, %r18487;
	fma.rn.f64 	%fd35417, %fd35416, 0dBFF921FB54442D18, %fd4897;
	fma.rn.f64 	%fd35418, %fd35416, 0dBC91A62633145C00, %fd35417;
	fma.rn.f64 	%fd77117, %fd35416, 0dB97B839A252049C0, %fd35418;
	setp.ltu.f64 	%p3386, %fd4898, 0d41E0000000000000;
	@%p3386 bra 	$L__BB0_3432;
	{ // callseq 431, 0
	.param .b64 param0;
	st.param.f64 	[param0], %fd4897;
	.param .align 16 .b8 retval0[16];
	call.uni (retval0), 
	__internal_trig_reduction_slowpathd, 
	(
	param0
	);
	ld.param.f64 	%fd77117, [retval0];
	ld.param.b32 	%r18487, [retval0+8];
	} // callseq 431
$L__BB0_3432:
	shl.b32 	%r9965, %r18487, 6;
	cvt.u64.u32 	%rd2707, %r9965;
	and.b64  	%rd2708, %rd2707, 64;
	mov.u64 	%rd2709, __cudart_sin_cos_coeffs;
	add.s64 	%rd2710, %rd2709, %rd2708;
	mul.rn.f64 	%fd35421, %fd77117, %fd77117;
	and.b32  	%r9966, %r18487, 1;
	setp.eq.b32 	%p3387, %r9966, 1;
	selp.f64 	%fd35422, 0dBDA8FF8320FD8164, 0d3DE5DB65F9785EBA, %p3387;
	ld.global.nc.v2.f64 	{%fd35423, %fd35424}, [%rd2710];
	fma.rn.f64 	%fd35425, %fd35422, %fd35421, %fd35423;
	fma.rn.f64 	%fd35426, %fd35425, %fd35421, %fd35424;
	ld.global.nc.v2.f64 	{%fd35427, %fd35428}, [%rd2710+16];
	fma.rn.f64 	%fd35429, %fd35426, %fd35421, %fd35427;
	fma.rn.f64 	%fd35430, %fd35429, %fd35421, %fd35428;
	ld.global.nc.v2.f64 	{%fd35431, %fd35432}, [%rd2710+32];
	fma.rn.f64 	%fd35433, %fd35430, %fd35421, %fd35431;
	fma.rn.f64 	%fd35434, %fd35433, %fd35421, %fd35432;
	fma.rn.f64 	%fd35435, %fd35434, %fd77117, %fd77117;
	fma.rn.f64 	%fd35436, %fd35434, %fd35421, 0d3FF0000000000000;
	selp.f64 	%fd35437, %fd35436, %fd35435, %p3387;
	and.b32  	%r9967, %r18487, 2;
	setp.eq.s32 	%p3388, %r9967, 0;
	mov.f64 	%fd35438, 0d0000000000000000;
	sub.f64 	%fd35439, %fd35438, %fd35437;
	selp.f64 	%fd35440, %fd35437, %fd35439, %p3388;
	mul.f64 	%fd35441, %fd4815, %fd4904;
	fma.rn.f64 	%fd35442, %fd4814, %fd35440, %fd35441;
	fma.rn.f64 	%fd4909, %fd4816, 0d0000000000000000, %fd35442;
	mul.f64 	%fd35443, %fd4815, 0d0000000000000000;
	fma.rn.f64 	%fd35444, %fd4814, 0d0000000000000000, %fd35443;
	add.f64 	%fd35445, %fd35444, %fd4816;
	mul.f64 	%fd35446, %fd35445, %fd35445;
	fma.rn.f64 	%fd35447, %fd4909, %fd4909, %fd35446;
	sqrt.rn.f64 	%fd35448, %fd35447;
	div.rn.f64 	%fd4910, %fd35445, %fd35448;
	{
	.reg .b32 %temp; 
	mov.b64 	{%temp, %r2031}, %fd4910;
	}
	abs.f64 	%fd4911, %fd4910;
	{
	.reg .b32 %temp; 
	mov.b64 	{%temp, %r9968}, %fd4911;
	}
	setp.gt.s32 	%p3389, %r9968, 1071801957;
	@%p3389 bra 	$L__BB0_3436;
	mul.f64 	%fd35489, %fd4910, %fd4910;
	fma.rn.f64 	%fd35490, %fd35489, 0d3FB0066BDC1895E9, 0dBFB3823B180754AF;
	fma.rn.f64 	%fd35491, %fd35490, %fd35489, 0d3FB11E52CC2F79AE;
	fma.rn.f64 	%fd35492, %fd35491, %fd35489, 0dBF924EAF3526861B;
	fma.rn.f64 	%fd35493, %fd35492, %fd35489, 0d3F91DF02A31E6CB7;
	fma.rn.f64 	%fd35494, %fd35493, %fd35489, 0d3F847D18B0EEC6CC;
	fma.rn.f64 	%fd35495, %fd35494, %fd35489, 0d3F8D0AF961BA53B0;
	fma.rn.f64 	%fd35496, %fd35495, %fd35489, 0d3F91BF7734CF1C48;
	fma.rn.f64 	%fd35497, %fd35496, %fd35489, 0d3F96E91483144EF7;
	fma.rn.f64 	%fd35498, %fd35497, %fd35489, 0d3F9F1C6E0A4F9F81;
	fma.rn.f64 	%fd35499, %fd35498, %fd35489, 0d3FA6DB6DC27FA92B;
	fma.rn.f64 	%fd35500, %fd35499, %fd35489, 0d3FB333333320F91B;
	fma.rn.f64 	%fd35501, %fd35500, %fd35489, 0d3FC5555555555F4D;
	mul.f64 	%fd35502, %fd35489, %fd35501;
	fma.rn.f64 	%fd4912, %fd35502, %fd4911, %fd4911;
	setp.gt.s32 	%p3393, %r2031, -1;
	@%p3393 bra 	$L__BB0_3435;
	mov.f64 	%fd35507, 0d3C91A62633145C07;
	add.rn.f64 	%fd35508, %fd4912, %fd35507;
	mov.f64 	%fd35509, 0d3FF921FB54442D18;
	add.rn.f64 	%fd77118, %fd35509, %fd35508;
	bra.uni 	$L__BB0_3437;
$L__BB0_3435:
	mov.f64 	%fd35503, 0dBC91A62633145C07;
	add.rn.f64 	%fd35504, %fd4912, %fd35503;
	neg.f64 	%fd35505, %fd35504;
	mov.f64 	%fd35506, 0d3FF921FB54442D18;
	add.rn.f64 	%fd77118, %fd35506, %fd35505;
	bra.uni 	$L__BB0_3437;
$L__BB0_3436:
	mov.f64 	%fd35449, 0d3FF0000000000000;
	sub.f64 	%fd35450, %fd35449, %fd4911;
	{
	.reg .b32 %temp; 
	mov.b64 	{%r9969, %temp}, %fd35450;
	}
	{
	.reg .b32 %temp; 
	mov.b64 	{%temp, %r9970}, %fd35450;
	}
	add.s32 	%r9971, %r9970, -1048576;
	mov.b64 	%fd35451, {%r9969, %r9971};
	rsqrt.approx.ftz.f64 	%fd35452, %fd35451;
	{
	.reg .b32 %temp; 
	mov.b64 	{%r9972, %temp}, %fd35452;
	}
	{
	.reg .b32 %temp; 
	mov.b64 	{%temp, %r9973}, %fd35452;
	}
	add.s32 	%r9974, %r9973, -1048576;
	mov.b64 	%fd35453, {%r9972, %r9974};
	mul.f64 	%fd35454, %fd35451, %fd35452;
	neg.f64 	%fd35455, %fd35454;
	fma.rn.f64 	%fd35456, %fd35454, %fd35455, %fd35451;
	fma.rn.f64 	%fd35457, %fd35456, %fd35453, %fd35454;
	neg.f64 	%fd35458, %fd35457;
	fma.rn.f64 	%fd35459, %fd35452, %fd35458, 0d3FF0000000000000;
	fma.rn.f64 	%fd35460, %fd35459, %fd35453, %fd35453;
	fma.rn.f64 	%fd35461, %fd35457, %fd35458, %fd35451;
	fma.rn.f64 	%fd35462, %fd35461, %fd35460, %fd35457;
	{
	.reg .b32 %temp; 
	mov.b64 	{%r9975, %temp}, %fd35462;
	}
	{
	.reg .b32 %temp; 
	mov.b64 	{%temp, %r9976}, %fd35462;
	}
	add.s32 	%r9977, %r9976, 1048576;
	mov.b64 	%fd35463, {%r9975, %r9977};
	fma.rn.f64 	%fd35464, %fd35450, 0d3EC715B371155F70, 0dBEBAC2FE66FAAC4B;
	fma.rn.f64 	%fd35465, %fd35464, %fd35450, 0d3ED9A9B88EFCD9B8;
	fma.rn.f64 	%fd35466, %fd35465, %fd35450, 0d3EDD0F40A8A0C4C3;
	fma.rn.f64 	%fd35467, %fd35466, %fd35450, 0d3EF46D4CFA9E0E1F;
	fma.rn.f64 	%fd35468, %fd35467, %fd35450, 0d3F079C168D1E2422;
	fma.rn.f64 	%fd35469, %fd35468, %fd35450, 0d3F1C9A88C3BCA540;
	fma.rn.f64 	%fd35470, %fd35469, %fd35450, 0d3F31C4E64BD476DF;
	fma.rn.f64 	%fd35471, %fd35470, %fd35450, 0d3F46E8BA60009C8F;
	fma.rn.f64 	%fd35472, %fd35471, %fd35450, 0d3F5F1C71C62B05A2;
	fma.rn.f64 	%fd35473, %fd35472, %fd35450, 0d3F76DB6DB6DC9F2C;
	fma.rn.f64 	%fd35474, %fd35473, %fd35450, 0d3F9333333333329C;
	fma.rn.f64 	%fd35475, %fd35474, %fd35450, 0d3FB5555555555555;
	setp.lt.s32 	%p3390, %r9970, 1;
	mov.f64 	%fd35476, 0d0000000000000000;
	mul.rn.f64 	%fd35477, %fd4911, %fd35476;
	mul.f64 	%fd35478, %fd35450, %fd35475;
	fma.rn.f64 	%fd35479, %fd35478, %fd35463, %fd35463;
	selp.f64 	%fd35480, %fd35477, %fd35479, %p3390;
	setp.lt.s32 	%p3391, %r9970, 0;
	mov.f64 	%fd35481, 0d7FF0000000000000;
	mul.rn.f64 	%fd35482, %fd35480, %fd35481;
	selp.f64 	%fd35483, %fd35482, %fd35480, %p3391;
	setp.lt.s32 	%p3392, %r2031, 0;
	mov.f64 	%fd35484, 0dBCA1A62633145C07;
	add.rn.f64 	%fd35485, %fd35483, %fd35484;
	neg.f64 	%fd35486, %fd35485;
	mov.f64 	%fd35487, 0d400921FB54442D18;
	add.rn.f64 	%fd35488, %fd35487, %fd35486;
	selp.f64 	%fd77118, %fd35488, %fd35483, %p3392;
$L__BB0_3437:
	mul.f64 	%fd35510, %fd77118, 0d404CA5DC1A63C1F5;
	setp.gt.f64 	%p3394, %fd4909, 0d0000000000000000;
	neg.f64 	%fd35511, %fd35510;
	selp.f64 	%fd77135, %fd35511, %fd35510, %p3394;
	setp.eq.s32 	%p3395, %r18484, 1;
	@%p3395 bra 	$L__BB0_3453;
	ld.local.f64 	%fd35512, [%rd27+8];
	mul.f64 	%fd4918, %fd35512, 0d3F91DF46A2529D3A;
	abs.f64 	%fd4919, %fd4918;
	setp.eq.f64 	%p3396, %fd4919, 0d7FF0000000000000;
	@%p3396 bra 	$L__BB0_3442;
	mul.f64 	%fd35513, %fd4918, 0d3FE45F306DC9C883;
	cvt.rni.s32.f64 	%r18488, %fd35513;
	cvt.rn.f64.s32 	%fd35514, %r18488;
	fma.rn.f64 	%fd35515, %fd35514, 0dBFF921FB54442D18, %fd4918;
	fma.rn.f64 	%fd35516, %fd35514, 0dBC91A62633145C00, %fd35515;
	fma.rn.f64 	%fd77120, %fd35514, 0dB97B839A252049C0, %fd35516;
	setp.ltu.f64 	%p3397, %fd4919, 0d41E0000000000000;
	@%p3397 bra 	$L__BB0_3441;
	{ // callseq 432, 0
	.param .b64 param0;
	st.param.f64 	[param0], %fd4918;
	.param .align 16 .b8 retval0[16];
	call.uni (retval0), 
	__internal_trig_reduction_slowpathd, 
	(
	param0
	);
	ld.param.f64 	%fd77120, [retval0];
	ld.param.b32 	%r18488, [retval0+8];
	} // callseq 432
$L__BB0_3441:
	add.s32 	%r18489, %r18488, 1;
	bra.uni 	$L__BB0_3443;
$L__BB0_3442:
	mov.f64 	%fd35518, 0d0000000000000000;
	mul.rn.f64 	%fd77120, %fd4918, %fd35518;
	mov.b32 	%r18489, 1;
$L__BB0_3443:
	shl.b32 	%r9980, %r18489, 6;
	cvt.u64.u32 	%rd2711, %r9980;
	and.b64  	%rd2712, %rd2711, 64;
	mov.u64 	%rd2713, __cudart_sin_cos_coeffs;
	add.s64 	%rd2714, %rd2713, %rd2712;
	mul.rn.f64 	%fd35519, %fd77120, %fd77120;
	and.b32  	%r9981, %r18489, 1;
	setp.eq.b32 	%p3399, %r9981, 1;
	selp.f64 	%fd35520, 0dBDA8FF8320FD8164, 0d3DE5DB65F9785EBA, %p3399;
	ld.global.nc.v2.f64 	{%fd35521, %fd35522}, [%rd2714];
	fma.rn.f64 	%fd35523, %fd35520, %fd35519, %fd35521;
	fma.rn.f64 	%fd35524, %fd35523, %fd35519, %fd35522;
	ld.global.nc.v2.f64 	{%fd35525, %fd35526}, [%rd2714+16];
	fma.rn.f64 	%fd35527, %fd35524, %fd35519, %fd35525;
	fma.rn.f64 	%fd35528, %fd35527, %fd35519, %fd35526;
	ld.global.nc.v2.f64 	{%fd35529, %fd35530}, [%rd2714+32];
	fma.rn.f64 	%fd35531, %fd35528, %fd35519, %fd35529;
	fma.rn.f64 	%fd35532, %fd35531, %fd35519, %fd35530;
	fma.rn.f64 	%fd35533, %fd35532, %fd77120, %fd77120;
	fma.rn.f64 	%fd35534, %fd35532, %fd35519, 0d3FF0000000000000;
	selp.f64 	%fd35535, %fd35534, %fd35533, %p3399;
	and.b32  	%r9982, %r18489, 2;
	setp.eq.s32 	%p3400, %r9982, 0;
	mov.f64 	%fd35536, 0d0000000000000000;
	sub.f64 	%fd35537, %fd35536, %fd35535;
	selp.f64 	%fd4925, %fd35535, %fd35537, %p3400;
	@%p3396 bra 	$L__BB0_3446;
	mul.f64 	%fd35538, %fd4918, 0d3FE45F306DC9C883;
	cvt.rni.s32.f64 	%r18490, %fd35538;
	cvt.rn.f64.s32 	%fd35539, %r18490;
	fma.rn.f64 	%fd35540, %fd35539, 0dBFF921FB54442D18, %fd4918;
	fma.rn.f64 	%fd35541, %fd35539, 0dBC91A62633145C00, %fd35540;
	fma.rn.f64 	%fd77121, %fd35539, 0dB97B839A252049C0, %fd35541;
	setp.ltu.f64 	%p3401, %fd4919, 0d41E0000000000000;
	@%p3401 bra 	$L__BB0_3447;
	{ // callseq 433, 0
	.param .b64 param0;
	st.param.f64 	[param0], %fd4918;
	.param .align 16 .b8 retval0[16];
	call.uni (retval0), 
	__internal_trig_reduction_slowpathd, 
	(
	param0
	);
	ld.param.f64 	%fd77121, [retval0];
	ld.param.b32 	%r18490, [retval0+8];
	} // callseq 433
	bra.uni 	$L__BB0_3447;
$L__BB0_3446:
	mov.f64 	%fd35543, 0d0000000000000000;
	mul.rn.f64 	%fd77121, %fd4918, %fd35543;
	mov.b32 	%r18490, 0;
$L__BB0_3447:
	shl.b32 	%r9985, %r18490, 6;
	cvt.u64.u32 	%rd2715, %r9985;
	and.b64  	%rd2716, %rd2715, 64;
	mov.u64 	%rd2717, __cudart_sin_cos_coeffs;
	add.s64 	%rd2718, %rd2717, %rd2716;
	mul.rn.f64 	%fd35544, %fd77121, %fd77121;
	and.b32  	%r9986, %r18490, 1;
	setp.eq.b32 	%p3402, %r9986, 1;
	selp.f64 	%fd35545, 0dBDA8FF8320FD8164, 0d3DE5DB65F9785EBA, %p3402;
	ld.global.nc.v2.f64 	{%fd35546, %fd35547}, [%rd2718];
	fma.rn.f64 	%fd35548, %fd35545, %fd35544, %fd35546;
	fma.rn.f64 	%fd35549, %fd35548, %fd35544, %fd35547;
	ld.global.nc.v2.f64 	{%fd35550, %fd35551}, [%rd2718+16];
	fma.rn.f64 	%fd35552, %fd35549, %fd35544, %fd35550;
	fma.rn.f64 	%fd35553, %fd35552, %fd35544, %fd35551;
	ld.global.nc.v2.f64 	{%fd35554, %fd35555}, [%rd2718+32];
	fma.rn.f64 	%fd35556, %fd35553, %fd35544, %fd35554;
	fma.rn.f64 	%fd35557, %fd35556, %fd35544, %fd35555;
	fma.rn.f64 	%fd35558, %fd35557, %fd77121, %fd77121;
	fma.rn.f64 	%fd35559, %fd35557, %fd35544, 0d3FF0000000000000;
	selp.f64 	%fd35560, %fd35559, %fd35558, %p3402;
	and.b32  	%r9987, %r18490, 2;
	setp.eq.s32 	%p3403, %r9987, 0;
	mov.f64 	%fd35561, 0d0000000000000000;
	sub.f64 	%fd35562, %fd35561, %fd35560;
	selp.f64 	%fd35563, %fd35560, %fd35562, %p3403;
	mul.f64 	%fd35564, %fd4815, %fd4925;
	fma.rn.f64 	%fd35565, %fd4814, %fd35563, %fd35564;
	fma.rn.f64 	%fd4930, %fd4816, 0d0000000000000000, %fd35565;
	mul.f64 	%fd35566, %fd4815, 0d0000000000000000;
	fma.rn.f64 	%fd35567, %fd4814, 0d0000000000000000, %fd35566;
	add.f64 	%fd35568, %fd35567, %fd4816;
	mul.f64 	%fd35569, %fd35568, %fd35568;
	fma.rn.f64 	%fd35570, %fd4930, %fd4930, %fd35569;
	sqrt.rn.f64 	%fd35571, %fd35570;
	div.rn.f64 	%fd4931, %fd35568, %fd35571;
	{
	.reg .b32 %temp; 
	mov.b64 	{%temp, %r2040}, %fd4931;
	}
	abs.f64 	%fd4932, %fd4931;
	{
	.reg .b32 %temp; 
	mov.b64 	{%temp, %r9988}, %fd4932;
	}
	setp.lt.s32 	%p3404, %r9988, 1071801958;
	@%p3404 bra 	$L__BB0_3449;
	mov.f64 	%fd35572, 0d3FF0000000000000;
	sub.f64 	%fd35573, %fd35572, %fd4932;
	{
	.reg .b32 %temp; 
	mov.b64 	{%r9989, %temp}, %fd35573;
	}
	{
	.reg .b32 %temp; 
	mov.b64 	{%temp, %r9990}, %fd35573;
	}
	add.s32 	%r9991, %r9990, -1048576;
	mov.b64 	%fd35574, {%r9989, %r9991};
	rsqrt.approx.ftz.f64 	%fd35575, %fd35574;
	{
	.reg .b32 %temp; 
	mov.b64 	{%r9992, %temp}, %fd35575;
	}
	{
	.reg .b32 %temp; 
	mov.b64 	{%temp, %r9993}, %fd35575;
	}
	add.s32 	%r9994, %r9993, -1048576;
	mov.b64 	%fd35576, {%r9992, %r9994};
	mul.f64 	%fd35577, %fd35574, %fd35575;
	neg.f64 	%fd35578, %fd35577;
	fma.rn.f64 	%fd35579, %fd35577, %fd35578, %fd35574;
	fma.rn.f64 	%fd35580, %fd35579, %fd35576, %fd35577;
	neg.f64 	%fd35581, %fd35580;
	fma.rn.f64 	%fd35582, %fd35575, %fd35581, 0d3FF0000000000000;
	fma.rn.f64 	%fd35583, %fd35582, %fd35576, %fd35576;
	fma.rn.f64 	%fd35584, %fd35580, %fd35581, %fd35574;
	fma.rn.f64 	%fd35585, %fd35584, %fd35583, %fd35580;
	{
	.reg .b32 %temp; 
	mov.b64 	{%r9995, %temp}, %fd35585;
	}
	{
	.reg .b32 %temp; 
	mov.b64 	{%temp, %r9996}, %fd35585;
	}
	add.s32 	%r9997, %r9996, 1048576;
	mov.b64 	%fd35586, {%r9995, %r9997};
	fma.rn.f64 	%fd35587, %fd35573, 0d3EC715B371155F70, 0dBEBAC2FE66FAAC4B;
	fma.rn.f64 	%fd35588, %fd35587, %fd35573, 0d3ED9A9B88EFCD9B8;
	fma.rn.f64 	%fd35589, %fd35588, %fd35573, 0d3EDD0F40A8A0C4C3;
	fma.rn.f64 	%fd35590, %fd35589, %fd35573, 0d3EF46D4CFA9E0E1F;
	fma.rn.f64 	%fd35591, %fd35590, %fd35573, 0d3F079C168D1E2422;
	fma.rn.f64 	%fd35592, %fd35591, %fd35573, 0d3F1C9A88C3BCA540;
	fma.rn.f64 	%fd35593, %fd35592, %fd35573, 0d3F31C4E64BD476DF;
	fma.rn.f64 	%fd35594, %fd35593, %fd35573, 0d3F46E8BA60009C8F;
	fma.rn.f64 	%fd35595, %fd35594, %fd35573, 0d3F5F1C71C62B05A2;
	fma.rn.f64 	%fd35596, %fd35595, %fd35573, 0d3F76DB6DB6DC9F2C;
	fma.rn.f64 	%fd35597, %fd35596, %fd35573, 0d3F9333333333329C;
	fma.rn.f64 	%fd35598, %fd35597, %fd35573, 0d3FB5555555555555;
	setp.lt.s32 	%p3405, %r9990, 1;
	mov.f64 	%fd35599, 0d0000000000000000;
	mul.rn.f64 	%fd35600, %fd4932, %fd35599;
	mul.f64 	%fd35601, %fd35573, %fd35598;
	fma.rn.f64 	%fd35602, %fd35601, %fd35586, %fd35586;
	selp.f64 	%fd35603, %fd35600, %fd35602, %p3405;
	setp.lt.s32 	%p3406, %r9990, 0;
	mov.f64 	%fd35604, 0d7FF0000000000000;
	mul.rn.f64 	%fd35605, %fd35603, %fd35604;
	selp.f64 	%fd35606, %fd35605, %fd35603, %p3406;
	setp.lt.s32 	%p3407, %r2040, 0;
	mov.f64 	%fd35607, 0dBCA1A62633145C07;
	add.rn.f64 	%fd35608, %fd35606, %fd35607;
	neg.f64 	%fd35609, %fd35608;
	mov.f64 	%fd35610, 0d400921FB54442D18;
	add.rn.f64 	%fd35611, %fd35610, %fd35609;
	selp.f64 	%fd77122, %fd35611, %fd35606, %p3407;
	bra.uni 	$L__BB0_3452;
$L__BB0_3449:
	mul.f64 	%fd35612, %fd4931, %fd4931;
	fma.rn.f64 	%fd35613, %fd35612, 0d3FB0066BDC1895E9, 0dBFB3823B180754AF;
	fma.rn.f64 	%fd35614, %fd35613, %fd35612, 0d3FB11E52CC2F79AE;
	fma.rn.f64 	%fd35615, %fd35614, %fd35612, 0dBF924EAF3526861B;
	fma.rn.f64 	%fd35616, %fd35615, %fd35612, 0d3F91DF02A31E6CB7;
	fma.rn.f64 	%fd35617, %fd35616, %fd35612, 0d3F847D18B0EEC6CC;
	fma.rn.f64 	%fd35618, %fd35617, %fd35612, 0d3F8D0AF961BA53B0;
	fma.rn.f64 	%fd35619, %fd35618, %fd35612, 0d3F91BF7734CF1C48;
	fma.rn.f64 	%fd35620, %fd35619, %fd35612, 0d3F96E91483144EF7;
	fma.rn.f64 	%fd35621, %fd35620, %fd35612, 0d3F9F1C6E0A4F9F81;
	fma.rn.f64 	%fd35622, %fd35621, %fd35612, 0d3FA6DB6DC27FA92B;
	fma.rn.f64 	%fd35623, %fd35622, %fd35612, 0d3FB333333320F91B;
	fma.rn.f64 	%fd35624, %fd35623, %fd35612, 0d3FC5555555555F4D;
	mul.f64 	%fd35625, %fd35612, %fd35624;
	fma.rn.f64 	%fd4934, %fd35625, %fd4932, %fd4932;
	setp.lt.s32 	%p3408, %r2040, 0;
	@%p3408 bra 	$L__BB0_3451;
	mov.f64 	%fd35626, 0dBC91A62633145C07;
	add.rn.f64 	%fd35627, %fd4934, %fd35626;
	neg.f64 	%fd35628, %fd35627;
	mov.f64 	%fd35629, 0d3FF921FB54442D18;
	add.rn.f64 	%fd77122, %fd35629, %fd35628;
	bra.uni 	$L__BB0_3452;
$L__BB0_3451:
	mov.f64 	%fd35630, 0d3C91A62633145C07;
	add.rn.f64 	%fd35631, %fd4934, %fd35630;
	mov.f64 	%fd35632, 0d3FF921FB54442D18;
	add.rn.f64 	%fd77122, %fd35632, %fd35631;
$L__BB0_3452:
	mul.f64 	%fd35633, %fd77122, 0d404CA5DC1A63C1F5;
	setp.gt.f64 	%p3409, %fd4930, 0d0000000000000000;
	neg.f64 	%fd35634, %fd35633;
	selp.f64 	%fd77134, %fd35634, %fd35633, %p3409;
$L__BB0_3453:
	mul.lo.s32 	%r9998, %r18467, 7;
	mul.wide.u32 	%rd2719, %r9998, 8;
	add.s64 	%rd2720, %rd33, %rd2719;
	ld.global.f64 	%fd35635, [%rd2720+32];
	mul.f64 	%fd35636, %fd35635, %fd4814;
	div.rn.f64 	%fd4941, %fd35636, %fd4817;
	mul.f64 	%fd35637, %fd35635, %fd4815;
	div.rn.f64 	%fd4942, %fd35637, %fd4817;
	mul.f64 	%fd35638, %fd35635, %fd4816;
	div.rn.f64 	%fd4943, %fd35638, %fd4817;
	@%p3380 bra 	$L__BB0_3499;
	shl.b32 	%r9999, %r18467, 1;
	or.b32  	%r10000, %r9999, 1;
	cvt.rn.f64.u32 	%fd77129, %r10000;
	abs.f64 	%fd35639, %fd77135;
	mov.f64 	%fd35640, 0d4066800000000000;
	sub.f64 	%fd35641, %fd35640, %fd35639;
	min.f64 	%fd35642, %fd35639, %fd35641;
	setp.lt.f64 	%p3411, %fd35642, %fd4806;
	@%p3411 bra 	$L__BB0_3476;
	mul.f64 	%fd35643, %fd77135, 0d3F91DF46A2529D3A;
	abs.f64 	%fd4945, %fd35643;
	setp.neu.f64 	%p3412, %fd4945, 0d7FF0000000000000;
	@%p3412 bra 	$L__BB0_3457;
	mul.f64 	%fd35651, %fd77135, 0d3F91DF46A2529D3A;
	mov.f64 	%fd35652, 0d0000000000000000;
	mul.rn.f64 	%fd77125, %fd35651, %fd35652;
	mov.b32 	%r18491, 0;
	bra.uni 	$L__BB0_3459;
$L__BB0_3457:
	mul.f64 	%fd35644, %fd77135, 0d3F91DF46A2529D3A;
	mul.f64 	%fd35645, %fd35644, 0d3FE45F306DC9C883;
	cvt.rni.s32.f64 	%r18491, %fd35645;
	cvt.rn.f64.s32 	%fd35646, %r18491;
	fma.rn.f64 	%fd35647, %fd35646, 0dBFF921FB54442D18, %fd35644;
	fma.rn.f64 	%fd35648, %fd35646, 0dBC91A62633145C00, %fd35647;
	fma.rn.f64 	%fd77125, %fd35646, 0dB97B839A252049C0, %fd35648;
	setp.ltu.f64 	%p3413, %fd4945, 0d41E0000000000000;
	@%p3413 bra 	$L__BB0_3459;
	mul.f64 	%fd35649, %fd77135, 0d3F91DF46A2529D3A;
	{ // callseq 434, 0
	.param .b64 param0;
	st.param.f64 	[param0], %fd35649;
	.param .align 16 .b8 retval0[16];
	call.uni (retval0), 
	__internal_trig_reduction_slowpathd, 
	(
	param0
	);
	ld.param.f64 	%fd77125, [retval0];
	ld.param.b32 	%r18491, [retval0+8];
	} // callseq 434
$L__BB0_3459:
	ld.param.u64 	%rd8021, [_Z8FitGrainPdPiS0_S_S_S0_S0_S_S_S_S_S_S_S_S_S_S_S_S__param_0];
	shl.b32 	%r10003, %r18491, 6;
	cvt.u64.u32 	%rd2721, %r10003;
	and.b64  	%rd2722, %rd2721, 64;
	mov.u64 	%rd2723, __cudart_sin_cos_coeffs;
	add.s64 	%rd2724, %rd2723, %rd2722;
	mul.rn.f64 	%fd35653, %fd77125, %fd77125;
	and.b32  	%r10004, %r18491, 1;
	setp.eq.b32 	%p3415, %r10004, 1;
	selp.f64 	%fd35654, 0dBDA8FF8320FD8164, 0d3DE5DB65F9785EBA, %p3415;
	ld.global.nc.v2.f64 	{%fd35655, %fd35656}, [%rd2724];
	fma.rn.f64 	%fd35657, %fd35654, %fd35653, %fd35655;
	fma.rn.f64 	%fd35658, %fd35657, %fd35653, %fd35656;
	ld.global.nc.v2.f64 	{%fd35659, %fd35660}, [%rd2724+16];
	fma.rn.f64 	%fd35661, %fd35658, %fd35653, %fd35659;
	fma.rn.f64 	%fd35662, %fd35661, %fd35653, %fd35660;
	ld.global.nc.v2.f64 	{%fd35663, %fd35664}, [%rd2724+32];
	fma.rn.f64 	%fd35665, %fd35662, %fd35653, %fd35663;
	fma.rn.f64 	%fd35666, %fd35665, %fd35653, %fd35664;
	fma.rn.f64 	%fd35667, %fd35666, %fd77125, %fd77125;
	fma.rn.f64 	%fd35668, %fd35666, %fd35653, 0d3FF0000000000000;
	selp.f64 	%fd35669, %fd35668, %fd35667, %p3415;
	and.b32  	%r10005, %r18491, 2;
	setp.eq.s32 	%p3416, %r10005, 0;
	mov.f64 	%fd35670, 0d0000000000000000;
	sub.f64 	%fd35671, %fd35670, %fd35669;
	selp.f64 	%fd35672, %fd35669, %fd35671, %p3416;
	mul.lo.s32 	%r10006, %r18467, 7;
	mul.wide.u32 	%rd2725, %r10006, 8;
	add.s64 	%rd2726, %rd33, %rd2725;
	ld.global.f64 	%fd35673, [%rd2726+24];
	cvt.rzi.s32.f64 	%r10007, %fd35673;
	cvta.to.global.u64 	%rd2727, %rd8021;
	mul.wide.s32 	%rd2728, %r10007, 8;
	add.s64 	%rd2729, %rd2727, %rd2728;
	ld.global.f64 	%fd4950, [%rd2729+40];
	neg.f64 	%fd35674, %fd4950;
	mul.f64 	%fd4951, %fd35672, %fd35674;
	@%p3412 bra 	$L__BB0_3461;
	mul.f64 	%fd35682, %fd77135, 0d3F91DF46A2529D3A;
	mov.f64 	%fd35683, 0d0000000000000000;
	mul.rn.f64 	%fd77127, %fd35682, %fd35683;
	mov.b32 	%r18493, 1;
	bra.uni 	$L__BB0_3464;
$L__BB0_3461:
	mul.f64 	%fd35675, %fd77135, 0d3F91DF46A2529D3A;
	mul.f64 	%fd35676, %fd35675, 0d3FE45F306DC9C883;
	cvt.rni.s32.f64 	%r18492, %fd35676;
	cvt.rn.f64.s32 	%fd35677, %r18492;
	fma.rn.f64 	%fd35678, %fd35677, 0dBFF921FB54442D18, %fd35675;
	fma.rn.f64 	%fd35679, %fd35677, 0dBC91A62633145C00, %fd35678;
	fma.rn.f64 	%fd77127, %fd35677, 0dB97B839A252049C0, %fd35679;
	setp.ltu.f64 	%p3417, %fd4945, 0d41E0000000000000;
	@%p3417 bra 	$L__BB0_3463;
	mul.f64 	%fd35680, %fd77135, 0d3F91DF46A2529D3A;
	{ // callseq 435, 0
	.param .b64 param0;
	st.param.f64 	[param0], %fd35680;
	.param .align 16 .b8 retval0[16];
	call.uni (retval0), 
	__internal_trig_reduction_slowpathd, 
	(
	param0
	);
	ld.param.f64 	%fd77127, [retval0];
	ld.param.b32 	%r18492, [retval0+8];
	} // callseq 435
$L__BB0_3463:
	add.s32 	%r18493, %r18492, 1;
$L__BB0_3464:
	setp.lt.s32 	%p3418, %r1977, 1;
	shl.b32 	%r10010, %r18493, 6;
	cvt.u64.u32 	%rd2730, %r10010;
	and.b64  	%rd2731, %rd2730, 64;
	mov.u64 	%rd2732, __cudart_sin_cos_coeffs;
	add.s64 	%rd2733, %rd2732, %rd2731;
	mul.rn.f64 	%fd35684, %fd77127, %fd77127;
	and.b32  	%r10011, %r18493, 1;
	setp.eq.b32 	%p3419, %r10011, 1;
	selp.f64 	%fd35685, 0dBDA8FF8320FD8164, 0d3DE5DB65F9785EBA, %p3419;
	ld.global.nc.v2.f64 	{%fd35686, %fd35687}, [%rd2733];
	fma.rn.f64 	%fd35688, %fd35685, %fd35684, %fd35686;
	fma.rn.f64 	%fd35689, %fd35688, %fd35684, %fd35687;
	ld.global.nc.v2.f64 	{%fd35690, %fd35691}, [%rd2733+16];
	fma.rn.f64 	%fd35692, %fd35689, %fd35684, %fd35690;
	fma.rn.f64 	%fd35693, %fd35692, %fd35684, %fd35691;
	ld.global.nc.v2.f64 	{%fd35694, %fd35695}, [%rd2733+32];
	fma.rn.f64 	%fd35696, %fd35693, %fd35684, %fd35694;
	fma.rn.f64 	%fd35697, %fd35696, %fd35684, %fd35695;
	fma.rn.f64 	%fd35698, %fd35697, %fd77127, %fd77127;
	fma.rn.f64 	%fd35699, %fd35697, %fd35684, 0d3FF0000000000000;
	selp.f64 	%fd35700, %fd35699, %fd35698, %p3419;
	and.b32  	%r10012, %r18493, 2;
	setp.eq.s32 	%p3420, %r10012, 0;
	mov.f64 	%fd35701, 0d0000000000000000;
	sub.f64 	%fd35702, %fd35701, %fd35700;
	selp.f64 	%fd35703, %fd35700, %fd35702, %p3420;
	mul.f64 	%fd4957, %fd4950, %fd35703;
	@%p3418 bra 	$L__BB0_3473;
	ld.local.f64 	%fd77128, [%rd27];
	mov.b32 	%r18494, 0;
$L__BB0_3466:
	ld.param.u64 	%rd8326, [_Z8FitGrainPdPiS0_S_S_S0_S0_S_S_S_S_S_S_S_S_S_S_S_S__param_3];
	mul.lo.s32 	%r10014, %r18494, 6;
	cvta.to.global.u64 	%rd2734, %rd8326;
	mul.wide.u32 	%rd2735, %r10014, 8;
	add.s64 	%rd2736, %rd2734, %rd2735;
	ld.global.f64 	%fd35704, [%rd2736+32];
	setp.leu.f64 	%p3421, %fd77128, %fd35704;
	@%p3421 bra 	$L__BB0_3472;
	ld.param.u64 	%rd8327, [_Z8FitGrainPdPiS0_S_S_S0_S0_S_S_S_S_S_S_S_S_S_S_S_S__param_3];
	cvta.to.global.u64 	%rd2737, %rd8327;
	mul.lo.s32 	%r10015, %r18494, 6;
	mul.wide.u32 	%rd2738, %r10015, 8;
	add.s64 	%rd2739, %rd2737, %rd2738;
	ld.global.f64 	%fd35705, [%rd2739+40];
	setp.geu.f64 	%p3422, %fd77128, %fd35705;
	@%p3422 bra 	$L__BB0_3472;
	ld.param.u64 	%rd8328, [_Z8FitGrainPdPiS0_S_S_S0_S0_S_S_S_S_S_S_S_S_S_S_S_S__param_3];
	cvta.to.global.u64 	%rd2740, %rd8328;
	mul.lo.s32 	%r10016, %r18494, 6;
	mul.wide.u32 	%rd2741, %r10016, 8;
	add.s64 	%rd2742, %rd2740, %rd2741;
	ld.global.f64 	%fd35706, [%rd2742];
	setp.leu.f64 	%p3423, %fd4951, %fd35706;
	@%p3423 bra 	$L__BB0_3472;
	ld.param.u64 	%rd8329, [_Z8FitGrainPdPiS0_S_S_S0_S0_S_S_S_S_S_S_S_S_S_S_S_S__param_3];
	cvta.to.global.u64 	%rd2743, %rd8329;
	mul.lo.s32 	%r10017, %r18494, 6;
	mul.wide.u32 	%rd2744, %r10017, 8;
	add.s64 	%rd2745, %rd2743, %rd2744;
	ld.global.f64 	%fd35707, [%rd2745+8];
	setp.geu.f64 	%p3424, %fd4951, %fd35707;
	@%p3424 bra 	$L__BB0_3472;
	ld.param.u64 	%rd8330, [_Z8FitGrainPdPiS0_S_S_S0_S0_S_S_S_S_S_S_S_S_S_S_S_S__param_3];
	cvta.to.global.u64 	%rd2746, %rd8330;
	mul.lo.s32 	%r10018, %r18494, 6;
	mul.wide.u32 	%rd2747, %r10018, 8;
	add.s64 	%rd2748, %rd2746, %rd2747;
	ld.global.f64 	%fd35708, [%rd2748+16];
	setp.leu.f64 	%p3425, %fd4957, %fd35708;
	@%p3425 bra 	$L__BB0_3472;
	ld.param.u64 	%rd8331, [_Z8FitGrainPdPiS0_S_S_S0_S0_S_S_S_S_S_S_S_S_S_S_S_S__param_3];
	cvta.to.global.u64 	%rd2749, %rd8331;
	mul.lo.s32 	%r10020, %r18494, 6;
	mul.wide.u32 	%rd2750, %r10020, 8;
	add.s64 	%rd2751, %rd2749, %rd2750;
	ld.global.f64 	%fd35709, [%rd2751+24];
	setp.lt.f64 	%p3426, %fd4957, %fd35709;
	mov.b32 	%r18505, 1;
	@%p3426 bra 	$L__BB0_3475;
$L__BB0_3472:
	add.s32 	%r18494, %r18494, 1;
	setp.ne.s32 	%p3427, %r18494, %r1977;
	mov.b32 	%r18505, 0;
	@%p3427 bra 	$L__BB0_3466;
$L__BB0_3473:
	mov.u32 	%r2051, %r18505;
	shl.b32 	%r10023, %r18467, 1;
	or.b32  	%r10024, %r10023, 1;
	cvt.rn.f64.u32 	%fd77129, %r10024;
	setp.eq.s32 	%p3428, %r2051, 0;
	mov.b32 	%r18505, 0;
	@%p3428 bra 	$L__BB0_3476;
	ld.local.f64 	%fd77128, [%rd27];
	mov.u32 	%r18505, %r2051;
$L__BB0_3475:
	shl.b32 	%r10025, %r18506, 3;
	mul.wide.s32 	%rd2752, %r10025, 8;
	add.s64 	%rd2753, %rd31, %rd2752;
	st.global.f64 	[%rd2753], %fd4951;
	st.global.f64 	[%rd2753+8], %fd4957;
	st.global.f64 	[%rd2753+16], %fd77128;
	st.global.f64 	[%rd2753+24], %fd4941;
	st.global.f64 	[%rd2753+32], %fd4942;
	st.global.f64 	[%rd2753+40], %fd4943;
	mul.lo.s32 	%r10026, %r18467, 7;
	mul.wide.u32 	%rd2754, %r10026, 8;
	add.s64 	%rd2755, %rd33, %rd2754;
	ld.global.f64 	%fd35710, [%rd2755+24];
	st.global.f64 	[%rd2753+48], %fd35710;
	shl.b32 	%r10027, %r18467, 1;
	or.b32  	%r10028, %r10027, 1;
	cvt.rn.f64.u32 	%fd35711, %r10028;
	st.global.f64 	[%rd2753+56], %fd35711;
	add.f64 	%fd77129, %fd35711, 0d3FF0000000000000;
	add.s32 	%r18506, %r18506, 1;
$L__BB0_3476:
	setp.eq.s32 	%p3429, %r18484, 1;
	@%p3429 bra 	$L__BB0_3499;
	abs.f64 	%fd35712, %fd77134;
	mov.f64 	%fd35713, 0d4066800000000000;
	sub.f64 	%fd35714, %fd35713, %fd35712;
	min.f64 	%fd35715, %fd35712, %fd35714;
	setp.lt.f64 	%p3430, %fd35715, %fd4806;
	@%p3430 bra 	$L__BB0_3499;
	mul.f64 	%fd35716, %fd77134, 0d3F91DF46A2529D3A;
	abs.f64 	%fd4964, %fd35716;
	setp.eq.f64 	%p3431, %fd4964, 0d7FF0000000000000;
	@%p3431 bra 	$L__BB0_3481;
	mul.f64 	%fd35717, %fd77134, 0d3F91DF46A2529D3A;
	mul.f64 	%fd35718, %fd35717, 0d3FE45F306DC9C883;
	cvt.rni.s32.f64 	%r18499, %fd35718;
	cvt.rn.f64.s32 	%fd35719, %r18499;
	fma.rn.f64 	%fd35720, %fd35719, 0dBFF921FB54442D18, %fd35717;
	fma.rn.f64 	%fd35721, %fd35719, 0dBC91A62633145C00, %fd35720;
	fma.rn.f64 	%fd77130, %fd35719, 0dB97B839A252049C0, %fd35721;
	setp.ltu.f64 	%p3432, %fd4964, 0d41E0000000000000;
	@%p3432 bra 	$L__BB0_3482;
	mul.f64 	%fd35722, %fd77134, 0d3F91DF46A2529D3A;
	{ // callseq 436, 0
	.param .b64 param0;
	st.param.f64 	[param0], %fd35722;
	.param .align 16 .b8 retval0[16];
	call.uni (retval0), 
	__internal_trig_reduction_slowpathd, 
	(
	param0
	);
	ld.param.f64 	%fd77130, [retval0];
	ld.param.b32 	%r18499, [retval0+8];
	} // callseq 436
	bra.uni 	$L__BB0_3482;
$L__BB0_3481:
	mul.f64 	%fd35724, %fd77134, 0d3F91DF46A2529D3A;
	mov.f64 	%fd35725, 0d0000000000000000;
	mul.rn.f64 	%fd77130, %fd35724, %fd35725;
	mov.b32 	%r18499, 0;
$L__BB0_3482:
	ld.param.u64 	%rd8022, [_Z8FitGrainPdPiS0_S_S_S0_S0_S_S_S_S_S_S_S_S_S_S_S_S__param_0];
	shl.b32 	%r10031, %r18499, 6;
	cvt.u64.u32 	%rd2756, %r10031;
	and.b64  	%rd2757, %rd2756, 64;
	mov.u64 	%rd2758, __cudart_sin_cos_coeffs;
	add.s64 	%rd2759, %rd2758, %rd2757;
	mul.rn.f64 	%fd35726, %fd77130, %fd77130;
	and.b32  	%r10032, %r18499, 1;
	setp.eq.b32 	%p3434, %r10032, 1;
	selp.f64 	%fd35727, 0dBDA8FF8320FD8164, 0d3DE5DB65F9785EBA, %p3434;
	ld.global.nc.v2.f64 	{%fd35728, %fd35729}, [%rd2759];
	fma.rn.f64 	%fd35730, %fd35727, %fd35726, %fd35728;
	fma.rn.f64 	%fd35731, %fd35730, %fd35726, %fd35729;
	ld.global.nc.v2.f64 	{%fd35732, %fd35733}, [%rd2759+16];
	fma.rn.f64 	%fd35734, %fd35731, %fd35726, %fd35732;
	fma.rn.f64 	%fd35735, %fd35734, %fd35726, %fd35733;
	ld.global.nc.v2.f64 	{%fd35736, %fd35737}, [%rd2759+32];
	fma.rn.f64 	%fd35738, %fd35735, %fd35726, %fd35736;
	fma.rn.f64 	%fd35739, %fd35738, %fd35726, %fd35737;
	fma.rn.f64 	%fd35740, %fd35739, %fd77130, %fd77130;
	fma.rn.f64 	%fd35741, %fd35739, %fd35726, 0d3FF0000000000000;
	selp.f64 	%fd35742, %fd35741, %fd35740, %p3434;
	and.b32  	%r10033, %r18499, 2;
	setp.eq.s32 	%p3435, %r10033, 0;
	mov.f64 	%fd35743, 0d0000000000000000;
	sub.f64 	%fd35744, %fd35743, %fd35742;
	selp.f64 	%fd35745, %fd35742, %fd35744, %p3435;
	mul.lo.s32 	%r10034, %r18467, 7;
	mul.wide.u32 	%rd2760, %r10034, 8;
	add.s64 	%rd2761, %rd33, %rd2760;
	ld.global.f64 	%fd35746, [%rd2761+24];
	cvt.rzi.s32.f64 	%r10035, %fd35746;
	cvta.to.global.u64 	%rd2762, %rd8022;
	mul.wide.s32 	%rd2763, %r10035, 8;
	add.s64 	%rd2764, %rd2762, %rd2763;
	ld.global.f64 	%fd4969, [%rd2764+40];
	neg.f64 	%fd35747, %fd4969;
	mul.f64 	%fd4970, %fd35745, %fd35747;
	@%p3431 bra 	$L__BB0_3486;
	mul.f64 	%fd35748, %fd77134, 0d3F91DF46A2529D3A;
	mul.f64 	%fd35749, %fd35748, 0d3FE45F306DC9C883;
	cvt.rni.s32.f64 	%r18500, %fd35749;
	cvt.rn.f64.s32 	%fd35750, %r18500;
	fma.rn.f64 	%fd35751, %fd35750, 0dBFF921FB54442D18, %fd35748;
	fma.rn.f64 	%fd35752, %fd35750, 0dBC91A62633145C00, %fd35751;
	fma.rn.f64 	%fd77132, %fd35750, 0dB97B839A252049C0, %fd35752;
	setp.ltu.f64 	%p3436, %fd4964, 0d41E0000000000000;
	@%p3436 bra 	$L__BB0_3485;
	mul.f64 	%fd35753, %fd77134, 0d3F91DF46A2529D3A;
	{ // callseq 437, 0
	.param .b64 param0;
	st.param.f64 	[param0], %fd35753;
	.param .align 16 .b8 retval0[16];
	call.uni (retval0), 
	__internal_trig_reduction_slowpathd, 
	(
	param0
	);
	ld.param.f64 	%fd77132, [retval0];
	ld.param.b32 	%r18500, [retval0+8];
	} // callseq 437
$L__BB0_3485:
	add.s32 	%r18501, %r18500, 1;
	bra.uni 	$L__BB0_3487;
$L__BB0_3486:
	mul.f64 	%fd35755, %fd77134, 0d3F91DF46A2529D3A;
	mov.f64 	%fd35756, 0d0000000000000000;
	mul.rn.f64 	%fd77132, %fd35755, %fd35756;
	mov.b32 	%r18501, 1;
$L__BB0_3487:
	setp.lt.s32 	%p3437, %r1977, 1;
	shl.b32 	%r10038, %r18501, 6;
	cvt.u64.u32 	%rd2765, %r10038;
	and.b64  	%rd2766, %rd2765, 64;
	mov.u64 	%rd2767, __cudart_sin_cos_coeffs;
	add.s64 	%rd2768, %rd2767, %rd2766;
	mul.rn.f64 	%fd35757, %fd77132, %fd77132;
	and.b32  	%r10039, %r18501, 1;
	setp.eq.b32 	%p3438, %r10039, 1;
	selp.f64 	%fd35758, 0dBDA8FF8320FD8164, 0d3DE5DB65F9785EBA, %p3438;
	ld.global.nc.v2.f64 	{%fd35759, %fd35760}, [%rd2768];
	fma.rn.f64 	%fd35761, %fd35758, %fd35757, %fd35759;
	fma.rn.f64 	%fd35762, %fd35761, %fd35757, %fd35760;
	ld.global.nc.v2.f64 	{%fd35763, %fd35764}, [%rd2768+16];
	fma.rn.f64 	%fd35765, %fd35762, %fd35757, %fd35763;
	fma.rn.f64 	%fd35766, %fd35765, %fd35757, %fd35764;
	ld.global.nc.v2.f64 	{%fd35767, %fd35768}, [%rd2768+32];
	fma.rn.f64 	%fd35769, %fd35766, %fd35757, %fd35767;
	fma.rn.f64 	%fd35770, %fd35769, %fd35757, %fd35768;
	fma.rn.f64 	%fd35771, %fd35770, %fd77132, %fd77132;
	fma.rn.f64 	%fd35772, %fd35770, %fd35757, 0d3FF0000000000000;
	selp.f64 	%fd35773, %fd35772, %fd35771, %p3438;
	and.b32  	%r10040, %r18501, 2;
	setp.eq.s32 	%p3439, %r10040, 0;
	mov.f64 	%fd35774, 0d0000000000000000;
	sub.f64 	%fd35775, %fd35774, %fd35773;
	selp.f64 	%fd35776, %fd35773, %fd35775, %p3439;
	mul.f64 	%fd4976, %fd4969, %fd35776;
	@%p3437 bra 	$L__BB0_3496;
	ld.local.f64 	%fd77133, [%rd27+8];
	mov.b32 	%r18502, 0;
$L__BB0_3489:
	ld.param.u64 	%rd8332, [_Z8FitGrainPdPiS0_S_S_S0_S0_S_S_S_S_S_S_S_S_S_S_S_S__param_3];
	mul.lo.s32 	%r10042, %r18502, 6;
	cvta.to.global.u64 	%rd2769, %rd8332;
	mul.wide.u32 	%rd2770, %r10042, 8;
	add.s64 	%rd2771, %rd2769, %rd2770;
	ld.global.f64 	%fd35777, [%rd2771+32];
	setp.leu.f64 	%p3440, %fd77133, %fd35777;
	@%p3440 bra 	$L__BB0_3495;
	ld.param.u64 	%rd8333, [_Z8FitGrainPdPiS0_S_S_S0_S0_S_S_S_S_S_S_S_S_S_S_S_S__param_3];
	cvta.to.global.u64 	%rd2772, %rd8333;
	mul.lo.s32 	%r10043, %r18502, 6;
	mul.wide.u32 	%rd2773, %r10043, 8;
	add.s64 	%rd2774, %rd2772, %rd2773;
	ld.global.f64 	%fd35778, [%rd2774+40];
	setp.geu.f64 	%p3441, %fd77133, %fd35778;
	@%p3441 bra 	$L__BB0_3495;
	ld.param.u64 	%rd8334, [_Z8FitGrainPdPiS0_S_S_S0_S0_S_S_S_S_S_S_S_S_S_S_S_S__param_3];
	cvta.to.global.u64 	%rd2775, %rd8334;
	mul.lo.s32 	%r10044, %r18502, 6;
	mul.wide.u32 	%rd2776, %r10044, 8;
	add.s64 	%rd2777, %rd2775, %rd2776;
	ld.global.f64 	%fd35779, [%rd2777];
	setp.leu.f64 	%p3442, %fd4970, %fd35779;
	@%p3442 bra 	$L__BB0_3495;
	ld.param.u64 	%rd8335, [_Z8FitGrainPdPiS0_S_S_S0_S0_S_S_S_S_S_S_S_S_S_S_S_S__param_3];
	cvta.to.global.u64 	%rd2778, %rd8335;
	mul.lo.s32 	%r10045, %r18502, 6;
	mul.wide.u32 	%rd2779, %r10045, 8;
	add.s64 	%rd2780, %rd2778, %rd2779;
	ld.global.f64 	%fd35780, [%rd2780+8];
	setp.geu.f64 	%p3443, %fd4970, %fd35780;
	@%p3443 bra 	$L__BB0_3495;
	ld.param.u64 	%rd8336, [_Z8FitGrainPdPiS0_S_S_S0_S0_S_S_S_S_S_S_S_S_S_S_S_S__param_3];
	cvta.to.global.u64 	%rd2781, %rd8336;
	mul.lo.s32 	%r10046, %r18502, 6;
	mul.wide.u32 	%rd2782, %r10046, 8;
	add.s64 	%rd2783, %rd2781, %rd2782;
	ld.global.f64 	%fd35781, [%rd2783+16];
	setp.leu.f64 	%p3444, %fd4976, %fd35781;
	@%p3444 bra 	$L__BB0_3495;
	ld.param.u64 	%rd8337, [_Z8FitGrainPdPiS0_S_S_S0_S0_S_S_S_S_S_S_S_S_S_S_S_S__param_3];
	cvta.to.global.u64 	%rd2784, %rd8337;
	mul.lo.s32 	%r10048, %r18502, 6;
	mul.wide.u32 	%rd2785, %r10048, 8;
	add.s64 	%rd2786, %rd2784, %rd2785;
	ld.global.f64 	%fd35782, [%rd2786+24];
	setp.lt.f64 	%p3445, %fd4976, %fd35782;
	mov.b32 	%r18505, 1;
	@%p3445 bra 	$L__BB0_3498;
$L__BB0_3495:
	add.s32 	%r18502, %r18502, 1;
	setp.ne.s32 	%p3446, %r18502, %r1977;
	mov.b32 	%r18505, 0;
	@%p3446 bra 	$L__BB0_3489;
$L__BB0_3496:
	mov.u32 	%r2066, %r18505;
	setp.eq.s32 	%p3447, %r2066, 0;
	mov.b32 	%r18505, 0;
	@%p3447 bra 	$L__BB0_3499;
	ld.local.f64 	%fd77133, [%rd27+8];
	mov.u32 	%r18505, %r2066;
$L__BB0_3498:
	shl.b32 	%r10051, %r18506, 3;
	mul.wide.s32 	%rd2787, %r10051, 8;
	add.s64 	%rd2788, %rd31, %rd2787;
	st.global.f64 	[%rd2788], %fd4970;
	st.global.f64 	[%rd2788+8], %fd4976;
	st.global.f64 	[%rd2788+16], %fd77133;
	st.global.f64 	[%rd2788+24], %fd4941;
	st.global.f64 	[%rd2788+32], %fd4942;
	st.global.f64 	[%rd2788+40], %fd4943;
	mul.lo.s32 	%r10052, %r18467, 7;
	mul.wide.u32 	%rd2789, %r10052, 8;
	add.s64 	%rd2790, %rd33, %rd2789;
	ld.global.f64 	%fd35783, [%rd2790+24];
	st.global.f64 	[%rd2788+48], %fd35783;
	st.global.f64 	[%rd2788+56], %fd77129;
	add.s32 	%r18506, %r18506, 1;
$L__BB0_3499:
	ld.param.u64 	%rd8173, [_Z8FitGrainPdPiS0_S_S_S0_S0_S_S_S_S_S_S_S_S_S_S_S_S__param_2];
	add.s32 	%r18467, %r18467, 1;
	cvta.to.global.u64 	%rd2791, %rd8173;
	ld.global.u32 	%r10053, [%rd2791+4];
	setp.lt.s32 	%p3448, %r18467, %r10053;
	@%p3448 bra 	$L__BB0_3354;
$L__BB0_3500:
	setp.lt.s32 	%p3449, %r1, 1;
	mov.f64 	%fd77136, 0d0000000000000000;
	@%p3449 bra 	$L__BB0_3625;
	ld.param.u64 	%rd8023, [_Z8FitGrainPdPiS0_S_S_S0_S0_S_S_S_S_S_S_S_S_S_S_S_S__param_0];
	ld.global.f64 	%fd4982, [%rd37];
	ld.global.f64 	%fd4983, [%rd37+8];
	ld.global.f64 	%fd4984, [%rd37+16];
	cvta.to.global.u64 	%rd2792, %rd8023;
	ld.global.f64 	%fd4985, [%rd2792];
	ld.global.f64 	%fd35786, [%rd2792+4160];
	mul.f64 	%fd4986, %fd35786, 0d3F91DF46A2529D3A;
	abs.f64 	%fd4987, %fd4986;
	setp.eq.f64 	%p3450, %fd4987, 0d7FF0000000000000;
	mul.f64 	%fd35787, %fd4986, 0d3FE45F306DC9C883;
	cvt.rni.s32.f64 	%r2073, %fd35787;
	cvt.rn.f64.s32 	%fd35788, %r2073;
	fma.rn.f64 	%fd35789, %fd35788, 0dBFF921FB54442D18, %fd4986;
	fma.rn.f64 	%fd35790, %fd35788, 0dBC91A62633145C00, %fd35789;
	fma.rn.f64 	%fd4988, %fd35788, 0dB97B839A252049C0, %fd35790;
	setp.ltu.f64 	%p3451, %fd4987, 0d41E0000000000000;
	abs.f64 	%fd4989, %fd35786;
	or.pred  	%p62, %p3450, %p3451;
	neg.f64 	%fd4990, %fd4985;
	mov.f64 	%fd77136, 0d0000000000000000;
	mov.b32 	%r18508, 0;
$L__BB0_3502:
	ld.param.u64 	%rd8628, [_Z8FitGrainPdPiS0_S_S_S0_S0_S_S_S_S_S_S_S_S_S_S_S_S__param_7];
	mul.lo.s32 	%r10055, %r18508, 9;
	cvta.to.global.u64 	%rd2793, %rd8628;
	mul.lo.s32 	%r10056, %r2, 9;
	mul.wide.s32 	%rd2794, %r10056, 8;
	add.s64 	%rd2795, %rd2793, %rd2794;
	mul.wide.u32 	%rd2796, %r10055, 8;
	add.s64 	%rd2797, %rd2795, %rd2796;
	ld.global.f64 	%fd4992, [%rd2797+40];
	ld.global.f64 	%fd4993, [%rd2797+48];
	ld.global.f64 	%fd4994, [%rd2797+32];
	mul.f64 	%fd35791, %fd4994, 0d3F91DF46A2529D3A;
	abs.f64 	%fd4995, %fd35791;
	setp.neu.f64 	%p3452, %fd4995, 0d7FF0000000000000;
	@%p3452 bra 	$L__BB0_3504;
	mul.f64 	%fd35799, %fd4994, 0d3F91DF46A2529D3A;
	mov.f64 	%fd35800, 0d0000000000000000;
	mul.rn.f64 	%fd77137, %fd35799, %fd35800;
	mov.b32 	%r18509, 0;
	bra.uni 	$L__BB0_3506;
$L__BB0_3504:
	mul.f64 	%fd35792, %fd4994, 0d3F91DF46A2529D3A;
	mul.f64 	%fd35793, %fd35792, 0d3FE45F306DC9C883;
	cvt.rni.s32.f64 	%r18509, %fd35793;
	cvt.rn.f64.s32 	%fd35794, %r18509;
	fma.rn.f64 	%fd35795, %fd35794, 0dBFF921FB54442D18, %fd35792;
	fma.rn.f64 	%fd35796, %fd35794, 0dBC91A62633145C00, %fd35795;
	fma.rn.f64 	%fd77137, %fd35794, 0dB97B839A252049C0, %fd35796;
	setp.ltu.f64 	%p3453, %fd4995, 0d41E0000000000000;
	@%p3453 bra 	$L__BB0_3506;
	mul.f64 	%fd35797, %fd4994, 0d3F91DF46A2529D3A;
	{ // callseq 438, 0
	.param .b64 param0;
	st.param.f64 	[param0], %fd35797;
	.param .align 16 .b8 retval0[16];
	call.uni (retval0), 
	__internal_trig_reduction_slowpathd, 
	(
	param0
	);
	ld.param.f64 	%fd77137, [retval0];
	ld.param.b32 	%r18509, [retval0+8];
	} // callseq 438
$L__BB0_3506:
	shl.b32 	%r10059, %r18509, 6;
	cvt.u64.u32 	%rd2798, %r10059;
	and.b64  	%rd2799, %rd2798, 64;
	mov.u64 	%rd2800, __cudart_sin_cos_coeffs;
	add.s64 	%rd2801, %rd2800, %rd2799;
	mul.rn.f64 	%fd35801, %fd77137, %fd77137;
	and.b32  	%r10060, %r18509, 1;
	setp.eq.b32 	%p3455, %r10060, 1;
	selp.f64 	%fd35802, 0dBDA8FF8320FD8164, 0d3DE5DB65F9785EBA, %p3455;
	ld.global.nc.v2.f64 	{%fd35803, %fd35804}, [%rd2801];
	fma.rn.f64 	%fd35805, %fd35802, %fd35801, %fd35803;
	fma.rn.f64 	%fd35806, %fd35805, %fd35801, %fd35804;
	ld.global.nc.v2.f64 	{%fd35807, %fd35808}, [%rd2801+16];
	fma.rn.f64 	%fd35809, %fd35806, %fd35801, %fd35807;
	fma.rn.f64 	%fd35810, %fd35809, %fd35801, %fd35808;
	ld.global.nc.v2.f64 	{%fd35811, %fd35812}, [%rd2801+32];
	fma.rn.f64 	%fd35813, %fd35810, %fd35801, %fd35811;
	fma.rn.f64 	%fd35814, %fd35813, %fd35801, %fd35812;
	fma.rn.f64 	%fd35815, %fd35814, %fd77137, %fd77137;
	fma.rn.f64 	%fd35816, %fd35814, %fd35801, 0d3FF0000000000000;
	selp.f64 	%fd35817, %fd35816, %fd35815, %p3455;
	and.b32  	%r10061, %r18509, 2;
	setp.eq.s32 	%p3456, %r10061, 0;
	mov.f64 	%fd35818, 0d0000000000000000;
	sub.f64 	%fd35819, %fd35818, %fd35817;
	selp.f64 	%fd5000, %fd35817, %fd35819, %p3456;
	@%p3452 bra 	$L__BB0_3508;
	mul.f64 	%fd35827, %fd4994, 0d3F91DF46A2529D3A;
	mov.f64 	%fd35828, 0d0000000000000000;
	mul.rn.f64 	%fd77139, %fd35827, %fd35828;
	mov.b32 	%r18511, 1;
	bra.uni 	$L__BB0_3511;
$L__BB0_3508:
	mul.f64 	%fd35820, %fd4994, 0d3F91DF46A2529D3A;
	mul.f64 	%fd35821, %fd35820, 0d3FE45F306DC9C883;
	cvt.rni.s32.f64 	%r18510, %fd35821;
	cvt.rn.f64.s32 	%fd35822, %r18510;
	fma.rn.f64 	%fd35823, %fd35822, 0dBFF921FB54442D18, %fd35820;
	fma.rn.f64 	%fd35824, %fd35822, 0dBC91A62633145C00, %fd35823;
	fma.rn.f64 	%fd77139, %fd35822, 0dB97B839A252049C0, %fd35824;
	setp.ltu.f64 	%p3457, %fd4995, 0d41E0000000000000;
	@%p3457 bra 	$L__BB0_3510;
	mul.f64 	%fd35825, %fd4994, 0d3F91DF46A2529D3A;
	{ // callseq 439, 0
	.param .b64 param0;
	st.param.f64 	[param0], %fd35825;
	.param .align 16 .b8 retval0[16];
	call.uni (retval0), 
	__internal_trig_reduction_slowpathd, 
	(
	param0
	);
	ld.param.f64 	%fd77139, [retval0];
	ld.param.b32 	%r18510, [retval0+8];
	} // callseq 439
$L__BB0_3510:
	add.s32 	%r18511, %r18510, 1;
$L__BB0_3511:
	mov.f64 	%fd35829, 0d0000000000000000;
	mul.rn.f64 	%fd77141, %fd4986, %fd35829;
	shl.b32 	%r10065, %r18511, 6;
	cvt.u64.u32 	%rd2802, %r10065;
	and.b64  	%rd2803, %rd2802, 64;
	mov.u64 	%rd2804, __cudart_sin_cos_coeffs;
	add.s64 	%rd2805, %rd2804, %rd2803;
	mul.rn.f64 	%fd35830, %fd77139, %fd77139;
	and.b32  	%r10066, %r18511, 1;
	setp.eq.b32 	%p3459, %r10066, 1;
	selp.f64 	%fd35831, 0dBDA8FF8320FD8164, 0d3DE5DB65F9785EBA, %p3459;
	ld.global.nc.v2.f64 	{%fd35832, %fd35833}, [%rd2805];
	fma.rn.f64 	%fd35834, %fd35831, %fd35830, %fd35832;
	fma.rn.f64 	%fd35835, %fd35834, %fd35830, %fd35833;
	ld.global.nc.v2.f64 	{%fd35836, %fd35837}, [%rd2805+16];
	fma.rn.f64 	%fd35838, %fd35835, %fd35830, %fd35836;
	fma.rn.f64 	%fd35839, %fd35838, %fd35830, %fd35837;
	ld.global.nc.v2.f64 	{%fd35840, %fd35841}, [%rd2805+32];
	fma.rn.f64 	%fd35842, %fd35839, %fd35830, %fd35840;
	fma.rn.f64 	%fd35843, %fd35842, %fd35830, %fd35841;
	fma.rn.f64 	%fd35844, %fd35843, %fd77139, %fd77139;
	fma.rn.f64 	%fd35845, %fd35843, %fd35830, 0d3FF0000000000000;
	selp.f64 	%fd35846, %fd35845, %fd35844, %p3459;
	and.b32  	%r10067, %r18511, 2;
	setp.eq.s32 	%p3460, %r10067, 0;
	sub.f64 	%fd35847, %fd35829, %fd35846;
	selp.f64 	%fd35848, %fd35846, %fd35847, %p3460;
	mul.f64 	%fd35849, %fd4982, %fd35848;
	mul.f64 	%fd35850, %fd4983, %fd5000;
	sub.f64 	%fd5007, %fd35849, %fd35850;
	mul.f64 	%fd35851, %fd4983, %fd35848;
	fma.rn.f64 	%fd5008, %fd4982, %fd5000, %fd35851;
	mov.b32 	%r18513, 1;
	@%p3450 bra 	$L__BB0_3515;
	mov.f64 	%fd77141, %fd4988;
	mov.u32 	%r18512, %r2073;
	@%p3451 bra 	$L__BB0_3514;
	{ // callseq 440, 0
	.param .b64 param0;
	st.param.f64 	[param0], %fd4986;
	.param .align 16 .b8 retval0[16];
	call.uni (retval0), 
	__internal_trig_reduction_slowpathd, 
	(
	param0
	);
	ld.param.f64 	%fd77141, [retval0];
	ld.param.b32 	%r18512, [retval0+8];
	} // callseq 440
$L__BB0_3514:
	add.s32 	%r18513, %r18512, 1;
$L__BB0_3515:
	setp.eq.f64 	%p3462, %fd4987, 0d7FF0000000000000;
	selp.b32 	%r18514, 0, %r2073, %p3462;
	mov.f64 	%fd35853, 0d0000000000000000;
	mul.rn.f64 	%fd35854, %fd4986, %fd35853;
	selp.f64 	%fd77142, %fd35854, %fd4988, %p3462;
	shl.b32 	%r10069, %r18513, 6;
	cvt.u64.u32 	%rd2806, %r10069;
	and.b64  	%rd2807, %rd2806, 64;
	mov.u64 	%rd2808, __cudart_sin_cos_coeffs;
	add.s64 	%rd2809, %rd2808, %rd2807;
	mul.rn.f64 	%fd35855, %fd77141, %fd77141;
	and.b32  	%r10070, %r18513, 1;
	setp.eq.b32 	%p3463, %r10070, 1;
	selp.f64 	%fd35856, 0dBDA8FF8320FD8164, 0d3DE5DB65F9785EBA, %p3463;
	ld.global.nc.v2.f64 	{%fd35857, %fd35858}, [%rd2809];
	fma.rn.f64 	%fd35859, %fd35856, %fd35855, %fd35857;
	fma.rn.f64 	%fd35860, %fd35859, %fd35855, %fd35858;
	ld.global.nc.v2.f64 	{%fd35861, %fd35862}, [%rd2809+16];
	fma.rn.f64 	%fd35863, %fd35860, %fd35855, %fd35861;
	fma.rn.f64 	%fd35864, %fd35863, %fd35855, %fd35862;
	ld.global.nc.v2.f64 	{%fd35865, %fd35866}, [%rd2809+32];
	fma.rn.f64 	%fd35867, %fd35864, %fd35855, %fd35865;
	fma.rn.f64 	%fd35868, %fd35867, %fd35855, %fd35866;
	fma.rn.f64 	%fd35869, %fd35868, %fd77141, %fd77141;
	fma.rn.f64 	%fd35870, %fd35868, %fd35855, 0d3FF0000000000000;
	selp.f64 	%fd35871, %fd35870, %fd35869, %p3463;
	and.b32  	%r10071, %r18513, 2;
	setp.eq.s32 	%p3464, %r10071, 0;
	sub.f64 	%fd35872, %fd35853, %fd35871;
	selp.f64 	%fd5013, %fd35871, %fd35872, %p3464;
	@%p62 bra 	$L__BB0_3517;
	{ // callseq 441, 0
	.param .b64 param0;
	st.param.f64 	[param0], %fd4986;
	.param .align 16 .b8 retval0[16];
	call.uni (retval0), 
	__internal_trig_reduction_slowpathd, 
	(
	param0
	);
	ld.param.f64 	%fd77142, [retval0];
	ld.param.b32 	%r18514, [retval0+8];
	} // callseq 441
$L__BB0_3517:
	setp.leu.f64 	%p3465, %fd4989, 0d3F947AE147AE147B;
	shl.b32 	%r10073, %r18514, 6;
	cvt.u64.u32 	%rd2810, %r10073;
	and.b64  	%rd2811, %rd2810, 64;
	mov.u64 	%rd2812, __cudart_sin_cos_coeffs;
	add.s64 	%rd2813, %rd2812, %rd2811;
	mul.rn.f64 	%fd35874, %fd77142, %fd77142;
	and.b32  	%r10074, %r18514, 1;
	setp.eq.b32 	%p3466, %r10074, 1;
	selp.f64 	%fd35875, 0dBDA8FF8320FD8164, 0d3DE5DB65F9785EBA, %p3466;
	ld.global.nc.v2.f64 	{%fd35876, %fd35877}, [%rd2813];
	fma.rn.f64 	%fd35878, %fd35875, %fd35874, %fd35876;
	fma.rn.f64 	%fd35879, %fd35878, %fd35874, %fd35877;
	ld.global.nc.v2.f64 	{%fd35880, %fd35881}, [%rd2813+16];
	fma.rn.f64 	%fd35882, %fd35879, %fd35874, %fd35880;
	fma.rn.f64 	%fd35883, %fd35882, %fd35874, %fd35881;
	ld.global.nc.v2.f64 	{%fd35884, %fd35885}, [%rd2813+32];
	fma.rn.f64 	%fd35886, %fd35883, %fd35874, %fd35884;
	fma.rn.f64 	%fd35887, %fd35886, %fd35874, %fd35885;
	fma.rn.f64 	%fd35888, %fd35887, %fd77142, %fd77142;
	fma.rn.f64 	%fd35889, %fd35887, %fd35874, 0d3FF0000000000000;
	selp.f64 	%fd35890, %fd35889, %fd35888, %p3466;
	and.b32  	%r10075, %r18514, 2;
	setp.eq.s32 	%p3467, %r10075, 0;
	mov.f64 	%fd35891, 0d0000000000000000;
	sub.f64 	%fd35892, %fd35891, %fd35890;
	selp.f64 	%fd35893, %fd35890, %fd35892, %p3467;
	mul.f64 	%fd35894, %fd5007, %fd5013;
	mul.f64 	%fd35895, %fd4984, %fd35893;
	sub.f64 	%fd35896, %fd35894, %fd35895;
	mul.f64 	%fd35897, %fd5007, %fd35893;
	fma.rn.f64 	%fd35898, %fd4984, %fd5013, %fd35897;
	mul.f64 	%fd35899, %fd1, %fd5008;
	mul.f64 	%fd35900, %fd2, %fd35898;
	sub.f64 	%fd35901, %fd35899, %fd35900;
	mul.f64 	%fd35902, %fd1, %fd35898;
	fma.rn.f64 	%fd35903, %fd2, %fd5008, %fd35902;
	sub.f64 	%fd35904, %fd4985, %fd35896;
	sub.f64 	%fd35905, %fd4992, %fd35901;
	sub.f64 	%fd35906, %fd4993, %fd35903;
	mul.f64 	%fd35907, %fd35905, %fd35905;
	fma.rn.f64 	%fd35908, %fd35904, %fd35904, %fd35907;
	fma.rn.f64 	%fd35909, %fd35906, %fd35906, %fd35908;
	sqrt.rn.f64 	%fd35910, %fd35909;
	div.rn.f64 	%fd35911, %fd35904, %fd35910;
	div.rn.f64 	%fd35912, %fd35905, %fd35910;
	div.rn.f64 	%fd35913, %fd35906, %fd35910;
	mul.f64 	%fd35914, %fd35896, %fd35912;
	div.rn.f64 	%fd35915, %fd35914, %fd35911;
	sub.f64 	%fd5016, %fd35901, %fd35915;
	mul.f64 	%fd35916, %fd35896, %fd35913;
	div.rn.f64 	%fd35917, %fd35916, %fd35911;
	sub.f64 	%fd5017, %fd35903, %fd35917;
	@%p3465 bra 	$L__BB0_3618;
	ld.param.u64 	%rd8024, [_Z8FitGrainPdPiS0_S_S_S0_S0_S_S_S_S_S_S_S_S_S_S_S_S__param_0];
	sub.f64 	%fd5018, %fd4992, %fd5016;
	sub.f64 	%fd5019, %fd4993, %fd5017;
	cvta.to.global.u64 	%rd2814, %rd8024;
	ld.global.f64 	%fd5020, [%rd2814+4152];
	mul.f64 	%fd35918, %fd5019, %fd5019;
	fma.rn.f64 	%fd35919, %fd5018, %fd5018, %fd35918;
	sqrt.rn.f64 	%fd5021, %fd35919;
	div.rn.f64 	%fd5022, %fd5021, %fd4985;
	abs.f64 	%fd5023, %fd5022;
	setp.leu.f64 	%p3468, %fd5023, 0d3FF0000000000000;
	mov.f64 	%fd77143, %fd5023;
	@%p3468 bra 	$L__BB0_3520;
	rcp.approx.ftz.f64 	%fd35920, %fd5023;
	neg.f64 	%fd35921, %fd5023;
	fma.rn.f64 	%fd35922, %fd35921, %fd35920, 0d3FF0000000000000;
	fma.rn.f64 	%fd35923, %fd35922, %fd35922, %fd35922;
	fma.rn.f64 	%fd35924, %fd35923, %fd35920, %fd35920;
	setp.eq.f64 	%p3469, %fd5023, 0d7FF0000000000000;
	selp.f64 	%fd77143, 0d0000000000000000, %fd35924, %p3469;
$L__BB0_3520:
	setp.gt.f64 	%p3470, %fd5023, 0d3FF0000000000000;
	mul.f64 	%fd35925, %fd77143, %fd77143;
	fma.rn.f64 	%fd35926, %fd35925, 0dBEF53E1D2A25FF7E, 0d3F2D3B63DBB65B49;
	fma.rn.f64 	%fd35927, %fd35926, %fd35925, 0dBF5312788DDE082E;
	fma.rn.f64 	%fd35928, %fd35927, %fd35925, 0d3F6F9690C8249315;
	fma.rn.f64 	%fd35929, %fd35928, %fd35925, 0dBF82CF5AABC7CF0D;
	fma.rn.f64 	%fd35930, %fd35929, %fd35925, 0d3F9162B0B2A3BFDE;
	fma.rn.f64 	%fd35931, %fd35930, %fd35925, 0dBF9A7256FEB6FC6B;
	fma.rn.f64 	%fd35932, %fd35931, %fd35925, 0d3FA171560CE4A489;
	fma.rn.f64 	%fd35933, %fd35932, %fd35925, 0dBFA4F44D841450E4;
	fma.rn.f64 	%fd35934, %fd35933, %fd35925, 0d3FA7EE3D3F36BB95;
	fma.rn.f64 	%fd35935, %fd35934, %fd35925, 0dBFAAD32AE04A9FD1;
	fma.rn.f64 	%fd35936, %fd35935, %fd35925, 0d3FAE17813D66954F;
	fma.rn.f64 	%fd35937, %fd35936, %fd35925, 0dBFB11089CA9A5BCD;
	fma.rn.f64 	%fd35938, %fd35937, %fd35925, 0d3FB3B12B2DB51738;
	fma.rn.f64 	%fd35939, %fd35938, %fd35925, 0dBFB745D022F8DC5C;
	fma.rn.f64 	%fd35940, %fd35939, %fd35925, 0d3FBC71C709DFE927;
	fma.rn.f64 	%fd35941, %fd35940, %fd35925, 0dBFC2492491FA1744;
	fma.rn.f64 	%fd35942, %fd35941, %fd35925, 0d3FC99999999840D2;
	fma.rn.f64 	%fd35943, %fd35942, %fd35925, 0dBFD555555555544C;
	mul.f64 	%fd35944, %fd35925, %fd35943;
	fma.rn.f64 	%fd35945, %fd35944, %fd77143, %fd77143;
	mov.f64 	%fd35946, 0d3FF921FB54442D18;
	sub.f64 	%fd35947, %fd35946, %fd35945;
	selp.f64 	%fd35948, %fd35947, %fd35945, %p3470;
	copysign.f64 	%fd35949, %fd5022, %fd35948;
	mul.f64 	%fd35950, %fd35949, 0d3FEFFFFFFFFFFFFF;
	mul.f64 	%fd5026, %fd35950, 0d3FE0000000000000;
	abs.f64 	%fd5027, %fd5026;
	setp.neu.f64 	%p3471, %fd5027, 0d7FF0000000000000;
	@%p3471 bra 	$L__BB0_3522;
	mov.f64 	%fd35956, 0d0000000000000000;
	mul.rn.f64 	%fd77144, %fd5026, %fd35956;
	mov.b32 	%r18515, 0;
	bra.uni 	$L__BB0_3524;
$L__BB0_3522:
	mul.f64 	%fd35951, %fd5026, 0d3FE45F306DC9C883;
	cvt.rni.s32.f64 	%r18515, %fd35951;
	cvt.rn.f64.s32 	%fd35952, %r18515;
	fma.rn.f64 	%fd35953, %fd35952, 0dBFF921FB54442D18, %fd5026;
	fma.rn.f64 	%fd35954, %fd35952, 0dBC91A62633145C00, %fd35953;
	fma.rn.f64 	%fd77144, %fd35952, 0dB97B839A252049C0, %fd35954;
	setp.ltu.f64 	%p3472, %fd5027, 0d41E0000000000000;
	@%p3472 bra 	$L__BB0_3524;
	{ // callseq 442, 0
	.param .b64 param0;
	st.param.f64 	[param0], %fd5026;
	.param .align 16 .b8 retval0[16];
	call.uni (retval0), 
	__internal_trig_reduction_slowpathd, 
	(
	param0
	);
	ld.param.f64 	%fd77144, [retval0];
	ld.param.b32 	%r18515, [retval0+8];
	} // callseq 442
$L__BB0_3524:
	shl.b32 	%r10078, %r18515, 6;
	cvt.u64.u32 	%rd2815, %r10078;
	and.b64  	%rd2816, %rd2815, 64;
	mov.u64 	%rd2817, __cudart_sin_cos_coeffs;
	add.s64 	%rd2818, %rd2817, %rd2816;
	mul.rn.f64 	%fd35957, %fd77144, %fd77144;
	and.b32  	%r10079, %r18515, 1;
	setp.eq.b32 	%p3474, %r10079, 1;
	selp.f64 	%fd35958, 0dBDA8FF8320FD8164, 0d3DE5DB65F9785EBA, %p3474;
	ld.global.nc.v2.f64 	{%fd35959, %fd35960}, [%rd2818];
	fma.rn.f64 	%fd35961, %fd35958, %fd35957, %fd35959;
	fma.rn.f64 	%fd35962, %fd35961, %fd35957, %fd35960;
	ld.global.nc.v2.f64 	{%fd35963, %fd35964}, [%rd2818+16];
	fma.rn.f64 	%fd35965, %fd35962, %fd35957, %fd35963;
	fma.rn.f64 	%fd35966, %fd35965, %fd35957, %fd35964;
	ld.global.nc.v2.f64 	{%fd35967, %fd35968}, [%rd2818+32];
	fma.rn.f64 	%fd35969, %fd35966, %fd35957, %fd35967;
	fma.rn.f64 	%fd35970, %fd35969, %fd35957, %fd35968;
	fma.rn.f64 	%fd35971, %fd35970, %fd77144, %fd77144;
	fma.rn.f64 	%fd35972, %fd35970, %fd35957, 0d3FF0000000000000;
	selp.f64 	%fd35973, %fd35972, %fd35971, %p3474;
	and.b32  	%r10080, %r18515, 2;
	setp.eq.s32 	%p3475, %r10080, 0;
	mov.f64 	%fd35974, 0d0000000000000000;
	sub.f64 	%fd35975, %fd35974, %fd35973;
	selp.f64 	%fd5032, %fd35973, %fd35975, %p3475;
	@%p3471 bra 	$L__BB0_3526;
	mov.f64 	%fd35981, 0d0000000000000000;
	mul.rn.f64 	%fd77146, %fd5026, %fd35981;
	mov.b32 	%r18517, 1;
	bra.uni 	$L__BB0_3529;
$L__BB0_3526:
	mul.f64 	%fd35976, %fd5026, 0d3FE45F306DC9C883;
	cvt.rni.s32.f64 	%r18516, %fd35976;
	cvt.rn.f64.s32 	%fd35977, %r18516;
	fma.rn.f64 	%fd35978, %fd35977, 0dBFF921FB54442D18, %fd5026;
	fma.rn.f64 	%fd35979, %fd35977, 0dBC91A62633145C00, %fd35978;
	fma.rn.f64 	%fd77146, %fd35977, 0dB97B839A252049C0, %fd35979;
	setp.ltu.f64 	%p3476, %fd5027, 0d41E0000000000000;
	@%p3476 bra 	$L__BB0_3528;
	{ // callseq 443, 0
	.param .b64 param0;
	st.param.f64 	[param0], %fd5026;
	.param .align 16 .b8 retval0[16];
	call.uni (retval0), 
	__internal_trig_reduction_slowpathd, 
	(
	param0
	);
	ld.param.f64 	%fd77146, [retval0];
	ld.param.b32 	%r18516, [retval0+8];
	} // callseq 443
$L__BB0_3528:
	add.s32 	%r18517, %r18516, 1;
$L__BB0_3529:
	mov.f64 	%fd35982, 0d0000000000000000;
	mul.rn.f64 	%fd77150, %fd4986, %fd35982;
	setp.eq.f64 	%p3477, %fd4987, 0d7FF0000000000000;
	shl.b32 	%r10085, %r18517, 6;
	cvt.u64.u32 	%rd2819, %r10085;
	and.b64  	%rd2820, %rd2819, 64;
	mov.u64 	%rd2821, __cudart_sin_cos_coeffs;
	add.s64 	%rd2822, %rd2821, %rd2820;
	mul.rn.f64 	%fd35983, %fd77146, %fd77146;
	and.b32  	%r10086, %r18517, 1;
	setp.eq.b32 	%p3478, %r10086, 1;
	selp.f64 	%fd35984, 0dBDA8FF8320FD8164, 0d3DE5DB65F9785EBA, %p3478;
	ld.global.nc.v2.f64 	{%fd35985, %fd35986}, [%rd2822];
	fma.rn.f64 	%fd35987, %fd35984, %fd35983, %fd35985;
	fma.rn.f64 	%fd35988, %fd35987, %fd35983, %fd35986;
	ld.global.nc.v2.f64 	{%fd35989, %fd35990}, [%rd2822+16];
	fma.rn.f64 	%fd35991, %fd35988, %fd35983, %fd35989;
	fma.rn.f64 	%fd35992, %fd35991, %fd35983, %fd35990;
	ld.global.nc.v2.f64 	{%fd35993, %fd35994}, [%rd2822+32];
	fma.rn.f64 	%fd35995, %fd35992, %fd35983, %fd35993;
	fma.rn.f64 	%fd35996, %fd35995, %fd35983, %fd35994;
	fma.rn.f64 	%fd35997, %fd35996, %fd77146, %fd77146;
	fma.rn.f64 	%fd35998, %fd35996, %fd35983, 0d3FF0000000000000;
	selp.f64 	%fd35999, %fd35998, %fd35997, %p3478;
	and.b32  	%r10087, %r18517, 2;
	setp.eq.s32 	%p3479, %r10087, 0;
	sub.f64 	%fd36000, %fd35982, %fd35999;
	selp.f64 	%fd5039, %fd35999, %fd36000, %p3479;
	add.f64 	%fd36001, %fd5032, %fd5032;
	div.rn.f64 	%fd5040, %fd36001, %fd5020;
	mov.b32 	%r18520, 1;
	mov.b32 	%r18521, 0;
	mov.f64 	%fd77149, %fd77150;
	@%p3477 bra 	$L__BB0_3533;
	setp.ltu.f64 	%p3480, %fd4987, 0d41E0000000000000;
	mov.f64 	%fd77149, %fd4988;
	mov.u32 	%r18518, %r2073;
	@%p3480 bra 	$L__BB0_3532;
	{ // callseq 444, 0
	.param .b64 param0;
	st.param.f64 	[param0], %fd4986;
	.param .align 16 .b8 retval0[16];
	call.uni (retval0), 
	__internal_trig_reduction_slowpathd, 
	(
	param0
	);
	ld.param.f64 	%fd77149, [retval0];
	ld.param.b32 	%r18518, [retval0+8];
	} // callseq 444
$L__BB0_3532:
	add.s32 	%r18520, %r18518, 1;
	mov.u32 	%r18521, %r2073;
	mov.f64 	%fd77150, %fd4988;
$L__BB0_3533:
	shl.b32 	%r10089, %r18520, 6;
	cvt.u64.u32 	%rd2823, %r10089;
	and.b64  	%rd2824, %rd2823, 64;
	mov.u64 	%rd2825, __cudart_sin_cos_coeffs;
	add.s64 	%rd2826, %rd2825, %rd2824;
	mul.rn.f64 	%fd36003, %fd77149, %fd77149;
	and.b32  	%r10090, %r18520, 1;
	setp.eq.b32 	%p3481, %r10090, 1;
	selp.f64 	%fd36004, 0dBDA8FF8320FD8164, 0d3DE5DB65F9785EBA, %p3481;
	ld.global.nc.v2.f64 	{%fd36005, %fd36006}, [%rd2826];
	fma.rn.f64 	%fd36007, %fd36004, %fd36003, %fd36005;
	fma.rn.f64 	%fd36008, %fd36007, %fd36003, %fd36006;
	ld.global.nc.v2.f64 	{%fd36009, %fd36010}, [%rd2826+16];
	fma.rn.f64 	%fd36011, %fd36008, %fd36003, %fd36009;
	fma.rn.f64 	%fd36012, %fd36011, %fd36003, %fd36010;
	ld.global.nc.v2.f64 	{%fd36013, %fd36014}, [%rd2826+32];
	fma.rn.f64 	%fd36015, %fd36012, %fd36003, %fd36013;
	fma.rn.f64 	%fd36016, %fd36015, %fd36003, %fd36014;
	fma.rn.f64 	%fd36017, %fd36016, %fd77149, %fd77149;
	fma.rn.f64 	%fd36018, %fd36016, %fd36003, 0d3FF0000000000000;
	selp.f64 	%fd36019, %fd36018, %fd36017, %p3481;
	and.b32  	%r10091, %r18520, 2;
	setp.eq.s32 	%p3482, %r10091, 0;
	mov.f64 	%fd36020, 0d0000000000000000;
	sub.f64 	%fd36021, %fd36020, %fd36019;
	selp.f64 	%fd5045, %fd36019, %fd36021, %p3482;
	@%p62 bra 	$L__BB0_3535;
	{ // callseq 445, 0
	.param .b64 param0;
	st.param.f64 	[param0], %fd4986;
	.param .align 16 .b8 retval0[16];
	call.uni (retval0), 
	__internal_trig_reduction_slowpathd, 
	(
	param0
	);
	ld.param.f64 	%fd77150, [retval0];
	ld.param.b32 	%r18521, [retval0+8];
	} // callseq 445
$L__BB0_3535:
	shl.b32 	%r10093, %r18521, 6;
	cvt.u64.u32 	%rd2827, %r10093;
	and.b64  	%rd2828, %rd2827, 64;
	mov.u64 	%rd2829, __cudart_sin_cos_coeffs;
	add.s64 	%rd2830, %rd2829, %rd2828;
	mul.rn.f64 	%fd36023, %fd77150, %fd77150;
	and.b32  	%r10094, %r18521, 1;
	setp.eq.b32 	%p3483, %r10094, 1;
	selp.f64 	%fd36024, 0dBDA8FF8320FD8164, 0d3DE5DB65F9785EBA, %p3483;
	ld.global.nc.v2.f64 	{%fd36025, %fd36026}, [%rd2830];
	fma.rn.f64 	%fd36027, %fd36024, %fd36023, %fd36025;
	fma.rn.f64 	%fd36028, %fd36027, %fd36023, %fd36026;
	ld.global.nc.v2.f64 	{%fd36029, %fd36030}, [%rd2830+16];
	fma.rn.f64 	%fd36031, %fd36028, %fd36023, %fd36029;
	fma.rn.f64 	%fd36032, %fd36031, %fd36023, %fd36030;
	ld.global.nc.v2.f64 	{%fd36033, %fd36034}, [%rd2830+32];
	fma.rn.f64 	%fd36035, %fd36032, %fd36023, %fd36033;
	fma.rn.f64 	%fd36036, %fd36035, %fd36023, %fd36034;
	fma.rn.f64 	%fd36037, %fd36036, %fd77150, %fd77150;
	fma.rn.f64 	%fd36038, %fd36036, %fd36023, 0d3FF0000000000000;
	selp.f64 	%fd36039, %fd36038, %fd36037, %p3483;
	and.b32  	%r10095, %r18521, 2;
	setp.eq.s32 	%p3484, %r10095, 0;
	mov.f64 	%fd36040, 0d0000000000000000;
	sub.f64 	%fd36041, %fd36040, %fd36039;
	selp.f64 	%fd5048, %fd36039, %fd36041, %p3484;
	div.rn.f64 	%fd5049, %fd5019, %fd5021;
	{
	.reg .b32 %temp; 
	mov.b64 	{%temp, %r2105}, %fd5049;
	}
	abs.f64 	%fd5050, %fd5049;
	{
	.reg .b32 %temp; 
	mov.b64 	{%temp, %r10096}, %fd5050;
	}
	setp.gt.s32 	%p3485, %r10096, 1071801957;
	@%p3485 bra 	$L__BB0_3539;
	mul.f64 	%fd36082, %fd5049, %fd5049;
	fma.rn.f64 	%fd36083, %fd36082, 0d3FB0066BDC1895E9, 0dBFB3823B180754AF;
	fma.rn.f64 	%fd36084, %fd36083, %fd36082, 0d3FB11E52CC2F79AE;
	fma.rn.f64 	%fd36085, %fd36084, %fd36082, 0dBF924EAF3526861B;
	fma.rn.f64 	%fd36086, %fd36085, %fd36082, 0d3F91DF02A31E6CB7;
	fma.rn.f64 	%fd36087, %fd36086, %fd36082, 0d3F847D18B0EEC6CC;
	fma.rn.f64 	%fd36088, %fd36087, %fd36082, 0d3F8D0AF961BA53B0;
	fma.rn.f64 	%fd36089, %fd36088, %fd36082, 0d3F91BF7734CF1C48;
	fma.rn.f64 	%fd36090, %fd36089, %fd36082, 0d3F96E91483144EF7;
	fma.rn.f64 	%fd36091, %fd36090, %fd36082, 0d3F9F1C6E0A4F9F81;
	fma.rn.f64 	%fd36092, %fd36091, %fd36082, 0d3FA6DB6DC27FA92B;
	fma.rn.f64 	%fd36093, %fd36092, %fd36082, 0d3FB333333320F91B;
	fma.rn.f64 	%fd36094, %fd36093, %fd36082, 0d3FC5555555555F4D;
	mul.f64 	%fd36095, %fd36082, %fd36094;
	fma.rn.f64 	%fd5051, %fd36095, %fd5050, %fd5050;
	setp.gt.s32 	%p3489, %r2105, -1;
	@%p3489 bra 	$L__BB0_3538;
	mov.f64 	%fd36100, 0d3C91A62633145C07;
	add.rn.f64 	%fd36101, %fd5051, %fd36100;
	mov.f64 	%fd36102, 0d3FF921FB54442D18;
	add.rn.f64 	%fd77151, %fd36102, %fd36101;
	bra.uni 	$L__BB0_3540;
$L__BB0_3538:
	mov.f64 	%fd36096, 0dBC91A62633145C07;
	add.rn.f64 	%fd36097, %fd5051, %fd36096;
	neg.f64 	%fd36098, %fd36097;
	mov.f64 	%fd36099, 0d3FF921FB54442D18;
	add.rn.f64 	%fd77151, %fd36099, %fd36098;
	bra.uni 	$L__BB0_3540;
$L__BB0_3539:
	mov.f64 	%fd36042, 0d3FF0000000000000;
	sub.f64 	%fd36043, %fd36042, %fd5050;
	{
	.reg .b32 %temp; 
	mov.b64 	{%r10097, %temp}, %fd36043;
	}
	{
	.reg .b32 %temp; 
	mov.b64 	{%temp, %r10098}, %fd36043;
	}
	add.s32 	%r10099, %r10098, -1048576;
	mov.b64 	%fd36044, {%r10097, %r10099};
	rsqrt.approx.ftz.f64 	%fd36045, %fd36044;
	{
	.reg .b32 %temp; 
	mov.b64 	{%r10100, %temp}, %fd36045;
	}
	{
	.reg .b32 %temp; 
	mov.b64 	{%temp, %r10101}, %fd36045;
	}
	add.s32 	%r10102, %r10101, -1048576;
	mov.b64 	%fd36046, {%r10100, %r10102};
	mul.f64 	%fd36047, %fd36044, %fd36045;
	neg.f64 	%fd36048, %fd36047;
	fma.rn.f64 	%fd36049, %fd36047, %fd36048, %fd36044;
	fma.rn.f64 	%fd36050, %fd36049, %fd36046, %fd36047;
	neg.f64 	%fd36051, %fd36050;
	fma.rn.f64 	%fd36052, %fd36045, %fd36051, 0d3FF0000000000000;
	fma.rn.f64 	%fd36053, %fd36052, %fd36046, %fd36046;
	fma.rn.f64 	%fd36054, %fd36050, %fd36051, %fd36044;
	fma.rn.f64 	%fd36055, %fd36054, %fd36053, %fd36050;
	{
	.reg .b32 %temp; 
	mov.b64 	{%r10103, %temp}, %fd36055;
	}
	{
	.reg .b32 %temp; 
	mov.b64 	{%temp, %r10104}, %fd36055;
	}
	add.s32 	%r10105, %r10104, 1048576;
	mov.b64 	%fd36056, {%r10103, %r10105};
	fma.rn.f64 	%fd36057, %fd36043, 0d3EC715B371155F70, 0dBEBAC2FE66FAAC4B;
	fma.rn.f64 	%fd36058, %fd36057, %fd36043, 0d3ED9A9B88EFCD9B8;
	fma.rn.f64 	%fd36059, %fd36058, %fd36043, 0d3EDD0F40A8A0C4C3;
	fma.rn.f64 	%fd36060, %fd36059, %fd36043, 0d3EF46D4CFA9E0E1F;
	fma.rn.f64 	%fd36061, %fd36060, %fd36043, 0d3F079C168D1E2422;
	fma.rn.f64 	%fd36062, %fd36061, %fd36043, 0d3F1C9A88C3BCA540;
	fma.rn.f64 	%fd36063, %fd36062, %fd36043, 0d3F31C4E64BD476DF;
	fma.rn.f64 	%fd36064, %fd36063, %fd36043, 0d3F46E8BA60009C8F;
	fma.rn.f64 	%fd36065, %fd36064, %fd36043, 0d3F5F1C71C62B05A2;
	fma.rn.f64 	%fd36066, %fd36065, %fd36043, 0d3F76DB6DB6DC9F2C;
	fma.rn.f64 	%fd36067, %fd36066, %fd36043, 0d3F9333333333329C;
	fma.rn.f64 	%fd36068, %fd36067, %fd36043, 0d3FB5555555555555;
	setp.lt.s32 	%p3486, %r10098, 1;
	mov.f64 	%fd36069, 0d0000000000000000;
	mul.rn.f64 	%fd36070, %fd5050, %fd36069;
	mul.f64 	%fd36071, %fd36043, %fd36068;
	fma.rn.f64 	%fd36072, %fd36071, %fd36056, %fd36056;
	selp.f64 	%fd36073, %fd36070, %fd36072, %p3486;
	setp.lt.s32 	%p3487, %r10098, 0;
	mov.f64 	%fd36074, 0d7FF0000000000000;
	mul.rn.f64 	%fd36075, %fd36073, %fd36074;
	selp.f64 	%fd36076, %fd36075, %fd36073, %p3487;
	setp.lt.s32 	%p3488, %r2105, 0;
	mov.f64 	%fd36077, 0dBCA1A62633145C07;
	add.rn.f64 	%fd36078, %fd36076, %fd36077;
	neg.f64 	%fd36079, %fd36078;
	mov.f64 	%fd36080, 0d400921FB54442D18;
	add.rn.f64 	%fd36081, %fd36080, %fd36079;
	selp.f64 	%fd77151, %fd36081, %fd36076, %p3488;
$L__BB0_3540:
	mul.f64 	%fd36103, %fd77151, 0d404CA5DC1A63C1F5;
	setp.gt.f64 	%p3490, %fd5018, 0d0000000000000000;
	neg.f64 	%fd36104, %fd36103;
	selp.f64 	%fd5056, %fd36104, %fd36103, %p3490;
	mul.f64 	%fd36105, %fd5056, 0d3F91DF46A2529D3A;
	abs.f64 	%fd5057, %fd36105;
	setp.neu.f64 	%p3491, %fd5057, 0d7FF0000000000000;
	@%p3491 bra 	$L__BB0_3542;
	mul.f64 	%fd36113, %fd5056, 0d3F91DF46A2529D3A;
	mov.f64 	%fd36114, 0d0000000000000000;
	mul.rn.f64 	%fd77152, %fd36113, %fd36114;
	mov.b32 	%r18522, 0;
	bra.uni 	$L__BB0_3544;
$L__BB0_3542:
	mul.f64 	%fd36106, %fd5056, 0d3F91DF46A2529D3A;
	mul.f64 	%fd36107, %fd36106, 0d3FE45F306DC9C883;
	cvt.rni.s32.f64 	%r18522, %fd36107;
	cvt.rn.f64.s32 	%fd36108, %r18522;
	fma.rn.f64 	%fd36109, %fd36108, 0dBFF921FB54442D18, %fd36106;
	fma.rn.f64 	%fd36110, %fd36108, 0dBC91A62633145C00, %fd36109;
	fma.rn.f64 	%fd77152, %fd36108, 0dB97B839A252049C0, %fd36110;
	setp.ltu.f64 	%p3492, %fd5057, 0d41E0000000000000;
	@%p3492 bra 	$L__BB0_3544;
	mul.f64 	%fd36111, %fd5056, 0d3F91DF46A2529D3A;
	{ // callseq 446, 0
	.param .b64 param0;
	st.param.f64 	[param0], %fd36111;
	.param .align 16 .b8 retval0[16];
	call.uni (retval0), 
	__internal_trig_reduction_slowpathd, 
	(
	param0
	);
	ld.param.f64 	%fd77152, [retval0];
	ld.param.b32 	%r18522, [retval0+8];
	} // callseq 446
$L__BB0_3544:
	shl.b32 	%r10108, %r18522, 6;
	cvt.u64.u32 	%rd2831, %r10108;
	and.b64  	%rd2832, %rd2831, 64;
	mov.u64 	%rd2833, __cudart_sin_cos_coeffs;
	add.s64 	%rd2834, %rd2833, %rd2832;
	mul.rn.f64 	%fd36115, %fd77152, %fd77152;
	and.b32  	%r10109, %r18522, 1;
	setp.eq.b32 	%p3494, %r10109, 1;
	selp.f64 	%fd36116, 0dBDA8FF8320FD8164, 0d3DE5DB65F9785EBA, %p3494;
	ld.global.nc.v2.f64 	{%fd36117, %fd36118}, [%rd2834];
	fma.rn.f64 	%fd36119, %fd36116, %fd36115, %fd36117;
	fma.rn.f64 	%fd36120, %fd36119, %fd36115, %fd36118;
	ld.global.nc.v2.f64 	{%fd36121, %fd36122}, [%rd2834+16];
	fma.rn.f64 	%fd36123, %fd36120, %fd36115, %fd36121;
	fma.rn.f64 	%fd36124, %fd36123, %fd36115, %fd36122;
	ld.global.nc.v2.f64 	{%fd36125, %fd36126}, [%rd2834+32];
	fma.rn.f64 	%fd36127, %fd36124, %fd36115, %fd36125;
	fma.rn.f64 	%fd36128, %fd36127, %fd36115, %fd36126;
	fma.rn.f64 	%fd36129, %fd36128, %fd77152, %fd77152;
	fma.rn.f64 	%fd36130, %fd36128, %fd36115, 0d3FF0000000000000;
	selp.f64 	%fd36131, %fd36130, %fd36129, %p3494;
	and.b32  	%r10110, %r18522, 2;
	setp.eq.s32 	%p3495, %r10110, 0;
	mov.f64 	%fd36132, 0d0000000000000000;
	sub.f64 	%fd36133, %fd36132, %fd36131;
	selp.f64 	%fd5062, %fd36131, %fd36133, %p3495;
	@%p3491 bra 	$L__BB0_3546;
	mul.f64 	%fd36141, %fd5056, 0d3F91DF46A2529D3A;
	mov.f64 	%fd36142, 0d0000000000000000;
	mul.rn.f64 	%fd77154, %fd36141, %fd36142;
	mov.b32 	%r18524, 1;
	bra.uni 	$L__BB0_3549;
$L__BB0_3546:
	mul.f64 	%fd36134, %fd5056, 0d3F91DF46A2529D3A;
	mul.f64 	%fd36135, %fd36134, 0d3FE45F306DC9C883;
	cvt.rni.s32.f64 	%r18523, %fd36135;
	cvt.rn.f64.s32 	%fd36136, %r18523;
	fma.rn.f64 	%fd36137, %fd36136, 0dBFF921FB54442D18, %fd36134;
	fma.rn.f64 	%fd36138, %fd36136, 0dBC91A62633145C00, %fd36137;
	fma.rn.f64 	%fd77154, %fd36136, 0dB97B839A252049C0, %fd36138;
	setp.ltu.f64 	%p3496, %fd5057, 0d41E0000000000000;
	@%p3496 bra 	$L__BB0_3548;
	mul.f64 	%fd36139, %fd5056, 0d3F91DF46A2529D3A;
	{ // callseq 447, 0
	.param .b64 param0;
	st.param.f64 	[param0], %fd36139;
	.param .align 16 .b8 retval0[16];
	call.uni (retval0), 
	__internal_trig_reduction_slowpathd, 
	(
	param0
	);
	ld.param.f64 	%fd77154, [retval0];
	ld.param.b32 	%r18523, [retval0+8];
	} // callseq 447
$L__BB0_3548:
	add.s32 	%r18524, %r18523, 1;
$L__BB0_3549:
	setp.neu.f64 	%p3497, %fd4995, 0d7FF0000000000000;
	shl.b32 	%r10113, %r18524, 6;
	cvt.u64.u32 	%rd2835, %r10113;
	and.b64  	%rd2836, %rd2835, 64;
	mov.u64 	%rd2837, __cudart_sin_cos_coeffs;
	add.s64 	%rd2838, %rd2837, %rd2836;
	mul.rn.f64 	%fd36143, %fd77154, %fd77154;
	and.b32  	%r10114, %r18524, 1;
	setp.eq.b32 	%p3498, %r10114, 1;
	selp.f64 	%fd36144, 0dBDA8FF8320FD8164, 0d3DE5DB65F9785EBA, %p3498;
	ld.global.nc.v2.f64 	{%fd36145, %fd36146}, [%rd2838];
	fma.rn.f64 	%fd36147, %fd36144, %fd36143, %fd36145;
	fma.rn.f64 	%fd36148, %fd36147, %fd36143, %fd36146;
	ld.global.nc.v2.f64 	{%fd36149, %fd36150}, [%rd2838+16];
	fma.rn.f64 	%fd36151, %fd36148, %fd36143, %fd36149;
	fma.rn.f64 	%fd36152, %fd36151, %fd36143, %fd36150;
	ld.global.nc.v2.f64 	{%fd36153, %fd36154}, [%rd2838+32];
	fma.rn.f64 	%fd36155, %fd36152, %fd36143, %fd36153;
	fma.rn.f64 	%fd36156, %fd36155, %fd36143, %fd36154;
	fma.rn.f64 	%fd36157, %fd36156, %fd77154, %fd77154;
	fma.rn.f64 	%fd36158, %fd36156, %fd36143, 0d3FF0000000000000;
	selp.f64 	%fd36159, %fd36158, %fd36157, %p3498;
	and.b32  	%r10115, %r18524, 2;
	setp.eq.s32 	%p3499, %r10115, 0;
	mov.f64 	%fd36160, 0d0000000000000000;
	sub.f64 	%fd36161, %fd36160, %fd36159;
	selp.f64 	%fd36162, %fd36159, %fd36161, %p3499;
	neg.f64 	%fd36163, %fd5040;
	mul.f64 	%fd36164, %fd5032, %fd36163;
	mul.f64 	%fd36165, %fd5039, %fd36163;
	mul.f64 	%fd36166, %fd36165, %fd5062;
	mul.f64 	%fd36167, %fd5040, %fd5039;
	mul.f64 	%fd36168, %fd36167, %fd36162;
	setp.eq.f64 	%p3500, %fd5056, 0d4056800000000000;
	neg.f64 	%fd36169, %fd5039;
	setp.eq.f64 	%p3501, %fd5056, 0dC056800000000000;
	selp.f64 	%fd36170, %fd5039, %fd36166, %p3501;
	selp.f64 	%fd5068, %fd36169, %fd36170, %p3500;
	selp.f64 	%fd36171, 0d0000000000000000, %fd36168, %p3500;
	selp.f64 	%fd5069, 0d0000000000000000, %fd36171, %p3501;
	mul.f64 	%fd36172, %fd5048, %fd5069;
	fma.rn.f64 	%fd5070, %fd36164, %fd5045, %fd36172;
	mul.f64 	%fd36173, %fd5045, %fd5069;
	mul.f64 	%fd36174, %fd36164, %fd5048;
	sub.f64 	%fd5071, %fd36173, %fd36174;
	@%p3497 bra 	$L__BB0_3551;
	mul.f64 	%fd36182, %fd4994, 0d3F91DF46A2529D3A;
	mov.f64 	%fd36183, 0d0000000000000000;
	mul.rn.f64 	%fd77156, %fd36182, %fd36183;
	mov.b32 	%r18526, 1;
	bra.uni 	$L__BB0_3554;
$L__BB0_3551:
	mul.f64 	%fd36175, %fd4994, 0d3F91DF46A2529D3A;
	mul.f64 	%fd36176, %fd36175, 0d3FE45F306DC9C883;
	cvt.rni.s32.f64 	%r18525, %fd36176;
	cvt.rn.f64.s32 	%fd36177, %r18525;
	fma.rn.f64 	%fd36178, %fd36177, 0dBFF921FB54442D18, %fd36175;
	fma.rn.f64 	%fd36179, %fd36177, 0dBC91A62633145C00, %fd36178;
	fma.rn.f64 	%fd77156, %fd36177, 0dB97B839A252049C0, %fd36179;
	setp.ltu.f64 	%p3502, %fd4995, 0d41E0000000000000;
	@%p3502 bra 	$L__BB0_3553;
	mul.f64 	%fd36180, %fd4994, 0d3F91DF46A2529D3A;
	{ // callseq 448, 0
	.param .b64 param0;
	st.param.f64 	[param0], %fd36180;
	.param .align 16 .b8 retval0[16];
	call.uni (retval0), 
	__internal_trig_reduction_slowpathd, 
	(
	param0
	);
	ld.param.f64 	%fd77156, [retval0];
	ld.param.b32 	%r18525, [retval0+8];
	} // callseq 448
$L__BB0_3553:
	add.s32 	%r18526, %r18525, 1;
$L__BB0_3554:
	shl.b32 	%r10118, %r18526, 6;
	cvt.u64.u32 	%rd2839, %r10118;
	and.b64  	%rd2840, %rd2839, 64;
	mov.u64 	%rd2841, __cudart_sin_cos_coeffs;
	add.s64 	%rd2842, %rd2841, %rd2840;
	mul.rn.f64 	%fd36184, %fd77156, %fd77156;
	and.b32  	%r10119, %r18526, 1;
	setp.eq.b32 	%p3504, %r10119, 1;
	selp.f64 	%fd36185, 0dBDA8FF8320FD8164, 0d3DE5DB65F9785EBA, %p3504;
	ld.global.nc.v2.f64 	{%fd36186, %fd36187}, [%rd2842];
	fma.rn.f64 	%fd36188, %fd36185, %fd36184, %fd36186;
	fma.rn.f64 	%fd36189, %fd36188, %fd36184, %fd36187;
	ld.global.nc.v2.f64 	{%fd36190, %fd36191}, [%rd2842+16];
	fma.rn.f64 	%fd36192, %fd36189, %fd36184, %fd36190;
	fma.rn.f64 	%fd36193, %fd36192, %fd36184, %fd36191;
	ld.global.nc.v2.f64 	{%fd36194, %fd36195}, [%rd2842+32];
	fma.rn.f64 	%fd36196, %fd36193, %fd36184, %fd36194;
	fma.rn.f64 	%fd36197, %fd36196, %fd36184, %fd36195;
	fma.rn.f64 	%fd36198, %fd36197, %fd77156, %fd77156;
	fma.rn.f64 	%fd36199, %fd36197, %fd36184, 0d3FF0000000000000;
	selp.f64 	%fd36200, %fd36199, %fd36198, %p3504;
	and.b32  	%r10120, %r18526, 2;
	setp.eq.s32 	%p3505, %r10120, 0;
	mov.f64 	%fd36201, 0d0000000000000000;
	sub.f64 	%fd36202, %fd36201, %fd36200;
	selp.f64 	%fd5077, %fd36200, %fd36202, %p3505;
	@%p3497 bra 	$L__BB0_3556;
	mul.f64 	%fd36210, %fd4994, 0d3F91DF46A2529D3A;
	mov.f64 	%fd36211, 0d0000000000000000;
	mul.rn.f64 	%fd77157, %fd36210, %fd36211;
	mov.b32 	%r18527, 0;
	bra.uni 	$L__BB0_3558;
$L__BB0_3556:
	mul.f64 	%fd36203, %fd4994, 0d3F91DF46A2529D3A;
	mul.f64 	%fd36204, %fd36203, 0d3FE45F306DC9C883;
	cvt.rni.s32.f64 	%r18527, %fd36204;
	cvt.rn.f64.s32 	%fd36205, %r18527;
	fma.rn.f64 	%fd36206, %fd36205, 0dBFF921FB54442D18, %fd36203;
	fma.rn.f64 	%fd36207, %fd36205, 0dBC91A62633145C00, %fd36206;
	fma.rn.f64 	%fd77157, %fd36205, 0dB97B839A252049C0, %fd36207;
	setp.ltu.f64 	%p3506, %fd4995, 0d41E0000000000000;
	@%p3506 bra 	$L__BB0_3558;
	mul.f64 	%fd36208, %fd4994, 0d3F91DF46A2529D3A;
	{ // callseq 449, 0
	.param .b64 param0;
	st.param.f64 	[param0], %fd36208;
	.param .align 16 .b8 retval0[16];
	call.uni (retval0), 
	__internal_trig_reduction_slowpathd, 
	(
	param0
	);
	ld.param.f64 	%fd77157, [retval0];
	ld.param.b32 	%r18527, [retval0+8];
	} // callseq 449
$L__BB0_3558:
	shl.b32 	%r10123, %r18527, 6;
	cvt.u64.u32 	%rd2843, %r10123;
	and.b64  	%rd2844, %rd2843, 64;
	mov.u64 	%rd2845, __cudart_sin_cos_coeffs;
	add.s64 	%rd2846, %rd2845, %rd2844;
	mul.rn.f64 	%fd36213, %fd77157, %fd77157;
	and.b32  	%r10124, %r18527, 1;
	setp.eq.b32 	%p3507, %r10124, 1;
	selp.f64 	%fd36214, 0dBDA8FF8320FD8164, 0d3DE5DB65F9785EBA, %p3507;
	ld.global.nc.v2.f64 	{%fd36215, %fd36216}, [%rd2846];
	fma.rn.f64 	%fd36217, %fd36214, %fd36213, %fd36215;
	fma.rn.f64 	%fd36218, %fd36217, %fd36213, %fd36216;
	ld.global.nc.v2.f64 	{%fd36219, %fd36220}, [%rd2846+16];
	fma.rn.f64 	%fd36221, %fd36218, %fd36213, %fd36219;
	fma.rn.f64 	%fd36222, %fd36221, %fd36213, %fd36220;
	ld.global.nc.v2.f64 	{%fd36223, %fd36224}, [%rd2846+32];
	fma.rn.f64 	%fd36225, %fd36222, %fd36213, %fd36223;
	fma.rn.f64 	%fd36226, %fd36225, %fd36213, %fd36224;
	fma.rn.f64 	%fd36227, %fd36226, %fd77157, %fd77157;
	fma.rn.f64 	%fd36228, %fd36226, %fd36213, 0d3FF0000000000000;
	selp.f64 	%fd36229, %fd36228, %fd36227, %p3507;
	and.b32  	%r10125, %r18527, 2;
	setp.eq.s32 	%p3508, %r10125, 0;
	mov.f64 	%fd77158, 0d0000000000000000;
	sub.f64 	%fd36230, %fd77158, %fd36229;
	selp.f64 	%fd36231, %fd36229, %fd36230, %p3508;
	mul.f64 	%fd36232, %fd5068, %fd36231;
	fma.rn.f64 	%fd36233, %fd5070, %fd5077, %fd36232;
	mul.f64 	%fd36234, %fd5068, %fd5077;
	mul.f64 	%fd36235, %fd5070, %fd36231;
	sub.f64 	%fd36236, %fd36234, %fd36235;
	mul.f64 	%fd36237, %fd36236, %fd36236;
	fma.rn.f64 	%fd36238, %fd36233, %fd36233, %fd36237;
	fma.rn.f64 	%fd36239, %fd5071, %fd5071, %fd36238;
	sqrt.rn.f64 	%fd36240, %fd36239;
	mul.f64 	%fd36241, %fd5040, %fd36233;
	div.rn.f64 	%fd36242, %fd36241, %fd36240;
	mul.f64 	%fd36243, %fd5040, %fd36236;
	div.rn.f64 	%fd36244, %fd36243, %fd36240;
	mul.f64 	%fd36245, %fd5040, %fd5071;
	div.rn.f64 	%fd36246, %fd36245, %fd36240;
	mul.f64 	%fd36247, %fd36242, %fd36242;
	mul.f64 	%fd36248, %fd36244, %fd36244;
	add.f64 	%fd36249, %fd36247, %fd36248;
	fma.rn.f64 	%fd36250, %fd36246, %fd36246, %fd36249;
	sqrt.rn.f64 	%fd5082, %fd36250;
	mul.f64 	%fd36251, %fd5082, %fd5082;
	mul.f64 	%fd36252, %fd36251, %fd5020;
	mul.f64 	%fd36253, %fd36252, 0dBFE0000000000000;
	fma.rn.f64 	%fd36254, %fd36246, 0d0000000000000000, %fd36253;
	add.f64 	%fd36255, %fd36254, %fd36254;
	mul.f64 	%fd36256, %fd36244, %fd36255;
	mul.f64 	%fd36257, %fd36254, %fd36254;
	sub.f64 	%fd36258, %fd36257, %fd36247;
	mul.f64 	%fd36259, %fd36254, 0dC000000000000000;
	mul.f64 	%fd36260, %fd36242, %fd36259;
	sub.f64 	%fd36261, %fd36257, %fd36248;
	mul.f64 	%fd36262, %fd36256, %fd36256;
	mul.f64 	%fd36263, %fd36249, 0d4010000000000000;
	mul.f64 	%fd36264, %fd36263, %fd36258;
	sub.f64 	%fd5083, %fd36262, %fd36264;
	mul.f64 	%fd36265, %fd36260, %fd36260;
	mul.f64 	%fd36266, %fd36263, %fd36261;
	sub.f64 	%fd5084, %fd36265, %fd36266;
	setp.ltu.f64 	%p3509, %fd5083, 0d0000000000000000;
	sqrt.rn.f64 	%fd36267, %fd5083;
	selp.f64 	%fd36268, 0d0000000000000000, %fd36267, %p3509;
	setp.ltu.f64 	%p3510, %fd5084, 0d0000000000000000;
	sqrt.rn.f64 	%fd36269, %fd5084;
	selp.f64 	%fd36270, 0d0000000000000000, %fd36269, %p3510;
	neg.f64 	%fd36271, %fd36256;
	sub.f64 	%fd36272, %fd36271, %fd36268;
	add.f64 	%fd36273, %fd36249, %fd36249;
	div.rn.f64 	%fd5085, %fd36272, %fd36273;
	sub.f64 	%fd36274, %fd36268, %fd36256;
	div.rn.f64 	%fd5086, %fd36274, %fd36273;
	neg.f64 	%fd36275, %fd36260;
	sub.f64 	%fd36276, %fd36275, %fd36270;
	div.rn.f64 	%fd5087, %fd36276, %fd36273;
	sub.f64 	%fd36277, %fd36270, %fd36260;
	div.rn.f64 	%fd5088, %fd36277, %fd36273;
	abs.f64 	%fd36278, %fd5085;
	setp.gt.f64 	%p3511, %fd36278, 0d3FF0000000000000;
	mov.f64 	%fd77159, %fd5086;
	@%p3511 bra 	$L__BB0_3561;
	setp.lt.f64 	%p3512, %fd5086, 0dBFF0000000000000;
	mov.f64 	%fd77159, 0d0000000000000000;
	mov.f64 	%fd77158, %fd5085;
	@%p3512 bra 	$L__BB0_3561;
	setp.gt.f64 	%p3513, %fd5086, 0d3FF0000000000000;
	selp.f64 	%fd77159, 0d0000000000000000, %fd5086, %p3513;
$L__BB0_3561:
	abs.f64 	%fd36281, %fd5087;
	setp.gt.f64 	%p3514, %fd36281, 0d3FF0000000000000;
	mov.f64 	%fd77160, 0d0000000000000000;
	mov.f64 	%fd77161, %fd5088;
	@%p3514 bra 	$L__BB0_3564;
	setp.lt.f64 	%p3515, %fd5088, 0dBFF0000000000000;
	mov.f64 	%fd77161, 0d0000000000000000;
	mov.f64 	%fd77160, %fd5087;
	@%p3515 bra 	$L__BB0_3564;
	setp.gt.f64 	%p3516, %fd5088, 0d3FF0000000000000;
	selp.f64 	%fd77161, 0d0000000000000000, %fd5088, %p3516;
$L__BB0_3564:
	selp.f64 	%fd5095, 0d0000000000000000, %fd77158, %p3509;
	selp.f64 	%fd5096, 0d0000000000000000, %fd77159, %p3509;
	selp.f64 	%fd5097, 0d0000000000000000, %fd77160, %p3510;
	selp.f64 	%fd5098, 0d0000000000000000, %fd77161, %p3510;
	mul.f64 	%fd36283, %fd5097, %fd5097;
	fma.rn.f64 	%fd36284, %fd5095, %fd5095, %fd36283;
	add.f64 	%fd36285, %fd36284, 0dBFF0000000000000;
	abs.f64 	%fd36286, %fd36285;
	mul.f64 	%fd36287, %fd5098, %fd5098;
	fma.rn.f64 	%fd36288, %fd5095, %fd5095, %fd36287;
	add.f64 	%fd36289, %fd36288, 0dBFF0000000000000;
	abs.f64 	%fd36290, %fd36289;
	setp.geu.f64 	%p3519, %fd36286, %fd36290;
	@%p3519 bra 	$L__BB0_3578;
	abs.f64 	%fd5099, %fd5097;
	abs.f64 	%fd5100, %fd5095;
	setp.leu.f64 	%p3540, %fd5100, %fd5099;
	setp.gt.f64 	%p3541, %fd5100, %fd5099;
	selp.f64 	%fd36353, %fd5100, %fd5099, %p3541;
	selp.f64 	%fd36354, %fd5099, %fd5100, %p3541;
	div.rn.f64 	%fd36355, %fd36354, %fd36353;
	mul.f64 	%fd36356, %fd36355, %fd36355;
	fma.rn.f64 	%fd36357, %fd36356, 0dBEF53E1D2A25FF7E, 0d3F2D3B63DBB65B49;
	fma.rn.f64 	%fd36358, %fd36357, %fd36356, 0dBF5312788DDE082E;
	fma.rn.f64 	%fd36359, %fd36358, %fd36356, 0d3F6F9690C8249315;
	fma.rn.f64 	%fd36360, %fd36359, %fd36356, 0dBF82CF5AABC7CF0D;
	fma.rn.f64 	%fd36361, %fd36360, %fd36356, 0d3F9162B0B2A3BFDE;
	fma.rn.f64 	%fd36362, %fd36361, %fd36356, 0dBF9A7256FEB6FC6B;
	fma.rn.f64 	%fd36363, %fd36362, %fd36356, 0d3FA171560CE4A489;
	fma.rn.f64 	%fd36364, %fd36363, %fd36356, 0dBFA4F44D841450E4;
	fma.rn.f64 	%fd36365, %fd36364, %fd36356, 0d3FA7EE3D3F36BB95;
	fma.rn.f64 	%fd36366, %fd36365, %fd36356, 0dBFAAD32AE04A9FD1;
	fma.rn.f64 	%fd36367, %fd36366, %fd36356, 0d3FAE17813D66954F;
	fma.rn.f64 	%fd36368, %fd36367, %fd36356, 0dBFB11089CA9A5BCD;
	fma.rn.f64 	%fd36369, %fd36368, %fd36356, 0d3FB3B12B2DB51738;
	fma.rn.f64 	%fd36370, %fd36369, %fd36356, 0dBFB745D022F8DC5C;
	fma.rn.f64 	%fd36371, %fd36370, %fd36356, 0d3FBC71C709DFE927;
	fma.rn.f64 	%fd36372, %fd36371, %fd36356, 0dBFC2492491FA1744;
	fma.rn.f64 	%fd36373, %fd36372, %fd36356, 0d3FC99999999840D2;
	fma.rn.f64 	%fd36374, %fd36373, %fd36356, 0dBFD555555555544C;
	mul.f64 	%fd36375, %fd36356, %fd36374;
	fma.rn.f64 	%fd5101, %fd36375, %fd36355, %fd36355;
	@%p3540 bra 	$L__BB0_3567;
	{
	.reg .b32 %temp; 
	mov.b64 	{%temp, %r10135}, %fd5097;
	}
	setp.lt.s32 	%p3543, %r10135, 0;
	neg.f64 	%fd36378, %fd5101;
	selp.f64 	%fd36379, %fd5101, %fd36378, %p3543;
	add.f64 	%fd77162, %fd36379, 0d3FF921FB54442D18;
	bra.uni 	$L__BB0_3568;
$L__BB0_3567:
	{
	.reg .b32 %temp; 
	mov.b64 	{%temp, %r10134}, %fd5097;
	}
	setp.lt.s32 	%p3542, %r10134, 0;
	mov.f64 	%fd36376, 0d400921FB54442D18;
	sub.f64 	%fd36377, %fd36376, %fd5101;
	selp.f64 	%fd77162, %fd36377, %fd5101, %p3542;
$L__BB0_3568:
	setp.gt.f64 	%p3544, %fd5100, %fd5099;
	selp.f64 	%fd36380, %fd5100, %fd5099, %p3544;
	setp.neu.f64 	%p3545, %fd36380, 0d0000000000000000;
	@%p3545 bra 	$L__BB0_3570;
	{
	.reg .b32 %temp; 
	mov.b64 	{%temp, %r10137}, %fd5097;
	}
	setp.lt.s32 	%p3548, %r10137, 0;
	selp.f64 	%fd77163, 0d400921FB54442D18, 0d0000000000000000, %p3548;
	bra.uni 	$L__BB0_3571;
$L__BB0_3570:
	setp.eq.f64 	%p3546, %fd5099, %fd5100;
	{
	.reg .b32 %temp; 
	mov.b64 	{%temp, %r10136}, %fd5097;
	}
	setp.lt.s32 	%p3547, %r10136, 0;
	selp.f64 	%fd36381, 0d4002D97C7F3321D2, 0d3FE921FB54442D18, %p3547;
	selp.f64 	%fd77163, %fd36381, %fd77162, %p3546;
$L__BB0_3571:
	add.rn.f64 	%fd36382, %fd5099, %fd5100;
	setp.nan.f64 	%p3549, %fd36382, %fd36382;
	copysign.f64 	%fd36383, %fd5095, %fd77163;
	selp.f64 	%fd77170, %fd36382, %fd36383, %p3549;
	abs.f64 	%fd5109, %fd5098;
	abs.f64 	%fd5110, %fd5096;
	setp.leu.f64 	%p3550, %fd5110, %fd5109;
	setp.gt.f64 	%p3551, %fd5110, %fd5109;
	selp.f64 	%fd36384, %fd5110, %fd5109, %p3551;
	selp.f64 	%fd36385, %fd5109, %fd5110, %p3551;
	div.rn.f64 	%fd36386, %fd36385, %fd36384;
	mul.f64 	%fd36387, %fd36386, %fd36386;
	fma.rn.f64 	%fd36388, %fd36387, 0dBEF53E1D2A25FF7E, 0d3F2D3B63DBB65B49;
	fma.rn.f64 	%fd36389, %fd36388, %fd36387, 0dBF5312788DDE082E;
	fma.rn.f64 	%fd36390, %fd36389, %fd36387, 0d3F6F9690C8249315;
	fma.rn.f64 	%fd36391, %fd36390, %fd36387, 0dBF82CF5AABC7CF0D;
	fma.rn.f64 	%fd36392, %fd36391, %fd36387, 0d3F9162B0B2A3BFDE;
	fma.rn.f64 	%fd36393, %fd36392, %fd36387, 0dBF9A7256FEB6FC6B;
	fma.rn.f64 	%fd36394, %fd36393, %fd36387, 0d3FA171560CE4A489;
	fma.rn.f64 	%fd36395, %fd36394, %fd36387, 0dBFA4F44D841450E4;
	fma.rn.f64 	%fd36396, %fd36395, %fd36387, 0d3FA7EE3D3F36BB95;
	fma.rn.f64 	%fd36397, %fd36396, %fd36387, 0dBFAAD32AE04A9FD1;
	fma.rn.f64 	%fd36398, %fd36397, %fd36387, 0d3FAE17813D66954F;
	fma.rn.f64 	%fd36399, %fd36398, %fd36387, 0dBFB11089CA9A5BCD;
	fma.rn.f64 	%fd36400, %fd36399, %fd36387, 0d3FB3B12B2DB51738;
	fma.rn.f64 	%fd36401, %fd36400, %fd36387, 0dBFB745D022F8DC5C;
	fma.rn.f64 	%fd36402, %fd36401, %fd36387, 0d3FBC71C709DFE927;
	fma.rn.f64 	%fd36403, %fd36402, %fd36387, 0dBFC2492491FA1744;
	fma.rn.f64 	%fd36404, %fd36403, %fd36387, 0d3FC99999999840D2;
	fma.rn.f64 	%fd36405, %fd36404, %fd36387, 0dBFD555555555544C;
	mul.f64 	%fd36406, %fd36387, %fd36405;
	fma.rn.f64 	%fd5111, %fd36406, %fd36386, %fd36386;
	@%p3550 bra 	$L__BB0_3573;
	{
	.reg .b32 %temp; 
	mov.b64 	{%temp, %r10139}, %fd5098;
	}
	setp.lt.s32 	%p3553, %r10139, 0;
	neg.f64 	%fd36409, %fd5111;
	selp.f64 	%fd36410, %fd5111, %fd36409, %p3553;
	add.f64 	%fd77164, %fd36410, 0d3FF921FB54442D18;
	bra.uni 	$L__BB0_3574;
$L__BB0_3573:
	{
	.reg .b32 %temp; 
	mov.b64 	{%temp, %r10138}, %fd5098;
	}
	setp.lt.s32 	%p3552, %r10138, 0;
	mov.f64 	%fd36407, 0d400921FB54442D18;
	sub.f64 	%fd36408, %fd36407, %fd5111;
	selp.f64 	%fd77164, %fd36408, %fd5111, %p3552;
$L__BB0_3574:
	setp.gt.f64 	%p3554, %fd5110, %fd5109;
	selp.f64 	%fd36411, %fd5110, %fd5109, %p3554;
	setp.neu.f64 	%p3555, %fd36411, 0d0000000000000000;
	@%p3555 bra 	$L__BB0_3576;
	{
	.reg .b32 %temp; 
	mov.b64 	{%temp, %r10141}, %fd5098;
	}
	setp.lt.s32 	%p3558, %r10141, 0;
	selp.f64 	%fd77165, 0d400921FB54442D18, 0d0000000000000000, %p3558;
	bra.uni 	$L__BB0_3577;
$L__BB0_3576:
	setp.eq.f64 	%p3556, %fd5109, %fd5110;
	{
	.reg .b32 %temp; 
	mov.b64 	{%temp, %r10140}, %fd5098;
	}
	setp.lt.s32 	%p3557, %r10140, 0;
	selp.f64 	%fd36412, 0d4002D97C7F3321D2, 0d3FE921FB54442D18, %p3557;
	selp.f64 	%fd77165, %fd36412, %fd77164, %p3556;
$L__BB0_3577:
	add.rn.f64 	%fd36413, %fd5109, %fd5110;
	setp.nan.f64 	%p3559, %fd36413, %fd36413;
	copysign.f64 	%fd36414, %fd5096, %fd77165;
	selp.f64 	%fd77171, %fd36413, %fd36414, %p3559;
	bra.uni 	$L__BB0_3591;
$L__BB0_3578:
	abs.f64 	%fd5119, %fd5098;
	abs.f64 	%fd5120, %fd5095;
	setp.leu.f64 	%p3520, %fd5120, %fd5119;
	setp.gt.f64 	%p3521, %fd5120, %fd5119;
	selp.f64 	%fd36291, %fd5120, %fd5119, %p3521;
	selp.f64 	%fd36292, %fd5119, %fd5120, %p3521;
	div.rn.f64 	%fd36293, %fd36292, %fd36291;
	mul.f64 	%fd36294, %fd36293, %fd36293;
	fma.rn.f64 	%fd36295, %fd36294, 0dBEF53E1D2A25FF7E, 0d3F2D3B63DBB65B49;
	fma.rn.f64 	%fd36296, %fd36295, %fd36294, 0dBF5312788DDE082E;
	fma.rn.f64 	%fd36297, %fd36296, %fd36294, 0d3F6F9690C8249315;
	fma.rn.f64 	%fd36298, %fd36297, %fd36294, 0dBF82CF5AABC7CF0D;
	fma.rn.f64 	%fd36299, %fd36298, %fd36294, 0d3F9162B0B2A3BFDE;
	fma.rn.f64 	%fd36300, %fd36299, %fd36294, 0dBF9A7256FEB6FC6B;
	fma.rn.f64 	%fd36301, %fd36300, %fd36294, 0d3FA171560CE4A489;
	fma.rn.f64 	%fd36302, %fd36301, %fd36294, 0dBFA4F44D841450E4;
	fma.rn.f64 	%fd36303, %fd36302, %fd36294, 0d3FA7EE3D3F36BB95;
	fma.rn.f64 	%fd36304, %fd36303, %fd36294, 0dBFAAD32AE04A9FD1;
	fma.rn.f64 	%fd36305, %fd36304, %fd36294, 0d3FAE17813D66954F;
	fma.rn.f64 	%fd36306, %fd36305, %fd36294, 0dBFB11089CA9A5BCD;
	fma.rn.f64 	%fd36307, %fd36306, %fd36294, 0d3FB3B12B2DB51738;
	fma.rn.f64 	%fd36308, %fd36307, %fd36294, 0dBFB745D022F8DC5C;
	fma.rn.f64 	%fd36309, %fd36308, %fd36294, 0d3FBC71C709DFE927;
	fma.rn.f64 	%fd36310, %fd36309, %fd36294, 0dBFC2492491FA1744;
	fma.rn.f64 	%fd36311, %fd36310, %fd36294, 0d3FC99999999840D2;
	fma.rn.f64 	%fd36312, %fd36311, %fd36294, 0dBFD555555555544C;
	mul.f64 	%fd36313, %fd36294, %fd36312;
	fma.rn.f64 	%fd5121, %fd36313, %fd36293, %fd36293;
	@%p3520 bra 	$L__BB0_3580;
	{
	.reg .b32 %temp; 
	mov.b64 	{%temp, %r10127}, %fd5098;
	}
	setp.lt.s32 	%p3523, %r10127, 0;
	neg.f64 	%fd36316, %fd5121;
	selp.f64 	%fd36317, %fd5121, %fd36316, %p3523;
	add.f64 	%fd77166, %fd36317, 0d3FF921FB54442D18;
	bra.uni 	$L__BB0_3581;
$L__BB0_3580:
	{
	.reg .b32 %temp; 
	mov.b64 	{%temp, %r10126}, %fd5098;
	}
	setp.lt.s32 	%p3522, %r10126, 0;
	mov.f64 	%fd36314, 0d400921FB54442D18;
	sub.f64 	%fd36315, %fd36314, %fd5121;
	selp.f64 	%fd77166, %fd36315, %fd5121, %p3522;
$L__BB0_3581:
	setp.gt.f64 	%p3524, %fd5120, %fd5119;
	selp.f64 	%fd36318, %fd5120, %fd5119, %p3524;
	setp.neu.f64 	%p3525, %fd36318, 0d0000000000000000;
	@%p3525 bra 	$L__BB0_3583;
	{
	.reg .b32 %temp; 
	mov.b64 	{%temp, %r10129}, %fd5098;
	}
	setp.lt.s32 	%p3528, %r10129, 0;
	selp.f64 	%fd77167, 0d400921FB54442D18, 0d0000000000000000, %p3528;
	bra.uni 	$L__BB0_3584;
$L__BB0_3583:
	setp.eq.f64 	%p3526, %fd5119, %fd5120;
	{
	.reg .b32 %temp; 
	mov.b64 	{%temp, %r10128}, %fd5098;
	}
	setp.lt.s32 	%p3527, %r10128, 0;
	selp.f64 	%fd36319, 0d4002D97C7F3321D2, 0d3FE921FB54442D18, %p3527;
	selp.f64 	%fd77167, %fd36319, %fd77166, %p3526;
$L__BB0_3584:
	add.rn.f64 	%fd36320, %fd5119, %fd5120;
	setp.nan.f64 	%p3529, %fd36320, %fd36320;
	copysign.f64 	%fd36321, %fd5095, %fd77167;
	selp.f64 	%fd77170, %fd36320, %fd36321, %p3529;
	abs.f64 	%fd5129, %fd5097;
	abs.f64 	%fd5130, %fd5096;
	setp.leu.f64 	%p3530, %fd5130, %fd5129;
	setp.gt.f64 	%p3531, %fd5130, %fd5129;
	selp.f64 	%fd36322, %fd5130, %fd5129, %p3531;
	selp.f64 	%fd36323, %fd5129, %fd5130, %p3531;
	div.rn.f64 	%fd36324, %fd36323, %fd36322;
	mul.f64 	%fd36325, %fd36324, %fd36324;
	fma.rn.f64 	%fd36326, %fd36325, 0dBEF53E1D2A25FF7E, 0d3F2D3B63DBB65B49;
	fma.rn.f64 	%fd36327, %fd36326, %fd36325, 0dBF5312788DDE082E;
	fma.rn.f64 	%fd36328, %fd36327, %fd36325, 0d3F6F9690C8249315;
	fma.rn.f64 	%fd36329, %fd36328, %fd36325, 0dBF82CF5AABC7CF0D;
	fma.rn.f64 	%fd36330, %fd36329, %fd36325, 0d3F9162B0B2A3BFDE;
	fma.rn.f64 	%fd36331, %fd36330, %fd36325, 0dBF9A7256FEB6FC6B;
	fma.rn.f64 	%fd36332, %fd36331, %fd36325, 0d3FA171560CE4A489;
	fma.rn.f64 	%fd36333, %fd36332, %fd36325, 0dBFA4F44D841450E4;
	fma.rn.f64 	%fd36334, %fd36333, %fd36325, 0d3FA7EE3D3F36BB95;
	fma.rn.f64 	%fd36335, %fd36334, %fd36325, 0dBFAAD32AE04A9FD1;
	fma.rn.f64 	%fd36336, %fd36335, %fd36325, 0d3FAE17813D66954F;
	fma.rn.f64 	%fd36337, %fd36336, %fd36325, 0dBFB11089CA9A5BCD;
	fma.rn.f64 	%fd36338, %fd36337, %fd36325, 0d3FB3B12B2DB51738;
	fma.rn.f64 	%fd36339, %fd36338, %fd36325, 0dBFB745D022F8DC5C;
	fma.rn.f64 	%fd36340, %fd36339, %fd36325, 0d3FBC71C709DFE927;
	fma.rn.f64 	%fd36341, %fd36340, %fd36325, 0dBFC2492491FA1744;
	fma.rn.f64 	%fd36342, %fd36341, %fd36325, 0d3FC99999999840D2;
	fma.rn.f64 	%fd36343, %fd36342, %fd36325, 0dBFD555555555544C;
	mul.f64 	%fd36344, %fd36325, %fd36343;
	fma.rn.f64 	%fd5131, %fd36344, %fd36324, %fd36324;
	@%p3530 bra 	$L__BB0_3586;
	{
	.reg .b32 %temp; 
	mov.b64 	{%temp, %r10131}, %fd5097;
	}
	setp.lt.s32 	%p3533, %r10131, 0;
	neg.f64 	%fd36347, %fd5131;
	selp.f64 	%fd36348, %fd5131, %fd36347, %p3533;
	add.f64 	%fd77168, %fd36348, 0d3FF921FB54442D18;
	bra.uni 	$L__BB0_3587;
$L__BB0_3586:
	{
	.reg .b32 %temp; 
	mov.b64 	{%temp, %r10130}, %fd5097;
	}
	setp.lt.s32 	%p3532, %r10130, 0;
	mov.f64 	%fd36345, 0d400921FB54442D18;
	sub.f64 	%fd36346, %fd36345, %fd5131;
	selp.f64 	%fd77168, %fd36346, %fd5131, %p3532;
$L__BB0_3587:
	setp.gt.f64 	%p3534, %fd5130, %fd5129;
	selp.f64 	%fd36349, %fd5130, %fd5129, %p3534;
	setp.neu.f64 	%p3535, %fd36349, 0d0000000000000000;
	@%p3535 bra 	$L__BB0_3589;
	{
	.reg .b32 %temp; 
	mov.b64 	{%temp, %r10133}, %fd5097;
	}
	setp.lt.s32 	%p3538, %r10133, 0;
	selp.f64 	%fd77169, 0d400921FB54442D18, 0d0000000000000000, %p3538;
	bra.uni 	$L__BB0_3590;
$L__BB0_3589:
	setp.eq.f64 	%p3536, %fd5129, %fd5130;
	{
	.reg .b32 %temp; 
	mov.b64 	{%temp, %r10132}, %fd5097;
	}
	setp.lt.s32 	%p3537, %r10132, 0;
	selp.f64 	%fd36350, 0d4002D97C7F3321D2, 0d3FE921FB54442D18, %p3537;
	selp.f64 	%fd77169, %fd36350, %fd77168, %p3536;
$L__BB0_3590:
	add.rn.f64 	%fd36351, %fd5129, %fd5130;
	setp.nan.f64 	%p3539, %fd36351, %fd36351;
	copysign.f64 	%fd36352, %fd5096, %fd77169;
	selp.f64 	%fd77171, %fd36351, %fd36352, %p3539;
$L__BB0_3591:
	mul.f64 	%fd36415, %fd77171, 0d404CA5DC1A63C1F5;
	mul.f64 	%fd36416, %fd77170, 0d404CA5DC1A63C1F5;
	sub.f64 	%fd36417, %fd36416, %fd4994;
	abs.f64 	%fd36418, %fd36417;
	sub.f64 	%fd36419, %fd36415, %fd4994;
	abs.f64 	%fd36420, %fd36419;
	setp.lt.f64 	%p3560, %fd36418, %fd36420;
	selp.f64 	%fd36421, %fd36416, %fd36415, %p3560;
	mul.f64 	%fd5141, %fd36421, 0d3F91DF46A2529D3A;
	abs.f64 	%fd36422, %fd5141;
	setp.eq.f64 	%p3561, %fd36422, 0d7FF0000000000000;
	setp.ltu.f64 	%p3562, %fd36422, 0d41E0000000000000;
	or.pred  	%p3563, %p3561, %p3562;
	@%p3563 bra 	$L__BB0_3593;
	{ // callseq 450, 0
	.param .b64 param0;
	st.param.f64 	[param0], %fd5141;
	.param .align 16 .b8 retval0[16];
	call.uni (retval0), 
	__internal_trig_reduction_slowpathd, 
	(
	param0
	);
	ld.param.f64 	%fd36423, [retval0];
	ld.param.b32 	%r10142, [retval0+8];
	} // callseq 450
$L__BB0_3593:
	mul.f64 	%fd36425, %fd5069, %fd5069;
	fma.rn.f64 	%fd36426, %fd5068, %fd5068, %fd36425;
	sqrt.rn.f64 	%fd36427, %fd36426;
	div.rn.f64 	%fd5142, %fd5069, %fd36427;
	{
	.reg .b32 %temp; 
	mov.b64 	{%temp, %r2122}, %fd5142;
	}
	abs.f64 	%fd5143, %fd5142;
	{
	.reg .b32 %temp; 
	mov.b64 	{%temp, %r10144}, %fd5143;
	}
	setp.gt.s32 	%p3564, %r10144, 1071801957;
	@%p3564 bra 	$L__BB0_3597;
	mul.f64 	%fd36468, %fd5142, %fd5142;
	fma.rn.f64 	%fd36469, %fd36468, 0d3FB0066BDC1895E9, 0dBFB3823B180754AF;
	fma.rn.f64 	%fd36470, %fd36469, %fd36468, 0d3FB11E52CC2F79AE;
	fma.rn.f64 	%fd36471, %fd36470, %fd36468, 0dBF924EAF3526861B;
	fma.rn.f64 	%fd36472, %fd36471, %fd36468, 0d3F91DF02A31E6CB7;
	fma.rn.f64 	%fd36473, %fd36472, %fd36468, 0d3F847D18B0EEC6CC;
	fma.rn.f64 	%fd36474, %fd36473, %fd36468, 0d3F8D0AF961BA53B0;
	fma.rn.f64 	%fd36475, %fd36474, %fd36468, 0d3F91BF7734CF1C48;
	fma.rn.f64 	%fd36476, %fd36475, %fd36468, 0d3F96E91483144EF7;
	fma.rn.f64 	%fd36477, %fd36476, %fd36468, 0d3F9F1C6E0A4F9F81;
	fma.rn.f64 	%fd36478, %fd36477, %fd36468, 0d3FA6DB6DC27FA92B;
	fma.rn.f64 	%fd36479, %fd36478, %fd36468, 0d3FB333333320F91B;
	fma.rn.f64 	%fd36480, %fd36479, %fd36468, 0d3FC5555555555F4D;
	mul.f64 	%fd36481, %fd36468, %fd36480;
	fma.rn.f64 	%fd5144, %fd36481, %fd5143, %fd5143;
	setp.gt.s32 	%p3568, %r2122, -1;
	@%p3568 bra 	$L__BB0_3596;
	mov.f64 	%fd36486, 0d3C91A62633145C07;
	add.rn.f64 	%fd36487, %fd5144, %fd36486;
	mov.f64 	%fd36488, 0d3FF921FB54442D18;
	add.rn.f64 	%fd77172, %fd36488, %fd36487;
	bra.uni 	$L__BB0_3598;
$L__BB0_3596:
	mov.f64 	%fd36482, 0dBC91A62633145C07;
	add.rn.f64 	%fd36483, %fd5144, %fd36482;
	neg.f64 	%fd36484, %fd36483;
	mov.f64 	%fd36485, 0d3FF921FB54442D18;
	add.rn.f64 	%fd77172, %fd36485, %fd36484;
	bra.uni 	$L__BB0_3598;
$L__BB0_3597:
	mov.f64 	%fd36428, 0d3FF0000000000000;
	sub.f64 	%fd36429, %fd36428, %fd5143;
	{
	.reg .b32 %temp; 
	mov.b64 	{%r10145, %temp}, %fd36429;
	}
	{
	.reg .b32 %temp; 
	mov.b64 	{%temp, %r10146}, %fd36429;
	}
	add.s32 	%r10147, %r10146, -1048576;
	mov.b64 	%fd36430, {%r10145, %r10147};
	rsqrt.approx.ftz.f64 	%fd36431, %fd36430;
	{
	.reg .b32 %temp; 
	mov.b64 	{%r10148, %temp}, %fd36431;
	}
	{
	.reg .b32 %temp; 
	mov.b64 	{%temp, %r10149}, %fd36431;
	}
	add.s32 	%r10150, %r10149, -1048576;
	mov.b64 	%fd36432, {%r10148, %r10150};
	mul.f64 	%fd36433, %fd36430, %fd36431;
	neg.f64 	%fd36434, %fd36433;
	fma.rn.f64 	%fd36435, %fd36433, %fd36434, %fd36430;
	fma.rn.f64 	%fd36436, %fd36435, %fd36432, %fd36433;
	neg.f64 	%fd36437, %fd36436;
	fma.rn.f64 	%fd36438, %fd36431, %fd36437, 0d3FF0000000000000;
	fma.rn.f64 	%fd36439, %fd36438, %fd36432, %fd36432;
	fma.rn.f64 	%fd36440, %fd36436, %fd36437, %fd36430;
	fma.rn.f64 	%fd36441, %fd36440, %fd36439, %fd36436;
	{
	.reg .b32 %temp; 
	mov.b64 	{%r10151, %temp}, %fd36441;
	}
	{
	.reg .b32 %temp; 
	mov.b64 	{%temp, %r10152}, %fd36441;
	}
	add.s32 	%r10153, %r10152, 1048576;
	mov.b64 	%fd36442, {%r10151, %r10153};
	fma.rn.f64 	%fd36443, %fd36429, 0d3EC715B371155F70, 0dBEBAC2FE66FAAC4B;
	fma.rn.f64 	%fd36444, %fd36443, %fd36429, 0d3ED9A9B88EFCD9B8;
	fma.rn.f64 	%fd36445, %fd36444, %fd36429, 0d3EDD0F40A8A0C4C3;
	fma.rn.f64 	%fd36446, %fd36445, %fd36429, 0d3EF46D4CFA9E0E1F;
	fma.rn.f64 	%fd36447, %fd36446, %fd36429, 0d3F079C168D1E2422;
	fma.rn.f64 	%fd36448, %fd36447, %fd36429, 0d3F1C9A88C3BCA540;
	fma.rn.f64 	%fd36449, %fd36448, %fd36429, 0d3F31C4E64BD476DF;
	fma.rn.f64 	%fd36450, %fd36449, %fd36429, 0d3F46E8BA60009C8F;
	fma.rn.f64 	%fd36451, %fd36450, %fd36429, 0d3F5F1C71C62B05A2;
	fma.rn.f64 	%fd36452, %fd36451, %fd36429, 0d3F76DB6DB6DC9F2C;
	fma.rn.f64 	%fd36453, %fd36452, %fd36429, 0d3F9333333333329C;
	fma.rn.f64 	%fd36454, %fd36453, %fd36429, 0d3FB5555555555555;
	setp.lt.s32 	%p3565, %r10146, 1;
	mov.f64 	%fd36455, 0d0000000000000000;
	mul.rn.f64 	%fd36456, %fd5143, %fd36455;
	mul.f64 	%fd36457, %fd36429, %fd36454;
	fma.rn.f64 	%fd36458, %fd36457, %fd36442, %fd36442;
	selp.f64 	%fd36459, %fd36456, %fd36458, %p3565;
	setp.lt.s32 	%p3566, %r10146, 0;
	mov.f64 	%fd36460, 0d7FF0000000000000;
	mul.rn.f64 	%fd36461, %fd36459, %fd36460;
	selp.f64 	%fd36462, %fd36461, %fd36459, %p3566;
	setp.lt.s32 	%p3567, %r2122, 0;
	mov.f64 	%fd36463, 0dBCA1A62633145C07;
	add.rn.f64 	%fd36464, %fd36462, %fd36463;
	neg.f64 	%fd36465, %fd36464;
	mov.f64 	%fd36466, 0d400921FB54442D18;
	add.rn.f64 	%fd36467, %fd36466, %fd36465;
	selp.f64 	%fd77172, %fd36467, %fd36462, %p3567;
$L__BB0_3598:
	mul.f64 	%fd36489, %fd77172, 0d404CA5DC1A63C1F5;
	setp.gt.f64 	%p3569, %fd5068, 0d0000000000000000;
	neg.f64 	%fd36490, %fd36489;
	selp.f64 	%fd36491, %fd36490, %fd36489, %p3569;
	mul.f64 	%fd5149, %fd36491, 0d3F91DF46A2529D3A;
	abs.f64 	%fd5150, %fd5149;
	setp.neu.f64 	%p3570, %fd5150, 0d7FF0000000000000;
	@%p3570 bra 	$L__BB0_3600;
	mov.f64 	%fd36497, 0d0000000000000000;
	mul.rn.f64 	%fd77173, %fd5149, %fd36497;
	mov.b32 	%r18528, 0;
	bra.uni 	$L__BB0_3602;
$L__BB0_3600:
	mul.f64 	%fd36492, %fd5149, 0d3FE45F306DC9C883;
	cvt.rni.s32.f64 	%r18528, %fd36492;
	cvt.rn.f64.s32 	%fd36493, %r18528;
	fma.rn.f64 	%fd36494, %fd36493, 0dBFF921FB54442D18, %fd5149;
	fma.rn.f64 	%fd36495, %fd36493, 0dBC91A62633145C00, %fd36494;
	fma.rn.f64 	%fd77173, %fd36493, 0dB97B839A252049C0, %fd36495;
	setp.ltu.f64 	%p3571, %fd5150, 0d41E0000000000000;
	@%p3571 bra 	$L__BB0_3602;
	{ // callseq 451, 0
	.param .b64 param0;
	st.param.f64 	[param0], %fd5149;
	.param .align 16 .b8 retval0[16];
	call.uni (retval0), 
	__internal_trig_reduction_slowpathd, 
	(
	param0
	);
	ld.param.f64 	%fd77173, [retval0];
	ld.param.b32 	%r18528, [retval0+8];
	} // callseq 451
$L__BB0_3602:
	shl.b32 	%r10156, %r18528, 6;
	cvt.u64.u32 	%rd2847, %r10156;
	and.b64  	%rd2848, %rd2847, 64;
	mov.u64 	%rd2849, __cudart_sin_cos_coeffs;
	add.s64 	%rd2850, %rd2849, %rd2848;
	mul.rn.f64 	%fd36498, %fd77173, %fd77173;
	and.b32  	%r10157, %r18528, 1;
	setp.eq.b32 	%p3573, %r10157, 1;
	selp.f64 	%fd36499, 0dBDA8FF8320FD8164, 0d3DE5DB65F9785EBA, %p3573;
	ld.global.nc.v2.f64 	{%fd36500, %fd36501}, [%rd2850];
	fma.rn.f64 	%fd36502, %fd36499, %fd36498, %fd36500;
	fma.rn.f64 	%fd36503, %fd36502, %fd36498, %fd36501;
	ld.global.nc.v2.f64 	{%fd36504, %fd36505}, [%rd2850+16];
	fma.rn.f64 	%fd36506, %fd36503, %fd36498, %fd36504;
	fma.rn.f64 	%fd36507, %fd36506, %fd36498, %fd36505;
	ld.global.nc.v2.f64 	{%fd36508, %fd36509}, [%rd2850+32];
	fma.rn.f64 	%fd36510, %fd36507, %fd36498, %fd36508;
	fma.rn.f64 	%fd36511, %fd36510, %fd36498, %fd36509;
	fma.rn.f64 	%fd36512, %fd36511, %fd77173, %fd77173;
	fma.rn.f64 	%fd36513, %fd36511, %fd36498, 0d3FF0000000000000;
	selp.f64 	%fd36514, %fd36513, %fd36512, %p3573;
	and.b32  	%r10158, %r18528, 2;
	setp.eq.s32 	%p3574, %r10158, 0;
	mov.f64 	%fd36515, 0d0000000000000000;
	sub.f64 	%fd36516, %fd36515, %fd36514;
	selp.f64 	%fd5155, %fd36514, %fd36516, %p3574;
	@%p3570 bra 	$L__BB0_3604;
	mov.f64 	%fd36522, 0d0000000000000000;
	mul.rn.f64 	%fd77175, %fd5149, %fd36522;
	mov.b32 	%r18530, 1;
	bra.uni 	$L__BB0_3607;
$L__BB0_3604:
	mul.f64 	%fd36517, %fd5149, 0d3FE45F306DC9C883;
	cvt.rni.s32.f64 	%r18529, %fd36517;
	cvt.rn.f64.s32 	%fd36518, %r18529;
	fma.rn.f64 	%fd36519, %fd36518, 0dBFF921FB54442D18, %fd5149;
	fma.rn.f64 	%fd36520, %fd36518, 0dBC91A62633145C00, %fd36519;
	fma.rn.f64 	%fd77175, %fd36518, 0dB97B839A252049C0, %fd36520;
	setp.ltu.f64 	%p3575, %fd5150, 0d41E0000000000000;
	@%p3575 bra 	$L__BB0_3606;
	{ // callseq 452, 0
	.param .b64 param0;
	st.param.f64 	[param0], %fd5149;
	.param .align 16 .b8 retval0[16];
	call.uni (retval0), 
	__internal_trig_reduction_slowpathd, 
	(
	param0
	);
	ld.param.f64 	%fd77175, [retval0];
	ld.param.b32 	%r18529, [retval0+8];
	} // callseq 452
$L__BB0_3606:
	add.s32 	%r18530, %r18529, 1;
$L__BB0_3607:
	shl.b32 	%r10161, %r18530, 6;
	cvt.u64.u32 	%rd2851, %r10161;
	and.b64  	%rd2852, %rd2851, 64;
	mov.u64 	%rd2853, __cudart_sin_cos_coeffs;
	add.s64 	%rd2854, %rd2853, %rd2852;
	mul.rn.f64 	%fd36523, %fd77175, %fd77175;
	and.b32  	%r10162, %r18530, 1;
	setp.eq.b32 	%p3576, %r10162, 1;
	selp.f64 	%fd36524, 0dBDA8FF8320FD8164, 0d3DE5DB65F9785EBA, %p3576;
	ld.global.nc.v2.f64 	{%fd36525, %fd36526}, [%rd2854];
	fma.rn.f64 	%fd36527, %fd36524, %fd36523, %fd36525;
	fma.rn.f64 	%fd36528, %fd36527, %fd36523, %fd36526;
	ld.global.nc.v2.f64 	{%fd36529, %fd36530}, [%rd2854+16];
	fma.rn.f64 	%fd36531, %fd36528, %fd36523, %fd36529;
	fma.rn.f64 	%fd36532, %fd36531, %fd36523, %fd36530;
	ld.global.nc.v2.f64 	{%fd36533, %fd36534}, [%rd2854+32];
	fma.rn.f64 	%fd36535, %fd36532, %fd36523, %fd36533;
	fma.rn.f64 	%fd36536, %fd36535, %fd36523, %fd36534;
	fma.rn.f64 	%fd36537, %fd36536, %fd77175, %fd77175;
	fma.rn.f64 	%fd36538, %fd36536, %fd36523, 0d3FF0000000000000;
	selp.f64 	%fd36539, %fd36538, %fd36537, %p3576;
	and.b32  	%r10163, %r18530, 2;
	setp.eq.s32 	%p3577, %r10163, 0;
	mov.f64 	%fd36540, 0d0000000000000000;
	sub.f64 	%fd36541, %fd36540, %fd36539;
	selp.f64 	%fd5161, %fd36539, %fd36541, %p3577;
	mul.f64 	%fd36542, %fd5020, %fd5082;
	mul.f64 	%fd5162, %fd36542, 0d3FE0000000000000;
	{
	.reg .b32 %temp; 
	mov.b64 	{%temp, %r10164}, %fd5162;
	}
	mov.b32 	%f35, %r10164;
	abs.f32 	%f36, %f35;
	setp.geu.f32 	%p3578, %f36, 0f3FE26666;
	@%p3578 bra 	$L__BB0_3609;
	mul.f64 	%fd36576, %fd5162, %fd5162;
	fma.rn.f64 	%fd36577, %fd36576, 0d3FB0066BDC1895E9, 0dBFB3823B180754AF;
	fma.rn.f64 	%fd36578, %fd36577, %fd36576, 0d3FB11E52CC2F79AE;
	fma.rn.f64 	%fd36579, %fd36578, %fd36576, 0dBF924EAF3526861B;
	fma.rn.f64 	%fd36580, %fd36579, %fd36576, 0d3F91DF02A31E6CB7;
	fma.rn.f64 	%fd36581, %fd36580, %fd36576, 0d3F847D18B0EEC6CC;
	fma.rn.f64 	%fd36582, %fd36581, %fd36576, 0d3F8D0AF961BA53B0;
	fma.rn.f64 	%fd36583, %fd36582, %fd36576, 0d3F91BF7734CF1C48;
	fma.rn.f64 	%fd36584, %fd36583, %fd36576, 0d3F96E91483144EF7;
	fma.rn.f64 	%fd36585, %fd36584, %fd36576, 0d3F9F1C6E0A4F9F81;
	fma.rn.f64 	%fd36586, %fd36585, %fd36576, 0d3FA6DB6DC27FA92B;
	fma.rn.f64 	%fd36587, %fd36586, %fd36576, 0d3FB333333320F91B;
	fma.rn.f64 	%fd36588, %fd36587, %fd36576, 0d3FC5555555555F4D;
	mul.f64 	%fd36589, %fd36576, %fd36588;
	fma.rn.f64 	%fd77176, %fd36589, %fd5162, %fd5162;
	bra.uni 	$L__BB0_3610;
$L__BB0_3609:
	abs.f64 	%fd36543, %fd5162;
	fma.rn.f64 	%fd36544, %fd36543, 0dBFE0000000000000, 0d3FE0000000000000;
	rsqrt.approx.ftz.f64 	%fd36545, %fd36544;
	{
	.reg .b32 %temp; 
	mov.b64 	{%r10165, %temp}, %fd36545;
	}
	{
	.reg .b32 %temp; 
	mov.b64 	{%temp, %r10166}, %fd36545;
	}
	add.s32 	%r10167, %r10166, -1048576;
	mov.b64 	%fd36546, {%r10165, %r10167};
	mul.f64 	%fd36547, %fd36544, %fd36545;
	neg.f64 	%fd36548, %fd36547;
	fma.rn.f64 	%fd36549, %fd36547, %fd36548, %fd36544;
	fma.rn.f64 	%fd36550, %fd36549, %fd36546, %fd36547;
	neg.f64 	%fd36551, %fd36550;
	fma.rn.f64 	%fd36552, %fd36545, %fd36551, 0d3FF0000000000000;
	fma.rn.f64 	%fd36553, %fd36552, %fd36546, %fd36546;
	fma.rn.f64 	%fd36554, %fd36550, %fd36551, %fd36544;
	fma.rn.f64 	%fd36555, %fd36554, %fd36553, %fd36550;
	{
	.reg .b32 %temp; 
	mov.b64 	{%temp, %r10168}, %fd36544;
	}
	setp.lt.s32 	%p3579, %r10168, 0;
	selp.f64 	%fd36556, 0dFFF8000000000000, %fd36555, %p3579;
	setp.ne.f64 	%p3580, %fd36544, 0d0000000000000000;
	selp.f64 	%fd36557, %fd36556, %fd36544, %p3580;
	fma.rn.f64 	%fd36558, %fd36544, 0d3FB0066BDC1895E9, 0dBFB3823B180754AF;
	fma.rn.f64 	%fd36559, %fd36558, %fd36544, 0d3FB11E52CC2F79AE;
	fma.rn.f64 	%fd36560, %fd36559, %fd36544, 0dBF924EAF3526861B;
	fma.rn.f64 	%fd36561, %fd36560, %fd36544, 0d3F91DF02A31E6CB7;
	fma.rn.f64 	%fd36562, %fd36561, %fd36544, 0d3F847D18B0EEC6CC;
	fma.rn.f64 	%fd36563, %fd36562, %fd36544, 0d3F8D0AF961BA53B0;
	fma.rn.f64 	%fd36564, %fd36563, %fd36544, 0d3F91BF7734CF1C48;
	fma.rn.f64 	%fd36565, %fd36564, %fd36544, 0d3F96E91483144EF7;
	fma.rn.f64 	%fd36566, %fd36565, %fd36544, 0d3F9F1C6E0A4F9F81;
	fma.rn.f64 	%fd36567, %fd36566, %fd36544, 0d3FA6DB6DC27FA92B;
	fma.rn.f64 	%fd36568, %fd36567, %fd36544, 0d3FB333333320F91B;
	fma.rn.f64 	%fd36569, %fd36568, %fd36544, 0d3FC5555555555F4D;
	mul.f64 	%fd36570, %fd36544, %fd36569;
	mul.f64 	%fd36571, %fd36557, 0dC000000000000000;
	fma.rn.f64 	%fd36572, %fd36571, %fd36570, 0d3C91A62633145C07;
	add.f64 	%fd36573, %fd36571, 0d3FE921FB54442D18;
	add.f64 	%fd36574, %fd36573, %fd36572;
	add.f64 	%fd36575, %fd36574, 0d3FE921FB54442D18;
	copysign.f64 	%fd77176, %fd5162, %fd36575;
$L__BB0_3610:
	mul.f64 	%fd5166, %fd77176, 0d3FFFFFFFFFFFFFFF;
	abs.f64 	%fd5167, %fd5166;
	setp.neu.f64 	%p3581, %fd5167, 0d7FF0000000000000;
	@%p3581 bra 	$L__BB0_3612;
	mov.f64 	%fd36595, 0d0000000000000000;
	mul.rn.f64 	%fd77178, %fd5166, %fd36595;
	mov.pred 	%p9705, -1;
	bra.uni 	$L__BB0_3615;
$L__BB0_3612:
	mul.f64 	%fd36590, %fd5166, 0d3FE45F306DC9C883;
	cvt.rni.s32.f64 	%r18531, %fd36590;
	cvt.rn.f64.s32 	%fd36591, %r18531;
	fma.rn.f64 	%fd36592, %fd36591, 0dBFF921FB54442D18, %fd5166;
	fma.rn.f64 	%fd36593, %fd36591, 0dBC91A62633145C00, %fd36592;
	fma.rn.f64 	%fd77178, %fd36591, 0dB97B839A252049C0, %fd36593;
	setp.ltu.f64 	%p3582, %fd5167, 0d41E0000000000000;
	@%p3582 bra 	$L__BB0_3614;
	{ // callseq 453, 0
	.param .b64 param0;
	st.param.f64 	[param0], %fd5166;
	.param .align 16 .b8 retval0[16];
	call.uni (retval0), 
	__internal_trig_reduction_slowpathd, 
	(
	param0
	);
	ld.param.f64 	%fd77178, [retval0];
	ld.param.b32 	%r18531, [retval0+8];
	} // callseq 453
$L__BB0_3614:
	and.b32  	%r10170, %r18531, 1;
	setp.eq.b32 	%p3583, %r10170, 1;
	not.pred 	%p9705, %p3583;
$L__BB0_3615:
	mul.f64 	%fd36596, %fd77178, %fd77178;
	fma.rn.f64 	%fd36597, %fd36596, 0d3EE48DAC2799BCB9, 0dBEF9757C5B27EBB1;
	fma.rn.f64 	%fd36598, %fd36597, %fd36596, 0d3F0980E90FD91E04;
	fma.rn.f64 	%fd36599, %fd36598, %fd36596, 0dBEFAE2B0417D7E1D;
	fma.rn.f64 	%fd36600, %fd36599, %fd36596, 0d3F119F5341BFBA57;
	fma.rn.f64 	%fd36601, %fd36600, %fd36596, 0d3F15E791A00F6919;
	fma.rn.f64 	%fd36602, %fd36601, %fd36596, 0d3F2FF2E7FADEC73A;
	fma.rn.f64 	%fd36603, %fd36602, %fd36596, 0d3F434BC1B206DA62;
	fma.rn.f64 	%fd36604, %fd36603, %fd36596, 0d3F57DB18EF2F83F9;
	fma.rn.f64 	%fd36605, %fd36604, %fd36596, 0d3F6D6D2E7AE49FBC;
	fma.rn.f64 	%fd36606, %fd36605, %fd36596, 0d3F8226E3A816A776;
	fma.rn.f64 	%fd36607, %fd36606, %fd36596, 0d3F9664F485D25660;
	fma.rn.f64 	%fd36608, %fd36607, %fd36596, 0d3FABA1BA1BABF31D;
	fma.rn.f64 	%fd36609, %fd36608, %fd36596, 0d3FC11111111105D2;
	fma.rn.f64 	%fd36610, %fd36609, %fd36596, 0d3FD555555555555E;
	mul.f64 	%fd5173, %fd36596, %fd36610;
	fma.rn.f64 	%fd77179, %fd5173, %fd77178, %fd77178;
	@%p9705 bra 	$L__BB0_3617;
	fma.rn.f64 	%fd36611, %fd5173, %fd77178, %fd77178;
	sub.f64 	%fd36612, %fd36611, %fd77178;
	neg.f64 	%fd36613, %fd36612;
	fma.rn.f64 	%fd36614, %fd5173, %fd77178, %fd36613;
	rcp.approx.ftz.f64 	%fd36615, %fd36611;
	neg.f64 	%fd36616, %fd36611;
	fma.rn.f64 	%fd36617, %fd36616, %fd36615, 0d3FF0000000000000;
	fma.rn.f64 	%fd36618, %fd36617, %fd36617, %fd36617;
	fma.rn.f64 	%fd36619, %fd36618, %fd36615, %fd36615;
	neg.f64 	%fd36620, %fd36619;
	fma.rn.f64 	%fd36621, %fd36611, %fd36620, 0d3FF0000000000000;
	fma.rn.f64 	%fd36622, %fd36620, %fd36614, %fd36621;
	fma.rn.f64 	%fd77179, %fd36622, %fd36620, %fd36620;
$L__BB0_3617:
	mul.f64 	%fd36623, %fd77179, %fd4990;
	mul.f64 	%fd77181, %fd5155, %fd36623;
	mul.f64 	%fd36624, %fd4985, %fd77179;
	mul.f64 	%fd77180, %fd5161, %fd36624;
	bra.uni 	$L__BB0_3619;
$L__BB0_3618:
	sub.f64 	%fd77181, %fd4992, %fd5016;
	sub.f64 	%fd77180, %fd4993, %fd5017;
$L__BB0_3619:
	ld.param.u64 	%rd8629, [_Z8FitGrainPdPiS0_S_S_S0_S0_S_S_S_S_S_S_S_S_S_S_S_S__param_7];
	setp.lt.s32 	%p3585, %r18506, 1;
	cvta.to.global.u64 	%rd2855, %rd8629;
	mul.lo.s32 	%r10171, %r2, 9;
	mul.wide.s32 	%rd2856, %r10171, 8;
	add.s64 	%rd2857, %rd2855, %rd2856;
	mul.lo.s32 	%r10172, %r18508, 9;
	mul.wide.u32 	%rd2858, %r10172, 8;
	add.s64 	%rd2859, %rd2857, %rd2858;
	ld.global.f64 	%fd36625, [%rd2859+64];
	cvt.rzi.s32.f64 	%r2134, %fd36625;
	@%p3585 bra 	$L__BB0_3624;
	mov.b32 	%r18532, 0;
	bra.uni 	$L__BB0_3622;
$L__BB0_3621:
	add.s32 	%r18532, %r18532, 1;
	setp.eq.s32 	%p3587, %r18532, %r18506;
	@%p3587 bra 	$L__BB0_3624;
$L__BB0_3622:
	shl.b32 	%r10174, %r18532, 3;
	mul.wide.u32 	%rd2860, %r10174, 8;
	add.s64 	%rd2861, %rd31, %rd2860;
	ld.global.f64 	%fd36626, [%rd2861+56];
	cvt.rzi.s32.f64 	%r10175, %fd36626;
	setp.ne.s32 	%p3586, %r10175, %r2134;
	@%p3586 bra 	$L__BB0_3621;
	shl.b32 	%r10176, %r18532, 3;
	mul.wide.u32 	%rd2862, %r10176, 8;
	add.s64 	%rd2863, %rd31, %rd2862;
	ld.global.f64 	%fd36627, [%rd2863];
	sub.f64 	%fd36628, %fd77181, %fd36627;
	ld.global.f64 	%fd36629, [%rd2863+8];
	sub.f64 	%fd36630, %fd77180, %fd36629;
	mul.f64 	%fd36631, %fd36630, %fd36630;
	fma.rn.f64 	%fd36632, %fd36628, %fd36628, %fd36631;
	sqrt.rn.f64 	%fd36633, %fd36632;
	add.f64 	%fd77136, %fd77136, %fd36633;
$L__BB0_3624:
	add.s32 	%r18508, %r18508, 1;
	setp.ne.s32 	%p3588, %r18508, %r1;
	@%p3588 bra 	$L__BB0_3502;
$L__BB0_3625:
	add.s32 	%r18348, %r18348, 2;
	setp.lt.f64 	%p3589, %fd77136, %fd4110;
	@%p3589 bra 	$L__BB0_3251;
	mul.wide.u32 	%rd2864, %r18347, 8;
	add.s64 	%rd2865, %rd37, %rd2864;
	ld.global.f64 	%fd36634, [%rd2865];
	add.f64 	%fd36635, %fd4115, %fd36634;
	st.global.f64 	[%rd2865], %fd36635;
	add.s32 	%r18347, %r18347, 1;
	setp.ne.s32 	%p3590, %r18347, 12;
	@%p3590 bra 	$L__BB0_2876;
	ld.global.f64 	%fd77188, [%rd37];
	ld.global.f64 	%fd77187, [%rd37+8];
	ld.global.f64 	%fd77186, [%rd37+16];
$L__BB0_3628:
	setp.lt.s32 	%p3591, %r1, 1;
	@%p3591 bra 	$L__BB0_3786;
	mov.b32 	%r18534, 0;
	mul.lo.s32 	%r10179, %r2, 9;
	mul.wide.s32 	%rd2868, %r10179, 8;
	mov.u64 	%rd2874, __cudart_sin_cos_coeffs;
$L__BB0_3630:
	ld.param.u64 	%rd8630, [_Z8FitGrainPdPiS0_S_S_S0_S0_S_S_S_S_S_S_S_S_S_S_S_S__param_7];
	ld.param.u64 	%rd8025, [_Z8FitGrainPdPiS0_S_S_S0_S0_S_S_S_S_S_S_S_S_S_S_S_S__param_0];
	ld.global.f64 	%fd5195, [%rd37];
	ld.global.f64 	%fd5196, [%rd37+8];
	ld.global.f64 	%fd5197, [%rd37+16];
	cvta.to.global.u64 	%rd2866, %rd8025;
	ld.global.f64 	%fd5198, [%rd2866];
	mul.lo.s32 	%r10178, %r18534, 9;
	cvta.to.global.u64 	%rd2867, %rd8630;
	add.s64 	%rd2869, %rd2867, %rd2868;
	mul.wide.u32 	%rd2870, %r10178, 8;
	add.s64 	%rd2871, %rd2869, %rd2870;
	ld.global.f64 	%fd5199, [%rd2871+40];
	ld.global.f64 	%fd5200, [%rd2871+48];
	ld.global.f64 	%fd77233, [%rd2871+32];
	ld.global.f64 	%fd5202, [%rd2866+4160];
	mul.f64 	%fd5203, %fd77233, 0d3F91DF46A2529D3A;
	abs.f64 	%fd5204, %fd5203;
	setp.neu.f64 	%p3592, %fd5204, 0d7FF0000000000000;
	@%p3592 bra 	$L__BB0_3632;
	mov.f64 	%fd36653, 0d0000000000000000;
	mul.rn.f64 	%fd77189, %fd5203, %fd36653;
	mov.b32 	%r18535, 0;
	bra.uni 	$L__BB0_3634;
$L__BB0_3632:
	mul.f64 	%fd36648, %fd5203, 0d3FE45F306DC9C883;
	cvt.rni.s32.f64 	%r18535, %fd36648;
	cvt.rn.f64.s32 	%fd36649, %r18535;
	fma.rn.f64 	%fd36650, %fd36649, 0dBFF921FB54442D18, %fd5203;
	fma.rn.f64 	%fd36651, %fd36649, 0dBC91A62633145C00, %fd36650;
	fma.rn.f64 	%fd77189, %fd36649, 0dB97B839A252049C0, %fd36651;
	setp.ltu.f64 	%p3593, %fd5204, 0d41E0000000000000;
	@%p3593 bra 	$L__BB0_3634;
	{ // callseq 454, 0
	.param .b64 param0;
	st.param.f64 	[param0], %fd5203;
	.param .align 16 .b8 retval0[16];
	call.uni (retval0), 
	__internal_trig_reduction_slowpathd, 
	(
	param0
	);
	ld.param.f64 	%fd77189, [retval0];
	ld.param.b32 	%r18535, [retval0+8];
	} // callseq 454
$L__BB0_3634:
	setp.neu.f64 	%p3594, %fd5204, 0d7FF0000000000000;
	shl.b32 	%r10182, %r18535, 6;
	cvt.u64.u32 	%rd2872, %r10182;
	and.b64  	%rd2873, %rd2872, 64;
	add.s64 	%rd2875, %rd2874, %rd2873;
	mul.rn.f64 	%fd36654, %fd77189, %fd77189;
	and.b32  	%r10183, %r18535, 1;
	setp.eq.b32 	%p3595, %r10183, 1;
	selp.f64 	%fd36655, 0dBDA8FF8320FD8164, 0d3DE5DB65F9785EBA, %p3595;
	ld.global.nc.v2.f64 	{%fd36656, %fd36657}, [%rd2875];
	fma.rn.f64 	%fd36658, %fd36655, %fd36654, %fd36656;
	fma.rn.f64 	%fd36659, %fd36658, %fd36654, %fd36657;
	ld.global.nc.v2.f64 	{%fd36660, %fd36661}, [%rd2875+16];
	fma.rn.f64 	%fd36662, %fd36659, %fd36654, %fd36660;
	fma.rn.f64 	%fd36663, %fd36662, %fd36654, %fd36661;
	ld.global.nc.v2.f64 	{%fd36664, %fd36665}, [%rd2875+32];
	fma.rn.f64 	%fd36666, %fd36663, %fd36654, %fd36664;
	fma.rn.f64 	%fd36667, %fd36666, %fd36654, %fd36665;
	fma.rn.f64 	%fd36668, %fd36667, %fd77189, %fd77189;
	fma.rn.f64 	%fd36669, %fd36667, %fd36654, 0d3FF0000000000000;
	selp.f64 	%fd36670, %fd36669, %fd36668, %p3595;
	and.b32  	%r10184, %r18535, 2;
	setp.eq.s32 	%p3596, %r10184, 0;
	mov.f64 	%fd36671, 0d0000000000000000;
	sub.f64 	%fd36672, %fd36671, %fd36670;
	selp.f64 	%fd5209, %fd36670, %fd36672, %p3596;
	@%p3594 bra 	$L__BB0_3636;
	mov.f64 	%fd36678, 0d0000000000000000;
	mul.rn.f64 	%fd77191, %fd5203, %fd36678;
	mov.b32 	%r18537, 1;
	bra.uni 	$L__BB0_3639;
$L__BB0_3636:
	mul.f64 	%fd36673, %fd5203, 0d3FE45F306DC9C883;
	cvt.rni.s32.f64 	%r18536, %fd36673;
	cvt.rn.f64.s32 	%fd36674, %r18536;
	fma.rn.f64 	%fd36675, %fd36674, 0dBFF921FB54442D18, %fd5203;
	fma.rn.f64 	%fd36676, %fd36674, 0dBC91A62633145C00, %fd36675;
	fma.rn.f64 	%fd77191, %fd36674, 0dB97B839A252049C0, %fd36676;
	setp.ltu.f64 	%p3597, %fd5204, 0d41E0000000000000;
	@%p3597 bra 	$L__BB0_3638;
	{ // callseq 455, 0
	.param .b64 param0;
	st.param.f64 	[param0], %fd5203;
	.param .align 16 .b8 retval0[16];
	call.uni (retval0), 
	__internal_trig_reduction_slowpathd, 
	(
	param0
	);
	ld.param.f64 	%fd77191, [retval0];
	ld.param.b32 	%r18536, [retval0+8];
	} // callseq 455
$L__BB0_3638:
	add.s32 	%r18537, %r18536, 1;
$L__BB0_3639:
	shl.b32 	%r10187, %r18537, 6;
	cvt.u64.u32 	%rd2876, %r10187;
	and.b64  	%rd2877, %rd2876, 64;
	add.s64 	%rd2879, %rd2874, %rd2877;
	mul.rn.f64 	%fd36679, %fd77191, %fd77191;
	and.b32  	%r10188, %r18537, 1;
	setp.eq.b32 	%p3598, %r10188, 1;
	selp.f64 	%fd36680, 0dBDA8FF8320FD8164, 0d3DE5DB65F9785EBA, %p3598;
	ld.global.nc.v2.f64 	{%fd36681, %fd36682}, [%rd2879];
	fma.rn.f64 	%fd36683, %fd36680, %fd36679, %fd36681;
	fma.rn.f64 	%fd36684, %fd36683, %fd36679, %fd36682;
	ld.global.nc.v2.f64 	{%fd36685, %fd36686}, [%rd2879+16];
	fma.rn.f64 	%fd36687, %fd36684, %fd36679, %fd36685;
	fma.rn.f64 	%fd36688, %fd36687, %fd36679, %fd36686;
	ld.global.nc.v2.f64 	{%fd36689, %fd36690}, [%rd2879+32];
	fma.rn.f64 	%fd36691, %fd36688, %fd36679, %fd36689;
	fma.rn.f64 	%fd36692, %fd36691, %fd36679, %fd36690;
	fma.rn.f64 	%fd36693, %fd36692, %fd77191, %fd77191;
	fma.rn.f64 	%fd36694, %fd36692, %fd36679, 0d3FF0000000000000;
	selp.f64 	%fd36695, %fd36694, %fd36693, %p3598;
	and.b32  	%r10189, %r18537, 2;
	setp.eq.s32 	%p3599, %r10189, 0;
	mov.f64 	%fd36696, 0d0000000000000000;
	sub.f64 	%fd36697, %fd36696, %fd36695;
	selp.f64 	%fd36698, %fd36695, %fd36697, %p3599;
	mul.f64 	%fd36699, %fd5195, %fd36698;
	mul.f64 	%fd36700, %fd5196, %fd5209;
	sub.f64 	%fd5215, %fd36699, %fd36700;
	mul.f64 	%fd36701, %fd5196, %fd36698;
	fma.rn.f64 	%fd5216, %fd5195, %fd5209, %fd36701;
	mul.f64 	%fd5217, %fd5202, 0d3F91DF46A2529D3A;
	abs.f64 	%fd5218, %fd5217;
	setp.neu.f64 	%p3600, %fd5218, 0d7FF0000000000000;
	@%p3600 bra 	$L__BB0_3641;
	mov.f64 	%fd36707, 0d0000000000000000;
	mul.rn.f64 	%fd77193, %fd5217, %fd36707;
	mov.b32 	%r18539, 1;
	bra.uni 	$L__BB0_3644;
$L__BB0_3641:
	mul.f64 	%fd36702, %fd5217, 0d3FE45F306DC9C883;
	cvt.rni.s32.f64 	%r18538, %fd36702;
	cvt.rn.f64.s32 	%fd36703, %r18538;
	fma.rn.f64 	%fd36704, %fd36703, 0dBFF921FB54442D18, %fd5217;
	fma.rn.f64 	%fd36705, %fd36703, 0dBC91A62633145C00, %fd36704;
	fma.rn.f64 	%fd77193, %fd36703, 0dB97B839A252049C0, %fd36705;
	setp.ltu.f64 	%p3601, %fd5218, 0d41E0000000000000;
	@%p3601 bra 	$L__BB0_3643;
	{ // callseq 456, 0
	.param .b64 param0;
	st.param.f64 	[param0], %fd5217;
	.param .align 16 .b8 retval0[16];
	call.uni (retval0), 
	__internal_trig_reduction_slowpathd, 
	(
	param0
	);
	ld.param.f64 	%fd77193, [retval0];
	ld.param.b32 	%r18538, [retval0+8];
	} // callseq 456
$L__BB0_3643:
	add.s32 	%r18539, %r18538, 1;
$L__BB0_3644:
	shl.b32 	%r10192, %r18539, 6;
	cvt.u64.u32 	%rd2880, %r10192;
	and.b64  	%rd2881, %rd2880, 64;
	add.s64 	%rd2883, %rd2874, %rd2881;
	mul.rn.f64 	%fd36708, %fd77193, %fd77193;
	and.b32  	%r10193, %r18539, 1;
	setp.eq.b32 	%p3603, %r10193, 1;
	selp.f64 	%fd36709, 0dBDA8FF8320FD8164, 0d3DE5DB65F9785EBA, %p3603;
	ld.global.nc.v2.f64 	{%fd36710, %fd36711}, [%rd2883];
	fma.rn.f64 	%fd36712, %fd36709, %fd36708, %fd36710;
	fma.rn.f64 	%fd36713, %fd36712, %fd36708, %fd36711;
	ld.global.nc.v2.f64 	{%fd36714, %fd36715}, [%rd2883+16];
	fma.rn.f64 	%fd36716, %fd36713, %fd36708, %fd36714;
	fma.rn.f64 	%fd36717, %fd36716, %fd36708, %fd36715;
	ld.global.nc.v2.f64 	{%fd36718, %fd36719}, [%rd2883+32];
	fma.rn.f64 	%fd36720, %fd36717, %fd36708, %fd36718;
	fma.rn.f64 	%fd36721, %fd36720, %fd36708, %fd36719;
	fma.rn.f64 	%fd36722, %fd36721, %fd77193, %fd77193;
	fma.rn.f64 	%fd36723, %fd36721, %fd36708, 0d3FF0000000000000;
	selp.f64 	%fd36724, %fd36723, %fd36722, %p3603;
	and.b32  	%r10194, %r18539, 2;
	setp.eq.s32 	%p3604, %r10194, 0;
	mov.f64 	%fd36725, 0d0000000000000000;
	sub.f64 	%fd36726, %fd36725, %fd36724;
	selp.f64 	%fd5224, %fd36724, %fd36726, %p3604;
	@%p3600 bra 	$L__BB0_3646;
	mov.f64 	%fd36732, 0d0000000000000000;
	mul.rn.f64 	%fd77194, %fd5217, %fd36732;
	mov.b32 	%r18540, 0;
	bra.uni 	$L__BB0_3648;
$L__BB0_3646:
	mul.f64 	%fd36727, %fd5217, 0d3FE45F306DC9C883;
	cvt.rni.s32.f64 	%r18540, %fd36727;
	cvt.rn.f64.s32 	%fd36728, %r18540;
	fma.rn.f64 	%fd36729, %fd36728, 0dBFF921FB54442D18, %fd5217;
	fma.rn.f64 	%fd36730, %fd36728, 0dBC91A62633145C00, %fd36729;
	fma.rn.f64 	%fd77194, %fd36728, 0dB97B839A252049C0, %fd36730;
	setp.ltu.f64 	%p3605, %fd5218, 0d41E0000000000000;
	@%p3605 bra 	$L__BB0_3648;
	{ // callseq 457, 0
	.param .b64 param0;
	st.param.f64 	[param0], %fd5217;
	.param .align 16 .b8 retval0[16];
	call.uni (retval0), 
	__internal_trig_reduction_slowpathd, 
	(
	param0
	);
	ld.param.f64 	%fd77194, [retval0];
	ld.param.b32 	%r18540, [retval0+8];
	} // callseq 457
$L__BB0_3648:
	shl.b32 	%r10197, %r18540, 6;
	cvt.u64.u32 	%rd2884, %r10197;
	and.b64  	%rd2885, %rd2884, 64;
	add.s64 	%rd2887, %rd2874, %rd2885;
	mul.rn.f64 	%fd36733, %fd77194, %fd77194;
	and.b32  	%r10198, %r18540, 1;
	setp.eq.b32 	%p3606, %r10198, 1;
	selp.f64 	%fd36734, 0dBDA8FF8320FD8164, 0d3DE5DB65F9785EBA, %p3606;
	ld.global.nc.v2.f64 	{%fd36735, %fd36736}, [%rd2887];
	fma.rn.f64 	%fd36737, %fd36734, %fd36733, %fd36735;
	fma.rn.f64 	%fd36738, %fd36737, %fd36733, %fd36736;
	ld.global.nc.v2.f64 	{%fd36739, %fd36740}, [%rd2887+16];
	fma.rn.f64 	%fd36741, %fd36738, %fd36733, %fd36739;
	fma.rn.f64 	%fd36742, %fd36741, %fd36733, %fd36740;
	ld.global.nc.v2.f64 	{%fd36743, %fd36744}, [%rd2887+32];
	fma.rn.f64 	%fd36745, %fd36742, %fd36733, %fd36743;
	fma.rn.f64 	%fd36746, %fd36745, %fd36733, %fd36744;
	fma.rn.f64 	%fd36747, %fd36746, %fd77194, %fd77194;
	fma.rn.f64 	%fd36748, %fd36746, %fd36733, 0d3FF0000000000000;
	selp.f64 	%fd36749, %fd36748, %fd36747, %p3606;
	and.b32  	%r10199, %r18540, 2;
	setp.eq.s32 	%p3607, %r10199, 0;
	mov.f64 	%fd36750, 0d0000000000000000;
	sub.f64 	%fd36751, %fd36750, %fd36749;
	selp.f64 	%fd36752, %fd36749, %fd36751, %p3607;
	mul.f64 	%fd36753, %fd5215, %fd5224;
	mul.f64 	%fd36754, %fd5197, %fd36752;
	sub.f64 	%fd36755, %fd36753, %fd36754;
	mul.f64 	%fd36756, %fd5215, %fd36752;
	fma.rn.f64 	%fd36757, %fd5197, %fd5224, %fd36756;
	mul.f64 	%fd36758, %fd1, %fd5216;
	mul.f64 	%fd36759, %fd2, %fd36757;
	sub.f64 	%fd36760, %fd36758, %fd36759;
	mul.f64 	%fd36761, %fd1, %fd36757;
	fma.rn.f64 	%fd36762, %fd2, %fd5216, %fd36761;
	sub.f64 	%fd36763, %fd5198, %fd36755;
	sub.f64 	%fd36764, %fd5199, %fd36760;
	sub.f64 	%fd36765, %fd5200, %fd36762;
	mul.f64 	%fd36766, %fd36764, %fd36764;
	fma.rn.f64 	%fd36767, %fd36763, %fd36763, %fd36766;
	fma.rn.f64 	%fd36768, %fd36765, %fd36765, %fd36767;
	sqrt.rn.f64 	%fd36769, %fd36768;
	div.rn.f64 	%fd36770, %fd36763, %fd36769;
	div.rn.f64 	%fd36771, %fd36764, %fd36769;
	div.rn.f64 	%fd36772, %fd36765, %fd36769;
	mul.f64 	%fd36773, %fd36755, %fd36771;
	div.rn.f64 	%fd36774, %fd36773, %fd36770;
	sub.f64 	%fd5229, %fd36760, %fd36774;
	mul.f64 	%fd36775, %fd36755, %fd36772;
	div.rn.f64 	%fd36776, %fd36775, %fd36770;
	sub.f64 	%fd5230, %fd36762, %fd36776;
	abs.f64 	%fd36777, %fd5202;
	setp.leu.f64 	%p3608, %fd36777, 0d3F947AE147AE147B;
	@%p3608 bra 	$L__BB0_3752;
	ld.param.u64 	%rd8026, [_Z8FitGrainPdPiS0_S_S_S0_S0_S_S_S_S_S_S_S_S_S_S_S_S__param_0];
	sub.f64 	%fd5231, %fd5199, %fd5229;
	sub.f64 	%fd5232, %fd5200, %fd5230;
	cvta.to.global.u64 	%rd2888, %rd8026;
	ld.global.f64 	%fd5233, [%rd2888+4152];
	mul.f64 	%fd36778, %fd5232, %fd5232;
	fma.rn.f64 	%fd36779, %fd5231, %fd5231, %fd36778;
	sqrt.rn.f64 	%fd5234, %fd36779;
	div.rn.f64 	%fd5235, %fd5234, %fd5198;
	abs.f64 	%fd5236, %fd5235;
	setp.leu.f64 	%p3609, %fd5236, 0d3FF0000000000000;
	mov.f64 	%fd77195, %fd5236;
	@%p3609 bra 	$L__BB0_3651;
	rcp.approx.ftz.f64 	%fd36780, %fd5236;
	neg.f64 	%fd36781, %fd5236;
	fma.rn.f64 	%fd36782, %fd36781, %fd36780, 0d3FF0000000000000;
	fma.rn.f64 	%fd36783, %fd36782, %fd36782, %fd36782;
	fma.rn.f64 	%fd36784, %fd36783, %fd36780, %fd36780;
	setp.eq.f64 	%p3610, %fd5236, 0d7FF0000000000000;
	selp.f64 	%fd77195, 0d0000000000000000, %fd36784, %p3610;
$L__BB0_3651:
	setp.gt.f64 	%p3611, %fd5236, 0d3FF0000000000000;
	mul.f64 	%fd36785, %fd77195, %fd77195;
	fma.rn.f64 	%fd36786, %fd36785, 0dBEF53E1D2A25FF7E, 0d3F2D3B63DBB65B49;
	fma.rn.f64 	%fd36787, %fd36786, %fd36785, 0dBF5312788DDE082E;
	fma.rn.f64 	%fd36788, %fd36787, %fd36785, 0d3F6F9690C8249315;
	fma.rn.f64 	%fd36789, %fd36788, %fd36785, 0dBF82CF5AABC7CF0D;
	fma.rn.f64 	%fd36790, %fd36789, %fd36785, 0d3F9162B0B2A3BFDE;
	fma.rn.f64 	%fd36791, %fd36790, %fd36785, 0dBF9A7256FEB6FC6B;
	fma.rn.f64 	%fd36792, %fd36791, %fd36785, 0d3FA171560CE4A489;
	fma.rn.f64 	%fd36793, %fd36792, %fd36785, 0dBFA4F44D841450E4;
	fma.rn.f64 	%fd36794, %fd36793, %fd36785, 0d3FA7EE3D3F36BB95;
	fma.rn.f64 	%fd36795, %fd36794, %fd36785, 0dBFAAD32AE04A9FD1;
	fma.rn.f64 	%fd36796, %fd36795, %fd36785, 0d3FAE17813D66954F;
	fma.rn.f64 	%fd36797, %fd36796, %fd36785, 0dBFB11089CA9A5BCD;
	fma.rn.f64 	%fd36798, %fd36797, %fd36785, 0d3FB3B12B2DB51738;
	fma.rn.f64 	%fd36799, %fd36798, %fd36785, 0dBFB745D022F8DC5C;
	fma.rn.f64 	%fd36800, %fd36799, %fd36785, 0d3FBC71C709DFE927;
	fma.rn.f64 	%fd36801, %fd36800, %fd36785, 0dBFC2492491FA1744;
	fma.rn.f64 	%fd36802, %fd36801, %fd36785, 0d3FC99999999840D2;
	fma.rn.f64 	%fd36803, %fd36802, %fd36785, 0dBFD555555555544C;
	mul.f64 	%fd36804, %fd36785, %fd36803;
	fma.rn.f64 	%fd36805, %fd36804, %fd77195, %fd77195;
	mov.f64 	%fd36806, 0d3FF921FB54442D18;
	sub.f64 	%fd36807, %fd36806, %fd36805;
	selp.f64 	%fd36808, %fd36807, %fd36805, %p3611;
	copysign.f64 	%fd36809, %fd5235, %fd36808;
	mul.f64 	%fd36810, %fd36809, 0d3FEFFFFFFFFFFFFF;
	mul.f64 	%fd5239, %fd36810, 0d3FE0000000000000;
	abs.f64 	%fd5240, %fd5239;
	setp.neu.f64 	%p3612, %fd5240, 0d7FF0000000000000;
	@%p3612 bra 	$L__BB0_3653;
	mov.f64 	%fd36816, 0d0000000000000000;
	mul.rn.f64 	%fd77196, %fd5239, %fd36816;
	mov.b32 	%r18541, 0;
	bra.uni 	$L__BB0_3655;
$L__BB0_3653:
	mul.f64 	%fd36811, %fd5239, 0d3FE45F306DC9C883;
	cvt.rni.s32.f64 	%r18541, %fd36811;
	cvt.rn.f64.s32 	%fd36812, %r18541;
	fma.rn.f64 	%fd36813, %fd36812, 0dBFF921FB54442D18, %fd5239;
	fma.rn.f64 	%fd36814, %fd36812, 0dBC91A62633145C00, %fd36813;
	fma.rn.f64 	%fd77196, %fd36812, 0dB97B839A252049C0, %fd36814;
	setp.ltu.f64 	%p3613, %fd5240, 0d41E0000000000000;
	@%p3613 bra 	$L__BB0_3655;
	{ // callseq 458, 0
	.param .b64 param0;
	st.param.f64 	[param0], %fd5239;
	.param .align 16 .b8 retval0[16];
	call.uni (retval0), 
	__internal_trig_reduction_slowpathd, 
	(
	param0
	);
	ld.param.f64 	%fd77196, [retval0];
	ld.param.b32 	%r18541, [retval0+8];
	} // callseq 458
$L__BB0_3655:
	shl.b32 	%r10202, %r18541, 6;
	cvt.u64.u32 	%rd2889, %r10202;
	and.b64  	%rd2890, %rd2889, 64;
	add.s64 	%rd2892, %rd2874, %rd2890;
	mul.rn.f64 	%fd36817, %fd77196, %fd77196;
	and.b32  	%r10203, %r18541, 1;
	setp.eq.b32 	%p3615, %r10203, 1;
	selp.f64 	%fd36818, 0dBDA8FF8320FD8164, 0d3DE5DB65F9785EBA, %p3615;
	ld.global.nc.v2.f64 	{%fd36819, %fd36820}, [%rd2892];
	fma.rn.f64 	%fd36821, %fd36818, %fd36817, %fd36819;
	fma.rn.f64 	%fd36822, %fd36821, %fd36817, %fd36820;
	ld.global.nc.v2.f64 	{%fd36823, %fd36824}, [%rd2892+16];
	fma.rn.f64 	%fd36825, %fd36822, %fd36817, %fd36823;
	fma.rn.f64 	%fd36826, %fd36825, %fd36817, %fd36824;
	ld.global.nc.v2.f64 	{%fd36827, %fd36828}, [%rd2892+32];
	fma.rn.f64 	%fd36829, %fd36826, %fd36817, %fd36827;
	fma.rn.f64 	%fd36830, %fd36829, %fd36817, %fd36828;
	fma.rn.f64 	%fd36831, %fd36830, %fd77196, %fd77196;
	fma.rn.f64 	%fd36832, %fd36830, %fd36817, 0d3FF0000000000000;
	selp.f64 	%fd36833, %fd36832, %fd36831, %p3615;
	and.b32  	%r10204, %r18541, 2;
	setp.eq.s32 	%p3616, %r10204, 0;
	mov.f64 	%fd36834, 0d0000000000000000;
	sub.f64 	%fd36835, %fd36834, %fd36833;
	selp.f64 	%fd5245, %fd36833, %fd36835, %p3616;
	@%p3612 bra 	$L__BB0_3657;
	mov.f64 	%fd36841, 0d0000000000000000;
	mul.rn.f64 	%fd77198, %fd5239, %fd36841;
	mov.b32 	%r18543, 1;
	bra.uni 	$L__BB0_3660;
$L__BB0_3657:
	mul.f64 	%fd36836, %fd5239, 0d3FE45F306DC9C883;
	cvt.rni.s32.f64 	%r18542, %fd36836;
	cvt.rn.f64.s32 	%fd36837, %r18542;
	fma.rn.f64 	%fd36838, %fd36837, 0dBFF921FB54442D18, %fd5239;
	fma.rn.f64 	%fd36839, %fd36837, 0dBC91A62633145C00, %fd36838;
	fma.rn.f64 	%fd77198, %fd36837, 0dB97B839A252049C0, %fd36839;
	setp.ltu.f64 	%p3617, %fd5240, 0d41E0000000000000;
	@%p3617 bra 	$L__BB0_3659;
	{ // callseq 459, 0
	.param .b64 param0;
	st.param.f64 	[param0], %fd5239;
	.param .align 16 .b8 retval0[16];
	call.uni (retval0), 
	__internal_trig_reduction_slowpathd, 
	(
	param0
	);
	ld.param.f64 	%fd77198, [retval0];
	ld.param.b32 	%r18542, [retval0+8];
	} // callseq 459
$L__BB0_3659:
	add.s32 	%r18543, %r18542, 1;
$L__BB0_3660:
	setp.neu.f64 	%p3618, %fd5218, 0d7FF0000000000000;
	shl.b32 	%r10207, %r18543, 6;
	cvt.u64.u32 	%rd2893, %r10207;
	and.b64  	%rd2894, %rd2893, 64;
	add.s64 	%rd2896, %rd2874, %rd2894;
	mul.rn.f64 	%fd36842, %fd77198, %fd77198;
	and.b32  	%r10208, %r18543, 1;
	setp.eq.b32 	%p3619, %r10208, 1;
	selp.f64 	%fd36843, 0dBDA8FF8320FD8164, 0d3DE5DB65F9785EBA, %p3619;
	ld.global.nc.v2.f64 	{%fd36844, %fd36845}, [%rd2896];
	fma.rn.f64 	%fd36846, %fd36843, %fd36842, %fd36844;
	fma.rn.f64 	%fd36847, %fd36846, %fd36842, %fd36845;
	ld.global.nc.v2.f64 	{%fd36848, %fd36849}, [%rd2896+16];
	fma.rn.f64 	%fd36850, %fd36847, %fd36842, %fd36848;
	fma.rn.f64 	%fd36851, %fd36850, %fd36842, %fd36849;
	ld.global.nc.v2.f64 	{%fd36852, %fd36853}, [%rd2896+32];
	fma.rn.f64 	%fd36854, %fd36851, %fd36842, %fd36852;
	fma.rn.f64 	%fd36855, %fd36854, %fd36842, %fd36853;
	fma.rn.f64 	%fd36856, %fd36855, %fd77198, %fd77198;
	fma.rn.f64 	%fd36857, %fd36855, %fd36842, 0d3FF0000000000000;
	selp.f64 	%fd36858, %fd36857, %fd36856, %p3619;
	and.b32  	%r10209, %r18543, 2;
	setp.eq.s32 	%p3620, %r10209, 0;
	mov.f64 	%fd36859, 0d0000000000000000;
	sub.f64 	%fd36860, %fd36859, %fd36858;
	selp.f64 	%fd5251, %fd36858, %fd36860, %p3620;
	add.f64 	%fd36861, %fd5245, %fd5245;
	div.rn.f64 	%fd5252, %fd36861, %fd5233;
	@%p3618 bra 	$L__BB0_3662;
	mov.f64 	%fd36867, 0d0000000000000000;
	mul.rn.f64 	%fd77200, %fd5217, %fd36867;
	mov.b32 	%r18545, 1;
	bra.uni 	$L__BB0_3665;
$L__BB0_3662:
	mul.f64 	%fd36862, %fd5217, 0d3FE45F306DC9C883;
	cvt.rni.s32.f64 	%r18544, %fd36862;
	cvt.rn.f64.s32 	%fd36863, %r18544;
	fma.rn.f64 	%fd36864, %fd36863, 0dBFF921FB54442D18, %fd5217;
	fma.rn.f64 	%fd36865, %fd36863, 0dBC91A62633145C00, %fd36864;
	fma.rn.f64 	%fd77200, %fd36863, 0dB97B839A252049C0, %fd36865;
	setp.ltu.f64 	%p3621, %fd5218, 0d41E0000000000000;
	@%p3621 bra 	$L__BB0_3664;
	{ // callseq 460, 0
	.param .b64 param0;
	st.param.f64 	[param0], %fd5217;
	.param .align 16 .b8 retval0[16];
	call.uni (retval0), 
	__internal_trig_reduction_slowpathd, 
	(
	param0
	);
	ld.param.f64 	%fd77200, [retval0];
	ld.param.b32 	%r18544, [retval0+8];
	} // callseq 460
$L__BB0_3664:
	add.s32 	%r18545, %r18544, 1;
$L__BB0_3665:
	shl.b32 	%r10212, %r18545, 6;
	cvt.u64.u32 	%rd2897, %r10212;
	and.b64  	%rd2898, %rd2897, 64;
	add.s64 	%rd2900, %rd2874, %rd2898;
	mul.rn.f64 	%fd36868, %fd77200, %fd77200;
	and.b32  	%r10213, %r18545, 1;
	setp.eq.b32 	%p3623, %r10213, 1;
	selp.f64 	%fd36869, 0dBDA8FF8320FD8164, 0d3DE5DB65F9785EBA, %p3623;
	ld.global.nc.v2.f64 	{%fd36870, %fd36871}, [%rd2900];
	fma.rn.f64 	%fd36872, %fd36869, %fd36868, %fd36870;
	fma.rn.f64 	%fd36873, %fd36872, %fd36868, %fd36871;
	ld.global.nc.v2.f64 	{%fd36874, %fd36875}, [%rd2900+16];
	fma.rn.f64 	%fd36876, %fd36873, %fd36868, %fd36874;
	fma.rn.f64 	%fd36877, %fd36876, %fd36868, %fd36875;
	ld.global.nc.v2.f64 	{%fd36878, %fd36879}, [%rd2900+32];
	fma.rn.f64 	%fd36880, %fd36877, %fd36868, %fd36878;
	fma.rn.f64 	%fd36881, %fd36880, %fd36868, %fd36879;
	fma.rn.f64 	%fd36882, %fd36881, %fd77200, %fd77200;
	fma.rn.f64 	%fd36883, %fd36881, %fd36868, 0d3FF0000000000000;
	selp.f64 	%fd36884, %fd36883, %fd36882, %p3623;
	and.b32  	%r10214, %r18545, 2;
	setp.eq.s32 	%p3624, %r10214, 0;
	mov.f64 	%fd36885, 0d0000000000000000;
	sub.f64 	%fd36886, %fd36885, %fd36884;
	selp.f64 	%fd5258, %fd36884, %fd36886, %p3624;
	@%p3618 bra 	$L__BB0_3667;
	mov.f64 	%fd36892, 0d0000000000000000;
	mul.rn.f64 	%fd77201, %fd5217, %fd36892;
	mov.b32 	%r18546, 0;
	bra.uni 	$L__BB0_3669;
$L__BB0_3667:
	mul.f64 	%fd36887, %fd5217, 0d3FE45F306DC9C883;
	cvt.rni.s32.f64 	%r18546, %fd36887;
	cvt.rn.f64.s32 	%fd36888, %r18546;
	fma.rn.f64 	%fd36889, %fd36888, 0dBFF921FB54442D18, %fd5217;
	fma.rn.f64 	%fd36890, %fd36888, 0dBC91A62633145C00, %fd36889;
	fma.rn.f64 	%fd77201, %fd36888, 0dB97B839A252049C0, %fd36890;
	setp.ltu.f64 	%p3625, %fd5218, 0d41E0000000000000;
	@%p3625 bra 	$L__BB0_3669;
	{ // callseq 461, 0
	.param .b64 param0;
	st.param.f64 	[param0], %fd5217;
	.param .align 16 .b8 retval0[16];
	call.uni (retval0), 
	__internal_trig_reduction_slowpathd, 
	(
	param0
	);
	ld.param.f64 	%fd77201, [retval0];
	ld.param.b32 	%r18546, [retval0+8];
	} // callseq 461
$L__BB0_3669:
	shl.b32 	%r10217, %r18546, 6;
	cvt.u64.u32 	%rd2901, %r10217;
	and.b64  	%rd2902, %rd2901, 64;
	add.s64 	%rd2904, %rd2874, %rd2902;
	mul.rn.f64 	%fd36893, %fd77201, %fd77201;
	and.b32  	%r10218, %r18546, 1;
	setp.eq.b32 	%p3626, %r10218, 1;
	selp.f64 	%fd36894, 0dBDA8FF8320FD8164, 0d3DE5DB65F9785EBA, %p3626;
	ld.global.nc.v2.f64 	{%fd36895, %fd36896}, [%rd2904];
	fma.rn.f64 	%fd36897, %fd36894, %fd36893, %fd36895;
	fma.rn.f64 	%fd36898, %fd36897, %fd36893, %fd36896;
	ld.global.nc.v2.f64 	{%fd36899, %fd36900}, [%rd2904+16];
	fma.rn.f64 	%fd36901, %fd36898, %fd36893, %fd36899;
	fma.rn.f64 	%fd36902, %fd36901, %fd36893, %fd36900;
	ld.global.nc.v2.f64 	{%fd36903, %fd36904}, [%rd2904+32];
	fma.rn.f64 	%fd36905, %fd36902, %fd36893, %fd36903;
	fma.rn.f64 	%fd36906, %fd36905, %fd36893, %fd36904;
	fma.rn.f64 	%fd36907, %fd36906, %fd77201, %fd77201;
	fma.rn.f64 	%fd36908, %fd36906, %fd36893, 0d3FF0000000000000;
	selp.f64 	%fd36909, %fd36908, %fd36907, %p3626;
	and.b32  	%r10219, %r18546, 2;
	setp.eq.s32 	%p3627, %r10219, 0;
	mov.f64 	%fd36910, 0d0000000000000000;
	sub.f64 	%fd36911, %fd36910, %fd36909;
	selp.f64 	%fd5263, %fd36909, %fd36911, %p3627;
	div.rn.f64 	%fd5264, %fd5232, %fd5234;
	{
	.reg .b32 %temp; 
	mov.b64 	{%temp, %r2174}, %fd5264;
	}
	abs.f64 	%fd5265, %fd5264;
	{
	.reg .b32 %temp; 
	mov.b64 	{%temp, %r10220}, %fd5265;
	}
	setp.gt.s32 	%p3628, %r10220, 1071801957;
	@%p3628 bra 	$L__BB0_3673;
	mul.f64 	%fd36952, %fd5264, %fd5264;
	fma.rn.f64 	%fd36953, %fd36952, 0d3FB0066BDC1895E9, 0dBFB3823B180754AF;
	fma.rn.f64 	%fd36954, %fd36953, %fd36952, 0d3FB11E52CC2F79AE;
	fma.rn.f64 	%fd36955, %fd36954, %fd36952, 0dBF924EAF3526861B;
	fma.rn.f64 	%fd36956, %fd36955, %fd36952, 0d3F91DF02A31E6CB7;
	fma.rn.f64 	%fd36957, %fd36956, %fd36952, 0d3F847D18B0EEC6CC;
	fma.rn.f64 	%fd36958, %fd36957, %fd36952, 0d3F8D0AF961BA53B0;
	fma.rn.f64 	%fd36959, %fd36958, %fd36952, 0d3F91BF7734CF1C48;
	fma.rn.f64 	%fd36960, %fd36959, %fd36952, 0d3F96E91483144EF7;
	fma.rn.f64 	%fd36961, %fd36960, %fd36952, 0d3F9F1C6E0A4F9F81;
	fma.rn.f64 	%fd36962, %fd36961, %fd36952, 0d3FA6DB6DC27FA92B;
	fma.rn.f64 	%fd36963, %fd36962, %fd36952, 0d3FB333333320F91B;
	fma.rn.f64 	%fd36964, %fd36963, %fd36952, 0d3FC5555555555F4D;
	mul.f64 	%fd36965, %fd36952, %fd36964;
	fma.rn.f64 	%fd5266, %fd36965, %fd5265, %fd5265;
	setp.gt.s32 	%p3632, %r2174, -1;
	@%p3632 bra 	$L__BB0_3672;
	mov.f64 	%fd36970, 0d3C91A62633145C07;
	add.rn.f64 	%fd36971, %fd5266, %fd36970;
	mov.f64 	%fd36972, 0d3FF921FB54442D18;
	add.rn.f64 	%fd77202, %fd36972, %fd36971;
	bra.uni 	$L__BB0_3674;
$L__BB0_3672:
	mov.f64 	%fd36966, 0dBC91A62633145C07;
	add.rn.f64 	%fd36967, %fd5266, %fd36966;
	neg.f64 	%fd36968, %fd36967;
	mov.f64 	%fd36969, 0d3FF921FB54442D18;
	add.rn.f64 	%fd77202, %fd36969, %fd36968;
	bra.uni 	$L__BB0_3674;
$L__BB0_3673:
	mov.f64 	%fd36912, 0d3FF0000000000000;
	sub.f64 	%fd36913, %fd36912, %fd5265;
	{
	.reg .b32 %temp; 
	mov.b64 	{%r10221, %temp}, %fd36913;
	}
	{
	.reg .b32 %temp; 
	mov.b64 	{%temp, %r10222}, %fd36913;
	}
	add.s32 	%r10223, %r10222, -1048576;
	mov.b64 	%fd36914, {%r10221, %r10223};
	rsqrt.approx.ftz.f64 	%fd36915, %fd36914;
	{
	.reg .b32 %temp; 
	mov.b64 	{%r10224, %temp}, %fd36915;
	}
	{
	.reg .b32 %temp; 
	mov.b64 	{%temp, %r10225}, %fd36915;
	}
	add.s32 	%r10226, %r10225, -1048576;
	mov.b64 	%fd36916, {%r10224, %r10226};
	mul.f64 	%fd36917, %fd36914, %fd36915;
	neg.f64 	%fd36918, %fd36917;
	fma.rn.f64 	%fd36919, %fd36917, %fd36918, %fd36914;
	fma.rn.f64 	%fd36920, %fd36919, %fd36916, %fd36917;
	neg.f64 	%fd36921, %fd36920;
	fma.rn.f64 	%fd36922, %fd36915, %fd36921, 0d3FF0000000000000;
	fma.rn.f64 	%fd36923, %fd36922, %fd36916, %fd36916;
	fma.rn.f64 	%fd36924, %fd36920, %fd36921, %fd36914;
	fma.rn.f64 	%fd36925, %fd36924, %fd36923, %fd36920;
	{
	.reg .b32 %temp; 
	mov.b64 	{%r10227, %temp}, %fd36925;
	}
	{
	.reg .b32 %temp; 
	mov.b64 	{%temp, %r10228}, %fd36925;
	}
	add.s32 	%r10229, %r10228, 1048576;
	mov.b64 	%fd36926, {%r10227, %r10229};
	fma.rn.f64 	%fd36927, %fd36913, 0d3EC715B371155F70, 0dBEBAC2FE66FAAC4B;
	fma.rn.f64 	%fd36928, %fd36927, %fd36913, 0d3ED9A9B88EFCD9B8;
	fma.rn.f64 	%fd36929, %fd36928, %fd36913, 0d3EDD0F40A8A0C4C3;
	fma.rn.f64 	%fd36930, %fd36929, %fd36913, 0d3EF46D4CFA9E0E1F;
	fma.rn.f64 	%fd36931, %fd36930, %fd36913, 0d3F079C168D1E2422;
	fma.rn.f64 	%fd36932, %fd36931, %fd36913, 0d3F1C9A88C3BCA540;
	fma.rn.f64 	%fd36933, %fd36932, %fd36913, 0d3F31C4E64BD476DF;
	fma.rn.f64 	%fd36934, %fd36933, %fd36913, 0d3F46E8BA60009C8F;
	fma.rn.f64 	%fd36935, %fd36934, %fd36913, 0d3F5F1C71C62B05A2;
	fma.rn.f64 	%fd36936, %fd36935, %fd36913, 0d3F76DB6DB6DC9F2C;
	fma.rn.f64 	%fd36937, %fd36936, %fd36913, 0d3F9333333333329C;
	fma.rn.f64 	%fd36938, %fd36937, %fd36913, 0d3FB5555555555555;
	setp.lt.s32 	%p3629, %r10222, 1;
	mov.f64 	%fd36939, 0d0000000000000000;
	mul.rn.f64 	%fd36940, %fd5265, %fd36939;
	mul.f64 	%fd36941, %fd36913, %fd36938;
	fma.rn.f64 	%fd36942, %fd36941, %fd36926, %fd36926;
	selp.f64 	%fd36943, %fd36940, %fd36942, %p3629;
	setp.lt.s32 	%p3630, %r10222, 0;
	mov.f64 	%fd36944, 0d7FF0000000000000;
	mul.rn.f64 	%fd36945, %fd36943, %fd36944;
	selp.f64 	%fd36946, %fd36945, %fd36943, %p3630;
	setp.lt.s32 	%p3631, %r2174, 0;
	mov.f64 	%fd36947, 0dBCA1A62633145C07;
	add.rn.f64 	%fd36948, %fd36946, %fd36947;
	neg.f64 	%fd36949, %fd36948;
	mov.f64 	%fd36950, 0d400921FB54442D18;
	add.rn.f64 	%fd36951, %fd36950, %fd36949;
	selp.f64 	%fd77202, %fd36951, %fd36946, %p3631;
$L__BB0_3674:
	mul.f64 	%fd36973, %fd77202, 0d404CA5DC1A63C1F5;
	setp.gt.f64 	%p3633, %fd5231, 0d0000000000000000;
	neg.f64 	%fd36974, %fd36973;
	selp.f64 	%fd5271, %fd36974, %fd36973, %p3633;
	mul.f64 	%fd5272, %fd5271, 0d3F91DF46A2529D3A;
	abs.f64 	%fd5273, %fd5272;
	setp.neu.f64 	%p3634, %fd5273, 0d7FF0000000000000;
	@%p3634 bra 	$L__BB0_3676;
	mov.f64 	%fd36980, 0d0000000000000000;
	mul.rn.f64 	%fd77203, %fd5272, %fd36980;
	mov.b32 	%r18547, 0;
	bra.uni 	$L__BB0_3678;
$L__BB0_3676:
	mul.f64 	%fd36975, %fd5272, 0d3FE45F306DC9C883;
	cvt.rni.s32.f64 	%r18547, %fd36975;
	cvt.rn.f64.s32 	%fd36976, %r18547;
	fma.rn.f64 	%fd36977, %fd36976, 0dBFF921FB54442D18, %fd5272;
	fma.rn.f64 	%fd36978, %fd36976, 0dBC91A62633145C00, %fd36977;
	fma.rn.f64 	%fd77203, %fd36976, 0dB97B839A252049C0, %fd36978;
	setp.ltu.f64 	%p3635, %fd5273, 0d41E0000000000000;
	@%p3635 bra 	$L__BB0_3678;
	{ // callseq 462, 0
	.param .b64 param0;
	st.param.f64 	[param0], %fd5272;
	.param .align 16 .b8 retval0[16];
	call.uni (retval0), 
	__internal_trig_reduction_slowpathd, 
	(
	param0
	);
	ld.param.f64 	%fd77203, [retval0];
	ld.param.b32 	%r18547, [retval0+8];
	} // callseq 462
$L__BB0_3678:
	shl.b32 	%r10232, %r18547, 6;
	cvt.u64.u32 	%rd2905, %r10232;
	and.b64  	%rd2906, %rd2905, 64;
	add.s64 	%rd2908, %rd2874, %rd2906;
	mul.rn.f64 	%fd36981, %fd77203, %fd77203;
	and.b32  	%r10233, %r18547, 1;
	setp.eq.b32 	%p3637, %r10233, 1;
	selp.f64 	%fd36982, 0dBDA8FF8320FD8164, 0d3DE5DB65F9785EBA, %p3637;
	ld.global.nc.v2.f64 	{%fd36983, %fd36984}, [%rd2908];
	fma.rn.f64 	%fd36985, %fd36982, %fd36981, %fd36983;
	fma.rn.f64 	%fd36986, %fd36985, %fd36981, %fd36984;
	ld.global.nc.v2.f64 	{%fd36987, %fd36988}, [%rd2908+16];
	fma.rn.f64 	%fd36989, %fd36986, %fd36981, %fd36987;
	fma.rn.f64 	%fd36990, %fd36989, %fd36981, %fd36988;
	ld.global.nc.v2.f64 	{%fd36991, %fd36992}, [%rd2908+32];
	fma.rn.f64 	%fd36993, %fd36990, %fd36981, %fd36991;
	fma.rn.f64 	%fd36994, %fd36993, %fd36981, %fd36992;
	fma.rn.f64 	%fd36995, %fd36994, %fd77203, %fd77203;
	fma.rn.f64 	%fd36996, %fd36994, %fd36981, 0d3FF0000000000000;
	selp.f64 	%fd36997, %fd36996, %fd36995, %p3637;
	and.b32  	%r10234, %r18547, 2;
	setp.eq.s32 	%p3638, %r10234, 0;
	mov.f64 	%fd36998, 0d0000000000000000;
	sub.f64 	%fd36999, %fd36998, %fd36997;
	selp.f64 	%fd5278, %fd36997, %fd36999, %p3638;
	@%p3634 bra 	$L__BB0_3680;
	mov.f64 	%fd37005, 0d0000000000000000;
	mul.rn.f64 	%fd77205, %fd5272, %fd37005;
	mov.b32 	%r18549, 1;
	bra.uni 	$L__BB0_3683;
$L__BB0_3680:
	mul.f64 	%fd37000, %fd5272, 0d3FE45F306DC9C883;
	cvt.rni.s32.f64 	%r18548, %fd37000;
	cvt.rn.f64.s32 	%fd37001, %r18548;
	fma.rn.f64 	%fd37002, %fd37001, 0dBFF921FB54442D18, %fd5272;
	fma.rn.f64 	%fd37003, %fd37001, 0dBC91A62633145C00, %fd37002;
	fma.rn.f64 	%fd77205, %fd37001, 0dB97B839A252049C0, %fd37003;
	setp.ltu.f64 	%p3639, %fd5273, 0d41E0000000000000;
	@%p3639 bra 	$L__BB0_3682;
	{ // callseq 463, 0
	.param .b64 param0;
	st.param.f64 	[param0], %fd5272;
	.param .align 16 .b8 retval0[16];
	call.uni (retval0), 
	__internal_trig_reduction_slowpathd, 
	(
	param0
	);
	ld.param.f64 	%fd77205, [retval0];
	ld.param.b32 	%r18548, [retval0+8];
	} // callseq 463
$L__BB0_3682:
	add.s32 	%r18549, %r18548, 1;
$L__BB0_3683:
	setp.neu.f64 	%p3640, %fd5204, 0d7FF0000000000000;
	shl.b32 	%r10237, %r18549, 6;
	cvt.u64.u32 	%rd2909, %r10237;
	and.b64  	%rd2910, %rd2909, 64;
	add.s64 	%rd2912, %rd2874, %rd2910;
	mul.rn.f64 	%fd37006, %fd77205, %fd77205;
	and.b32  	%r10238, %r18549, 1;
	setp.eq.b32 	%p3641, %r10238, 1;
	selp.f64 	%fd37007, 0dBDA8FF8320FD8164, 0d3DE5DB65F9785EBA, %p3641;
	ld.global.nc.v2.f64 	{%fd37008, %fd37009}, [%rd2912];
	fma.rn.f64 	%fd37010, %fd37007, %fd37006, %fd37008;
	fma.rn.f64 	%fd37011, %fd37010, %fd37006, %fd37009;
	ld.global.nc.v2.f64 	{%fd37012, %fd37013}, [%rd2912+16];
	fma.rn.f64 	%fd37014, %fd37011, %fd37006, %fd37012;
	fma.rn.f64 	%fd37015, %fd37014, %fd37006, %fd37013;
	ld.global.nc.v2.f64 	{%fd37016, %fd37017}, [%rd2912+32];
	fma.rn.f64 	%fd37018, %fd37015, %fd37006, %fd37016;
	fma.rn.f64 	%fd37019, %fd37018, %fd37006, %fd37017;
	fma.rn.f64 	%fd37020, %fd37019, %fd77205, %fd77205;
	fma.rn.f64 	%fd37021, %fd37019, %fd37006, 0d3FF0000000000000;
	selp.f64 	%fd37022, %fd37021, %fd37020, %p3641;
	and.b32  	%r10239, %r18549, 2;
	setp.eq.s32 	%p3642, %r10239, 0;
	mov.f64 	%fd37023, 0d0000000000000000;
	sub.f64 	%fd37024, %fd37023, %fd37022;
	selp.f64 	%fd37025, %fd37022, %fd37024, %p3642;
	neg.f64 	%fd37026, %fd5252;
	mul.f64 	%fd37027, %fd5245, %fd37026;
	mul.f64 	%fd37028, %fd5251, %fd37026;
	mul.f64 	%fd37029, %fd37028, %fd5278;
	mul.f64 	%fd37030, %fd5252, %fd5251;
	mul.f64 	%fd37031, %fd37030, %fd37025;
	setp.eq.f64 	%p3643, %fd5271, 0d4056800000000000;
	neg.f64 	%fd37032, %fd5251;
	setp.eq.f64 	%p3644, %fd5271, 0dC056800000000000;
	selp.f64 	%fd37033, %fd5251, %fd37029, %p3644;
	selp.f64 	%fd5284, %fd37032, %fd37033, %p3643;
	selp.f64 	%fd37034, 0d0000000000000000, %fd37031, %p3643;
	selp.f64 	%fd5285, 0d0000000000000000, %fd37034, %p3644;
	mul.f64 	%fd37035, %fd5263, %fd5285;
	fma.rn.f64 	%fd5286, %fd37027, %fd5258, %fd37035;
	mul.f64 	%fd37036, %fd5258, %fd5285;
	mul.f64 	%fd37037, %fd37027, %fd5263;
	sub.f64 	%fd5287, %fd37036, %fd37037;
	@%p3640 bra 	$L__BB0_3685;
	mov.f64 	%fd37043, 0d0000000000000000;
	mul.rn.f64 	%fd77207, %fd5203, %fd37043;
	mov.b32 	%r18551, 1;
	bra.uni 	$L__BB0_3688;
$L__BB0_3685:
	mul.f64 	%fd37038, %fd5203, 0d3FE45F306DC9C883;
	cvt.rni.s32.f64 	%r18550, %fd37038;
	cvt.rn.f64.s32 	%fd37039, %r18550;
	fma.rn.f64 	%fd37040, %fd37039, 0dBFF921FB54442D18, %fd5203;
	fma.rn.f64 	%fd37041, %fd37039, 0dBC91A62633145C00, %fd37040;
	fma.rn.f64 	%fd77207, %fd37039, 0dB97B839A252049C0, %fd37041;
	setp.ltu.f64 	%p3645, %fd5204, 0d41E0000000000000;
	@%p3645 bra 	$L__BB0_3687;
	{ // callseq 464, 0
	.param .b64 param0;
	st.param.f64 	[param0], %fd5203;
	.param .align 16 .b8 retval0[16];
	call.uni (retval0), 
	__internal_trig_reduction_slowpathd, 
	(
	param0
	);
	ld.param.f64 	%fd77207, [retval0];
	ld.param.b32 	%r18550, [retval0+8];
	} // callseq 464
$L__BB0_3687:
	add.s32 	%r18551, %r18550, 1;
$L__BB0_3688:
	setp.neu.f64 	%p3646, %fd5204, 0d7FF0000000000000;
	shl.b32 	%r10242, %r18551, 6;
	cvt.u64.u32 	%rd2913, %r10242;
	and.b64  	%rd2914, %rd2913, 64;
	add.s64 	%rd2916, %rd2874, %rd2914;
	mul.rn.f64 	%fd37044, %fd77207, %fd77207;
	and.b32  	%r10243, %r18551, 1;
	setp.eq.b32 	%p3647, %r10243, 1;
	selp.f64 	%fd37045, 0dBDA8FF8320FD8164, 0d3DE5DB65F9785EBA, %p3647;
	ld.global.nc.v2.f64 	{%fd37046, %fd37047}, [%rd2916];
	fma.rn.f64 	%fd37048, %fd37045, %fd37044, %fd37046;
	fma.rn.f64 	%fd37049, %fd37048, %fd37044, %fd37047;
	ld.global.nc.v2.f64 	{%fd37050, %fd37051}, [%rd2916+16];
	fma.rn.f64 	%fd37052, %fd37049, %fd37044, %fd37050;
	fma.rn.f64 	%fd37053, %fd37052, %fd37044, %fd37051;
	ld.global.nc.v2.f64 	{%fd37054, %fd37055}, [%rd2916+32];
	fma.rn.f64 	%fd37056, %fd37053, %fd37044, %fd37054;
	fma.rn.f64 	%fd37057, %fd37056, %fd37044, %fd37055;
	fma.rn.f64 	%fd37058, %fd37057, %fd77207, %fd77207;
	fma.rn.f64 	%fd37059, %fd37057, %fd37044, 0d3FF0000000000000;
	selp.f64 	%fd37060, %fd37059, %fd37058, %p3647;
	and.b32  	%r10244, %r18551, 2;
	setp.eq.s32 	%p3648, %r10244, 0;
	mov.f64 	%fd37061, 0d0000000000000000;
	sub.f64 	%fd37062, %fd37061, %fd37060;
	selp.f64 	%fd5293, %fd37060, %fd37062, %p3648;
	@%p3646 bra 	$L__BB0_3690;
	mov.f64 	%fd37068, 0d0000000000000000;
	mul.rn.f64 	%fd77208, %fd5203, %fd37068;
	mov.b32 	%r18552, 0;
	bra.uni 	$L__BB0_3692;
$L__BB0_3690:
	mul.f64 	%fd37063, %fd5203, 0d3FE45F306DC9C883;
	cvt.rni.s32.f64 	%r18552, %fd37063;
	cvt.rn.f64.s32 	%fd37064, %r18552;
	fma.rn.f64 	%fd37065, %fd37064, 0dBFF921FB54442D18, %fd5203;
	fma.rn.f64 	%fd37066, %fd37064, 0dBC91A62633145C00, %fd37065;
	fma.rn.f64 	%fd77208, %fd37064, 0dB97B839A252049C0, %fd37066;
	setp.ltu.f64 	%p3649, %fd5204, 0d41E0000000000000;
	@%p3649 bra 	$L__BB0_3692;
	{ // callseq 465, 0
	.param .b64 param0;
	st.param.f64 	[param0], %fd5203;
	.param .align 16 .b8 retval0[16];
	call.uni (retval0), 
	__internal_trig_reduction_slowpathd, 
	(
	param0
	);
	ld.param.f64 	%fd77208, [retval0];
	ld.param.b32 	%r18552, [retval0+8];
	} // callseq 465
$L__BB0_3692:
	shl.b32 	%r10247, %r18552, 6;
	cvt.u64.u32 	%rd2917, %r10247;
	and.b64  	%rd2918, %rd2917, 64;
	add.s64 	%rd2920, %rd2874, %rd2918;
	mul.rn.f64 	%fd37070, %fd77208, %fd77208;
	and.b32  	%r10248, %r18552, 1;
	setp.eq.b32 	%p3650, %r10248, 1;
	selp.f64 	%fd37071, 0dBDA8FF8320FD8164, 0d3DE5DB65F9785EBA, %p3650;
	ld.global.nc.v2.f64 	{%fd37072, %fd37073}, [%rd2920];
	fma.rn.f64 	%fd37074, %fd37071, %fd37070, %fd37072;
	fma.rn.f64 	%fd37075, %fd37074, %fd37070, %fd37073;
	ld.global.nc.v2.f64 	{%fd37076, %fd37077}, [%rd2920+16];
	fma.rn.f64 	%fd37078, %fd37075, %fd37070, %fd37076;
	fma.rn.f64 	%fd37079, %fd37078, %fd37070, %fd37077;
	ld.global.nc.v2.f64 	{%fd37080, %fd37081}, [%rd2920+32];
	fma.rn.f64 	%fd37082, %fd37079, %fd37070, %fd37080;
	fma.rn.f64 	%fd37083, %fd37082, %fd37070, %fd37081;
	fma.rn.f64 	%fd37084, %fd37083, %fd77208, %fd77208;
	fma.rn.f64 	%fd37085, %fd37083, %fd37070, 0d3FF0000000000000;
	selp.f64 	%fd37086, %fd37085, %fd37084, %p3650;
	and.b32  	%r10249, %r18552, 2;
	setp.eq.s32 	%p3651, %r10249, 0;
	mov.f64 	%fd77209, 0d0000000000000000;
	sub.f64 	%fd37087, %fd77209, %fd37086;
	selp.f64 	%fd37088, %fd37086, %fd37087, %p3651;
	mul.f64 	%fd37089, %fd5284, %fd37088;
	fma.rn.f64 	%fd37090, %fd5286, %fd5293, %fd37089;
	mul.f64 	%fd37091, %fd5284, %fd5293;
	mul.f64 	%fd37092, %fd5286, %fd37088;
	sub.f64 	%fd37093, %fd37091, %fd37092;
	mul.f64 	%fd37094, %fd37093, %fd37093;
	fma.rn.f64 	%fd37095, %fd37090, %fd37090, %fd37094;
	fma.rn.f64 	%fd37096, %fd5287, %fd5287, %fd37095;
	sqrt.rn.f64 	%fd37097, %fd37096;
	mul.f64 	%fd37098, %fd5252, %fd37090;
	div.rn.f64 	%fd37099, %fd37098, %fd37097;
	mul.f64 	%fd37100, %fd5252, %fd37093;
	div.rn.f64 	%fd37101, %fd37100, %fd37097;
	mul.f64 	%fd37102, %fd5252, %fd5287;
	div.rn.f64 	%fd37103, %fd37102, %fd37097;
	mul.f64 	%fd37104, %fd37099, %fd37099;
	mul.f64 	%fd37105, %fd37101, %fd37101;
	add.f64 	%fd37106, %fd37104, %fd37105;
	fma.rn.f64 	%fd37107, %fd37103, %fd37103, %fd37106;
	sqrt.rn.f64 	%fd5298, %fd37107;
	mul.f64 	%fd37108, %fd5298, %fd5298;
	mul.f64 	%fd37109, %fd37108, %fd5233;
	mul.f64 	%fd37110, %fd37109, 0dBFE0000000000000;
	fma.rn.f64 	%fd37111, %fd37103, 0d0000000000000000, %fd37110;
	add.f64 	%fd37112, %fd37111, %fd37111;
	mul.f64 	%fd37113, %fd37101, %fd37112;
	mul.f64 	%fd37114, %fd37111, %fd37111;
	sub.f64 	%fd37115, %fd37114, %fd37104;
	mul.f64 	%fd37116, %fd37111, 0dC000000000000000;
	mul.f64 	%fd37117, %fd37099, %fd37116;
	sub.f64 	%fd37118, %fd37114, %fd37105;
	mul.f64 	%fd37119, %fd37113, %fd37113;
	mul.f64 	%fd37120, %fd37106, 0d4010000000000000;
	mul.f64 	%fd37121, %fd37120, %fd37115;
	sub.f64 	%fd5299, %fd37119, %fd37121;
	mul.f64 	%fd37122, %fd37117, %fd37117;
	mul.f64 	%fd37123, %fd37120, %fd37118;
	sub.f64 	%fd5300, %fd37122, %fd37123;
	setp.ltu.f64 	%p3652, %fd5299, 0d0000000000000000;
	sqrt.rn.f64 	%fd37124, %fd5299;
	selp.f64 	%fd37125, 0d0000000000000000, %fd37124, %p3652;
	setp.ltu.f64 	%p3653, %fd5300, 0d0000000000000000;
	sqrt.rn.f64 	%fd37126, %fd5300;
	selp.f64 	%fd37127, 0d0000000000000000, %fd37126, %p3653;
	neg.f64 	%fd37128, %fd37113;
	sub.f64 	%fd37129, %fd37128, %fd37125;
	add.f64 	%fd37130, %fd37106, %fd37106;
	div.rn.f64 	%fd5301, %fd37129, %fd37130;
	sub.f64 	%fd37131, %fd37125, %fd37113;
	div.rn.f64 	%fd5302, %fd37131, %fd37130;
	neg.f64 	%fd37132, %fd37117;
	sub.f64 	%fd37133, %fd37132, %fd37127;
	div.rn.f64 	%fd5303, %fd37133, %fd37130;
	sub.f64 	%fd37134, %fd37127, %fd37117;
	div.rn.f64 	%fd5304, %fd37134, %fd37130;
	abs.f64 	%fd37135, %fd5301;
	setp.gt.f64 	%p3654, %fd37135, 0d3FF0000000000000;
	mov.f64 	%fd77210, %fd5302;
	@%p3654 bra 	$L__BB0_3695;
	setp.lt.f64 	%p3655, %fd5302, 0dBFF0000000000000;
	mov.f64 	%fd77210, 0d0000000000000000;
	mov.f64 	%fd77209, %fd5301;
	@%p3655 bra 	$L__BB0_3695;
	setp.gt.f64 	%p3656, %fd5302, 0d3FF0000000000000;
	selp.f64 	%fd77210, 0d0000000000000000, %fd5302, %p3656;
$L__BB0_3695:
	abs.f64 	%fd37138, %fd5303;
	setp.gt.f64 	%p3657, %fd37138, 0d3FF0000000000000;
	mov.f64 	%fd77211, 0d0000000000000000;
	mov.f64 	%fd77212, %fd5304;
	@%p3657 bra 	$L__BB0_3698;
	setp.lt.f64 	%p3658, %fd5304, 0dBFF0000000000000;
	mov.f64 	%fd77212, 0d0000000000000000;
	mov.f64 	%fd77211, %fd5303;
	@%p3658 bra 	$L__BB0_3698;
	setp.gt.f64 	%p3659, %fd5304, 0d3FF0000000000000;
	selp.f64 	%fd77212, 0d0000000000000000, %fd5304, %p3659;
$L__BB0_3698:
	selp.f64 	%fd5311, 0d0000000000000000, %fd77209, %p3652;
	selp.f64 	%fd5312, 0d0000000000000000, %fd77210, %p3652;
	selp.f64 	%fd5313, 0d0000000000000000, %fd77211, %p3653;
	selp.f64 	%fd5314, 0d0000000000000000, %fd77212, %p3653;
	mul.f64 	%fd37140, %fd5313, %fd5313;
	fma.rn.f64 	%fd37141, %fd5311, %fd5311, %fd37140;
	add.f64 	%fd37142, %fd37141, 0dBFF0000000000000;
	abs.f64 	%fd37143, %fd37142;
	mul.f64 	%fd37144, %fd5314, %fd5314;
	fma.rn.f64 	%fd37145, %fd5311, %fd5311, %fd37144;
	add.f64 	%fd37146, %fd37145, 0dBFF0000000000000;
	abs.f64 	%fd37147, %fd37146;
	setp.geu.f64 	%p3662, %fd37143, %fd37147;
	@%p3662 bra 	$L__BB0_3712;
	abs.f64 	%fd5315, %fd5313;
	abs.f64 	%fd5316, %fd5311;
	setp.leu.f64 	%p3681, %fd5316, %fd5315;
	setp.gt.f64 	%p3682, %fd5316, %fd5315;
	selp.f64 	%fd5317, %fd5316, %fd5315, %p3682;
	selp.f64 	%fd37206, %fd5315, %fd5316, %p3682;
	div.rn.f64 	%fd37207, %fd37206, %fd5317;
	mul.f64 	%fd37208, %fd37207, %fd37207;
	fma.rn.f64 	%fd37209, %fd37208, 0dBEF53E1D2A25FF7E, 0d3F2D3B63DBB65B49;
	fma.rn.f64 	%fd37210, %fd37209, %fd37208, 0dBF5312788DDE082E;
	fma.rn.f64 	%fd37211, %fd37210, %fd37208, 0d3F6F9690C8249315;
	fma.rn.f64 	%fd37212, %fd37211, %fd37208, 0dBF82CF5AABC7CF0D;
	fma.rn.f64 	%fd37213, %fd37212, %fd37208, 0d3F9162B0B2A3BFDE;
	fma.rn.f64 	%fd37214, %fd37213, %fd37208, 0dBF9A7256FEB6FC6B;
	fma.rn.f64 	%fd37215, %fd37214, %fd37208, 0d3FA171560CE4A489;
	fma.rn.f64 	%fd37216, %fd37215, %fd37208, 0dBFA4F44D841450E4;
	fma.rn.f64 	%fd37217, %fd37216, %fd37208, 0d3FA7EE3D3F36BB95;
	fma.rn.f64 	%fd37218, %fd37217, %fd37208, 0dBFAAD32AE04A9FD1;
	fma.rn.f64 	%fd37219, %fd37218, %fd37208, 0d3FAE17813D66954F;
	fma.rn.f64 	%fd37220, %fd37219, %fd37208, 0dBFB11089CA9A5BCD;
	fma.rn.f64 	%fd37221, %fd37220, %fd37208, 0d3FB3B12B2DB51738;
	fma.rn.f64 	%fd37222, %fd37221, %fd37208, 0dBFB745D022F8DC5C;
	fma.rn.f64 	%fd37223, %fd37222, %fd37208, 0d3FBC71C709DFE927;
	fma.rn.f64 	%fd37224, %fd37223, %fd37208, 0dBFC2492491FA1744;
	fma.rn.f64 	%fd37225, %fd37224, %fd37208, 0d3FC99999999840D2;
	fma.rn.f64 	%fd37226, %fd37225, %fd37208, 0dBFD555555555544C;
	mul.f64 	%fd37227, %fd37208, %fd37226;
	fma.rn.f64 	%fd5318, %fd37227, %fd37207, %fd37207;
	@%p3681 bra 	$L__BB0_3701;
	{
	.reg .b32 %temp; 
	mov.b64 	{%temp, %r10259}, %fd5313;
	}
	setp.lt.s32 	%p3684, %r10259, 0;
	neg.f64 	%fd37230, %fd5318;
	selp.f64 	%fd37231, %fd5318, %fd37230, %p3684;
	add.f64 	%fd77213, %fd37231, 0d3FF921FB54442D18;
	bra.uni 	$L__BB0_3702;
$L__BB0_3701:
	{
	.reg .b32 %temp; 
	mov.b64 	{%temp, %r10258}, %fd5313;
	}
	setp.lt.s32 	%p3683, %r10258, 0;
	mov.f64 	%fd37228, 0d400921FB54442D18;
	sub.f64 	%fd37229, %fd37228, %fd5318;
	selp.f64 	%fd77213, %fd37229, %fd5318, %p3683;
$L__BB0_3702:
	setp.neu.f64 	%p3685, %fd5317, 0d0000000000000000;
	@%p3685 bra 	$L__BB0_3704;
	{
	.reg .b32 %temp; 
	mov.b64 	{%temp, %r10261}, %fd5313;
	}
	setp.lt.s32 	%p3688, %r10261, 0;
	selp.f64 	%fd77214, 0d400921FB54442D18, 0d0000000000000000, %p3688;
	bra.uni 	$L__BB0_3705;
$L__BB0_3704:
	setp.eq.f64 	%p3686, %fd5315, %fd5316;
	{
	.reg .b32 %temp; 
	mov.b64 	{%temp, %r10260}, %fd5313;
	}
	setp.lt.s32 	%p3687, %r10260, 0;
	selp.f64 	%fd37232, 0d4002D97C7F3321D2, 0d3FE921FB54442D18, %p3687;
	selp.f64 	%fd77214, %fd37232, %fd77213, %p3686;
$L__BB0_3705:
	add.rn.f64 	%fd37233, %fd5315, %fd5316;
	setp.nan.f64 	%p3689, %fd37233, %fd37233;
	copysign.f64 	%fd37234, %fd5311, %fd77214;
	selp.f64 	%fd77221, %fd37233, %fd37234, %p3689;
	abs.f64 	%fd5326, %fd5314;
	abs.f64 	%fd5327, %fd5312;
	setp.leu.f64 	%p3690, %fd5327, %fd5326;
	setp.gt.f64 	%p3691, %fd5327, %fd5326;
	selp.f64 	%fd5328, %fd5327, %fd5326, %p3691;
	selp.f64 	%fd37235, %fd5326, %fd5327, %p3691;
	div.rn.f64 	%fd37236, %fd37235, %fd5328;
	mul.f64 	%fd37237, %fd37236, %fd37236;
	fma.rn.f64 	%fd37238, %fd37237, 0dBEF53E1D2A25FF7E, 0d3F2D3B63DBB65B49;
	fma.rn.f64 	%fd37239, %fd37238, %fd37237, 0dBF5312788DDE082E;
	fma.rn.f64 	%fd37240, %fd37239, %fd37237, 0d3F6F9690C8249315;
	fma.rn.f64 	%fd37241, %fd37240, %fd37237, 0dBF82CF5AABC7CF0D;
	fma.rn.f64 	%fd37242, %fd37241, %fd37237, 0d3F9162B0B2A3BFDE;
	fma.rn.f64 	%fd37243, %fd37242, %fd37237, 0dBF9A7256FEB6FC6B;
	fma.rn.f64 	%fd37244, %fd37243, %fd37237, 0d3FA171560CE4A489;
	fma.rn.f64 	%fd37245, %fd37244, %fd37237, 0dBFA4F44D841450E4;
	fma.rn.f64 	%fd37246, %fd37245, %fd37237, 0d3FA7EE3D3F36BB95;
	fma.rn.f64 	%fd37247, %fd37246, %fd37237, 0dBFAAD32AE04A9FD1;
	fma.rn.f64 	%fd37248, %fd37247, %fd37237, 0d3FAE17813D66954F;
	fma.rn.f64 	%fd37249, %fd37248, %fd37237, 0dBFB11089CA9A5BCD;
	fma.rn.f64 	%fd37250, %fd37249, %fd37237, 0d3FB3B12B2DB51738;
	fma.rn.f64 	%fd37251, %fd37250, %fd37237, 0dBFB745D022F8DC5C;
	fma.rn.f64 	%fd37252, %fd37251, %fd37237, 0d3FBC71C709DFE927;
	fma.rn.f64 	%fd37253, %fd37252, %fd37237, 0dBFC2492491FA1744;
	fma.rn.f64 	%fd37254, %fd37253, %fd37237, 0d3FC99999999840D2;
	fma.rn.f64 	%fd37255, %fd37254, %fd37237, 0dBFD555555555544C;
	mul.f64 	%fd37256, %fd37237, %fd37255;
	fma.rn.f64 	%fd5329, %fd37256, %fd37236, %fd37236;
	@%p3690 bra 	$L__BB0_3707;
	{
	.reg .b32 %temp; 
	mov.b64 	{%temp, %r10263}, %fd5314;
	}
	setp.lt.s32 	%p3693, %r10263, 0;
	neg.f64 	%fd37259, %fd5329;
	selp.f64 	%fd37260, %fd5329, %fd37259, %p3693;
	add.f64 	%fd77215, %fd37260, 0d3FF921FB54442D18;
	bra.uni 	$L__BB0_3708;
$L__BB0_3707:
	{
	.reg .b32 %temp; 
	mov.b64 	{%temp, %r10262}, %fd5314;
	}
	setp.lt.s32 	%p3692, %r10262, 0;
	mov.f64 	%fd37257, 0d400921FB54442D18;
	sub.f64 	%fd37258, %fd37257, %fd5329;
	selp.f64 	%fd77215, %fd37258, %fd5329, %p3692;
$L__BB0_3708:
	setp.neu.f64 	%p3694, %fd5328, 0d0000000000000000;
	@%p3694 bra 	$L__BB0_3710;
	{
	.reg .b32 %temp; 
	mov.b64 	{%temp, %r10265}, %fd5314;
	}
	setp.lt.s32 	%p3697, %r10265, 0;
	selp.f64 	%fd77216, 0d400921FB54442D18, 0d0000000000000000, %p3697;
	bra.uni 	$L__BB0_3711;
$L__BB0_3710:
	setp.eq.f64 	%p3695, %fd5326, %fd5327;
	{
	.reg .b32 %temp; 
	mov.b64 	{%temp, %r10264}, %fd5314;
	}
	setp.lt.s32 	%p3696, %r10264, 0;
	selp.f64 	%fd37261, 0d4002D97C7F3321D2, 0d3FE921FB54442D18, %p3696;
	selp.f64 	%fd77216, %fd37261, %fd77215, %p3695;
$L__BB0_3711:
	add.rn.f64 	%fd37262, %fd5326, %fd5327;
	setp.nan.f64 	%p3698, %fd37262, %fd37262;
	copysign.f64 	%fd37263, %fd5312, %fd77216;
	selp.f64 	%fd77222, %fd37262, %fd37263, %p3698;
	bra.uni 	$L__BB0_3725;
$L__BB0_3712:
	abs.f64 	%fd5337, %fd5314;
	abs.f64 	%fd5338, %fd5311;
	setp.leu.f64 	%p3663, %fd5338, %fd5337;
	setp.gt.f64 	%p3664, %fd5338, %fd5337;
	selp.f64 	%fd5339, %fd5338, %fd5337, %p3664;
	selp.f64 	%fd37148, %fd5337, %fd5338, %p3664;
	div.rn.f64 	%fd37149, %fd37148, %fd5339;
	mul.f64 	%fd37150, %fd37149, %fd37149;
	fma.rn.f64 	%fd37151, %fd37150, 0dBEF53E1D2A25FF7E, 0d3F2D3B63DBB65B49;
	fma.rn.f64 	%fd37152, %fd37151, %fd37150, 0dBF5312788DDE082E;
	fma.rn.f64 	%fd37153, %fd37152, %fd37150, 0d3F6F9690C8249315;
	fma.rn.f64 	%fd37154, %fd37153, %fd37150, 0dBF82CF5AABC7CF0D;
	fma.rn.f64 	%fd37155, %fd37154, %fd37150, 0d3F9162B0B2A3BFDE;
	fma.rn.f64 	%fd37156, %fd37155, %fd37150, 0dBF9A7256FEB6FC6B;
	fma.rn.f64 	%fd37157, %fd37156, %fd37150, 0d3FA171560CE4A489;
	fma.rn.f64 	%fd37158, %fd37157, %fd37150, 0dBFA4F44D841450E4;
	fma.rn.f64 	%fd37159, %fd37158, %fd37150, 0d3FA7EE3D3F36BB95;
	fma.rn.f64 	%fd37160, %fd37159, %fd37150, 0dBFAAD32AE04A9FD1;
	fma.rn.f64 	%fd37161, %fd37160, %fd37150, 0d3FAE17813D66954F;
	fma.rn.f64 	%fd37162, %fd37161, %fd37150, 0dBFB11089CA9A5BCD;
	fma.rn.f64 	%fd37163, %fd37162, %fd37150, 0d3FB3B12B2DB51738;
	fma.rn.f64 	%fd37164, %fd37163, %fd37150, 0dBFB745D022F8DC5C;
	fma.rn.f64 	%fd37165, %fd37164, %fd37150, 0d3FBC71C709DFE927;
	fma.rn.f64 	%fd37166, %fd37165, %fd37150, 0dBFC2492491FA1744;
	fma.rn.f64 	%fd37167, %fd37166, %fd37150, 0d3FC99999999840D2;
	fma.rn.f64 	%fd37168, %fd37167, %fd37150, 0dBFD555555555544C;
	mul.f64 	%fd37169, %fd37150, %fd37168;
	fma.rn.f64 	%fd5340, %fd37169, %fd37149, %fd37149;
	@%p3663 bra 	$L__BB0_3714;
	{
	.reg .b32 %temp; 
	mov.b64 	{%temp, %r10251}, %fd5314;
	}
	setp.lt.s32 	%p3666, %r10251, 0;
	neg.f64 	%fd37172, %fd5340;
	selp.f64 	%fd37173, %fd5340, %fd37172, %p3666;
	add.f64 	%fd77217, %fd37173, 0d3FF921FB54442D18;
	bra.uni 	$L__BB0_3715;
$L__BB0_3714:
	{
	.reg .b32 %temp; 
	mov.b64 	{%temp, %r10250}, %fd5314;
	}
	setp.lt.s32 	%p3665, %r10250, 0;
	mov.f64 	%fd37170, 0d400921FB54442D18;
	sub.f64 	%fd37171, %fd37170, %fd5340;
	selp.f64 	%fd77217, %fd37171, %fd5340, %p3665;
$L__BB0_3715:
	setp.neu.f64 	%p3667, %fd5339, 0d0000000000000000;
	@%p3667 bra 	$L__BB0_3717;
	{
	.reg .b32 %temp; 
	mov.b64 	{%temp, %r10253}, %fd5314;
	}
	setp.lt.s32 	%p3670, %r10253, 0;
	selp.f64 	%fd77218, 0d400921FB54442D18, 0d0000000000000000, %p3670;
	bra.uni 	$L__BB0_3718;
$L__BB0_3717:
	setp.eq.f64 	%p3668, %fd5337, %fd5338;
	{
	.reg .b32 %temp; 
	mov.b64 	{%temp, %r10252}, %fd5314;
	}
	setp.lt.s32 	%p3669, %r10252, 0;
	selp.f64 	%fd37174, 0d4002D97C7F3321D2, 0d3FE921FB54442D18, %p3669;
	selp.f64 	%fd77218, %fd37174, %fd77217, %p3668;
$L__BB0_3718:
	add.rn.f64 	%fd37175, %fd5337, %fd5338;
	setp.nan.f64 	%p3671, %fd37175, %fd37175;
	copysign.f64 	%fd37176, %fd5311, %fd77218;
	selp.f64 	%fd77221, %fd37175, %fd37176, %p3671;
	abs.f64 	%fd5348, %fd5313;
	abs.f64 	%fd5349, %fd5312;
	setp.leu.f64 	%p3672, %fd5349, %fd5348;
	setp.gt.f64 	%p3673, %fd5349, %fd5348;
	selp.f64 	%fd5350, %fd5349, %fd5348, %p3673;
	selp.f64 	%fd37177, %fd5348, %fd5349, %p3673;
	div.rn.f64 	%fd37178, %fd37177, %fd5350;
	mul.f64 	%fd37179, %fd37178, %fd37178;
	fma.rn.f64 	%fd37180, %fd37179, 0dBEF53E1D2A25FF7E, 0d3F2D3B63DBB65B49;
	fma.rn.f64 	%fd37181, %fd37180, %fd37179, 0dBF5312788DDE082E;
	fma.rn.f64 	%fd37182, %fd37181, %fd37179, 0d3F6F9690C8249315;
	fma.rn.f64 	%fd37183, %fd37182, %fd37179, 0dBF82CF5AABC7CF0D;
	fma.rn.f64 	%fd37184, %fd37183, %fd37179, 0d3F9162B0B2A3BFDE;
	fma.rn.f64 	%fd37185, %fd37184, %fd37179, 0dBF9A7256FEB6FC6B;
	fma.rn.f64 	%fd37186, %fd37185, %fd37179, 0d3FA171560CE4A489;
	fma.rn.f64 	%fd37187, %fd37186, %fd37179, 0dBFA4F44D841450E4;
	fma.rn.f64 	%fd37188, %fd37187, %fd37179, 0d3FA7EE3D3F36BB95;
	fma.rn.f64 	%fd37189, %fd37188, %fd37179, 0dBFAAD32AE04A9FD1;
	fma.rn.f64 	%fd37190, %fd37189, %fd37179, 0d3FAE17813D66954F;
	fma.rn.f64 	%fd37191, %fd37190, %fd37179, 0dBFB11089CA9A5BCD;
	fma.rn.f64 	%fd37192, %fd37191, %fd37179, 0d3FB3B12B2DB51738;
	fma.rn.f64 	%fd37193, %fd37192, %fd37179, 0dBFB745D022F8DC5C;
	fma.rn.f64 	%fd37194, %fd37193, %fd37179, 0d3FBC71C709DFE927;
	fma.rn.f64 	%fd37195, %fd37194, %fd37179, 0dBFC2492491FA1744;
	fma.rn.f64 	%fd37196, %fd37195, %fd37179, 0d3FC99999999840D2;
	fma.rn.f64 	%fd37197, %fd37196, %fd37179, 0dBFD555555555544C;
	mul.f64 	%fd37198, %fd37179, %fd37197;
	fma.rn.f64 	%fd5351, %fd37198, %fd37178, %fd37178;
	@%p3672 bra 	$L__BB0_3720;
	{
	.reg .b32 %temp; 
	mov.b64 	{%temp, %r10255}, %fd5313;
	}
	setp.lt.s32 	%p3675, %r10255, 0;
	neg.f64 	%fd37201, %fd5351;
	selp.f64 	%fd37202, %fd5351, %fd37201, %p3675;
	add.f64 	%fd77219, %fd37202, 0d3FF921FB54442D18;
	bra.uni 	$L__BB0_3721;
$L__BB0_3720:
	{
	.reg .b32 %temp; 
	mov.b64 	{%temp, %r10254}, %fd5313;
	}
	setp.lt.s32 	%p3674, %r10254, 0;
	mov.f64 	%fd37199, 0d400921FB54442D18;
	sub.f64 	%fd37200, %fd37199, %fd5351;
	selp.f64 	%fd77219, %fd37200, %fd5351, %p3674;
$L__BB0_3721:
	setp.neu.f64 	%p3676, %fd5350, 0d0000000000000000;
	@%p3676 bra 	$L__BB0_3723;
	{
	.reg .b32 %temp; 
	mov.b64 	{%temp, %r10257}, %fd5313;
	}
	setp.lt.s32 	%p3679, %r10257, 0;
	selp.f64 	%fd77220, 0d400921FB54442D18, 0d0000000000000000, %p3679;
	bra.uni 	$L__BB0_3724;
$L__BB0_3723:
	setp.eq.f64 	%p3677, %fd5348, %fd5349;
	{
	.reg .b32 %temp; 
	mov.b64 	{%temp, %r10256}, %fd5313;
	}
	setp.lt.s32 	%p3678, %r10256, 0;
	selp.f64 	%fd37203, 0d4002D97C7F3321D2, 0d3FE921FB54442D18, %p3678;
	selp.f64 	%fd77220, %fd37203, %fd77219, %p3677;
$L__BB0_3724:
	add.rn.f64 	%fd37204, %fd5348, %fd5349;
	setp.nan.f64 	%p3680, %fd37204, %fd37204;
	copysign.f64 	%fd37205, %fd5312, %fd77220;
	selp.f64 	%fd77222, %fd37204, %fd37205, %p3680;
$L__BB0_3725:
	mul.f64 	%fd37264, %fd77222, 0d404CA5DC1A63C1F5;
	mul.f64 	%fd37265, %fd77221, 0d404CA5DC1A63C1F5;
	sub.f64 	%fd37266, %fd37265, %fd77233;
	abs.f64 	%fd37267, %fd37266;
	sub.f64 	%fd37268, %fd37264, %fd77233;
	abs.f64 	%fd37269, %fd37268;
	setp.lt.f64 	%p3699, %fd37267, %fd37269;
	selp.f64 	%fd77233, %fd37265, %fd37264, %p3699;
	mul.f64 	%fd5362, %fd77233, 0d3F91DF46A2529D3A;
	abs.f64 	%fd37270, %fd5362;
	setp.eq.f64 	%p3700, %fd37270, 0d7FF0000000000000;
	setp.ltu.f64 	%p3701, %fd37270, 0d41E0000000000000;
	or.pred  	%p3702, %p3700, %p3701;
	@%p3702 bra 	$L__BB0_3727;
	{ // callseq 466, 0
	.param .b64 param0;
	st.param.f64 	[param0], %fd5362;
	.param .align 16 .b8 retval0[16];
	call.uni (retval0), 
	__internal_trig_reduction_slowpathd, 
	(
	param0
	);
	ld.param.f64 	%fd37271, [retval0];
	ld.param.b32 	%r10266, [retval0+8];
	} // callseq 466
$L__BB0_3727:
	mul.f64 	%fd37273, %fd5285, %fd5285;
	fma.rn.f64 	%fd37274, %fd5284, %fd5284, %fd37273;
	sqrt.rn.f64 	%fd37275, %fd37274;
	div.rn.f64 	%fd5363, %fd5285, %fd37275;
	{
	.reg .b32 %temp; 
	mov.b64 	{%temp, %r2191}, %fd5363;
	}
	abs.f64 	%fd5364, %fd5363;
	{
	.reg .b32 %temp; 
	mov.b64 	{%temp, %r10268}, %fd5364;
	}
	setp.gt.s32 	%p3703, %r10268, 1071801957;
	@%p3703 bra 	$L__BB0_3731;
	mul.f64 	%fd37316, %fd5363, %fd5363;
	fma.rn.f64 	%fd37317, %fd37316, 0d3FB0066BDC1895E9, 0dBFB3823B180754AF;
	fma.rn.f64 	%fd37318, %fd37317, %fd37316, 0d3FB11E52CC2F79AE;
	fma.rn.f64 	%fd37319, %fd37318, %fd37316, 0dBF924EAF3526861B;
	fma.rn.f64 	%fd37320, %fd37319, %fd37316, 0d3F91DF02A31E6CB7;
	fma.rn.f64 	%fd37321, %fd37320, %fd37316, 0d3F847D18B0EEC6CC;
	fma.rn.f64 	%fd37322, %fd37321, %fd37316, 0d3F8D0AF961BA53B0;
	fma.rn.f64 	%fd37323, %fd37322, %fd37316, 0d3F91BF7734CF1C48;
	fma.rn.f64 	%fd37324, %fd37323, %fd37316, 0d3F96E91483144EF7;
	fma.rn.f64 	%fd37325, %fd37324, %fd37316, 0d3F9F1C6E0A4F9F81;
	fma.rn.f64 	%fd37326, %fd37325, %fd37316, 0d3FA6DB6DC27FA92B;
	fma.rn.f64 	%fd37327, %fd37326, %fd37316, 0d3FB333333320F91B;
	fma.rn.f64 	%fd37328, %fd37327, %fd37316, 0d3FC5555555555F4D;
	mul.f64 	%fd37329, %fd37316, %fd37328;
	fma.rn.f64 	%fd5365, %fd37329, %fd5364, %fd5364;
	setp.gt.s32 	%p3707, %r2191, -1;
	@%p3707 bra 	$L__BB0_3730;
	mov.f64 	%fd37334, 0d3C91A62633145C07;
	add.rn.f64 	%fd37335, %fd5365, %fd37334;
	mov.f64 	%fd37336, 0d3FF921FB54442D18;
	add.rn.f64 	%fd77223, %fd37336, %fd37335;
	bra.uni 	$L__BB0_3732;
$L__BB0_3730:
	mov.f64 	%fd37330, 0dBC91A62633145C07;
	add.rn.f64 	%fd37331, %fd5365, %fd37330;
	neg.f64 	%fd37332, %fd37331;
	mov.f64 	%fd37333, 0d3FF921FB54442D18;
	add.rn.f64 	%fd77223, %fd37333, %fd37332;
	bra.uni 	$L__BB0_3732;
$L__BB0_3731:
	mov.f64 	%fd37276, 0d3FF0000000000000;
	sub.f64 	%fd37277, %fd37276, %fd5364;
	{
	.reg .b32 %temp; 
	mov.b64 	{%r10269, %temp}, %fd37277;
	}
	{
	.reg .b32 %temp; 
	mov.b64 	{%temp, %r10270}, %fd37277;
	}
	add.s32 	%r10271, %r10270, -1048576;
	mov.b64 	%fd37278, {%r10269, %r10271};
	rsqrt.approx.ftz.f64 	%fd37279, %fd37278;
	{
	.reg .b32 %temp; 
	mov.b64 	{%r10272, %temp}, %fd37279;
	}
	{
	.reg .b32 %temp; 
	mov.b64 	{%temp, %r10273}, %fd37279;
	}
	add.s32 	%r10274, %r10273, -1048576;
	mov.b64 	%fd37280, {%r10272, %r10274};
	mul.f64 	%fd37281, %fd37278, %fd37279;
	neg.f64 	%fd37282, %fd37281;
	fma.rn.f64 	%fd37283, %fd37281, %fd37282, %fd37278;
	fma.rn.f64 	%fd37284, %fd37283, %fd37280, %fd37281;
	neg.f64 	%fd37285, %fd37284;
	fma.rn.f64 	%fd37286, %fd37279, %fd37285, 0d3FF0000000000000;
	fma.rn.f64 	%fd37287, %fd37286, %fd37280, %fd37280;
	fma.rn.f64 	%fd37288, %fd37284, %fd37285, %fd37278;
	fma.rn.f64 	%fd37289, %fd37288, %fd37287, %fd37284;
	{
	.reg .b32 %temp; 
	mov.b64 	{%r10275, %temp}, %fd37289;
	}
	{
	.reg .b32 %temp; 
	mov.b64 	{%temp, %r10276}, %fd37289;
	}
	add.s32 	%r10277, %r10276, 1048576;
	mov.b64 	%fd37290, {%r10275, %r10277};
	fma.rn.f64 	%fd37291, %fd37277, 0d3EC715B371155F70, 0dBEBAC2FE66FAAC4B;
	fma.rn.f64 	%fd37292, %fd37291, %fd37277, 0d3ED9A9B88EFCD9B8;
	fma.rn.f64 	%fd37293, %fd37292, %fd37277, 0d3EDD0F40A8A0C4C3;
	fma.rn.f64 	%fd37294, %fd37293, %fd37277, 0d3EF46D4CFA9E0E1F;
	fma.rn.f64 	%fd37295, %fd37294, %fd37277, 0d3F079C168D1E2422;
	fma.rn.f64 	%fd37296, %fd37295, %fd37277, 0d3F1C9A88C3BCA540;
	fma.rn.f64 	%fd37297, %fd37296, %fd37277, 0d3F31C4E64BD476DF;
	fma.rn.f64 	%fd37298, %fd37297, %fd37277, 0d3F46E8BA60009C8F;
	fma.rn.f64 	%fd37299, %fd37298, %fd37277, 0d3F5F1C71C62B05A2;
	fma.rn.f64 	%fd37300, %fd37299, %fd37277, 0d3F76DB6DB6DC9F2C;
	fma.rn.f64 	%fd37301, %fd37300, %fd37277, 0d3F9333333333329C;
	fma.rn.f64 	%fd37302, %fd37301, %fd37277, 0d3FB5555555555555;
	setp.lt.s32 	%p3704, %r10270, 1;
	mov.f64 	%fd37303, 0d0000000000000000;
	mul.rn.f64 	%fd37304, %fd5364, %fd37303;
	mul.f64 	%fd37305, %fd37277, %fd37302;
	fma.rn.f64 	%fd37306, %fd37305, %fd37290, %fd37290;
	selp.f64 	%fd37307, %fd37304, %fd37306, %p3704;
	setp.lt.s32 	%p3705, %r10270, 0;
	mov.f64 	%fd37308, 0d7FF0000000000000;
	mul.rn.f64 	%fd37309, %fd37307, %fd37308;
	selp.f64 	%fd37310, %fd37309, %fd37307, %p3705;
	setp.lt.s32 	%p3706, %r2191, 0;
	mov.f64 	%fd37311, 0dBCA1A62633145C07;
	add.rn.f64 	%fd37312, %fd37310, %fd37311;
	neg.f64 	%fd37313, %fd37312;
	mov.f64 	%fd37314, 0d400921FB54442D18;
	add.rn.f64 	%fd37315, %fd37314, %fd37313;
	selp.f64 	%fd77223, %fd37315, %fd37310, %p3706;
$L__BB0_3732:
	mul.f64 	%fd37337, %fd77223, 0d404CA5DC1A63C1F5;
	setp.gt.f64 	%p3708, %fd5284, 0d0000000000000000;
	neg.f64 	%fd37338, %fd37337;
	selp.f64 	%fd37339, %fd37338, %fd37337, %p3708;
	mul.f64 	%fd5370, %fd37339, 0d3F91DF46A2529D3A;
	abs.f64 	%fd5371, %fd5370;
	setp.neu.f64 	%p3709, %fd5371, 0d7FF0000000000000;
	@%p3709 bra 	$L__BB0_3734;
	mov.f64 	%fd37345, 0d0000000000000000;
	mul.rn.f64 	%fd77224, %fd5370, %fd37345;
	mov.b32 	%r18553, 0;
	bra.uni 	$L__BB0_3736;
$L__BB0_3734:
	mul.f64 	%fd37340, %fd5370, 0d3FE45F306DC9C883;
	cvt.rni.s32.f64 	%r18553, %fd37340;
	cvt.rn.f64.s32 	%fd37341, %r18553;
	fma.rn.f64 	%fd37342, %fd37341, 0dBFF921FB54442D18, %fd5370;
	fma.rn.f64 	%fd37343, %fd37341, 0dBC91A62633145C00, %fd37342;
	fma.rn.f64 	%fd77224, %fd37341, 0dB97B839A252049C0, %fd37343;
	setp.ltu.f64 	%p3710, %fd5371, 0d41E0000000000000;
	@%p3710 bra 	$L__BB0_3736;
	{ // callseq 467, 0
	.param .b64 param0;
	st.param.f64 	[param0], %fd5370;
	.param .align 16 .b8 retval0[16];
	call.uni (retval0), 
	__internal_trig_reduction_slowpathd, 
	(
	param0
	);
	ld.param.f64 	%fd77224, [retval0];
	ld.param.b32 	%r18553, [retval0+8];
	} // callseq 467
$L__BB0_3736:
	setp.neu.f64 	%p3711, %fd5371, 0d7FF0000000000000;
	shl.b32 	%r10280, %r18553, 6;
	cvt.u64.u32 	%rd2921, %r10280;
	and.b64  	%rd2922, %rd2921, 64;
	add.s64 	%rd2924, %rd2874, %rd2922;
	mul.rn.f64 	%fd37346, %fd77224, %fd77224;
	and.b32  	%r10281, %r18553, 1;
	setp.eq.b32 	%p3712, %r10281, 1;
	selp.f64 	%fd37347, 0dBDA8FF8320FD8164, 0d3DE5DB65F9785EBA, %p3712;
	ld.global.nc.v2.f64 	{%fd37348, %fd37349}, [%rd2924];
	fma.rn.f64 	%fd37350, %fd37347, %fd37346, %fd37348;
	fma.rn.f64 	%fd37351, %fd37350, %fd37346, %fd37349;
	ld.global.nc.v2.f64 	{%fd37352, %fd37353}, [%rd2924+16];
	fma.rn.f64 	%fd37354, %fd37351, %fd37346, %fd37352;
	fma.rn.f64 	%fd37355, %fd37354, %fd37346, %fd37353;
	ld.global.nc.v2.f64 	{%fd37356, %fd37357}, [%rd2924+32];
	fma.rn.f64 	%fd37358, %fd37355, %fd37346, %fd37356;
	fma.rn.f64 	%fd37359, %fd37358, %fd37346, %fd37357;
	fma.rn.f64 	%fd37360, %fd37359, %fd77224, %fd77224;
	fma.rn.f64 	%fd37361, %fd37359, %fd37346, 0d3FF0000000000000;
	selp.f64 	%fd37362, %fd37361, %fd37360, %p3712;
	and.b32  	%r10282, %r18553, 2;
	setp.eq.s32 	%p3713, %r10282, 0;
	mov.f64 	%fd37363, 0d0000000000000000;
	sub.f64 	%fd37364, %fd37363, %fd37362;
	selp.f64 	%fd5376, %fd37362, %fd37364, %p3713;
	@%p3711 bra 	$L__BB0_3738;
	mov.f64 	%fd37370, 0d0000000000000000;
	mul.rn.f64 	%fd77226, %fd5370, %fd37370;
	mov.b32 	%r18555, 1;
	bra.uni 	$L__BB0_3741;
$L__BB0_3738:
	mul.f64 	%fd37365, %fd5370, 0d3FE45F306DC9C883;
	cvt.rni.s32.f64 	%r18554, %fd37365;
	cvt.rn.f64.s32 	%fd37366, %r18554;
	fma.rn.f64 	%fd37367, %fd37366, 0dBFF921FB54442D18, %fd5370;
	fma.rn.f64 	%fd37368, %fd37366, 0dBC91A62633145C00, %fd37367;
	fma.rn.f64 	%fd77226, %fd37366, 0dB97B839A252049C0, %fd37368;
	setp.ltu.f64 	%p3714, %fd5371, 0d41E0000000000000;
	@%p3714 bra 	$L__BB0_3740;
	{ // callseq 468, 0
	.param .b64 param0;
	st.param.f64 	[param0], %fd5370;
	.param .align 16 .b8 retval0[16];
	call.uni (retval0), 
	__internal_trig_reduction_slowpathd, 
	(
	param0
	);
	ld.param.f64 	%fd77226, [retval0];
	ld.param.b32 	%r18554, [retval0+8];
	} // callseq 468
$L__BB0_3740:
	add.s32 	%r18555, %r18554, 1;
$L__BB0_3741:
	shl.b32 	%r10285, %r18555, 6;
	cvt.u64.u32 	%rd2925, %r10285;
	and.b64  	%rd2926, %rd2925, 64;
	add.s64 	%rd2928, %rd2874, %rd2926;
	mul.rn.f64 	%fd37371, %fd77226, %fd77226;
	and.b32  	%r10286, %r18555, 1;
	setp.eq.b32 	%p3715, %r10286, 1;
	selp.f64 	%fd37372, 0dBDA8FF8320FD8164, 0d3DE5DB65F9785EBA, %p3715;
	ld.global.nc.v2.f64 	{%fd37373, %fd37374}, [%rd2928];
	fma.rn.f64 	%fd37375, %fd37372, %fd37371, %fd37373;
	fma.rn.f64 	%fd37376, %fd37375, %fd37371, %fd37374;
	ld.global.nc.v2.f64 	{%fd37377, %fd37378}, [%rd2928+16];
	fma.rn.f64 	%fd37379, %fd37376, %fd37371, %fd37377;
	fma.rn.f64 	%fd37380, %fd37379, %fd37371, %fd37378;
	ld.global.nc.v2.f64 	{%fd37381, %fd37382}, [%rd2928+32];
	fma.rn.f64 	%fd37383, %fd37380, %fd37371, %fd37381;
	fma.rn.f64 	%fd37384, %fd37383, %fd37371, %fd37382;
	fma.rn.f64 	%fd37385, %fd37384, %fd77226, %fd77226;
	fma.rn.f64 	%fd37386, %fd37384, %fd37371, 0d3FF0000000000000;
	selp.f64 	%fd37387, %fd37386, %fd37385, %p3715;
	and.b32  	%r10287, %r18555, 2;
	setp.eq.s32 	%p3716, %r10287, 0;
	mov.f64 	%fd37388, 0d0000000000000000;
	sub.f64 	%fd37389, %fd37388, %fd37387;
	selp.f64 	%fd5382, %fd37387, %fd37389, %p3716;
	mul.f64 	%fd37390, %fd5233, %fd5298;
	mul.f64 	%fd5383, %fd37390, 0d3FE0000000000000;
	{
	.reg .b32 %temp; 
	mov.b64 	{%temp, %r10288}, %fd5383;
	}
	mov.b32 	%f37, %r10288;
	abs.f32 	%f38, %f37;
	setp.geu.f32 	%p3717, %f38, 0f3FE26666;
	@%p3717 bra 	$L__BB0_3743;
	mul.f64 	%fd37424, %fd5383, %fd5383;
	fma.rn.f64 	%fd37425, %fd37424, 0d3FB0066BDC1895E9, 0dBFB3823B180754AF;
	fma.rn.f64 	%fd37426, %fd37425, %fd37424, 0d3FB11E52CC2F79AE;
	fma.rn.f64 	%fd37427, %fd37426, %fd37424, 0dBF924EAF3526861B;
	fma.rn.f64 	%fd37428, %fd37427, %fd37424, 0d3F91DF02A31E6CB7;
	fma.rn.f64 	%fd37429, %fd37428, %fd37424, 0d3F847D18B0EEC6CC;
	fma.rn.f64 	%fd37430, %fd37429, %fd37424, 0d3F8D0AF961BA53B0;
	fma.rn.f64 	%fd37431, %fd37430, %fd37424, 0d3F91BF7734CF1C48;
	fma.rn.f64 	%fd37432, %fd37431, %fd37424, 0d3F96E91483144EF7;
	fma.rn.f64 	%fd37433, %fd37432, %fd37424, 0d3F9F1C6E0A4F9F81;
	fma.rn.f64 	%fd37434, %fd37433, %fd37424, 0d3FA6DB6DC27FA92B;
	fma.rn.f64 	%fd37435, %fd37434, %fd37424, 0d3FB333333320F91B;
	fma.rn.f64 	%fd37436, %fd37435, %fd37424, 0d3FC5555555555F4D;
	mul.f64 	%fd37437, %fd37424, %fd37436;
	fma.rn.f64 	%fd77227, %fd37437, %fd5383, %fd5383;
	bra.uni 	$L__BB0_3744;
$L__BB0_3743:
	abs.f64 	%fd37391, %fd5383;
	fma.rn.f64 	%fd37392, %fd37391, 0dBFE0000000000000, 0d3FE0000000000000;
	rsqrt.approx.ftz.f64 	%fd37393, %fd37392;
	{
	.reg .b32 %temp; 
	mov.b64 	{%r10289, %temp}, %fd37393;
	}
	{
	.reg .b32 %temp; 
	mov.b64 	{%temp, %r10290}, %fd37393;
	}
	add.s32 	%r10291, %r10290, -1048576;
	mov.b64 	%fd37394, {%r10289, %r10291};
	mul.f64 	%fd37395, %fd37392, %fd37393;
	neg.f64 	%fd37396, %fd37395;
	fma.rn.f64 	%fd37397, %fd37395, %fd37396, %fd37392;
	fma.rn.f64 	%fd37398, %fd37397, %fd37394, %fd37395;
	neg.f64 	%fd37399, %fd37398;
	fma.rn.f64 	%fd37400, %fd37393, %fd37399, 0d3FF0000000000000;
	fma.rn.f64 	%fd37401, %fd37400, %fd37394, %fd37394;
	fma.rn.f64 	%fd37402, %fd37398, %fd37399, %fd37392;
	fma.rn.f64 	%fd37403, %fd37402, %fd37401, %fd37398;
	{
	.reg .b32 %temp; 
	mov.b64 	{%temp, %r10292}, %fd37392;
	}
	setp.lt.s32 	%p3718, %r10292, 0;
	selp.f64 	%fd37404, 0dFFF8000000000000, %fd37403, %p3718;
	setp.ne.f64 	%p3719, %fd37392, 0d0000000000000000;
	selp.f64 	%fd37405, %fd37404, %fd37392, %p3719;
	fma.rn.f64 	%fd37406, %fd37392, 0d3FB0066BDC1895E9, 0dBFB3823B180754AF;
	fma.rn.f64 	%fd37407, %fd37406, %fd37392, 0d3FB11E52CC2F79AE;
	fma.rn.f64 	%fd37408, %fd37407, %fd37392, 0dBF924EAF3526861B;
	fma.rn.f64 	%fd37409, %fd37408, %fd37392, 0d3F91DF02A31E6CB7;
	fma.rn.f64 	%fd37410, %fd37409, %fd37392, 0d3F847D18B0EEC6CC;
	fma.rn.f64 	%fd37411, %fd37410, %fd37392, 0d3F8D0AF961BA53B0;
	fma.rn.f64 	%fd37412, %fd37411, %fd37392, 0d3F91BF7734CF1C48;
	fma.rn.f64 	%fd37413, %fd37412, %fd37392, 0d3F96E91483144EF7;
	fma.rn.f64 	%fd37414, %fd37413, %fd37392, 0d3F9F1C6E0A4F9F81;
	fma.rn.f64 	%fd37415, %fd37414, %fd37392, 0d3FA6DB6DC27FA92B;
	fma.rn.f64 	%fd37416, %fd37415, %fd37392, 0d3FB333333320F91B;
	fma.rn.f64 	%fd37417, %fd37416, %fd37392, 0d3FC5555555555F4D;
	mul.f64 	%fd37418, %fd37392, %fd37417;
	mul.f64 	%fd37419, %fd37405, 0dC000000000000000;
	fma.rn.f64 	%fd37420, %fd37419, %fd37418, 0d3C91A62633145C07;
	add.f64 	%fd37421, %fd37419, 0d3FE921FB54442D18;
	add.f64 	%fd37422, %fd37421, %fd37420;
	add.f64 	%fd37423, %fd37422, 0d3FE921FB54442D18;
	copysign.f64 	%fd77227, %fd5383, %fd37423;
$L__BB0_3744:
	mul.f64 	%fd5387, %fd77227, 0d3FFFFFFFFFFFFFFF;
	abs.f64 	%fd5388, %fd5387;
	setp.neu.f64 	%p3720, %fd5388, 0d7FF0000000000000;
	@%p3720 bra 	$L__BB0_3746;
	mov.f64 	%fd37443, 0d0000000000000000;
	mul.rn.f64 	%fd77229, %fd5387, %fd37443;
	mov.pred 	%p9706, -1;
	bra.uni 	$L__BB0_3749;
$L__BB0_3746:
	mul.f64 	%fd37438, %fd5387, 0d3FE45F306DC9C883;
	cvt.rni.s32.f64 	%r18556, %fd37438;
	cvt.rn.f64.s32 	%fd37439, %r18556;
	fma.rn.f64 	%fd37440, %fd37439, 0dBFF921FB54442D18, %fd5387;
	fma.rn.f64 	%fd37441, %fd37439, 0dBC91A62633145C00, %fd37440;
	fma.rn.f64 	%fd77229, %fd37439, 0dB97B839A252049C0, %fd37441;
	setp.ltu.f64 	%p3721, %fd5388, 0d41E0000000000000;
	@%p3721 bra 	$L__BB0_3748;
	{ // callseq 469, 0
	.param .b64 param0;
	st.param.f64 	[param0], %fd5387;
	.param .align 16 .b8 retval0[16];
	call.uni (retval0), 
	__internal_trig_reduction_slowpathd, 
	(
	param0
	);
	ld.param.f64 	%fd77229, [retval0];
	ld.param.b32 	%r18556, [retval0+8];
	} // callseq 469
$L__BB0_3748:
	and.b32  	%r10294, %r18556, 1;
	setp.eq.b32 	%p3722, %r10294, 1;
	not.pred 	%p9706, %p3722;
$L__BB0_3749:
	mul.f64 	%fd37444, %fd77229, %fd77229;
	fma.rn.f64 	%fd37445, %fd37444, 0d3EE48DAC2799BCB9, 0dBEF9757C5B27EBB1;
	fma.rn.f64 	%fd37446, %fd37445, %fd37444, 0d3F0980E90FD91E04;
	fma.rn.f64 	%fd37447, %fd37446, %fd37444, 0dBEFAE2B0417D7E1D;
	fma.rn.f64 	%fd37448, %fd37447, %fd37444, 0d3F119F5341BFBA57;
	fma.rn.f64 	%fd37449, %fd37448, %fd37444, 0d3F15E791A00F6919;
	fma.rn.f64 	%fd37450, %fd37449, %fd37444, 0d3F2FF2E7FADEC73A;
	fma.rn.f64 	%fd37451, %fd37450, %fd37444, 0d3F434BC1B206DA62;
	fma.rn.f64 	%fd37452, %fd37451, %fd37444, 0d3F57DB18EF2F83F9;
	fma.rn.f64 	%fd37453, %fd37452, %fd37444, 0d3F6D6D2E7AE49FBC;
	fma.rn.f64 	%fd37454, %fd37453, %fd37444, 0d3F8226E3A816A776;
	fma.rn.f64 	%fd37455, %fd37454, %fd37444, 0d3F9664F485D25660;
	fma.rn.f64 	%fd37456, %fd37455, %fd37444, 0d3FABA1BA1BABF31D;
	fma.rn.f64 	%fd37457, %fd37456, %fd37444, 0d3FC11111111105D2;
	fma.rn.f64 	%fd37458, %fd37457, %fd37444, 0d3FD555555555555E;
	mul.f64 	%fd5394, %fd37444, %fd37458;
	fma.rn.f64 	%fd77230, %fd5394, %fd77229, %fd77229;
	@%p9706 bra 	$L__BB0_3751;
	sub.f64 	%fd37459, %fd77230, %fd77229;
	neg.f64 	%fd37460, %fd37459;
	fma.rn.f64 	%fd37461, %fd5394, %fd77229, %fd37460;
	rcp.approx.ftz.f64 	%fd37462, %fd77230;
	neg.f64 	%fd37463, %fd77230;
	fma.rn.f64 	%fd37464, %fd37463, %fd37462, 0d3FF0000000000000;
	fma.rn.f64 	%fd37465, %fd37464, %fd37464, %fd37464;
	fma.rn.f64 	%fd37466, %fd37465, %fd37462, %fd37462;
	neg.f64 	%fd37467, %fd37466;
	fma.rn.f64 	%fd37468, %fd77230, %fd37467, 0d3FF0000000000000;
	fma.rn.f64 	%fd37469, %fd37467, %fd37461, %fd37468;
	fma.rn.f64 	%fd77230, %fd37469, %fd37467, %fd37467;
$L__BB0_3751:
	neg.f64 	%fd37470, %fd5198;
	mul.f64 	%fd37471, %fd77230, %fd37470;
	mul.f64 	%fd77231, %fd5376, %fd37471;
	mul.f64 	%fd37472, %fd5198, %fd77230;
	mul.f64 	%fd77232, %fd5382, %fd37472;
	bra.uni 	$L__BB0_3753;
$L__BB0_3752:
	sub.f64 	%fd77231, %fd5199, %fd5229;
	sub.f64 	%fd77232, %fd5200, %fd5230;
$L__BB0_3753:
	mul.f64 	%fd5405, %fd77231, %fd77231;
	mul.f64 	%fd5406, %fd77232, %fd77232;
	add.f64 	%fd37473, %fd5405, %fd5406;
	sqrt.rn.f64 	%fd37474, %fd37473;
	div.rn.f64 	%fd5407, %fd37474, %fd5198;
	abs.f64 	%fd5408, %fd5407;
	setp.leu.f64 	%p3724, %fd5408, 0d3FF0000000000000;
	mov.f64 	%fd77234, %fd5408;
	@%p3724 bra 	$L__BB0_3755;
	rcp.approx.ftz.f64 	%fd37475, %fd5408;
	neg.f64 	%fd37476, %fd5408;
	fma.rn.f64 	%fd37477, %fd37476, %fd37475, 0d3FF0000000000000;
	fma.rn.f64 	%fd37478, %fd37477, %fd37477, %fd37477;
	fma.rn.f64 	%fd37479, %fd37478, %fd37475, %fd37475;
	setp.eq.f64 	%p3725, %fd5408, 0d7FF0000000000000;
	selp.f64 	%fd77234, 0d0000000000000000, %fd37479, %p3725;
$L__BB0_3755:
	setp.gt.f64 	%p3726, %fd5408, 0d3FF0000000000000;
	mul.f64 	%fd37480, %fd77234, %fd77234;
	fma.rn.f64 	%fd37481, %fd37480, 0dBEF53E1D2A25FF7E, 0d3F2D3B63DBB65B49;
	fma.rn.f64 	%fd37482, %fd37481, %fd37480, 0dBF5312788DDE082E;
	fma.rn.f64 	%fd37483, %fd37482, %fd37480, 0d3F6F9690C8249315;
	fma.rn.f64 	%fd37484, %fd37483, %fd37480, 0dBF82CF5AABC7CF0D;
	fma.rn.f64 	%fd37485, %fd37484, %fd37480, 0d3F9162B0B2A3BFDE;
	fma.rn.f64 	%fd37486, %fd37485, %fd37480, 0dBF9A7256FEB6FC6B;
	fma.rn.f64 	%fd37487, %fd37486, %fd37480, 0d3FA171560CE4A489;
	fma.rn.f64 	%fd37488, %fd37487, %fd37480, 0dBFA4F44D841450E4;
	fma.rn.f64 	%fd37489, %fd37488, %fd37480, 0d3FA7EE3D3F36BB95;
	fma.rn.f64 	%fd37490, %fd37489, %fd37480, 0dBFAAD32AE04A9FD1;
	fma.rn.f64 	%fd37491, %fd37490, %fd37480, 0d3FAE17813D66954F;
	fma.rn.f64 	%fd37492, %fd37491, %fd37480, 0dBFB11089CA9A5BCD;
	fma.rn.f64 	%fd37493, %fd37492, %fd37480, 0d3FB3B12B2DB51738;
	fma.rn.f64 	%fd37494, %fd37493, %fd37480, 0dBFB745D022F8DC5C;
	fma.rn.f64 	%fd37495, %fd37494, %fd37480, 0d3FBC71C709DFE927;
	fma.rn.f64 	%fd37496, %fd37495, %fd37480, 0dBFC2492491FA1744;
	fma.rn.f64 	%fd37497, %fd37496, %fd37480, 0d3FC99999999840D2;
	fma.rn.f64 	%fd37498, %fd37497, %fd37480, 0dBFD555555555544C;
	mul.f64 	%fd37499, %fd37480, %fd37498;
	fma.rn.f64 	%fd37500, %fd37499, %fd77234, %fd77234;
	mov.f64 	%fd37501, 0d3FF921FB54442D18;
	sub.f64 	%fd37502, %fd37501, %fd37500;
	selp.f64 	%fd37503, %fd37502, %fd37500, %p3726;
	copysign.f64 	%fd37504, %fd5407, %fd37503;
	mul.f64 	%fd5411, %fd37504, 0d404CA5DC1A63C1F5;
	fma.rn.f64 	%fd37505, %fd5198, %fd5198, %fd5405;
	add.f64 	%fd37506, %fd5406, %fd37505;
	sqrt.rn.f64 	%fd37507, %fd37506;
	div.rn.f64 	%fd5412, %fd5198, %fd37507;
	div.rn.f64 	%fd5413, %fd77231, %fd37507;
	div.rn.f64 	%fd5414, %fd77232, %fd37507;
	mul.f64 	%fd5415, %fd77233, 0d3F91DF46A2529D3A;
	abs.f64 	%fd5416, %fd5415;
	setp.neu.f64 	%p3727, %fd5416, 0d7FF0000000000000;
	@%p3727 bra 	$L__BB0_3757;
	mov.f64 	%fd37513, 0d0000000000000000;
	mul.rn.f64 	%fd77236, %fd5415, %fd37513;
	mov.b32 	%r18558, 1;
	bra.uni 	$L__BB0_3760;
$L__BB0_3757:
	mul.f64 	%fd37508, %fd5415, 0d3FE45F306DC9C883;
	cvt.rni.s32.f64 	%r18557, %fd37508;
	cvt.rn.f64.s32 	%fd37509, %r18557;
	fma.rn.f64 	%fd37510, %fd37509, 0dBFF921FB54442D18, %fd5415;
	fma.rn.f64 	%fd37511, %fd37509, 0dBC91A62633145C00, %fd37510;
	fma.rn.f64 	%fd77236, %fd37509, 0dB97B839A252049C0, %fd37511;
	setp.ltu.f64 	%p3728, %fd5416, 0d41E0000000000000;
	@%p3728 bra 	$L__BB0_3759;
	{ // callseq 470, 0
	.param .b64 param0;
	st.param.f64 	[param0], %fd5415;
	.param .align 16 .b8 retval0[16];
	call.uni (retval0), 
	__internal_trig_reduction_slowpathd, 
	(
	param0
	);
	ld.param.f64 	%fd77236, [retval0];
	ld.param.b32 	%r18557, [retval0+8];
	} // callseq 470
$L__BB0_3759:
	add.s32 	%r18558, %r18557, 1;
$L__BB0_3760:
	setp.neu.f64 	%p3729, %fd5416, 0d7FF0000000000000;
	shl.b32 	%r10297, %r18558, 6;
	cvt.u64.u32 	%rd2929, %r10297;
	and.b64  	%rd2930, %rd2929, 64;
	add.s64 	%rd2932, %rd2874, %rd2930;
	mul.rn.f64 	%fd37514, %fd77236, %fd77236;
	and.b32  	%r10298, %r18558, 1;
	setp.eq.b32 	%p3730, %r10298, 1;
	selp.f64 	%fd37515, 0dBDA8FF8320FD8164, 0d3DE5DB65F9785EBA, %p3730;
	ld.global.nc.v2.f64 	{%fd37516, %fd37517}, [%rd2932];
	fma.rn.f64 	%fd37518, %fd37515, %fd37514, %fd37516;
	fma.rn.f64 	%fd37519, %fd37518, %fd37514, %fd37517;
	ld.global.nc.v2.f64 	{%fd37520, %fd37521}, [%rd2932+16];
	fma.rn.f64 	%fd37522, %fd37519, %fd37514, %fd37520;
	fma.rn.f64 	%fd37523, %fd37522, %fd37514, %fd37521;
	ld.global.nc.v2.f64 	{%fd37524, %fd37525}, [%rd2932+32];
	fma.rn.f64 	%fd37526, %fd37523, %fd37514, %fd37524;
	fma.rn.f64 	%fd37527, %fd37526, %fd37514, %fd37525;
	fma.rn.f64 	%fd37528, %fd37527, %fd77236, %fd77236;
	fma.rn.f64 	%fd37529, %fd37527, %fd37514, 0d3FF0000000000000;
	selp.f64 	%fd37530, %fd37529, %fd37528, %p3730;
	and.b32  	%r10299, %r18558, 2;
	setp.eq.s32 	%p3731, %r10299, 0;
	mov.f64 	%fd37531, 0d0000000000000000;
	sub.f64 	%fd37532, %fd37531, %fd37530;
	selp.f64 	%fd5422, %fd37530, %fd37532, %p3731;
	@%p3729 bra 	$L__BB0_3762;
	mov.f64 	%fd37538, 0d0000000000000000;
	mul.rn.f64 	%fd77237, %fd5415, %fd37538;
	mov.b32 	%r18559, 0;
	bra.uni 	$L__BB0_3764;
$L__BB0_3762:
	mul.f64 	%fd37533, %fd5415, 0d3FE45F306DC9C883;
	cvt.rni.s32.f64 	%r18559, %fd37533;
	cvt.rn.f64.s32 	%fd37534, %r18559;
	fma.rn.f64 	%fd37535, %fd37534, 0dBFF921FB54442D18, %fd5415;
	fma.rn.f64 	%fd37536, %fd37534, 0dBC91A62633145C00, %fd37535;
	fma.rn.f64 	%fd77237, %fd37534, 0dB97B839A252049C0, %fd37536;
	setp.ltu.f64 	%p3732, %fd5416, 0d41E0000000000000;
	@%p3732 bra 	$L__BB0_3764;
	{ // callseq 471, 0
	.param .b64 param0;
	st.param.f64 	[param0], %fd5415;
	.param .align 16 .b8 retval0[16];
	call.uni (retval0), 
	__internal_trig_reduction_slowpathd, 
	(
	param0
	);
	ld.param.f64 	%fd77237, [retval0];
	ld.param.b32 	%r18559, [retval0+8];
	} // callseq 471
$L__BB0_3764:
	shl.b32 	%r10302, %r18559, 6;
	cvt.u64.u32 	%rd2933, %r10302;
	and.b64  	%rd2934, %rd2933, 64;
	add.s64 	%rd2936, %rd2874, %rd2934;
	mul.rn.f64 	%fd37539, %fd77237, %fd77237;
	and.b32  	%r10303, %r18559, 1;
	setp.eq.b32 	%p3733, %r10303, 1;
	selp.f64 	%fd37540, 0dBDA8FF8320FD8164, 0d3DE5DB65F9785EBA, %p3733;
	ld.global.nc.v2.f64 	{%fd37541, %fd37542}, [%rd2936];
	fma.rn.f64 	%fd37543, %fd37540, %fd37539, %fd37541;
	fma.rn.f64 	%fd37544, %fd37543, %fd37539, %fd37542;
	ld.global.nc.v2.f64 	{%fd37545, %fd37546}, [%rd2936+16];
	fma.rn.f64 	%fd37547, %fd37544, %fd37539, %fd37545;
	fma.rn.f64 	%fd37548, %fd37547, %fd37539, %fd37546;
	ld.global.nc.v2.f64 	{%fd37549, %fd37550}, [%rd2936+32];
	fma.rn.f64 	%fd37551, %fd37548, %fd37539, %fd37549;
	fma.rn.f64 	%fd37552, %fd37551, %fd37539, %fd37550;
	fma.rn.f64 	%fd37553, %fd37552, %fd77237, %fd77237;
	fma.rn.f64 	%fd37554, %fd37552, %fd37539, 0d3FF0000000000000;
	selp.f64 	%fd37555, %fd37554, %fd37553, %p3733;
	and.b32  	%r10304, %r18559, 2;
	setp.eq.s32 	%p3734, %r10304, 0;
	mov.f64 	%fd37556, 0d0000000000000000;
	sub.f64 	%fd37557, %fd37556, %fd37555;
	selp.f64 	%fd5427, %fd37555, %fd37557, %p3734;
	mul.f64 	%fd37558, %fd5414, %fd5414;
	fma.rn.f64 	%fd37559, %fd5413, %fd5413, %fd37558;
	sqrt.rn.f64 	%fd37560, %fd37559;
	div.rn.f64 	%fd5428, %fd5414, %fd37560;
	{
	.reg .b32 %temp; 
	mov.b64 	{%temp, %r2211}, %fd5428;
	}
	abs.f64 	%fd5429, %fd5428;
	{
	.reg .b32 %temp; 
	mov.b64 	{%temp, %r10305}, %fd5429;
	}
	setp.gt.s32 	%p3735, %r10305, 1071801957;
	@%p3735 bra 	$L__BB0_3768;
	mul.f64 	%fd37601, %fd5428, %fd5428;
	fma.rn.f64 	%fd37602, %fd37601, 0d3FB0066BDC1895E9, 0dBFB3823B180754AF;
	fma.rn.f64 	%fd37603, %fd37602, %fd37601, 0d3FB11E52CC2F79AE;
	fma.rn.f64 	%fd37604, %fd37603, %fd37601, 0dBF924EAF3526861B;
	fma.rn.f64 	%fd37605, %fd37604, %fd37601, 0d3F91DF02A31E6CB7;
	fma.rn.f64 	%fd37606, %fd37605, %fd37601, 0d3F847D18B0EEC6CC;
	fma.rn.f64 	%fd37607, %fd37606, %fd37601, 0d3F8D0AF961BA53B0;
	fma.rn.f64 	%fd37608, %fd37607, %fd37601, 0d3F91BF7734CF1C48;
	fma.rn.f64 	%fd37609, %fd37608, %fd37601, 0d3F96E91483144EF7;
	fma.rn.f64 	%fd37610, %fd37609, %fd37601, 0d3F9F1C6E0A4F9F81;
	fma.rn.f64 	%fd37611, %fd37610, %fd37601, 0d3FA6DB6DC27FA92B;
	fma.rn.f64 	%fd37612, %fd37611, %fd37601, 0d3FB333333320F91B;
	fma.rn.f64 	%fd37613, %fd37612, %fd37601, 0d3FC5555555555F4D;
	mul.f64 	%fd37614, %fd37601, %fd37613;
	fma.rn.f64 	%fd5430, %fd37614, %fd5429, %fd5429;
	setp.gt.s32 	%p3739, %r2211, -1;
	@%p3739 bra 	$L__BB0_3767;
	mov.f64 	%fd37619, 0d3C91A62633145C07;
	add.rn.f64 	%fd37620, %fd5430, %fd37619;
	mov.f64 	%fd37621, 0d3FF921FB54442D18;
	add.rn.f64 	%fd77238, %fd37621, %fd37620;
	bra.uni 	$L__BB0_3769;
$L__BB0_3767:
	mov.f64 	%fd37615, 0dBC91A62633145C07;
	add.rn.f64 	%fd37616, %fd5430, %fd37615;
	neg.f64 	%fd37617, %fd37616;
	mov.f64 	%fd37618, 0d3FF921FB54442D18;
	add.rn.f64 	%fd77238, %fd37618, %fd37617;
	bra.uni 	$L__BB0_3769;
$L__BB0_3768:
	mov.f64 	%fd37561, 0d3FF0000000000000;
	sub.f64 	%fd37562, %fd37561, %fd5429;
	{
	.reg .b32 %temp; 
	mov.b64 	{%r10306, %temp}, %fd37562;
	}
	{
	.reg .b32 %temp; 
	mov.b64 	{%temp, %r10307}, %fd37562;
	}
	add.s32 	%r10308, %r10307, -1048576;
	mov.b64 	%fd37563, {%r10306, %r10308};
	rsqrt.approx.ftz.f64 	%fd37564, %fd37563;
	{
	.reg .b32 %temp; 
	mov.b64 	{%r10309, %temp}, %fd37564;
	}
	{
	.reg .b32 %temp; 
	mov.b64 	{%temp, %r10310}, %fd37564;
	}
	add.s32 	%r10311, %r10310, -1048576;
	mov.b64 	%fd37565, {%r10309, %r10311};
	mul.f64 	%fd37566, %fd37563, %fd37564;
	neg.f64 	%fd37567, %fd37566;
	fma.rn.f64 	%fd37568, %fd37566, %fd37567, %fd37563;
	fma.rn.f64 	%fd37569, %fd37568, %fd37565, %fd37566;
	neg.f64 	%fd37570, %fd37569;
	fma.rn.f64 	%fd37571, %fd37564, %fd37570, 0d3FF0000000000000;
	fma.rn.f64 	%fd37572, %fd37571, %fd37565, %fd37565;
	fma.rn.f64 	%fd37573, %fd37569, %fd37570, %fd37563;
	fma.rn.f64 	%fd37574, %fd37573, %fd37572, %fd37569;
	{
	.reg .b32 %temp; 
	mov.b64 	{%r10312, %temp}, %fd37574;
	}
	{
	.reg .b32 %temp; 
	mov.b64 	{%temp, %r10313}, %fd37574;
	}
	add.s32 	%r10314, %r10313, 1048576;
	mov.b64 	%fd37575, {%r10312, %r10314};
	fma.rn.f64 	%fd37576, %fd37562, 0d3EC715B371155F70, 0dBEBAC2FE66FAAC4B;
	fma.rn.f64 	%fd37577, %fd37576, %fd37562, 0d3ED9A9B88EFCD9B8;
	fma.rn.f64 	%fd37578, %fd37577, %fd37562, 0d3EDD0F40A8A0C4C3;
	fma.rn.f64 	%fd37579, %fd37578, %fd37562, 0d3EF46D4CFA9E0E1F;
	fma.rn.f64 	%fd37580, %fd37579, %fd37562, 0d3F079C168D1E2422;
	fma.rn.f64 	%fd37581, %fd37580, %fd37562, 0d3F1C9A88C3BCA540;
	fma.rn.f64 	%fd37582, %fd37581, %fd37562, 0d3F31C4E64BD476DF;
	fma.rn.f64 	%fd37583, %fd37582, %fd37562, 0d3F46E8BA60009C8F;
	fma.rn.f64 	%fd37584, %fd37583, %fd37562, 0d3F5F1C71C62B05A2;
	fma.rn.f64 	%fd37585, %fd37584, %fd37562, 0d3F76DB6DB6DC9F2C;
	fma.rn.f64 	%fd37586, %fd37585, %fd37562, 0d3F9333333333329C;
	fma.rn.f64 	%fd37587, %fd37586, %fd37562, 0d3FB5555555555555;
	setp.lt.s32 	%p3736, %r10307, 1;
	mov.f64 	%fd37588, 0d0000000000000000;
	mul.rn.f64 	%fd37589, %fd5429, %fd37588;
	mul.f64 	%fd37590, %fd37562, %fd37587;
	fma.rn.f64 	%fd37591, %fd37590, %fd37575, %fd37575;
	selp.f64 	%fd37592, %fd37589, %fd37591, %p3736;
	setp.lt.s32 	%p3737, %r10307, 0;
	mov.f64 	%fd37593, 0d7FF0000000000000;
	mul.rn.f64 	%fd37594, %fd37592, %fd37593;
	selp.f64 	%fd37595, %fd37594, %fd37592, %p3737;
	setp.lt.s32 	%p3738, %r2211, 0;
	mov.f64 	%fd37596, 0dBCA1A62633145C07;
	add.rn.f64 	%fd37597, %fd37595, %fd37596;
	neg.f64 	%fd37598, %fd37597;
	mov.f64 	%fd37599, 0d400921FB54442D18;
	add.rn.f64 	%fd37600, %fd37599, %fd37598;
	selp.f64 	%fd77238, %fd37600, %fd37595, %p3738;
$L__BB0_3769:
	mul.f64 	%fd37622, %fd77238, 0d404CA5DC1A63C1F5;
	setp.gt.f64 	%p3740, %fd5413, 0d0000000000000000;
	neg.f64 	%fd37623, %fd37622;
	selp.f64 	%fd5435, %fd37623, %fd37622, %p3740;
	mul.f64 	%fd5436, %fd5435, 0dBF91DF46A2529D3A;
	abs.f64 	%fd5437, %fd5436;
	setp.neu.f64 	%p3741, %fd5437, 0d7FF0000000000000;
	@%p3741 bra 	$L__BB0_3771;
	mov.f64 	%fd37629, 0d0000000000000000;
	mul.rn.f64 	%fd77240, %fd5436, %fd37629;
	mov.pred 	%p9707, -1;
	bra.uni 	$L__BB0_3774;
$L__BB0_3771:
	mul.f64 	%fd37624, %fd5436, 0d3FE45F306DC9C883;
	cvt.rni.s32.f64 	%r18560, %fd37624;
	cvt.rn.f64.s32 	%fd37625, %r18560;
	fma.rn.f64 	%fd37626, %fd37625, 0dBFF921FB54442D18, %fd5436;
	fma.rn.f64 	%fd37627, %fd37625, 0dBC91A62633145C00, %fd37626;
	fma.rn.f64 	%fd77240, %fd37625, 0dB97B839A252049C0, %fd37627;
	setp.ltu.f64 	%p3742, %fd5437, 0d41E0000000000000;
	@%p3742 bra 	$L__BB0_3773;
	{ // callseq 472, 0
	.param .b64 param0;
	st.param.f64 	[param0], %fd5436;
	.param .align 16 .b8 retval0[16];
	call.uni (retval0), 
	__internal_trig_reduction_slowpathd, 
	(
	param0
	);
	ld.param.f64 	%fd77240, [retval0];
	ld.param.b32 	%r18560, [retval0+8];
	} // callseq 472
$L__BB0_3773:
	and.b32  	%r10316, %r18560, 1;
	setp.eq.b32 	%p3743, %r10316, 1;
	not.pred 	%p9707, %p3743;
$L__BB0_3774:
	mul.f64 	%fd37630, %fd77240, %fd77240;
	fma.rn.f64 	%fd37631, %fd37630, 0d3EE48DAC2799BCB9, 0dBEF9757C5B27EBB1;
	fma.rn.f64 	%fd37632, %fd37631, %fd37630, 0d3F0980E90FD91E04;
	fma.rn.f64 	%fd37633, %fd37632, %fd37630, 0dBEFAE2B0417D7E1D;
	fma.rn.f64 	%fd37634, %fd37633, %fd37630, 0d3F119F5341BFBA57;
	fma.rn.f64 	%fd37635, %fd37634, %fd37630, 0d3F15E791A00F6919;
	fma.rn.f64 	%fd37636, %fd37635, %fd37630, 0d3F2FF2E7FADEC73A;
	fma.rn.f64 	%fd37637, %fd37636, %fd37630, 0d3F434BC1B206DA62;
	fma.rn.f64 	%fd37638, %fd37637, %fd37630, 0d3F57DB18EF2F83F9;
	fma.rn.f64 	%fd37639, %fd37638, %fd37630, 0d3F6D6D2E7AE49FBC;
	fma.rn.f64 	%fd37640, %fd37639, %fd37630, 0d3F8226E3A816A776;
	fma.rn.f64 	%fd37641, %fd37640, %fd37630, 0d3F9664F485D25660;
	fma.rn.f64 	%fd37642, %fd37641, %fd37630, 0d3FABA1BA1BABF31D;
	fma.rn.f64 	%fd37643, %fd37642, %fd37630, 0d3FC11111111105D2;
	fma.rn.f64 	%fd37644, %fd37643, %fd37630, 0d3FD555555555555E;
	mul.f64 	%fd5443, %fd37630, %fd37644;
	fma.rn.f64 	%fd77241, %fd5443, %fd77240, %fd77240;
	@%p9707 bra 	$L__BB0_3776;
	sub.f64 	%fd37645, %fd77241, %fd77240;
	neg.f64 	%fd37646, %fd37645;
	fma.rn.f64 	%fd37647, %fd5443, %fd77240, %fd37646;
	rcp.approx.ftz.f64 	%fd37648, %fd77241;
	neg.f64 	%fd37649, %fd77241;
	fma.rn.f64 	%fd37650, %fd37649, %fd37648, 0d3FF0000000000000;
	fma.rn.f64 	%fd37651, %fd37650, %fd37650, %fd37650;
	fma.rn.f64 	%fd37652, %fd37651, %fd37648, %fd37648;
	neg.f64 	%fd37653, %fd37652;
	fma.rn.f64 	%fd37654, %fd77241, %fd37653, 0d3FF0000000000000;
	fma.rn.f64 	%fd37655, %fd37653, %fd37647, %fd37654;
	fma.rn.f64 	%fd77241, %fd37655, %fd37653, %fd37653;
$L__BB0_3776:
	mul.f64 	%fd37656, %fd5411, 0d3FE0000000000000;
	mul.f64 	%fd5447, %fd37656, 0d3F91DF46A2529D3A;
	abs.f64 	%fd5448, %fd5447;
	setp.neu.f64 	%p3745, %fd5448, 0d7FF0000000000000;
	@%p3745 bra 	$L__BB0_3778;
	mov.f64 	%fd37662, 0d0000000000000000;
	mul.rn.f64 	%fd77242, %fd5447, %fd37662;
	mov.b32 	%r18561, 0;
	bra.uni 	$L__BB0_3780;
$L__BB0_3778:
	mul.f64 	%fd37657, %fd5447, 0d3FE45F306DC9C883;
	cvt.rni.s32.f64 	%r18561, %fd37657;
	cvt.rn.f64.s32 	%fd37658, %r18561;
	fma.rn.f64 	%fd37659, %fd37658, 0dBFF921FB54442D18, %fd5447;
	fma.rn.f64 	%fd37660, %fd37658, 0dBC91A62633145C00, %fd37659;
	fma.rn.f64 	%fd77242, %fd37658, 0dB97B839A252049C0, %fd37660;
	setp.ltu.f64 	%p3746, %fd5448, 0d41E0000000000000;
	@%p3746 bra 	$L__BB0_3780;
	{ // callseq 473, 0
	.param .b64 param0;
	st.param.f64 	[param0], %fd5447;
	.param .align 16 .b8 retval0[16];
	call.uni (retval0), 
	__internal_trig_reduction_slowpathd, 
	(
	param0
	);
	ld.param.f64 	%fd77242, [retval0];
	ld.param.b32 	%r18561, [retval0+8];
	} // callseq 473
$L__BB0_3780:
	setp.neu.f64 	%p3747, %fd5448, 0d7FF0000000000000;
	shl.b32 	%r10319, %r18561, 6;
	cvt.u64.u32 	%rd2937, %r10319;
	and.b64  	%rd2938, %rd2937, 64;
	add.s64 	%rd2940, %rd2874, %rd2938;
	mul.rn.f64 	%fd37663, %fd77242, %fd77242;
	and.b32  	%r10320, %r18561, 1;
	setp.eq.b32 	%p3748, %r10320, 1;
	selp.f64 	%fd37664, 0dBDA8FF8320FD8164, 0d3DE5DB65F9785EBA, %p3748;
	ld.global.nc.v2.f64 	{%fd37665, %fd37666}, [%rd2940];
	fma.rn.f64 	%fd37667, %fd37664, %fd37663, %fd37665;
	fma.rn.f64 	%fd37668, %fd37667, %fd37663, %fd37666;
	ld.global.nc.v2.f64 	{%fd37669, %fd37670}, [%rd2940+16];
	fma.rn.f64 	%fd37671, %fd37668, %fd37663, %fd37669;
	fma.rn.f64 	%fd37672, %fd37671, %fd37663, %fd37670;
	ld.global.nc.v2.f64 	{%fd37673, %fd37674}, [%rd2940+32];
	fma.rn.f64 	%fd37675, %fd37672, %fd37663, %fd37673;
	fma.rn.f64 	%fd37676, %fd37675, %fd37663, %fd37674;
	fma.rn.f64 	%fd37677, %fd37676, %fd77242, %fd77242;
	fma.rn.f64 	%fd37678, %fd37676, %fd37663, 0d3FF0000000000000;
	selp.f64 	%fd37679, %fd37678, %fd37677, %p3748;
	and.b32  	%r10321, %r18561, 2;
	setp.eq.s32 	%p3749, %r10321, 0;
	mov.f64 	%fd37680, 0d0000000000000000;
	sub.f64 	%fd37681, %fd37680, %fd37679;
	selp.f64 	%fd5453, %fd37679, %fd37681, %p3749;
	@%p3747 bra 	$L__BB0_3782;
	mov.f64 	%fd37687, 0d0000000000000000;
	mul.rn.f64 	%fd77244, %fd5447, %fd37687;
	mov.b32 	%r18563, 1;
	bra.uni 	$L__BB0_3785;
$L__BB0_3782:
	mul.f64 	%fd37682, %fd5447, 0d3FE45F306DC9C883;
	cvt.rni.s32.f64 	%r18562, %fd37682;
	cvt.rn.f64.s32 	%fd37683, %r18562;
	fma.rn.f64 	%fd37684, %fd37683, 0dBFF921FB54442D18, %fd5447;
	fma.rn.f64 	%fd37685, %fd37683, 0dBC91A62633145C00, %fd37684;
	fma.rn.f64 	%fd77244, %fd37683, 0dB97B839A252049C0, %fd37685;
	setp.ltu.f64 	%p3750, %fd5448, 0d41E0000000000000;
	@%p3750 bra 	$L__BB0_3784;
	{ // callseq 474, 0
	.param .b64 param0;
	st.param.f64 	[param0], %fd5447;
	.param .align 16 .b8 retval0[16];
	call.uni (retval0), 
	__internal_trig_reduction_slowpathd, 
	(
	param0
	);
	ld.param.f64 	%fd77244, [retval0];
	ld.param.b32 	%r18562, [retval0+8];
	} // callseq 474
$L__BB0_3784:
	add.s32 	%r18563, %r18562, 1;
$L__BB0_3785:
	ld.param.u64 	%rd8653, [_Z8FitGrainPdPiS0_S_S_S0_S0_S_S_S_S_S_S_S_S_S_S_S_S__param_17];
	ld.param.u64 	%rd8631, [_Z8FitGrainPdPiS0_S_S_S0_S0_S_S_S_S_S_S_S_S_S_S_S_S__param_7];
	mul.lo.s32 	%r10324, %r18534, 6;
	cvta.to.global.u64 	%rd2941, %rd8653;
	mul.lo.s32 	%r10325, %r2, 6;
	mul.wide.s32 	%rd2942, %r10325, 8;
	add.s64 	%rd2943, %rd2941, %rd2942;
	mul.wide.u32 	%rd2944, %r10324, 8;
	add.s64 	%rd2945, %rd2943, %rd2944;
	shl.b32 	%r10326, %r18563, 6;
	cvt.u64.u32 	%rd2946, %r10326;
	and.b64  	%rd2947, %rd2946, 64;
	add.s64 	%rd2949, %rd2874, %rd2947;
	mul.rn.f64 	%fd37688, %fd77244, %fd77244;
	and.b32  	%r10327, %r18563, 1;
	setp.eq.b32 	%p3751, %r10327, 1;
	selp.f64 	%fd37689, 0dBDA8FF8320FD8164, 0d3DE5DB65F9785EBA, %p3751;
	ld.global.nc.v2.f64 	{%fd37690, %fd37691}, [%rd2949];
	fma.rn.f64 	%fd37692, %fd37689, %fd37688, %fd37690;
	fma.rn.f64 	%fd37693, %fd37692, %fd37688, %fd37691;
	ld.global.nc.v2.f64 	{%fd37694, %fd37695}, [%rd2949+16];
	fma.rn.f64 	%fd37696, %fd37693, %fd37688, %fd37694;
	fma.rn.f64 	%fd37697, %fd37696, %fd37688, %fd37695;
	ld.global.nc.v2.f64 	{%fd37698, %fd37699}, [%rd2949+32];
	fma.rn.f64 	%fd37700, %fd37697, %fd37688, %fd37698;
	fma.rn.f64 	%fd37701, %fd37700, %fd37688, %fd37699;
	fma.rn.f64 	%fd37702, %fd37701, %fd77244, %fd77244;
	fma.rn.f64 	%fd37703, %fd37701, %fd37688, 0d3FF0000000000000;
	selp.f64 	%fd37704, %fd37703, %fd37702, %p3751;
	and.b32  	%r10328, %r18563, 2;
	setp.eq.s32 	%p3752, %r10328, 0;
	mov.f64 	%fd37705, 0d0000000000000000;
	sub.f64 	%fd37706, %fd37705, %fd37704;
	selp.f64 	%fd37707, %fd37704, %fd37706, %p3752;
	add.f64 	%fd37708, %fd5412, 0d3FF0000000000000;
	mul.f64 	%fd37709, %fd37708, %fd5453;
	fma.rn.f64 	%fd37710, %fd5413, %fd77241, %fd5414;
	div.rn.f64 	%fd37711, %fd37709, %fd37710;
	mul.f64 	%fd37712, %fd77241, %fd37711;
	setp.eq.f64 	%p3753, %fd5435, 0d4056800000000000;
	neg.f64 	%fd37713, %fd37707;
	setp.eq.f64 	%p3754, %fd5435, 0dC056800000000000;
	selp.f64 	%fd37714, %fd37707, %fd37712, %p3754;
	selp.f64 	%fd37715, 0d0000000000000000, %fd37711, %p3753;
	selp.f64 	%fd37716, 0d0000000000000000, %fd37715, %p3754;
	selp.f64 	%fd37717, %fd37713, %fd37714, %p3753;
	mul.f64 	%fd37718, %fd37716, 0d0000000000000000;
	sub.f64 	%fd37719, %fd37718, %fd5453;
	fma.rn.f64 	%fd37720, %fd5453, 0d0000000000000000, %fd37716;
	mul.f64 	%fd37721, %fd5427, %fd37717;
	fma.rn.f64 	%fd37722, %fd5422, %fd37719, %fd37721;
	st.global.f64 	[%rd2945+16], %fd37722;
	mul.f64 	%fd37723, %fd5422, %fd37717;
	mul.f64 	%fd37724, %fd5427, %fd37719;
	sub.f64 	%fd37725, %fd37723, %fd37724;
	st.global.f64 	[%rd2945+24], %fd37725;
	st.global.f64 	[%rd2945+32], %fd37720;
	st.global.f64 	[%rd2945], %fd77231;
	st.global.f64 	[%rd2945+8], %fd77232;
	cvta.to.global.u64 	%rd2950, %rd8631;
	add.s64 	%rd2952, %rd2950, %rd2868;
	add.s64 	%rd2954, %rd2952, %rd2870;
	ld.global.f64 	%fd37726, [%rd2954+64];
	st.global.f64 	[%rd2945+40], %fd37726;
	add.s32 	%r18534, %r18534, 1;
	setp.ne.s32 	%p3755, %r18534, %r1;
	@%p3755 bra 	$L__BB0_3630;
$L__BB0_3786:
	ld.param.u64 	%rd8027, [_Z8FitGrainPdPiS0_S_S_S0_S0_S_S_S_S_S_S_S_S_S_S_S_S__param_0];
	ld.global.f64 	%fd37729, [%rd29+24];
	st.global.f64 	[%rd34], %fd37729;
	ld.global.f64 	%fd37730, [%rd29+32];
	st.global.f64 	[%rd34+8], %fd37730;
	ld.global.f64 	%fd37731, [%rd29+40];
	st.global.f64 	[%rd34+16], %fd37731;
	ld.global.f64 	%fd37732, [%rd29+48];
	st.global.f64 	[%rd34+24], %fd37732;
	ld.global.f64 	%fd37733, [%rd29+56];
	st.global.f64 	[%rd34+32], %fd37733;
	ld.global.f64 	%fd37734, [%rd29+64];
	st.global.f64 	[%rd34+40], %fd37734;
	ld.global.f64 	%fd37735, [%rd29+72];
	st.global.f64 	[%rd34+48], %fd37735;
	ld.global.f64 	%fd37736, [%rd29+80];
	st.global.f64 	[%rd34+56], %fd37736;
	ld.global.f64 	%fd37737, [%rd29+88];
	st.global.f64 	[%rd34+64], %fd37737;
	add.f64 	%fd37738, %fd37729, 0dC000000000000000;
	st.global.f64 	[%rd35], %fd37738;
	ld.global.f64 	%fd37739, [%rd34+24];
	cvta.to.global.u64 	%rd2955, %rd8027;
	ld.global.f64 	%fd37740, [%rd2955+4168];
	div.rn.f64 	%fd37741, %fd37740, 0d4059000000000000;
	mov.f64 	%fd77264, 0d3FF0000000000000;
	sub.f64 	%fd37742, %fd77264, %fd37741;
	mul.f64 	%fd37743, %fd37739, %fd37742;
	st.global.f64 	[%rd35+24], %fd37743;
	ld.global.f64 	%fd37744, [%rd34+48];
	ld.global.f64 	%fd37745, [%rd2955+4176];
	div.rn.f64 	%fd37746, %fd37745, 0d4059000000000000;
	sub.f64 	%fd37747, %fd77264, %fd37746;
	mul.f64 	%fd37748, %fd37744, %fd37747;
	st.global.f64 	[%rd35+48], %fd37748;
	ld.global.f64 	%fd37749, [%rd34];
	add.f64 	%fd37750, %fd37749, 0d4000000000000000;
	st.global.f64 	[%rd36], %fd37750;
	ld.global.f64 	%fd37751, [%rd34+24];
	ld.global.f64 	%fd37752, [%rd2955+4168];
	div.rn.f64 	%fd37753, %fd37752, 0d4059000000000000;
	add.f64 	%fd37754, %fd37753, 0d3FF0000000000000;
	mul.f64 	%fd37755, %fd37751, %fd37754;
	st.global.f64 	[%rd36+24], %fd37755;
	ld.global.f64 	%fd37756, [%rd34+48];
	ld.global.f64 	%fd37757, [%rd2955+4176];
	div.rn.f64 	%fd37758, %fd37757, 0d4059000000000000;
	add.f64 	%fd37759, %fd37758, 0d3FF0000000000000;
	mul.f64 	%fd37760, %fd37756, %fd37759;
	st.global.f64 	[%rd36+48], %fd37760;
	ld.global.f64 	%fd37761, [%rd34+8];
	add.f64 	%fd37762, %fd37761, 0dC000000000000000;
	st.global.f64 	[%rd35+8], %fd37762;
	ld.global.f64 	%fd37763, [%rd34+32];
	ld.global.f64 	%fd37764, [%rd2955+4168];
	div.rn.f64 	%fd37765, %fd37764, 0d4059000000000000;
	sub.f64 	%fd37766, %fd77264, %fd37765;
	mul.f64 	%fd37767, %fd37763, %fd37766;
	st.global.f64 	[%rd35+32], %fd37767;
	ld.global.f64 	%fd37768, [%rd34+56];
	ld.global.f64 	%fd37769, [%rd2955+4176];
	div.rn.f64 	%fd37770, %fd37769, 0d4059000000000000;
	sub.f64 	%fd37771, %fd77264, %fd37770;
	mul.f64 	%fd37772, %fd37768, %fd37771;
	st.global.f64 	[%rd35+56], %fd37772;
	ld.global.f64 	%fd37773, [%rd34+8];
	add.f64 	%fd37774, %fd37773, 0d4000000000000000;
	st.global.f64 	[%rd36+8], %fd37774;
	ld.global.f64 	%fd37775, [%rd34+32];
	ld.global.f64 	%fd37776, [%rd2955+4168];
	div.rn.f64 	%fd37777, %fd37776, 0d4059000000000000;
	add.f64 	%fd37778, %fd37777, 0d3FF0000000000000;
	mul.f64 	%fd37779, %fd37775, %fd37778;
	st.global.f64 	[%rd36+32], %fd37779;
	ld.global.f64 	%fd37780, [%rd34+56];
	ld.global.f64 	%fd37781, [%rd2955+4176];
	div.rn.f64 	%fd37782, %fd37781, 0d4059000000000000;
	add.f64 	%fd37783, %fd37782, 0d3FF0000000000000;
	mul.f64 	%fd37784, %fd37780, %fd37783;
	st.global.f64 	[%rd36+56], %fd37784;
	ld.global.f64 	%fd37785, [%rd34+16];
	add.f64 	%fd37786, %fd37785, 0dC000000000000000;
	st.global.f64 	[%rd35+16], %fd37786;
	ld.global.f64 	%fd37787, [%rd34+40];
	ld.global.f64 	%fd37788, [%rd2955+4168];
	div.rn.f64 	%fd37789, %fd37788, 0d4059000000000000;
	sub.f64 	%fd37790, %fd77264, %fd37789;
	mul.f64 	%fd37791, %fd37787, %fd37790;
	st.global.f64 	[%rd35+40], %fd37791;
	ld.global.f64 	%fd37792, [%rd34+64];
	ld.global.f64 	%fd37793, [%rd2955+4176];
	div.rn.f64 	%fd37794, %fd37793, 0d4059000000000000;
	sub.f64 	%fd37795, %fd77264, %fd37794;
	mul.f64 	%fd37796, %fd37792, %fd37795;
	st.global.f64 	[%rd35+64], %fd37796;
	ld.global.f64 	%fd37797, [%rd34+16];
	add.f64 	%fd37798, %fd37797, 0d4000000000000000;
	st.global.f64 	[%rd36+16], %fd37798;
	ld.global.f64 	%fd37799, [%rd34+40];
	ld.global.f64 	%fd37800, [%rd2955+4168];
	div.rn.f64 	%fd37801, %fd37800, 0d4059000000000000;
	add.f64 	%fd37802, %fd37801, 0d3FF0000000000000;
	mul.f64 	%fd37803, %fd37799, %fd37802;
	st.global.f64 	[%rd36+40], %fd37803;
	ld.global.f64 	%fd37804, [%rd34+64];
	ld.global.f64 	%fd37805, [%rd2955+4176];
	div.rn.f64 	%fd37806, %fd37805, 0d4059000000000000;
	add.f64 	%fd37807, %fd37806, 0d3FF0000000000000;
	mul.f64 	%fd37808, %fd37804, %fd37807;
	st.global.f64 	[%rd36+64], %fd37808;
	ld.global.f64 	%fd37809, [%rd36];
	ld.global.f64 	%fd37810, [%rd35];
	sub.f64 	%fd37811, %fd37809, %fd37810;
	abs.f64 	%fd37812, %fd37811;
	mul.f64 	%fd37813, %fd37812, 0d3FD0000000000000;
	st.global.f64 	[%rd38], %fd37813;
	ld.global.f64 	%fd37814, [%rd36+8];
	ld.global.f64 	%fd37815, [%rd35+8];
	sub.f64 	%fd37816, %fd37814, %fd37815;
	abs.f64 	%fd37817, %fd37816;
	mul.f64 	%fd37818, %fd37817, 0d3FD0000000000000;
	st.global.f64 	[%rd38+8], %fd37818;
	ld.global.f64 	%fd37819, [%rd36+16];
	ld.global.f64 	%fd37820, [%rd35+16];
	sub.f64 	%fd37821, %fd37819, %fd37820;
	abs.f64 	%fd37822, %fd37821;
	mul.f64 	%fd37823, %fd37822, 0d3FD0000000000000;
	st.global.f64 	[%rd38+16], %fd37823;
	ld.global.f64 	%fd37824, [%rd36+24];
	ld.global.f64 	%fd37825, [%rd35+24];
	sub.f64 	%fd37826, %fd37824, %fd37825;
	abs.f64 	%fd37827, %fd37826;
	mul.f64 	%fd37828, %fd37827, 0d3FD0000000000000;
	st.global.f64 	[%rd38+24], %fd37828;
	ld.global.f64 	%fd37829, [%rd36+32];
	ld.global.f64 	%fd37830, [%rd35+32];
	sub.f64 	%fd37831, %fd37829, %fd37830;
	abs.f64 	%fd37832, %fd37831;
	mul.f64 	%fd37833, %fd37832, 0d3FD0000000000000;
	st.global.f64 	[%rd38+32], %fd37833;
	ld.global.f64 	%fd37834, [%rd36+40];
	ld.global.f64 	%fd37835, [%rd35+40];
	sub.f64 	%fd37836, %fd37834, %fd37835;
	abs.f64 	%fd37837, %fd37836;
	mul.f64 	%fd37838, %fd37837, 0d3FD0000000000000;
	st.global.f64 	[%rd38+40], %fd37838;
	ld.global.f64 	%fd37839, [%rd36+48];
	ld.global.f64 	%fd37840, [%rd35+48];
	sub.f64 	%fd37841, %fd37839, %fd37840;
	abs.f64 	%fd37842, %fd37841;
	mul.f64 	%fd37843, %fd37842, 0d3FD0000000000000;
	st.global.f64 	[%rd38+48], %fd37843;
	ld.global.f64 	%fd37844, [%rd36+56];
	ld.global.f64 	%fd37845, [%rd35+56];
	sub.f64 	%fd37846, %fd37844, %fd37845;
	abs.f64 	%fd37847, %fd37846;
	mul.f64 	%fd37848, %fd37847, 0d3FD0000000000000;
	st.global.f64 	[%rd38+56], %fd37848;
	ld.global.f64 	%fd37849, [%rd36+64];
	ld.global.f64 	%fd37850, [%rd35+64];
	sub.f64 	%fd37851, %fd37849, %fd37850;
	abs.f64 	%fd37852, %fd37851;
	mul.f64 	%fd37853, %fd37852, 0d3FD0000000000000;
	st.global.f64 	[%rd38+64], %fd37853;
	ld.global.f64 	%fd77245, [%rd34];
	mov.b32 	%r19057, 10;
	mov.b32 	%r19062, 0;
$L__BB0_3787:
	st.global.f64 	[%rd32+648], %fd77245;
	ld.global.f64 	%fd37854, [%rd34+8];
	st.global.f64 	[%rd32+656], %fd37854;
	ld.global.f64 	%fd37855, [%rd34+16];
	st.global.f64 	[%rd32+664], %fd37855;
	ld.global.f64 	%fd37856, [%rd34+24];
	st.global.f64 	[%rd32+672], %fd37856;
	ld.global.f64 	%fd37857, [%rd34+32];
	st.global.f64 	[%rd32+680], %fd37857;
	ld.global.f64 	%fd37858, [%rd34+40];
	st.global.f64 	[%rd32+688], %fd37858;
	ld.global.f64 	%fd37859, [%rd34+48];
	st.global.f64 	[%rd32+696], %fd37859;
	ld.global.f64 	%fd37860, [%rd34+56];
	st.global.f64 	[%rd32+704], %fd37860;
	ld.global.f64 	%fd5480, [%rd34+64];
	st.global.f64 	[%rd32+712], %fd5480;
	ld.global.f64 	%fd5481, [%rd34+24];
	ld.global.f64 	%fd5482, [%rd34+32];
	ld.global.f64 	%fd5483, [%rd34+40];
	ld.global.f64 	%fd37861, [%rd34+48];
	ld.global.f64 	%fd5484, [%rd34+56];
	mul.f64 	%fd5485, %fd37861, 0d3F91DF46A2529D3A;
	abs.f64 	%fd5486, %fd5485;
	setp.neu.f64 	%p3756, %fd5486, 0d7FF0000000000000;
	@%p3756 bra 	$L__BB0_3789;
	mov.f64 	%fd37867, 0d0000000000000000;
	mul.rn.f64 	%fd77265, %fd5485, %fd37867;
	mov.b32 	%r18566, 0;
	bra.uni 	$L__BB0_3791;
$L__BB0_3789:
	mul.f64 	%fd37862, %fd5485, 0d3FE45F306DC9C883;
	cvt.rni.s32.f64 	%r18566, %fd37862;
	cvt.rn.f64.s32 	%fd37863, %r18566;
	fma.rn.f64 	%fd37864, %fd37863, 0dBFF921FB54442D18, %fd5485;
	fma.rn.f64 	%fd37865, %fd37863, 0dBC91A62633145C00, %fd37864;
	fma.rn.f64 	%fd77265, %fd37863, 0dB97B839A252049C0, %fd37865;
	setp.ltu.f64 	%p3757, %fd5486, 0d41E0000000000000;
	@%p3757 bra 	$L__BB0_3791;
	{ // callseq 475, 0
	.param .b64 param0;
	st.param.f64 	[param0], %fd5485;
	.param .align 16 .b8 retval0[16];
	call.uni (retval0), 
	__internal_trig_reduction_slowpathd, 
	(
	param0
	);
	ld.param.f64 	%fd77265, [retval0];
	ld.param.b32 	%r18566, [retval0+8];
	} // callseq 475
$L__BB0_3791:
	shl.b32 	%r10335, %r18566, 6;
	cvt.u64.u32 	%rd2956, %r10335;
	and.b64  	%rd2957, %rd2956, 64;
	mov.u64 	%rd2958, __cudart_sin_cos_coeffs;
	add.s64 	%rd2959, %rd2958, %rd2957;
	mul.rn.f64 	%fd37868, %fd77265, %fd77265;
	and.b32  	%r10336, %r18566, 1;
	setp.eq.b32 	%p3758, %r10336, 1;
	selp.f64 	%fd37869, 0dBDA8FF8320FD8164, 0d3DE5DB65F9785EBA, %p3758;
	ld.global.nc.v2.f64 	{%fd37870, %fd37871}, [%rd2959];
	fma.rn.f64 	%fd37872, %fd37869, %fd37868, %fd37870;
	fma.rn.f64 	%fd37873, %fd37872, %fd37868, %fd37871;
	ld.global.nc.v2.f64 	{%fd37874, %fd37875}, [%rd2959+16];
	fma.rn.f64 	%fd37876, %fd37873, %fd37868, %fd37874;
	fma.rn.f64 	%fd37877, %fd37876, %fd37868, %fd37875;
	ld.global.nc.v2.f64 	{%fd37878, %fd37879}, [%rd2959+32];
	fma.rn.f64 	%fd37880, %fd37877, %fd37868, %fd37878;
	fma.rn.f64 	%fd37881, %fd37880, %fd37868, %fd37879;
	fma.rn.f64 	%fd37882, %fd37881, %fd77265, %fd77265;
	fma.rn.f64 	%fd37883, %fd37881, %fd37868, 0d3FF0000000000000;
	selp.f64 	%fd37884, %fd37883, %fd37882, %p3758;
	and.b32  	%r10337, %r18566, 2;
	setp.eq.s32 	%p3759, %r10337, 0;
	mov.f64 	%fd37885, 0d0000000000000000;
	sub.f64 	%fd37886, %fd37885, %fd37884;
	selp.f64 	%fd5491, %fd37884, %fd37886, %p3759;
	mul.f64 	%fd5492, %fd5484, 0d3F91DF46A2529D3A;
	abs.f64 	%fd5493, %fd5492;
	setp.neu.f64 	%p3760, %fd5493, 0d7FF0000000000000;
	@%p3760 bra 	$L__BB0_3793;
	mov.f64 	%fd37892, 0d0000000000000000;
	mul.rn.f64 	%fd77266, %fd5492, %fd37892;
	mov.b32 	%r18567, 0;
	bra.uni 	$L__BB0_3795;
$L__BB0_3793:
	mul.f64 	%fd37887, %fd5492, 0d3FE45F306DC9C883;
	cvt.rni.s32.f64 	%r18567, %fd37887;
	cvt.rn.f64.s32 	%fd37888, %r18567;
	fma.rn.f64 	%fd37889, %fd37888, 0dBFF921FB54442D18, %fd5492;
	fma.rn.f64 	%fd37890, %fd37888, 0dBC91A62633145C00, %fd37889;
	fma.rn.f64 	%fd77266, %fd37888, 0dB97B839A252049C0, %fd37890;
	setp.ltu.f64 	%p3761, %fd5493, 0d41E0000000000000;
	@%p3761 bra 	$L__BB0_3795;
	{ // callseq 476, 0
	.param .b64 param0;
	st.param.f64 	[param0], %fd5492;
	.param .align 16 .b8 retval0[16];
	call.uni (retval0), 
	__internal_trig_reduction_slowpathd, 
	(
	param0
	);
	ld.param.f64 	%fd77266, [retval0];
	ld.param.b32 	%r18567, [retval0+8];
	} // callseq 476
$L__BB0_3795:
	shl.b32 	%r10340, %r18567, 6;
	cvt.u64.u32 	%rd2960, %r10340;
	and.b64  	%rd2961, %rd2960, 64;
	mov.u64 	%rd2962, __cudart_sin_cos_coeffs;
	add.s64 	%rd2963, %rd2962, %rd2961;
	mul.rn.f64 	%fd37893, %fd77266, %fd77266;
	and.b32  	%r10341, %r18567, 1;
	setp.eq.b32 	%p3762, %r10341, 1;
	selp.f64 	%fd37894, 0dBDA8FF8320FD8164, 0d3DE5DB65F9785EBA, %p3762;
	ld.global.nc.v2.f64 	{%fd37895, %fd37896}, [%rd2963];
	fma.rn.f64 	%fd37897, %fd37894, %fd37893, %fd37895;
	fma.rn.f64 	%fd37898, %fd37897, %fd37893, %fd37896;
	ld.global.nc.v2.f64 	{%fd37899, %fd37900}, [%rd2963+16];
	fma.rn.f64 	%fd37901, %fd37898, %fd37893, %fd37899;
	fma.rn.f64 	%fd37902, %fd37901, %fd37893, %fd37900;
	ld.global.nc.v2.f64 	{%fd37903, %fd37904}, [%rd2963+32];
	fma.rn.f64 	%fd37905, %fd37902, %fd37893, %fd37903;
	fma.rn.f64 	%fd37906, %fd37905, %fd37893, %fd37904;
	fma.rn.f64 	%fd37907, %fd37906, %fd77266, %fd77266;
	fma.rn.f64 	%fd37908, %fd37906, %fd37893, 0d3FF0000000000000;
	selp.f64 	%fd37909, %fd37908, %fd37907, %p3762;
	and.b32  	%r10342, %r18567, 2;
	setp.eq.s32 	%p3763, %r10342, 0;
	mov.f64 	%fd37910, 0d0000000000000000;
	sub.f64 	%fd37911, %fd37910, %fd37909;
	selp.f64 	%fd5498, %fd37909, %fd37911, %p3763;
	mul.f64 	%fd5499, %fd5480, 0d3F91DF46A2529D3A;
	abs.f64 	%fd5500, %fd5499;
	setp.neu.f64 	%p3764, %fd5500, 0d7FF0000000000000;
	@%p3764 bra 	$L__BB0_3797;
	mov.f64 	%fd37917, 0d0000000000000000;
	mul.rn.f64 	%fd77267, %fd5499, %fd37917;
	mov.b32 	%r18568, 0;
	bra.uni 	$L__BB0_3799;
$L__BB0_3797:
	mul.f64 	%fd37912, %fd5499, 0d3FE45F306DC9C883;
	cvt.rni.s32.f64 	%r18568, %fd37912;
	cvt.rn.f64.s32 	%fd37913, %r18568;
	fma.rn.f64 	%fd37914, %fd37913, 0dBFF921FB54442D18, %fd5499;
	fma.rn.f64 	%fd37915, %fd37913, 0dBC91A62633145C00, %fd37914;
	fma.rn.f64 	%fd77267, %fd37913, 0dB97B839A252049C0, %fd37915;
	setp.ltu.f64 	%p3765, %fd5500, 0d41E0000000000000;
	@%p3765 bra 	$L__BB0_3799;
	{ // callseq 477, 0
	.param .b64 param0;
	st.param.f64 	[param0], %fd5499;
	.param .align 16 .b8 retval0[16];
	call.uni (retval0), 
	__internal_trig_reduction_slowpathd, 
	(
	param0
	);
	ld.param.f64 	%fd77267, [retval0];
	ld.param.b32 	%r18568, [retval0+8];
	} // callseq 477
$L__BB0_3799:
	shl.b32 	%r10345, %r18568, 6;
	cvt.u64.u32 	%rd2964, %r10345;
	and.b64  	%rd2965, %rd2964, 64;
	mov.u64 	%rd2966, __cudart_sin_cos_coeffs;
	add.s64 	%rd2967, %rd2966, %rd2965;
	mul.rn.f64 	%fd37918, %fd77267, %fd77267;
	and.b32  	%r10346, %r18568, 1;
	setp.eq.b32 	%p3767, %r10346, 1;
	selp.f64 	%fd37919, 0dBDA8FF8320FD8164, 0d3DE5DB65F9785EBA, %p3767;
	ld.global.nc.v2.f64 	{%fd37920, %fd37921}, [%rd2967];
	fma.rn.f64 	%fd37922, %fd37919, %fd37918, %fd37920;
	fma.rn.f64 	%fd37923, %fd37922, %fd37918, %fd37921;
	ld.global.nc.v2.f64 	{%fd37924, %fd37925}, [%rd2967+16];
	fma.rn.f64 	%fd37926, %fd37923, %fd37918, %fd37924;
	fma.rn.f64 	%fd37927, %fd37926, %fd37918, %fd37925;
	ld.global.nc.v2.f64 	{%fd37928, %fd37929}, [%rd2967+32];
	fma.rn.f64 	%fd37930, %fd37927, %fd37918, %fd37928;
	fma.rn.f64 	%fd37931, %fd37930, %fd37918, %fd37929;
	fma.rn.f64 	%fd37932, %fd37931, %fd77267, %fd77267;
	fma.rn.f64 	%fd37933, %fd37931, %fd37918, 0d3FF0000000000000;
	selp.f64 	%fd37934, %fd37933, %fd37932, %p3767;
	and.b32  	%r10347, %r18568, 2;
	setp.eq.s32 	%p3768, %r10347, 0;
	mov.f64 	%fd37935, 0d0000000000000000;
	sub.f64 	%fd37936, %fd37935, %fd37934;
	selp.f64 	%fd5505, %fd37934, %fd37936, %p3768;
	@%p3756 bra 	$L__BB0_3801;
	mov.f64 	%fd37942, 0d0000000000000000;
	mul.rn.f64 	%fd77269, %fd5485, %fd37942;
	mov.b32 	%r18570, 1;
	bra.uni 	$L__BB0_3804;
$L__BB0_3801:
	mul.f64 	%fd37937, %fd5485, 0d3FE45F306DC9C883;
	cvt.rni.s32.f64 	%r18569, %fd37937;
	cvt.rn.f64.s32 	%fd37938, %r18569;
	fma.rn.f64 	%fd37939, %fd37938, 0dBFF921FB54442D18, %fd5485;
	fma.rn.f64 	%fd37940, %fd37938, 0dBC91A62633145C00, %fd37939;
	fma.rn.f64 	%fd77269, %fd37938, 0dB97B839A252049C0, %fd37940;
	setp.ltu.f64 	%p3769, %fd5486, 0d41E0000000000000;
	@%p3769 bra 	$L__BB0_3803;
	{ // callseq 478, 0
	.param .b64 param0;
	st.param.f64 	[param0], %fd5485;
	.param .align 16 .b8 retval0[16];
	call.uni (retval0), 
	__internal_trig_reduction_slowpathd, 
	(
	param0
	);
	ld.param.f64 	%fd77269, [retval0];
	ld.param.b32 	%r18569, [retval0+8];
	} // callseq 478
$L__BB0_3803:
	add.s32 	%r18570, %r18569, 1;
$L__BB0_3804:
	shl.b32 	%r10350, %r18570, 6;
	cvt.u64.u32 	%rd2968, %r10350;
	and.b64  	%rd2969, %rd2968, 64;
	mov.u64 	%rd2970, __cudart_sin_cos_coeffs;
	add.s64 	%rd2971, %rd2970, %rd2969;
	mul.rn.f64 	%fd37943, %fd77269, %fd77269;
	and.b32  	%r10351, %r18570, 1;
	setp.eq.b32 	%p3771, %r10351, 1;
	selp.f64 	%fd37944, 0dBDA8FF8320FD8164, 0d3DE5DB65F9785EBA, %p3771;
	ld.global.nc.v2.f64 	{%fd37945, %fd37946}, [%rd2971];
	fma.rn.f64 	%fd37947, %fd37944, %fd37943, %fd37945;
	fma.rn.f64 	%fd37948, %fd37947, %fd37943, %fd37946;
	ld.global.nc.v2.f64 	{%fd37949, %fd37950}, [%rd2971+16];
	fma.rn.f64 	%fd37951, %fd37948, %fd37943, %fd37949;
	fma.rn.f64 	%fd37952, %fd37951, %fd37943, %fd37950;
	ld.global.nc.v2.f64 	{%fd37953, %fd37954}, [%rd2971+32];
	fma.rn.f64 	%fd37955, %fd37952, %fd37943, %fd37953;
	fma.rn.f64 	%fd37956, %fd37955, %fd37943, %fd37954;
	fma.rn.f64 	%fd37957, %fd37956, %fd77269, %fd77269;
	fma.rn.f64 	%fd37958, %fd37956, %fd37943, 0d3FF0000000000000;
	selp.f64 	%fd37959, %fd37958, %fd37957, %p3771;
	and.b32  	%r10352, %r18570, 2;
	setp.eq.s32 	%p3772, %r10352, 0;
	mov.f64 	%fd37960, 0d0000000000000000;
	sub.f64 	%fd37961, %fd37960, %fd37959;
	selp.f64 	%fd5511, %fd37959, %fd37961, %p3772;
	@%p3760 bra 	$L__BB0_3806;
	mov.f64 	%fd37967, 0d0000000000000000;
	mul.rn.f64 	%fd77271, %fd5492, %fd37967;
	mov.b32 	%r18572, 1;
	bra.uni 	$L__BB0_3809;
$L__BB0_3806:
	mul.f64 	%fd37962, %fd5492, 0d3FE45F306DC9C883;
	cvt.rni.s32.f64 	%r18571, %fd37962;
	cvt.rn.f64.s32 	%fd37963, %r18571;
	fma.rn.f64 	%fd37964, %fd37963, 0dBFF921FB54442D18, %fd5492;
	fma.rn.f64 	%fd37965, %fd37963, 0dBC91A62633145C00, %fd37964;
	fma.rn.f64 	%fd77271, %fd37963, 0dB97B839A252049C0, %fd37965;
	setp.ltu.f64 	%p3773, %fd5493, 0d41E0000000000000;
	@%p3773 bra 	$L__BB0_3808;
	{ // callseq 479, 0
	.param .b64 param0;
	st.param.f64 	[param0], %fd5492;
	.param .align 16 .b8 retval0[16];
	call.uni (retval0), 
	__internal_trig_reduction_slowpathd, 
	(
	param0
	);
	ld.param.f64 	%fd77271, [retval0];
	ld.param.b32 	%r18571, [retval0+8];
	} // callseq 479
$L__BB0_3808:
	add.s32 	%r18572, %r18571, 1;
$L__BB0_3809:
	shl.b32 	%r10355, %r18572, 6;
	cvt.u64.u32 	%rd2972, %r10355;
	and.b64  	%rd2973, %rd2972, 64;
	mov.u64 	%rd2974, __cudart_sin_cos_coeffs;
	add.s64 	%rd2975, %rd2974, %rd2973;
	mul.rn.f64 	%fd37968, %fd77271, %fd77271;
	and.b32  	%r10356, %r18572, 1;
	setp.eq.b32 	%p3775, %r10356, 1;
	selp.f64 	%fd37969, 0dBDA8FF8320FD8164, 0d3DE5DB65F9785EBA, %p3775;
	ld.global.nc.v2.f64 	{%fd37970, %fd37971}, [%rd2975];
	fma.rn.f64 	%fd37972, %fd37969, %fd37968, %fd37970;
	fma.rn.f64 	%fd37973, %fd37972, %fd37968, %fd37971;
	ld.global.nc.v2.f64 	{%fd37974, %fd37975}, [%rd2975+16];
	fma.rn.f64 	%fd37976, %fd37973, %fd37968, %fd37974;
	fma.rn.f64 	%fd37977, %fd37976, %fd37968, %fd37975;
	ld.global.nc.v2.f64 	{%fd37978, %fd37979}, [%rd2975+32];
	fma.rn.f64 	%fd37980, %fd37977, %fd37968, %fd37978;
	fma.rn.f64 	%fd37981, %fd37980, %fd37968, %fd37979;
	fma.rn.f64 	%fd37982, %fd37981, %fd77271, %fd77271;
	fma.rn.f64 	%fd37983, %fd37981, %fd37968, 0d3FF0000000000000;
	selp.f64 	%fd37984, %fd37983, %fd37982, %p3775;
	and.b32  	%r10357, %r18572, 2;
	setp.eq.s32 	%p3776, %r10357, 0;
	mov.f64 	%fd37985, 0d0000000000000000;
	sub.f64 	%fd37986, %fd37985, %fd37984;
	selp.f64 	%fd5517, %fd37984, %fd37986, %p3776;
	@%p3764 bra 	$L__BB0_3811;
	mov.f64 	%fd37992, 0d0000000000000000;
	mul.rn.f64 	%fd77273, %fd5499, %fd37992;
	mov.b32 	%r18574, 1;
	bra.uni 	$L__BB0_3814;
$L__BB0_3811:
	mul.f64 	%fd37987, %fd5499, 0d3FE45F306DC9C883;
	cvt.rni.s32.f64 	%r18573, %fd37987;
	cvt.rn.f64.s32 	%fd37988, %r18573;
	fma.rn.f64 	%fd37989, %fd37988, 0dBFF921FB54442D18, %fd5499;
	fma.rn.f64 	%fd37990, %fd37988, 0dBC91A62633145C00, %fd37989;
	fma.rn.f64 	%fd77273, %fd37988, 0dB97B839A252049C0, %fd37990;
	setp.ltu.f64 	%p3777, %fd5500, 0d41E0000000000000;
	@%p3777 bra 	$L__BB0_3813;
	{ // callseq 480, 0
	.param .b64 param0;
	st.param.f64 	[param0], %fd5499;
	.param .align 16 .b8 retval0[16];
	call.uni (retval0), 
	__internal_trig_reduction_slowpathd, 
	(
	param0
	);
	ld.param.f64 	%fd77273, [retval0];
	ld.param.b32 	%r18573, [retval0+8];
	} // callseq 480
$L__BB0_3813:
	add.s32 	%r18574, %r18573, 1;
$L__BB0_3814:
	shl.b32 	%r10360, %r18574, 6;
	cvt.u64.u32 	%rd2976, %r10360;
	and.b64  	%rd2977, %rd2976, 64;
	mov.u64 	%rd2978, __cudart_sin_cos_coeffs;
	add.s64 	%rd2979, %rd2978, %rd2977;
	mul.rn.f64 	%fd37993, %fd77273, %fd77273;
	and.b32  	%r10361, %r18574, 1;
	setp.eq.b32 	%p3778, %r10361, 1;
	selp.f64 	%fd37994, 0dBDA8FF8320FD8164, 0d3DE5DB65F9785EBA, %p3778;
	ld.global.nc.v2.f64 	{%fd37995, %fd37996}, [%rd2979];
	fma.rn.f64 	%fd37997, %fd37994, %fd37993, %fd37995;
	fma.rn.f64 	%fd37998, %fd37997, %fd37993, %fd37996;
	ld.global.nc.v2.f64 	{%fd37999, %fd38000}, [%rd2979+16];
	fma.rn.f64 	%fd38001, %fd37998, %fd37993, %fd37999;
	fma.rn.f64 	%fd38002, %fd38001, %fd37993, %fd38000;
	ld.global.nc.v2.f64 	{%fd38003, %fd38004}, [%rd2979+32];
	fma.rn.f64 	%fd38005, %fd38002, %fd37993, %fd38003;
	fma.rn.f64 	%fd38006, %fd38005, %fd37993, %fd38004;
	fma.rn.f64 	%fd38007, %fd38006, %fd77273, %fd77273;
	fma.rn.f64 	%fd38008, %fd38006, %fd37993, 0d3FF0000000000000;
	selp.f64 	%fd38009, %fd38008, %fd38007, %p3778;
	and.b32  	%r10362, %r18574, 2;
	setp.eq.s32 	%p3779, %r10362, 0;
	mov.f64 	%fd38010, 0d0000000000000000;
	sub.f64 	%fd38011, %fd38010, %fd38009;
	selp.f64 	%fd5523, %fd38009, %fd38011, %p3779;
	mul.f64 	%fd38012, %fd5511, %fd5517;
	sub.f64 	%fd38013, %fd38012, %fd5523;
	mul.f64 	%fd38014, %fd5491, %fd5498;
	div.rn.f64 	%fd5524, %fd38013, %fd38014;
	{
	.reg .b32 %temp; 
	mov.b64 	{%temp, %r2250}, %fd5524;
	}
	abs.f64 	%fd5525, %fd5524;
	{
	.reg .b32 %temp; 
	mov.b64 	{%temp, %r10363}, %fd5525;
	}
	setp.gt.s32 	%p3780, %r10363, 1071801957;
	@%p3780 bra 	$L__BB0_3818;
	mul.f64 	%fd38055, %fd5524, %fd5524;
	fma.rn.f64 	%fd38056, %fd38055, 0d3FB0066BDC1895E9, 0dBFB3823B180754AF;
	fma.rn.f64 	%fd38057, %fd38056, %fd38055, 0d3FB11E52CC2F79AE;
	fma.rn.f64 	%fd38058, %fd38057, %fd38055, 0dBF924EAF3526861B;
	fma.rn.f64 	%fd38059, %fd38058, %fd38055, 0d3F91DF02A31E6CB7;
	fma.rn.f64 	%fd38060, %fd38059, %fd38055, 0d3F847D18B0EEC6CC;
	fma.rn.f64 	%fd38061, %fd38060, %fd38055, 0d3F8D0AF961BA53B0;
	fma.rn.f64 	%fd38062, %fd38061, %fd38055, 0d3F91BF7734CF1C48;
	fma.rn.f64 	%fd38063, %fd38062, %fd38055, 0d3F96E91483144EF7;
	fma.rn.f64 	%fd38064, %fd38063, %fd38055, 0d3F9F1C6E0A4F9F81;
	fma.rn.f64 	%fd38065, %fd38064, %fd38055, 0d3FA6DB6DC27FA92B;
	fma.rn.f64 	%fd38066, %fd38065, %fd38055, 0d3FB333333320F91B;
	fma.rn.f64 	%fd38067, %fd38066, %fd38055, 0d3FC5555555555F4D;
	mul.f64 	%fd38068, %fd38055, %fd38067;
	fma.rn.f64 	%fd5526, %fd38068, %fd5525, %fd5525;
	setp.gt.s32 	%p3784, %r2250, -1;
	@%p3784 bra 	$L__BB0_3817;
	mov.f64 	%fd38073, 0d3C91A62633145C07;
	add.rn.f64 	%fd38074, %fd5526, %fd38073;
	mov.f64 	%fd38075, 0d3FF921FB54442D18;
	add.rn.f64 	%fd77274, %fd38075, %fd38074;
	bra.uni 	$L__BB0_3819;
$L__BB0_3817:
	mov.f64 	%fd38069, 0dBC91A62633145C07;
	add.rn.f64 	%fd38070, %fd5526, %fd38069;
	neg.f64 	%fd38071, %fd38070;
	mov.f64 	%fd38072, 0d3FF921FB54442D18;
	add.rn.f64 	%fd77274, %fd38072, %fd38071;
	bra.uni 	$L__BB0_3819;
$L__BB0_3818:
	mov.f64 	%fd38015, 0d3FF0000000000000;
	sub.f64 	%fd38016, %fd38015, %fd5525;
	{
	.reg .b32 %temp; 
	mov.b64 	{%r10364, %temp}, %fd38016;
	}
	{
	.reg .b32 %temp; 
	mov.b64 	{%temp, %r10365}, %fd38016;
	}
	add.s32 	%r10366, %r10365, -1048576;
	mov.b64 	%fd38017, {%r10364, %r10366};
	rsqrt.approx.ftz.f64 	%fd38018, %fd38017;
	{
	.reg .b32 %temp; 
	mov.b64 	{%r10367, %temp}, %fd38018;
	}
	{
	.reg .b32 %temp; 
	mov.b64 	{%temp, %r10368}, %fd38018;
	}
	add.s32 	%r10369, %r10368, -1048576;
	mov.b64 	%fd38019, {%r10367, %r10369};
	mul.f64 	%fd38020, %fd38017, %fd38018;
	neg.f64 	%fd38021, %fd38020;
	fma.rn.f64 	%fd38022, %fd38020, %fd38021, %fd38017;
	fma.rn.f64 	%fd38023, %fd38022, %fd38019, %fd38020;
	neg.f64 	%fd38024, %fd38023;
	fma.rn.f64 	%fd38025, %fd38018, %fd38024, 0d3FF0000000000000;
	fma.rn.f64 	%fd38026, %fd38025, %fd38019, %fd38019;
	fma.rn.f64 	%fd38027, %fd38023, %fd38024, %fd38017;
	fma.rn.f64 	%fd38028, %fd38027, %fd38026, %fd38023;
	{
	.reg .b32 %temp; 
	mov.b64 	{%r10370, %temp}, %fd38028;
	}
	{
	.reg .b32 %temp; 
	mov.b64 	{%temp, %r10371}, %fd38028;
	}
	add.s32 	%r10372, %r10371, 1048576;
	mov.b64 	%fd38029, {%r10370, %r10372};
	fma.rn.f64 	%fd38030, %fd38016, 0d3EC715B371155F70, 0dBEBAC2FE66FAAC4B;
	fma.rn.f64 	%fd38031, %fd38030, %fd38016, 0d3ED9A9B88EFCD9B8;
	fma.rn.f64 	%fd38032, %fd38031, %fd38016, 0d3EDD0F40A8A0C4C3;
	fma.rn.f64 	%fd38033, %fd38032, %fd38016, 0d3EF46D4CFA9E0E1F;
	fma.rn.f64 	%fd38034, %fd38033, %fd38016, 0d3F079C168D1E2422;
	fma.rn.f64 	%fd38035, %fd38034, %fd38016, 0d3F1C9A88C3BCA540;
	fma.rn.f64 	%fd38036, %fd38035, %fd38016, 0d3F31C4E64BD476DF;
	fma.rn.f64 	%fd38037, %fd38036, %fd38016, 0d3F46E8BA60009C8F;
	fma.rn.f64 	%fd38038, %fd38037, %fd38016, 0d3F5F1C71C62B05A2;
	fma.rn.f64 	%fd38039, %fd38038, %fd38016, 0d3F76DB6DB6DC9F2C;
	fma.rn.f64 	%fd38040, %fd38039, %fd38016, 0d3F9333333333329C;
	fma.rn.f64 	%fd38041, %fd38040, %fd38016, 0d3FB5555555555555;
	setp.lt.s32 	%p3781, %r10365, 1;
	mov.f64 	%fd38042, 0d0000000000000000;
	mul.rn.f64 	%fd38043, %fd5525, %fd38042;
	mul.f64 	%fd38044, %fd38016, %fd38041;
	fma.rn.f64 	%fd38045, %fd38044, %fd38029, %fd38029;
	selp.f64 	%fd38046, %fd38043, %fd38045, %p3781;
	setp.lt.s32 	%p3782, %r10365, 0;
	mov.f64 	%fd38047, 0d7FF0000000000000;
	mul.rn.f64 	%fd38048, %fd38046, %fd38047;
	selp.f64 	%fd38049, %fd38048, %fd38046, %p3782;
	setp.lt.s32 	%p3783, %r2250, 0;
	mov.f64 	%fd38050, 0dBCA1A62633145C07;
	add.rn.f64 	%fd38051, %fd38049, %fd38050;
	neg.f64 	%fd38052, %fd38051;
	mov.f64 	%fd38053, 0d400921FB54442D18;
	add.rn.f64 	%fd38054, %fd38053, %fd38052;
	selp.f64 	%fd77274, %fd38054, %fd38049, %p3783;
$L__BB0_3819:
	mul.f64 	%fd38076, %fd5511, %fd5523;
	sub.f64 	%fd38077, %fd38076, %fd5517;
	mul.f64 	%fd38078, %fd5491, %fd5505;
	div.rn.f64 	%fd5531, %fd38077, %fd38078;
	{
	.reg .b32 %temp; 
	mov.b64 	{%temp, %r2251}, %fd5531;
	}
	abs.f64 	%fd5532, %fd5531;
	{
	.reg .b32 %temp; 
	mov.b64 	{%temp, %r10373}, %fd5532;
	}
	setp.gt.s32 	%p3785, %r10373, 1071801957;
	@%p3785 bra 	$L__BB0_3823;
	mul.f64 	%fd38119, %fd5531, %fd5531;
	fma.rn.f64 	%fd38120, %fd38119, 0d3FB0066BDC1895E9, 0dBFB3823B180754AF;
	fma.rn.f64 	%fd38121, %fd38120, %fd38119, 0d3FB11E52CC2F79AE;
	fma.rn.f64 	%fd38122, %fd38121, %fd38119, 0dBF924EAF3526861B;
	fma.rn.f64 	%fd38123, %fd38122, %fd38119, 0d3F91DF02A31E6CB7;
	fma.rn.f64 	%fd38124, %fd38123, %fd38119, 0d3F847D18B0EEC6CC;
	fma.rn.f64 	%fd38125, %fd38124, %fd38119, 0d3F8D0AF961BA53B0;
	fma.rn.f64 	%fd38126, %fd38125, %fd38119, 0d3F91BF7734CF1C48;
	fma.rn.f64 	%fd38127, %fd38126, %fd38119, 0d3F96E91483144EF7;
	fma.rn.f64 	%fd38128, %fd38127, %fd38119, 0d3F9F1C6E0A4F9F81;
	fma.rn.f64 	%fd38129, %fd38128, %fd38119, 0d3FA6DB6DC27FA92B;
	fma.rn.f64 	%fd38130, %fd38129, %fd38119, 0d3FB333333320F91B;
	fma.rn.f64 	%fd38131, %fd38130, %fd38119, 0d3FC5555555555F4D;
	mul.f64 	%fd38132, %fd38119, %fd38131;
	fma.rn.f64 	%fd5533, %fd38132, %fd5532, %fd5532;
	setp.gt.s32 	%p3789, %r2251, -1;
	@%p3789 bra 	$L__BB0_3822;
	mov.f64 	%fd38137, 0d3C91A62633145C07;
	add.rn.f64 	%fd38138, %fd5533, %fd38137;
	mov.f64 	%fd38139, 0d3FF921FB54442D18;
	add.rn.f64 	%fd77275, %fd38139, %fd38138;
	bra.uni 	$L__BB0_3824;
$L__BB0_3822:
	mov.f64 	%fd38133, 0dBC91A62633145C07;
	add.rn.f64 	%fd38134, %fd5533, %fd38133;
	neg.f64 	%fd38135, %fd38134;
	mov.f64 	%fd38136, 0d3FF921FB54442D18;
	add.rn.f64 	%fd77275, %fd38136, %fd38135;
	bra.uni 	$L__BB0_3824;
$L__BB0_3823:
	mov.f64 	%fd38079, 0d3FF0000000000000;
	sub.f64 	%fd38080, %fd38079, %fd5532;
	{
	.reg .b32 %temp; 
	mov.b64 	{%r10374, %temp}, %fd38080;
	}
	{
	.reg .b32 %temp; 
	mov.b64 	{%temp, %r10375}, %fd38080;
	}
	add.s32 	%r10376, %r10375, -1048576;
	mov.b64 	%fd38081, {%r10374, %r10376};
	rsqrt.approx.ftz.f64 	%fd38082, %fd38081;
	{
	.reg .b32 %temp; 
	mov.b64 	{%r10377, %temp}, %fd38082;
	}
	{
	.reg .b32 %temp; 
	mov.b64 	{%temp, %r10378}, %fd38082;
	}
	add.s32 	%r10379, %r10378, -1048576;
	mov.b64 	%fd38083, {%r10377, %r10379};
	mul.f64 	%fd38084, %fd38081, %fd38082;
	neg.f64 	%fd38085, %fd38084;
	fma.rn.f64 	%fd38086, %fd38084, %fd38085, %fd38081;
	fma.rn.f64 	%fd38087, %fd38086, %fd38083, %fd38084;
	neg.f64 	%fd38088, %fd38087;
	fma.rn.f64 	%fd38089, %fd38082, %fd38088, 0d3FF0000000000000;
	fma.rn.f64 	%fd38090, %fd38089, %fd38083, %fd38083;
	fma.rn.f64 	%fd38091, %fd38087, %fd38088, %fd38081;
	fma.rn.f64 	%fd38092, %fd38091, %fd38090, %fd38087;
	{
	.reg .b32 %temp; 
	mov.b64 	{%r10380, %temp}, %fd38092;
	}
	{
	.reg .b32 %temp; 
	mov.b64 	{%temp, %r10381}, %fd38092;
	}
	add.s32 	%r10382, %r10381, 1048576;
	mov.b64 	%fd38093, {%r10380, %r10382};
	fma.rn.f64 	%fd38094, %fd38080, 0d3EC715B371155F70, 0dBEBAC2FE66FAAC4B;
	fma.rn.f64 	%fd38095, %fd38094, %fd38080, 0d3ED9A9B88EFCD9B8;
	fma.rn.f64 	%fd38096, %fd38095, %fd38080, 0d3EDD0F40A8A0C4C3;
	fma.rn.f64 	%fd38097, %fd38096, %fd38080, 0d3EF46D4CFA9E0E1F;
	fma.rn.f64 	%fd38098, %fd38097, %fd38080, 0d3F079C168D1E2422;
	fma.rn.f64 	%fd38099, %fd38098, %fd38080, 0d3F1C9A88C3BCA540;
	fma.rn.f64 	%fd38100, %fd38099, %fd38080, 0d3F31C4E64BD476DF;
	fma.rn.f64 	%fd38101, %fd38100, %fd38080, 0d3F46E8BA60009C8F;
	fma.rn.f64 	%fd38102, %fd38101, %fd38080, 0d3F5F1C71C62B05A2;
	fma.rn.f64 	%fd38103, %fd38102, %fd38080, 0d3F76DB6DB6DC9F2C;
	fma.rn.f64 	%fd38104, %fd38103, %fd38080, 0d3F9333333333329C;
	fma.rn.f64 	%fd38105, %fd38104, %fd38080, 0d3FB5555555555555;
	setp.lt.s32 	%p3786, %r10375, 1;
	mov.f64 	%fd38106, 0d0000000000000000;
	mul.rn.f64 	%fd38107, %fd5532, %fd38106;
	mul.f64 	%fd38108, %fd38080, %fd38105;
	fma.rn.f64 	%fd38109, %fd38108, %fd38093, %fd38093;
	selp.f64 	%fd38110, %fd38107, %fd38109, %p3786;
	setp.lt.s32 	%p3787, %r10375, 0;
	mov.f64 	%fd38111, 0d7FF0000000000000;
	mul.rn.f64 	%fd38112, %fd38110, %fd38111;
	selp.f64 	%fd38113, %fd38112, %fd38110, %p3787;
	setp.lt.s32 	%p3788, %r2251, 0;
	mov.f64 	%fd38114, 0dBCA1A62633145C07;
	add.rn.f64 	%fd38115, %fd38113, %fd38114;
	neg.f64 	%fd38116, %fd38115;
	mov.f64 	%fd38117, 0d400921FB54442D18;
	add.rn.f64 	%fd38118, %fd38117, %fd38116;
	selp.f64 	%fd77275, %fd38118, %fd38113, %p3788;
$L__BB0_3824:
	mul.f64 	%fd38140, %fd77275, 0d404CA5DC1A63C1F5;
	mul.f64 	%fd5538, %fd38140, 0d3F91DF46A2529D3A;
	abs.f64 	%fd5539, %fd5538;
	setp.neu.f64 	%p3790, %fd5539, 0d7FF0000000000000;
	@%p3790 bra 	$L__BB0_3826;
	mov.f64 	%fd38146, 0d0000000000000000;
	mul.rn.f64 	%fd77276, %fd5538, %fd38146;
	mov.b32 	%r18575, 0;
	bra.uni 	$L__BB0_3828;
$L__BB0_3826:
	mul.f64 	%fd38141, %fd5538, 0d3FE45F306DC9C883;
	cvt.rni.s32.f64 	%r18575, %fd38141;
	cvt.rn.f64.s32 	%fd38142, %r18575;
	fma.rn.f64 	%fd38143, %fd38142, 0dBFF921FB54442D18, %fd5538;
	fma.rn.f64 	%fd38144, %fd38142, 0dBC91A62633145C00, %fd38143;
	fma.rn.f64 	%fd77276, %fd38142, 0dB97B839A252049C0, %fd38144;
	setp.ltu.f64 	%p3791, %fd5539, 0d41E0000000000000;
	@%p3791 bra 	$L__BB0_3828;
	{ // callseq 481, 0
	.param .b64 param0;
	st.param.f64 	[param0], %fd5538;
	.param .align 16 .b8 retval0[16];
	call.uni (retval0), 
	__internal_trig_reduction_slowpathd, 
	(
	param0
	);
	ld.param.f64 	%fd77276, [retval0];
	ld.param.b32 	%r18575, [retval0+8];
	} // callseq 481
$L__BB0_3828:
	shl.b32 	%r10385, %r18575, 6;
	cvt.u64.u32 	%rd2980, %r10385;
	and.b64  	%rd2981, %rd2980, 64;
	mov.u64 	%rd2982, __cudart_sin_cos_coeffs;
	add.s64 	%rd2983, %rd2982, %rd2981;
	mul.rn.f64 	%fd38147, %fd77276, %fd77276;
	and.b32  	%r10386, %r18575, 1;
	setp.eq.b32 	%p3792, %r10386, 1;
	selp.f64 	%fd38148, 0dBDA8FF8320FD8164, 0d3DE5DB65F9785EBA, %p3792;
	ld.global.nc.v2.f64 	{%fd38149, %fd38150}, [%rd2983];
	fma.rn.f64 	%fd38151, %fd38148, %fd38147, %fd38149;
	fma.rn.f64 	%fd38152, %fd38151, %fd38147, %fd38150;
	ld.global.nc.v2.f64 	{%fd38153, %fd38154}, [%rd2983+16];
	fma.rn.f64 	%fd38155, %fd38152, %fd38147, %fd38153;
	fma.rn.f64 	%fd38156, %fd38155, %fd38147, %fd38154;
	ld.global.nc.v2.f64 	{%fd38157, %fd38158}, [%rd2983+32];
	fma.rn.f64 	%fd38159, %fd38156, %fd38147, %fd38157;
	fma.rn.f64 	%fd38160, %fd38159, %fd38147, %fd38158;
	fma.rn.f64 	%fd38161, %fd38160, %fd77276, %fd77276;
	fma.rn.f64 	%fd38162, %fd38160, %fd38147, 0d3FF0000000000000;
	selp.f64 	%fd38163, %fd38162, %fd38161, %p3792;
	and.b32  	%r10387, %r18575, 2;
	setp.eq.s32 	%p3793, %r10387, 0;
	mov.f64 	%fd38164, 0d0000000000000000;
	sub.f64 	%fd38165, %fd38164, %fd38163;
	selp.f64 	%fd5544, %fd38163, %fd38165, %p3793;
	mul.f64 	%fd38166, %fd5505, %fd5544;
	mul.f64 	%fd38167, %fd5491, %fd38166;
	mul.f64 	%fd38168, %fd5483, %fd38167;
	mul.f64 	%fd38169, %fd5482, %fd38168;
	mul.f64 	%fd38170, %fd5481, %fd38169;
	mul.f64 	%fd38171, %fd5482, %fd5483;
	mul.f64 	%fd38172, %fd38171, %fd5491;
	div.rn.f64 	%fd5545, %fd38172, %fd38170;
	mul.f64 	%fd38173, %fd5481, %fd5483;
	mul.f64 	%fd38174, %fd38173, %fd5498;
	div.rn.f64 	%fd5546, %fd38174, %fd38170;
	mul.f64 	%fd38175, %fd5481, %fd5482;
	mul.f64 	%fd38176, %fd38175, %fd5505;
	div.rn.f64 	%fd5547, %fd38176, %fd38170;
	mul.f64 	%fd38177, %fd77274, 0d404CA5DC1A63C1F5;
	mul.f64 	%fd5548, %fd38177, 0d3F91DF46A2529D3A;
	abs.f64 	%fd5549, %fd5548;
	setp.neu.f64 	%p3794, %fd5549, 0d7FF0000000000000;
	@%p3794 bra 	$L__BB0_3830;
	mov.f64 	%fd38183, 0d0000000000000000;
	mul.rn.f64 	%fd77278, %fd5548, %fd38183;
	mov.b32 	%r18577, 1;
	bra.uni 	$L__BB0_3833;
$L__BB0_3830:
	mul.f64 	%fd38178, %fd5548, 0d3FE45F306DC9C883;
	cvt.rni.s32.f64 	%r18576, %fd38178;
	cvt.rn.f64.s32 	%fd38179, %r18576;
	fma.rn.f64 	%fd38180, %fd38179, 0dBFF921FB54442D18, %fd5548;
	fma.rn.f64 	%fd38181, %fd38179, 0dBC91A62633145C00, %fd38180;
	fma.rn.f64 	%fd77278, %fd38179, 0dB97B839A252049C0, %fd38181;
	setp.ltu.f64 	%p3795, %fd5549, 0d41E0000000000000;
	@%p3795 bra 	$L__BB0_3832;
	{ // callseq 482, 0
	.param .b64 param0;
	st.param.f64 	[param0], %fd5548;
	.param .align 16 .b8 retval0[16];
	call.uni (retval0), 
	__internal_trig_reduction_slowpathd, 
	(
	param0
	);
	ld.param.f64 	%fd77278, [retval0];
	ld.param.b32 	%r18576, [retval0+8];
	} // callseq 482
$L__BB0_3832:
	add.s32 	%r18577, %r18576, 1;
$L__BB0_3833:
	shl.b32 	%r10390, %r18577, 6;
	cvt.u64.u32 	%rd2984, %r10390;
	and.b64  	%rd2985, %rd2984, 64;
	mov.u64 	%rd2986, __cudart_sin_cos_coeffs;
	add.s64 	%rd2987, %rd2986, %rd2985;
	mul.rn.f64 	%fd38184, %fd77278, %fd77278;
	and.b32  	%r10391, %r18577, 1;
	setp.eq.b32 	%p3797, %r10391, 1;
	selp.f64 	%fd38185, 0dBDA8FF8320FD8164, 0d3DE5DB65F9785EBA, %p3797;
	ld.global.nc.v2.f64 	{%fd38186, %fd38187}, [%rd2987];
	fma.rn.f64 	%fd38188, %fd38185, %fd38184, %fd38186;
	fma.rn.f64 	%fd38189, %fd38188, %fd38184, %fd38187;
	ld.global.nc.v2.f64 	{%fd38190, %fd38191}, [%rd2987+16];
	fma.rn.f64 	%fd38192, %fd38189, %fd38184, %fd38190;
	fma.rn.f64 	%fd38193, %fd38192, %fd38184, %fd38191;
	ld.global.nc.v2.f64 	{%fd38194, %fd38195}, [%rd2987+32];
	fma.rn.f64 	%fd38196, %fd38193, %fd38184, %fd38194;
	fma.rn.f64 	%fd38197, %fd38196, %fd38184, %fd38195;
	fma.rn.f64 	%fd38198, %fd38197, %fd77278, %fd77278;
	fma.rn.f64 	%fd38199, %fd38197, %fd38184, 0d3FF0000000000000;
	selp.f64 	%fd38200, %fd38199, %fd38198, %p3797;
	and.b32  	%r10392, %r18577, 2;
	setp.eq.s32 	%p3798, %r10392, 0;
	mov.f64 	%fd38201, 0d0000000000000000;
	sub.f64 	%fd38202, %fd38201, %fd38200;
	selp.f64 	%fd5555, %fd38200, %fd38202, %p3798;
	@%p3790 bra 	$L__BB0_3835;
	mov.f64 	%fd38208, 0d0000000000000000;
	mul.rn.f64 	%fd77280, %fd5538, %fd38208;
	mov.b32 	%r18579, 1;
	bra.uni 	$L__BB0_3838;
$L__BB0_3835:
	mul.f64 	%fd38203, %fd5538, 0d3FE45F306DC9C883;
	cvt.rni.s32.f64 	%r18578, %fd38203;
	cvt.rn.f64.s32 	%fd38204, %r18578;
	fma.rn.f64 	%fd38205, %fd38204, 0dBFF921FB54442D18, %fd5538;
	fma.rn.f64 	%fd38206, %fd38204, 0dBC91A62633145C00, %fd38205;
	fma.rn.f64 	%fd77280, %fd38204, 0dB97B839A252049C0, %fd38206;
	setp.ltu.f64 	%p3799, %fd5539, 0d41E0000000000000;
	@%p3799 bra 	$L__BB0_3837;
	{ // callseq 483, 0
	.param .b64 param0;
	st.param.f64 	[param0], %fd5538;
	.param .align 16 .b8 retval0[16];
	call.uni (retval0), 
	__internal_trig_reduction_slowpathd, 
	(
	param0
	);
	ld.param.f64 	%fd77280, [retval0];
	ld.param.b32 	%r18578, [retval0+8];
	} // callseq 483
$L__BB0_3837:
	add.s32 	%r18579, %r18578, 1;
$L__BB0_3838:
	shl.b32 	%r10395, %r18579, 6;
	cvt.u64.u32 	%rd2988, %r10395;
	and.b64  	%rd2989, %rd2988, 64;
	mov.u64 	%rd2990, __cudart_sin_cos_coeffs;
	add.s64 	%rd2991, %rd2990, %rd2989;
	mul.rn.f64 	%fd38209, %fd77280, %fd77280;
	and.b32  	%r10396, %r18579, 1;
	setp.eq.b32 	%p3801, %r10396, 1;
	selp.f64 	%fd38210, 0dBDA8FF8320FD8164, 0d3DE5DB65F9785EBA, %p3801;
	ld.global.nc.v2.f64 	{%fd38211, %fd38212}, [%rd2991];
	fma.rn.f64 	%fd38213, %fd38210, %fd38209, %fd38211;
	fma.rn.f64 	%fd38214, %fd38213, %fd38209, %fd38212;
	ld.global.nc.v2.f64 	{%fd38215, %fd38216}, [%rd2991+16];
	fma.rn.f64 	%fd38217, %fd38214, %fd38209, %fd38215;
	fma.rn.f64 	%fd38218, %fd38217, %fd38209, %fd38216;
	ld.global.nc.v2.f64 	{%fd38219, %fd38220}, [%rd2991+32];
	fma.rn.f64 	%fd38221, %fd38218, %fd38209, %fd38219;
	fma.rn.f64 	%fd38222, %fd38221, %fd38209, %fd38220;
	fma.rn.f64 	%fd38223, %fd38222, %fd77280, %fd77280;
	fma.rn.f64 	%fd38224, %fd38222, %fd38209, 0d3FF0000000000000;
	selp.f64 	%fd38225, %fd38224, %fd38223, %p3801;
	and.b32  	%r10397, %r18579, 2;
	setp.eq.s32 	%p3802, %r10397, 0;
	mov.f64 	%fd38226, 0d0000000000000000;
	sub.f64 	%fd38227, %fd38226, %fd38225;
	selp.f64 	%fd5561, %fd38225, %fd38227, %p3802;
	@%p3794 bra 	$L__BB0_3840;
	mov.f64 	%fd38233, 0d0000000000000000;
	mul.rn.f64 	%fd77281, %fd5548, %fd38233;
	mov.b32 	%r18580, 0;
	bra.uni 	$L__BB0_3842;
$L__BB0_3840:
	mul.f64 	%fd38228, %fd5548, 0d3FE45F306DC9C883;
	cvt.rni.s32.f64 	%r18580, %fd38228;
	cvt.rn.f64.s32 	%fd38229, %r18580;
	fma.rn.f64 	%fd38230, %fd38229, 0dBFF921FB54442D18, %fd5548;
	fma.rn.f64 	%fd38231, %fd38229, 0dBC91A62633145C00, %fd38230;
	fma.rn.f64 	%fd77281, %fd38229, 0dB97B839A252049C0, %fd38231;
	setp.ltu.f64 	%p3803, %fd5549, 0d41E0000000000000;
	@%p3803 bra 	$L__BB0_3842;
	{ // callseq 484, 0
	.param .b64 param0;
	st.param.f64 	[param0], %fd5548;
	.param .align 16 .b8 retval0[16];
	call.uni (retval0), 
	__internal_trig_reduction_slowpathd, 
	(
	param0
	);
	ld.param.f64 	%fd77281, [retval0];
	ld.param.b32 	%r18580, [retval0+8];
	} // callseq 484
$L__BB0_3842:
	ld.param.u64 	%rd8174, [_Z8FitGrainPdPiS0_S_S_S0_S0_S_S_S_S_S_S_S_S_S_S_S_S__param_2];
	shl.b32 	%r10400, %r18580, 6;
	cvt.u64.u32 	%rd2992, %r10400;
	and.b64  	%rd2993, %rd2992, 64;
	mov.u64 	%rd2994, __cudart_sin_cos_coeffs;
	add.s64 	%rd2995, %rd2994, %rd2993;
	mul.rn.f64 	%fd38234, %fd77281, %fd77281;
	and.b32  	%r10401, %r18580, 1;
	setp.eq.b32 	%p3805, %r10401, 1;
	selp.f64 	%fd38235, 0dBDA8FF8320FD8164, 0d3DE5DB65F9785EBA, %p3805;
	ld.global.nc.v2.f64 	{%fd38236, %fd38237}, [%rd2995];
	fma.rn.f64 	%fd38238, %fd38235, %fd38234, %fd38236;
	fma.rn.f64 	%fd38239, %fd38238, %fd38234, %fd38237;
	ld.global.nc.v2.f64 	{%fd38240, %fd38241}, [%rd2995+16];
	fma.rn.f64 	%fd38242, %fd38239, %fd38234, %fd38240;
	fma.rn.f64 	%fd38243, %fd38242, %fd38234, %fd38241;
	ld.global.nc.v2.f64 	{%fd38244, %fd38245}, [%rd2995+32];
	fma.rn.f64 	%fd38246, %fd38243, %fd38234, %fd38244;
	fma.rn.f64 	%fd38247, %fd38246, %fd38234, %fd38245;
	fma.rn.f64 	%fd38248, %fd38247, %fd77281, %fd77281;
	fma.rn.f64 	%fd38249, %fd38247, %fd38234, 0d3FF0000000000000;
	selp.f64 	%fd38250, %fd38249, %fd38248, %p3805;
	and.b32  	%r10402, %r18580, 2;
	setp.eq.s32 	%p3806, %r10402, 0;
	mov.f64 	%fd38251, 0d0000000000000000;
	sub.f64 	%fd38252, %fd38251, %fd38250;
	selp.f64 	%fd38253, %fd38250, %fd38252, %p3806;
	mul.f64 	%fd5566, %fd5546, %fd38253;
	neg.f64 	%fd38254, %fd5547;
	mul.f64 	%fd38255, %fd5544, %fd38254;
	mul.f64 	%fd5567, %fd5511, %fd38255;
	mul.f64 	%fd38256, %fd5544, %fd5547;
	mul.f64 	%fd5568, %fd5491, %fd38256;
	cvta.to.global.u64 	%rd2996, %rd8174;
	ld.global.u32 	%r10403, [%rd2996+4];
	setp.lt.s32 	%p3807, %r10403, 1;
	mov.pred 	%p9709, 0;
	@%p3807 bra 	$L__BB0_3856;
	mul.f64 	%fd5569, %fd5546, %fd5555;
	mul.f64 	%fd5570, %fd5547, %fd5561;
	mov.b32 	%r18581, 0;
$L__BB0_3844:
	ld.param.u64 	%rd8592, [_Z8FitGrainPdPiS0_S_S_S0_S0_S_S_S_S_S_S_S_S_S_S_S_S__param_5];
	ld.param.u64 	%rd8564, [_Z8FitGrainPdPiS0_S_S_S0_S0_S_S_S_S_S_S_S_S_S_S_S_S__param_4];
	ld.param.u64 	%rd8028, [_Z8FitGrainPdPiS0_S_S_S0_S0_S_S_S_S_S_S_S_S_S_S_S_S__param_0];
	shl.b32 	%r10405, %r18581, 2;
	cvta.to.global.u64 	%rd2997, %rd8592;
	mul.wide.u32 	%rd2998, %r10405, 4;
	add.s64 	%rd2999, %rd2997, %rd2998;
	ld.global.u32 	%r10406, [%rd2999+8];
	cvt.rn.f64.s32 	%fd38257, %r10406;
	ld.global.u32 	%r10407, [%rd2999+4];
	cvt.rn.f64.s32 	%fd38258, %r10407;
	ld.global.u32 	%r10408, [%rd2999];
	cvt.rn.f64.s32 	%fd38259, %r10408;
	mul.f64 	%fd38260, %fd5569, %fd38258;
	fma.rn.f64 	%fd38261, %fd5545, %fd38259, %fd38260;
	fma.rn.f64 	%fd38262, %fd5570, %fd38257, %fd38261;
	mov.f64 	%fd38263, 0d0000000000000000;
	copysign.f64 	%fd38264, %fd38259, %fd38263;
	fma.rn.f64 	%fd38265, %fd5566, %fd38258, %fd38264;
	fma.rn.f64 	%fd38266, %fd5567, %fd38257, %fd38265;
	copysign.f64 	%fd38267, %fd38258, %fd38263;
	add.f64 	%fd38268, %fd38264, %fd38267;
	fma.rn.f64 	%fd38269, %fd5568, %fd38257, %fd38268;
	mul.f64 	%fd38270, %fd38266, %fd38266;
	fma.rn.f64 	%fd38271, %fd38262, %fd38262, %fd38270;
	fma.rn.f64 	%fd38272, %fd38269, %fd38269, %fd38271;
	sqrt.rn.f64 	%fd38273, %fd38272;
	rcp.rn.f64 	%fd38274, %fd38273;
	mul.lo.s32 	%r10409, %r18581, 7;
	mul.wide.u32 	%rd3000, %r10409, 8;
	add.s64 	%rd3001, %rd33, %rd3000;
	st.global.f64 	[%rd3001], %fd38262;
	st.global.f64 	[%rd3001+8], %fd38266;
	st.global.f64 	[%rd3001+16], %fd38269;
	cvta.to.global.u64 	%rd3002, %rd8564;
	add.s64 	%rd3003, %rd3002, %rd3000;
	ld.global.f64 	%fd38275, [%rd3003+24];
	st.global.f64 	[%rd3001+24], %fd38275;
	st.global.f64 	[%rd3001+32], %fd38274;
	cvta.to.global.u64 	%rd3004, %rd8028;
	ld.global.f64 	%fd38276, [%rd3004+4152];
	add.f64 	%fd38277, %fd38274, %fd38274;
	div.rn.f64 	%fd5571, %fd38276, %fd38277;
	{
	.reg .b32 %temp; 
	mov.b64 	{%temp, %r10410}, %fd5571;
	}
	mov.b32 	%f39, %r10410;
	abs.f32 	%f40, %f39;
	setp.geu.f32 	%p3808, %f40, 0f3FE26666;
	@%p3808 bra 	$L__BB0_3846;
	mul.f64 	%fd38311, %fd5571, %fd5571;
	fma.rn.f64 	%fd38312, %fd38311, 0d3FB0066BDC1895E9, 0dBFB3823B180754AF;
	fma.rn.f64 	%fd38313, %fd38312, %fd38311, 0d3FB11E52CC2F79AE;
	fma.rn.f64 	%fd38314, %fd38313, %fd38311, 0dBF924EAF3526861B;
	fma.rn.f64 	%fd38315, %fd38314, %fd38311, 0d3F91DF02A31E6CB7;
	fma.rn.f64 	%fd38316, %fd38315, %fd38311, 0d3F847D18B0EEC6CC;
	fma.rn.f64 	%fd38317, %fd38316, %fd38311, 0d3F8D0AF961BA53B0;
	fma.rn.f64 	%fd38318, %fd38317, %fd38311, 0d3F91BF7734CF1C48;
	fma.rn.f64 	%fd38319, %fd38318, %fd38311, 0d3F96E91483144EF7;
	fma.rn.f64 	%fd38320, %fd38319, %fd38311, 0d3F9F1C6E0A4F9F81;
	fma.rn.f64 	%fd38321, %fd38320, %fd38311, 0d3FA6DB6DC27FA92B;
	fma.rn.f64 	%fd38322, %fd38321, %fd38311, 0d3FB333333320F91B;
	fma.rn.f64 	%fd38323, %fd38322, %fd38311, 0d3FC5555555555F4D;
	mul.f64 	%fd38324, %fd38311, %fd38323;
	fma.rn.f64 	%fd77282, %fd38324, %fd5571, %fd5571;
	bra.uni 	$L__BB0_3847;
$L__BB0_3846:
	abs.f64 	%fd38278, %fd5571;
	fma.rn.f64 	%fd38279, %fd38278, 0dBFE0000000000000, 0d3FE0000000000000;
	rsqrt.approx.ftz.f64 	%fd38280, %fd38279;
	{
	.reg .b32 %temp; 
	mov.b64 	{%r10411, %temp}, %fd38280;
	}
	{
	.reg .b32 %temp; 
	mov.b64 	{%temp, %r10412}, %fd38280;
	}
	add.s32 	%r10413, %r10412, -1048576;
	mov.b64 	%fd38281, {%r10411, %r10413};
	mul.f64 	%fd38282, %fd38279, %fd38280;
	neg.f64 	%fd38283, %fd38282;
	fma.rn.f64 	%fd38284, %fd38282, %fd38283, %fd38279;
	fma.rn.f64 	%fd38285, %fd38284, %fd38281, %fd38282;
	neg.f64 	%fd38286, %fd38285;
	fma.rn.f64 	%fd38287, %fd38280, %fd38286, 0d3FF0000000000000;
	fma.rn.f64 	%fd38288, %fd38287, %fd38281, %fd38281;
	fma.rn.f64 	%fd38289, %fd38285, %fd38286, %fd38279;
	fma.rn.f64 	%fd38290, %fd38289, %fd38288, %fd38285;
	{
	.reg .b32 %temp; 
	mov.b64 	{%temp, %r10414}, %fd38279;
	}
	setp.lt.s32 	%p3809, %r10414, 0;
	selp.f64 	%fd38291, 0dFFF8000000000000, %fd38290, %p3809;
	setp.ne.f64 	%p3810, %fd38279, 0d0000000000000000;
	selp.f64 	%fd38292, %fd38291, %fd38279, %p3810;
	fma.rn.f64 	%fd38293, %fd38279, 0d3FB0066BDC1895E9, 0dBFB3823B180754AF;
	fma.rn.f64 	%fd38294, %fd38293, %fd38279, 0d3FB11E52CC2F79AE;
	fma.rn.f64 	%fd38295, %fd38294, %fd38279, 0dBF924EAF3526861B;
	fma.rn.f64 	%fd38296, %fd38295, %fd38279, 0d3F91DF02A31E6CB7;
	fma.rn.f64 	%fd38297, %fd38296, %fd38279, 0d3F847D18B0EEC6CC;
	fma.rn.f64 	%fd38298, %fd38297, %fd38279, 0d3F8D0AF961BA53B0;
	fma.rn.f64 	%fd38299, %fd38298, %fd38279, 0d3F91BF7734CF1C48;
	fma.rn.f64 	%fd38300, %fd38299, %fd38279, 0d3F96E91483144EF7;
	fma.rn.f64 	%fd38301, %fd38300, %fd38279, 0d3F9F1C6E0A4F9F81;
	fma.rn.f64 	%fd38302, %fd38301, %fd38279, 0d3FA6DB6DC27FA92B;
	fma.rn.f64 	%fd38303, %fd38302, %fd38279, 0d3FB333333320F91B;
	fma.rn.f64 	%fd38304, %fd38303, %fd38279, 0d3FC5555555555F4D;
	mul.f64 	%fd38305, %fd38279, %fd38304;
	mul.f64 	%fd38306, %fd38292, 0dC000000000000000;
	fma.rn.f64 	%fd38307, %fd38306, %fd38305, 0d3C91A62633145C07;
	add.f64 	%fd38308, %fd38306, 0d3FE921FB54442D18;
	add.f64 	%fd38309, %fd38308, %fd38307;
	add.f64 	%fd38310, %fd38309, 0d3FE921FB54442D18;
	copysign.f64 	%fd77282, %fd5571, %fd38310;
$L__BB0_3847:
	ld.param.u64 	%rd8029, [_Z8FitGrainPdPiS0_S_S_S0_S0_S_S_S_S_S_S_S_S_S_S_S_S__param_0];
	mul.f64 	%fd38325, %fd77282, 0d404CA5DC1A63C1F5;
	mul.lo.s32 	%r10415, %r18581, 7;
	mul.wide.u32 	%rd3005, %r10415, 8;
	add.s64 	%rd3006, %rd33, %rd3005;
	st.global.f64 	[%rd3006+40], %fd38325;
	cvta.to.global.u64 	%rd3007, %rd8029;
	ld.global.f64 	%fd5575, [%rd3007];
	mul.f64 	%fd5576, %fd38325, 0d3FA1DF46A2529D3A;
	abs.f64 	%fd5577, %fd5576;
	setp.neu.f64 	%p3811, %fd5577, 0d7FF0000000000000;
	@%p3811 bra 	$L__BB0_3849;
	mov.f64 	%fd38331, 0d0000000000000000;
	mul.rn.f64 	%fd77284, %fd5576, %fd38331;
	mov.pred 	%p9708, -1;
	bra.uni 	$L__BB0_3852;
$L__BB0_3849:
	mul.f64 	%fd38326, %fd5576, 0d3FE45F306DC9C883;
	cvt.rni.s32.f64 	%r18582, %fd38326;
	cvt.rn.f64.s32 	%fd38327, %r18582;
	fma.rn.f64 	%fd38328, %fd38327, 0dBFF921FB54442D18, %fd5576;
	fma.rn.f64 	%fd38329, %fd38327, 0dBC91A62633145C00, %fd38328;
	fma.rn.f64 	%fd77284, %fd38327, 0dB97B839A252049C0, %fd38329;
	setp.ltu.f64 	%p3812, %fd5577, 0d41E0000000000000;
	@%p3812 bra 	$L__BB0_3851;
	{ // callseq 485, 0
	.param .b64 param0;
	st.param.f64 	[param0], %fd5576;
	.param .align 16 .b8 retval0[16];
	call.uni (retval0), 
	__internal_trig_reduction_slowpathd, 
	(
	param0
	);
	ld.param.f64 	%fd77284, [retval0];
	ld.param.b32 	%r18582, [retval0+8];
	} // callseq 485
$L__BB0_3851:
	and.b32  	%r10417, %r18582, 1;
	setp.eq.b32 	%p3813, %r10417, 1;
	not.pred 	%p9708, %p3813;
$L__BB0_3852:
	mul.f64 	%fd38332, %fd77284, %fd77284;
	fma.rn.f64 	%fd38333, %fd38332, 0d3EE48DAC2799BCB9, 0dBEF9757C5B27EBB1;
	fma.rn.f64 	%fd38334, %fd38333, %fd38332, 0d3F0980E90FD91E04;
	fma.rn.f64 	%fd38335, %fd38334, %fd38332, 0dBEFAE2B0417D7E1D;
	fma.rn.f64 	%fd38336, %fd38335, %fd38332, 0d3F119F5341BFBA57;
	fma.rn.f64 	%fd38337, %fd38336, %fd38332, 0d3F15E791A00F6919;
	fma.rn.f64 	%fd38338, %fd38337, %fd38332, 0d3F2FF2E7FADEC73A;
	fma.rn.f64 	%fd38339, %fd38338, %fd38332, 0d3F434BC1B206DA62;
	fma.rn.f64 	%fd38340, %fd38339, %fd38332, 0d3F57DB18EF2F83F9;
	fma.rn.f64 	%fd38341, %fd38340, %fd38332, 0d3F6D6D2E7AE49FBC;
	fma.rn.f64 	%fd38342, %fd38341, %fd38332, 0d3F8226E3A816A776;
	fma.rn.f64 	%fd38343, %fd38342, %fd38332, 0d3F9664F485D25660;
	fma.rn.f64 	%fd38344, %fd38343, %fd38332, 0d3FABA1BA1BABF31D;
	fma.rn.f64 	%fd38345, %fd38344, %fd38332, 0d3FC11111111105D2;
	fma.rn.f64 	%fd38346, %fd38345, %fd38332, 0d3FD555555555555E;
	mul.f64 	%fd5583, %fd38332, %fd38346;
	fma.rn.f64 	%fd77285, %fd5583, %fd77284, %fd77284;
	@%p9708 bra 	$L__BB0_3854;
	fma.rn.f64 	%fd38347, %fd5583, %fd77284, %fd77284;
	sub.f64 	%fd38348, %fd38347, %fd77284;
	neg.f64 	%fd38349, %fd38348;
	fma.rn.f64 	%fd38350, %fd5583, %fd77284, %fd38349;
	rcp.approx.ftz.f64 	%fd38351, %fd38347;
	neg.f64 	%fd38352, %fd38347;
	fma.rn.f64 	%fd38353, %fd38352, %fd38351, 0d3FF0000000000000;
	fma.rn.f64 	%fd38354, %fd38353, %fd38353, %fd38353;
	fma.rn.f64 	%fd38355, %fd38354, %fd38351, %fd38351;
	neg.f64 	%fd38356, %fd38355;
	fma.rn.f64 	%fd38357, %fd38347, %fd38356, 0d3FF0000000000000;
	fma.rn.f64 	%fd38358, %fd38356, %fd38350, %fd38357;
	fma.rn.f64 	%fd77285, %fd38358, %fd38356, %fd38356;
$L__BB0_3854:
	ld.param.u64 	%rd8175, [_Z8FitGrainPdPiS0_S_S_S0_S0_S_S_S_S_S_S_S_S_S_S_S_S__param_2];
	mul.f64 	%fd38359, %fd5575, %fd77285;
	mul.lo.s32 	%r10418, %r18581, 7;
	mul.wide.u32 	%rd3008, %r10418, 8;
	add.s64 	%rd3009, %rd33, %rd3008;
	st.global.f64 	[%rd3009+48], %fd38359;
	add.s32 	%r18581, %r18581, 1;
	cvta.to.global.u64 	%rd3010, %rd8175;
	ld.global.u32 	%r2273, [%rd3010+4];
	setp.lt.s32 	%p3815, %r18581, %r2273;
	@%p3815 bra 	$L__BB0_3844;
	setp.gt.s32 	%p9709, %r2273, 0;
$L__BB0_3856:
	ld.global.f64 	%fd38360, [%rd34];
	ld.global.f64 	%fd5587, [%rd34+8];
	ld.global.f64 	%fd5588, [%rd34+16];
	mul.f64 	%fd5589, %fd38360, 0d3F91DF46A2529D3A;
	abs.f64 	%fd5590, %fd5589;
	setp.neu.f64 	%p3816, %fd5590, 0d7FF0000000000000;
	@%p3816 bra 	$L__BB0_3858;
	mov.f64 	%fd38366, 0d0000000000000000;
	mul.rn.f64 	%fd77287, %fd5589, %fd38366;
	mov.b32 	%r18584, 1;
	bra.uni 	$L__BB0_3861;
$L__BB0_3858:
	mul.f64 	%fd38361, %fd5589, 0d3FE45F306DC9C883;
	cvt.rni.s32.f64 	%r18583, %fd38361;
	cvt.rn.f64.s32 	%fd38362, %r18583;
	fma.rn.f64 	%fd38363, %fd38362, 0dBFF921FB54442D18, %fd5589;
	fma.rn.f64 	%fd38364, %fd38362, 0dBC91A62633145C00, %fd38363;
	fma.rn.f64 	%fd77287, %fd38362, 0dB97B839A252049C0, %fd38364;
	setp.ltu.f64 	%p3817, %fd5590, 0d41E0000000000000;
	@%p3817 bra 	$L__BB0_3860;
	{ // callseq 486, 0
	.param .b64 param0;
	st.param.f64 	[param0], %fd5589;
	.param .align 16 .b8 retval0[16];
	call.uni (retval0), 
	__internal_trig_reduction_slowpathd, 
	(
	param0
	);
	ld.param.f64 	%fd77287, [retval0];
	ld.param.b32 	%r18583, [retval0+8];
	} // callseq 486
$L__BB0_3860:
	add.s32 	%r18584, %r18583, 1;
$L__BB0_3861:
	shl.b32 	%r10421, %r18584, 6;
	cvt.u64.u32 	%rd3011, %r10421;
	and.b64  	%rd3012, %rd3011, 64;
	mov.u64 	%rd3013, __cudart_sin_cos_coeffs;
	add.s64 	%rd3014, %rd3013, %rd3012;
	mul.rn.f64 	%fd38367, %fd77287, %fd77287;
	and.b32  	%r10422, %r18584, 1;
	setp.eq.b32 	%p3818, %r10422, 1;
	selp.f64 	%fd38368, 0dBDA8FF8320FD8164, 0d3DE5DB65F9785EBA, %p3818;
	ld.global.nc.v2.f64 	{%fd38369, %fd38370}, [%rd3014];
	fma.rn.f64 	%fd38371, %fd38368, %fd38367, %fd38369;
	fma.rn.f64 	%fd38372, %fd38371, %fd38367, %fd38370;
	ld.global.nc.v2.f64 	{%fd38373, %fd38374}, [%rd3014+16];
	fma.rn.f64 	%fd38375, %fd38372, %fd38367, %fd38373;
	fma.rn.f64 	%fd38376, %fd38375, %fd38367, %fd38374;
	ld.global.nc.v2.f64 	{%fd38377, %fd38378}, [%rd3014+32];
	fma.rn.f64 	%fd38379, %fd38376, %fd38367, %fd38377;
	fma.rn.f64 	%fd38380, %fd38379, %fd38367, %fd38378;
	fma.rn.f64 	%fd38381, %fd38380, %fd77287, %fd77287;
	fma.rn.f64 	%fd38382, %fd38380, %fd38367, 0d3FF0000000000000;
	selp.f64 	%fd38383, %fd38382, %fd38381, %p3818;
	and.b32  	%r10423, %r18584, 2;
	setp.eq.s32 	%p3819, %r10423, 0;
	mov.f64 	%fd38384, 0d0000000000000000;
	sub.f64 	%fd38385, %fd38384, %fd38383;
	selp.f64 	%fd5596, %fd38383, %fd38385, %p3819;
	mul.f64 	%fd5597, %fd5587, 0d3F91DF46A2529D3A;
	abs.f64 	%fd5598, %fd5597;
	setp.neu.f64 	%p3820, %fd5598, 0d7FF0000000000000;
	@%p3820 bra 	$L__BB0_3863;
	mov.f64 	%fd38391, 0d0000000000000000;
	mul.rn.f64 	%fd77289, %fd5597, %fd38391;
	mov.b32 	%r18586, 1;
	bra.uni 	$L__BB0_3866;
$L__BB0_3863:
	mul.f64 	%fd38386, %fd5597, 0d3FE45F306DC9C883;
	cvt.rni.s32.f64 	%r18585, %fd38386;
	cvt.rn.f64.s32 	%fd38387, %r18585;
	fma.rn.f64 	%fd38388, %fd38387, 0dBFF921FB54442D18, %fd5597;
	fma.rn.f64 	%fd38389, %fd38387, 0dBC91A62633145C00, %fd38388;
	fma.rn.f64 	%fd77289, %fd38387, 0dB97B839A252049C0, %fd38389;
	setp.ltu.f64 	%p3821, %fd5598, 0d41E0000000000000;
	@%p3821 bra 	$L__BB0_3865;
	{ // callseq 487, 0
	.param .b64 param0;
	st.param.f64 	[param0], %fd5597;
	.param .align 16 .b8 retval0[16];
	call.uni (retval0), 
	__internal_trig_reduction_slowpathd, 
	(
	param0
	);
	ld.param.f64 	%fd77289, [retval0];
	ld.param.b32 	%r18585, [retval0+8];
	} // callseq 487
$L__BB0_3865:
	add.s32 	%r18586, %r18585, 1;
$L__BB0_3866:
	shl.b32 	%r10426, %r18586, 6;
	cvt.u64.u32 	%rd3015, %r10426;
	and.b64  	%rd3016, %rd3015, 64;
	mov.u64 	%rd3017, __cudart_sin_cos_coeffs;
	add.s64 	%rd3018, %rd3017, %rd3016;
	mul.rn.f64 	%fd38392, %fd77289, %fd77289;
	and.b32  	%r10427, %r18586, 1;
	setp.eq.b32 	%p3822, %r10427, 1;
	selp.f64 	%fd38393, 0dBDA8FF8320FD8164, 0d3DE5DB65F9785EBA, %p3822;
	ld.global.nc.v2.f64 	{%fd38394, %fd38395}, [%rd3018];
	fma.rn.f64 	%fd38396, %fd38393, %fd38392, %fd38394;
	fma.rn.f64 	%fd38397, %fd38396, %fd38392, %fd38395;
	ld.global.nc.v2.f64 	{%fd38398, %fd38399}, [%rd3018+16];
	fma.rn.f64 	%fd38400, %fd38397, %fd38392, %fd38398;
	fma.rn.f64 	%fd38401, %fd38400, %fd38392, %fd38399;
	ld.global.nc.v2.f64 	{%fd38402, %fd38403}, [%rd3018+32];
	fma.rn.f64 	%fd38404, %fd38401, %fd38392, %fd38402;
	fma.rn.f64 	%fd38405, %fd38404, %fd38392, %fd38403;
	fma.rn.f64 	%fd38406, %fd38405, %fd77289, %fd77289;
	fma.rn.f64 	%fd38407, %fd38405, %fd38392, 0d3FF0000000000000;
	selp.f64 	%fd38408, %fd38407, %fd38406, %p3822;
	and.b32  	%r10428, %r18586, 2;
	setp.eq.s32 	%p3823, %r10428, 0;
	mov.f64 	%fd38409, 0d0000000000000000;
	sub.f64 	%fd38410, %fd38409, %fd38408;
	selp.f64 	%fd5604, %fd38408, %fd38410, %p3823;
	mul.f64 	%fd5605, %fd5588, 0d3F91DF46A2529D3A;
	abs.f64 	%fd5606, %fd5605;
	setp.neu.f64 	%p3824, %fd5606, 0d7FF0000000000000;
	@%p3824 bra 	$L__BB0_3868;
	mov.f64 	%fd38416, 0d0000000000000000;
	mul.rn.f64 	%fd77291, %fd5605, %fd38416;
	mov.b32 	%r18588, 1;
	bra.uni 	$L__BB0_3871;
$L__BB0_3868:
	mul.f64 	%fd38411, %fd5605, 0d3FE45F306DC9C883;
	cvt.rni.s32.f64 	%r18587, %fd38411;
	cvt.rn.f64.s32 	%fd38412, %r18587;
	fma.rn.f64 	%fd38413, %fd38412, 0dBFF921FB54442D18, %fd5605;
	fma.rn.f64 	%fd38414, %fd38412, 0dBC91A62633145C00, %fd38413;
	fma.rn.f64 	%fd77291, %fd38412, 0dB97B839A252049C0, %fd38414;
	setp.ltu.f64 	%p3825, %fd5606, 0d41E0000000000000;
	@%p3825 bra 	$L__BB0_3870;
	{ // callseq 488, 0
	.param .b64 param0;
	st.param.f64 	[param0], %fd5605;
	.param .align 16 .b8 retval0[16];
	call.uni (retval0), 
	__internal_trig_reduction_slowpathd, 
	(
	param0
	);
	ld.param.f64 	%fd77291, [retval0];
	ld.param.b32 	%r18587, [retval0+8];
	} // callseq 488
$L__BB0_3870:
	add.s32 	%r18588, %r18587, 1;
$L__BB0_3871:
	shl.b32 	%r10431, %r18588, 6;
	cvt.u64.u32 	%rd3019, %r10431;
	and.b64  	%rd3020, %rd3019, 64;
	mov.u64 	%rd3021, __cudart_sin_cos_coeffs;
	add.s64 	%rd3022, %rd3021, %rd3020;
	mul.rn.f64 	%fd38417, %fd77291, %fd77291;
	and.b32  	%r10432, %r18588, 1;
	setp.eq.b32 	%p3827, %r10432, 1;
	selp.f64 	%fd38418, 0dBDA8FF8320FD8164, 0d3DE5DB65F9785EBA, %p3827;
	ld.global.nc.v2.f64 	{%fd38419, %fd38420}, [%rd3022];
	fma.rn.f64 	%fd38421, %fd38418, %fd38417, %fd38419;
	fma.rn.f64 	%fd38422, %fd38421, %fd38417, %fd38420;
	ld.global.nc.v2.f64 	{%fd38423, %fd38424}, [%rd3022+16];
	fma.rn.f64 	%fd38425, %fd38422, %fd38417, %fd38423;
	fma.rn.f64 	%fd38426, %fd38425, %fd38417, %fd38424;
	ld.global.nc.v2.f64 	{%fd38427, %fd38428}, [%rd3022+32];
	fma.rn.f64 	%fd38429, %fd38426, %fd38417, %fd38427;
	fma.rn.f64 	%fd38430, %fd38429, %fd38417, %fd38428;
	fma.rn.f64 	%fd38431, %fd38430, %fd77291, %fd77291;
	fma.rn.f64 	%fd38432, %fd38430, %fd38417, 0d3FF0000000000000;
	selp.f64 	%fd38433, %fd38432, %fd38431, %p3827;
	and.b32  	%r10433, %r18588, 2;
	setp.eq.s32 	%p3828, %r10433, 0;
	mov.f64 	%fd38434, 0d0000000000000000;
	sub.f64 	%fd38435, %fd38434, %fd38433;
	selp.f64 	%fd5612, %fd38433, %fd38435, %p3828;
	@%p3816 bra 	$L__BB0_3873;
	mov.f64 	%fd38441, 0d0000000000000000;
	mul.rn.f64 	%fd77292, %fd5589, %fd38441;
	mov.b32 	%r18589, 0;
	bra.uni 	$L__BB0_3875;
$L__BB0_3873:
	mul.f64 	%fd38436, %fd5589, 0d3FE45F306DC9C883;
	cvt.rni.s32.f64 	%r18589, %fd38436;
	cvt.rn.f64.s32 	%fd38437, %r18589;
	fma.rn.f64 	%fd38438, %fd38437, 0dBFF921FB54442D18, %fd5589;
	fma.rn.f64 	%fd38439, %fd38437, 0dBC91A62633145C00, %fd38438;
	fma.rn.f64 	%fd77292, %fd38437, 0dB97B839A252049C0, %fd38439;
	setp.ltu.f64 	%p3829, %fd5590, 0d41E0000000000000;
	@%p3829 bra 	$L__BB0_3875;
	{ // callseq 489, 0
	.param .b64 param0;
	st.param.f64 	[param0], %fd5589;
	.param .align 16 .b8 retval0[16];
	call.uni (retval0), 
	__internal_trig_reduction_slowpathd, 
	(
	param0
	);
	ld.param.f64 	%fd77292, [retval0];
	ld.param.b32 	%r18589, [retval0+8];
	} // callseq 489
$L__BB0_3875:
	shl.b32 	%r10436, %r18589, 6;
	cvt.u64.u32 	%rd3023, %r10436;
	and.b64  	%rd3024, %rd3023, 64;
	mov.u64 	%rd3025, __cudart_sin_cos_coeffs;
	add.s64 	%rd3026, %rd3025, %rd3024;
	mul.rn.f64 	%fd38442, %fd77292, %fd77292;
	and.b32  	%r10437, %r18589, 1;
	setp.eq.b32 	%p3831, %r10437, 1;
	selp.f64 	%fd38443, 0dBDA8FF8320FD8164, 0d3DE5DB65F9785EBA, %p3831;
	ld.global.nc.v2.f64 	{%fd38444, %fd38445}, [%rd3026];
	fma.rn.f64 	%fd38446, %fd38443, %fd38442, %fd38444;
	fma.rn.f64 	%fd38447, %fd38446, %fd38442, %fd38445;
	ld.global.nc.v2.f64 	{%fd38448, %fd38449}, [%rd3026+16];
	fma.rn.f64 	%fd38450, %fd38447, %fd38442, %fd38448;
	fma.rn.f64 	%fd38451, %fd38450, %fd38442, %fd38449;
	ld.global.nc.v2.f64 	{%fd38452, %fd38453}, [%rd3026+32];
	fma.rn.f64 	%fd38454, %fd38451, %fd38442, %fd38452;
	fma.rn.f64 	%fd38455, %fd38454, %fd38442, %fd38453;
	fma.rn.f64 	%fd38456, %fd38455, %fd77292, %fd77292;
	fma.rn.f64 	%fd38457, %fd38455, %fd38442, 0d3FF0000000000000;
	selp.f64 	%fd38458, %fd38457, %fd38456, %p3831;
	and.b32  	%r10438, %r18589, 2;
	setp.eq.s32 	%p3832, %r10438, 0;
	mov.f64 	%fd38459, 0d0000000000000000;
	sub.f64 	%fd38460, %fd38459, %fd38458;
	selp.f64 	%fd5617, %fd38458, %fd38460, %p3832;
	@%p3820 bra 	$L__BB0_3877;
	mov.f64 	%fd38466, 0d0000000000000000;
	mul.rn.f64 	%fd77293, %fd5597, %fd38466;
	mov.b32 	%r18590, 0;
	bra.uni 	$L__BB0_3879;
$L__BB0_3877:
	mul.f64 	%fd38461, %fd5597, 0d3FE45F306DC9C883;
	cvt.rni.s32.f64 	%r18590, %fd38461;
	cvt.rn.f64.s32 	%fd38462, %r18590;
	fma.rn.f64 	%fd38463, %fd38462, 0dBFF921FB54442D18, %fd5597;
	fma.rn.f64 	%fd38464, %fd38462, 0dBC91A62633145C00, %fd38463;
	fma.rn.f64 	%fd77293, %fd38462, 0dB97B839A252049C0, %fd38464;
	setp.ltu.f64 	%p3833, %fd5598, 0d41E0000000000000;
	@%p3833 bra 	$L__BB0_3879;
	{ // callseq 490, 0
	.param .b64 param0;
	st.param.f64 	[param0], %fd5597;
	.param .align 16 .b8 retval0[16];
	call.uni (retval0), 
	__internal_trig_reduction_slowpathd, 
	(
	param0
	);
	ld.param.f64 	%fd77293, [retval0];
	ld.param.b32 	%r18590, [retval0+8];
	} // callseq 490
$L__BB0_3879:
	shl.b32 	%r10441, %r18590, 6;
	cvt.u64.u32 	%rd3027, %r10441;
	and.b64  	%rd3028, %rd3027, 64;
	mov.u64 	%rd3029, __cudart_sin_cos_coeffs;
	add.s64 	%rd3030, %rd3029, %rd3028;
	mul.rn.f64 	%fd38467, %fd77293, %fd77293;
	and.b32  	%r10442, %r18590, 1;
	setp.eq.b32 	%p3835, %r10442, 1;
	selp.f64 	%fd38468, 0dBDA8FF8320FD8164, 0d3DE5DB65F9785EBA, %p3835;
	ld.global.nc.v2.f64 	{%fd38469, %fd38470}, [%rd3030];
	fma.rn.f64 	%fd38471, %fd38468, %fd38467, %fd38469;
	fma.rn.f64 	%fd38472, %fd38471, %fd38467, %fd38470;
	ld.global.nc.v2.f64 	{%fd38473, %fd38474}, [%rd3030+16];
	fma.rn.f64 	%fd38475, %fd38472, %fd38467, %fd38473;
	fma.rn.f64 	%fd38476, %fd38475, %fd38467, %fd38474;
	ld.global.nc.v2.f64 	{%fd38477, %fd38478}, [%rd3030+32];
	fma.rn.f64 	%fd38479, %fd38476, %fd38467, %fd38477;
	fma.rn.f64 	%fd38480, %fd38479, %fd38467, %fd38478;
	fma.rn.f64 	%fd38481, %fd38480, %fd77293, %fd77293;
	fma.rn.f64 	%fd38482, %fd38480, %fd38467, 0d3FF0000000000000;
	selp.f64 	%fd38483, %fd38482, %fd38481, %p3835;
	and.b32  	%r10443, %r18590, 2;
	setp.eq.s32 	%p3836, %r10443, 0;
	mov.f64 	%fd38484, 0d0000000000000000;
	sub.f64 	%fd38485, %fd38484, %fd38483;
	selp.f64 	%fd5622, %fd38483, %fd38485, %p3836;
	@%p3824 bra 	$L__BB0_3881;
	mov.f64 	%fd38491, 0d0000000000000000;
	mul.rn.f64 	%fd77294, %fd5605, %fd38491;
	mov.b32 	%r18591, 0;
	bra.uni 	$L__BB0_3883;
$L__BB0_3881:
	mul.f64 	%fd38486, %fd5605, 0d3FE45F306DC9C883;
	cvt.rni.s32.f64 	%r18591, %fd38486;
	cvt.rn.f64.s32 	%fd38487, %r18591;
	fma.rn.f64 	%fd38488, %fd38487, 0dBFF921FB54442D18, %fd5605;
	fma.rn.f64 	%fd38489, %fd38487, 0dBC91A62633145C00, %fd38488;
	fma.rn.f64 	%fd77294, %fd38487, 0dB97B839A252049C0, %fd38489;
	setp.ltu.f64 	%p3837, %fd5606, 0d41E0000000000000;
	@%p3837 bra 	$L__BB0_3883;
	{ // callseq 491, 0
	.param .b64 param0;
	st.param.f64 	[param0], %fd5605;
	.param .align 16 .b8 retval0[16];
	call.uni (retval0), 
	__internal_trig_reduction_slowpathd, 
	(
	param0
	);
	ld.param.f64 	%fd77294, [retval0];
	ld.param.b32 	%r18591, [retval0+8];
	} // callseq 491
$L__BB0_3883:
	ld.param.u64 	%rd8127, [_Z8FitGrainPdPiS0_S_S_S0_S0_S_S_S_S_S_S_S_S_S_S_S_S__param_1];
	ld.param.u64 	%rd8030, [_Z8FitGrainPdPiS0_S_S_S0_S0_S_S_S_S_S_S_S_S_S_S_S_S__param_0];
	shl.b32 	%r10447, %r18591, 6;
	cvt.u64.u32 	%rd3031, %r10447;
	and.b64  	%rd3032, %rd3031, 64;
	mov.u64 	%rd3033, __cudart_sin_cos_coeffs;
	add.s64 	%rd3034, %rd3033, %rd3032;
	mul.rn.f64 	%fd38492, %fd77294, %fd77294;
	and.b32  	%r10448, %r18591, 1;
	setp.eq.b32 	%p3838, %r10448, 1;
	selp.f64 	%fd38493, 0dBDA8FF8320FD8164, 0d3DE5DB65F9785EBA, %p3838;
	ld.global.nc.v2.f64 	{%fd38494, %fd38495}, [%rd3034];
	fma.rn.f64 	%fd38496, %fd38493, %fd38492, %fd38494;
	fma.rn.f64 	%fd38497, %fd38496, %fd38492, %fd38495;
	ld.global.nc.v2.f64 	{%fd38498, %fd38499}, [%rd3034+16];
	fma.rn.f64 	%fd38500, %fd38497, %fd38492, %fd38498;
	fma.rn.f64 	%fd38501, %fd38500, %fd38492, %fd38499;
	ld.global.nc.v2.f64 	{%fd38502, %fd38503}, [%rd3034+32];
	fma.rn.f64 	%fd38504, %fd38501, %fd38492, %fd38502;
	fma.rn.f64 	%fd38505, %fd38504, %fd38492, %fd38503;
	fma.rn.f64 	%fd38506, %fd38505, %fd77294, %fd77294;
	fma.rn.f64 	%fd38507, %fd38505, %fd38492, 0d3FF0000000000000;
	selp.f64 	%fd38508, %fd38507, %fd38506, %p3838;
	and.b32  	%r10449, %r18591, 2;
	setp.eq.s32 	%p3839, %r10449, 0;
	mov.f64 	%fd38509, 0d0000000000000000;
	sub.f64 	%fd38510, %fd38509, %fd38508;
	selp.f64 	%fd5627, %fd38508, %fd38510, %p3839;
	mul.f64 	%fd38511, %fd5596, %fd5612;
	mul.f64 	%fd38512, %fd5604, %fd5627;
	mul.f64 	%fd38513, %fd5617, %fd38512;
	sub.f64 	%fd5628, %fd38511, %fd38513;
	mul.f64 	%fd38514, %fd5596, %fd38512;
	fma.rn.f64 	%fd5629, %fd5612, %fd5617, %fd38514;
	mul.f64 	%fd5630, %fd5612, %fd5622;
	cvta.to.global.u64 	%rd3035, %rd8127;
	ld.global.u32 	%r2298, [%rd3035+4];
	cvta.to.global.u64 	%rd3036, %rd8030;
	ld.global.f64 	%fd5631, [%rd3036+4088];
	mov.b32 	%r18631, 0;
	not.pred 	%p3840, %p9709;
	@%p3840 bra 	$L__BB0_4031;
	mul.f64 	%fd5632, %fd5622, %fd5627;
	neg.f64 	%fd38515, %fd5622;
	mul.f64 	%fd5633, %fd5596, %fd38515;
	mul.f64 	%fd38516, %fd5617, %fd5627;
	mul.f64 	%fd38517, %fd5604, %fd5612;
	mul.f64 	%fd38518, %fd5596, %fd38517;
	sub.f64 	%fd5634, %fd38518, %fd38516;
	mul.f64 	%fd5635, %fd5617, %fd5622;
	mul.f64 	%fd38519, %fd5596, %fd5627;
	neg.f64 	%fd38520, %fd5612;
	mul.f64 	%fd38521, %fd5604, %fd38520;
	mul.f64 	%fd38522, %fd38521, %fd5617;
	sub.f64 	%fd5636, %fd38522, %fd38519;
	mov.b32 	%r18592, 0;
	mov.u32 	%r18631, %r18592;
$L__BB0_3885:
	mul.lo.s32 	%r10452, %r18592, 7;
	mul.wide.u32 	%rd3037, %r10452, 8;
	add.s64 	%rd3038, %rd33, %rd3037;
	ld.global.f64 	%fd38523, [%rd3038+16];
	ld.global.f64 	%fd38524, [%rd3038+8];
	ld.global.f64 	%fd38525, [%rd3038];
	mul.f64 	%fd38526, %fd38524, %fd5636;
	fma.rn.f64 	%fd38527, %fd38525, %fd5628, %fd38526;
	fma.rn.f64 	%fd5639, %fd38523, %fd5635, %fd38527;
	mul.f64 	%fd38528, %fd38524, %fd5634;
	fma.rn.f64 	%fd38529, %fd38525, %fd5629, %fd38528;
	fma.rn.f64 	%fd5640, %fd38523, %fd5633, %fd38529;
	mul.f64 	%fd38530, %fd38524, %fd5630;
	fma.rn.f64 	%fd38531, %fd38525, %fd5632, %fd38530;
	fma.rn.f64 	%fd5641, %fd38523, %fd5604, %fd38531;
	ld.global.f64 	%fd38532, [%rd3038+40];
	mul.f64 	%fd38533, %fd5640, %fd5640;
	fma.rn.f64 	%fd38534, %fd5639, %fd5639, %fd38533;
	fma.rn.f64 	%fd38535, %fd5641, %fd5641, %fd38534;
	sqrt.rn.f64 	%fd5642, %fd38535;
	mul.f64 	%fd5643, %fd38532, 0d3F91DF46A2529D3A;
	abs.f64 	%fd5644, %fd5643;
	setp.neu.f64 	%p3841, %fd5644, 0d7FF0000000000000;
	@%p3841 bra 	$L__BB0_3887;
	mov.f64 	%fd38541, 0d0000000000000000;
	mul.rn.f64 	%fd77297, %fd5643, %fd38541;
	mov.b32 	%r18595, 0;
	bra.uni 	$L__BB0_3889;
$L__BB0_3887:
	mul.f64 	%fd38536, %fd5643, 0d3FE45F306DC9C883;
	cvt.rni.s32.f64 	%r18595, %fd38536;
	cvt.rn.f64.s32 	%fd38537, %r18595;
	fma.rn.f64 	%fd38538, %fd38537, 0dBFF921FB54442D18, %fd5643;
	fma.rn.f64 	%fd38539, %fd38537, 0dBC91A62633145C00, %fd38538;
	fma.rn.f64 	%fd77297, %fd38537, 0dB97B839A252049C0, %fd38539;
	setp.ltu.f64 	%p3842, %fd5644, 0d41E0000000000000;
	@%p3842 bra 	$L__BB0_3889;
	{ // callseq 492, 0
	.param .b64 param0;
	st.param.f64 	[param0], %fd5643;
	.param .align 16 .b8 retval0[16];
	call.uni (retval0), 
	__internal_trig_reduction_slowpathd, 
	(
	param0
	);
	ld.param.f64 	%fd77297, [retval0];
	ld.param.b32 	%r18595, [retval0+8];
	} // callseq 492
$L__BB0_3889:
	shl.b32 	%r10455, %r18595, 6;
	cvt.u64.u32 	%rd3039, %r10455;
	and.b64  	%rd3040, %rd3039, 64;
	mov.u64 	%rd3041, __cudart_sin_cos_coeffs;
	add.s64 	%rd3042, %rd3041, %rd3040;
	mul.rn.f64 	%fd38542, %fd77297, %fd77297;
	and.b32  	%r10456, %r18595, 1;
	setp.eq.b32 	%p3843, %r10456, 1;
	selp.f64 	%fd38543, 0dBDA8FF8320FD8164, 0d3DE5DB65F9785EBA, %p3843;
	ld.global.nc.v2.f64 	{%fd38544, %fd38545}, [%rd3042];
	fma.rn.f64 	%fd38546, %fd38543, %fd38542, %fd38544;
	fma.rn.f64 	%fd38547, %fd38546, %fd38542, %fd38545;
	ld.global.nc.v2.f64 	{%fd38548, %fd38549}, [%rd3042+16];
	fma.rn.f64 	%fd38550, %fd38547, %fd38542, %fd38548;
	fma.rn.f64 	%fd38551, %fd38550, %fd38542, %fd38549;
	ld.global.nc.v2.f64 	{%fd38552, %fd38553}, [%rd3042+32];
	fma.rn.f64 	%fd38554, %fd38551, %fd38542, %fd38552;
	fma.rn.f64 	%fd38555, %fd38554, %fd38542, %fd38553;
	fma.rn.f64 	%fd38556, %fd38555, %fd77297, %fd77297;
	fma.rn.f64 	%fd38557, %fd38555, %fd38542, 0d3FF0000000000000;
	selp.f64 	%fd38558, %fd38557, %fd38556, %p3843;
	and.b32  	%r10457, %r18595, 2;
	setp.eq.s32 	%p3844, %r10457, 0;
	mov.f64 	%fd38559, 0d0000000000000000;
	sub.f64 	%fd38560, %fd38559, %fd38558;
	selp.f64 	%fd38561, %fd38558, %fd38560, %p3844;
	mul.f64 	%fd5649, %fd5642, %fd38561;
	abs.f64 	%fd38562, %fd5640;
	setp.geu.f64 	%p3845, %fd38562, 0d3F1A36E2EB1C432D;
	@%p3845 bra 	$L__BB0_3898;
	setp.eq.f64 	%p3893, %fd5639, 0d0000000000000000;
	mov.b32 	%r18609, 0;
	@%p3893 bra 	$L__BB0_3953;
	neg.f64 	%fd38924, %fd5649;
	div.rn.f64 	%fd5650, %fd38924, %fd5639;
	abs.f64 	%fd5651, %fd5650;
	setp.gtu.f64 	%p3894, %fd5651, 0d3FF0000000000000;
	@%p3894 bra 	$L__BB0_3953;
	{
	.reg .b32 %temp; 
	mov.b64 	{%temp, %r2305}, %fd5650;
	}
	{
	.reg .b32 %temp; 
	mov.b64 	{%temp, %r10524}, %fd5651;
	}
	setp.gt.s32 	%p3895, %r10524, 1071801957;
	@%p3895 bra 	$L__BB0_3896;
	mul.f64 	%fd38965, %fd5650, %fd5650;
	fma.rn.f64 	%fd38966, %fd38965, 0d3FB0066BDC1895E9, 0dBFB3823B180754AF;
	fma.rn.f64 	%fd38967, %fd38966, %fd38965, 0d3FB11E52CC2F79AE;
	fma.rn.f64 	%fd38968, %fd38967, %fd38965, 0dBF924EAF3526861B;
	fma.rn.f64 	%fd38969, %fd38968, %fd38965, 0d3F91DF02A31E6CB7;
	fma.rn.f64 	%fd38970, %fd38969, %fd38965, 0d3F847D18B0EEC6CC;
	fma.rn.f64 	%fd38971, %fd38970, %fd38965, 0d3F8D0AF961BA53B0;
	fma.rn.f64 	%fd38972, %fd38971, %fd38965, 0d3F91BF7734CF1C48;
	fma.rn.f64 	%fd38973, %fd38972, %fd38965, 0d3F96E91483144EF7;
	fma.rn.f64 	%fd38974, %fd38973, %fd38965, 0d3F9F1C6E0A4F9F81;
	fma.rn.f64 	%fd38975, %fd38974, %fd38965, 0d3FA6DB6DC27FA92B;
	fma.rn.f64 	%fd38976, %fd38975, %fd38965, 0d3FB333333320F91B;
	fma.rn.f64 	%fd38977, %fd38976, %fd38965, 0d3FC5555555555F4D;
	mul.f64 	%fd38978, %fd38965, %fd38977;
	fma.rn.f64 	%fd5652, %fd38978, %fd5651, %fd5651;
	setp.gt.s32 	%p3899, %r2305, -1;
	@%p3899 bra 	$L__BB0_3895;
	mov.f64 	%fd38983, 0d3C91A62633145C07;
	add.rn.f64 	%fd38984, %fd5652, %fd38983;
	mov.f64 	%fd38985, 0d3FF921FB54442D18;
	add.rn.f64 	%fd77298, %fd38985, %fd38984;
	bra.uni 	$L__BB0_3897;
$L__BB0_3895:
	mov.f64 	%fd38979, 0dBC91A62633145C07;
	add.rn.f64 	%fd38980, %fd5652, %fd38979;
	neg.f64 	%fd38981, %fd38980;
	mov.f64 	%fd38982, 0d3FF921FB54442D18;
	add.rn.f64 	%fd77298, %fd38982, %fd38981;
	bra.uni 	$L__BB0_3897;
$L__BB0_3896:
	mov.f64 	%fd38925, 0d3FF0000000000000;
	sub.f64 	%fd38926, %fd38925, %fd5651;
	{
	.reg .b32 %temp; 
	mov.b64 	{%r10525, %temp}, %fd38926;
	}
	{
	.reg .b32 %temp; 
	mov.b64 	{%temp, %r10526}, %fd38926;
	}
	add.s32 	%r10527, %r10526, -1048576;
	mov.b64 	%fd38927, {%r10525, %r10527};
	rsqrt.approx.ftz.f64 	%fd38928, %fd38927;
	{
	.reg .b32 %temp; 
	mov.b64 	{%r10528, %temp}, %fd38928;
	}
	{
	.reg .b32 %temp; 
	mov.b64 	{%temp, %r10529}, %fd38928;
	}
	add.s32 	%r10530, %r10529, -1048576;
	mov.b64 	%fd38929, {%r10528, %r10530};
	mul.f64 	%fd38930, %fd38927, %fd38928;
	neg.f64 	%fd38931, %fd38930;
	fma.rn.f64 	%fd38932, %fd38930, %fd38931, %fd38927;
	fma.rn.f64 	%fd38933, %fd38932, %fd38929, %fd38930;
	neg.f64 	%fd38934, %fd38933;
	fma.rn.f64 	%fd38935, %fd38928, %fd38934, 0d3FF0000000000000;
	fma.rn.f64 	%fd38936, %fd38935, %fd38929, %fd38929;
	fma.rn.f64 	%fd38937, %fd38933, %fd38934, %fd38927;
	fma.rn.f64 	%fd38938, %fd38937, %fd38936, %fd38933;
	{
	.reg .b32 %temp; 
	mov.b64 	{%r10531, %temp}, %fd38938;
	}
	{
	.reg .b32 %temp; 
	mov.b64 	{%temp, %r10532}, %fd38938;
	}
	add.s32 	%r10533, %r10532, 1048576;
	mov.b64 	%fd38939, {%r10531, %r10533};
	fma.rn.f64 	%fd38940, %fd38926, 0d3EC715B371155F70, 0dBEBAC2FE66FAAC4B;
	fma.rn.f64 	%fd38941, %fd38940, %fd38926, 0d3ED9A9B88EFCD9B8;
	fma.rn.f64 	%fd38942, %fd38941, %fd38926, 0d3EDD0F40A8A0C4C3;
	fma.rn.f64 	%fd38943, %fd38942, %fd38926, 0d3EF46D4CFA9E0E1F;
	fma.rn.f64 	%fd38944, %fd38943, %fd38926, 0d3F079C168D1E2422;
	fma.rn.f64 	%fd38945, %fd38944, %fd38926, 0d3F1C9A88C3BCA540;
	fma.rn.f64 	%fd38946, %fd38945, %fd38926, 0d3F31C4E64BD476DF;
	fma.rn.f64 	%fd38947, %fd38946, %fd38926, 0d3F46E8BA60009C8F;
	fma.rn.f64 	%fd38948, %fd38947, %fd38926, 0d3F5F1C71C62B05A2;
	fma.rn.f64 	%fd38949, %fd38948, %fd38926, 0d3F76DB6DB6DC9F2C;
	fma.rn.f64 	%fd38950, %fd38949, %fd38926, 0d3F9333333333329C;
	fma.rn.f64 	%fd38951, %fd38950, %fd38926, 0d3FB5555555555555;
	setp.lt.s32 	%p3896, %r10526, 1;
	mov.f64 	%fd38952, 0d0000000000000000;
	mul.rn.f64 	%fd38953, %fd5651, %fd38952;
	mul.f64 	%fd38954, %fd38926, %fd38951;
	fma.rn.f64 	%fd38955, %fd38954, %fd38939, %fd38939;
	selp.f64 	%fd38956, %fd38953, %fd38955, %p3896;
	setp.lt.s32 	%p3897, %r10526, 0;
	mov.f64 	%fd38957, 0d7FF0000000000000;
	mul.rn.f64 	%fd38958, %fd38956, %fd38957;
	selp.f64 	%fd38959, %fd38958, %fd38956, %p3897;
	setp.lt.s32 	%p3898, %r2305, 0;
	mov.f64 	%fd38960, 0dBCA1A62633145C07;
	add.rn.f64 	%fd38961, %fd38959, %fd38960;
	neg.f64 	%fd38962, %fd38961;
	mov.f64 	%fd38963, 0d400921FB54442D18;
	add.rn.f64 	%fd38964, %fd38963, %fd38962;
	selp.f64 	%fd77298, %fd38964, %fd38959, %p3898;
$L__BB0_3897:
	mul.f64 	%fd38986, %fd77298, 0d404CA5DC1A63C1F5;
	neg.f64 	%fd38987, %fd38986;
	st.local.v2.f64 	[%rd10], {%fd38986, %fd38987};
	mov.b32 	%r18609, 2;
	bra.uni 	$L__BB0_3953;
$L__BB0_3898:
	mul.f64 	%fd38563, %fd5640, %fd5640;
	mul.f64 	%fd38564, %fd5639, %fd5639;
	div.rn.f64 	%fd38565, %fd38564, %fd38563;
	add.f64 	%fd5657, %fd38565, 0d3FF0000000000000;
	add.f64 	%fd38566, %fd5649, %fd5649;
	mul.f64 	%fd38567, %fd5639, %fd38566;
	div.rn.f64 	%fd5658, %fd38567, %fd38563;
	mul.f64 	%fd38568, %fd5649, %fd5649;
	div.rn.f64 	%fd38569, %fd38568, %fd38563;
	add.f64 	%fd38570, %fd38569, 0dBFF0000000000000;
	mul.f64 	%fd38571, %fd5657, 0dC010000000000000;
	mul.f64 	%fd38572, %fd38571, %fd38570;
	fma.rn.f64 	%fd5659, %fd5658, %fd5658, %fd38572;
	setp.ltu.f64 	%p3846, %fd5659, 0d0000000000000000;
	mov.b32 	%r18609, 0;
	@%p3846 bra 	$L__BB0_3953;
	sqrt.rn.f64 	%fd5660, %fd5659;
	sub.f64 	%fd38573, %fd5660, %fd5658;
	add.f64 	%fd5661, %fd5657, %fd5657;
	div.rn.f64 	%fd5662, %fd38573, %fd5661;
	abs.f64 	%fd5663, %fd5662;
	setp.gtu.f64 	%p3847, %fd5663, 0d3FF0000000000000;
	mov.b32 	%r18609, 0;
	@%p3847 bra 	$L__BB0_3926;
	{
	.reg .b32 %temp; 
	mov.b64 	{%temp, %r2306}, %fd5662;
	}
	{
	.reg .b32 %temp; 
	mov.b64 	{%temp, %r10460}, %fd5663;
	}
	setp.gt.s32 	%p3848, %r10460, 1071801957;
	@%p3848 bra 	$L__BB0_3904;
	mul.f64 	%fd38614, %fd5662, %fd5662;
	fma.rn.f64 	%fd38615, %fd38614, 0d3FB0066BDC1895E9, 0dBFB3823B180754AF;
	fma.rn.f64 	%fd38616, %fd38615, %fd38614, 0d3FB11E52CC2F79AE;
	fma.rn.f64 	%fd38617, %fd38616, %fd38614, 0dBF924EAF3526861B;
	fma.rn.f64 	%fd38618, %fd38617, %fd38614, 0d3F91DF02A31E6CB7;
	fma.rn.f64 	%fd38619, %fd38618, %fd38614, 0d3F847D18B0EEC6CC;
	fma.rn.f64 	%fd38620, %fd38619, %fd38614, 0d3F8D0AF961BA53B0;
	fma.rn.f64 	%fd38621, %fd38620, %fd38614, 0d3F91BF7734CF1C48;
	fma.rn.f64 	%fd38622, %fd38621, %fd38614, 0d3F96E91483144EF7;
	fma.rn.f64 	%fd38623, %fd38622, %fd38614, 0d3F9F1C6E0A4F9F81;
	fma.rn.f64 	%fd38624, %fd38623, %fd38614, 0d3FA6DB6DC27FA92B;
	fma.rn.f64 	%fd38625, %fd38624, %fd38614, 0d3FB333333320F91B;
	fma.rn.f64 	%fd38626, %fd38625, %fd38614, 0d3FC5555555555F4D;
	mul.f64 	%fd38627, %fd38614, %fd38626;
	fma.rn.f64 	%fd5664, %fd38627, %fd5663, %fd5663;
	setp.gt.s32 	%p3852, %r2306, -1;
	@%p3852 bra 	$L__BB0_3903;
	mov.f64 	%fd38632, 0d3C91A62633145C07;
	add.rn.f64 	%fd38633, %fd5664, %fd38632;
	mov.f64 	%fd38634, 0d3FF921FB54442D18;
	add.rn.f64 	%fd77299, %fd38634, %fd38633;
	bra.uni 	$L__BB0_3905;
$L__BB0_3903:
	mov.f64 	%fd38628, 0dBC91A62633145C07;
	add.rn.f64 	%fd38629, %fd5664, %fd38628;
	neg.f64 	%fd38630, %fd38629;
	mov.f64 	%fd38631, 0d3FF921FB54442D18;
	add.rn.f64 	%fd77299, %fd38631, %fd38630;
	bra.uni 	$L__BB0_3905;
$L__BB0_3904:
	mov.f64 	%fd38574, 0d3FF0000000000000;
	sub.f64 	%fd38575, %fd38574, %fd5663;
	{
	.reg .b32 %temp; 
	mov.b64 	{%r10461, %temp}, %fd38575;
	}
	{
	.reg .b32 %temp; 
	mov.b64 	{%temp, %r10462}, %fd38575;
	}
	add.s32 	%r10463, %r10462, -1048576;
	mov.b64 	%fd38576, {%r10461, %r10463};
	rsqrt.approx.ftz.f64 	%fd38577, %fd38576;
	{
	.reg .b32 %temp; 
	mov.b64 	{%r10464, %temp}, %fd38577;
	}
	{
	.reg .b32 %temp; 
	mov.b64 	{%temp, %r10465}, %fd38577;
	}
	add.s32 	%r10466, %r10465, -1048576;
	mov.b64 	%fd38578, {%r10464, %r10466};
	mul.f64 	%fd38579, %fd38576, %fd38577;
	neg.f64 	%fd38580, %fd38579;
	fma.rn.f64 	%fd38581, %fd38579, %fd38580, %fd38576;
	fma.rn.f64 	%fd38582, %fd38581, %fd38578, %fd38579;
	neg.f64 	%fd38583, %fd38582;
	fma.rn.f64 	%fd38584, %fd38577, %fd38583, 0d3FF0000000000000;
	fma.rn.f64 	%fd38585, %fd38584, %fd38578, %fd38578;
	fma.rn.f64 	%fd38586, %fd38582, %fd38583, %fd38576;
	fma.rn.f64 	%fd38587, %fd38586, %fd38585, %fd38582;
	{
	.reg .b32 %temp; 
	mov.b64 	{%r10467, %temp}, %fd38587;
	}
	{
	.reg .b32 %temp; 
	mov.b64 	{%temp, %r10468}, %fd38587;
	}
	add.s32 	%r10469, %r10468, 1048576;
	mov.b64 	%fd38588, {%r10467, %r10469};
	fma.rn.f64 	%fd38589, %fd38575, 0d3EC715B371155F70, 0dBEBAC2FE66FAAC4B;
	fma.rn.f64 	%fd38590, %fd38589, %fd38575, 0d3ED9A9B88EFCD9B8;
	fma.rn.f64 	%fd38591, %fd38590, %fd38575, 0d3EDD0F40A8A0C4C3;
	fma.rn.f64 	%fd38592, %fd38591, %fd38575, 0d3EF46D4CFA9E0E1F;
	fma.rn.f64 	%fd38593, %fd38592, %fd38575, 0d3F079C168D1E2422;
	fma.rn.f64 	%fd38594, %fd38593, %fd38575, 0d3F1C9A88C3BCA540;
	fma.rn.f64 	%fd38595, %fd38594, %fd38575, 0d3F31C4E64BD476DF;
	fma.rn.f64 	%fd38596, %fd38595, %fd38575, 0d3F46E8BA60009C8F;
	fma.rn.f64 	%fd38597, %fd38596, %fd38575, 0d3F5F1C71C62B05A2;
	fma.rn.f64 	%fd38598, %fd38597, %fd38575, 0d3F76DB6DB6DC9F2C;
	fma.rn.f64 	%fd38599, %fd38598, %fd38575, 0d3F9333333333329C;
	fma.rn.f64 	%fd38600, %fd38599, %fd38575, 0d3FB5555555555555;
	setp.lt.s32 	%p3849, %r10462, 1;
	mov.f64 	%fd38601, 0d0000000000000000;
	mul.rn.f64 	%fd38602, %fd5663, %fd38601;
	mul.f64 	%fd38603, %fd38575, %fd38600;
	fma.rn.f64 	%fd38604, %fd38603, %fd38588, %fd38588;
	selp.f64 	%fd38605, %fd38602, %fd38604, %p3849;
	setp.lt.s32 	%p3850, %r10462, 0;
	mov.f64 	%fd38606, 0d7FF0000000000000;
	mul.rn.f64 	%fd38607, %fd38605, %fd38606;
	selp.f64 	%fd38608, %fd38607, %fd38605, %p3850;
	setp.lt.s32 	%p3851, %r2306, 0;
	mov.f64 	%fd38609, 0dBCA1A62633145C07;
	add.rn.f64 	%fd38610, %fd38608, %fd38609;
	neg.f64 	%fd38611, %fd38610;
	mov.f64 	%fd38612, 0d400921FB54442D18;
	add.rn.f64 	%fd38613, %fd38612, %fd38611;
	selp.f64 	%fd77299, %fd38613, %fd38608, %p3851;
$L__BB0_3905:
	neg.f64 	%fd5669, %fd77299;
	abs.f64 	%fd5670, %fd77299;
	setp.neu.f64 	%p3853, %fd5670, 0d7FF0000000000000;
	@%p3853 bra 	$L__BB0_3907;
	mov.f64 	%fd38640, 0d0000000000000000;
	mul.rn.f64 	%fd77301, %fd77299, %fd38640;
	mov.b32 	%r18597, 1;
	bra.uni 	$L__BB0_3910;
$L__BB0_3907:
	mul.f64 	%fd38635, %fd77299, 0d3FE45F306DC9C883;
	cvt.rni.s32.f64 	%r18596, %fd38635;
	cvt.rn.f64.s32 	%fd38636, %r18596;
	fma.rn.f64 	%fd38637, %fd38636, 0dBFF921FB54442D18, %fd77299;
	fma.rn.f64 	%fd38638, %fd38636, 0dBC91A62633145C00, %fd38637;
	fma.rn.f64 	%fd77301, %fd38636, 0dB97B839A252049C0, %fd38638;
	setp.ltu.f64 	%p3854, %fd5670, 0d41E0000000000000;
	@%p3854 bra 	$L__BB0_3909;
	{ // callseq 493, 0
	.param .b64 param0;
	st.param.f64 	[param0], %fd77299;
	.param .align 16 .b8 retval0[16];
	call.uni (retval0), 
	__internal_trig_reduction_slowpathd, 
	(
	param0
	);
	ld.param.f64 	%fd77301, [retval0];
	ld.param.b32 	%r18596, [retval0+8];
	} // callseq 493
$L__BB0_3909:
	add.s32 	%r18597, %r18596, 1;
$L__BB0_3910:
	shl.b32 	%r10472, %r18597, 6;
	cvt.u64.u32 	%rd3043, %r10472;
	and.b64  	%rd3044, %rd3043, 64;
	mov.u64 	%rd3045, __cudart_sin_cos_coeffs;
	add.s64 	%rd3046, %rd3045, %rd3044;
	mul.rn.f64 	%fd38641, %fd77301, %fd77301;
	and.b32  	%r10473, %r18597, 1;
	setp.eq.b32 	%p3856, %r10473, 1;
	selp.f64 	%fd38642, 0dBDA8FF8320FD8164, 0d3DE5DB65F9785EBA, %p3856;
	ld.global.nc.v2.f64 	{%fd38643, %fd38644}, [%rd3046];
	fma.rn.f64 	%fd38645, %fd38642, %fd38641, %fd38643;
	fma.rn.f64 	%fd38646, %fd38645, %fd38641, %fd38644;
	ld.global.nc.v2.f64 	{%fd38647, %fd38648}, [%rd3046+16];
	fma.rn.f64 	%fd38649, %fd38646, %fd38641, %fd38647;
	fma.rn.f64 	%fd38650, %fd38649, %fd38641, %fd38648;
	ld.global.nc.v2.f64 	{%fd38651, %fd38652}, [%rd3046+32];
	fma.rn.f64 	%fd38653, %fd38650, %fd38641, %fd38651;
	fma.rn.f64 	%fd38654, %fd38653, %fd38641, %fd38652;
	fma.rn.f64 	%fd38655, %fd38654, %fd77301, %fd77301;
	fma.rn.f64 	%fd38656, %fd38654, %fd38641, 0d3FF0000000000000;
	selp.f64 	%fd38657, %fd38656, %fd38655, %p3856;
	and.b32  	%r10474, %r18597, 2;
	setp.eq.s32 	%p3857, %r10474, 0;
	mov.f64 	%fd38658, 0d0000000000000000;
	sub.f64 	%fd38659, %fd38658, %fd38657;
	selp.f64 	%fd5676, %fd38657, %fd38659, %p3857;
	@%p3853 bra 	$L__BB0_3912;
	mov.f64 	%fd38665, 0d0000000000000000;
	mul.rn.f64 	%fd77302, %fd77299, %fd38665;
	mov.b32 	%r18598, 0;
	bra.uni 	$L__BB0_3914;
$L__BB0_3912:
	mul.f64 	%fd38660, %fd77299, 0d3FE45F306DC9C883;
	cvt.rni.s32.f64 	%r18598, %fd38660;
	cvt.rn.f64.s32 	%fd38661, %r18598;
	fma.rn.f64 	%fd38662, %fd38661, 0dBFF921FB54442D18, %fd77299;
	fma.rn.f64 	%fd38663, %fd38661, 0dBC91A62633145C00, %fd38662;
	fma.rn.f64 	%fd77302, %fd38661, 0dB97B839A252049C0, %fd38663;
	setp.ltu.f64 	%p3858, %fd5670, 0d41E0000000000000;
	@%p3858 bra 	$L__BB0_3914;
	{ // callseq 494, 0
	.param .b64 param0;
	st.param.f64 	[param0], %fd77299;
	.param .align 16 .b8 retval0[16];
	call.uni (retval0), 
	__internal_trig_reduction_slowpathd, 
	(
	param0
	);
	ld.param.f64 	%fd77302, [retval0];
	ld.param.b32 	%r18598, [retval0+8];
	} // callseq 494
$L__BB0_3914:
	shl.b32 	%r10477, %r18598, 6;
	cvt.u64.u32 	%rd3047, %r10477;
	and.b64  	%rd3048, %rd3047, 64;
	mov.u64 	%rd3049, __cudart_sin_cos_coeffs;
	add.s64 	%rd3050, %rd3049, %rd3048;
	mul.rn.f64 	%fd38666, %fd77302, %fd77302;
	and.b32  	%r10478, %r18598, 1;
	setp.eq.b32 	%p3860, %r10478, 1;
	selp.f64 	%fd38667, 0dBDA8FF8320FD8164, 0d3DE5DB65F9785EBA, %p3860;
	ld.global.nc.v2.f64 	{%fd38668, %fd38669}, [%rd3050];
	fma.rn.f64 	%fd38670, %fd38667, %fd38666, %fd38668;
	fma.rn.f64 	%fd38671, %fd38670, %fd38666, %fd38669;
	ld.global.nc.v2.f64 	{%fd38672, %fd38673}, [%rd3050+16];
	fma.rn.f64 	%fd38674, %fd38671, %fd38666, %fd38672;
	fma.rn.f64 	%fd38675, %fd38674, %fd38666, %fd38673;
	ld.global.nc.v2.f64 	{%fd38676, %fd38677}, [%rd3050+32];
	fma.rn.f64 	%fd38678, %fd38675, %fd38666, %fd38676;
	fma.rn.f64 	%fd38679, %fd38678, %fd38666, %fd38677;
	fma.rn.f64 	%fd38680, %fd38679, %fd77302, %fd77302;
	fma.rn.f64 	%fd38681, %fd38679, %fd38666, 0d3FF0000000000000;
	selp.f64 	%fd38682, %fd38681, %fd38680, %p3860;
	and.b32  	%r10479, %r18598, 2;
	setp.eq.s32 	%p3861, %r10479, 0;
	mov.f64 	%fd38683, 0d0000000000000000;
	sub.f64 	%fd38684, %fd38683, %fd38682;
	selp.f64 	%fd38685, %fd38682, %fd38684, %p3861;
	mul.f64 	%fd38686, %fd5640, %fd38685;
	mul.f64 	%fd38687, %fd5639, %fd5676;
	sub.f64 	%fd38688, %fd38686, %fd38687;
	sub.f64 	%fd5681, %fd38688, %fd5649;
	@%p3853 bra 	$L__BB0_3916;
	mov.f64 	%fd38694, 0d0000000000000000;
	mul.rn.f64 	%fd77304, %fd5669, %fd38694;
	mov.b32 	%r18600, 1;
	bra.uni 	$L__BB0_3919;
$L__BB0_3916:
	mul.f64 	%fd38689, %fd77299, 0dBFE45F306DC9C883;
	cvt.rni.s32.f64 	%r18599, %fd38689;
	cvt.rn.f64.s32 	%fd38690, %r18599;
	fma.rn.f64 	%fd38691, %fd38690, 0dBFF921FB54442D18, %fd5669;
	fma.rn.f64 	%fd38692, %fd38690, 0dBC91A62633145C00, %fd38691;
	fma.rn.f64 	%fd77304, %fd38690, 0dB97B839A252049C0, %fd38692;
	setp.ltu.f64 	%p3862, %fd5670, 0d41E0000000000000;
	@%p3862 bra 	$L__BB0_3918;
	{ // callseq 495, 0
	.param .b64 param0;
	st.param.f64 	[param0], %fd5669;
	.param .align 16 .b8 retval0[16];
	call.uni (retval0), 
	__internal_trig_reduction_slowpathd, 
	(
	param0
	);
	ld.param.f64 	%fd77304, [retval0];
	ld.param.b32 	%r18599, [retval0+8];
	} // callseq 495
$L__BB0_3918:
	add.s32 	%r18600, %r18599, 1;
$L__BB0_3919:
	shl.b32 	%r10482, %r18600, 6;
	cvt.u64.u32 	%rd3051, %r10482;
	and.b64  	%rd3052, %rd3051, 64;
	mov.u64 	%rd3053, __cudart_sin_cos_coeffs;
	add.s64 	%rd3054, %rd3053, %rd3052;
	mul.rn.f64 	%fd38695, %fd77304, %fd77304;
	and.b32  	%r10483, %r18600, 1;
	setp.eq.b32 	%p3864, %r10483, 1;
	selp.f64 	%fd38696, 0dBDA8FF8320FD8164, 0d3DE5DB65F9785EBA, %p3864;
	ld.global.nc.v2.f64 	{%fd38697, %fd38698}, [%rd3054];
	fma.rn.f64 	%fd38699, %fd38696, %fd38695, %fd38697;
	fma.rn.f64 	%fd38700, %fd38699, %fd38695, %fd38698;
	ld.global.nc.v2.f64 	{%fd38701, %fd38702}, [%rd3054+16];
	fma.rn.f64 	%fd38703, %fd38700, %fd38695, %fd38701;
	fma.rn.f64 	%fd38704, %fd38703, %fd38695, %fd38702;
	ld.global.nc.v2.f64 	{%fd38705, %fd38706}, [%rd3054+32];
	fma.rn.f64 	%fd38707, %fd38704, %fd38695, %fd38705;
	fma.rn.f64 	%fd38708, %fd38707, %fd38695, %fd38706;
	fma.rn.f64 	%fd38709, %fd38708, %fd77304, %fd77304;
	fma.rn.f64 	%fd38710, %fd38708, %fd38695, 0d3FF0000000000000;
	selp.f64 	%fd38711, %fd38710, %fd38709, %p3864;
	and.b32  	%r10484, %r18600, 2;
	setp.eq.s32 	%p3865, %r10484, 0;
	mov.f64 	%fd38712, 0d0000000000000000;
	sub.f64 	%fd38713, %fd38712, %fd38711;
	selp.f64 	%fd5687, %fd38711, %fd38713, %p3865;
	@%p3853 bra 	$L__BB0_3921;
	mov.f64 	%fd38719, 0d0000000000000000;
	mul.rn.f64 	%fd77305, %fd5669, %fd38719;
	mov.b32 	%r18601, 0;
	bra.uni 	$L__BB0_3923;
$L__BB0_3921:
	mul.f64 	%fd38714, %fd77299, 0dBFE45F306DC9C883;
	cvt.rni.s32.f64 	%r18601, %fd38714;
	cvt.rn.f64.s32 	%fd38715, %r18601;
	fma.rn.f64 	%fd38716, %fd38715, 0dBFF921FB54442D18, %fd5669;
	fma.rn.f64 	%fd38717, %fd38715, 0dBC91A62633145C00, %fd38716;
	fma.rn.f64 	%fd77305, %fd38715, 0dB97B839A252049C0, %fd38717;
	setp.ltu.f64 	%p3866, %fd5670, 0d41E0000000000000;
	@%p3866 bra 	$L__BB0_3923;
	{ // callseq 496, 0
	.param .b64 param0;
	st.param.f64 	[param0], %fd5669;
	.param .align 16 .b8 retval0[16];
	call.uni (retval0), 
	__internal_trig_reduction_slowpathd, 
	(
	param0
	);
	ld.param.f64 	%fd77305, [retval0];
	ld.param.b32 	%r18601, [retval0+8];
	} // callseq 496
$L__BB0_3923:
	shl.b32 	%r10487, %r18601, 6;
	cvt.u64.u32 	%rd3055, %r10487;
	and.b64  	%rd3056, %rd3055, 64;
	mov.u64 	%rd3057, __cudart_sin_cos_coeffs;
	add.s64 	%rd3058, %rd3057, %rd3056;
	mul.rn.f64 	%fd38720, %fd77305, %fd77305;
	and.b32  	%r10488, %r18601, 1;
	setp.eq.b32 	%p3867, %r10488, 1;
	selp.f64 	%fd38721, 0dBDA8FF8320FD8164, 0d3DE5DB65F9785EBA, %p3867;
	ld.global.nc.v2.f64 	{%fd38722, %fd38723}, [%rd3058];
	fma.rn.f64 	%fd38724, %fd38721, %fd38720, %fd38722;
	fma.rn.f64 	%fd38725, %fd38724, %fd38720, %fd38723;
	ld.global.nc.v2.f64 	{%fd38726, %fd38727}, [%rd3058+16];
	fma.rn.f64 	%fd38728, %fd38725, %fd38720, %fd38726;
	fma.rn.f64 	%fd38729, %fd38728, %fd38720, %fd38727;
	ld.global.nc.v2.f64 	{%fd38730, %fd38731}, [%rd3058+32];
	fma.rn.f64 	%fd38732, %fd38729, %fd38720, %fd38730;
	fma.rn.f64 	%fd38733, %fd38732, %fd38720, %fd38731;
	fma.rn.f64 	%fd38734, %fd38733, %fd77305, %fd77305;
	fma.rn.f64 	%fd38735, %fd38733, %fd38720, 0d3FF0000000000000;
	selp.f64 	%fd38736, %fd38735, %fd38734, %p3867;
	and.b32  	%r10489, %r18601, 2;
	setp.eq.s32 	%p3868, %r10489, 0;
	mov.f64 	%fd38737, 0d0000000000000000;
	sub.f64 	%fd38738, %fd38737, %fd38736;
	selp.f64 	%fd38739, %fd38736, %fd38738, %p3868;
	mul.f64 	%fd38740, %fd5640, %fd38739;
	mul.f64 	%fd38741, %fd5639, %fd5687;
	sub.f64 	%fd38742, %fd38740, %fd38741;
	sub.f64 	%fd38743, %fd38742, %fd5649;
	abs.f64 	%fd38744, %fd38743;
	abs.f64 	%fd38745, %fd5681;
	setp.geu.f64 	%p3869, %fd38745, %fd38744;
	@%p3869 bra 	$L__BB0_3925;
	mul.f64 	%fd38747, %fd77299, 0d404CA5DC1A63C1F5;
	st.local.f64 	[%rd10], %fd38747;
	mov.b32 	%r18609, 1;
	bra.uni 	$L__BB0_3926;
$L__BB0_3925:
	mul.f64 	%fd38746, %fd77299, 0dC04CA5DC1A63C1F5;
	st.local.f64 	[%rd10], %fd38746;
	mov.b32 	%r18609, 1;
$L__BB0_3926:
	neg.f64 	%fd38748, %fd5658;
	sub.f64 	%fd38749, %fd38748, %fd5660;
	div.rn.f64 	%fd5692, %fd38749, %fd5661;
	abs.f64 	%fd5693, %fd5692;
	setp.gtu.f64 	%p3870, %fd5693, 0d3FF0000000000000;
	@%p3870 bra 	$L__BB0_3953;
	{
	.reg .b32 %temp; 
	mov.b64 	{%temp, %r2324}, %fd5692;
	}
	{
	.reg .b32 %temp; 
	mov.b64 	{%temp, %r10492}, %fd5693;
	}
	setp.gt.s32 	%p3871, %r10492, 1071801957;
	@%p3871 bra 	$L__BB0_3931;
	mul.f64 	%fd38790, %fd5692, %fd5692;
	fma.rn.f64 	%fd38791, %fd38790, 0d3FB0066BDC1895E9, 0dBFB3823B180754AF;
	fma.rn.f64 	%fd38792, %fd38791, %fd38790, 0d3FB11E52CC2F79AE;
	fma.rn.f64 	%fd38793, %fd38792, %fd38790, 0dBF924EAF3526861B;
	fma.rn.f64 	%fd38794, %fd38793, %fd38790, 0d3F91DF02A31E6CB7;
	fma.rn.f64 	%fd38795, %fd38794, %fd38790, 0d3F847D18B0EEC6CC;
	fma.rn.f64 	%fd38796, %fd38795, %fd38790, 0d3F8D0AF961BA53B0;
	fma.rn.f64 	%fd38797, %fd38796, %fd38790, 0d3F91BF7734CF1C48;
	fma.rn.f64 	%fd38798, %fd38797, %fd38790, 0d3F96E91483144EF7;
	fma.rn.f64 	%fd38799, %fd38798, %fd38790, 0d3F9F1C6E0A4F9F81;
	fma.rn.f64 	%fd38800, %fd38799, %fd38790, 0d3FA6DB6DC27FA92B;
	fma.rn.f64 	%fd38801, %fd38800, %fd38790, 0d3FB333333320F91B;
	fma.rn.f64 	%fd38802, %fd38801, %fd38790, 0d3FC5555555555F4D;
	mul.f64 	%fd38803, %fd38790, %fd38802;
	fma.rn.f64 	%fd5694, %fd38803, %fd5693, %fd5693;
	setp.gt.s32 	%p3875, %r2324, -1;
	@%p3875 bra 	$L__BB0_3930;
	mov.f64 	%fd38808, 0d3C91A62633145C07;
	add.rn.f64 	%fd38809, %fd5694, %fd38808;
	mov.f64 	%fd38810, 0d3FF921FB54442D18;
	add.rn.f64 	%fd77306, %fd38810, %fd38809;
	bra.uni 	$L__BB0_3932;
$L__BB0_3930:
	mov.f64 	%fd38804, 0dBC91A62633145C07;
	add.rn.f64 	%fd38805, %fd5694, %fd38804;
	neg.f64 	%fd38806, %fd38805;
	mov.f64 	%fd38807, 0d3FF921FB54442D18;
	add.rn.f64 	%fd77306, %fd38807, %fd38806;
	bra.uni 	$L__BB0_3932;
$L__BB0_3931:
	mov.f64 	%fd38750, 0d3FF0000000000000;
	sub.f64 	%fd38751, %fd38750, %fd5693;
	{
	.reg .b32 %temp; 
	mov.b64 	{%r10493, %temp}, %fd38751;
	}
	{
	.reg .b32 %temp; 
	mov.b64 	{%temp, %r10494}, %fd38751;
	}
	add.s32 	%r10495, %r10494, -1048576;
	mov.b64 	%fd38752, {%r10493, %r10495};
	rsqrt.approx.ftz.f64 	%fd38753, %fd38752;
	{
	.reg .b32 %temp; 
	mov.b64 	{%r10496, %temp}, %fd38753;
	}
	{
	.reg .b32 %temp; 
	mov.b64 	{%temp, %r10497}, %fd38753;
	}
	add.s32 	%r10498, %r10497, -1048576;
	mov.b64 	%fd38754, {%r10496, %r10498};
	mul.f64 	%fd38755, %fd38752, %fd38753;
	neg.f64 	%fd38756, %fd38755;
	fma.rn.f64 	%fd38757, %fd38755, %fd38756, %fd38752;
	fma.rn.f64 	%fd38758, %fd38757, %fd38754, %fd38755;
	neg.f64 	%fd38759, %fd38758;
	fma.rn.f64 	%fd38760, %fd38753, %fd38759, 0d3FF0000000000000;
	fma.rn.f64 	%fd38761, %fd38760, %fd38754, %fd38754;
	fma.rn.f64 	%fd38762, %fd38758, %fd38759, %fd38752;
	fma.rn.f64 	%fd38763, %fd38762, %fd38761, %fd38758;
	{
	.reg .b32 %temp; 
	mov.b64 	{%r10499, %temp}, %fd38763;
	}
	{
	.reg .b32 %temp; 
	mov.b64 	{%temp, %r10500}, %fd38763;
	}
	add.s32 	%r10501, %r10500, 1048576;
	mov.b64 	%fd38764, {%r10499, %r10501};
	fma.rn.f64 	%fd38765, %fd38751, 0d3EC715B371155F70, 0dBEBAC2FE66FAAC4B;
	fma.rn.f64 	%fd38766, %fd38765, %fd38751, 0d3ED9A9B88EFCD9B8;
	fma.rn.f64 	%fd38767, %fd38766, %fd38751, 0d3EDD0F40A8A0C4C3;
	fma.rn.f64 	%fd38768, %fd38767, %fd38751, 0d3EF46D4CFA9E0E1F;
	fma.rn.f64 	%fd38769, %fd38768, %fd38751, 0d3F079C168D1E2422;
	fma.rn.f64 	%fd38770, %fd38769, %fd38751, 0d3F1C9A88C3BCA540;
	fma.rn.f64 	%fd38771, %fd38770, %fd38751, 0d3F31C4E64BD476DF;
	fma.rn.f64 	%fd38772, %fd38771, %fd38751, 0d3F46E8BA60009C8F;
	fma.rn.f64 	%fd38773, %fd38772, %fd38751, 0d3F5F1C71C62B05A2;
	fma.rn.f64 	%fd38774, %fd38773, %fd38751, 0d3F76DB6DB6DC9F2C;
	fma.rn.f64 	%fd38775, %fd38774, %fd38751, 0d3F9333333333329C;
	fma.rn.f64 	%fd38776, %fd38775, %fd38751, 0d3FB5555555555555;
	setp.lt.s32 	%p3872, %r10494, 1;
	mov.f64 	%fd38777, 0d0000000000000000;
	mul.rn.f64 	%fd38778, %fd5693, %fd38777;
	mul.f64 	%fd38779, %fd38751, %fd38776;
	fma.rn.f64 	%fd38780, %fd38779, %fd38764, %fd38764;
	selp.f64 	%fd38781, %fd38778, %fd38780, %p3872;
	setp.lt.s32 	%p3873, %r10494, 0;
	mov.f64 	%fd38782, 0d7FF0000000000000;
	mul.rn.f64 	%fd38783, %fd38781, %fd38782;
	selp.f64 	%fd38784, %fd38783, %fd38781, %p3873;
	setp.lt.s32 	%p3874, %r2324, 0;
	mov.f64 	%fd38785, 0dBCA1A62633145C07;
	add.rn.f64 	%fd38786, %fd38784, %fd38785;
	neg.f64 	%fd38787, %fd38786;
	mov.f64 	%fd38788, 0d400921FB54442D18;
	add.rn.f64 	%fd38789, %fd38788, %fd38787;
	selp.f64 	%fd77306, %fd38789, %fd38784, %p3874;
$L__BB0_3932:
	neg.f64 	%fd5699, %fd77306;
	abs.f64 	%fd5700, %fd77306;
	setp.neu.f64 	%p3876, %fd5700, 0d7FF0000000000000;
	@%p3876 bra 	$L__BB0_3934;
	mov.f64 	%fd38816, 0d0000000000000000;
	mul.rn.f64 	%fd77308, %fd77306, %fd38816;
	mov.b32 	%r18604, 1;
	bra.uni 	$L__BB0_3937;
$L__BB0_3934:
	mul.f64 	%fd38811, %fd77306, 0d3FE45F306DC9C883;
	cvt.rni.s32.f64 	%r18603, %fd38811;
	cvt.rn.f64.s32 	%fd38812, %r18603;
	fma.rn.f64 	%fd38813, %fd38812, 0dBFF921FB54442D18, %fd77306;
	fma.rn.f64 	%fd38814, %fd38812, 0dBC91A62633145C00, %fd38813;
	fma.rn.f64 	%fd77308, %fd38812, 0dB97B839A252049C0, %fd38814;
	setp.ltu.f64 	%p3877, %fd5700, 0d41E0000000000000;
	@%p3877 bra 	$L__BB0_3936;
	{ // callseq 497, 0
	.param .b64 param0;
	st.param.f64 	[param0], %fd77306;
	.param .align 16 .b8 retval0[16];
	call.uni (retval0), 
	__internal_trig_reduction_slowpathd, 
	(
	param0
	);
	ld.param.f64 	%fd77308, [retval0];
	ld.param.b32 	%r18603, [retval0+8];
	} // callseq 497
$L__BB0_3936:
	add.s32 	%r18604, %r18603, 1;
$L__BB0_3937:
	shl.b32 	%r10504, %r18604, 6;
	cvt.u64.u32 	%rd3059, %r10504;
	and.b64  	%rd3060, %rd3059, 64;
	mov.u64 	%rd3061, __cudart_sin_cos_coeffs;
	add.s64 	%rd3062, %rd3061, %rd3060;
	mul.rn.f64 	%fd38817, %fd77308, %fd77308;
	and.b32  	%r10505, %r18604, 1;
	setp.eq.b32 	%p3879, %r10505, 1;
	selp.f64 	%fd38818, 0dBDA8FF8320FD8164, 0d3DE5DB65F9785EBA, %p3879;
	ld.global.nc.v2.f64 	{%fd38819, %fd38820}, [%rd3062];
	fma.rn.f64 	%fd38821, %fd38818, %fd38817, %fd38819;
	fma.rn.f64 	%fd38822, %fd38821, %fd38817, %fd38820;
	ld.global.nc.v2.f64 	{%fd38823, %fd38824}, [%rd3062+16];
	fma.rn.f64 	%fd38825, %fd38822, %fd38817, %fd38823;
	fma.rn.f64 	%fd38826, %fd38825, %fd38817, %fd38824;
	ld.global.nc.v2.f64 	{%fd38827, %fd38828}, [%rd3062+32];
	fma.rn.f64 	%fd38829, %fd38826, %fd38817, %fd38827;
	fma.rn.f64 	%fd38830, %fd38829, %fd38817, %fd38828;
	fma.rn.f64 	%fd38831, %fd38830, %fd77308, %fd77308;
	fma.rn.f64 	%fd38832, %fd38830, %fd38817, 0d3FF0000000000000;
	selp.f64 	%fd38833, %fd38832, %fd38831, %p3879;
	and.b32  	%r10506, %r18604, 2;
	setp.eq.s32 	%p3880, %r10506, 0;
	mov.f64 	%fd38834, 0d0000000000000000;
	sub.f64 	%fd38835, %fd38834, %fd38833;
	selp.f64 	%fd5706, %fd38833, %fd38835, %p3880;
	@%p3876 bra 	$L__BB0_3939;
	mov.f64 	%fd38841, 0d0000000000000000;
	mul.rn.f64 	%fd77309, %fd77306, %fd38841;
	mov.b32 	%r18605, 0;
	bra.uni 	$L__BB0_3941;
$L__BB0_3939:
	mul.f64 	%fd38836, %fd77306, 0d3FE45F306DC9C883;
	cvt.rni.s32.f64 	%r18605, %fd38836;
	cvt.rn.f64.s32 	%fd38837, %r18605;
	fma.rn.f64 	%fd38838, %fd38837, 0dBFF921FB54442D18, %fd77306;
	fma.rn.f64 	%fd38839, %fd38837, 0dBC91A62633145C00, %fd38838;
	fma.rn.f64 	%fd77309, %fd38837, 0dB97B839A252049C0, %fd38839;
	setp.ltu.f64 	%p3881, %fd5700, 0d41E0000000000000;
	@%p3881 bra 	$L__BB0_3941;
	{ // callseq 498, 0
	.param .b64 param0;
	st.param.f64 	[param0], %fd77306;
	.param .align 16 .b8 retval0[16];
	call.uni (retval0), 
	__internal_trig_reduction_slowpathd, 
	(
	param0
	);
	ld.param.f64 	%fd77309, [retval0];
	ld.param.b32 	%r18605, [retval0+8];
	} // callseq 498
$L__BB0_3941:
	shl.b32 	%r10509, %r18605, 6;
	cvt.u64.u32 	%rd3063, %r10509;
	and.b64  	%rd3064, %rd3063, 64;
	mov.u64 	%rd3065, __cudart_sin_cos_coeffs;
	add.s64 	%rd3066, %rd3065, %rd3064;
	mul.rn.f64 	%fd38842, %fd77309, %fd77309;
	and.b32  	%r10510, %r18605, 1;
	setp.eq.b32 	%p3883, %r10510, 1;
	selp.f64 	%fd38843, 0dBDA8FF8320FD8164, 0d3DE5DB65F9785EBA, %p3883;
	ld.global.nc.v2.f64 	{%fd38844, %fd38845}, [%rd3066];
	fma.rn.f64 	%fd38846, %fd38843, %fd38842, %fd38844;
	fma.rn.f64 	%fd38847, %fd38846, %fd38842, %fd38845;
	ld.global.nc.v2.f64 	{%fd38848, %fd38849}, [%rd3066+16];
	fma.rn.f64 	%fd38850, %fd38847, %fd38842, %fd38848;
	fma.rn.f64 	%fd38851, %fd38850, %fd38842, %fd38849;
	ld.global.nc.v2.f64 	{%fd38852, %fd38853}, [%rd3066+32];
	fma.rn.f64 	%fd38854, %fd38851, %fd38842, %fd38852;
	fma.rn.f64 	%fd38855, %fd38854, %fd38842, %fd38853;
	fma.rn.f64 	%fd38856, %fd38855, %fd77309, %fd77309;
	fma.rn.f64 	%fd38857, %fd38855, %fd38842, 0d3FF0000000000000;
	selp.f64 	%fd38858, %fd38857, %fd38856, %p3883;
	and.b32  	%r10511, %r18605, 2;
	setp.eq.s32 	%p3884, %r10511, 0;
	mov.f64 	%fd38859, 0d0000000000000000;
	sub.f64 	%fd38860, %fd38859, %fd38858;
	selp.f64 	%fd38861, %fd38858, %fd38860, %p3884;
	mul.f64 	%fd38862, %fd5640, %fd38861;
	mul.f64 	%fd38863, %fd5639, %fd5706;
	sub.f64 	%fd38864, %fd38862, %fd38863;
	sub.f64 	%fd5711, %fd38864, %fd5649;
	@%p3876 bra 	$L__BB0_3943;
	mov.f64 	%fd38870, 0d0000000000000000;
	mul.rn.f64 	%fd77311, %fd5699, %fd38870;
	mov.b32 	%r18607, 1;
	bra.uni 	$L__BB0_3946;
$L__BB0_3943:
	mul.f64 	%fd38865, %fd77306, 0dBFE45F306DC9C883;
	cvt.rni.s32.f64 	%r18606, %fd38865;
	cvt.rn.f64.s32 	%fd38866, %r18606;
	fma.rn.f64 	%fd38867, %fd38866, 0dBFF921FB54442D18, %fd5699;
	fma.rn.f64 	%fd38868, %fd38866, 0dBC91A62633145C00, %fd38867;
	fma.rn.f64 	%fd77311, %fd38866, 0dB97B839A252049C0, %fd38868;
	setp.ltu.f64 	%p3885, %fd5700, 0d41E0000000000000;
	@%p3885 bra 	$L__BB0_3945;
	{ // callseq 499, 0
	.param .b64 param0;
	st.param.f64 	[param0], %fd5699;
	.param .align 16 .b8 retval0[16];
	call.uni (retval0), 
	__internal_trig_reduction_slowpathd, 
	(
	param0
	);
	ld.param.f64 	%fd77311, [retval0];
	ld.param.b32 	%r18606, [retval0+8];
	} // callseq 499
$L__BB0_3945:
	add.s32 	%r18607, %r18606, 1;
$L__BB0_3946:
	shl.b32 	%r10514, %r18607, 6;
	cvt.u64.u32 	%rd3067, %r10514;
	and.b64  	%rd3068, %rd3067, 64;
	mov.u64 	%rd3069, __cudart_sin_cos_coeffs;
	add.s64 	%rd3070, %rd3069, %rd3068;
	mul.rn.f64 	%fd38871, %fd77311, %fd77311;
	and.b32  	%r10515, %r18607, 1;
	setp.eq.b32 	%p3887, %r10515, 1;
	selp.f64 	%fd38872, 0dBDA8FF8320FD8164, 0d3DE5DB65F9785EBA, %p3887;
	ld.global.nc.v2.f64 	{%fd38873, %fd38874}, [%rd3070];
	fma.rn.f64 	%fd38875, %fd38872, %fd38871, %fd38873;
	fma.rn.f64 	%fd38876, %fd38875, %fd38871, %fd38874;
	ld.global.nc.v2.f64 	{%fd38877, %fd38878}, [%rd3070+16];
	fma.rn.f64 	%fd38879, %fd38876, %fd38871, %fd38877;
	fma.rn.f64 	%fd38880, %fd38879, %fd38871, %fd38878;
	ld.global.nc.v2.f64 	{%fd38881, %fd38882}, [%rd3070+32];
	fma.rn.f64 	%fd38883, %fd38880, %fd38871, %fd38881;
	fma.rn.f64 	%fd38884, %fd38883, %fd38871, %fd38882;
	fma.rn.f64 	%fd38885, %fd38884, %fd77311, %fd77311;
	fma.rn.f64 	%fd38886, %fd38884, %fd38871, 0d3FF0000000000000;
	selp.f64 	%fd38887, %fd38886, %fd38885, %p3887;
	and.b32  	%r10516, %r18607, 2;
	setp.eq.s32 	%p3888, %r10516, 0;
	mov.f64 	%fd38888, 0d0000000000000000;
	sub.f64 	%fd38889, %fd38888, %fd38887;
	selp.f64 	%fd5717, %fd38887, %fd38889, %p3888;
	@%p3876 bra 	$L__BB0_3948;
	mov.f64 	%fd38895, 0d0000000000000000;
	mul.rn.f64 	%fd77312, %fd5699, %fd38895;
	mov.b32 	%r18608, 0;
	bra.uni 	$L__BB0_3950;
$L__BB0_3948:
	mul.f64 	%fd38890, %fd77306, 0dBFE45F306DC9C883;
	cvt.rni.s32.f64 	%r18608, %fd38890;
	cvt.rn.f64.s32 	%fd38891, %r18608;
	fma.rn.f64 	%fd38892, %fd38891, 0dBFF921FB54442D18, %fd5699;
	fma.rn.f64 	%fd38893, %fd38891, 0dBC91A62633145C00, %fd38892;
	fma.rn.f64 	%fd77312, %fd38891, 0dB97B839A252049C0, %fd38893;
	setp.ltu.f64 	%p3889, %fd5700, 0d41E0000000000000;
	@%p3889 bra 	$L__BB0_3950;
	{ // callseq 500, 0
	.param .b64 param0;
	st.param.f64 	[param0], %fd5699;
	.param .align 16 .b8 retval0[16];
	call.uni (retval0), 
	__internal_trig_reduction_slowpathd, 
	(
	param0
	);
	ld.param.f64 	%fd77312, [retval0];
	ld.param.b32 	%r18608, [retval0+8];
	} // callseq 500
$L__BB0_3950:
	shl.b32 	%r10519, %r18608, 6;
	cvt.u64.u32 	%rd3071, %r10519;
	and.b64  	%rd3072, %rd3071, 64;
	mov.u64 	%rd3073, __cudart_sin_cos_coeffs;
	add.s64 	%rd3074, %rd3073, %rd3072;
	mul.rn.f64 	%fd38896, %fd77312, %fd77312;
	and.b32  	%r10520, %r18608, 1;
	setp.eq.b32 	%p3890, %r10520, 1;
	selp.f64 	%fd38897, 0dBDA8FF8320FD8164, 0d3DE5DB65F9785EBA, %p3890;
	ld.global.nc.v2.f64 	{%fd38898, %fd38899}, [%rd3074];
	fma.rn.f64 	%fd38900, %fd38897, %fd38896, %fd38898;
	fma.rn.f64 	%fd38901, %fd38900, %fd38896, %fd38899;
	ld.global.nc.v2.f64 	{%fd38902, %fd38903}, [%rd3074+16];
	fma.rn.f64 	%fd38904, %fd38901, %fd38896, %fd38902;
	fma.rn.f64 	%fd38905, %fd38904, %fd38896, %fd38903;
	ld.global.nc.v2.f64 	{%fd38906, %fd38907}, [%rd3074+32];
	fma.rn.f64 	%fd38908, %fd38905, %fd38896, %fd38906;
	fma.rn.f64 	%fd38909, %fd38908, %fd38896, %fd38907;
	fma.rn.f64 	%fd38910, %fd38909, %fd77312, %fd77312;
	fma.rn.f64 	%fd38911, %fd38909, %fd38896, 0d3FF0000000000000;
	selp.f64 	%fd38912, %fd38911, %fd38910, %p3890;
	and.b32  	%r10521, %r18608, 2;
	setp.eq.s32 	%p3891, %r10521, 0;
	mov.f64 	%fd38913, 0d0000000000000000;
	sub.f64 	%fd38914, %fd38913, %fd38912;
	selp.f64 	%fd38915, %fd38912, %fd38914, %p3891;
	mul.f64 	%fd38916, %fd5640, %fd38915;
	mul.f64 	%fd38917, %fd5639, %fd5717;
	sub.f64 	%fd38918, %fd38916, %fd38917;
	sub.f64 	%fd38919, %fd38918, %fd5649;
	abs.f64 	%fd38920, %fd38919;
	abs.f64 	%fd38921, %fd5711;
	setp.geu.f64 	%p3892, %fd38921, %fd38920;
	@%p3892 bra 	$L__BB0_3952;
	mul.f64 	%fd38923, %fd77306, 0d404CA5DC1A63C1F5;
	mul.wide.u32 	%rd3077, %r18609, 8;
	add.s64 	%rd3078, %rd10, %rd3077;
	st.local.f64 	[%rd3078], %fd38923;
	add.s32 	%r18609, %r18609, 1;
	bra.uni 	$L__BB0_3953;
$L__BB0_3952:
	mul.f64 	%fd38922, %fd77306, 0dC04CA5DC1A63C1F5;
	mul.wide.u32 	%rd3075, %r18609, 8;
	add.s64 	%rd3076, %rd10, %rd3075;
	st.local.f64 	[%rd3076], %fd38922;
	add.s32 	%r18609, %r18609, 1;
$L__BB0_3953:
	setp.eq.s32 	%p3900, %r18609, 0;
	@%p3900 bra 	$L__BB0_3984;
	ld.local.f64 	%fd38988, [%rd10];
	mul.f64 	%fd5722, %fd38988, 0d3F91DF46A2529D3A;
	abs.f64 	%fd5723, %fd5722;
	setp.neu.f64 	%p3901, %fd5723, 0d7FF0000000000000;
	@%p3901 bra 	$L__BB0_3956;
	mov.f64 	%fd38994, 0d0000000000000000;
	mul.rn.f64 	%fd77314, %fd5722, %fd38994;
	mov.b32 	%r18611, 1;
	bra.uni 	$L__BB0_3959;
$L__BB0_3956:
	mul.f64 	%fd38989, %fd5722, 0d3FE45F306DC9C883;
	cvt.rni.s32.f64 	%r18610, %fd38989;
	cvt.rn.f64.s32 	%fd38990, %r18610;
	fma.rn.f64 	%fd38991, %fd38990, 0dBFF921FB54442D18, %fd5722;
	fma.rn.f64 	%fd38992, %fd38990, 0dBC91A62633145C00, %fd38991;
	fma.rn.f64 	%fd77314, %fd38990, 0dB97B839A252049C0, %fd38992;
	setp.ltu.f64 	%p3902, %fd5723, 0d41E0000000000000;
	@%p3902 bra 	$L__BB0_3958;
	{ // callseq 501, 0
	.param .b64 param0;
	st.param.f64 	[param0], %fd5722;
	.param .align 16 .b8 retval0[16];
	call.uni (retval0), 
	__internal_trig_reduction_slowpathd, 
	(
	param0
	);
	ld.param.f64 	%fd77314, [retval0];
	ld.param.b32 	%r18610, [retval0+8];
	} // callseq 501
$L__BB0_3958:
	add.s32 	%r18611, %r18610, 1;
$L__BB0_3959:
	shl.b32 	%r10537, %r18611, 6;
	cvt.u64.u32 	%rd3079, %r10537;
	and.b64  	%rd3080, %rd3079, 64;
	mov.u64 	%rd3081, __cudart_sin_cos_coeffs;
	add.s64 	%rd3082, %rd3081, %rd3080;
	mul.rn.f64 	%fd38995, %fd77314, %fd77314;
	and.b32  	%r10538, %r18611, 1;
	setp.eq.b32 	%p3904, %r10538, 1;
	selp.f64 	%fd38996, 0dBDA8FF8320FD8164, 0d3DE5DB65F9785EBA, %p3904;
	ld.global.nc.v2.f64 	{%fd38997, %fd38998}, [%rd3082];
	fma.rn.f64 	%fd38999, %fd38996, %fd38995, %fd38997;
	fma.rn.f64 	%fd39000, %fd38999, %fd38995, %fd38998;
	ld.global.nc.v2.f64 	{%fd39001, %fd39002}, [%rd3082+16];
	fma.rn.f64 	%fd39003, %fd39000, %fd38995, %fd39001;
	fma.rn.f64 	%fd39004, %fd39003, %fd38995, %fd39002;
	ld.global.nc.v2.f64 	{%fd39005, %fd39006}, [%rd3082+32];
	fma.rn.f64 	%fd39007, %fd39004, %fd38995, %fd39005;
	fma.rn.f64 	%fd39008, %fd39007, %fd38995, %fd39006;
	fma.rn.f64 	%fd39009, %fd39008, %fd77314, %fd77314;
	fma.rn.f64 	%fd39010, %fd39008, %fd38995, 0d3FF0000000000000;
	selp.f64 	%fd39011, %fd39010, %fd39009, %p3904;
	and.b32  	%r10539, %r18611, 2;
	setp.eq.s32 	%p3905, %r10539, 0;
	mov.f64 	%fd39012, 0d0000000000000000;
	sub.f64 	%fd39013, %fd39012, %fd39011;
	selp.f64 	%fd5729, %fd39011, %fd39013, %p3905;
	@%p3901 bra 	$L__BB0_3961;
	mov.f64 	%fd39019, 0d0000000000000000;
	mul.rn.f64 	%fd77315, %fd5722, %fd39019;
	mov.b32 	%r18612, 0;
	bra.uni 	$L__BB0_3963;
$L__BB0_3961:
	mul.f64 	%fd39014, %fd5722, 0d3FE45F306DC9C883;
	cvt.rni.s32.f64 	%r18612, %fd39014;
	cvt.rn.f64.s32 	%fd39015, %r18612;
	fma.rn.f64 	%fd39016, %fd39015, 0dBFF921FB54442D18, %fd5722;
	fma.rn.f64 	%fd39017, %fd39015, 0dBC91A62633145C00, %fd39016;
	fma.rn.f64 	%fd77315, %fd39015, 0dB97B839A252049C0, %fd39017;
	setp.ltu.f64 	%p3906, %fd5723, 0d41E0000000000000;
	@%p3906 bra 	$L__BB0_3963;
	{ // callseq 502, 0
	.param .b64 param0;
	st.param.f64 	[param0], %fd5722;
	.param .align 16 .b8 retval0[16];
	call.uni (retval0), 
	__internal_trig_reduction_slowpathd, 
	(
	param0
	);
	ld.param.f64 	%fd77315, [retval0];
	ld.param.b32 	%r18612, [retval0+8];
	} // callseq 502
$L__BB0_3963:
	shl.b32 	%r10542, %r18612, 6;
	cvt.u64.u32 	%rd3083, %r10542;
	and.b64  	%rd3084, %rd3083, 64;
	mov.u64 	%rd3085, __cudart_sin_cos_coeffs;
	add.s64 	%rd3086, %rd3085, %rd3084;
	mul.rn.f64 	%fd39020, %fd77315, %fd77315;
	and.b32  	%r10543, %r18612, 1;
	setp.eq.b32 	%p3907, %r10543, 1;
	selp.f64 	%fd39021, 0dBDA8FF8320FD8164, 0d3DE5DB65F9785EBA, %p3907;
	ld.global.nc.v2.f64 	{%fd39022, %fd39023}, [%rd3086];
	fma.rn.f64 	%fd39024, %fd39021, %fd39020, %fd39022;
	fma.rn.f64 	%fd39025, %fd39024, %fd39020, %fd39023;
	ld.global.nc.v2.f64 	{%fd39026, %fd39027}, [%rd3086+16];
	fma.rn.f64 	%fd39028, %fd39025, %fd39020, %fd39026;
	fma.rn.f64 	%fd39029, %fd39028, %fd39020, %fd39027;
	ld.global.nc.v2.f64 	{%fd39030, %fd39031}, [%rd3086+32];
	fma.rn.f64 	%fd39032, %fd39029, %fd39020, %fd39030;
	fma.rn.f64 	%fd39033, %fd39032, %fd39020, %fd39031;
	fma.rn.f64 	%fd39034, %fd39033, %fd77315, %fd77315;
	fma.rn.f64 	%fd39035, %fd39033, %fd39020, 0d3FF0000000000000;
	selp.f64 	%fd39036, %fd39035, %fd39034, %p3907;
	and.b32  	%r10544, %r18612, 2;
	setp.eq.s32 	%p3908, %r10544, 0;
	mov.f64 	%fd39037, 0d0000000000000000;
	sub.f64 	%fd39038, %fd39037, %fd39036;
	selp.f64 	%fd39039, %fd39036, %fd39038, %p3908;
	mul.f64 	%fd39040, %fd5640, %fd5729;
	fma.rn.f64 	%fd39041, %fd5639, %fd39039, %fd39040;
	fma.rn.f64 	%fd5734, %fd5641, 0d0000000000000000, %fd39041;
	mul.f64 	%fd39042, %fd5640, 0d0000000000000000;
	fma.rn.f64 	%fd39043, %fd5639, 0d0000000000000000, %fd39042;
	add.f64 	%fd39044, %fd39043, %fd5641;
	mul.f64 	%fd39045, %fd39044, %fd39044;
	fma.rn.f64 	%fd39046, %fd5734, %fd5734, %fd39045;
	sqrt.rn.f64 	%fd39047, %fd39046;
	div.rn.f64 	%fd5735, %fd39044, %fd39047;
	{
	.reg .b32 %temp; 
	mov.b64 	{%temp, %r2352}, %fd5735;
	}
	abs.f64 	%fd5736, %fd5735;
	{
	.reg .b32 %temp; 
	mov.b64 	{%temp, %r10545}, %fd5736;
	}
	setp.gt.s32 	%p3909, %r10545, 1071801957;
	@%p3909 bra 	$L__BB0_3967;
	mul.f64 	%fd39088, %fd5735, %fd5735;
	fma.rn.f64 	%fd39089, %fd39088, 0d3FB0066BDC1895E9, 0dBFB3823B180754AF;
	fma.rn.f64 	%fd39090, %fd39089, %fd39088, 0d3FB11E52CC2F79AE;
	fma.rn.f64 	%fd39091, %fd39090, %fd39088, 0dBF924EAF3526861B;
	fma.rn.f64 	%fd39092, %fd39091, %fd39088, 0d3F91DF02A31E6CB7;
	fma.rn.f64 	%fd39093, %fd39092, %fd39088, 0d3F847D18B0EEC6CC;
	fma.rn.f64 	%fd39094, %fd39093, %fd39088, 0d3F8D0AF961BA53B0;
	fma.rn.f64 	%fd39095, %fd39094, %fd39088, 0d3F91BF7734CF1C48;
	fma.rn.f64 	%fd39096, %fd39095, %fd39088, 0d3F96E91483144EF7;
	fma.rn.f64 	%fd39097, %fd39096, %fd39088, 0d3F9F1C6E0A4F9F81;
	fma.rn.f64 	%fd39098, %fd39097, %fd39088, 0d3FA6DB6DC27FA92B;
	fma.rn.f64 	%fd39099, %fd39098, %fd39088, 0d3FB333333320F91B;
	fma.rn.f64 	%fd39100, %fd39099, %fd39088, 0d3FC5555555555F4D;
	mul.f64 	%fd39101, %fd39088, %fd39100;
	fma.rn.f64 	%fd5737, %fd39101, %fd5736, %fd5736;
	setp.gt.s32 	%p3913, %r2352, -1;
	@%p3913 bra 	$L__BB0_3966;
	mov.f64 	%fd39106, 0d3C91A62633145C07;
	add.rn.f64 	%fd39107, %fd5737, %fd39106;
	mov.f64 	%fd39108, 0d3FF921FB54442D18;
	add.rn.f64 	%fd77316, %fd39108, %fd39107;
	bra.uni 	$L__BB0_3968;
$L__BB0_3966:
	mov.f64 	%fd39102, 0dBC91A62633145C07;
	add.rn.f64 	%fd39103, %fd5737, %fd39102;
	neg.f64 	%fd39104, %fd39103;
	mov.f64 	%fd39105, 0d3FF921FB54442D18;
	add.rn.f64 	%fd77316, %fd39105, %fd39104;
	bra.uni 	$L__BB0_3968;
$L__BB0_3967:
	mov.f64 	%fd39048, 0d3FF0000000000000;
	sub.f64 	%fd39049, %fd39048, %fd5736;
	{
	.reg .b32 %temp; 
	mov.b64 	{%r10546, %temp}, %fd39049;
	}
	{
	.reg .b32 %temp; 
	mov.b64 	{%temp, %r10547}, %fd39049;
	}
	add.s32 	%r10548, %r10547, -1048576;
	mov.b64 	%fd39050, {%r10546, %r10548};
	rsqrt.approx.ftz.f64 	%fd39051, %fd39050;
	{
	.reg .b32 %temp; 
	mov.b64 	{%r10549, %temp}, %fd39051;
	}
	{
	.reg .b32 %temp; 
	mov.b64 	{%temp, %r10550}, %fd39051;
	}
	add.s32 	%r10551, %r10550, -1048576;
	mov.b64 	%fd39052, {%r10549, %r10551};
	mul.f64 	%fd39053, %fd39050, %fd39051;
	neg.f64 	%fd39054, %fd39053;
	fma.rn.f64 	%fd39055, %fd39053, %fd39054, %fd39050;
	fma.rn.f64 	%fd39056, %fd39055, %fd39052, %fd39053;
	neg.f64 	%fd39057, %fd39056;
	fma.rn.f64 	%fd39058, %fd39051, %fd39057, 0d3FF0000000000000;
	fma.rn.f64 	%fd39059, %fd39058, %fd39052, %fd39052;
	fma.rn.f64 	%fd39060, %fd39056, %fd39057, %fd39050;
	fma.rn.f64 	%fd39061, %fd39060, %fd39059, %fd39056;
	{
	.reg .b32 %temp; 
	mov.b64 	{%r10552, %temp}, %fd39061;
	}
	{
	.reg .b32 %temp; 
	mov.b64 	{%temp, %r10553}, %fd39061;
	}
	add.s32 	%r10554, %r10553, 1048576;
	mov.b64 	%fd39062, {%r10552, %r10554};
	fma.rn.f64 	%fd39063, %fd39049, 0d3EC715B371155F70, 0dBEBAC2FE66FAAC4B;
	fma.rn.f64 	%fd39064, %fd39063, %fd39049, 0d3ED9A9B88EFCD9B8;
	fma.rn.f64 	%fd39065, %fd39064, %fd39049, 0d3EDD0F40A8A0C4C3;
	fma.rn.f64 	%fd39066, %fd39065, %fd39049, 0d3EF46D4CFA9E0E1F;
	fma.rn.f64 	%fd39067, %fd39066, %fd39049, 0d3F079C168D1E2422;
	fma.rn.f64 	%fd39068, %fd39067, %fd39049, 0d3F1C9A88C3BCA540;
	fma.rn.f64 	%fd39069, %fd39068, %fd39049, 0d3F31C4E64BD476DF;
	fma.rn.f64 	%fd39070, %fd39069, %fd39049, 0d3F46E8BA60009C8F;
	fma.rn.f64 	%fd39071, %fd39070, %fd39049, 0d3F5F1C71C62B05A2;
	fma.rn.f64 	%fd39072, %fd39071, %fd39049, 0d3F76DB6DB6DC9F2C;
	fma.rn.f64 	%fd39073, %fd39072, %fd39049, 0d3F9333333333329C;
	fma.rn.f64 	%fd39074, %fd39073, %fd39049, 0d3FB5555555555555;
	setp.lt.s32 	%p3910, %r10547, 1;
	mov.f64 	%fd39075, 0d0000000000000000;
	mul.rn.f64 	%fd39076, %fd5736, %fd39075;
	mul.f64 	%fd39077, %fd39049, %fd39074;
	fma.rn.f64 	%fd39078, %fd39077, %fd39062, %fd39062;
	selp.f64 	%fd39079, %fd39076, %fd39078, %p3910;
	setp.lt.s32 	%p3911, %r10547, 0;
	mov.f64 	%fd39080, 0d7FF0000000000000;
	mul.rn.f64 	%fd39081, %fd39079, %fd39080;
	selp.f64 	%fd39082, %fd39081, %fd39079, %p3911;
	setp.lt.s32 	%p3912, %r2352, 0;
	mov.f64 	%fd39083, 0dBCA1A62633145C07;
	add.rn.f64 	%fd39084, %fd39082, %fd39083;
	neg.f64 	%fd39085, %fd39084;
	mov.f64 	%fd39086, 0d400921FB54442D18;
	add.rn.f64 	%fd39087, %fd39086, %fd39085;
	selp.f64 	%fd77316, %fd39087, %fd39082, %p3912;
$L__BB0_3968:
	mul.f64 	%fd39109, %fd77316, 0d404CA5DC1A63C1F5;
	setp.gt.f64 	%p3914, %fd5734, 0d0000000000000000;
	neg.f64 	%fd39110, %fd39109;
	selp.f64 	%fd77332, %fd39110, %fd39109, %p3914;
	setp.eq.s32 	%p3915, %r18609, 1;
	@%p3915 bra 	$L__BB0_3984;
	ld.local.f64 	%fd39111, [%rd10+8];
	mul.f64 	%fd5743, %fd39111, 0d3F91DF46A2529D3A;
	abs.f64 	%fd5744, %fd5743;
	setp.eq.f64 	%p3916, %fd5744, 0d7FF0000000000000;
	@%p3916 bra 	$L__BB0_3973;
	mul.f64 	%fd39112, %fd5743, 0d3FE45F306DC9C883;
	cvt.rni.s32.f64 	%r18613, %fd39112;
	cvt.rn.f64.s32 	%fd39113, %r18613;
	fma.rn.f64 	%fd39114, %fd39113, 0dBFF921FB54442D18, %fd5743;
	fma.rn.f64 	%fd39115, %fd39113, 0dBC91A62633145C00, %fd39114;
	fma.rn.f64 	%fd77318, %fd39113, 0dB97B839A252049C0, %fd39115;
	setp.ltu.f64 	%p3917, %fd5744, 0d41E0000000000000;
	@%p3917 bra 	$L__BB0_3972;
	{ // callseq 503, 0
	.param .b64 param0;
	st.param.f64 	[param0], %fd5743;
	.param .align 16 .b8 retval0[16];
	call.uni (retval0), 
	__internal_trig_reduction_slowpathd, 
	(
	param0
	);
	ld.param.f64 	%fd77318, [retval0];
	ld.param.b32 	%r18613, [retval0+8];
	} // callseq 503
$L__BB0_3972:
	add.s32 	%r18614, %r18613, 1;
	bra.uni 	$L__BB0_3974;
$L__BB0_3973:
	mov.f64 	%fd39117, 0d0000000000000000;
	mul.rn.f64 	%fd77318, %fd5743, %fd39117;
	mov.b32 	%r18614, 1;
$L__BB0_3974:
	shl.b32 	%r10557, %r18614, 6;
	cvt.u64.u32 	%rd3087, %r10557;
	and.b64  	%rd3088, %rd3087, 64;
	mov.u64 	%rd3089, __cudart_sin_cos_coeffs;
	add.s64 	%rd3090, %rd3089, %rd3088;
	mul.rn.f64 	%fd39118, %fd77318, %fd77318;
	and.b32  	%r10558, %r18614, 1;
	setp.eq.b32 	%p3919, %r10558, 1;
	selp.f64 	%fd39119, 0dBDA8FF8320FD8164, 0d3DE5DB65F9785EBA, %p3919;
	ld.global.nc.v2.f64 	{%fd39120, %fd39121}, [%rd3090];
	fma.rn.f64 	%fd39122, %fd39119, %fd39118, %fd39120;
	fma.rn.f64 	%fd39123, %fd39122, %fd39118, %fd39121;
	ld.global.nc.v2.f64 	{%fd39124, %fd39125}, [%rd3090+16];
	fma.rn.f64 	%fd39126, %fd39123, %fd39118, %fd39124;
	fma.rn.f64 	%fd39127, %fd39126, %fd39118, %fd39125;
	ld.global.nc.v2.f64 	{%fd39128, %fd39129}, [%rd3090+32];
	fma.rn.f64 	%fd39130, %fd39127, %fd39118, %fd39128;
	fma.rn.f64 	%fd39131, %fd39130, %fd39118, %fd39129;
	fma.rn.f64 	%fd39132, %fd39131, %fd77318, %fd77318;
	fma.rn.f64 	%fd39133, %fd39131, %fd39118, 0d3FF0000000000000;
	selp.f64 	%fd39134, %fd39133, %fd39132, %p3919;
	and.b32  	%r10559, %r18614, 2;
	setp.eq.s32 	%p3920, %r10559, 0;
	mov.f64 	%fd39135, 0d0000000000000000;
	sub.f64 	%fd39136, %fd39135, %fd39134;
	selp.f64 	%fd5750, %fd39134, %fd39136, %p3920;
	@%p3916 bra 	$L__BB0_3977;
	mul.f64 	%fd39137, %fd5743, 0d3FE45F306DC9C883;
	cvt.rni.s32.f64 	%r18615, %fd39137;
	cvt.rn.f64.s32 	%fd39138, %r18615;
	fma.rn.f64 	%fd39139, %fd39138, 0dBFF921FB54442D18, %fd5743;
	fma.rn.f64 	%fd39140, %fd39138, 0dBC91A62633145C00, %fd39139;
	fma.rn.f64 	%fd77319, %fd39138, 0dB97B839A252049C0, %fd39140;
	setp.ltu.f64 	%p3921, %fd5744, 0d41E0000000000000;
	@%p3921 bra 	$L__BB0_3978;
	{ // callseq 504, 0
	.param .b64 param0;
	st.param.f64 	[param0], %fd5743;
	.param .align 16 .b8 retval0[16];
	call.uni (retval0), 
	__internal_trig_reduction_slowpathd, 
	(
	param0
	);
	ld.param.f64 	%fd77319, [retval0];
	ld.param.b32 	%r18615, [retval0+8];
	} // callseq 504
	bra.uni 	$L__BB0_3978;
$L__BB0_3977:
	mov.f64 	%fd39142, 0d0000000000000000;
	mul.rn.f64 	%fd77319, %fd5743, %fd39142;
	mov.b32 	%r18615, 0;
$L__BB0_3978:
	shl.b32 	%r10562, %r18615, 6;
	cvt.u64.u32 	%rd3091, %r10562;
	and.b64  	%rd3092, %rd3091, 64;
	mov.u64 	%rd3093, __cudart_sin_cos_coeffs;
	add.s64 	%rd3094, %rd3093, %rd3092;
	mul.rn.f64 	%fd39143, %fd77319, %fd77319;
	and.b32  	%r10563, %r18615, 1;
	setp.eq.b32 	%p3922, %r10563, 1;
	selp.f64 	%fd39144, 0dBDA8FF8320FD8164, 0d3DE5DB65F9785EBA, %p3922;
	ld.global.nc.v2.f64 	{%fd39145, %fd39146}, [%rd3094];
	fma.rn.f64 	%fd39147, %fd39144, %fd39143, %fd39145;
	fma.rn.f64 	%fd39148, %fd39147, %fd39143, %fd39146;
	ld.global.nc.v2.f64 	{%fd39149, %fd39150}, [%rd3094+16];
	fma.rn.f64 	%fd39151, %fd39148, %fd39143, %fd39149;
	fma.rn.f64 	%fd39152, %fd39151, %fd39143, %fd39150;
	ld.global.nc.v2.f64 	{%fd39153, %fd39154}, [%rd3094+32];
	fma.rn.f64 	%fd39155, %fd39152, %fd39143, %fd39153;
	fma.rn.f64 	%fd39156, %fd39155, %fd39143, %fd39154;
	fma.rn.f64 	%fd39157, %fd39156, %fd77319, %fd77319;
	fma.rn.f64 	%fd39158, %fd39156, %fd39143, 0d3FF0000000000000;
	selp.f64 	%fd39159, %fd39158, %fd39157, %p3922;
	and.b32  	%r10564, %r18615, 2;
	setp.eq.s32 	%p3923, %r10564, 0;
	mov.f64 	%fd39160, 0d0000000000000000;
	sub.f64 	%fd39161, %fd39160, %fd39159;
	selp.f64 	%fd39162, %fd39159, %fd39161, %p3923;
	mul.f64 	%fd39163, %fd5640, %fd5750;
	fma.rn.f64 	%fd39164, %fd5639, %fd39162, %fd39163;
	fma.rn.f64 	%fd5755, %fd5641, 0d0000000000000000, %fd39164;
	mul.f64 	%fd39165, %fd5640, 0d0000000000000000;
	fma.rn.f64 	%fd39166, %fd5639, 0d0000000000000000, %fd39165;
	add.f64 	%fd39167, %fd39166, %fd5641;
	mul.f64 	%fd39168, %fd39167, %fd39167;
	fma.rn.f64 	%fd39169, %fd5755, %fd5755, %fd39168;
	sqrt.rn.f64 	%fd39170, %fd39169;
	div.rn.f64 	%fd5756, %fd39167, %fd39170;
	{
	.reg .b32 %temp; 
	mov.b64 	{%temp, %r2361}, %fd5756;
	}
	abs.f64 	%fd5757, %fd5756;
	{
	.reg .b32 %temp; 
	mov.b64 	{%temp, %r10565}, %fd5757;
	}
	setp.lt.s32 	%p3924, %r10565, 1071801958;
	@%p3924 bra 	$L__BB0_3980;
	mov.f64 	%fd39171, 0d3FF0000000000000;
	sub.f64 	%fd39172, %fd39171, %fd5757;
	{
	.reg .b32 %temp; 
	mov.b64 	{%r10566, %temp}, %fd39172;
	}
	{
	.reg .b32 %temp; 
	mov.b64 	{%temp, %r10567}, %fd39172;
	}
	add.s32 	%r10568, %r10567, -1048576;
	mov.b64 	%fd39173, {%r10566, %r10568};
	rsqrt.approx.ftz.f64 	%fd39174, %fd39173;
	{
	.reg .b32 %temp; 
	mov.b64 	{%r10569, %temp}, %fd39174;
	}
	{
	.reg .b32 %temp; 
	mov.b64 	{%temp, %r10570}, %fd39174;
	}
	add.s32 	%r10571, %r10570, -1048576;
	mov.b64 	%fd39175, {%r10569, %r10571};
	mul.f64 	%fd39176, %fd39173, %fd39174;
	neg.f64 	%fd39177, %fd39176;
	fma.rn.f64 	%fd39178, %fd39176, %fd39177, %fd39173;
	fma.rn.f64 	%fd39179, %fd39178, %fd39175, %fd39176;
	neg.f64 	%fd39180, %fd39179;
	fma.rn.f64 	%fd39181, %fd39174, %fd39180, 0d3FF0000000000000;
	fma.rn.f64 	%fd39182, %fd39181, %fd39175, %fd39175;
	fma.rn.f64 	%fd39183, %fd39179, %fd39180, %fd39173;
	fma.rn.f64 	%fd39184, %fd39183, %fd39182, %fd39179;
	{
	.reg .b32 %temp; 
	mov.b64 	{%r10572, %temp}, %fd39184;
	}
	{
	.reg .b32 %temp; 
	mov.b64 	{%temp, %r10573}, %fd39184;
	}
	add.s32 	%r10574, %r10573, 1048576;
	mov.b64 	%fd39185, {%r10572, %r10574};
	fma.rn.f64 	%fd39186, %fd39172, 0d3EC715B371155F70, 0dBEBAC2FE66FAAC4B;
	fma.rn.f64 	%fd39187, %fd39186, %fd39172, 0d3ED9A9B88EFCD9B8;
	fma.rn.f64 	%fd39188, %fd39187, %fd39172, 0d3EDD0F40A8A0C4C3;
	fma.rn.f64 	%fd39189, %fd39188, %fd39172, 0d3EF46D4CFA9E0E1F;
	fma.rn.f64 	%fd39190, %fd39189, %fd39172, 0d3F079C168D1E2422;
	fma.rn.f64 	%fd39191, %fd39190, %fd39172, 0d3F1C9A88C3BCA540;
	fma.rn.f64 	%fd39192, %fd39191, %fd39172, 0d3F31C4E64BD476DF;
	fma.rn.f64 	%fd39193, %fd39192, %fd39172, 0d3F46E8BA60009C8F;
	fma.rn.f64 	%fd39194, %fd39193, %fd39172, 0d3F5F1C71C62B05A2;
	fma.rn.f64 	%fd39195, %fd39194, %fd39172, 0d3F76DB6DB6DC9F2C;
	fma.rn.f64 	%fd39196, %fd39195, %fd39172, 0d3F9333333333329C;
	fma.rn.f64 	%fd39197, %fd39196, %fd39172, 0d3FB5555555555555;
	setp.lt.s32 	%p3925, %r10567, 1;
	mov.f64 	%fd39198, 0d0000000000000000;
	mul.rn.f64 	%fd39199, %fd5757, %fd39198;
	mul.f64 	%fd39200, %fd39172, %fd39197;
	fma.rn.f64 	%fd39201, %fd39200, %fd39185, %fd39185;
	selp.f64 	%fd39202, %fd39199, %fd39201, %p3925;
	setp.lt.s32 	%p3926, %r10567, 0;
	mov.f64 	%fd39203, 0d7FF0000000000000;
	mul.rn.f64 	%fd39204, %fd39202, %fd39203;
	selp.f64 	%fd39205, %fd39204, %fd39202, %p3926;
	setp.lt.s32 	%p3927, %r2361, 0;
	mov.f64 	%fd39206, 0dBCA1A62633145C07;
	add.rn.f64 	%fd39207, %fd39205, %fd39206;
	neg.f64 	%fd39208, %fd39207;
	mov.f64 	%fd39209, 0d400921FB54442D18;
	add.rn.f64 	%fd39210, %fd39209, %fd39208;
	selp.f64 	%fd77320, %fd39210, %fd39205, %p3927;
	bra.uni 	$L__BB0_3983;
$L__BB0_3980:
	mul.f64 	%fd39211, %fd5756, %fd5756;
	fma.rn.f64 	%fd39212, %fd39211, 0d3FB0066BDC1895E9, 0dBFB3823B180754AF;
	fma.rn.f64 	%fd39213, %fd39212, %fd39211, 0d3FB11E52CC2F79AE;
	fma.rn.f64 	%fd39214, %fd39213, %fd39211, 0dBF924EAF3526861B;
	fma.rn.f64 	%fd39215, %fd39214, %fd39211, 0d3F91DF02A31E6CB7;
	fma.rn.f64 	%fd39216, %fd39215, %fd39211, 0d3F847D18B0EEC6CC;
	fma.rn.f64 	%fd39217, %fd39216, %fd39211, 0d3F8D0AF961BA53B0;
	fma.rn.f64 	%fd39218, %fd39217, %fd39211, 0d3F91BF7734CF1C48;
	fma.rn.f64 	%fd39219, %fd39218, %fd39211, 0d3F96E91483144EF7;
	fma.rn.f64 	%fd39220, %fd39219, %fd39211, 0d3F9F1C6E0A4F9F81;
	fma.rn.f64 	%fd39221, %fd39220, %fd39211, 0d3FA6DB6DC27FA92B;
	fma.rn.f64 	%fd39222, %fd39221, %fd39211, 0d3FB333333320F91B;
	fma.rn.f64 	%fd39223, %fd39222, %fd39211, 0d3FC5555555555F4D;
	mul.f64 	%fd39224, %fd39211, %fd39223;
	fma.rn.f64 	%fd5759, %fd39224, %fd5757, %fd5757;
	setp.lt.s32 	%p3928, %r2361, 0;
	@%p3928 bra 	$L__BB0_3982;
	mov.f64 	%fd39225, 0dBC91A62633145C07;
	add.rn.f64 	%fd39226, %fd5759, %fd39225;
	neg.f64 	%fd39227, %fd39226;
	mov.f64 	%fd39228, 0d3FF921FB54442D18;
	add.rn.f64 	%fd77320, %fd39228, %fd39227;
	bra.uni 	$L__BB0_3983;
$L__BB0_3982:
	mov.f64 	%fd39229, 0d3C91A62633145C07;
	add.rn.f64 	%fd39230, %fd5759, %fd39229;
	mov.f64 	%fd39231, 0d3FF921FB54442D18;
	add.rn.f64 	%fd77320, %fd39231, %fd39230;
$L__BB0_3983:
	mul.f64 	%fd39232, %fd77320, 0d404CA5DC1A63C1F5;
	setp.gt.f64 	%p3929, %fd5755, 0d0000000000000000;
	neg.f64 	%fd39233, %fd39232;
	selp.f64 	%fd77333, %fd39233, %fd39232, %p3929;
$L__BB0_3984:
	mul.lo.s32 	%r10575, %r18592, 7;
	mul.wide.u32 	%rd3095, %r10575, 8;
	add.s64 	%rd3096, %rd33, %rd3095;
	ld.global.f64 	%fd39234, [%rd3096+32];
	mul.f64 	%fd39235, %fd39234, %fd5639;
	div.rn.f64 	%fd5766, %fd39235, %fd5642;
	mul.f64 	%fd39236, %fd39234, %fd5640;
	div.rn.f64 	%fd5767, %fd39236, %fd5642;
	mul.f64 	%fd39237, %fd39234, %fd5641;
	div.rn.f64 	%fd5768, %fd39237, %fd5642;
	@%p3900 bra 	$L__BB0_4030;
	shl.b32 	%r10576, %r18592, 1;
	or.b32  	%r10577, %r10576, 1;
	cvt.rn.f64.u32 	%fd77327, %r10577;
	abs.f64 	%fd39238, %fd77332;
	mov.f64 	%fd39239, 0d4066800000000000;
	sub.f64 	%fd39240, %fd39239, %fd39238;
	min.f64 	%fd39241, %fd39238, %fd39240;
	setp.lt.f64 	%p3931, %fd39241, %fd5631;
	@%p3931 bra 	$L__BB0_4007;
	mul.f64 	%fd39242, %fd77332, 0d3F91DF46A2529D3A;
	abs.f64 	%fd5770, %fd39242;
	setp.neu.f64 	%p3932, %fd5770, 0d7FF0000000000000;
	@%p3932 bra 	$L__BB0_3988;
	mul.f64 	%fd39250, %fd77332, 0d3F91DF46A2529D3A;
	mov.f64 	%fd39251, 0d0000000000000000;
	mul.rn.f64 	%fd77323, %fd39250, %fd39251;
	mov.b32 	%r18616, 0;
	bra.uni 	$L__BB0_3990;
$L__BB0_3988:
	mul.f64 	%fd39243, %fd77332, 0d3F91DF46A2529D3A;
	mul.f64 	%fd39244, %fd39243, 0d3FE45F306DC9C883;
	cvt.rni.s32.f64 	%r18616, %fd39244;
	cvt.rn.f64.s32 	%fd39245, %r18616;
	fma.rn.f64 	%fd39246, %fd39245, 0dBFF921FB54442D18, %fd39243;
	fma.rn.f64 	%fd39247, %fd39245, 0dBC91A62633145C00, %fd39246;
	fma.rn.f64 	%fd77323, %fd39245, 0dB97B839A252049C0, %fd39247;
	setp.ltu.f64 	%p3933, %fd5770, 0d41E0000000000000;
	@%p3933 bra 	$L__BB0_3990;
	mul.f64 	%fd39248, %fd77332, 0d3F91DF46A2529D3A;
	{ // callseq 505, 0
	.param .b64 param0;
	st.param.f64 	[param0], %fd39248;
	.param .align 16 .b8 retval0[16];
	call.uni (retval0), 
	__internal_trig_reduction_slowpathd, 
	(
	param0
	);
	ld.param.f64 	%fd77323, [retval0];
	ld.param.b32 	%r18616, [retval0+8];
	} // callseq 505
$L__BB0_3990:
	ld.param.u64 	%rd8031, [_Z8FitGrainPdPiS0_S_S_S0_S0_S_S_S_S_S_S_S_S_S_S_S_S__param_0];
	shl.b32 	%r10580, %r18616, 6;
	cvt.u64.u32 	%rd3097, %r10580;
	and.b64  	%rd3098, %rd3097, 64;
	mov.u64 	%rd3099, __cudart_sin_cos_coeffs;
	add.s64 	%rd3100, %rd3099, %rd3098;
	mul.rn.f64 	%fd39252, %fd77323, %fd77323;
	and.b32  	%r10581, %r18616, 1;
	setp.eq.b32 	%p3935, %r10581, 1;
	selp.f64 	%fd39253, 0dBDA8FF8320FD8164, 0d3DE5DB65F9785EBA, %p3935;
	ld.global.nc.v2.f64 	{%fd39254, %fd39255}, [%rd3100];
	fma.rn.f64 	%fd39256, %fd39253, %fd39252, %fd39254;
	fma.rn.f64 	%fd39257, %fd39256, %fd39252, %fd39255;
	ld.global.nc.v2.f64 	{%fd39258, %fd39259}, [%rd3100+16];
	fma.rn.f64 	%fd39260, %fd39257, %fd39252, %fd39258;
	fma.rn.f64 	%fd39261, %fd39260, %fd39252, %fd39259;
	ld.global.nc.v2.f64 	{%fd39262, %fd39263}, [%rd3100+32];
	fma.rn.f64 	%fd39264, %fd39261, %fd39252, %fd39262;
	fma.rn.f64 	%fd39265, %fd39264, %fd39252, %fd39263;
	fma.rn.f64 	%fd39266, %fd39265, %fd77323, %fd77323;
	fma.rn.f64 	%fd39267, %fd39265, %fd39252, 0d3FF0000000000000;
	selp.f64 	%fd39268, %fd39267, %fd39266, %p3935;
	and.b32  	%r10582, %r18616, 2;
	setp.eq.s32 	%p3936, %r10582, 0;
	mov.f64 	%fd39269, 0d0000000000000000;
	sub.f64 	%fd39270, %fd39269, %fd39268;
	selp.f64 	%fd39271, %fd39268, %fd39270, %p3936;
	mul.lo.s32 	%r10583, %r18592, 7;
	mul.wide.u32 	%rd3101, %r10583, 8;
	add.s64 	%rd3102, %rd33, %rd3101;
	ld.global.f64 	%fd39272, [%rd3102+24];
	cvt.rzi.s32.f64 	%r10584, %fd39272;
	cvta.to.global.u64 	%rd3103, %rd8031;
	mul.wide.s32 	%rd3104, %r10584, 8;
	add.s64 	%rd3105, %rd3103, %rd3104;
	ld.global.f64 	%fd5775, [%rd3105+40];
	neg.f64 	%fd39273, %fd5775;
	mul.f64 	%fd5776, %fd39271, %fd39273;
	@%p3932 bra 	$L__BB0_3992;
	mul.f64 	%fd39281, %fd77332, 0d3F91DF46A2529D3A;
	mov.f64 	%fd39282, 0d0000000000000000;
	mul.rn.f64 	%fd77325, %fd39281, %fd39282;
	mov.b32 	%r18618, 1;
	bra.uni 	$L__BB0_3995;
$L__BB0_3992:
	mul.f64 	%fd39274, %fd77332, 0d3F91DF46A2529D3A;
	mul.f64 	%fd39275, %fd39274, 0d3FE45F306DC9C883;
	cvt.rni.s32.f64 	%r18617, %fd39275;
	cvt.rn.f64.s32 	%fd39276, %r18617;
	fma.rn.f64 	%fd39277, %fd39276, 0dBFF921FB54442D18, %fd39274;
	fma.rn.f64 	%fd39278, %fd39276, 0dBC91A62633145C00, %fd39277;
	fma.rn.f64 	%fd77325, %fd39276, 0dB97B839A252049C0, %fd39278;
	setp.ltu.f64 	%p3937, %fd5770, 0d41E0000000000000;
	@%p3937 bra 	$L__BB0_3994;
	mul.f64 	%fd39279, %fd77332, 0d3F91DF46A2529D3A;
	{ // callseq 506, 0
	.param .b64 param0;
	st.param.f64 	[param0], %fd39279;
	.param .align 16 .b8 retval0[16];
	call.uni (retval0), 
	__internal_trig_reduction_slowpathd, 
	(
	param0
	);
	ld.param.f64 	%fd77325, [retval0];
	ld.param.b32 	%r18617, [retval0+8];
	} // callseq 506
$L__BB0_3994:
	add.s32 	%r18618, %r18617, 1;
$L__BB0_3995:
	setp.lt.s32 	%p3938, %r2298, 1;
	shl.b32 	%r10587, %r18618, 6;
	cvt.u64.u32 	%rd3106, %r10587;
	and.b64  	%rd3107, %rd3106, 64;
	mov.u64 	%rd3108, __cudart_sin_cos_coeffs;
	add.s64 	%rd3109, %rd3108, %rd3107;
	mul.rn.f64 	%fd39283, %fd77325, %fd77325;
	and.b32  	%r10588, %r18618, 1;
	setp.eq.b32 	%p3939, %r10588, 1;
	selp.f64 	%fd39284, 0dBDA8FF8320FD8164, 0d3DE5DB65F9785EBA, %p3939;
	ld.global.nc.v2.f64 	{%fd39285, %fd39286}, [%rd3109];
	fma.rn.f64 	%fd39287, %fd39284, %fd39283, %fd39285;
	fma.rn.f64 	%fd39288, %fd39287, %fd39283, %fd39286;
	ld.global.nc.v2.f64 	{%fd39289, %fd39290}, [%rd3109+16];
	fma.rn.f64 	%fd39291, %fd39288, %fd39283, %fd39289;
	fma.rn.f64 	%fd39292, %fd39291, %fd39283, %fd39290;
	ld.global.nc.v2.f64 	{%fd39293, %fd39294}, [%rd3109+32];
	fma.rn.f64 	%fd39295, %fd39292, %fd39283, %fd39293;
	fma.rn.f64 	%fd39296, %fd39295, %fd39283, %fd39294;
	fma.rn.f64 	%fd39297, %fd39296, %fd77325, %fd77325;
	fma.rn.f64 	%fd39298, %fd39296, %fd39283, 0d3FF0000000000000;
	selp.f64 	%fd39299, %fd39298, %fd39297, %p3939;
	and.b32  	%r10589, %r18618, 2;
	setp.eq.s32 	%p3940, %r10589, 0;
	mov.f64 	%fd39300, 0d0000000000000000;
	sub.f64 	%fd39301, %fd39300, %fd39299;
	selp.f64 	%fd39302, %fd39299, %fd39301, %p3940;
	mul.f64 	%fd5782, %fd5775, %fd39302;
	@%p3938 bra 	$L__BB0_4004;
	ld.local.f64 	%fd77326, [%rd10];
	mov.b32 	%r18619, 0;
$L__BB0_3997:
	ld.param.u64 	%rd8338, [_Z8FitGrainPdPiS0_S_S_S0_S0_S_S_S_S_S_S_S_S_S_S_S_S__param_3];
	mul.lo.s32 	%r10591, %r18619, 6;
	cvta.to.global.u64 	%rd3110, %rd8338;
	mul.wide.u32 	%rd3111, %r10591, 8;
	add.s64 	%rd3112, %rd3110, %rd3111;
	ld.global.f64 	%fd39303, [%rd3112+32];
	setp.leu.f64 	%p3941, %fd77326, %fd39303;
	@%p3941 bra 	$L__BB0_4003;
	ld.param.u64 	%rd8339, [_Z8FitGrainPdPiS0_S_S_S0_S0_S_S_S_S_S_S_S_S_S_S_S_S__param_3];
	cvta.to.global.u64 	%rd3113, %rd8339;
	mul.lo.s32 	%r10592, %r18619, 6;
	mul.wide.u32 	%rd3114, %r10592, 8;
	add.s64 	%rd3115, %rd3113, %rd3114;
	ld.global.f64 	%fd39304, [%rd3115+40];
	setp.geu.f64 	%p3942, %fd77326, %fd39304;
	@%p3942 bra 	$L__BB0_4003;
	ld.param.u64 	%rd8340, [_Z8FitGrainPdPiS0_S_S_S0_S0_S_S_S_S_S_S_S_S_S_S_S_S__param_3];
	cvta.to.global.u64 	%rd3116, %rd8340;
	mul.lo.s32 	%r10593, %r18619, 6;
	mul.wide.u32 	%rd3117, %r10593, 8;
	add.s64 	%rd3118, %rd3116, %rd3117;
	ld.global.f64 	%fd39305, [%rd3118];
	setp.leu.f64 	%p3943, %fd5776, %fd39305;
	@%p3943 bra 	$L__BB0_4003;
	ld.param.u64 	%rd8341, [_Z8FitGrainPdPiS0_S_S_S0_S0_S_S_S_S_S_S_S_S_S_S_S_S__param_3];
	cvta.to.global.u64 	%rd3119, %rd8341;
	mul.lo.s32 	%r10594, %r18619, 6;
	mul.wide.u32 	%rd3120, %r10594, 8;
	add.s64 	%rd3121, %rd3119, %rd3120;
	ld.global.f64 	%fd39306, [%rd3121+8];
	setp.geu.f64 	%p3944, %fd5776, %fd39306;
	@%p3944 bra 	$L__BB0_4003;
	ld.param.u64 	%rd8342, [_Z8FitGrainPdPiS0_S_S_S0_S0_S_S_S_S_S_S_S_S_S_S_S_S__param_3];
	cvta.to.global.u64 	%rd3122, %rd8342;
	mul.lo.s32 	%r10595, %r18619, 6;
	mul.wide.u32 	%rd3123, %r10595, 8;
	add.s64 	%rd3124, %rd3122, %rd3123;
	ld.global.f64 	%fd39307, [%rd3124+16];
	setp.leu.f64 	%p3945, %fd5782, %fd39307;
	@%p3945 bra 	$L__BB0_4003;
	ld.param.u64 	%rd8343, [_Z8FitGrainPdPiS0_S_S_S0_S0_S_S_S_S_S_S_S_S_S_S_S_S__param_3];
	cvta.to.global.u64 	%rd3125, %rd8343;
	mul.lo.s32 	%r10597, %r18619, 6;
	mul.wide.u32 	%rd3126, %r10597, 8;
	add.s64 	%rd3127, %rd3125, %rd3126;
	ld.global.f64 	%fd39308, [%rd3127+24];
	setp.lt.f64 	%p3946, %fd5782, %fd39308;
	mov.b32 	%r18630, 1;
	@%p3946 bra 	$L__BB0_4006;
$L__BB0_4003:
	add.s32 	%r18619, %r18619, 1;
	setp.ne.s32 	%p3947, %r18619, %r2298;
	mov.b32 	%r18630, 0;
	@%p3947 bra 	$L__BB0_3997;
$L__BB0_4004:
	mov.u32 	%r2372, %r18630;
	shl.b32 	%r10600, %r18592, 1;
	or.b32  	%r10601, %r10600, 1;
	cvt.rn.f64.u32 	%fd77327, %r10601;
	setp.eq.s32 	%p3948, %r2372, 0;
	mov.b32 	%r18630, 0;
	@%p3948 bra 	$L__BB0_4007;
	ld.local.f64 	%fd77326, [%rd10];
	mov.u32 	%r18630, %r2372;
$L__BB0_4006:
	shl.b32 	%r10602, %r18631, 3;
	mul.wide.s32 	%rd3128, %r10602, 8;
	add.s64 	%rd3129, %rd31, %rd3128;
	st.global.f64 	[%rd3129], %fd5776;
	st.global.f64 	[%rd3129+8], %fd5782;
	st.global.f64 	[%rd3129+16], %fd77326;
	st.global.f64 	[%rd3129+24], %fd5766;
	st.global.f64 	[%rd3129+32], %fd5767;
	st.global.f64 	[%rd3129+40], %fd5768;
	mul.lo.s32 	%r10603, %r18592, 7;
	mul.wide.u32 	%rd3130, %r10603, 8;
	add.s64 	%rd3131, %rd33, %rd3130;
	ld.global.f64 	%fd39309, [%rd3131+24];
	st.global.f64 	[%rd3129+48], %fd39309;
	shl.b32 	%r10604, %r18592, 1;
	or.b32  	%r10605, %r10604, 1;
	cvt.rn.f64.u32 	%fd39310, %r10605;
	st.global.f64 	[%rd3129+56], %fd39310;
	add.f64 	%fd77327, %fd39310, 0d3FF0000000000000;
	add.s32 	%r18631, %r18631, 1;
$L__BB0_4007:
	setp.eq.s32 	%p3949, %r18609, 1;
	@%p3949 bra 	$L__BB0_4030;
	abs.f64 	%fd39311, %fd77333;
	mov.f64 	%fd39312, 0d4066800000000000;
	sub.f64 	%fd39313, %fd39312, %fd39311;
	min.f64 	%fd39314, %fd39311, %fd39313;
	setp.lt.f64 	%p3950, %fd39314, %fd5631;
	@%p3950 bra 	$L__BB0_4030;
	mul.f64 	%fd39315, %fd77333, 0d3F91DF46A2529D3A;
	abs.f64 	%fd5789, %fd39315;
	setp.eq.f64 	%p3951, %fd5789, 0d7FF0000000000000;
	@%p3951 bra 	$L__BB0_4012;
	mul.f64 	%fd39316, %fd77333, 0d3F91DF46A2529D3A;
	mul.f64 	%fd39317, %fd39316, 0d3FE45F306DC9C883;
	cvt.rni.s32.f64 	%r18624, %fd39317;
	cvt.rn.f64.s32 	%fd39318, %r18624;
	fma.rn.f64 	%fd39319, %fd39318, 0dBFF921FB54442D18, %fd39316;
	fma.rn.f64 	%fd39320, %fd39318, 0dBC91A62633145C00, %fd39319;
	fma.rn.f64 	%fd77328, %fd39318, 0dB97B839A252049C0, %fd39320;
	setp.ltu.f64 	%p3952, %fd5789, 0d41E0000000000000;
	@%p3952 bra 	$L__BB0_4013;
	mul.f64 	%fd39321, %fd77333, 0d3F91DF46A2529D3A;
	{ // callseq 507, 0
	.param .b64 param0;
	st.param.f64 	[param0], %fd39321;
	.param .align 16 .b8 retval0[16];
	call.uni (retval0), 
	__internal_trig_reduction_slowpathd, 
	(
	param0
	);
	ld.param.f64 	%fd77328, [retval0];
	ld.param.b32 	%r18624, [retval0+8];
	} // callseq 507
	bra.uni 	$L__BB0_4013;
$L__BB0_4012:
	mul.f64 	%fd39323, %fd77333, 0d3F91DF46A2529D3A;
	mov.f64 	%fd39324, 0d0000000000000000;
	mul.rn.f64 	%fd77328, %fd39323, %fd39324;
	mov.b32 	%r18624, 0;
$L__BB0_4013:
	ld.param.u64 	%rd8032, [_Z8FitGrainPdPiS0_S_S_S0_S0_S_S_S_S_S_S_S_S_S_S_S_S__param_0];
	shl.b32 	%r10608, %r18624, 6;
	cvt.u64.u32 	%rd3132, %r10608;
	and.b64  	%rd3133, %rd3132, 64;
	mov.u64 	%rd3134, __cudart_sin_cos_coeffs;
	add.s64 	%rd3135, %rd3134, %rd3133;
	mul.rn.f64 	%fd39325, %fd77328, %fd77328;
	and.b32  	%r10609, %r18624, 1;
	setp.eq.b32 	%p3954, %r10609, 1;
	selp.f64 	%fd39326, 0dBDA8FF8320FD8164, 0d3DE5DB65F9785EBA, %p3954;
	ld.global.nc.v2.f64 	{%fd39327, %fd39328}, [%rd3135];
	fma.rn.f64 	%fd39329, %fd39326, %fd39325, %fd39327;
	fma.rn.f64 	%fd39330, %fd39329, %fd39325, %fd39328;
	ld.global.nc.v2.f64 	{%fd39331, %fd39332}, [%rd3135+16];
	fma.rn.f64 	%fd39333, %fd39330, %fd39325, %fd39331;
	fma.rn.f64 	%fd39334, %fd39333, %fd39325, %fd39332;
	ld.global.nc.v2.f64 	{%fd39335, %fd39336}, [%rd3135+32];
	fma.rn.f64 	%fd39337, %fd39334, %fd39325, %fd39335;
	fma.rn.f64 	%fd39338, %fd39337, %fd39325, %fd39336;
	fma.rn.f64 	%fd39339, %fd39338, %fd77328, %fd77328;
	fma.rn.f64 	%fd39340, %fd39338, %fd39325, 0d3FF0000000000000;
	selp.f64 	%fd39341, %fd39340, %fd39339, %p3954;
	and.b32  	%r10610, %r18624, 2;
	setp.eq.s32 	%p3955, %r10610, 0;
	mov.f64 	%fd39342, 0d0000000000000000;
	sub.f64 	%fd39343, %fd39342, %fd39341;
	selp.f64 	%fd39344, %fd39341, %fd39343, %p3955;
	mul.lo.s32 	%r10611, %r18592, 7;
	mul.wide.u32 	%rd3136, %r10611, 8;
	add.s64 	%rd3137, %rd33, %rd3136;
	ld.global.f64 	%fd39345, [%rd3137+24];
	cvt.rzi.s32.f64 	%r10612, %fd39345;
	cvta.to.global.u64 	%rd3138, %rd8032;
	mul.wide.s32 	%rd3139, %r10612, 8;
	add.s64 	%rd3140, %rd3138, %rd3139;
	ld.global.f64 	%fd5794, [%rd3140+40];
	neg.f64 	%fd39346, %fd5794;
	mul.f64 	%fd5795, %fd39344, %fd39346;
	@%p3951 bra 	$L__BB0_4017;
	mul.f64 	%fd39347, %fd77333, 0d3F91DF46A2529D3A;
	mul.f64 	%fd39348, %fd39347, 0d3FE45F306DC9C883;
	cvt.rni.s32.f64 	%r18625, %fd39348;
	cvt.rn.f64.s32 	%fd39349, %r18625;
	fma.rn.f64 	%fd39350, %fd39349, 0dBFF921FB54442D18, %fd39347;
	fma.rn.f64 	%fd39351, %fd39349, 0dBC91A62633145C00, %fd39350;
	fma.rn.f64 	%fd77330, %fd39349, 0dB97B839A252049C0, %fd39351;
	setp.ltu.f64 	%p3956, %fd5789, 0d41E0000000000000;
	@%p3956 bra 	$L__BB0_4016;
	mul.f64 	%fd39352, %fd77333, 0d3F91DF46A2529D3A;
	{ // callseq 508, 0
	.param .b64 param0;
	st.param.f64 	[param0], %fd39352;
	.param .align 16 .b8 retval0[16];
	call.uni (retval0), 
	__internal_trig_reduction_slowpathd, 
	(
	param0
	);
	ld.param.f64 	%fd77330, [retval0];
	ld.param.b32 	%r18625, [retval0+8];
	} // callseq 508
$L__BB0_4016:
	add.s32 	%r18626, %r18625, 1;
	bra.uni 	$L__BB0_4018;
$L__BB0_4017:
	mul.f64 	%fd39354, %fd77333, 0d3F91DF46A2529D3A;
	mov.f64 	%fd39355, 0d0000000000000000;
	mul.rn.f64 	%fd77330, %fd39354, %fd39355;
	mov.b32 	%r18626, 1;
$L__BB0_4018:
	setp.lt.s32 	%p3957, %r2298, 1;
	shl.b32 	%r10615, %r18626, 6;
	cvt.u64.u32 	%rd3141, %r10615;
	and.b64  	%rd3142, %rd3141, 64;
	mov.u64 	%rd3143, __cudart_sin_cos_coeffs;
	add.s64 	%rd3144, %rd3143, %rd3142;
	mul.rn.f64 	%fd39356, %fd77330, %fd77330;
	and.b32  	%r10616, %r18626, 1;
	setp.eq.b32 	%p3958, %r10616, 1;
	selp.f64 	%fd39357, 0dBDA8FF8320FD8164, 0d3DE5DB65F9785EBA, %p3958;
	ld.global.nc.v2.f64 	{%fd39358, %fd39359}, [%rd3144];
	fma.rn.f64 	%fd39360, %fd39357, %fd39356, %fd39358;
	fma.rn.f64 	%fd39361, %fd39360, %fd39356, %fd39359;
	ld.global.nc.v2.f64 	{%fd39362, %fd39363}, [%rd3144+16];
	fma.rn.f64 	%fd39364, %fd39361, %fd39356, %fd39362;
	fma.rn.f64 	%fd39365, %fd39364, %fd39356, %fd39363;
	ld.global.nc.v2.f64 	{%fd39366, %fd39367}, [%rd3144+32];
	fma.rn.f64 	%fd39368, %fd39365, %fd39356, %fd39366;
	fma.rn.f64 	%fd39369, %fd39368, %fd39356, %fd39367;
	fma.rn.f64 	%fd39370, %fd39369, %fd77330, %fd77330;
	fma.rn.f64 	%fd39371, %fd39369, %fd39356, 0d3FF0000000000000;
	selp.f64 	%fd39372, %fd39371, %fd39370, %p3958;
	and.b32  	%r10617, %r18626, 2;
	setp.eq.s32 	%p3959, %r10617, 0;
	mov.f64 	%fd39373, 0d0000000000000000;
	sub.f64 	%fd39374, %fd39373, %fd39372;
	selp.f64 	%fd39375, %fd39372, %fd39374, %p3959;
	mul.f64 	%fd5801, %fd5794, %fd39375;
	@%p3957 bra 	$L__BB0_4027;
	ld.local.f64 	%fd77331, [%rd10+8];
	mov.b32 	%r18627, 0;
$L__BB0_4020:
	ld.param.u64 	%rd8344, [_Z8FitGrainPdPiS0_S_S_S0_S0_S_S_S_S_S_S_S_S_S_S_S_S__param_3];
	mul.lo.s32 	%r10619, %r18627, 6;
	cvta.to.global.u64 	%rd3145, %rd8344;
	mul.wide.u32 	%rd3146, %r10619, 8;
	add.s64 	%rd3147, %rd3145, %rd3146;
	ld.global.f64 	%fd39376, [%rd3147+32];
	setp.leu.f64 	%p3960, %fd77331, %fd39376;
	@%p3960 bra 	$L__BB0_4026;
	ld.param.u64 	%rd8345, [_Z8FitGrainPdPiS0_S_S_S0_S0_S_S_S_S_S_S_S_S_S_S_S_S__param_3];
	cvta.to.global.u64 	%rd3148, %rd8345;
	mul.lo.s32 	%r10620, %r18627, 6;
	mul.wide.u32 	%rd3149, %r10620, 8;
	add.s64 	%rd3150, %rd3148, %rd3149;
	ld.global.f64 	%fd39377, [%rd3150+40];
	setp.geu.f64 	%p3961, %fd77331, %fd39377;
	@%p3961 bra 	$L__BB0_4026;
	ld.param.u64 	%rd8346, [_Z8FitGrainPdPiS0_S_S_S0_S0_S_S_S_S_S_S_S_S_S_S_S_S__param_3];
	cvta.to.global.u64 	%rd3151, %rd8346;
	mul.lo.s32 	%r10621, %r18627, 6;
	mul.wide.u32 	%rd3152, %r10621, 8;
	add.s64 	%rd3153, %rd3151, %rd3152;
	ld.global.f64 	%fd39378, [%rd3153];
	setp.leu.f64 	%p3962, %fd5795, %fd39378;
	@%p3962 bra 	$L__BB0_4026;
	ld.param.u64 	%rd8347, [_Z8FitGrainPdPiS0_S_S_S0_S0_S_S_S_S_S_S_S_S_S_S_S_S__param_3];
	cvta.to.global.u64 	%rd3154, %rd8347;
	mul.lo.s32 	%r10622, %r18627, 6;
	mul.wide.u32 	%rd3155, %r10622, 8;
	add.s64 	%rd3156, %rd3154, %rd3155;
	ld.global.f64 	%fd39379, [%rd3156+8];
	setp.geu.f64 	%p3963, %fd5795, %fd39379;
	@%p3963 bra 	$L__BB0_4026;
	ld.param.u64 	%rd8348, [_Z8FitGrainPdPiS0_S_S_S0_S0_S_S_S_S_S_S_S_S_S_S_S_S__param_3];
	cvta.to.global.u64 	%rd3157, %rd8348;
	mul.lo.s32 	%r10623, %r18627, 6;
	mul.wide.u32 	%rd3158, %r10623, 8;
	add.s64 	%rd3159, %rd3157, %rd3158;
	ld.global.f64 	%fd39380, [%rd3159+16];
	setp.leu.f64 	%p3964, %fd5801, %fd39380;
	@%p3964 bra 	$L__BB0_4026;
	ld.param.u64 	%rd8349, [_Z8FitGrainPdPiS0_S_S_S0_S0_S_S_S_S_S_S_S_S_S_S_S_S__param_3];
	cvta.to.global.u64 	%rd3160, %rd8349;
	mul.lo.s32 	%r10625, %r18627, 6;
	mul.wide.u32 	%rd3161, %r10625, 8;
	add.s64 	%rd3162, %rd3160, %rd3161;
	ld.global.f64 	%fd39381, [%rd3162+24];
	setp.lt.f64 	%p3965, %fd5801, %fd39381;
	mov.b32 	%r18630, 1;
	@%p3965 bra 	$L__BB0_4029;
$L__BB0_4026:
	add.s32 	%r18627, %r18627, 1;
	setp.ne.s32 	%p3966, %r18627, %r2298;
	mov.b32 	%r18630, 0;
	@%p3966 bra 	$L__BB0_4020;
$L__BB0_4027:
	mov.u32 	%r2387, %r18630;
	setp.eq.s32 	%p3967, %r2387, 0;
	mov.b32 	%r18630, 0;
	@%p3967 bra 	$L__BB0_4030;
	ld.local.f64 	%fd77331, [%rd10+8];
	mov.u32 	%r18630, %r2387;
$L__BB0_4029:
	shl.b32 	%r10628, %r18631, 3;
	mul.wide.s32 	%rd3163, %r10628, 8;
	add.s64 	%rd3164, %rd31, %rd3163;
	st.global.f64 	[%rd3164], %fd5795;
	st.global.f64 	[%rd3164+8], %fd5801;
	st.global.f64 	[%rd3164+16], %fd77331;
	st.global.f64 	[%rd3164+24], %fd5766;
	st.global.f64 	[%rd3164+32], %fd5767;
	st.global.f64 	[%rd3164+40], %fd5768;
	mul.lo.s32 	%r10629, %r18592, 7;
	mul.wide.u32 	%rd3165, %r10629, 8;
	add.s64 	%rd3166, %rd33, %rd3165;
	ld.global.f64 	%fd39382, [%rd3166+24];
	st.global.f64 	[%rd3164+48], %fd39382;
	st.global.f64 	[%rd3164+56], %fd77327;
	add.s32 	%r18631, %r18631, 1;
$L__BB0_4030:
	ld.param.u64 	%rd8176, [_Z8FitGrainPdPiS0_S_S_S0_S0_S_S_S_S_S_S_S_S_S_S_S_S__param_2];
	add.s32 	%r18592, %r18592, 1;
	cvta.to.global.u64 	%rd3167, %rd8176;
	ld.global.u32 	%r10630, [%rd3167+4];
	setp.lt.s32 	%p3968, %r18592, %r10630;
	@%p3968 bra 	$L__BB0_3885;
$L__BB0_4031:
	setp.lt.s32 	%p3969, %r1, 1;
	mov.f64 	%fd77334, 0d0000000000000000;
	@%p3969 bra 	$L__BB0_4044;
	mov.f64 	%fd77334, 0d0000000000000000;
	mov.b32 	%r18633, 0;
$L__BB0_4033:
	ld.param.u64 	%rd8654, [_Z8FitGrainPdPiS0_S_S_S0_S0_S_S_S_S_S_S_S_S_S_S_S_S__param_17];
	setp.lt.s32 	%p3970, %r18631, 1;
	mul.lo.s32 	%r10632, %r18633, 6;
	cvta.to.global.u64 	%rd3168, %rd8654;
	mul.lo.s32 	%r10633, %r2, 6;
	mul.wide.s32 	%rd3169, %r10633, 8;
	add.s64 	%rd3170, %rd3168, %rd3169;
	mul.wide.u32 	%rd3171, %r10632, 8;
	add.s64 	%rd3172, %rd3170, %rd3171;
	ld.global.f64 	%fd39385, [%rd3172+40];
	cvt.rzi.s32.f64 	%r2395, %fd39385;
	@%p3970 bra 	$L__BB0_4043;
	mov.b32 	%r18634, 0;
	bra.uni 	$L__BB0_4036;
$L__BB0_4035:
	add.s32 	%r18634, %r18634, 1;
	setp.eq.s32 	%p3972, %r18634, %r18631;
	@%p3972 bra 	$L__BB0_4043;
$L__BB0_4036:
	shl.b32 	%r10635, %r18634, 3;
	mul.wide.u32 	%rd3173, %r10635, 8;
	add.s64 	%rd3174, %rd31, %rd3173;
	ld.global.f64 	%fd39386, [%rd3174+56];
	cvt.rzi.s32.f64 	%r10636, %fd39386;
	setp.ne.s32 	%p3971, %r10636, %r2395;
	@%p3971 bra 	$L__BB0_4035;
	ld.param.u64 	%rd8655, [_Z8FitGrainPdPiS0_S_S_S0_S0_S_S_S_S_S_S_S_S_S_S_S_S__param_17];
	shl.b32 	%r10637, %r18634, 3;
	mul.wide.u32 	%rd3175, %r10637, 8;
	add.s64 	%rd3176, %rd31, %rd3175;
	cvta.to.global.u64 	%rd3177, %rd8655;
	mul.lo.s32 	%r10638, %r2, 6;
	mul.wide.s32 	%rd3178, %r10638, 8;
	add.s64 	%rd3179, %rd3177, %rd3178;
	mul.lo.s32 	%r10639, %r18633, 6;
	mul.wide.u32 	%rd3180, %r10639, 8;
	add.s64 	%rd3181, %rd3179, %rd3180;
	ld.global.f64 	%fd39387, [%rd3181+16];
	ld.global.f64 	%fd39388, [%rd3176+24];
	ld.global.f64 	%fd39389, [%rd3181+24];
	ld.global.f64 	%fd39390, [%rd3176+32];
	mul.f64 	%fd39391, %fd39389, %fd39390;
	fma.rn.f64 	%fd39392, %fd39387, %fd39388, %fd39391;
	ld.global.f64 	%fd39393, [%rd3181+32];
	ld.global.f64 	%fd39394, [%rd3176+40];
	fma.rn.f64 	%fd39395, %fd39393, %fd39394, %fd39392;
	mul.f64 	%fd39396, %fd39389, %fd39389;
	fma.rn.f64 	%fd39397, %fd39387, %fd39387, %fd39396;
	fma.rn.f64 	%fd39398, %fd39393, %fd39393, %fd39397;
	sqrt.rn.f64 	%fd39399, %fd39398;
	mul.f64 	%fd39400, %fd39390, %fd39390;
	fma.rn.f64 	%fd39401, %fd39388, %fd39388, %fd39400;
	fma.rn.f64 	%fd39402, %fd39394, %fd39394, %fd39401;
	sqrt.rn.f64 	%fd39403, %fd39402;
	mul.f64 	%fd39404, %fd39399, %fd39403;
	div.rn.f64 	%fd39405, %fd39395, %fd39404;
	setp.gt.f64 	%p3973, %fd39405, 0d3FF0000000000000;
	selp.f64 	%fd39406, 0d3FF0000000000000, %fd39405, %p3973;
	setp.lt.f64 	%p3974, %fd39406, 0dBFF0000000000000;
	selp.f64 	%fd5808, 0dBFF0000000000000, %fd39406, %p3974;
	{
	.reg .b32 %temp; 
	mov.b64 	{%temp, %r2398}, %fd5808;
	}
	abs.f64 	%fd5809, %fd5808;
	{
	.reg .b32 %temp; 
	mov.b64 	{%temp, %r10640}, %fd5809;
	}
	setp.gt.s32 	%p3975, %r10640, 1071801957;
	@%p3975 bra 	$L__BB0_4041;
	mul.f64 	%fd39447, %fd5808, %fd5808;
	fma.rn.f64 	%fd39448, %fd39447, 0d3FB0066BDC1895E9, 0dBFB3823B180754AF;
	fma.rn.f64 	%fd39449, %fd39448, %fd39447, 0d3FB11E52CC2F79AE;
	fma.rn.f64 	%fd39450, %fd39449, %fd39447, 0dBF924EAF3526861B;
	fma.rn.f64 	%fd39451, %fd39450, %fd39447, 0d3F91DF02A31E6CB7;
	fma.rn.f64 	%fd39452, %fd39451, %fd39447, 0d3F847D18B0EEC6CC;
	fma.rn.f64 	%fd39453, %fd39452, %fd39447, 0d3F8D0AF961BA53B0;
	fma.rn.f64 	%fd39454, %fd39453, %fd39447, 0d3F91BF7734CF1C48;
	fma.rn.f64 	%fd39455, %fd39454, %fd39447, 0d3F96E91483144EF7;
	fma.rn.f64 	%fd39456, %fd39455, %fd39447, 0d3F9F1C6E0A4F9F81;
	fma.rn.f64 	%fd39457, %fd39456, %fd39447, 0d3FA6DB6DC27FA92B;
	fma.rn.f64 	%fd39458, %fd39457, %fd39447, 0d3FB333333320F91B;
	fma.rn.f64 	%fd39459, %fd39458, %fd39447, 0d3FC5555555555F4D;
	mul.f64 	%fd39460, %fd39447, %fd39459;
	fma.rn.f64 	%fd5810, %fd39460, %fd5809, %fd5809;
	setp.gt.s32 	%p3979, %r2398, -1;
	@%p3979 bra 	$L__BB0_4040;
	mov.f64 	%fd39465, 0d3C91A62633145C07;
	add.rn.f64 	%fd39466, %fd5810, %fd39465;
	mov.f64 	%fd39467, 0d3FF921FB54442D18;
	add.rn.f64 	%fd77335, %fd39467, %fd39466;
	bra.uni 	$L__BB0_4042;
$L__BB0_4040:
	mov.f64 	%fd39461, 0dBC91A62633145C07;
	add.rn.f64 	%fd39462, %fd5810, %fd39461;
	neg.f64 	%fd39463, %fd39462;
	mov.f64 	%fd39464, 0d3FF921FB54442D18;
	add.rn.f64 	%fd77335, %fd39464, %fd39463;
	bra.uni 	$L__BB0_4042;
$L__BB0_4041:
	mov.f64 	%fd39407, 0d3FF0000000000000;
	sub.f64 	%fd39408, %fd39407, %fd5809;
	{
	.reg .b32 %temp; 
	mov.b64 	{%r10641, %temp}, %fd39408;
	}
	{
	.reg .b32 %temp; 
	mov.b64 	{%temp, %r10642}, %fd39408;
	}
	add.s32 	%r10643, %r10642, -1048576;
	mov.b64 	%fd39409, {%r10641, %r10643};
	rsqrt.approx.ftz.f64 	%fd39410, %fd39409;
	{
	.reg .b32 %temp; 
	mov.b64 	{%r10644, %temp}, %fd39410;
	}
	{
	.reg .b32 %temp; 
	mov.b64 	{%temp, %r10645}, %fd39410;
	}
	add.s32 	%r10646, %r10645, -1048576;
	mov.b64 	%fd39411, {%r10644, %r10646};
	mul.f64 	%fd39412, %fd39409, %fd39410;
	neg.f64 	%fd39413, %fd39412;
	fma.rn.f64 	%fd39414, %fd39412, %fd39413, %fd39409;
	fma.rn.f64 	%fd39415, %fd39414, %fd39411, %fd39412;
	neg.f64 	%fd39416, %fd39415;
	fma.rn.f64 	%fd39417, %fd39410, %fd39416, 0d3FF0000000000000;
	fma.rn.f64 	%fd39418, %fd39417, %fd39411, %fd39411;
	fma.rn.f64 	%fd39419, %fd39415, %fd39416, %fd39409;
	fma.rn.f64 	%fd39420, %fd39419, %fd39418, %fd39415;
	{
	.reg .b32 %temp; 
	mov.b64 	{%r10647, %temp}, %fd39420;
	}
	{
	.reg .b32 %temp; 
	mov.b64 	{%temp, %r10648}, %fd39420;
	}
	add.s32 	%r10649, %r10648, 1048576;
	mov.b64 	%fd39421, {%r10647, %r10649};
	fma.rn.f64 	%fd39422, %fd39408, 0d3EC715B371155F70, 0dBEBAC2FE66FAAC4B;
	fma.rn.f64 	%fd39423, %fd39422, %fd39408, 0d3ED9A9B88EFCD9B8;
	fma.rn.f64 	%fd39424, %fd39423, %fd39408, 0d3EDD0F40A8A0C4C3;
	fma.rn.f64 	%fd39425, %fd39424, %fd39408, 0d3EF46D4CFA9E0E1F;
	fma.rn.f64 	%fd39426, %fd39425, %fd39408, 0d3F079C168D1E2422;
	fma.rn.f64 	%fd39427, %fd39426, %fd39408, 0d3F1C9A88C3BCA540;
	fma.rn.f64 	%fd39428, %fd39427, %fd39408, 0d3F31C4E64BD476DF;
	fma.rn.f64 	%fd39429, %fd39428, %fd39408, 0d3F46E8BA60009C8F;
	fma.rn.f64 	%fd39430, %fd39429, %fd39408, 0d3F5F1C71C62B05A2;
	fma.rn.f64 	%fd39431, %fd39430, %fd39408, 0d3F76DB6DB6DC9F2C;
	fma.rn.f64 	%fd39432, %fd39431, %fd39408, 0d3F9333333333329C;
	fma.rn.f64 	%fd39433, %fd39432, %fd39408, 0d3FB5555555555555;
	setp.lt.s32 	%p3976, %r10642, 1;
	mov.f64 	%fd39434, 0d0000000000000000;
	mul.rn.f64 	%fd39435, %fd5809, %fd39434;
	mul.f64 	%fd39436, %fd39408, %fd39433;
	fma.rn.f64 	%fd39437, %fd39436, %fd39421, %fd39421;
	selp.f64 	%fd39438, %fd39435, %fd39437, %p3976;
	setp.lt.s32 	%p3977, %r10642, 0;
	mov.f64 	%fd39439, 0d7FF0000000000000;
	mul.rn.f64 	%fd39440, %fd39438, %fd39439;
	selp.f64 	%fd39441, %fd39440, %fd39438, %p3977;
	setp.lt.s32 	%p3978, %r2398, 0;
	mov.f64 	%fd39442, 0dBCA1A62633145C07;
	add.rn.f64 	%fd39443, %fd39441, %fd39442;
	neg.f64 	%fd39444, %fd39443;
	mov.f64 	%fd39445, 0d400921FB54442D18;
	add.rn.f64 	%fd39446, %fd39445, %fd39444;
	selp.f64 	%fd77335, %fd39446, %fd39441, %p3978;
$L__BB0_4042:
	mul.f64 	%fd39468, %fd77335, 0d404CA5DC1A63C1F5;
	abs.f64 	%fd39469, %fd39468;
	add.f64 	%fd77334, %fd77334, %fd39469;
$L__BB0_4043:
	add.s32 	%r18633, %r18633, 1;
	setp.ne.s32 	%p3980, %r18633, %r1;
	@%p3980 bra 	$L__BB0_4033;
$L__BB0_4044:
	st.global.f64 	[%rd32+1008], %fd77334;
	add.s32 	%r19054, %r19062, 10;
	mov.b32 	%r18635, 0;
$L__BB0_4045:
	mul.wide.u32 	%rd3182, %r18635, 8;
	add.s64 	%rd3183, %rd34, %rd3182;
	ld.global.f64 	%fd5820, [%rd3183];
	add.s64 	%rd3184, %rd38, %rd3182;
	ld.global.f64 	%fd39470, [%rd3184];
	fma.rn.f64 	%fd77340, %fd77264, %fd39470, %fd5820;
	st.global.f64 	[%rd3183], %fd77340;
	add.s64 	%rd3185, %rd35, %rd3182;
	ld.global.f64 	%fd5822, [%rd3185];
	setp.geu.f64 	%p3981, %fd77340, %fd5822;
	@%p3981 bra 	$L__BB0_4047;
	st.global.f64 	[%rd3183], %fd5822;
	mov.f64 	%fd77340, %fd5822;
$L__BB0_4047:
	add.s64 	%rd3189, %rd36, %rd3182;
	ld.global.f64 	%fd5824, [%rd3189];
	setp.leu.f64 	%p3982, %fd77340, %fd5824;
	@%p3982 bra 	$L__BB0_4049;
	st.global.f64 	[%rd3183], %fd5824;
$L__BB0_4049:
	mul.lo.s32 	%r10651, %r18635, 9;
	ld.global.f64 	%fd39471, [%rd34];
	mul.wide.u32 	%rd3192, %r10651, 8;
	add.s64 	%rd3193, %rd32, %rd3192;
	st.global.f64 	[%rd3193], %fd39471;
	ld.global.f64 	%fd39472, [%rd34+8];
	st.global.f64 	[%rd3193+8], %fd39472;
	ld.global.f64 	%fd39473, [%rd34+16];
	st.global.f64 	[%rd3193+16], %fd39473;
	ld.global.f64 	%fd39474, [%rd34+24];
	st.global.f64 	[%rd3193+24], %fd39474;
	ld.global.f64 	%fd39475, [%rd34+32];
	st.global.f64 	[%rd3193+32], %fd39475;
	ld.global.f64 	%fd39476, [%rd34+40];
	st.global.f64 	[%rd3193+40], %fd39476;
	ld.global.f64 	%fd39477, [%rd34+48];
	st.global.f64 	[%rd3193+48], %fd39477;
	ld.global.f64 	%fd39478, [%rd34+56];
	st.global.f64 	[%rd3193+56], %fd39478;
	ld.global.f64 	%fd5825, [%rd34+64];
	st.global.f64 	[%rd3193+64], %fd5825;
	ld.global.f64 	%fd5826, [%rd34+24];
	ld.global.f64 	%fd5827, [%rd34+32];
	ld.global.f64 	%fd5828, [%rd34+40];
	ld.global.f64 	%fd39479, [%rd34+48];
	ld.global.f64 	%fd5829, [%rd34+56];
	mul.f64 	%fd5830, %fd39479, 0d3F91DF46A2529D3A;
	abs.f64 	%fd5831, %fd5830;
	setp.neu.f64 	%p3983, %fd5831, 0d7FF0000000000000;
	@%p3983 bra 	$L__BB0_4051;
	mov.f64 	%fd39485, 0d0000000000000000;
	mul.rn.f64 	%fd77341, %fd5830, %fd39485;
	mov.b32 	%r18636, 0;
	bra.uni 	$L__BB0_4053;
$L__BB0_4051:
	mul.f64 	%fd39480, %fd5830, 0d3FE45F306DC9C883;
	cvt.rni.s32.f64 	%r18636, %fd39480;
	cvt.rn.f64.s32 	%fd39481, %r18636;
	fma.rn.f64 	%fd39482, %fd39481, 0dBFF921FB54442D18, %fd5830;
	fma.rn.f64 	%fd39483, %fd39481, 0dBC91A62633145C00, %fd39482;
	fma.rn.f64 	%fd77341, %fd39481, 0dB97B839A252049C0, %fd39483;
	setp.ltu.f64 	%p3984, %fd5831, 0d41E0000000000000;
	@%p3984 bra 	$L__BB0_4053;
	{ // callseq 509, 0
	.param .b64 param0;
	st.param.f64 	[param0], %fd5830;
	.param .align 16 .b8 retval0[16];
	call.uni (retval0), 
	__internal_trig_reduction_slowpathd, 
	(
	param0
	);
	ld.param.f64 	%fd77341, [retval0];
	ld.param.b32 	%r18636, [retval0+8];
	} // callseq 509
$L__BB0_4053:
	shl.b32 	%r10654, %r18636, 6;
	cvt.u64.u32 	%rd3194, %r10654;
	and.b64  	%rd3195, %rd3194, 64;
	mov.u64 	%rd3196, __cudart_sin_cos_coeffs;
	add.s64 	%rd3197, %rd3196, %rd3195;
	mul.rn.f64 	%fd39486, %fd77341, %fd77341;
	and.b32  	%r10655, %r18636, 1;
	setp.eq.b32 	%p3985, %r10655, 1;
	selp.f64 	%fd39487, 0dBDA8FF8320FD8164, 0d3DE5DB65F9785EBA, %p3985;
	ld.global.nc.v2.f64 	{%fd39488, %fd39489}, [%rd3197];
	fma.rn.f64 	%fd39490, %fd39487, %fd39486, %fd39488;
	fma.rn.f64 	%fd39491, %fd39490, %fd39486, %fd39489;
	ld.global.nc.v2.f64 	{%fd39492, %fd39493}, [%rd3197+16];
	fma.rn.f64 	%fd39494, %fd39491, %fd39486, %fd39492;
	fma.rn.f64 	%fd39495, %fd39494, %fd39486, %fd39493;
	ld.global.nc.v2.f64 	{%fd39496, %fd39497}, [%rd3197+32];
	fma.rn.f64 	%fd39498, %fd39495, %fd39486, %fd39496;
	fma.rn.f64 	%fd39499, %fd39498, %fd39486, %fd39497;
	fma.rn.f64 	%fd39500, %fd39499, %fd77341, %fd77341;
	fma.rn.f64 	%fd39501, %fd39499, %fd39486, 0d3FF0000000000000;
	selp.f64 	%fd39502, %fd39501, %fd39500, %p3985;
	and.b32  	%r10656, %r18636, 2;
	setp.eq.s32 	%p3986, %r10656, 0;
	mov.f64 	%fd39503, 0d0000000000000000;
	sub.f64 	%fd39504, %fd39503, %fd39502;
	selp.f64 	%fd5836, %fd39502, %fd39504, %p3986;
	mul.f64 	%fd5837, %fd5829, 0d3F91DF46A2529D3A;
	abs.f64 	%fd5838, %fd5837;
	setp.neu.f64 	%p3987, %fd5838, 0d7FF0000000000000;
	@%p3987 bra 	$L__BB0_4055;
	mov.f64 	%fd39510, 0d0000000000000000;
	mul.rn.f64 	%fd77342, %fd5837, %fd39510;
	mov.b32 	%r18637, 0;
	bra.uni 	$L__BB0_4057;
$L__BB0_4055:
	mul.f64 	%fd39505, %fd5837, 0d3FE45F306DC9C883;
	cvt.rni.s32.f64 	%r18637, %fd39505;
	cvt.rn.f64.s32 	%fd39506, %r18637;
	fma.rn.f64 	%fd39507, %fd39506, 0dBFF921FB54442D18, %fd5837;
	fma.rn.f64 	%fd39508, %fd39506, 0dBC91A62633145C00, %fd39507;
	fma.rn.f64 	%fd77342, %fd39506, 0dB97B839A252049C0, %fd39508;
	setp.ltu.f64 	%p3988, %fd5838, 0d41E0000000000000;
	@%p3988 bra 	$L__BB0_4057;
	{ // callseq 510, 0
	.param .b64 param0;
	st.param.f64 	[param0], %fd5837;
	.param .align 16 .b8 retval0[16];
	call.uni (retval0), 
	__internal_trig_reduction_slowpathd, 
	(
	param0
	);
	ld.param.f64 	%fd77342, [retval0];
	ld.param.b32 	%r18637, [retval0+8];
	} // callseq 510
$L__BB0_4057:
	shl.b32 	%r10659, %r18637, 6;
	cvt.u64.u32 	%rd3198, %r10659;
	and.b64  	%rd3199, %rd3198, 64;
	mov.u64 	%rd3200, __cudart_sin_cos_coeffs;
	add.s64 	%rd3201, %rd3200, %rd3199;
	mul.rn.f64 	%fd39511, %fd77342, %fd77342;
	and.b32  	%r10660, %r18637, 1;
	setp.eq.b32 	%p3989, %r10660, 1;
	selp.f64 	%fd39512, 0dBDA8FF8320FD8164, 0d3DE5DB65F9785EBA, %p3989;
	ld.global.nc.v2.f64 	{%fd39513, %fd39514}, [%rd3201];
	fma.rn.f64 	%fd39515, %fd39512, %fd39511, %fd39513;
	fma.rn.f64 	%fd39516, %fd39515, %fd39511, %fd39514;
	ld.global.nc.v2.f64 	{%fd39517, %fd39518}, [%rd3201+16];
	fma.rn.f64 	%fd39519, %fd39516, %fd39511, %fd39517;
	fma.rn.f64 	%fd39520, %fd39519, %fd39511, %fd39518;
	ld.global.nc.v2.f64 	{%fd39521, %fd39522}, [%rd3201+32];
	fma.rn.f64 	%fd39523, %fd39520, %fd39511, %fd39521;
	fma.rn.f64 	%fd39524, %fd39523, %fd39511, %fd39522;
	fma.rn.f64 	%fd39525, %fd39524, %fd77342, %fd77342;
	fma.rn.f64 	%fd39526, %fd39524, %fd39511, 0d3FF0000000000000;
	selp.f64 	%fd39527, %fd39526, %fd39525, %p3989;
	and.b32  	%r10661, %r18637, 2;
	setp.eq.s32 	%p3990, %r10661, 0;
	mov.f64 	%fd39528, 0d0000000000000000;
	sub.f64 	%fd39529, %fd39528, %fd39527;
	selp.f64 	%fd5843, %fd39527, %fd39529, %p3990;
	mul.f64 	%fd5844, %fd5825, 0d3F91DF46A2529D3A;
	abs.f64 	%fd5845, %fd5844;
	setp.neu.f64 	%p3991, %fd5845, 0d7FF0000000000000;
	@%p3991 bra 	$L__BB0_4059;
	mov.f64 	%fd39535, 0d0000000000000000;
	mul.rn.f64 	%fd77343, %fd5844, %fd39535;
	mov.b32 	%r18638, 0;
	bra.uni 	$L__BB0_4061;
$L__BB0_4059:
	mul.f64 	%fd39530, %fd5844, 0d3FE45F306DC9C883;
	cvt.rni.s32.f64 	%r18638, %fd39530;
	cvt.rn.f64.s32 	%fd39531, %r18638;
	fma.rn.f64 	%fd39532, %fd39531, 0dBFF921FB54442D18, %fd5844;
	fma.rn.f64 	%fd39533, %fd39531, 0dBC91A62633145C00, %fd39532;
	fma.rn.f64 	%fd77343, %fd39531, 0dB97B839A252049C0, %fd39533;
	setp.ltu.f64 	%p3992, %fd5845, 0d41E0000000000000;
	@%p3992 bra 	$L__BB0_4061;
	{ // callseq 511, 0
	.param .b64 param0;
	st.param.f64 	[param0], %fd5844;
	.param .align 16 .b8 retval0[16];
	call.uni (retval0), 
	__internal_trig_reduction_slowpathd, 
	(
	param0
	);
	ld.param.f64 	%fd77343, [retval0];
	ld.param.b32 	%r18638, [retval0+8];
	} // callseq 511
$L__BB0_4061:
	shl.b32 	%r10664, %r18638, 6;
	cvt.u64.u32 	%rd3202, %r10664;
	and.b64  	%rd3203, %rd3202, 64;
	mov.u64 	%rd3204, __cudart_sin_cos_coeffs;
	add.s64 	%rd3205, %rd3204, %rd3203;
	mul.rn.f64 	%fd39536, %fd77343, %fd77343;
	and.b32  	%r10665, %r18638, 1;
	setp.eq.b32 	%p3994, %r10665, 1;
	selp.f64 	%fd39537, 0dBDA8FF8320FD8164, 0d3DE5DB65F9785EBA, %p3994;
	ld.global.nc.v2.f64 	{%fd39538, %fd39539}, [%rd3205];
	fma.rn.f64 	%fd39540, %fd39537, %fd39536, %fd39538;
	fma.rn.f64 	%fd39541, %fd39540, %fd39536, %fd39539;
	ld.global.nc.v2.f64 	{%fd39542, %fd39543}, [%rd3205+16];
	fma.rn.f64 	%fd39544, %fd39541, %fd39536, %fd39542;
	fma.rn.f64 	%fd39545, %fd39544, %fd39536, %fd39543;
	ld.global.nc.v2.f64 	{%fd39546, %fd39547}, [%rd3205+32];
	fma.rn.f64 	%fd39548, %fd39545, %fd39536, %fd39546;
	fma.rn.f64 	%fd39549, %fd39548, %fd39536, %fd39547;
	fma.rn.f64 	%fd39550, %fd39549, %fd77343, %fd77343;
	fma.rn.f64 	%fd39551, %fd39549, %fd39536, 0d3FF0000000000000;
	selp.f64 	%fd39552, %fd39551, %fd39550, %p3994;
	and.b32  	%r10666, %r18638, 2;
	setp.eq.s32 	%p3995, %r10666, 0;
	mov.f64 	%fd39553, 0d0000000000000000;
	sub.f64 	%fd39554, %fd39553, %fd39552;
	selp.f64 	%fd5850, %fd39552, %fd39554, %p3995;
	@%p3983 bra 	$L__BB0_4063;
	mov.f64 	%fd39560, 0d0000000000000000;
	mul.rn.f64 	%fd77345, %fd5830, %fd39560;
	mov.b32 	%r18640, 1;
	bra.uni 	$L__BB0_4066;
$L__BB0_4063:
	mul.f64 	%fd39555, %fd5830, 0d3FE45F306DC9C883;
	cvt.rni.s32.f64 	%r18639, %fd39555;
	cvt.rn.f64.s32 	%fd39556, %r18639;
	fma.rn.f64 	%fd39557, %fd39556, 0dBFF921FB54442D18, %fd5830;
	fma.rn.f64 	%fd39558, %fd39556, 0dBC91A62633145C00, %fd39557;
	fma.rn.f64 	%fd77345, %fd39556, 0dB97B839A252049C0, %fd39558;
	setp.ltu.f64 	%p3996, %fd5831, 0d41E0000000000000;
	@%p3996 bra 	$L__BB0_4065;
	{ // callseq 512, 0
	.param .b64 param0;
	st.param.f64 	[param0], %fd5830;
	.param .align 16 .b8 retval0[16];
	call.uni (retval0), 
	__internal_trig_reduction_slowpathd, 
	(
	param0
	);
	ld.param.f64 	%fd77345, [retval0];
	ld.param.b32 	%r18639, [retval0+8];
	} // callseq 512
$L__BB0_4065:
	add.s32 	%r18640, %r18639, 1;
$L__BB0_4066:
	shl.b32 	%r10669, %r18640, 6;
	cvt.u64.u32 	%rd3206, %r10669;
	and.b64  	%rd3207, %rd3206, 64;
	mov.u64 	%rd3208, __cudart_sin_cos_coeffs;
	add.s64 	%rd3209, %rd3208, %rd3207;
	mul.rn.f64 	%fd39561, %fd77345, %fd77345;
	and.b32  	%r10670, %r18640, 1;
	setp.eq.b32 	%p3998, %r10670, 1;
	selp.f64 	%fd39562, 0dBDA8FF8320FD8164, 0d3DE5DB65F9785EBA, %p3998;
	ld.global.nc.v2.f64 	{%fd39563, %fd39564}, [%rd3209];
	fma.rn.f64 	%fd39565, %fd39562, %fd39561, %fd39563;
	fma.rn.f64 	%fd39566, %fd39565, %fd39561, %fd39564;
	ld.global.nc.v2.f64 	{%fd39567, %fd39568}, [%rd3209+16];
	fma.rn.f64 	%fd39569, %fd39566, %fd39561, %fd39567;
	fma.rn.f64 	%fd39570, %fd39569, %fd39561, %fd39568;
	ld.global.nc.v2.f64 	{%fd39571, %fd39572}, [%rd3209+32];
	fma.rn.f64 	%fd39573, %fd39570, %fd39561, %fd39571;
	fma.rn.f64 	%fd39574, %fd39573, %fd39561, %fd39572;
	fma.rn.f64 	%fd39575, %fd39574, %fd77345, %fd77345;
	fma.rn.f64 	%fd39576, %fd39574, %fd39561, 0d3FF0000000000000;
	selp.f64 	%fd39577, %fd39576, %fd39575, %p3998;
	and.b32  	%r10671, %r18640, 2;
	setp.eq.s32 	%p3999, %r10671, 0;
	mov.f64 	%fd39578, 0d0000000000000000;
	sub.f64 	%fd39579, %fd39578, %fd39577;
	selp.f64 	%fd5856, %fd39577, %fd39579, %p3999;
	@%p3987 bra 	$L__BB0_4068;
	mov.f64 	%fd39585, 0d0000000000000000;
	mul.rn.f64 	%fd77347, %fd5837, %fd39585;
	mov.b32 	%r18642, 1;
	bra.uni 	$L__BB0_4071;
$L__BB0_4068:
	mul.f64 	%fd39580, %fd5837, 0d3FE45F306DC9C883;
	cvt.rni.s32.f64 	%r18641, %fd39580;
	cvt.rn.f64.s32 	%fd39581, %r18641;
	fma.rn.f64 	%fd39582, %fd39581, 0dBFF921FB54442D18, %fd5837;
	fma.rn.f64 	%fd39583, %fd39581, 0dBC91A62633145C00, %fd39582;
	fma.rn.f64 	%fd77347, %fd39581, 0dB97B839A252049C0, %fd39583;
	setp.ltu.f64 	%p4000, %fd5838, 0d41E0000000000000;
	@%p4000 bra 	$L__BB0_4070;
	{ // callseq 513, 0
	.param .b64 param0;
	st.param.f64 	[param0], %fd5837;
	.param .align 16 .b8 retval0[16];
	call.uni (retval0), 
	__internal_trig_reduction_slowpathd, 
	(
	param0
	);
	ld.param.f64 	%fd77347, [retval0];
	ld.param.b32 	%r18641, [retval0+8];
	} // callseq 513
$L__BB0_4070:
	add.s32 	%r18642, %r18641, 1;
$L__BB0_4071:
	shl.b32 	%r10674, %r18642, 6;
	cvt.u64.u32 	%rd3210, %r10674;
	and.b64  	%rd3211, %rd3210, 64;
	mov.u64 	%rd3212, __cudart_sin_cos_coeffs;
	add.s64 	%rd3213, %rd3212, %rd3211;
	mul.rn.f64 	%fd39586, %fd77347, %fd77347;
	and.b32  	%r10675, %r18642, 1;
	setp.eq.b32 	%p4002, %r10675, 1;
	selp.f64 	%fd39587, 0dBDA8FF8320FD8164, 0d3DE5DB65F9785EBA, %p4002;
	ld.global.nc.v2.f64 	{%fd39588, %fd39589}, [%rd3213];
	fma.rn.f64 	%fd39590, %fd39587, %fd39586, %fd39588;
	fma.rn.f64 	%fd39591, %fd39590, %fd39586, %fd39589;
	ld.global.nc.v2.f64 	{%fd39592, %fd39593}, [%rd3213+16];
	fma.rn.f64 	%fd39594, %fd39591, %fd39586, %fd39592;
	fma.rn.f64 	%fd39595, %fd39594, %fd39586, %fd39593;
	ld.global.nc.v2.f64 	{%fd39596, %fd39597}, [%rd3213+32];
	fma.rn.f64 	%fd39598, %fd39595, %fd39586, %fd39596;
	fma.rn.f64 	%fd39599, %fd39598, %fd39586, %fd39597;
	fma.rn.f64 	%fd39600, %fd39599, %fd77347, %fd77347;
	fma.rn.f64 	%fd39601, %fd39599, %fd39586, 0d3FF0000000000000;
	selp.f64 	%fd39602, %fd39601, %fd39600, %p4002;
	and.b32  	%r10676, %r18642, 2;
	setp.eq.s32 	%p4003, %r10676, 0;
	mov.f64 	%fd39603, 0d0000000000000000;
	sub.f64 	%fd39604, %fd39603, %fd39602;
	selp.f64 	%fd5862, %fd39602, %fd39604, %p4003;
	@%p3991 bra 	$L__BB0_4073;
	mov.f64 	%fd39610, 0d0000000000000000;
	mul.rn.f64 	%fd77349, %fd5844, %fd39610;
	mov.b32 	%r18644, 1;
	bra.uni 	$L__BB0_4076;
$L__BB0_4073:
	mul.f64 	%fd39605, %fd5844, 0d3FE45F306DC9C883;
	cvt.rni.s32.f64 	%r18643, %fd39605;
	cvt.rn.f64.s32 	%fd39606, %r18643;
	fma.rn.f64 	%fd39607, %fd39606, 0dBFF921FB54442D18, %fd5844;
	fma.rn.f64 	%fd39608, %fd39606, 0dBC91A62633145C00, %fd39607;
	fma.rn.f64 	%fd77349, %fd39606, 0dB97B839A252049C0, %fd39608;
	setp.ltu.f64 	%p4004, %fd5845, 0d41E0000000000000;
	@%p4004 bra 	$L__BB0_4075;
	{ // callseq 514, 0
	.param .b64 param0;
	st.param.f64 	[param0], %fd5844;
	.param .align 16 .b8 retval0[16];
	call.uni (retval0), 
	__internal_trig_reduction_slowpathd, 
	(
	param0
	);
	ld.param.f64 	%fd77349, [retval0];
	ld.param.b32 	%r18643, [retval0+8];
	} // callseq 514
$L__BB0_4075:
	add.s32 	%r18644, %r18643, 1;
$L__BB0_4076:
	shl.b32 	%r10679, %r18644, 6;
	cvt.u64.u32 	%rd3214, %r10679;
	and.b64  	%rd3215, %rd3214, 64;
	mov.u64 	%rd3216, __cudart_sin_cos_coeffs;
	add.s64 	%rd3217, %rd3216, %rd3215;
	mul.rn.f64 	%fd39611, %fd77349, %fd77349;
	and.b32  	%r10680, %r18644, 1;
	setp.eq.b32 	%p4005, %r10680, 1;
	selp.f64 	%fd39612, 0dBDA8FF8320FD8164, 0d3DE5DB65F9785EBA, %p4005;
	ld.global.nc.v2.f64 	{%fd39613, %fd39614}, [%rd3217];
	fma.rn.f64 	%fd39615, %fd39612, %fd39611, %fd39613;
	fma.rn.f64 	%fd39616, %fd39615, %fd39611, %fd39614;
	ld.global.nc.v2.f64 	{%fd39617, %fd39618}, [%rd3217+16];
	fma.rn.f64 	%fd39619, %fd39616, %fd39611, %fd39617;
	fma.rn.f64 	%fd39620, %fd39619, %fd39611, %fd39618;
	ld.global.nc.v2.f64 	{%fd39621, %fd39622}, [%rd3217+32];
	fma.rn.f64 	%fd39623, %fd39620, %fd39611, %fd39621;
	fma.rn.f64 	%fd39624, %fd39623, %fd39611, %fd39622;
	fma.rn.f64 	%fd39625, %fd39624, %fd77349, %fd77349;
	fma.rn.f64 	%fd39626, %fd39624, %fd39611, 0d3FF0000000000000;
	selp.f64 	%fd39627, %fd39626, %fd39625, %p4005;
	and.b32  	%r10681, %r18644, 2;
	setp.eq.s32 	%p4006, %r10681, 0;
	mov.f64 	%fd39628, 0d0000000000000000;
	sub.f64 	%fd39629, %fd39628, %fd39627;
	selp.f64 	%fd5868, %fd39627, %fd39629, %p4006;
	mul.f64 	%fd39630, %fd5856, %fd5862;
	sub.f64 	%fd39631, %fd39630, %fd5868;
	mul.f64 	%fd39632, %fd5836, %fd5843;
	div.rn.f64 	%fd5869, %fd39631, %fd39632;
	{
	.reg .b32 %temp; 
	mov.b64 	{%temp, %r2426}, %fd5869;
	}
	abs.f64 	%fd5870, %fd5869;
	{
	.reg .b32 %temp; 
	mov.b64 	{%temp, %r10682}, %fd5870;
	}
	setp.gt.s32 	%p4007, %r10682, 1071801957;
	@%p4007 bra 	$L__BB0_4080;
	mul.f64 	%fd39673, %fd5869, %fd5869;
	fma.rn.f64 	%fd39674, %fd39673, 0d3FB0066BDC1895E9, 0dBFB3823B180754AF;
	fma.rn.f64 	%fd39675, %fd39674, %fd39673, 0d3FB11E52CC2F79AE;
	fma.rn.f64 	%fd39676, %fd39675, %fd39673, 0dBF924EAF3526861B;
	fma.rn.f64 	%fd39677, %fd39676, %fd39673, 0d3F91DF02A31E6CB7;
	fma.rn.f64 	%fd39678, %fd39677, %fd39673, 0d3F847D18B0EEC6CC;
	fma.rn.f64 	%fd39679, %fd39678, %fd39673, 0d3F8D0AF961BA53B0;
	fma.rn.f64 	%fd39680, %fd39679, %fd39673, 0d3F91BF7734CF1C48;
	fma.rn.f64 	%fd39681, %fd39680, %fd39673, 0d3F96E91483144EF7;
	fma.rn.f64 	%fd39682, %fd39681, %fd39673, 0d3F9F1C6E0A4F9F81;
	fma.rn.f64 	%fd39683, %fd39682, %fd39673, 0d3FA6DB6DC27FA92B;
	fma.rn.f64 	%fd39684, %fd39683, %fd39673, 0d3FB333333320F91B;
	fma.rn.f64 	%fd39685, %fd39684, %fd39673, 0d3FC5555555555F4D;
	mul.f64 	%fd39686, %fd39673, %fd39685;
	fma.rn.f64 	%fd5871, %fd39686, %fd5870, %fd5870;
	setp.gt.s32 	%p4011, %r2426, -1;
	@%p4011 bra 	$L__BB0_4079;
	mov.f64 	%fd39691, 0d3C91A62633145C07;
	add.rn.f64 	%fd39692, %fd5871, %fd39691;
	mov.f64 	%fd39693, 0d3FF921FB54442D18;
	add.rn.f64 	%fd77350, %fd39693, %fd39692;
	bra.uni 	$L__BB0_4081;
$L__BB0_4079:
	mov.f64 	%fd39687, 0dBC91A62633145C07;
	add.rn.f64 	%fd39688, %fd5871, %fd39687;
	neg.f64 	%fd39689, %fd39688;
	mov.f64 	%fd39690, 0d3FF921FB54442D18;
	add.rn.f64 	%fd77350, %fd39690, %fd39689;
	bra.uni 	$L__BB0_4081;
$L__BB0_4080:
	mov.f64 	%fd39633, 0d3FF0000000000000;
	sub.f64 	%fd39634, %fd39633, %fd5870;
	{
	.reg .b32 %temp; 
	mov.b64 	{%r10683, %temp}, %fd39634;
	}
	{
	.reg .b32 %temp; 
	mov.b64 	{%temp, %r10684}, %fd39634;
	}
	add.s32 	%r10685, %r10684, -1048576;
	mov.b64 	%fd39635, {%r10683, %r10685};
	rsqrt.approx.ftz.f64 	%fd39636, %fd39635;
	{
	.reg .b32 %temp; 
	mov.b64 	{%r10686, %temp}, %fd39636;
	}
	{
	.reg .b32 %temp; 
	mov.b64 	{%temp, %r10687}, %fd39636;
	}
	add.s32 	%r10688, %r10687, -1048576;
	mov.b64 	%fd39637, {%r10686, %r10688};
	mul.f64 	%fd39638, %fd39635, %fd39636;
	neg.f64 	%fd39639, %fd39638;
	fma.rn.f64 	%fd39640, %fd39638, %fd39639, %fd39635;
	fma.rn.f64 	%fd39641, %fd39640, %fd39637, %fd39638;
	neg.f64 	%fd39642, %fd39641;
	fma.rn.f64 	%fd39643, %fd39636, %fd39642, 0d3FF0000000000000;
	fma.rn.f64 	%fd39644, %fd39643, %fd39637, %fd39637;
	fma.rn.f64 	%fd39645, %fd39641, %fd39642, %fd39635;
	fma.rn.f64 	%fd39646, %fd39645, %fd39644, %fd39641;
	{
	.reg .b32 %temp; 
	mov.b64 	{%r10689, %temp}, %fd39646;
	}
	{
	.reg .b32 %temp; 
	mov.b64 	{%temp, %r10690}, %fd39646;
	}
	add.s32 	%r10691, %r10690, 1048576;
	mov.b64 	%fd39647, {%r10689, %r10691};
	fma.rn.f64 	%fd39648, %fd39634, 0d3EC715B371155F70, 0dBEBAC2FE66FAAC4B;
	fma.rn.f64 	%fd39649, %fd39648, %fd39634, 0d3ED9A9B88EFCD9B8;
	fma.rn.f64 	%fd39650, %fd39649, %fd39634, 0d3EDD0F40A8A0C4C3;
	fma.rn.f64 	%fd39651, %fd39650, %fd39634, 0d3EF46D4CFA9E0E1F;
	fma.rn.f64 	%fd39652, %fd39651, %fd39634, 0d3F079C168D1E2422;
	fma.rn.f64 	%fd39653, %fd39652, %fd39634, 0d3F1C9A88C3BCA540;
	fma.rn.f64 	%fd39654, %fd39653, %fd39634, 0d3F31C4E64BD476DF;
	fma.rn.f64 	%fd39655, %fd39654, %fd39634, 0d3F46E8BA60009C8F;
	fma.rn.f64 	%fd39656, %fd39655, %fd39634, 0d3F5F1C71C62B05A2;
	fma.rn.f64 	%fd39657, %fd39656, %fd39634, 0d3F76DB6DB6DC9F2C;
	fma.rn.f64 	%fd39658, %fd39657, %fd39634, 0d3F9333333333329C;
	fma.rn.f64 	%fd39659, %fd39658, %fd39634, 0d3FB5555555555555;
	setp.lt.s32 	%p4008, %r10684, 1;
	mov.f64 	%fd39660, 0d0000000000000000;
	mul.rn.f64 	%fd39661, %fd5870, %fd39660;
	mul.f64 	%fd39662, %fd39634, %fd39659;
	fma.rn.f64 	%fd39663, %fd39662, %fd39647, %fd39647;
	selp.f64 	%fd39664, %fd39661, %fd39663, %p4008;
	setp.lt.s32 	%p4009, %r10684, 0;
	mov.f64 	%fd39665, 0d7FF0000000000000;
	mul.rn.f64 	%fd39666, %fd39664, %fd39665;
	selp.f64 	%fd39667, %fd39666, %fd39664, %p4009;
	setp.lt.s32 	%p4010, %r2426, 0;
	mov.f64 	%fd39668, 0dBCA1A62633145C07;
	add.rn.f64 	%fd39669, %fd39667, %fd39668;
	neg.f64 	%fd39670, %fd39669;
	mov.f64 	%fd39671, 0d400921FB54442D18;
	add.rn.f64 	%fd39672, %fd39671, %fd39670;
	selp.f64 	%fd77350, %fd39672, %fd39667, %p4010;
$L__BB0_4081:
	mul.f64 	%fd39694, %fd5856, %fd5868;
	sub.f64 	%fd39695, %fd39694, %fd5862;
	mul.f64 	%fd39696, %fd5836, %fd5850;
	div.rn.f64 	%fd5876, %fd39695, %fd39696;
	{
	.reg .b32 %temp; 
	mov.b64 	{%temp, %r2427}, %fd5876;
	}
	abs.f64 	%fd5877, %fd5876;
	{
	.reg .b32 %temp; 
	mov.b64 	{%temp, %r10692}, %fd5877;
	}
	setp.gt.s32 	%p4012, %r10692, 1071801957;
	@%p4012 bra 	$L__BB0_4085;
	mul.f64 	%fd39737, %fd5876, %fd5876;
	fma.rn.f64 	%fd39738, %fd39737, 0d3FB0066BDC1895E9, 0dBFB3823B180754AF;
	fma.rn.f64 	%fd39739, %fd39738, %fd39737, 0d3FB11E52CC2F79AE;
	fma.rn.f64 	%fd39740, %fd39739, %fd39737, 0dBF924EAF3526861B;
	fma.rn.f64 	%fd39741, %fd39740, %fd39737, 0d3F91DF02A31E6CB7;
	fma.rn.f64 	%fd39742, %fd39741, %fd39737, 0d3F847D18B0EEC6CC;
	fma.rn.f64 	%fd39743, %fd39742, %fd39737, 0d3F8D0AF961BA53B0;
	fma.rn.f64 	%fd39744, %fd39743, %fd39737, 0d3F91BF7734CF1C48;
	fma.rn.f64 	%fd39745, %fd39744, %fd39737, 0d3F96E91483144EF7;
	fma.rn.f64 	%fd39746, %fd39745, %fd39737, 0d3F9F1C6E0A4F9F81;
	fma.rn.f64 	%fd39747, %fd39746, %fd39737, 0d3FA6DB6DC27FA92B;
	fma.rn.f64 	%fd39748, %fd39747, %fd39737, 0d3FB333333320F91B;
	fma.rn.f64 	%fd39749, %fd39748, %fd39737, 0d3FC5555555555F4D;
	mul.f64 	%fd39750, %fd39737, %fd39749;
	fma.rn.f64 	%fd5878, %fd39750, %fd5877, %fd5877;
	setp.gt.s32 	%p4016, %r2427, -1;
	@%p4016 bra 	$L__BB0_4084;
	mov.f64 	%fd39755, 0d3C91A62633145C07;
	add.rn.f64 	%fd39756, %fd5878, %fd39755;
	mov.f64 	%fd39757, 0d3FF921FB54442D18;
	add.rn.f64 	%fd77351, %fd39757, %fd39756;
	bra.uni 	$L__BB0_4086;
$L__BB0_4084:
	mov.f64 	%fd39751, 0dBC91A62633145C07;
	add.rn.f64 	%fd39752, %fd5878, %fd39751;
	neg.f64 	%fd39753, %fd39752;
	mov.f64 	%fd39754, 0d3FF921FB54442D18;
	add.rn.f64 	%fd77351, %fd39754, %fd39753;
	bra.uni 	$L__BB0_4086;
$L__BB0_4085:
	mov.f64 	%fd39697, 0d3FF0000000000000;
	sub.f64 	%fd39698, %fd39697, %fd5877;
	{
	.reg .b32 %temp; 
	mov.b64 	{%r10693, %temp}, %fd39698;
	}
	{
	.reg .b32 %temp; 
	mov.b64 	{%temp, %r10694}, %fd39698;
	}
	add.s32 	%r10695, %r10694, -1048576;
	mov.b64 	%fd39699, {%r10693, %r10695};
	rsqrt.approx.ftz.f64 	%fd39700, %fd39699;
	{
	.reg .b32 %temp; 
	mov.b64 	{%r10696, %temp}, %fd39700;
	}
	{
	.reg .b32 %temp; 
	mov.b64 	{%temp, %r10697}, %fd39700;
	}
	add.s32 	%r10698, %r10697, -1048576;
	mov.b64 	%fd39701, {%r10696, %r10698};
	mul.f64 	%fd39702, %fd39699, %fd39700;
	neg.f64 	%fd39703, %fd39702;
	fma.rn.f64 	%fd39704, %fd39702, %fd39703, %fd39699;
	fma.rn.f64 	%fd39705, %fd39704, %fd39701, %fd39702;
	neg.f64 	%fd39706, %fd39705;
	fma.rn.f64 	%fd39707, %fd39700, %fd39706, 0d3FF0000000000000;
	fma.rn.f64 	%fd39708, %fd39707, %fd39701, %fd39701;
	fma.rn.f64 	%fd39709, %fd39705, %fd39706, %fd39699;
	fma.rn.f64 	%fd39710, %fd39709, %fd39708, %fd39705;
	{
	.reg .b32 %temp; 
	mov.b64 	{%r10699, %temp}, %fd39710;
	}
	{
	.reg .b32 %temp; 
	mov.b64 	{%temp, %r10700}, %fd39710;
	}
	add.s32 	%r10701, %r10700, 1048576;
	mov.b64 	%fd39711, {%r10699, %r10701};
	fma.rn.f64 	%fd39712, %fd39698, 0d3EC715B371155F70, 0dBEBAC2FE66FAAC4B;
	fma.rn.f64 	%fd39713, %fd39712, %fd39698, 0d3ED9A9B88EFCD9B8;
	fma.rn.f64 	%fd39714, %fd39713, %fd39698, 0d3EDD0F40A8A0C4C3;
	fma.rn.f64 	%fd39715, %fd39714, %fd39698, 0d3EF46D4CFA9E0E1F;
	fma.rn.f64 	%fd39716, %fd39715, %fd39698, 0d3F079C168D1E2422;
	fma.rn.f64 	%fd39717, %fd39716, %fd39698, 0d3F1C9A88C3BCA540;
	fma.rn.f64 	%fd39718, %fd39717, %fd39698, 0d3F31C4E64BD476DF;
	fma.rn.f64 	%fd39719, %fd39718, %fd39698, 0d3F46E8BA60009C8F;
	fma.rn.f64 	%fd39720, %fd39719, %fd39698, 0d3F5F1C71C62B05A2;
	fma.rn.f64 	%fd39721, %fd39720, %fd39698, 0d3F76DB6DB6DC9F2C;
	fma.rn.f64 	%fd39722, %fd39721, %fd39698, 0d3F9333333333329C;
	fma.rn.f64 	%fd39723, %fd39722, %fd39698, 0d3FB5555555555555;
	setp.lt.s32 	%p4013, %r10694, 1;
	mov.f64 	%fd39724, 0d0000000000000000;
	mul.rn.f64 	%fd39725, %fd5877, %fd39724;
	mul.f64 	%fd39726, %fd39698, %fd39723;
	fma.rn.f64 	%fd39727, %fd39726, %fd39711, %fd39711;
	selp.f64 	%fd39728, %fd39725, %fd39727, %p4013;
	setp.lt.s32 	%p4014, %r10694, 0;
	mov.f64 	%fd39729, 0d7FF0000000000000;
	mul.rn.f64 	%fd39730, %fd39728, %fd39729;
	selp.f64 	%fd39731, %fd39730, %fd39728, %p4014;
	setp.lt.s32 	%p4015, %r2427, 0;
	mov.f64 	%fd39732, 0dBCA1A62633145C07;
	add.rn.f64 	%fd39733, %fd39731, %fd39732;
	neg.f64 	%fd39734, %fd39733;
	mov.f64 	%fd39735, 0d400921FB54442D18;
	add.rn.f64 	%fd39736, %fd39735, %fd39734;
	selp.f64 	%fd77351, %fd39736, %fd39731, %p4015;
$L__BB0_4086:
	mul.f64 	%fd39758, %fd77351, 0d404CA5DC1A63C1F5;
	mul.f64 	%fd5883, %fd39758, 0d3F91DF46A2529D3A;
	abs.f64 	%fd5884, %fd5883;
	setp.neu.f64 	%p4017, %fd5884, 0d7FF0000000000000;
	@%p4017 bra 	$L__BB0_4088;
	mov.f64 	%fd39764, 0d0000000000000000;
	mul.rn.f64 	%fd77352, %fd5883, %fd39764;
	mov.b32 	%r18645, 0;
	bra.uni 	$L__BB0_4090;
$L__BB0_4088:
	mul.f64 	%fd39759, %fd5883, 0d3FE45F306DC9C883;
	cvt.rni.s32.f64 	%r18645, %fd39759;
	cvt.rn.f64.s32 	%fd39760, %r18645;
	fma.rn.f64 	%fd39761, %fd39760, 0dBFF921FB54442D18, %fd5883;
	fma.rn.f64 	%fd39762, %fd39760, 0dBC91A62633145C00, %fd39761;
	fma.rn.f64 	%fd77352, %fd39760, 0dB97B839A252049C0, %fd39762;
	setp.ltu.f64 	%p4018, %fd5884, 0d41E0000000000000;
	@%p4018 bra 	$L__BB0_4090;
	{ // callseq 515, 0
	.param .b64 param0;
	st.param.f64 	[param0], %fd5883;
	.param .align 16 .b8 retval0[16];
	call.uni (retval0), 
	__internal_trig_reduction_slowpathd, 
	(
	param0
	);
	ld.param.f64 	%fd77352, [retval0];
	ld.param.b32 	%r18645, [retval0+8];
	} // callseq 515
$L__BB0_4090:
	shl.b32 	%r10704, %r18645, 6;
	cvt.u64.u32 	%rd3218, %r10704;
	and.b64  	%rd3219, %rd3218, 64;
	mov.u64 	%rd3220, __cudart_sin_cos_coeffs;
	add.s64 	%rd3221, %rd3220, %rd3219;
	mul.rn.f64 	%fd39765, %fd77352, %fd77352;
	and.b32  	%r10705, %r18645, 1;
	setp.eq.b32 	%p4019, %r10705, 1;
	selp.f64 	%fd39766, 0dBDA8FF8320FD8164, 0d3DE5DB65F9785EBA, %p4019;
	ld.global.nc.v2.f64 	{%fd39767, %fd39768}, [%rd3221];
	fma.rn.f64 	%fd39769, %fd39766, %fd39765, %fd39767;
	fma.rn.f64 	%fd39770, %fd39769, %fd39765, %fd39768;
	ld.global.nc.v2.f64 	{%fd39771, %fd39772}, [%rd3221+16];
	fma.rn.f64 	%fd39773, %fd39770, %fd39765, %fd39771;
	fma.rn.f64 	%fd39774, %fd39773, %fd39765, %fd39772;
	ld.global.nc.v2.f64 	{%fd39775, %fd39776}, [%rd3221+32];
	fma.rn.f64 	%fd39777, %fd39774, %fd39765, %fd39775;
	fma.rn.f64 	%fd39778, %fd39777, %fd39765, %fd39776;
	fma.rn.f64 	%fd39779, %fd39778, %fd77352, %fd77352;
	fma.rn.f64 	%fd39780, %fd39778, %fd39765, 0d3FF0000000000000;
	selp.f64 	%fd39781, %fd39780, %fd39779, %p4019;
	and.b32  	%r10706, %r18645, 2;
	setp.eq.s32 	%p4020, %r10706, 0;
	mov.f64 	%fd39782, 0d0000000000000000;
	sub.f64 	%fd39783, %fd39782, %fd39781;
	selp.f64 	%fd5889, %fd39781, %fd39783, %p4020;
	mul.f64 	%fd39784, %fd5850, %fd5889;
	mul.f64 	%fd39785, %fd5836, %fd39784;
	mul.f64 	%fd39786, %fd5828, %fd39785;
	mul.f64 	%fd39787, %fd5827, %fd39786;
	mul.f64 	%fd39788, %fd5826, %fd39787;
	mul.f64 	%fd39789, %fd5827, %fd5828;
	mul.f64 	%fd39790, %fd39789, %fd5836;
	div.rn.f64 	%fd5890, %fd39790, %fd39788;
	mul.f64 	%fd39791, %fd5826, %fd5828;
	mul.f64 	%fd39792, %fd39791, %fd5843;
	div.rn.f64 	%fd5891, %fd39792, %fd39788;
	mul.f64 	%fd39793, %fd5826, %fd5827;
	mul.f64 	%fd39794, %fd39793, %fd5850;
	div.rn.f64 	%fd5892, %fd39794, %fd39788;
	mul.f64 	%fd39795, %fd77350, 0d404CA5DC1A63C1F5;
	mul.f64 	%fd5893, %fd39795, 0d3F91DF46A2529D3A;
	abs.f64 	%fd5894, %fd5893;
	setp.neu.f64 	%p4021, %fd5894, 0d7FF0000000000000;
	@%p4021 bra 	$L__BB0_4092;
	mov.f64 	%fd39801, 0d0000000000000000;
	mul.rn.f64 	%fd77354, %fd5893, %fd39801;
	mov.b32 	%r18647, 1;
	bra.uni 	$L__BB0_4095;
$L__BB0_4092:
	mul.f64 	%fd39796, %fd5893, 0d3FE45F306DC9C883;
	cvt.rni.s32.f64 	%r18646, %fd39796;
	cvt.rn.f64.s32 	%fd39797, %r18646;
	fma.rn.f64 	%fd39798, %fd39797, 0dBFF921FB54442D18, %fd5893;
	fma.rn.f64 	%fd39799, %fd39797, 0dBC91A62633145C00, %fd39798;
	fma.rn.f64 	%fd77354, %fd39797, 0dB97B839A252049C0, %fd39799;
	setp.ltu.f64 	%p4022, %fd5894, 0d41E0000000000000;
	@%p4022 bra 	$L__BB0_4094;
	{ // callseq 516, 0
	.param .b64 param0;
	st.param.f64 	[param0], %fd5893;
	.param .align 16 .b8 retval0[16];
	call.uni (retval0), 
	__internal_trig_reduction_slowpathd, 
	(
	param0
	);
	ld.param.f64 	%fd77354, [retval0];
	ld.param.b32 	%r18646, [retval0+8];
	} // callseq 516
$L__BB0_4094:
	add.s32 	%r18647, %r18646, 1;
$L__BB0_4095:
	shl.b32 	%r10709, %r18647, 6;
	cvt.u64.u32 	%rd3222, %r10709;
	and.b64  	%rd3223, %rd3222, 64;
	mov.u64 	%rd3224, __cudart_sin_cos_coeffs;
	add.s64 	%rd3225, %rd3224, %rd3223;
	mul.rn.f64 	%fd39802, %fd77354, %fd77354;
	and.b32  	%r10710, %r18647, 1;
	setp.eq.b32 	%p4024, %r10710, 1;
	selp.f64 	%fd39803, 0dBDA8FF8320FD8164, 0d3DE5DB65F9785EBA, %p4024;
	ld.global.nc.v2.f64 	{%fd39804, %fd39805}, [%rd3225];
	fma.rn.f64 	%fd39806, %fd39803, %fd39802, %fd39804;
	fma.rn.f64 	%fd39807, %fd39806, %fd39802, %fd39805;
	ld.global.nc.v2.f64 	{%fd39808, %fd39809}, [%rd3225+16];
	fma.rn.f64 	%fd39810, %fd39807, %fd39802, %fd39808;
	fma.rn.f64 	%fd39811, %fd39810, %fd39802, %fd39809;
	ld.global.nc.v2.f64 	{%fd39812, %fd39813}, [%rd3225+32];
	fma.rn.f64 	%fd39814, %fd39811, %fd39802, %fd39812;
	fma.rn.f64 	%fd39815, %fd39814, %fd39802, %fd39813;
	fma.rn.f64 	%fd39816, %fd39815, %fd77354, %fd77354;
	fma.rn.f64 	%fd39817, %fd39815, %fd39802, 0d3FF0000000000000;
	selp.f64 	%fd39818, %fd39817, %fd39816, %p4024;
	and.b32  	%r10711, %r18647, 2;
	setp.eq.s32 	%p4025, %r10711, 0;
	mov.f64 	%fd39819, 0d0000000000000000;
	sub.f64 	%fd39820, %fd39819, %fd39818;
	selp.f64 	%fd5900, %fd39818, %fd39820, %p4025;
	@%p4017 bra 	$L__BB0_4097;
	mov.f64 	%fd39826, 0d0000000000000000;
	mul.rn.f64 	%fd77356, %fd5883, %fd39826;
	mov.b32 	%r18649, 1;
	bra.uni 	$L__BB0_4100;
$L__BB0_4097:
	mul.f64 	%fd39821, %fd5883, 0d3FE45F306DC9C883;
	cvt.rni.s32.f64 	%r18648, %fd39821;
	cvt.rn.f64.s32 	%fd39822, %r18648;
	fma.rn.f64 	%fd39823, %fd39822, 0dBFF921FB54442D18, %fd5883;
	fma.rn.f64 	%fd39824, %fd39822, 0dBC91A62633145C00, %fd39823;
	fma.rn.f64 	%fd77356, %fd39822, 0dB97B839A252049C0, %fd39824;
	setp.ltu.f64 	%p4026, %fd5884, 0d41E0000000000000;
	@%p4026 bra 	$L__BB0_4099;
	{ // callseq 517, 0
	.param .b64 param0;
	st.param.f64 	[param0], %fd5883;
	.param .align 16 .b8 retval0[16];
	call.uni (retval0), 
	__internal_trig_reduction_slowpathd, 
	(
	param0
	);
	ld.param.f64 	%fd77356, [retval0];
	ld.param.b32 	%r18648, [retval0+8];
	} // callseq 517
$L__BB0_4099:
	add.s32 	%r18649, %r18648, 1;
$L__BB0_4100:
	shl.b32 	%r10714, %r18649, 6;
	cvt.u64.u32 	%rd3226, %r10714;
	and.b64  	%rd3227, %rd3226, 64;
	mov.u64 	%rd3228, __cudart_sin_cos_coeffs;
	add.s64 	%rd3229, %rd3228, %rd3227;
	mul.rn.f64 	%fd39827, %fd77356, %fd77356;
	and.b32  	%r10715, %r18649, 1;
	setp.eq.b32 	%p4028, %r10715, 1;
	selp.f64 	%fd39828, 0dBDA8FF8320FD8164, 0d3DE5DB65F9785EBA, %p4028;
	ld.global.nc.v2.f64 	{%fd39829, %fd39830}, [%rd3229];
	fma.rn.f64 	%fd39831, %fd39828, %fd39827, %fd39829;
	fma.rn.f64 	%fd39832, %fd39831, %fd39827, %fd39830;
	ld.global.nc.v2.f64 	{%fd39833, %fd39834}, [%rd3229+16];
	fma.rn.f64 	%fd39835, %fd39832, %fd39827, %fd39833;
	fma.rn.f64 	%fd39836, %fd39835, %fd39827, %fd39834;
	ld.global.nc.v2.f64 	{%fd39837, %fd39838}, [%rd3229+32];
	fma.rn.f64 	%fd39839, %fd39836, %fd39827, %fd39837;
	fma.rn.f64 	%fd39840, %fd39839, %fd39827, %fd39838;
	fma.rn.f64 	%fd39841, %fd39840, %fd77356, %fd77356;
	fma.rn.f64 	%fd39842, %fd39840, %fd39827, 0d3FF0000000000000;
	selp.f64 	%fd39843, %fd39842, %fd39841, %p4028;
	and.b32  	%r10716, %r18649, 2;
	setp.eq.s32 	%p4029, %r10716, 0;
	mov.f64 	%fd39844, 0d0000000000000000;
	sub.f64 	%fd39845, %fd39844, %fd39843;
	selp.f64 	%fd5906, %fd39843, %fd39845, %p4029;
	@%p4021 bra 	$L__BB0_4102;
	mov.f64 	%fd39851, 0d0000000000000000;
	mul.rn.f64 	%fd77357, %fd5893, %fd39851;
	mov.b32 	%r18650, 0;
	bra.uni 	$L__BB0_4104;
$L__BB0_4102:
	mul.f64 	%fd39846, %fd5893, 0d3FE45F306DC9C883;
	cvt.rni.s32.f64 	%r18650, %fd39846;
	cvt.rn.f64.s32 	%fd39847, %r18650;
	fma.rn.f64 	%fd39848, %fd39847, 0dBFF921FB54442D18, %fd5893;
	fma.rn.f64 	%fd39849, %fd39847, 0dBC91A62633145C00, %fd39848;
	fma.rn.f64 	%fd77357, %fd39847, 0dB97B839A252049C0, %fd39849;
	setp.ltu.f64 	%p4030, %fd5894, 0d41E0000000000000;
	@%p4030 bra 	$L__BB0_4104;
	{ // callseq 518, 0
	.param .b64 param0;
	st.param.f64 	[param0], %fd5893;
	.param .align 16 .b8 retval0[16];
	call.uni (retval0), 
	__internal_trig_reduction_slowpathd, 
	(
	param0
	);
	ld.param.f64 	%fd77357, [retval0];
	ld.param.b32 	%r18650, [retval0+8];
	} // callseq 518
$L__BB0_4104:
	ld.param.u64 	%rd8177, [_Z8FitGrainPdPiS0_S_S_S0_S0_S_S_S_S_S_S_S_S_S_S_S_S__param_2];
	shl.b32 	%r10719, %r18650, 6;
	cvt.u64.u32 	%rd3230, %r10719;
	and.b64  	%rd3231, %rd3230, 64;
	mov.u64 	%rd3232, __cudart_sin_cos_coeffs;
	add.s64 	%rd3233, %rd3232, %rd3231;
	mul.rn.f64 	%fd39852, %fd77357, %fd77357;
	and.b32  	%r10720, %r18650, 1;
	setp.eq.b32 	%p4032, %r10720, 1;
	selp.f64 	%fd39853, 0dBDA8FF8320FD8164, 0d3DE5DB65F9785EBA, %p4032;
	ld.global.nc.v2.f64 	{%fd39854, %fd39855}, [%rd3233];
	fma.rn.f64 	%fd39856, %fd39853, %fd39852, %fd39854;
	fma.rn.f64 	%fd39857, %fd39856, %fd39852, %fd39855;
	ld.global.nc.v2.f64 	{%fd39858, %fd39859}, [%rd3233+16];
	fma.rn.f64 	%fd39860, %fd39857, %fd39852, %fd39858;
	fma.rn.f64 	%fd39861, %fd39860, %fd39852, %fd39859;
	ld.global.nc.v2.f64 	{%fd39862, %fd39863}, [%rd3233+32];
	fma.rn.f64 	%fd39864, %fd39861, %fd39852, %fd39862;
	fma.rn.f64 	%fd39865, %fd39864, %fd39852, %fd39863;
	fma.rn.f64 	%fd39866, %fd39865, %fd77357, %fd77357;
	fma.rn.f64 	%fd39867, %fd39865, %fd39852, 0d3FF0000000000000;
	selp.f64 	%fd39868, %fd39867, %fd39866, %p4032;
	and.b32  	%r10721, %r18650, 2;
	setp.eq.s32 	%p4033, %r10721, 0;
	mov.f64 	%fd39869, 0d0000000000000000;
	sub.f64 	%fd39870, %fd39869, %fd39868;
	selp.f64 	%fd39871, %fd39868, %fd39870, %p4033;
	mul.f64 	%fd5911, %fd5891, %fd39871;
	neg.f64 	%fd39872, %fd5892;
	mul.f64 	%fd39873, %fd5889, %fd39872;
	mul.f64 	%fd5912, %fd5856, %fd39873;
	mul.f64 	%fd39874, %fd5889, %fd5892;
	mul.f64 	%fd5913, %fd5836, %fd39874;
	cvta.to.global.u64 	%rd3234, %rd8177;
	ld.global.u32 	%r10722, [%rd3234+4];
	setp.lt.s32 	%p4034, %r10722, 1;
	mov.pred 	%p9711, 0;
	@%p4034 bra 	$L__BB0_4118;
	mul.f64 	%fd5914, %fd5891, %fd5900;
	mul.f64 	%fd5915, %fd5892, %fd5906;
	mov.b32 	%r18651, 0;
$L__BB0_4106:
	ld.param.u64 	%rd8593, [_Z8FitGrainPdPiS0_S_S_S0_S0_S_S_S_S_S_S_S_S_S_S_S_S__param_5];
	ld.param.u64 	%rd8565, [_Z8FitGrainPdPiS0_S_S_S0_S0_S_S_S_S_S_S_S_S_S_S_S_S__param_4];
	ld.param.u64 	%rd8033, [_Z8FitGrainPdPiS0_S_S_S0_S0_S_S_S_S_S_S_S_S_S_S_S_S__param_0];
	shl.b32 	%r10724, %r18651, 2;
	cvta.to.global.u64 	%rd3235, %rd8593;
	mul.wide.u32 	%rd3236, %r10724, 4;
	add.s64 	%rd3237, %rd3235, %rd3236;
	ld.global.u32 	%r10725, [%rd3237+8];
	cvt.rn.f64.s32 	%fd39875, %r10725;
	ld.global.u32 	%r10726, [%rd3237+4];
	cvt.rn.f64.s32 	%fd39876, %r10726;
	ld.global.u32 	%r10727, [%rd3237];
	cvt.rn.f64.s32 	%fd39877, %r10727;
	mul.f64 	%fd39878, %fd5914, %fd39876;
	fma.rn.f64 	%fd39879, %fd5890, %fd39877, %fd39878;
	fma.rn.f64 	%fd39880, %fd5915, %fd39875, %fd39879;
	mov.f64 	%fd39881, 0d0000000000000000;
	copysign.f64 	%fd39882, %fd39877, %fd39881;
	fma.rn.f64 	%fd39883, %fd5911, %fd39876, %fd39882;
	fma.rn.f64 	%fd39884, %fd5912, %fd39875, %fd39883;
	copysign.f64 	%fd39885, %fd39876, %fd39881;
	add.f64 	%fd39886, %fd39882, %fd39885;
	fma.rn.f64 	%fd39887, %fd5913, %fd39875, %fd39886;
	mul.f64 	%fd39888, %fd39884, %fd39884;
	fma.rn.f64 	%fd39889, %fd39880, %fd39880, %fd39888;
	fma.rn.f64 	%fd39890, %fd39887, %fd39887, %fd39889;
	sqrt.rn.f64 	%fd39891, %fd39890;
	rcp.rn.f64 	%fd39892, %fd39891;
	mul.lo.s32 	%r10728, %r18651, 7;
	mul.wide.u32 	%rd3238, %r10728, 8;
	add.s64 	%rd3239, %rd33, %rd3238;
	st.global.f64 	[%rd3239], %fd39880;
	st.global.f64 	[%rd3239+8], %fd39884;
	st.global.f64 	[%rd3239+16], %fd39887;
	cvta.to.global.u64 	%rd3240, %rd8565;
	add.s64 	%rd3241, %rd3240, %rd3238;
	ld.global.f64 	%fd39893, [%rd3241+24];
	st.global.f64 	[%rd3239+24], %fd39893;
	st.global.f64 	[%rd3239+32], %fd39892;
	cvta.to.global.u64 	%rd3242, %rd8033;
	ld.global.f64 	%fd39894, [%rd3242+4152];
	add.f64 	%fd39895, %fd39892, %fd39892;
	div.rn.f64 	%fd5916, %fd39894, %fd39895;
	{
	.reg .b32 %temp; 
	mov.b64 	{%temp, %r10729}, %fd5916;
	}
	mov.b32 	%f41, %r10729;
	abs.f32 	%f42, %f41;
	setp.geu.f32 	%p4035, %f42, 0f3FE26666;
	@%p4035 bra 	$L__BB0_4108;
	mul.f64 	%fd39929, %fd5916, %fd5916;
	fma.rn.f64 	%fd39930, %fd39929, 0d3FB0066BDC1895E9, 0dBFB3823B180754AF;
	fma.rn.f64 	%fd39931, %fd39930, %fd39929, 0d3FB11E52CC2F79AE;
	fma.rn.f64 	%fd39932, %fd39931, %fd39929, 0dBF924EAF3526861B;
	fma.rn.f64 	%fd39933, %fd39932, %fd39929, 0d3F91DF02A31E6CB7;
	fma.rn.f64 	%fd39934, %fd39933, %fd39929, 0d3F847D18B0EEC6CC;
	fma.rn.f64 	%fd39935, %fd39934, %fd39929, 0d3F8D0AF961BA53B0;
	fma.rn.f64 	%fd39936, %fd39935, %fd39929, 0d3F91BF7734CF1C48;
	fma.rn.f64 	%fd39937, %fd39936, %fd39929, 0d3F96E91483144EF7;
	fma.rn.f64 	%fd39938, %fd39937, %fd39929, 0d3F9F1C6E0A4F9F81;
	fma.rn.f64 	%fd39939, %fd39938, %fd39929, 0d3FA6DB6DC27FA92B;
	fma.rn.f64 	%fd39940, %fd39939, %fd39929, 0d3FB333333320F91B;
	fma.rn.f64 	%fd39941, %fd39940, %fd39929, 0d3FC5555555555F4D;
	mul.f64 	%fd39942, %fd39929, %fd39941;
	fma.rn.f64 	%fd77358, %fd39942, %fd5916, %fd5916;
	bra.uni 	$L__BB0_4109;
$L__BB0_4108:
	abs.f64 	%fd39896, %fd5916;
	fma.rn.f64 	%fd39897, %fd39896, 0dBFE0000000000000, 0d3FE0000000000000;
	rsqrt.approx.ftz.f64 	%fd39898, %fd39897;
	{
	.reg .b32 %temp; 
	mov.b64 	{%r10730, %temp}, %fd39898;
	}
	{
	.reg .b32 %temp; 
	mov.b64 	{%temp, %r10731}, %fd39898;
	}
	add.s32 	%r10732, %r10731, -1048576;
	mov.b64 	%fd39899, {%r10730, %r10732};
	mul.f64 	%fd39900, %fd39897, %fd39898;
	neg.f64 	%fd39901, %fd39900;
	fma.rn.f64 	%fd39902, %fd39900, %fd39901, %fd39897;
	fma.rn.f64 	%fd39903, %fd39902, %fd39899, %fd39900;
	neg.f64 	%fd39904, %fd39903;
	fma.rn.f64 	%fd39905, %fd39898, %fd39904, 0d3FF0000000000000;
	fma.rn.f64 	%fd39906, %fd39905, %fd39899, %fd39899;
	fma.rn.f64 	%fd39907, %fd39903, %fd39904, %fd39897;
	fma.rn.f64 	%fd39908, %fd39907, %fd39906, %fd39903;
	{
	.reg .b32 %temp; 
	mov.b64 	{%temp, %r10733}, %fd39897;
	}
	setp.lt.s32 	%p4036, %r10733, 0;
	selp.f64 	%fd39909, 0dFFF8000000000000, %fd39908, %p4036;
	setp.ne.f64 	%p4037, %fd39897, 0d0000000000000000;
	selp.f64 	%fd39910, %fd39909, %fd39897, %p4037;
	fma.rn.f64 	%fd39911, %fd39897, 0d3FB0066BDC1895E9, 0dBFB3823B180754AF;
	fma.rn.f64 	%fd39912, %fd39911, %fd39897, 0d3FB11E52CC2F79AE;
	fma.rn.f64 	%fd39913, %fd39912, %fd39897, 0dBF924EAF3526861B;
	fma.rn.f64 	%fd39914, %fd39913, %fd39897, 0d3F91DF02A31E6CB7;
	fma.rn.f64 	%fd39915, %fd39914, %fd39897, 0d3F847D18B0EEC6CC;
	fma.rn.f64 	%fd39916, %fd39915, %fd39897, 0d3F8D0AF961BA53B0;
	fma.rn.f64 	%fd39917, %fd39916, %fd39897, 0d3F91BF7734CF1C48;
	fma.rn.f64 	%fd39918, %fd39917, %fd39897, 0d3F96E91483144EF7;
	fma.rn.f64 	%fd39919, %fd39918, %fd39897, 0d3F9F1C6E0A4F9F81;
	fma.rn.f64 	%fd39920, %fd39919, %fd39897, 0d3FA6DB6DC27FA92B;
	fma.rn.f64 	%fd39921, %fd39920, %fd39897, 0d3FB333333320F91B;
	fma.rn.f64 	%fd39922, %fd39921, %fd39897, 0d3FC5555555555F4D;
	mul.f64 	%fd39923, %fd39897, %fd39922;
	mul.f64 	%fd39924, %fd39910, 0dC000000000000000;
	fma.rn.f64 	%fd39925, %fd39924, %fd39923, 0d3C91A62633145C07;
	add.f64 	%fd39926, %fd39924, 0d3FE921FB54442D18;
	add.f64 	%fd39927, %fd39926, %fd39925;
	add.f64 	%fd39928, %fd39927, 0d3FE921FB54442D18;
	copysign.f64 	%fd77358, %fd5916, %fd39928;
$L__BB0_4109:
	ld.param.u64 	%rd8034, [_Z8FitGrainPdPiS0_S_S_S0_S0_S_S_S_S_S_S_S_S_S_S_S_S__param_0];
	mul.f64 	%fd39943, %fd77358, 0d404CA5DC1A63C1F5;
	mul.lo.s32 	%r10734, %r18651, 7;
	mul.wide.u32 	%rd3243, %r10734, 8;
	add.s64 	%rd3244, %rd33, %rd3243;
	st.global.f64 	[%rd3244+40], %fd39943;
	cvta.to.global.u64 	%rd3245, %rd8034;
	ld.global.f64 	%fd5920, [%rd3245];
	mul.f64 	%fd5921, %fd39943, 0d3FA1DF46A2529D3A;
	abs.f64 	%fd5922, %fd5921;
	setp.neu.f64 	%p4038, %fd5922, 0d7FF0000000000000;
	@%p4038 bra 	$L__BB0_4111;
	mov.f64 	%fd39949, 0d0000000000000000;
	mul.rn.f64 	%fd77360, %fd5921, %fd39949;
	mov.pred 	%p9710, -1;
	bra.uni 	$L__BB0_4114;
$L__BB0_4111:
	mul.f64 	%fd39944, %fd5921, 0d3FE45F306DC9C883;
	cvt.rni.s32.f64 	%r18652, %fd39944;
	cvt.rn.f64.s32 	%fd39945, %r18652;
	fma.rn.f64 	%fd39946, %fd39945, 0dBFF921FB54442D18, %fd5921;
	fma.rn.f64 	%fd39947, %fd39945, 0dBC91A62633145C00, %fd39946;
	fma.rn.f64 	%fd77360, %fd39945, 0dB97B839A252049C0, %fd39947;
	setp.ltu.f64 	%p4039, %fd5922, 0d41E0000000000000;
	@%p4039 bra 	$L__BB0_4113;
	{ // callseq 519, 0
	.param .b64 param0;
	st.param.f64 	[param0], %fd5921;
	.param .align 16 .b8 retval0[16];
	call.uni (retval0), 
	__internal_trig_reduction_slowpathd, 
	(
	param0
	);
	ld.param.f64 	%fd77360, [retval0];
	ld.param.b32 	%r18652, [retval0+8];
	} // callseq 519
$L__BB0_4113:
	and.b32  	%r10736, %r18652, 1;
	setp.eq.b32 	%p4040, %r10736, 1;
	not.pred 	%p9710, %p4040;
$L__BB0_4114:
	mul.f64 	%fd39950, %fd77360, %fd77360;
	fma.rn.f64 	%fd39951, %fd39950, 0d3EE48DAC2799BCB9, 0dBEF9757C5B27EBB1;
	fma.rn.f64 	%fd39952, %fd39951, %fd39950, 0d3F0980E90FD91E04;
	fma.rn.f64 	%fd39953, %fd39952, %fd39950, 0dBEFAE2B0417D7E1D;
	fma.rn.f64 	%fd39954, %fd39953, %fd39950, 0d3F119F5341BFBA57;
	fma.rn.f64 	%fd39955, %fd39954, %fd39950, 0d3F15E791A00F6919;
	fma.rn.f64 	%fd39956, %fd39955, %fd39950, 0d3F2FF2E7FADEC73A;
	fma.rn.f64 	%fd39957, %fd39956, %fd39950, 0d3F434BC1B206DA62;
	fma.rn.f64 	%fd39958, %fd39957, %fd39950, 0d3F57DB18EF2F83F9;
	fma.rn.f64 	%fd39959, %fd39958, %fd39950, 0d3F6D6D2E7AE49FBC;
	fma.rn.f64 	%fd39960, %fd39959, %fd39950, 0d3F8226E3A816A776;
	fma.rn.f64 	%fd39961, %fd39960, %fd39950, 0d3F9664F485D25660;
	fma.rn.f64 	%fd39962, %fd39961, %fd39950, 0d3FABA1BA1BABF31D;
	fma.rn.f64 	%fd39963, %fd39962, %fd39950, 0d3FC11111111105D2;
	fma.rn.f64 	%fd39964, %fd39963, %fd39950, 0d3FD555555555555E;
	mul.f64 	%fd5928, %fd39950, %fd39964;
	fma.rn.f64 	%fd77361, %fd5928, %fd77360, %fd77360;
	@%p9710 bra 	$L__BB0_4116;
	fma.rn.f64 	%fd39965, %fd5928, %fd77360, %fd77360;
	sub.f64 	%fd39966, %fd39965, %fd77360;
	neg.f64 	%fd39967, %fd39966;
	fma.rn.f64 	%fd39968, %fd5928, %fd77360, %fd39967;
	rcp.approx.ftz.f64 	%fd39969, %fd39965;
	neg.f64 	%fd39970, %fd39965;
	fma.rn.f64 	%fd39971, %fd39970, %fd39969, 0d3FF0000000000000;
	fma.rn.f64 	%fd39972, %fd39971, %fd39971, %fd39971;
	fma.rn.f64 	%fd39973, %fd39972, %fd39969, %fd39969;
	neg.f64 	%fd39974, %fd39973;
	fma.rn.f64 	%fd39975, %fd39965, %fd39974, 0d3FF0000000000000;
	fma.rn.f64 	%fd39976, %fd39974, %fd39968, %fd39975;
	fma.rn.f64 	%fd77361, %fd39976, %fd39974, %fd39974;
$L__BB0_4116:
	ld.param.u64 	%rd8178, [_Z8FitGrainPdPiS0_S_S_S0_S0_S_S_S_S_S_S_S_S_S_S_S_S__param_2];
	mul.f64 	%fd39977, %fd5920, %fd77361;
	mul.lo.s32 	%r10737, %r18651, 7;
	mul.wide.u32 	%rd3246, %r10737, 8;
	add.s64 	%rd3247, %rd33, %rd3246;
	st.global.f64 	[%rd3247+48], %fd39977;
	add.s32 	%r18651, %r18651, 1;
	cvta.to.global.u64 	%rd3248, %rd8178;
	ld.global.u32 	%r2449, [%rd3248+4];
	setp.lt.s32 	%p4042, %r18651, %r2449;
	@%p4042 bra 	$L__BB0_4106;
	setp.gt.s32 	%p9711, %r2449, 0;
$L__BB0_4118:
	ld.global.f64 	%fd39978, [%rd34];
	ld.global.f64 	%fd5932, [%rd34+8];
	ld.global.f64 	%fd5933, [%rd34+16];
	mul.f64 	%fd5934, %fd39978, 0d3F91DF46A2529D3A;
	abs.f64 	%fd5935, %fd5934;
	setp.neu.f64 	%p4043, %fd5935, 0d7FF0000000000000;
	@%p4043 bra 	$L__BB0_4120;
	mov.f64 	%fd39984, 0d0000000000000000;
	mul.rn.f64 	%fd77363, %fd5934, %fd39984;
	mov.b32 	%r18654, 1;
	bra.uni 	$L__BB0_4123;
$L__BB0_4120:
	mul.f64 	%fd39979, %fd5934, 0d3FE45F306DC9C883;
	cvt.rni.s32.f64 	%r18653, %fd39979;
	cvt.rn.f64.s32 	%fd39980, %r18653;
	fma.rn.f64 	%fd39981, %fd39980, 0dBFF921FB54442D18, %fd5934;
	fma.rn.f64 	%fd39982, %fd39980, 0dBC91A62633145C00, %fd39981;
	fma.rn.f64 	%fd77363, %fd39980, 0dB97B839A252049C0, %fd39982;
	setp.ltu.f64 	%p4044, %fd5935, 0d41E0000000000000;
	@%p4044 bra 	$L__BB0_4122;
	{ // callseq 520, 0
	.param .b64 param0;
	st.param.f64 	[param0], %fd5934;
	.param .align 16 .b8 retval0[16];
	call.uni (retval0), 
	__internal_trig_reduction_slowpathd, 
	(
	param0
	);
	ld.param.f64 	%fd77363, [retval0];
	ld.param.b32 	%r18653, [retval0+8];
	} // callseq 520
$L__BB0_4122:
	add.s32 	%r18654, %r18653, 1;
$L__BB0_4123:
	shl.b32 	%r10740, %r18654, 6;
	cvt.u64.u32 	%rd3249, %r10740;
	and.b64  	%rd3250, %rd3249, 64;
	mov.u64 	%rd3251, __cudart_sin_cos_coeffs;
	add.s64 	%rd3252, %rd3251, %rd3250;
	mul.rn.f64 	%fd39985, %fd77363, %fd77363;
	and.b32  	%r10741, %r18654, 1;
	setp.eq.b32 	%p4045, %r10741, 1;
	selp.f64 	%fd39986, 0dBDA8FF8320FD8164, 0d3DE5DB65F9785EBA, %p4045;
	ld.global.nc.v2.f64 	{%fd39987, %fd39988}, [%rd3252];
	fma.rn.f64 	%fd39989, %fd39986, %fd39985, %fd39987;
	fma.rn.f64 	%fd39990, %fd39989, %fd39985, %fd39988;
	ld.global.nc.v2.f64 	{%fd39991, %fd39992}, [%rd3252+16];
	fma.rn.f64 	%fd39993, %fd39990, %fd39985, %fd39991;
	fma.rn.f64 	%fd39994, %fd39993, %fd39985, %fd39992;
	ld.global.nc.v2.f64 	{%fd39995, %fd39996}, [%rd3252+32];
	fma.rn.f64 	%fd39997, %fd39994, %fd39985, %fd39995;
	fma.rn.f64 	%fd39998, %fd39997, %fd39985, %fd39996;
	fma.rn.f64 	%fd39999, %fd39998, %fd77363, %fd77363;
	fma.rn.f64 	%fd40000, %fd39998, %fd39985, 0d3FF0000000000000;
	selp.f64 	%fd40001, %fd40000, %fd39999, %p4045;
	and.b32  	%r10742, %r18654, 2;
	setp.eq.s32 	%p4046, %r10742, 0;
	mov.f64 	%fd40002, 0d0000000000000000;
	sub.f64 	%fd40003, %fd40002, %fd40001;
	selp.f64 	%fd5941, %fd40001, %fd40003, %p4046;
	mul.f64 	%fd5942, %fd5932, 0d3F91DF46A2529D3A;
	abs.f64 	%fd5943, %fd5942;
	setp.neu.f64 	%p4047, %fd5943, 0d7FF0000000000000;
	@%p4047 bra 	$L__BB0_4125;
	mov.f64 	%fd40009, 0d0000000000000000;
	mul.rn.f64 	%fd77365, %fd5942, %fd40009;
	mov.b32 	%r18656, 1;
	bra.uni 	$L__BB0_4128;
$L__BB0_4125:
	mul.f64 	%fd40004, %fd5942, 0d3FE45F306DC9C883;
	cvt.rni.s32.f64 	%r18655, %fd40004;
	cvt.rn.f64.s32 	%fd40005, %r18655;
	fma.rn.f64 	%fd40006, %fd40005, 0dBFF921FB54442D18, %fd5942;
	fma.rn.f64 	%fd40007, %fd40005, 0dBC91A62633145C00, %fd40006;
	fma.rn.f64 	%fd77365, %fd40005, 0dB97B839A252049C0, %fd40007;
	setp.ltu.f64 	%p4048, %fd5943, 0d41E0000000000000;
	@%p4048 bra 	$L__BB0_4127;
	{ // callseq 521, 0
	.param .b64 param0;
	st.param.f64 	[param0], %fd5942;
	.param .align 16 .b8 retval0[16];
	call.uni (retval0), 
	__internal_trig_reduction_slowpathd, 
	(
	param0
	);
	ld.param.f64 	%fd77365, [retval0];
	ld.param.b32 	%r18655, [retval0+8];
	} // callseq 521
$L__BB0_4127:
	add.s32 	%r18656, %r18655, 1;
$L__BB0_4128:
	shl.b32 	%r10745, %r18656, 6;
	cvt.u64.u32 	%rd3253, %r10745;
	and.b64  	%rd3254, %rd3253, 64;
	mov.u64 	%rd3255, __cudart_sin_cos_coeffs;
	add.s64 	%rd3256, %rd3255, %rd3254;
	mul.rn.f64 	%fd40010, %fd77365, %fd77365;
	and.b32  	%r10746, %r18656, 1;
	setp.eq.b32 	%p4049, %r10746, 1;
	selp.f64 	%fd40011, 0dBDA8FF8320FD8164, 0d3DE5DB65F9785EBA, %p4049;
	ld.global.nc.v2.f64 	{%fd40012, %fd40013}, [%rd3256];
	fma.rn.f64 	%fd40014, %fd40011, %fd40010, %fd40012;
	fma.rn.f64 	%fd40015, %fd40014, %fd40010, %fd40013;
	ld.global.nc.v2.f64 	{%fd40016, %fd40017}, [%rd3256+16];
	fma.rn.f64 	%fd40018, %fd40015, %fd40010, %fd40016;
	fma.rn.f64 	%fd40019, %fd40018, %fd40010, %fd40017;
	ld.global.nc.v2.f64 	{%fd40020, %fd40021}, [%rd3256+32];
	fma.rn.f64 	%fd40022, %fd40019, %fd40010, %fd40020;
	fma.rn.f64 	%fd40023, %fd40022, %fd40010, %fd40021;
	fma.rn.f64 	%fd40024, %fd40023, %fd77365, %fd77365;
	fma.rn.f64 	%fd40025, %fd40023, %fd40010, 0d3FF0000000000000;
	selp.f64 	%fd40026, %fd40025, %fd40024, %p4049;
	and.b32  	%r10747, %r18656, 2;
	setp.eq.s32 	%p4050, %r10747, 0;
	mov.f64 	%fd40027, 0d0000000000000000;
	sub.f64 	%fd40028, %fd40027, %fd40026;
	selp.f64 	%fd5949, %fd40026, %fd40028, %p4050;
	mul.f64 	%fd5950, %fd5933, 0d3F91DF46A2529D3A;
	abs.f64 	%fd5951, %fd5950;
	setp.neu.f64 	%p4051, %fd5951, 0d7FF0000000000000;
	@%p4051 bra 	$L__BB0_4130;
	mov.f64 	%fd40034, 0d0000000000000000;
	mul.rn.f64 	%fd77367, %fd5950, %fd40034;
	mov.b32 	%r18658, 1;
	bra.uni 	$L__BB0_4133;
$L__BB0_4130:
	mul.f64 	%fd40029, %fd5950, 0d3FE45F306DC9C883;
	cvt.rni.s32.f64 	%r18657, %fd40029;
	cvt.rn.f64.s32 	%fd40030, %r18657;
	fma.rn.f64 	%fd40031, %fd40030, 0dBFF921FB54442D18, %fd5950;
	fma.rn.f64 	%fd40032, %fd40030, 0dBC91A62633145C00, %fd40031;
	fma.rn.f64 	%fd77367, %fd40030, 0dB97B839A252049C0, %fd40032;
	setp.ltu.f64 	%p4052, %fd5951, 0d41E0000000000000;
	@%p4052 bra 	$L__BB0_4132;
	{ // callseq 522, 0
	.param .b64 param0;
	st.param.f64 	[param0], %fd5950;
	.param .align 16 .b8 retval0[16];
	call.uni (retval0), 
	__internal_trig_reduction_slowpathd, 
	(
	param0
	);
	ld.param.f64 	%fd77367, [retval0];
	ld.param.b32 	%r18657, [retval0+8];
	} // callseq 522
$L__BB0_4132:
	add.s32 	%r18658, %r18657, 1;
$L__BB0_4133:
	shl.b32 	%r10750, %r18658, 6;
	cvt.u64.u32 	%rd3257, %r10750;
	and.b64  	%rd3258, %rd3257, 64;
	mov.u64 	%rd3259, __cudart_sin_cos_coeffs;
	add.s64 	%rd3260, %rd3259, %rd3258;
	mul.rn.f64 	%fd40035, %fd77367, %fd77367;
	and.b32  	%r10751, %r18658, 1;
	setp.eq.b32 	%p4054, %r10751, 1;
	selp.f64 	%fd40036, 0dBDA8FF8320FD8164, 0d3DE5DB65F9785EBA, %p4054;
	ld.global.nc.v2.f64 	{%fd40037, %fd40038}, [%rd3260];
	fma.rn.f64 	%fd40039, %fd40036, %fd40035, %fd40037;
	fma.rn.f64 	%fd40040, %fd40039, %fd40035, %fd40038;
	ld.global.nc.v2.f64 	{%fd40041, %fd40042}, [%rd3260+16];
	fma.rn.f64 	%fd40043, %fd40040, %fd40035, %fd40041;
	fma.rn.f64 	%fd40044, %fd40043, %fd40035, %fd40042;
	ld.global.nc.v2.f64 	{%fd40045, %fd40046}, [%rd3260+32];
	fma.rn.f64 	%fd40047, %fd40044, %fd40035, %fd40045;
	fma.rn.f64 	%fd40048, %fd40047, %fd40035, %fd40046;
	fma.rn.f64 	%fd40049, %fd40048, %fd77367, %fd77367;
	fma.rn.f64 	%fd40050, %fd40048, %fd40035, 0d3FF0000000000000;
	selp.f64 	%fd40051, %fd40050, %fd40049, %p4054;
	and.b32  	%r10752, %r18658, 2;
	setp.eq.s32 	%p4055, %r10752, 0;
	mov.f64 	%fd40052, 0d0000000000000000;
	sub.f64 	%fd40053, %fd40052, %fd40051;
	selp.f64 	%fd5957, %fd40051, %fd40053, %p4055;
	@%p4043 bra 	$L__BB0_4135;
	mov.f64 	%fd40059, 0d0000000000000000;
	mul.rn.f64 	%fd77368, %fd5934, %fd40059;
	mov.b32 	%r18659, 0;
	bra.uni 	$L__BB0_4137;
$L__BB0_4135:
	mul.f64 	%fd40054, %fd5934, 0d3FE45F306DC9C883;
	cvt.rni.s32.f64 	%r18659, %fd40054;
	cvt.rn.f64.s32 	%fd40055, %r18659;
	fma.rn.f64 	%fd40056, %fd40055, 0dBFF921FB54442D18, %fd5934;
	fma.rn.f64 	%fd40057, %fd40055, 0dBC91A62633145C00, %fd40056;
	fma.rn.f64 	%fd77368, %fd40055, 0dB97B839A252049C0, %fd40057;
	setp.ltu.f64 	%p4056, %fd5935, 0d41E0000000000000;
	@%p4056 bra 	$L__BB0_4137;
	{ // callseq 523, 0
	.param .b64 param0;
	st.param.f64 	[param0], %fd5934;
	.param .align 16 .b8 retval0[16];
	call.uni (retval0), 
	__internal_trig_reduction_slowpathd, 
	(
	param0
	);
	ld.param.f64 	%fd77368, [retval0];
	ld.param.b32 	%r18659, [retval0+8];
	} // callseq 523
$L__BB0_4137:
	shl.b32 	%r10755, %r18659, 6;
	cvt.u64.u32 	%rd3261, %r10755;
	and.b64  	%rd3262, %rd3261, 64;
	mov.u64 	%rd3263, __cudart_sin_cos_coeffs;
	add.s64 	%rd3264, %rd3263, %rd3262;
	mul.rn.f64 	%fd40060, %fd77368, %fd77368;
	and.b32  	%r10756, %r18659, 1;
	setp.eq.b32 	%p4058, %r10756, 1;
	selp.f64 	%fd40061, 0dBDA8FF8320FD8164, 0d3DE5DB65F9785EBA, %p4058;
	ld.global.nc.v2.f64 	{%fd40062, %fd40063}, [%rd3264];
	fma.rn.f64 	%fd40064, %fd40061, %fd40060, %fd40062;
	fma.rn.f64 	%fd40065, %fd40064, %fd40060, %fd40063;
	ld.global.nc.v2.f64 	{%fd40066, %fd40067}, [%rd3264+16];
	fma.rn.f64 	%fd40068, %fd40065, %fd40060, %fd40066;
	fma.rn.f64 	%fd40069, %fd40068, %fd40060, %fd40067;
	ld.global.nc.v2.f64 	{%fd40070, %fd40071}, [%rd3264+32];
	fma.rn.f64 	%fd40072, %fd40069, %fd40060, %fd40070;
	fma.rn.f64 	%fd40073, %fd40072, %fd40060, %fd40071;
	fma.rn.f64 	%fd40074, %fd40073, %fd77368, %fd77368;
	fma.rn.f64 	%fd40075, %fd40073, %fd40060, 0d3FF0000000000000;
	selp.f64 	%fd40076, %fd40075, %fd40074, %p4058;
	and.b32  	%r10757, %r18659, 2;
	setp.eq.s32 	%p4059, %r10757, 0;
	mov.f64 	%fd40077, 0d0000000000000000;
	sub.f64 	%fd40078, %fd40077, %fd40076;
	selp.f64 	%fd5962, %fd40076, %fd40078, %p4059;
	@%p4047 bra 	$L__BB0_4139;
	mov.f64 	%fd40084, 0d0000000000000000;
	mul.rn.f64 	%fd77369, %fd5942, %fd40084;
	mov.b32 	%r18660, 0;
	bra.uni 	$L__BB0_4141;
$L__BB0_4139:
	mul.f64 	%fd40079, %fd5942, 0d3FE45F306DC9C883;
	cvt.rni.s32.f64 	%r18660, %fd40079;
	cvt.rn.f64.s32 	%fd40080, %r18660;
	fma.rn.f64 	%fd40081, %fd40080, 0dBFF921FB54442D18, %fd5942;
	fma.rn.f64 	%fd40082, %fd40080, 0dBC91A62633145C00, %fd40081;
	fma.rn.f64 	%fd77369, %fd40080, 0dB97B839A252049C0, %fd40082;
	setp.ltu.f64 	%p4060, %fd5943, 0d41E0000000000000;
	@%p4060 bra 	$L__BB0_4141;
	{ // callseq 524, 0
	.param .b64 param0;
	st.param.f64 	[param0], %fd5942;
	.param .align 16 .b8 retval0[16];
	call.uni (retval0), 
	__internal_trig_reduction_slowpathd, 
	(
	param0
	);
	ld.param.f64 	%fd77369, [retval0];
	ld.param.b32 	%r18660, [retval0+8];
	} // callseq 524
$L__BB0_4141:
	shl.b32 	%r10760, %r18660, 6;
	cvt.u64.u32 	%rd3265, %r10760;
	and.b64  	%rd3266, %rd3265, 64;
	mov.u64 	%rd3267, __cudart_sin_cos_coeffs;
	add.s64 	%rd3268, %rd3267, %rd3266;
	mul.rn.f64 	%fd40085, %fd77369, %fd77369;
	and.b32  	%r10761, %r18660, 1;
	setp.eq.b32 	%p4062, %r10761, 1;
	selp.f64 	%fd40086, 0dBDA8FF8320FD8164, 0d3DE5DB65F9785EBA, %p4062;
	ld.global.nc.v2.f64 	{%fd40087, %fd40088}, [%rd3268];
	fma.rn.f64 	%fd40089, %fd40086, %fd40085, %fd40087;
	fma.rn.f64 	%fd40090, %fd40089, %fd40085, %fd40088;
	ld.global.nc.v2.f64 	{%fd40091, %fd40092}, [%rd3268+16];
	fma.rn.f64 	%fd40093, %fd40090, %fd40085, %fd40091;
	fma.rn.f64 	%fd40094, %fd40093, %fd40085, %fd40092;
	ld.global.nc.v2.f64 	{%fd40095, %fd40096}, [%rd3268+32];
	fma.rn.f64 	%fd40097, %fd40094, %fd40085, %fd40095;
	fma.rn.f64 	%fd40098, %fd40097, %fd40085, %fd40096;
	fma.rn.f64 	%fd40099, %fd40098, %fd77369, %fd77369;
	fma.rn.f64 	%fd40100, %fd40098, %fd40085, 0d3FF0000000000000;
	selp.f64 	%fd40101, %fd40100, %fd40099, %p4062;
	and.b32  	%r10762, %r18660, 2;
	setp.eq.s32 	%p4063, %r10762, 0;
	mov.f64 	%fd40102, 0d0000000000000000;
	sub.f64 	%fd40103, %fd40102, %fd40101;
	selp.f64 	%fd5967, %fd40101, %fd40103, %p4063;
	@%p4051 bra 	$L__BB0_4143;
	mov.f64 	%fd40109, 0d0000000000000000;
	mul.rn.f64 	%fd77370, %fd5950, %fd40109;
	mov.b32 	%r18661, 0;
	bra.uni 	$L__BB0_4145;
$L__BB0_4143:
	mul.f64 	%fd40104, %fd5950, 0d3FE45F306DC9C883;
	cvt.rni.s32.f64 	%r18661, %fd40104;
	cvt.rn.f64.s32 	%fd40105, %r18661;
	fma.rn.f64 	%fd40106, %fd40105, 0dBFF921FB54442D18, %fd5950;
	fma.rn.f64 	%fd40107, %fd40105, 0dBC91A62633145C00, %fd40106;
	fma.rn.f64 	%fd77370, %fd40105, 0dB97B839A252049C0, %fd40107;
	setp.ltu.f64 	%p4064, %fd5951, 0d41E0000000000000;
	@%p4064 bra 	$L__BB0_4145;
	{ // callseq 525, 0
	.param .b64 param0;
	st.param.f64 	[param0], %fd5950;
	.param .align 16 .b8 retval0[16];
	call.uni (retval0), 
	__internal_trig_reduction_slowpathd, 
	(
	param0
	);
	ld.param.f64 	%fd77370, [retval0];
	ld.param.b32 	%r18661, [retval0+8];
	} // callseq 525
$L__BB0_4145:
	ld.param.u64 	%rd8128, [_Z8FitGrainPdPiS0_S_S_S0_S0_S_S_S_S_S_S_S_S_S_S_S_S__param_1];
	ld.param.u64 	%rd8035, [_Z8FitGrainPdPiS0_S_S_S0_S0_S_S_S_S_S_S_S_S_S_S_S_S__param_0];
	shl.b32 	%r10766, %r18661, 6;
	cvt.u64.u32 	%rd3269, %r10766;
	and.b64  	%rd3270, %rd3269, 64;
	mov.u64 	%rd3271, __cudart_sin_cos_coeffs;
	add.s64 	%rd3272, %rd3271, %rd3270;
	mul.rn.f64 	%fd40110, %fd77370, %fd77370;
	and.b32  	%r10767, %r18661, 1;
	setp.eq.b32 	%p4065, %r10767, 1;
	selp.f64 	%fd40111, 0dBDA8FF8320FD8164, 0d3DE5DB65F9785EBA, %p4065;
	ld.global.nc.v2.f64 	{%fd40112, %fd40113}, [%rd3272];
	fma.rn.f64 	%fd40114, %fd40111, %fd40110, %fd40112;
	fma.rn.f64 	%fd40115, %fd40114, %fd40110, %fd40113;
	ld.global.nc.v2.f64 	{%fd40116, %fd40117}, [%rd3272+16];
	fma.rn.f64 	%fd40118, %fd40115, %fd40110, %fd40116;
	fma.rn.f64 	%fd40119, %fd40118, %fd40110, %fd40117;
	ld.global.nc.v2.f64 	{%fd40120, %fd40121}, [%rd3272+32];
	fma.rn.f64 	%fd40122, %fd40119, %fd40110, %fd40120;
	fma.rn.f64 	%fd40123, %fd40122, %fd40110, %fd40121;
	fma.rn.f64 	%fd40124, %fd40123, %fd77370, %fd77370;
	fma.rn.f64 	%fd40125, %fd40123, %fd40110, 0d3FF0000000000000;
	selp.f64 	%fd40126, %fd40125, %fd40124, %p4065;
	and.b32  	%r10768, %r18661, 2;
	setp.eq.s32 	%p4066, %r10768, 0;
	mov.f64 	%fd40127, 0d0000000000000000;
	sub.f64 	%fd40128, %fd40127, %fd40126;
	selp.f64 	%fd5972, %fd40126, %fd40128, %p4066;
	mul.f64 	%fd40129, %fd5941, %fd5957;
	mul.f64 	%fd40130, %fd5949, %fd5972;
	mul.f64 	%fd40131, %fd5962, %fd40130;
	sub.f64 	%fd5973, %fd40129, %fd40131;
	mul.f64 	%fd40132, %fd5941, %fd40130;
	fma.rn.f64 	%fd5974, %fd5957, %fd5962, %fd40132;
	mul.f64 	%fd5975, %fd5957, %fd5967;
	cvta.to.global.u64 	%rd3273, %rd8128;
	ld.global.u32 	%r2474, [%rd3273+4];
	cvta.to.global.u64 	%rd3274, %rd8035;
	ld.global.f64 	%fd5976, [%rd3274+4088];
	mov.b32 	%r18701, 0;
	not.pred 	%p4067, %p9711;
	@%p4067 bra 	$L__BB0_4292;
	mul.f64 	%fd5977, %fd5967, %fd5972;
	neg.f64 	%fd40133, %fd5967;
	mul.f64 	%fd5978, %fd5941, %fd40133;
	mul.f64 	%fd40134, %fd5962, %fd5972;
	mul.f64 	%fd40135, %fd5949, %fd5957;
	mul.f64 	%fd40136, %fd5941, %fd40135;
	sub.f64 	%fd5979, %fd40136, %fd40134;
	mul.f64 	%fd5980, %fd5962, %fd5967;
	mul.f64 	%fd40137, %fd5941, %fd5972;
	neg.f64 	%fd40138, %fd5957;
	mul.f64 	%fd40139, %fd5949, %fd40138;
	mul.f64 	%fd40140, %fd40139, %fd5962;
	sub.f64 	%fd5981, %fd40140, %fd40137;
	mov.b32 	%r18662, 0;
	mov.u32 	%r18701, %r18662;
$L__BB0_4147:
	mul.lo.s32 	%r10771, %r18662, 7;
	mul.wide.u32 	%rd3275, %r10771, 8;
	add.s64 	%rd3276, %rd33, %rd3275;
	ld.global.f64 	%fd40141, [%rd3276+16];
	ld.global.f64 	%fd40142, [%rd3276+8];
	ld.global.f64 	%fd40143, [%rd3276];
	mul.f64 	%fd40144, %fd40142, %fd5981;
	fma.rn.f64 	%fd40145, %fd40143, %fd5973, %fd40144;
	fma.rn.f64 	%fd5984, %fd40141, %fd5980, %fd40145;
	mul.f64 	%fd40146, %fd40142, %fd5979;
	fma.rn.f64 	%fd40147, %fd40143, %fd5974, %fd40146;
	fma.rn.f64 	%fd5985, %fd40141, %fd5978, %fd40147;
	mul.f64 	%fd40148, %fd40142, %fd5975;
	fma.rn.f64 	%fd40149, %fd40143, %fd5977, %fd40148;
	fma.rn.f64 	%fd5986, %fd40141, %fd5949, %fd40149;
	ld.global.f64 	%fd40150, [%rd3276+40];
	mul.f64 	%fd40151, %fd5985, %fd5985;
	fma.rn.f64 	%fd40152, %fd5984, %fd5984, %fd40151;
	fma.rn.f64 	%fd40153, %fd5986, %fd5986, %fd40152;
	sqrt.rn.f64 	%fd5987, %fd40153;
	mul.f64 	%fd5988, %fd40150, 0d3F91DF46A2529D3A;
	abs.f64 	%fd5989, %fd5988;
	setp.neu.f64 	%p4068, %fd5989, 0d7FF0000000000000;
	@%p4068 bra 	$L__BB0_4149;
	mov.f64 	%fd40159, 0d0000000000000000;
	mul.rn.f64 	%fd77373, %fd5988, %fd40159;
	mov.b32 	%r18665, 0;
	bra.uni 	$L__BB0_4151;
$L__BB0_4149:
	mul.f64 	%fd40154, %fd5988, 0d3FE45F306DC9C883;
	cvt.rni.s32.f64 	%r18665, %fd40154;
	cvt.rn.f64.s32 	%fd40155, %r18665;
	fma.rn.f64 	%fd40156, %fd40155, 0dBFF921FB54442D18, %fd5988;
	fma.rn.f64 	%fd40157, %fd40155, 0dBC91A62633145C00, %fd40156;
	fma.rn.f64 	%fd77373, %fd40155, 0dB97B839A252049C0, %fd40157;
	setp.ltu.f64 	%p4069, %fd5989, 0d41E0000000000000;
	@%p4069 bra 	$L__BB0_4151;
	{ // callseq 526, 0
	.param .b64 param0;
	st.param.f64 	[param0], %fd5988;
	.param .align 16 .b8 retval0[16];
	call.uni (retval0), 
	__internal_trig_reduction_slowpathd, 
	(
	param0
	);
	ld.param.f64 	%fd77373, [retval0];
	ld.param.b32 	%r18665, [retval0+8];
	} // callseq 526
$L__BB0_4151:
	shl.b32 	%r10774, %r18665, 6;
	cvt.u64.u32 	%rd3277, %r10774;
	and.b64  	%rd3278, %rd3277, 64;
	mov.u64 	%rd3279, __cudart_sin_cos_coeffs;
	add.s64 	%rd3280, %rd3279, %rd3278;
	mul.rn.f64 	%fd40160, %fd77373, %fd77373;
	and.b32  	%r10775, %r18665, 1;
	setp.eq.b32 	%p4070, %r10775, 1;
	selp.f64 	%fd40161, 0dBDA8FF8320FD8164, 0d3DE5DB65F9785EBA, %p4070;
	ld.global.nc.v2.f64 	{%fd40162, %fd40163}, [%rd3280];
	fma.rn.f64 	%fd40164, %fd40161, %fd40160, %fd40162;
	fma.rn.f64 	%fd40165, %fd40164, %fd40160, %fd40163;
	ld.global.nc.v2.f64 	{%fd40166, %fd40167}, [%rd3280+16];
	fma.rn.f64 	%fd40168, %fd40165, %fd40160, %fd40166;
	fma.rn.f64 	%fd40169, %fd40168, %fd40160, %fd40167;
	ld.global.nc.v2.f64 	{%fd40170, %fd40171}, [%rd3280+32];
	fma.rn.f64 	%fd40172, %fd40169, %fd40160, %fd40170;
	fma.rn.f64 	%fd40173, %fd40172, %fd40160, %fd40171;
	fma.rn.f64 	%fd40174, %fd40173, %fd77373, %fd77373;
	fma.rn.f64 	%fd40175, %fd40173, %fd40160, 0d3FF0000000000000;
	selp.f64 	%fd40176, %fd40175, %fd40174, %p4070;
	and.b32  	%r10776, %r18665, 2;
	setp.eq.s32 	%p4071, %r10776, 0;
	mov.f64 	%fd40177, 0d0000000000000000;
	sub.f64 	%fd40178, %fd40177, %fd40176;
	selp.f64 	%fd40179, %fd40176, %fd40178, %p4071;
	mul.f64 	%fd5994, %fd5987, %fd40179;
	abs.f64 	%fd40180, %fd5985;
	setp.geu.f64 	%p4072, %fd40180, 0d3F1A36E2EB1C432D;
	@%p4072 bra 	$L__BB0_4160;
	setp.eq.f64 	%p4120, %fd5984, 0d0000000000000000;
	mov.b32 	%r18679, 0;
	@%p4120 bra 	$L__BB0_4215;
	neg.f64 	%fd40542, %fd5994;
	div.rn.f64 	%fd5995, %fd40542, %fd5984;
	abs.f64 	%fd5996, %fd5995;
	setp.gtu.f64 	%p4121, %fd5996, 0d3FF0000000000000;
	@%p4121 bra 	$L__BB0_4215;
	{
	.reg .b32 %temp; 
	mov.b64 	{%temp, %r2481}, %fd5995;
	}
	{
	.reg .b32 %temp; 
	mov.b64 	{%temp, %r10843}, %fd5996;
	}
	setp.gt.s32 	%p4122, %r10843, 1071801957;
	@%p4122 bra 	$L__BB0_4158;
	mul.f64 	%fd40583, %fd5995, %fd5995;
	fma.rn.f64 	%fd40584, %fd40583, 0d3FB0066BDC1895E9, 0dBFB3823B180754AF;
	fma.rn.f64 	%fd40585, %fd40584, %fd40583, 0d3FB11E52CC2F79AE;
	fma.rn.f64 	%fd40586, %fd40585, %fd40583, 0dBF924EAF3526861B;
	fma.rn.f64 	%fd40587, %fd40586, %fd40583, 0d3F91DF02A31E6CB7;
	fma.rn.f64 	%fd40588, %fd40587, %fd40583, 0d3F847D18B0EEC6CC;
	fma.rn.f64 	%fd40589, %fd40588, %fd40583, 0d3F8D0AF961BA53B0;
	fma.rn.f64 	%fd40590, %fd40589, %fd40583, 0d3F91BF7734CF1C48;
	fma.rn.f64 	%fd40591, %fd40590, %fd40583, 0d3F96E91483144EF7;
	fma.rn.f64 	%fd40592, %fd40591, %fd40583, 0d3F9F1C6E0A4F9F81;
	fma.rn.f64 	%fd40593, %fd40592, %fd40583, 0d3FA6DB6DC27FA92B;
	fma.rn.f64 	%fd40594, %fd40593, %fd40583, 0d3FB333333320F91B;
	fma.rn.f64 	%fd40595, %fd40594, %fd40583, 0d3FC5555555555F4D;
	mul.f64 	%fd40596, %fd40583, %fd40595;
	fma.rn.f64 	%fd5997, %fd40596, %fd5996, %fd5996;
	setp.gt.s32 	%p4126, %r2481, -1;
	@%p4126 bra 	$L__BB0_4157;
	mov.f64 	%fd40601, 0d3C91A62633145C07;
	add.rn.f64 	%fd40602, %fd5997, %fd40601;
	mov.f64 	%fd40603, 0d3FF921FB54442D18;
	add.rn.f64 	%fd77374, %fd40603, %fd40602;
	bra.uni 	$L__BB0_4159;
$L__BB0_4157:
	mov.f64 	%fd40597, 0dBC91A62633145C07;
	add.rn.f64 	%fd40598, %fd5997, %fd40597;
	neg.f64 	%fd40599, %fd40598;
	mov.f64 	%fd40600, 0d3FF921FB54442D18;
	add.rn.f64 	%fd77374, %fd40600, %fd40599;
	bra.uni 	$L__BB0_4159;
$L__BB0_4158:
	mov.f64 	%fd40543, 0d3FF0000000000000;
	sub.f64 	%fd40544, %fd40543, %fd5996;
	{
	.reg .b32 %temp; 
	mov.b64 	{%r10844, %temp}, %fd40544;
	}
	{
	.reg .b32 %temp; 
	mov.b64 	{%temp, %r10845}, %fd40544;
	}
	add.s32 	%r10846, %r10845, -1048576;
	mov.b64 	%fd40545, {%r10844, %r10846};
	rsqrt.approx.ftz.f64 	%fd40546, %fd40545;
	{
	.reg .b32 %temp; 
	mov.b64 	{%r10847, %temp}, %fd40546;
	}
	{
	.reg .b32 %temp; 
	mov.b64 	{%temp, %r10848}, %fd40546;
	}
	add.s32 	%r10849, %r10848, -1048576;
	mov.b64 	%fd40547, {%r10847, %r10849};
	mul.f64 	%fd40548, %fd40545, %fd40546;
	neg.f64 	%fd40549, %fd40548;
	fma.rn.f64 	%fd40550, %fd40548, %fd40549, %fd40545;
	fma.rn.f64 	%fd40551, %fd40550, %fd40547, %fd40548;
	neg.f64 	%fd40552, %fd40551;
	fma.rn.f64 	%fd40553, %fd40546, %fd40552, 0d3FF0000000000000;
	fma.rn.f64 	%fd40554, %fd40553, %fd40547, %fd40547;
	fma.rn.f64 	%fd40555, %fd40551, %fd40552, %fd40545;
	fma.rn.f64 	%fd40556, %fd40555, %fd40554, %fd40551;
	{
	.reg .b32 %temp; 
	mov.b64 	{%r10850, %temp}, %fd40556;
	}
	{
	.reg .b32 %temp; 
	mov.b64 	{%temp, %r10851}, %fd40556;
	}
	add.s32 	%r10852, %r10851, 1048576;
	mov.b64 	%fd40557, {%r10850, %r10852};
	fma.rn.f64 	%fd40558, %fd40544, 0d3EC715B371155F70, 0dBEBAC2FE66FAAC4B;
	fma.rn.f64 	%fd40559, %fd40558, %fd40544, 0d3ED9A9B88EFCD9B8;
	fma.rn.f64 	%fd40560, %fd40559, %fd40544, 0d3EDD0F40A8A0C4C3;
	fma.rn.f64 	%fd40561, %fd40560, %fd40544, 0d3EF46D4CFA9E0E1F;
	fma.rn.f64 	%fd40562, %fd40561, %fd40544, 0d3F079C168D1E2422;
	fma.rn.f64 	%fd40563, %fd40562, %fd40544, 0d3F1C9A88C3BCA540;
	fma.rn.f64 	%fd40564, %fd40563, %fd40544, 0d3F31C4E64BD476DF;
	fma.rn.f64 	%fd40565, %fd40564, %fd40544, 0d3F46E8BA60009C8F;
	fma.rn.f64 	%fd40566, %fd40565, %fd40544, 0d3F5F1C71C62B05A2;
	fma.rn.f64 	%fd40567, %fd40566, %fd40544, 0d3F76DB6DB6DC9F2C;
	fma.rn.f64 	%fd40568, %fd40567, %fd40544, 0d3F9333333333329C;
	fma.rn.f64 	%fd40569, %fd40568, %fd40544, 0d3FB5555555555555;
	setp.lt.s32 	%p4123, %r10845, 1;
	mov.f64 	%fd40570, 0d0000000000000000;
	mul.rn.f64 	%fd40571, %fd5996, %fd40570;
	mul.f64 	%fd40572, %fd40544, %fd40569;
	fma.rn.f64 	%fd40573, %fd40572, %fd40557, %fd40557;
	selp.f64 	%fd40574, %fd40571, %fd40573, %p4123;
	setp.lt.s32 	%p4124, %r10845, 0;
	mov.f64 	%fd40575, 0d7FF0000000000000;
	mul.rn.f64 	%fd40576, %fd40574, %fd40575;
	selp.f64 	%fd40577, %fd40576, %fd40574, %p4124;
	setp.lt.s32 	%p4125, %r2481, 0;
	mov.f64 	%fd40578, 0dBCA1A62633145C07;
	add.rn.f64 	%fd40579, %fd40577, %fd40578;
	neg.f64 	%fd40580, %fd40579;
	mov.f64 	%fd40581, 0d400921FB54442D18;
	add.rn.f64 	%fd40582, %fd40581, %fd40580;
	selp.f64 	%fd77374, %fd40582, %fd40577, %p4125;
$L__BB0_4159:
	mul.f64 	%fd40604, %fd77374, 0d404CA5DC1A63C1F5;
	neg.f64 	%fd40605, %fd40604;
	st.local.v2.f64 	[%rd11], {%fd40604, %fd40605};
	mov.b32 	%r18679, 2;
	bra.uni 	$L__BB0_4215;
$L__BB0_4160:
	mul.f64 	%fd40181, %fd5984, %fd5984;
	mul.f64 	%fd40182, %fd5985, %fd5985;
	div.rn.f64 	%fd40183, %fd40181, %fd40182;
	add.f64 	%fd6002, %fd40183, 0d3FF0000000000000;
	add.f64 	%fd40184, %fd5994, %fd5994;
	mul.f64 	%fd40185, %fd5984, %fd40184;
	div.rn.f64 	%fd6003, %fd40185, %fd40182;
	mul.f64 	%fd40186, %fd5994, %fd5994;
	div.rn.f64 	%fd40187, %fd40186, %fd40182;
	add.f64 	%fd40188, %fd40187, 0dBFF0000000000000;
	mul.f64 	%fd40189, %fd6002, 0dC010000000000000;
	mul.f64 	%fd40190, %fd40189, %fd40188;
	fma.rn.f64 	%fd6004, %fd6003, %fd6003, %fd40190;
	setp.ltu.f64 	%p4073, %fd6004, 0d0000000000000000;
	mov.b32 	%r18679, 0;
	@%p4073 bra 	$L__BB0_4215;
	sqrt.rn.f64 	%fd6005, %fd6004;
	sub.f64 	%fd40191, %fd6005, %fd6003;
	add.f64 	%fd6006, %fd6002, %fd6002;
	div.rn.f64 	%fd6007, %fd40191, %fd6006;
	abs.f64 	%fd6008, %fd6007;
	setp.gtu.f64 	%p4074, %fd6008, 0d3FF0000000000000;
	mov.b32 	%r18679, 0;
	@%p4074 bra 	$L__BB0_4188;
	{
	.reg .b32 %temp; 
	mov.b64 	{%temp, %r2482}, %fd6007;
	}
	{
	.reg .b32 %temp; 
	mov.b64 	{%temp, %r10779}, %fd6008;
	}
	setp.gt.s32 	%p4075, %r10779, 1071801957;
	@%p4075 bra 	$L__BB0_4166;
	mul.f64 	%fd40232, %fd6007, %fd6007;
	fma.rn.f64 	%fd40233, %fd40232, 0d3FB0066BDC1895E9, 0dBFB3823B180754AF;
	fma.rn.f64 	%fd40234, %fd40233, %fd40232, 0d3FB11E52CC2F79AE;
	fma.rn.f64 	%fd40235, %fd40234, %fd40232, 0dBF924EAF3526861B;
	fma.rn.f64 	%fd40236, %fd40235, %fd40232, 0d3F91DF02A31E6CB7;
	fma.rn.f64 	%fd40237, %fd40236, %fd40232, 0d3F847D18B0EEC6CC;
	fma.rn.f64 	%fd40238, %fd40237, %fd40232, 0d3F8D0AF961BA53B0;
	fma.rn.f64 	%fd40239, %fd40238, %fd40232, 0d3F91BF7734CF1C48;
	fma.rn.f64 	%fd40240, %fd40239, %fd40232, 0d3F96E91483144EF7;
	fma.rn.f64 	%fd40241, %fd40240, %fd40232, 0d3F9F1C6E0A4F9F81;
	fma.rn.f64 	%fd40242, %fd40241, %fd40232, 0d3FA6DB6DC27FA92B;
	fma.rn.f64 	%fd40243, %fd40242, %fd40232, 0d3FB333333320F91B;
	fma.rn.f64 	%fd40244, %fd40243, %fd40232, 0d3FC5555555555F4D;
	mul.f64 	%fd40245, %fd40232, %fd40244;
	fma.rn.f64 	%fd6009, %fd40245, %fd6008, %fd6008;
	setp.gt.s32 	%p4079, %r2482, -1;
	@%p4079 bra 	$L__BB0_4165;
	mov.f64 	%fd40250, 0d3C91A62633145C07;
	add.rn.f64 	%fd40251, %fd6009, %fd40250;
	mov.f64 	%fd40252, 0d3FF921FB54442D18;
	add.rn.f64 	%fd77375, %fd40252, %fd40251;
	bra.uni 	$L__BB0_4167;
$L__BB0_4165:
	mov.f64 	%fd40246, 0dBC91A62633145C07;
	add.rn.f64 	%fd40247, %fd6009, %fd40246;
	neg.f64 	%fd40248, %fd40247;
	mov.f64 	%fd40249, 0d3FF921FB54442D18;
	add.rn.f64 	%fd77375, %fd40249, %fd40248;
	bra.uni 	$L__BB0_4167;
$L__BB0_4166:
	mov.f64 	%fd40192, 0d3FF0000000000000;
	sub.f64 	%fd40193, %fd40192, %fd6008;
	{
	.reg .b32 %temp; 
	mov.b64 	{%r10780, %temp}, %fd40193;
	}
	{
	.reg .b32 %temp; 
	mov.b64 	{%temp, %r10781}, %fd40193;
	}
	add.s32 	%r10782, %r10781, -1048576;
	mov.b64 	%fd40194, {%r10780, %r10782};
	rsqrt.approx.ftz.f64 	%fd40195, %fd40194;
	{
	.reg .b32 %temp; 
	mov.b64 	{%r10783, %temp}, %fd40195;
	}
	{
	.reg .b32 %temp; 
	mov.b64 	{%temp, %r10784}, %fd40195;
	}
	add.s32 	%r10785, %r10784, -1048576;
	mov.b64 	%fd40196, {%r10783, %r10785};
	mul.f64 	%fd40197, %fd40194, %fd40195;
	neg.f64 	%fd40198, %fd40197;
	fma.rn.f64 	%fd40199, %fd40197, %fd40198, %fd40194;
	fma.rn.f64 	%fd40200, %fd40199, %fd40196, %fd40197;
	neg.f64 	%fd40201, %fd40200;
	fma.rn.f64 	%fd40202, %fd40195, %fd40201, 0d3FF0000000000000;
	fma.rn.f64 	%fd40203, %fd40202, %fd40196, %fd40196;
	fma.rn.f64 	%fd40204, %fd40200, %fd40201, %fd40194;
	fma.rn.f64 	%fd40205, %fd40204, %fd40203, %fd40200;
	{
	.reg .b32 %temp; 
	mov.b64 	{%r10786, %temp}, %fd40205;
	}
	{
	.reg .b32 %temp; 
	mov.b64 	{%temp, %r10787}, %fd40205;
	}
	add.s32 	%r10788, %r10787, 1048576;
	mov.b64 	%fd40206, {%r10786, %r10788};
	fma.rn.f64 	%fd40207, %fd40193, 0d3EC715B371155F70, 0dBEBAC2FE66FAAC4B;
	fma.rn.f64 	%fd40208, %fd40207, %fd40193, 0d3ED9A9B88EFCD9B8;
	fma.rn.f64 	%fd40209, %fd40208, %fd40193, 0d3EDD0F40A8A0C4C3;
	fma.rn.f64 	%fd40210, %fd40209, %fd40193, 0d3EF46D4CFA9E0E1F;
	fma.rn.f64 	%fd40211, %fd40210, %fd40193, 0d3F079C168D1E2422;
	fma.rn.f64 	%fd40212, %fd40211, %fd40193, 0d3F1C9A88C3BCA540;
	fma.rn.f64 	%fd40213, %fd40212, %fd40193, 0d3F31C4E64BD476DF;
	fma.rn.f64 	%fd40214, %fd40213, %fd40193, 0d3F46E8BA60009C8F;
	fma.rn.f64 	%fd40215, %fd40214, %fd40193, 0d3F5F1C71C62B05A2;
	fma.rn.f64 	%fd40216, %fd40215, %fd40193, 0d3F76DB6DB6DC9F2C;
	fma.rn.f64 	%fd40217, %fd40216, %fd40193, 0d3F9333333333329C;
	fma.rn.f64 	%fd40218, %fd40217, %fd40193, 0d3FB5555555555555;
	setp.lt.s32 	%p4076, %r10781, 1;
	mov.f64 	%fd40219, 0d0000000000000000;
	mul.rn.f64 	%fd40220, %fd6008, %fd40219;
	mul.f64 	%fd40221, %fd40193, %fd40218;
	fma.rn.f64 	%fd40222, %fd40221, %fd40206, %fd40206;
	selp.f64 	%fd40223, %fd40220, %fd40222, %p4076;
	setp.lt.s32 	%p4077, %r10781, 0;
	mov.f64 	%fd40224, 0d7FF0000000000000;
	mul.rn.f64 	%fd40225, %fd40223, %fd40224;
	selp.f64 	%fd40226, %fd40225, %fd40223, %p4077;
	setp.lt.s32 	%p4078, %r2482, 0;
	mov.f64 	%fd40227, 0dBCA1A62633145C07;
	add.rn.f64 	%fd40228, %fd40226, %fd40227;
	neg.f64 	%fd40229, %fd40228;
	mov.f64 	%fd40230, 0d400921FB54442D18;
	add.rn.f64 	%fd40231, %fd40230, %fd40229;
	selp.f64 	%fd77375, %fd40231, %fd40226, %p4078;
$L__BB0_4167:
	neg.f64 	%fd6014, %fd77375;
	abs.f64 	%fd6015, %fd77375;
	setp.neu.f64 	%p4080, %fd6015, 0d7FF0000000000000;
	@%p4080 bra 	$L__BB0_4169;
	mov.f64 	%fd40258, 0d0000000000000000;
	mul.rn.f64 	%fd77377, %fd77375, %fd40258;
	mov.b32 	%r18667, 1;
	bra.uni 	$L__BB0_4172;
$L__BB0_4169:
	mul.f64 	%fd40253, %fd77375, 0d3FE45F306DC9C883;
	cvt.rni.s32.f64 	%r18666, %fd40253;
	cvt.rn.f64.s32 	%fd40254, %r18666;
	fma.rn.f64 	%fd40255, %fd40254, 0dBFF921FB54442D18, %fd77375;
	fma.rn.f64 	%fd40256, %fd40254, 0dBC91A62633145C00, %fd40255;
	fma.rn.f64 	%fd77377, %fd40254, 0dB97B839A252049C0, %fd40256;
	setp.ltu.f64 	%p4081, %fd6015, 0d41E0000000000000;
	@%p4081 bra 	$L__BB0_4171;
	{ // callseq 527, 0
	.param .b64 param0;
	st.param.f64 	[param0], %fd77375;
	.param .align 16 .b8 retval0[16];
	call.uni (retval0), 
	__internal_trig_reduction_slowpathd, 
	(
	param0
	);
	ld.param.f64 	%fd77377, [retval0];
	ld.param.b32 	%r18666, [retval0+8];
	} // callseq 527
$L__BB0_4171:
	add.s32 	%r18667, %r18666, 1;
$L__BB0_4172:
	shl.b32 	%r10791, %r18667, 6;
	cvt.u64.u32 	%rd3281, %r10791;
	and.b64  	%rd3282, %rd3281, 64;
	mov.u64 	%rd3283, __cudart_sin_cos_coeffs;
	add.s64 	%rd3284, %rd3283, %rd3282;
	mul.rn.f64 	%fd40259, %fd77377, %fd77377;
	and.b32  	%r10792, %r18667, 1;
	setp.eq.b32 	%p4083, %r10792, 1;
	selp.f64 	%fd40260, 0dBDA8FF8320FD8164, 0d3DE5DB65F9785EBA, %p4083;
	ld.global.nc.v2.f64 	{%fd40261, %fd40262}, [%rd3284];
	fma.rn.f64 	%fd40263, %fd40260, %fd40259, %fd40261;
	fma.rn.f64 	%fd40264, %fd40263, %fd40259, %fd40262;
	ld.global.nc.v2.f64 	{%fd40265, %fd40266}, [%rd3284+16];
	fma.rn.f64 	%fd40267, %fd40264, %fd40259, %fd40265;
	fma.rn.f64 	%fd40268, %fd40267, %fd40259, %fd40266;
	ld.global.nc.v2.f64 	{%fd40269, %fd40270}, [%rd3284+32];
	fma.rn.f64 	%fd40271, %fd40268, %fd40259, %fd40269;
	fma.rn.f64 	%fd40272, %fd40271, %fd40259, %fd40270;
	fma.rn.f64 	%fd40273, %fd40272, %fd77377, %fd77377;
	fma.rn.f64 	%fd40274, %fd40272, %fd40259, 0d3FF0000000000000;
	selp.f64 	%fd40275, %fd40274, %fd40273, %p4083;
	and.b32  	%r10793, %r18667, 2;
	setp.eq.s32 	%p4084, %r10793, 0;
	mov.f64 	%fd40276, 0d0000000000000000;
	sub.f64 	%fd40277, %fd40276, %fd40275;
	selp.f64 	%fd6021, %fd40275, %fd40277, %p4084;
	@%p4080 bra 	$L__BB0_4174;
	mov.f64 	%fd40283, 0d0000000000000000;
	mul.rn.f64 	%fd77378, %fd77375, %fd40283;
	mov.b32 	%r18668, 0;
	bra.uni 	$L__BB0_4176;
$L__BB0_4174:
	mul.f64 	%fd40278, %fd77375, 0d3FE45F306DC9C883;
	cvt.rni.s32.f64 	%r18668, %fd40278;
	cvt.rn.f64.s32 	%fd40279, %r18668;
	fma.rn.f64 	%fd40280, %fd40279, 0dBFF921FB54442D18, %fd77375;
	fma.rn.f64 	%fd40281, %fd40279, 0dBC91A62633145C00, %fd40280;
	fma.rn.f64 	%fd77378, %fd40279, 0dB97B839A252049C0, %fd40281;
	setp.ltu.f64 	%p4085, %fd6015, 0d41E0000000000000;
	@%p4085 bra 	$L__BB0_4176;
	{ // callseq 528, 0
	.param .b64 param0;
	st.param.f64 	[param0], %fd77375;
	.param .align 16 .b8 retval0[16];
	call.uni (retval0), 
	__internal_trig_reduction_slowpathd, 
	(
	param0
	);
	ld.param.f64 	%fd77378, [retval0];
	ld.param.b32 	%r18668, [retval0+8];
	} // callseq 528
$L__BB0_4176:
	shl.b32 	%r10796, %r18668, 6;
	cvt.u64.u32 	%rd3285, %r10796;
	and.b64  	%rd3286, %rd3285, 64;
	mov.u64 	%rd3287, __cudart_sin_cos_coeffs;
	add.s64 	%rd3288, %rd3287, %rd3286;
	mul.rn.f64 	%fd40284, %fd77378, %fd77378;
	and.b32  	%r10797, %r18668, 1;
	setp.eq.b32 	%p4087, %r10797, 1;
	selp.f64 	%fd40285, 0dBDA8FF8320FD8164, 0d3DE5DB65F9785EBA, %p4087;
	ld.global.nc.v2.f64 	{%fd40286, %fd40287}, [%rd3288];
	fma.rn.f64 	%fd40288, %fd40285, %fd40284, %fd40286;
	fma.rn.f64 	%fd40289, %fd40288, %fd40284, %fd40287;
	ld.global.nc.v2.f64 	{%fd40290, %fd40291}, [%rd3288+16];
	fma.rn.f64 	%fd40292, %fd40289, %fd40284, %fd40290;
	fma.rn.f64 	%fd40293, %fd40292, %fd40284, %fd40291;
	ld.global.nc.v2.f64 	{%fd40294, %fd40295}, [%rd3288+32];
	fma.rn.f64 	%fd40296, %fd40293, %fd40284, %fd40294;
	fma.rn.f64 	%fd40297, %fd40296, %fd40284, %fd40295;
	fma.rn.f64 	%fd40298, %fd40297, %fd77378, %fd77378;
	fma.rn.f64 	%fd40299, %fd40297, %fd40284, 0d3FF0000000000000;
	selp.f64 	%fd40300, %fd40299, %fd40298, %p4087;
	and.b32  	%r10798, %r18668, 2;
	setp.eq.s32 	%p4088, %r10798, 0;
	mov.f64 	%fd40301, 0d0000000000000000;
	sub.f64 	%fd40302, %fd40301, %fd40300;
	selp.f64 	%fd40303, %fd40300, %fd40302, %p4088;
	mul.f64 	%fd40304, %fd5985, %fd40303;
	mul.f64 	%fd40305, %fd5984, %fd6021;
	sub.f64 	%fd40306, %fd40304, %fd40305;
	sub.f64 	%fd6026, %fd40306, %fd5994;
	@%p4080 bra 	$L__BB0_4178;
	mov.f64 	%fd40312, 0d0000000000000000;
	mul.rn.f64 	%fd77380, %fd6014, %fd40312;
	mov.b32 	%r18670, 1;
	bra.uni 	$L__BB0_4181;
$L__BB0_4178:
	mul.f64 	%fd40307, %fd77375, 0dBFE45F306DC9C883;
	cvt.rni.s32.f64 	%r18669, %fd40307;
	cvt.rn.f64.s32 	%fd40308, %r18669;
	fma.rn.f64 	%fd40309, %fd40308, 0dBFF921FB54442D18, %fd6014;
	fma.rn.f64 	%fd40310, %fd40308, 0dBC91A62633145C00, %fd40309;
	fma.rn.f64 	%fd77380, %fd40308, 0dB97B839A252049C0, %fd40310;
	setp.ltu.f64 	%p4089, %fd6015, 0d41E0000000000000;
	@%p4089 bra 	$L__BB0_4180;
	{ // callseq 529, 0
	.param .b64 param0;
	st.param.f64 	[param0], %fd6014;
	.param .align 16 .b8 retval0[16];
	call.uni (retval0), 
	__internal_trig_reduction_slowpathd, 
	(
	param0
	);
	ld.param.f64 	%fd77380, [retval0];
	ld.param.b32 	%r18669, [retval0+8];
	} // callseq 529
$L__BB0_4180:
	add.s32 	%r18670, %r18669, 1;
$L__BB0_4181:
	shl.b32 	%r10801, %r18670, 6;
	cvt.u64.u32 	%rd3289, %r10801;
	and.b64  	%rd3290, %rd3289, 64;
	mov.u64 	%rd3291, __cudart_sin_cos_coeffs;
	add.s64 	%rd3292, %rd3291, %rd3290;
	mul.rn.f64 	%fd40313, %fd77380, %fd77380;
	and.b32  	%r10802, %r18670, 1;
	setp.eq.b32 	%p4091, %r10802, 1;
	selp.f64 	%fd40314, 0dBDA8FF8320FD8164, 0d3DE5DB65F9785EBA, %p4091;
	ld.global.nc.v2.f64 	{%fd40315, %fd40316}, [%rd3292];
	fma.rn.f64 	%fd40317, %fd40314, %fd40313, %fd40315;
	fma.rn.f64 	%fd40318, %fd40317, %fd40313, %fd40316;
	ld.global.nc.v2.f64 	{%fd40319, %fd40320}, [%rd3292+16];
	fma.rn.f64 	%fd40321, %fd40318, %fd40313, %fd40319;
	fma.rn.f64 	%fd40322, %fd40321, %fd40313, %fd40320;
	ld.global.nc.v2.f64 	{%fd40323, %fd40324}, [%rd3292+32];
	fma.rn.f64 	%fd40325, %fd40322, %fd40313, %fd40323;
	fma.rn.f64 	%fd40326, %fd40325, %fd40313, %fd40324;
	fma.rn.f64 	%fd40327, %fd40326, %fd77380, %fd77380;
	fma.rn.f64 	%fd40328, %fd40326, %fd40313, 0d3FF0000000000000;
	selp.f64 	%fd40329, %fd40328, %fd40327, %p4091;
	and.b32  	%r10803, %r18670, 2;
	setp.eq.s32 	%p4092, %r10803, 0;
	mov.f64 	%fd40330, 0d0000000000000000;
	sub.f64 	%fd40331, %fd40330, %fd40329;
	selp.f64 	%fd6032, %fd40329, %fd40331, %p4092;
	@%p4080 bra 	$L__BB0_4183;
	mov.f64 	%fd40337, 0d0000000000000000;
	mul.rn.f64 	%fd77381, %fd6014, %fd40337;
	mov.b32 	%r18671, 0;
	bra.uni 	$L__BB0_4185;
$L__BB0_4183:
	mul.f64 	%fd40332, %fd77375, 0dBFE45F306DC9C883;
	cvt.rni.s32.f64 	%r18671, %fd40332;
	cvt.rn.f64.s32 	%fd40333, %r18671;
	fma.rn.f64 	%fd40334, %fd40333, 0dBFF921FB54442D18, %fd6014;
	fma.rn.f64 	%fd40335, %fd40333, 0dBC91A62633145C00, %fd40334;
	fma.rn.f64 	%fd77381, %fd40333, 0dB97B839A252049C0, %fd40335;
	setp.ltu.f64 	%p4093, %fd6015, 0d41E0000000000000;
	@%p4093 bra 	$L__BB0_4185;
	{ // callseq 530, 0
	.param .b64 param0;
	st.param.f64 	[param0], %fd6014;
	.param .align 16 .b8 retval0[16];
	call.uni (retval0), 
	__internal_trig_reduction_slowpathd, 
	(
	param0
	);
	ld.param.f64 	%fd77381, [retval0];
	ld.param.b32 	%r18671, [retval0+8];
	} // callseq 530
$L__BB0_4185:
	shl.b32 	%r10806, %r18671, 6;
	cvt.u64.u32 	%rd3293, %r10806;
	and.b64  	%rd3294, %rd3293, 64;
	mov.u64 	%rd3295, __cudart_sin_cos_coeffs;
	add.s64 	%rd3296, %rd3295, %rd3294;
	mul.rn.f64 	%fd40338, %fd77381, %fd77381;
	and.b32  	%r10807, %r18671, 1;
	setp.eq.b32 	%p4094, %r10807, 1;
	selp.f64 	%fd40339, 0dBDA8FF8320FD8164, 0d3DE5DB65F9785EBA, %p4094;
	ld.global.nc.v2.f64 	{%fd40340, %fd40341}, [%rd3296];
	fma.rn.f64 	%fd40342, %fd40339, %fd40338, %fd40340;
	fma.rn.f64 	%fd40343, %fd40342, %fd40338, %fd40341;
	ld.global.nc.v2.f64 	{%fd40344, %fd40345}, [%rd3296+16];
	fma.rn.f64 	%fd40346, %fd40343, %fd40338, %fd40344;
	fma.rn.f64 	%fd40347, %fd40346, %fd40338, %fd40345;
	ld.global.nc.v2.f64 	{%fd40348, %fd40349}, [%rd3296+32];
	fma.rn.f64 	%fd40350, %fd40347, %fd40338, %fd40348;
	fma.rn.f64 	%fd40351, %fd40350, %fd40338, %fd40349;
	fma.rn.f64 	%fd40352, %fd40351, %fd77381, %fd77381;
	fma.rn.f64 	%fd40353, %fd40351, %fd40338, 0d3FF0000000000000;
	selp.f64 	%fd40354, %fd40353, %fd40352, %p4094;
	and.b32  	%r10808, %r18671, 2;
	setp.eq.s32 	%p4095, %r10808, 0;
	mov.f64 	%fd40355, 0d0000000000000000;
	sub.f64 	%fd40356, %fd40355, %fd40354;
	selp.f64 	%fd40357, %fd40354, %fd40356, %p4095;
	mul.f64 	%fd40358, %fd5985, %fd40357;
	mul.f64 	%fd40359, %fd5984, %fd6032;
	sub.f64 	%fd40360, %fd40358, %fd40359;
	sub.f64 	%fd40361, %fd40360, %fd5994;
	abs.f64 	%fd40362, %fd40361;
	abs.f64 	%fd40363, %fd6026;
	setp.geu.f64 	%p4096, %fd40363, %fd40362;
	@%p4096 bra 	$L__BB0_4187;
	mul.f64 	%fd40365, %fd77375, 0d404CA5DC1A63C1F5;
	st.local.f64 	[%rd11], %fd40365;
	mov.b32 	%r18679, 1;
	bra.uni 	$L__BB0_4188;
$L__BB0_4187:
	mul.f64 	%fd40364, %fd77375, 0dC04CA5DC1A63C1F5;
	st.local.f64 	[%rd11], %fd40364;
	mov.b32 	%r18679, 1;
$L__BB0_4188:
	neg.f64 	%fd40366, %fd6003;
	sub.f64 	%fd40367, %fd40366, %fd6005;
	div.rn.f64 	%fd6037, %fd40367, %fd6006;
	abs.f64 	%fd6038, %fd6037;
	setp.gtu.f64 	%p4097, %fd6038, 0d3FF0000000000000;
	@%p4097 bra 	$L__BB0_4215;
	{
	.reg .b32 %temp; 
	mov.b64 	{%temp, %r2500}, %fd6037;
	}
	{
	.reg .b32 %temp; 
	mov.b64 	{%temp, %r10811}, %fd6038;
	}
	setp.gt.s32 	%p4098, %r10811, 1071801957;
	@%p4098 bra 	$L__BB0_4193;
	mul.f64 	%fd40408, %fd6037, %fd6037;
	fma.rn.f64 	%fd40409, %fd40408, 0d3FB0066BDC1895E9, 0dBFB3823B180754AF;
	fma.rn.f64 	%fd40410, %fd40409, %fd40408, 0d3FB11E52CC2F79AE;
	fma.rn.f64 	%fd40411, %fd40410, %fd40408, 0dBF924EAF3526861B;
	fma.rn.f64 	%fd40412, %fd40411, %fd40408, 0d3F91DF02A31E6CB7;
	fma.rn.f64 	%fd40413, %fd40412, %fd40408, 0d3F847D18B0EEC6CC;
	fma.rn.f64 	%fd40414, %fd40413, %fd40408, 0d3F8D0AF961BA53B0;
	fma.rn.f64 	%fd40415, %fd40414, %fd40408, 0d3F91BF7734CF1C48;
	fma.rn.f64 	%fd40416, %fd40415, %fd40408, 0d3F96E91483144EF7;
	fma.rn.f64 	%fd40417, %fd40416, %fd40408, 0d3F9F1C6E0A4F9F81;
	fma.rn.f64 	%fd40418, %fd40417, %fd40408, 0d3FA6DB6DC27FA92B;
	fma.rn.f64 	%fd40419, %fd40418, %fd40408, 0d3FB333333320F91B;
	fma.rn.f64 	%fd40420, %fd40419, %fd40408, 0d3FC5555555555F4D;
	mul.f64 	%fd40421, %fd40408, %fd40420;
	fma.rn.f64 	%fd6039, %fd40421, %fd6038, %fd6038;
	setp.gt.s32 	%p4102, %r2500, -1;
	@%p4102 bra 	$L__BB0_4192;
	mov.f64 	%fd40426, 0d3C91A62633145C07;
	add.rn.f64 	%fd40427, %fd6039, %fd40426;
	mov.f64 	%fd40428, 0d3FF921FB54442D18;
	add.rn.f64 	%fd77382, %fd40428, %fd40427;
	bra.uni 	$L__BB0_4194;
$L__BB0_4192:
	mov.f64 	%fd40422, 0dBC91A62633145C07;
	add.rn.f64 	%fd40423, %fd6039, %fd40422;
	neg.f64 	%fd40424, %fd40423;
	mov.f64 	%fd40425, 0d3FF921FB54442D18;
	add.rn.f64 	%fd77382, %fd40425, %fd40424;
	bra.uni 	$L__BB0_4194;
$L__BB0_4193:
	mov.f64 	%fd40368, 0d3FF0000000000000;
	sub.f64 	%fd40369, %fd40368, %fd6038;
	{
	.reg .b32 %temp; 
	mov.b64 	{%r10812, %temp}, %fd40369;
	}
	{
	.reg .b32 %temp; 
	mov.b64 	{%temp, %r10813}, %fd40369;
	}
	add.s32 	%r10814, %r10813, -1048576;
	mov.b64 	%fd40370, {%r10812, %r10814};
	rsqrt.approx.ftz.f64 	%fd40371, %fd40370;
	{
	.reg .b32 %temp; 
	mov.b64 	{%r10815, %temp}, %fd40371;
	}
	{
	.reg .b32 %temp; 
	mov.b64 	{%temp, %r10816}, %fd40371;
	}
	add.s32 	%r10817, %r10816, -1048576;
	mov.b64 	%fd40372, {%r10815, %r10817};
	mul.f64 	%fd40373, %fd40370, %fd40371;
	neg.f64 	%fd40374, %fd40373;
	fma.rn.f64 	%fd40375, %fd40373, %fd40374, %fd40370;
	fma.rn.f64 	%fd40376, %fd40375, %fd40372, %fd40373;
	neg.f64 	%fd40377, %fd40376;
	fma.rn.f64 	%fd40378, %fd40371, %fd40377, 0d3FF0000000000000;
	fma.rn.f64 	%fd40379, %fd40378, %fd40372, %fd40372;
	fma.rn.f64 	%fd40380, %fd40376, %fd40377, %fd40370;
	fma.rn.f64 	%fd40381, %fd40380, %fd40379, %fd40376;
	{
	.reg .b32 %temp; 
	mov.b64 	{%r10818, %temp}, %fd40381;
	}
	{
	.reg .b32 %temp; 
	mov.b64 	{%temp, %r10819}, %fd40381;
	}
	add.s32 	%r10820, %r10819, 1048576;
	mov.b64 	%fd40382, {%r10818, %r10820};
	fma.rn.f64 	%fd40383, %fd40369, 0d3EC715B371155F70, 0dBEBAC2FE66FAAC4B;
	fma.rn.f64 	%fd40384, %fd40383, %fd40369, 0d3ED9A9B88EFCD9B8;
	fma.rn.f64 	%fd40385, %fd40384, %fd40369, 0d3EDD0F40A8A0C4C3;
	fma.rn.f64 	%fd40386, %fd40385, %fd40369, 0d3EF46D4CFA9E0E1F;
	fma.rn.f64 	%fd40387, %fd40386, %fd40369, 0d3F079C168D1E2422;
	fma.rn.f64 	%fd40388, %fd40387, %fd40369, 0d3F1C9A88C3BCA540;
	fma.rn.f64 	%fd40389, %fd40388, %fd40369, 0d3F31C4E64BD476DF;
	fma.rn.f64 	%fd40390, %fd40389, %fd40369, 0d3F46E8BA60009C8F;
	fma.rn.f64 	%fd40391, %fd40390, %fd40369, 0d3F5F1C71C62B05A2;
	fma.rn.f64 	%fd40392, %fd40391, %fd40369, 0d3F76DB6DB6DC9F2C;
	fma.rn.f64 	%fd40393, %fd40392, %fd40369, 0d3F9333333333329C;
	fma.rn.f64 	%fd40394, %fd40393, %fd40369, 0d3FB5555555555555;
	setp.lt.s32 	%p4099, %r10813, 1;
	mov.f64 	%fd40395, 0d0000000000000000;
	mul.rn.f64 	%fd40396, %fd6038, %fd40395;
	mul.f64 	%fd40397, %fd40369, %fd40394;
	fma.rn.f64 	%fd40398, %fd40397, %fd40382, %fd40382;
	selp.f64 	%fd40399, %fd40396, %fd40398, %p4099;
	setp.lt.s32 	%p4100, %r10813, 0;
	mov.f64 	%fd40400, 0d7FF0000000000000;
	mul.rn.f64 	%fd40401, %fd40399, %fd40400;
	selp.f64 	%fd40402, %fd40401, %fd40399, %p4100;
	setp.lt.s32 	%p4101, %r2500, 0;
	mov.f64 	%fd40403, 0dBCA1A62633145C07;
	add.rn.f64 	%fd40404, %fd40402, %fd40403;
	neg.f64 	%fd40405, %fd40404;
	mov.f64 	%fd40406, 0d400921FB54442D18;
	add.rn.f64 	%fd40407, %fd40406, %fd40405;
	selp.f64 	%fd77382, %fd40407, %fd40402, %p4101;
$L__BB0_4194:
	neg.f64 	%fd6044, %fd77382;
	abs.f64 	%fd6045, %fd77382;
	setp.neu.f64 	%p4103, %fd6045, 0d7FF0000000000000;
	@%p4103 bra 	$L__BB0_4196;
	mov.f64 	%fd40434, 0d0000000000000000;
	mul.rn.f64 	%fd77384, %fd77382, %fd40434;
	mov.b32 	%r18674, 1;
	bra.uni 	$L__BB0_4199;
$L__BB0_4196:
	mul.f64 	%fd40429, %fd77382, 0d3FE45F306DC9C883;
	cvt.rni.s32.f64 	%r18673, %fd40429;
	cvt.rn.f64.s32 	%fd40430, %r18673;
	fma.rn.f64 	%fd40431, %fd40430, 0dBFF921FB54442D18, %fd77382;
	fma.rn.f64 	%fd40432, %fd40430, 0dBC91A62633145C00, %fd40431;
	fma.rn.f64 	%fd77384, %fd40430, 0dB97B839A252049C0, %fd40432;
	setp.ltu.f64 	%p4104, %fd6045, 0d41E0000000000000;
	@%p4104 bra 	$L__BB0_4198;
	{ // callseq 531, 0
	.param .b64 param0;
	st.param.f64 	[param0], %fd77382;
	.param .align 16 .b8 retval0[16];
	call.uni (retval0), 
	__internal_trig_reduction_slowpathd, 
	(
	param0
	);
	ld.param.f64 	%fd77384, [retval0];
	ld.param.b32 	%r18673, [retval0+8];
	} // callseq 531
$L__BB0_4198:
	add.s32 	%r18674, %r18673, 1;
$L__BB0_4199:
	shl.b32 	%r10823, %r18674, 6;
	cvt.u64.u32 	%rd3297, %r10823;
	and.b64  	%rd3298, %rd3297, 64;
	mov.u64 	%rd3299, __cudart_sin_cos_coeffs;
	add.s64 	%rd3300, %rd3299, %rd3298;
	mul.rn.f64 	%fd40435, %fd77384, %fd77384;
	and.b32  	%r10824, %r18674, 1;
	setp.eq.b32 	%p4106, %r10824, 1;
	selp.f64 	%fd40436, 0dBDA8FF8320FD8164, 0d3DE5DB65F9785EBA, %p4106;
	ld.global.nc.v2.f64 	{%fd40437, %fd40438}, [%rd3300];
	fma.rn.f64 	%fd40439, %fd40436, %fd40435, %fd40437;
	fma.rn.f64 	%fd40440, %fd40439, %fd40435, %fd40438;
	ld.global.nc.v2.f64 	{%fd40441, %fd40442}, [%rd3300+16];
	fma.rn.f64 	%fd40443, %fd40440, %fd40435, %fd40441;
	fma.rn.f64 	%fd40444, %fd40443, %fd40435, %fd40442;
	ld.global.nc.v2.f64 	{%fd40445, %fd40446}, [%rd3300+32];
	fma.rn.f64 	%fd40447, %fd40444, %fd40435, %fd40445;
	fma.rn.f64 	%fd40448, %fd40447, %fd40435, %fd40446;
	fma.rn.f64 	%fd40449, %fd40448, %fd77384, %fd77384;
	fma.rn.f64 	%fd40450, %fd40448, %fd40435, 0d3FF0000000000000;
	selp.f64 	%fd40451, %fd40450, %fd40449, %p4106;
	and.b32  	%r10825, %r18674, 2;
	setp.eq.s32 	%p4107, %r10825, 0;
	mov.f64 	%fd40452, 0d0000000000000000;
	sub.f64 	%fd40453, %fd40452, %fd40451;
	selp.f64 	%fd6051, %fd40451, %fd40453, %p4107;
	@%p4103 bra 	$L__BB0_4201;
	mov.f64 	%fd40459, 0d0000000000000000;
	mul.rn.f64 	%fd77385, %fd77382, %fd40459;
	mov.b32 	%r18675, 0;
	bra.uni 	$L__BB0_4203;
$L__BB0_4201:
	mul.f64 	%fd40454, %fd77382, 0d3FE45F306DC9C883;
	cvt.rni.s32.f64 	%r18675, %fd40454;
	cvt.rn.f64.s32 	%fd40455, %r18675;
	fma.rn.f64 	%fd40456, %fd40455, 0dBFF921FB54442D18, %fd77382;
	fma.rn.f64 	%fd40457, %fd40455, 0dBC91A62633145C00, %fd40456;
	fma.rn.f64 	%fd77385, %fd40455, 0dB97B839A252049C0, %fd40457;
	setp.ltu.f64 	%p4108, %fd6045, 0d41E0000000000000;
	@%p4108 bra 	$L__BB0_4203;
	{ // callseq 532, 0
	.param .b64 param0;
	st.param.f64 	[param0], %fd77382;
	.param .align 16 .b8 retval0[16];
	call.uni (retval0), 
	__internal_trig_reduction_slowpathd, 
	(
	param0
	);
	ld.param.f64 	%fd77385, [retval0];
	ld.param.b32 	%r18675, [retval0+8];
	} // callseq 532
$L__BB0_4203:
	shl.b32 	%r10828, %r18675, 6;
	cvt.u64.u32 	%rd3301, %r10828;
	and.b64  	%rd3302, %rd3301, 64;
	mov.u64 	%rd3303, __cudart_sin_cos_coeffs;
	add.s64 	%rd3304, %rd3303, %rd3302;
	mul.rn.f64 	%fd40460, %fd77385, %fd77385;
	and.b32  	%r10829, %r18675, 1;
	setp.eq.b32 	%p4110, %r10829, 1;
	selp.f64 	%fd40461, 0dBDA8FF8320FD8164, 0d3DE5DB65F9785EBA, %p4110;
	ld.global.nc.v2.f64 	{%fd40462, %fd40463}, [%rd3304];
	fma.rn.f64 	%fd40464, %fd40461, %fd40460, %fd40462;
	fma.rn.f64 	%fd40465, %fd40464, %fd40460, %fd40463;
	ld.global.nc.v2.f64 	{%fd40466, %fd40467}, [%rd3304+16];
	fma.rn.f64 	%fd40468, %fd40465, %fd40460, %fd40466;
	fma.rn.f64 	%fd40469, %fd40468, %fd40460, %fd40467;
	ld.global.nc.v2.f64 	{%fd40470, %fd40471}, [%rd3304+32];
	fma.rn.f64 	%fd40472, %fd40469, %fd40460, %fd40470;
	fma.rn.f64 	%fd40473, %fd40472, %fd40460, %fd40471;
	fma.rn.f64 	%fd40474, %fd40473, %fd77385, %fd77385;
	fma.rn.f64 	%fd40475, %fd40473, %fd40460, 0d3FF0000000000000;
	selp.f64 	%fd40476, %fd40475, %fd40474, %p4110;
	and.b32  	%r10830, %r18675, 2;
	setp.eq.s32 	%p4111, %r10830, 0;
	mov.f64 	%fd40477, 0d0000000000000000;
	sub.f64 	%fd40478, %fd40477, %fd40476;
	selp.f64 	%fd40479, %fd40476, %fd40478, %p4111;
	mul.f64 	%fd40480, %fd5985, %fd40479;
	mul.f64 	%fd40481, %fd5984, %fd6051;
	sub.f64 	%fd40482, %fd40480, %fd40481;
	sub.f64 	%fd6056, %fd40482, %fd5994;
	@%p4103 bra 	$L__BB0_4205;
	mov.f64 	%fd40488, 0d0000000000000000;
	mul.rn.f64 	%fd77387, %fd6044, %fd40488;
	mov.b32 	%r18677, 1;
	bra.uni 	$L__BB0_4208;
$L__BB0_4205:
	mul.f64 	%fd40483, %fd77382, 0dBFE45F306DC9C883;
	cvt.rni.s32.f64 	%r18676, %fd40483;
	cvt.rn.f64.s32 	%fd40484, %r18676;
	fma.rn.f64 	%fd40485, %fd40484, 0dBFF921FB54442D18, %fd6044;
	fma.rn.f64 	%fd40486, %fd40484, 0dBC91A62633145C00, %fd40485;
	fma.rn.f64 	%fd77387, %fd40484, 0dB97B839A252049C0, %fd40486;
	setp.ltu.f64 	%p4112, %fd6045, 0d41E0000000000000;
	@%p4112 bra 	$L__BB0_4207;
	{ // callseq 533, 0
	.param .b64 param0;
	st.param.f64 	[param0], %fd6044;
	.param .align 16 .b8 retval0[16];
	call.uni (retval0), 
	__internal_trig_reduction_slowpathd, 
	(
	param0
	);
	ld.param.f64 	%fd77387, [retval0];
	ld.param.b32 	%r18676, [retval0+8];
	} // callseq 533
$L__BB0_4207:
	add.s32 	%r18677, %r18676, 1;
$L__BB0_4208:
	shl.b32 	%r10833, %r18677, 6;
	cvt.u64.u32 	%rd3305, %r10833;
	and.b64  	%rd3306, %rd3305, 64;
	mov.u64 	%rd3307, __cudart_sin_cos_coeffs;
	add.s64 	%rd3308, %rd3307, %rd3306;
	mul.rn.f64 	%fd40489, %fd77387, %fd77387;
	and.b32  	%r10834, %r18677, 1;
	setp.eq.b32 	%p4114, %r10834, 1;
	selp.f64 	%fd40490, 0dBDA8FF8320FD8164, 0d3DE5DB65F9785EBA, %p4114;
	ld.global.nc.v2.f64 	{%fd40491, %fd40492}, [%rd3308];
	fma.rn.f64 	%fd40493, %fd40490, %fd40489, %fd40491;
	fma.rn.f64 	%fd40494, %fd40493, %fd40489, %fd40492;
	ld.global.nc.v2.f64 	{%fd40495, %fd40496}, [%rd3308+16];
	fma.rn.f64 	%fd40497, %fd40494, %fd40489, %fd40495;
	fma.rn.f64 	%fd40498, %fd40497, %fd40489, %fd40496;
	ld.global.nc.v2.f64 	{%fd40499, %fd40500}, [%rd3308+32];
	fma.rn.f64 	%fd40501, %fd40498, %fd40489, %fd40499;
	fma.rn.f64 	%fd40502, %fd40501, %fd40489, %fd40500;
	fma.rn.f64 	%fd40503, %fd40502, %fd77387, %fd77387;
	fma.rn.f64 	%fd40504, %fd40502, %fd40489, 0d3FF0000000000000;
	selp.f64 	%fd40505, %fd40504, %fd40503, %p4114;
	and.b32  	%r10835, %r18677, 2;
	setp.eq.s32 	%p4115, %r10835, 0;
	mov.f64 	%fd40506, 0d0000000000000000;
	sub.f64 	%fd40507, %fd40506, %fd40505;
	selp.f64 	%fd6062, %fd40505, %fd40507, %p4115;
	@%p4103 bra 	$L__BB0_4210;
	mov.f64 	%fd40513, 0d0000000000000000;
	mul.rn.f64 	%fd77388, %fd6044, %fd40513;
	mov.b32 	%r18678, 0;
	bra.uni 	$L__BB0_4212;
$L__BB0_4210:
	mul.f64 	%fd40508, %fd77382, 0dBFE45F306DC9C883;
	cvt.rni.s32.f64 	%r18678, %fd40508;
	cvt.rn.f64.s32 	%fd40509, %r18678;
	fma.rn.f64 	%fd40510, %fd40509, 0dBFF921FB54442D18, %fd6044;
	fma.rn.f64 	%fd40511, %fd40509, 0dBC91A62633145C00, %fd40510;
	fma.rn.f64 	%fd77388, %fd40509, 0dB97B839A252049C0, %fd40511;
	setp.ltu.f64 	%p4116, %fd6045, 0d41E0000000000000;
	@%p4116 bra 	$L__BB0_4212;
	{ // callseq 534, 0
	.param .b64 param0;
	st.param.f64 	[param0], %fd6044;
	.param .align 16 .b8 retval0[16];
	call.uni (retval0), 
	__internal_trig_reduction_slowpathd, 
	(
	param0
	);
	ld.param.f64 	%fd77388, [retval0];
	ld.param.b32 	%r18678, [retval0+8];
	} // callseq 534
$L__BB0_4212:
	shl.b32 	%r10838, %r18678, 6;
	cvt.u64.u32 	%rd3309, %r10838;
	and.b64  	%rd3310, %rd3309, 64;
	mov.u64 	%rd3311, __cudart_sin_cos_coeffs;
	add.s64 	%rd3312, %rd3311, %rd3310;
	mul.rn.f64 	%fd40514, %fd77388, %fd77388;
	and.b32  	%r10839, %r18678, 1;
	setp.eq.b32 	%p4117, %r10839, 1;
	selp.f64 	%fd40515, 0dBDA8FF8320FD8164, 0d3DE5DB65F9785EBA, %p4117;
	ld.global.nc.v2.f64 	{%fd40516, %fd40517}, [%rd3312];
	fma.rn.f64 	%fd40518, %fd40515, %fd40514, %fd40516;
	fma.rn.f64 	%fd40519, %fd40518, %fd40514, %fd40517;
	ld.global.nc.v2.f64 	{%fd40520, %fd40521}, [%rd3312+16];
	fma.rn.f64 	%fd40522, %fd40519, %fd40514, %fd40520;
	fma.rn.f64 	%fd40523, %fd40522, %fd40514, %fd40521;
	ld.global.nc.v2.f64 	{%fd40524, %fd40525}, [%rd3312+32];
	fma.rn.f64 	%fd40526, %fd40523, %fd40514, %fd40524;
	fma.rn.f64 	%fd40527, %fd40526, %fd40514, %fd40525;
	fma.rn.f64 	%fd40528, %fd40527, %fd77388, %fd77388;
	fma.rn.f64 	%fd40529, %fd40527, %fd40514, 0d3FF0000000000000;
	selp.f64 	%fd40530, %fd40529, %fd40528, %p4117;
	and.b32  	%r10840, %r18678, 2;
	setp.eq.s32 	%p4118, %r10840, 0;
	mov.f64 	%fd40531, 0d0000000000000000;
	sub.f64 	%fd40532, %fd40531, %fd40530;
	selp.f64 	%fd40533, %fd40530, %fd40532, %p4118;
	mul.f64 	%fd40534, %fd5985, %fd40533;
	mul.f64 	%fd40535, %fd5984, %fd6062;
	sub.f64 	%fd40536, %fd40534, %fd40535;
	sub.f64 	%fd40537, %fd40536, %fd5994;
	abs.f64 	%fd40538, %fd40537;
	abs.f64 	%fd40539, %fd6056;
	setp.geu.f64 	%p4119, %fd40539, %fd40538;
	@%p4119 bra 	$L__BB0_4214;
	mul.f64 	%fd40541, %fd77382, 0d404CA5DC1A63C1F5;
	mul.wide.u32 	%rd3315, %r18679, 8;
	add.s64 	%rd3316, %rd11, %rd3315;
	st.local.f64 	[%rd3316], %fd40541;
	add.s32 	%r18679, %r18679, 1;
	bra.uni 	$L__BB0_4215;
$L__BB0_4214:
	mul.f64 	%fd40540, %fd77382, 0dC04CA5DC1A63C1F5;
	mul.wide.u32 	%rd3313, %r18679, 8;
	add.s64 	%rd3314, %rd11, %rd3313;
	st.local.f64 	[%rd3314], %fd40540;
	add.s32 	%r18679, %r18679, 1;
$L__BB0_4215:
	setp.eq.s32 	%p4127, %r18679, 0;
	@%p4127 bra 	$L__BB0_4246;
	ld.local.f64 	%fd40606, [%rd11];
	mul.f64 	%fd6067, %fd40606, 0d3F91DF46A2529D3A;
	abs.f64 	%fd6068, %fd6067;
	setp.neu.f64 	%p4128, %fd6068, 0d7FF0000000000000;
	@%p4128 bra 	$L__BB0_4218;
	mov.f64 	%fd40612, 0d0000000000000000;
	mul.rn.f64 	%fd77390, %fd6067, %fd40612;
	mov.b32 	%r18681, 1;
	bra.uni 	$L__BB0_4221;
$L__BB0_4218:
	mul.f64 	%fd40607, %fd6067, 0d3FE45F306DC9C883;
	cvt.rni.s32.f64 	%r18680, %fd40607;
	cvt.rn.f64.s32 	%fd40608, %r18680;
	fma.rn.f64 	%fd40609, %fd40608, 0dBFF921FB54442D18, %fd6067;
	fma.rn.f64 	%fd40610, %fd40608, 0dBC91A62633145C00, %fd40609;
	fma.rn.f64 	%fd77390, %fd40608, 0dB97B839A252049C0, %fd40610;
	setp.ltu.f64 	%p4129, %fd6068, 0d41E0000000000000;
	@%p4129 bra 	$L__BB0_4220;
	{ // callseq 535, 0
	.param .b64 param0;
	st.param.f64 	[param0], %fd6067;
	.param .align 16 .b8 retval0[16];
	call.uni (retval0), 
	__internal_trig_reduction_slowpathd, 
	(
	param0
	);
	ld.param.f64 	%fd77390, [retval0];
	ld.param.b32 	%r18680, [retval0+8];
	} // callseq 535
$L__BB0_4220:
	add.s32 	%r18681, %r18680, 1;
$L__BB0_4221:
	shl.b32 	%r10856, %r18681, 6;
	cvt.u64.u32 	%rd3317, %r10856;
	and.b64  	%rd3318, %rd3317, 64;
	mov.u64 	%rd3319, __cudart_sin_cos_coeffs;
	add.s64 	%rd3320, %rd3319, %rd3318;
	mul.rn.f64 	%fd40613, %fd77390, %fd77390;
	and.b32  	%r10857, %r18681, 1;
	setp.eq.b32 	%p4131, %r10857, 1;
	selp.f64 	%fd40614, 0dBDA8FF8320FD8164, 0d3DE5DB65F9785EBA, %p4131;
	ld.global.nc.v2.f64 	{%fd40615, %fd40616}, [%rd3320];
	fma.rn.f64 	%fd40617, %fd40614, %fd40613, %fd40615;
	fma.rn.f64 	%fd40618, %fd40617, %fd40613, %fd40616;
	ld.global.nc.v2.f64 	{%fd40619, %fd40620}, [%rd3320+16];
	fma.rn.f64 	%fd40621, %fd40618, %fd40613, %fd40619;
	fma.rn.f64 	%fd40622, %fd40621, %fd40613, %fd40620;
	ld.global.nc.v2.f64 	{%fd40623, %fd40624}, [%rd3320+32];
	fma.rn.f64 	%fd40625, %fd40622, %fd40613, %fd40623;
	fma.rn.f64 	%fd40626, %fd40625, %fd40613, %fd40624;
	fma.rn.f64 	%fd40627, %fd40626, %fd77390, %fd77390;
	fma.rn.f64 	%fd40628, %fd40626, %fd40613, 0d3FF0000000000000;
	selp.f64 	%fd40629, %fd40628, %fd40627, %p4131;
	and.b32  	%r10858, %r18681, 2;
	setp.eq.s32 	%p4132, %r10858, 0;
	mov.f64 	%fd40630, 0d0000000000000000;
	sub.f64 	%fd40631, %fd40630, %fd40629;
	selp.f64 	%fd6074, %fd40629, %fd40631, %p4132;
	@%p4128 bra 	$L__BB0_4223;
	mov.f64 	%fd40637, 0d0000000000000000;
	mul.rn.f64 	%fd77391, %fd6067, %fd40637;
	mov.b32 	%r18682, 0;
	bra.uni 	$L__BB0_4225;
$L__BB0_4223:
	mul.f64 	%fd40632, %fd6067, 0d3FE45F306DC9C883;
	cvt.rni.s32.f64 	%r18682, %fd40632;
	cvt.rn.f64.s32 	%fd40633, %r18682;
	fma.rn.f64 	%fd40634, %fd40633, 0dBFF921FB54442D18, %fd6067;
	fma.rn.f64 	%fd40635, %fd40633, 0dBC91A62633145C00, %fd40634;
	fma.rn.f64 	%fd77391, %fd40633, 0dB97B839A252049C0, %fd40635;
	setp.ltu.f64 	%p4133, %fd6068, 0d41E0000000000000;
	@%p4133 bra 	$L__BB0_4225;
	{ // callseq 536, 0
	.param .b64 param0;
	st.param.f64 	[param0], %fd6067;
	.param .align 16 .b8 retval0[16];
	call.uni (retval0), 
	__internal_trig_reduction_slowpathd, 
	(
	param0
	);
	ld.param.f64 	%fd77391, [retval0];
	ld.param.b32 	%r18682, [retval0+8];
	} // callseq 536
$L__BB0_4225:
	shl.b32 	%r10861, %r18682, 6;
	cvt.u64.u32 	%rd3321, %r10861;
	and.b64  	%rd3322, %rd3321, 64;
	mov.u64 	%rd3323, __cudart_sin_cos_coeffs;
	add.s64 	%rd3324, %rd3323, %rd3322;
	mul.rn.f64 	%fd40638, %fd77391, %fd77391;
	and.b32  	%r10862, %r18682, 1;
	setp.eq.b32 	%p4134, %r10862, 1;
	selp.f64 	%fd40639, 0dBDA8FF8320FD8164, 0d3DE5DB65F9785EBA, %p4134;
	ld.global.nc.v2.f64 	{%fd40640, %fd40641}, [%rd3324];
	fma.rn.f64 	%fd40642, %fd40639, %fd40638, %fd40640;
	fma.rn.f64 	%fd40643, %fd40642, %fd40638, %fd40641;
	ld.global.nc.v2.f64 	{%fd40644, %fd40645}, [%rd3324+16];
	fma.rn.f64 	%fd40646, %fd40643, %fd40638, %fd40644;
	fma.rn.f64 	%fd40647, %fd40646, %fd40638, %fd40645;
	ld.global.nc.v2.f64 	{%fd40648, %fd40649}, [%rd3324+32];
	fma.rn.f64 	%fd40650, %fd40647, %fd40638, %fd40648;
	fma.rn.f64 	%fd40651, %fd40650, %fd40638, %fd40649;
	fma.rn.f64 	%fd40652, %fd40651, %fd77391, %fd77391;
	fma.rn.f64 	%fd40653, %fd40651, %fd40638, 0d3FF0000000000000;
	selp.f64 	%fd40654, %fd40653, %fd40652, %p4134;
	and.b32  	%r10863, %r18682, 2;
	setp.eq.s32 	%p4135, %r10863, 0;
	mov.f64 	%fd40655, 0d0000000000000000;
	sub.f64 	%fd40656, %fd40655, %fd40654;
	selp.f64 	%fd40657, %fd40654, %fd40656, %p4135;
	mul.f64 	%fd40658, %fd5985, %fd6074;
	fma.rn.f64 	%fd40659, %fd5984, %fd40657, %fd40658;
	fma.rn.f64 	%fd6079, %fd5986, 0d0000000000000000, %fd40659;
	mul.f64 	%fd40660, %fd5985, 0d0000000000000000;
	fma.rn.f64 	%fd40661, %fd5984, 0d0000000000000000, %fd40660;
	add.f64 	%fd40662, %fd40661, %fd5986;
	mul.f64 	%fd40663, %fd40662, %fd40662;
	fma.rn.f64 	%fd40664, %fd6079, %fd6079, %fd40663;
	sqrt.rn.f64 	%fd40665, %fd40664;
	div.rn.f64 	%fd6080, %fd40662, %fd40665;
	{
	.reg .b32 %temp; 
	mov.b64 	{%temp, %r2528}, %fd6080;
	}
	abs.f64 	%fd6081, %fd6080;
	{
	.reg .b32 %temp; 
	mov.b64 	{%temp, %r10864}, %fd6081;
	}
	setp.gt.s32 	%p4136, %r10864, 1071801957;
	@%p4136 bra 	$L__BB0_4229;
	mul.f64 	%fd40706, %fd6080, %fd6080;
	fma.rn.f64 	%fd40707, %fd40706, 0d3FB0066BDC1895E9, 0dBFB3823B180754AF;
	fma.rn.f64 	%fd40708, %fd40707, %fd40706, 0d3FB11E52CC2F79AE;
	fma.rn.f64 	%fd40709, %fd40708, %fd40706, 0dBF924EAF3526861B;
	fma.rn.f64 	%fd40710, %fd40709, %fd40706, 0d3F91DF02A31E6CB7;
	fma.rn.f64 	%fd40711, %fd40710, %fd40706, 0d3F847D18B0EEC6CC;
	fma.rn.f64 	%fd40712, %fd40711, %fd40706, 0d3F8D0AF961BA53B0;
	fma.rn.f64 	%fd40713, %fd40712, %fd40706, 0d3F91BF7734CF1C48;
	fma.rn.f64 	%fd40714, %fd40713, %fd40706, 0d3F96E91483144EF7;
	fma.rn.f64 	%fd40715, %fd40714, %fd40706, 0d3F9F1C6E0A4F9F81;
	fma.rn.f64 	%fd40716, %fd40715, %fd40706, 0d3FA6DB6DC27FA92B;
	fma.rn.f64 	%fd40717, %fd40716, %fd40706, 0d3FB333333320F91B;
	fma.rn.f64 	%fd40718, %fd40717, %fd40706, 0d3FC5555555555F4D;
	mul.f64 	%fd40719, %fd40706, %fd40718;
	fma.rn.f64 	%fd6082, %fd40719, %fd6081, %fd6081;
	setp.gt.s32 	%p4140, %r2528, -1;
	@%p4140 bra 	$L__BB0_4228;
	mov.f64 	%fd40724, 0d3C91A62633145C07;
	add.rn.f64 	%fd40725, %fd6082, %fd40724;
	mov.f64 	%fd40726, 0d3FF921FB54442D18;
	add.rn.f64 	%fd77392, %fd40726, %fd40725;
	bra.uni 	$L__BB0_4230;
$L__BB0_4228:
	mov.f64 	%fd40720, 0dBC91A62633145C07;
	add.rn.f64 	%fd40721, %fd6082, %fd40720;
	neg.f64 	%fd40722, %fd40721;
	mov.f64 	%fd40723, 0d3FF921FB54442D18;
	add.rn.f64 	%fd77392, %fd40723, %fd40722;
	bra.uni 	$L__BB0_4230;
$L__BB0_4229:
	mov.f64 	%fd40666, 0d3FF0000000000000;
	sub.f64 	%fd40667, %fd40666, %fd6081;
	{
	.reg .b32 %temp; 
	mov.b64 	{%r10865, %temp}, %fd40667;
	}
	{
	.reg .b32 %temp; 
	mov.b64 	{%temp, %r10866}, %fd40667;
	}
	add.s32 	%r10867, %r10866, -1048576;
	mov.b64 	%fd40668, {%r10865, %r10867};
	rsqrt.approx.ftz.f64 	%fd40669, %fd40668;
	{
	.reg .b32 %temp; 
	mov.b64 	{%r10868, %temp}, %fd40669;
	}
	{
	.reg .b32 %temp; 
	mov.b64 	{%temp, %r10869}, %fd40669;
	}
	add.s32 	%r10870, %r10869, -1048576;
	mov.b64 	%fd40670, {%r10868, %r10870};
	mul.f64 	%fd40671, %fd40668, %fd40669;
	neg.f64 	%fd40672, %fd40671;
	fma.rn.f64 	%fd40673, %fd40671, %fd40672, %fd40668;
	fma.rn.f64 	%fd40674, %fd40673, %fd40670, %fd40671;
	neg.f64 	%fd40675, %fd40674;
	fma.rn.f64 	%fd40676, %fd40669, %fd40675, 0d3FF0000000000000;
	fma.rn.f64 	%fd40677, %fd40676, %fd40670, %fd40670;
	fma.rn.f64 	%fd40678, %fd40674, %fd40675, %fd40668;
	fma.rn.f64 	%fd40679, %fd40678, %fd40677, %fd40674;
	{
	.reg .b32 %temp; 
	mov.b64 	{%r10871, %temp}, %fd40679;
	}
	{
	.reg .b32 %temp; 
	mov.b64 	{%temp, %r10872}, %fd40679;
	}
	add.s32 	%r10873, %r10872, 1048576;
	mov.b64 	%fd40680, {%r10871, %r10873};
	fma.rn.f64 	%fd40681, %fd40667, 0d3EC715B371155F70, 0dBEBAC2FE66FAAC4B;
	fma.rn.f64 	%fd40682, %fd40681, %fd40667, 0d3ED9A9B88EFCD9B8;
	fma.rn.f64 	%fd40683, %fd40682, %fd40667, 0d3EDD0F40A8A0C4C3;
	fma.rn.f64 	%fd40684, %fd40683, %fd40667, 0d3EF46D4CFA9E0E1F;
	fma.rn.f64 	%fd40685, %fd40684, %fd40667, 0d3F079C168D1E2422;
	fma.rn.f64 	%fd40686, %fd40685, %fd40667, 0d3F1C9A88C3BCA540;
	fma.rn.f64 	%fd40687, %fd40686, %fd40667, 0d3F31C4E64BD476DF;
	fma.rn.f64 	%fd40688, %fd40687, %fd40667, 0d3F46E8BA60009C8F;
	fma.rn.f64 	%fd40689, %fd40688, %fd40667, 0d3F5F1C71C62B05A2;
	fma.rn.f64 	%fd40690, %fd40689, %fd40667, 0d3F76DB6DB6DC9F2C;
	fma.rn.f64 	%fd40691, %fd40690, %fd40667, 0d3F9333333333329C;
	fma.rn.f64 	%fd40692, %fd40691, %fd40667, 0d3FB5555555555555;
	setp.lt.s32 	%p4137, %r10866, 1;
	mov.f64 	%fd40693, 0d0000000000000000;
	mul.rn.f64 	%fd40694, %fd6081, %fd40693;
	mul.f64 	%fd40695, %fd40667, %fd40692;
	fma.rn.f64 	%fd40696, %fd40695, %fd40680, %fd40680;
	selp.f64 	%fd40697, %fd40694, %fd40696, %p4137;
	setp.lt.s32 	%p4138, %r10866, 0;
	mov.f64 	%fd40698, 0d7FF0000000000000;
	mul.rn.f64 	%fd40699, %fd40697, %fd40698;
	selp.f64 	%fd40700, %fd40699, %fd40697, %p4138;
	setp.lt.s32 	%p4139, %r2528, 0;
	mov.f64 	%fd40701, 0dBCA1A62633145C07;
	add.rn.f64 	%fd40702, %fd40700, %fd40701;
	neg.f64 	%fd40703, %fd40702;
	mov.f64 	%fd40704, 0d400921FB54442D18;
	add.rn.f64 	%fd40705, %fd40704, %fd40703;
	selp.f64 	%fd77392, %fd40705, %fd40700, %p4139;
$L__BB0_4230:
	mul.f64 	%fd40727, %fd77392, 0d404CA5DC1A63C1F5;
	setp.gt.f64 	%p4141, %fd6079, 0d0000000000000000;
	neg.f64 	%fd40728, %fd40727;
	selp.f64 	%fd77407, %fd40728, %fd40727, %p4141;
	setp.eq.s32 	%p4142, %r18679, 1;
	@%p4142 bra 	$L__BB0_4246;
	ld.local.f64 	%fd40729, [%rd11+8];
	mul.f64 	%fd6088, %fd40729, 0d3F91DF46A2529D3A;
	abs.f64 	%fd6089, %fd6088;
	setp.eq.f64 	%p4143, %fd6089, 0d7FF0000000000000;
	@%p4143 bra 	$L__BB0_4235;
	mul.f64 	%fd40730, %fd6088, 0d3FE45F306DC9C883;
	cvt.rni.s32.f64 	%r18683, %fd40730;
	cvt.rn.f64.s32 	%fd40731, %r18683;
	fma.rn.f64 	%fd40732, %fd40731, 0dBFF921FB54442D18, %fd6088;
	fma.rn.f64 	%fd40733, %fd40731, 0dBC91A62633145C00, %fd40732;
	fma.rn.f64 	%fd77394, %fd40731, 0dB97B839A252049C0, %fd40733;
	setp.ltu.f64 	%p4144, %fd6089, 0d41E0000000000000;
	@%p4144 bra 	$L__BB0_4234;
	{ // callseq 537, 0
	.param .b64 param0;
	st.param.f64 	[param0], %fd6088;
	.param .align 16 .b8 retval0[16];
	call.uni (retval0), 
	__internal_trig_reduction_slowpathd, 
	(
	param0
	);
	ld.param.f64 	%fd77394, [retval0];
	ld.param.b32 	%r18683, [retval0+8];
	} // callseq 537
$L__BB0_4234:
	add.s32 	%r18684, %r18683, 1;
	bra.uni 	$L__BB0_4236;
$L__BB0_4235:
	mov.f64 	%fd40735, 0d0000000000000000;
	mul.rn.f64 	%fd77394, %fd6088, %fd40735;
	mov.b32 	%r18684, 1;
$L__BB0_4236:
	shl.b32 	%r10876, %r18684, 6;
	cvt.u64.u32 	%rd3325, %r10876;
	and.b64  	%rd3326, %rd3325, 64;
	mov.u64 	%rd3327, __cudart_sin_cos_coeffs;
	add.s64 	%rd3328, %rd3327, %rd3326;
	mul.rn.f64 	%fd40736, %fd77394, %fd77394;
	and.b32  	%r10877, %r18684, 1;
	setp.eq.b32 	%p4146, %r10877, 1;
	selp.f64 	%fd40737, 0dBDA8FF8320FD8164, 0d3DE5DB65F9785EBA, %p4146;
	ld.global.nc.v2.f64 	{%fd40738, %fd40739}, [%rd3328];
	fma.rn.f64 	%fd40740, %fd40737, %fd40736, %fd40738;
	fma.rn.f64 	%fd40741, %fd40740, %fd40736, %fd40739;
	ld.global.nc.v2.f64 	{%fd40742, %fd40743}, [%rd3328+16];
	fma.rn.f64 	%fd40744, %fd40741, %fd40736, %fd40742;
	fma.rn.f64 	%fd40745, %fd40744, %fd40736, %fd40743;
	ld.global.nc.v2.f64 	{%fd40746, %fd40747}, [%rd3328+32];
	fma.rn.f64 	%fd40748, %fd40745, %fd40736, %fd40746;
	fma.rn.f64 	%fd40749, %fd40748, %fd40736, %fd40747;
	fma.rn.f64 	%fd40750, %fd40749, %fd77394, %fd77394;
	fma.rn.f64 	%fd40751, %fd40749, %fd40736, 0d3FF0000000000000;
	selp.f64 	%fd40752, %fd40751, %fd40750, %p4146;
	and.b32  	%r10878, %r18684, 2;
	setp.eq.s32 	%p4147, %r10878, 0;
	mov.f64 	%fd40753, 0d0000000000000000;
	sub.f64 	%fd40754, %fd40753, %fd40752;
	selp.f64 	%fd6095, %fd40752, %fd40754, %p4147;
	@%p4143 bra 	$L__BB0_4239;
	mul.f64 	%fd40755, %fd6088, 0d3FE45F306DC9C883;
	cvt.rni.s32.f64 	%r18685, %fd40755;
	cvt.rn.f64.s32 	%fd40756, %r18685;
	fma.rn.f64 	%fd40757, %fd40756, 0dBFF921FB54442D18, %fd6088;
	fma.rn.f64 	%fd40758, %fd40756, 0dBC91A62633145C00, %fd40757;
	fma.rn.f64 	%fd77395, %fd40756, 0dB97B839A252049C0, %fd40758;
	setp.ltu.f64 	%p4148, %fd6089, 0d41E0000000000000;
	@%p4148 bra 	$L__BB0_4240;
	{ // callseq 538, 0
	.param .b64 param0;
	st.param.f64 	[param0], %fd6088;
	.param .align 16 .b8 retval0[16];
	call.uni (retval0), 
	__internal_trig_reduction_slowpathd, 
	(
	param0
	);
	ld.param.f64 	%fd77395, [retval0];
	ld.param.b32 	%r18685, [retval0+8];
	} // callseq 538
	bra.uni 	$L__BB0_4240;
$L__BB0_4239:
	mov.f64 	%fd40760, 0d0000000000000000;
	mul.rn.f64 	%fd77395, %fd6088, %fd40760;
	mov.b32 	%r18685, 0;
$L__BB0_4240:
	shl.b32 	%r10881, %r18685, 6;
	cvt.u64.u32 	%rd3329, %r10881;
	and.b64  	%rd3330, %rd3329, 64;
	mov.u64 	%rd3331, __cudart_sin_cos_coeffs;
	add.s64 	%rd3332, %rd3331, %rd3330;
	mul.rn.f64 	%fd40761, %fd77395, %fd77395;
	and.b32  	%r10882, %r18685, 1;
	setp.eq.b32 	%p4149, %r10882, 1;
	selp.f64 	%fd40762, 0dBDA8FF8320FD8164, 0d3DE5DB65F9785EBA, %p4149;
	ld.global.nc.v2.f64 	{%fd40763, %fd40764}, [%rd3332];
	fma.rn.f64 	%fd40765, %fd40762, %fd40761, %fd40763;
	fma.rn.f64 	%fd40766, %fd40765, %fd40761, %fd40764;
	ld.global.nc.v2.f64 	{%fd40767, %fd40768}, [%rd3332+16];
	fma.rn.f64 	%fd40769, %fd40766, %fd40761, %fd40767;
	fma.rn.f64 	%fd40770, %fd40769, %fd40761, %fd40768;
	ld.global.nc.v2.f64 	{%fd40771, %fd40772}, [%rd3332+32];
	fma.rn.f64 	%fd40773, %fd40770, %fd40761, %fd40771;
	fma.rn.f64 	%fd40774, %fd40773, %fd40761, %fd40772;
	fma.rn.f64 	%fd40775, %fd40774, %fd77395, %fd77395;
	fma.rn.f64 	%fd40776, %fd40774, %fd40761, 0d3FF0000000000000;
	selp.f64 	%fd40777, %fd40776, %fd40775, %p4149;
	and.b32  	%r10883, %r18685, 2;
	setp.eq.s32 	%p4150, %r10883, 0;
	mov.f64 	%fd40778, 0d0000000000000000;
	sub.f64 	%fd40779, %fd40778, %fd40777;
	selp.f64 	%fd40780, %fd40777, %fd40779, %p4150;
	mul.f64 	%fd40781, %fd5985, %fd6095;
	fma.rn.f64 	%fd40782, %fd5984, %fd40780, %fd40781;
	fma.rn.f64 	%fd6100, %fd5986, 0d0000000000000000, %fd40782;
	mul.f64 	%fd40783, %fd5985, 0d0000000000000000;
	fma.rn.f64 	%fd40784, %fd5984, 0d0000000000000000, %fd40783;
	add.f64 	%fd40785, %fd40784, %fd5986;
	mul.f64 	%fd40786, %fd40785, %fd40785;
	fma.rn.f64 	%fd40787, %fd6100, %fd6100, %fd40786;
	sqrt.rn.f64 	%fd40788, %fd40787;
	div.rn.f64 	%fd6101, %fd40785, %fd40788;
	{
	.reg .b32 %temp; 
	mov.b64 	{%temp, %r2537}, %fd6101;
	}
	abs.f64 	%fd6102, %fd6101;
	{
	.reg .b32 %temp; 
	mov.b64 	{%temp, %r10884}, %fd6102;
	}
	setp.lt.s32 	%p4151, %r10884, 1071801958;
	@%p4151 bra 	$L__BB0_4242;
	mov.f64 	%fd40789, 0d3FF0000000000000;
	sub.f64 	%fd40790, %fd40789, %fd6102;
	{
	.reg .b32 %temp; 
	mov.b64 	{%r10885, %temp}, %fd40790;
	}
	{
	.reg .b32 %temp; 
	mov.b64 	{%temp, %r10886}, %fd40790;
	}
	add.s32 	%r10887, %r10886, -1048576;
	mov.b64 	%fd40791, {%r10885, %r10887};
	rsqrt.approx.ftz.f64 	%fd40792, %fd40791;
	{
	.reg .b32 %temp; 
	mov.b64 	{%r10888, %temp}, %fd40792;
	}
	{
	.reg .b32 %temp; 
	mov.b64 	{%temp, %r10889}, %fd40792;
	}
	add.s32 	%r10890, %r10889, -1048576;
	mov.b64 	%fd40793, {%r10888, %r10890};
	mul.f64 	%fd40794, %fd40791, %fd40792;
	neg.f64 	%fd40795, %fd40794;
	fma.rn.f64 	%fd40796, %fd40794, %fd40795, %fd40791;
	fma.rn.f64 	%fd40797, %fd40796, %fd40793, %fd40794;
	neg.f64 	%fd40798, %fd40797;
	fma.rn.f64 	%fd40799, %fd40792, %fd40798, 0d3FF0000000000000;
	fma.rn.f64 	%fd40800, %fd40799, %fd40793, %fd40793;
	fma.rn.f64 	%fd40801, %fd40797, %fd40798, %fd40791;
	fma.rn.f64 	%fd40802, %fd40801, %fd40800, %fd40797;
	{
	.reg .b32 %temp; 
	mov.b64 	{%r10891, %temp}, %fd40802;
	}
	{
	.reg .b32 %temp; 
	mov.b64 	{%temp, %r10892}, %fd40802;
	}
	add.s32 	%r10893, %r10892, 1048576;
	mov.b64 	%fd40803, {%r10891, %r10893};
	fma.rn.f64 	%fd40804, %fd40790, 0d3EC715B371155F70, 0dBEBAC2FE66FAAC4B;
	fma.rn.f64 	%fd40805, %fd40804, %fd40790, 0d3ED9A9B88EFCD9B8;
	fma.rn.f64 	%fd40806, %fd40805, %fd40790, 0d3EDD0F40A8A0C4C3;
	fma.rn.f64 	%fd40807, %fd40806, %fd40790, 0d3EF46D4CFA9E0E1F;
	fma.rn.f64 	%fd40808, %fd40807, %fd40790, 0d3F079C168D1E2422;
	fma.rn.f64 	%fd40809, %fd40808, %fd40790, 0d3F1C9A88C3BCA540;
	fma.rn.f64 	%fd40810, %fd40809, %fd40790, 0d3F31C4E64BD476DF;
	fma.rn.f64 	%fd40811, %fd40810, %fd40790, 0d3F46E8BA60009C8F;
	fma.rn.f64 	%fd40812, %fd40811, %fd40790, 0d3F5F1C71C62B05A2;
	fma.rn.f64 	%fd40813, %fd40812, %fd40790, 0d3F76DB6DB6DC9F2C;
	fma.rn.f64 	%fd40814, %fd40813, %fd40790, 0d3F9333333333329C;
	fma.rn.f64 	%fd40815, %fd40814, %fd40790, 0d3FB5555555555555;
	setp.lt.s32 	%p4152, %r10886, 1;
	mov.f64 	%fd40816, 0d0000000000000000;
	mul.rn.f64 	%fd40817, %fd6102, %fd40816;
	mul.f64 	%fd40818, %fd40790, %fd40815;
	fma.rn.f64 	%fd40819, %fd40818, %fd40803, %fd40803;
	selp.f64 	%fd40820, %fd40817, %fd40819, %p4152;
	setp.lt.s32 	%p4153, %r10886, 0;
	mov.f64 	%fd40821, 0d7FF0000000000000;
	mul.rn.f64 	%fd40822, %fd40820, %fd40821;
	selp.f64 	%fd40823, %fd40822, %fd40820, %p4153;
	setp.lt.s32 	%p4154, %r2537, 0;
	mov.f64 	%fd40824, 0dBCA1A62633145C07;
	add.rn.f64 	%fd40825, %fd40823, %fd40824;
	neg.f64 	%fd40826, %fd40825;
	mov.f64 	%fd40827, 0d400921FB54442D18;
	add.rn.f64 	%fd40828, %fd40827, %fd40826;
	selp.f64 	%fd77396, %fd40828, %fd40823, %p4154;
	bra.uni 	$L__BB0_4245;
$L__BB0_4242:
	mul.f64 	%fd40829, %fd6101, %fd6101;
	fma.rn.f64 	%fd40830, %fd40829, 0d3FB0066BDC1895E9, 0dBFB3823B180754AF;
	fma.rn.f64 	%fd40831, %fd40830, %fd40829, 0d3FB11E52CC2F79AE;
	fma.rn.f64 	%fd40832, %fd40831, %fd40829, 0dBF924EAF3526861B;
	fma.rn.f64 	%fd40833, %fd40832, %fd40829, 0d3F91DF02A31E6CB7;
	fma.rn.f64 	%fd40834, %fd40833, %fd40829, 0d3F847D18B0EEC6CC;
	fma.rn.f64 	%fd40835, %fd40834, %fd40829, 0d3F8D0AF961BA53B0;
	fma.rn.f64 	%fd40836, %fd40835, %fd40829, 0d3F91BF7734CF1C48;
	fma.rn.f64 	%fd40837, %fd40836, %fd40829, 0d3F96E91483144EF7;
	fma.rn.f64 	%fd40838, %fd40837, %fd40829, 0d3F9F1C6E0A4F9F81;
	fma.rn.f64 	%fd40839, %fd40838, %fd40829, 0d3FA6DB6DC27FA92B;
	fma.rn.f64 	%fd40840, %fd40839, %fd40829, 0d3FB333333320F91B;
	fma.rn.f64 	%fd40841, %fd40840, %fd40829, 0d3FC5555555555F4D;
	mul.f64 	%fd40842, %fd40829, %fd40841;
	fma.rn.f64 	%fd6104, %fd40842, %fd6102, %fd6102;
	setp.lt.s32 	%p4155, %r2537, 0;
	@%p4155 bra 	$L__BB0_4244;
	mov.f64 	%fd40843, 0dBC91A62633145C07;
	add.rn.f64 	%fd40844, %fd6104, %fd40843;
	neg.f64 	%fd40845, %fd40844;
	mov.f64 	%fd40846, 0d3FF921FB54442D18;
	add.rn.f64 	%fd77396, %fd40846, %fd40845;
	bra.uni 	$L__BB0_4245;
$L__BB0_4244:
	mov.f64 	%fd40847, 0d3C91A62633145C07;
	add.rn.f64 	%fd40848, %fd6104, %fd40847;
	mov.f64 	%fd40849, 0d3FF921FB54442D18;
	add.rn.f64 	%fd77396, %fd40849, %fd40848;
$L__BB0_4245:
	mul.f64 	%fd40850, %fd77396, 0d404CA5DC1A63C1F5;
	setp.gt.f64 	%p4156, %fd6100, 0d0000000000000000;
	neg.f64 	%fd40851, %fd40850;
	selp.f64 	%fd77408, %fd40851, %fd40850, %p4156;
$L__BB0_4246:
	mul.lo.s32 	%r10894, %r18662, 7;
	mul.wide.u32 	%rd3333, %r10894, 8;
	add.s64 	%rd3334, %rd33, %rd3333;
	ld.global.f64 	%fd40852, [%rd3334+32];
	mul.f64 	%fd40853, %fd40852, %fd5984;
	div.rn.f64 	%fd6111, %fd40853, %fd5987;
	mul.f64 	%fd40854, %fd40852, %fd5985;
	div.rn.f64 	%fd6112, %fd40854, %fd5987;
	mul.f64 	%fd40855, %fd40852, %fd5986;
	div.rn.f64 	%fd6113, %fd40855, %fd5987;
	@%p4127 bra 	$L__BB0_4291;
	shl.b32 	%r10895, %r18662, 1;
	or.b32  	%r10896, %r10895, 1;
	cvt.rn.f64.u32 	%fd77403, %r10896;
	abs.f64 	%fd40856, %fd77407;
	mov.f64 	%fd40857, 0d4066800000000000;
	sub.f64 	%fd40858, %fd40857, %fd40856;
	min.f64 	%fd40859, %fd40856, %fd40858;
	setp.lt.f64 	%p4158, %fd40859, %fd5976;
	@%p4158 bra 	$L__BB0_4269;
	mul.f64 	%fd40860, %fd77407, 0d3F91DF46A2529D3A;
	abs.f64 	%fd6115, %fd40860;
	setp.neu.f64 	%p4159, %fd6115, 0d7FF0000000000000;
	@%p4159 bra 	$L__BB0_4250;
	mul.f64 	%fd40868, %fd77407, 0d3F91DF46A2529D3A;
	mov.f64 	%fd40869, 0d0000000000000000;
	mul.rn.f64 	%fd77399, %fd40868, %fd40869;
	mov.b32 	%r18686, 0;
	bra.uni 	$L__BB0_4252;
$L__BB0_4250:
	mul.f64 	%fd40861, %fd77407, 0d3F91DF46A2529D3A;
	mul.f64 	%fd40862, %fd40861, 0d3FE45F306DC9C883;
	cvt.rni.s32.f64 	%r18686, %fd40862;
	cvt.rn.f64.s32 	%fd40863, %r18686;
	fma.rn.f64 	%fd40864, %fd40863, 0dBFF921FB54442D18, %fd40861;
	fma.rn.f64 	%fd40865, %fd40863, 0dBC91A62633145C00, %fd40864;
	fma.rn.f64 	%fd77399, %fd40863, 0dB97B839A252049C0, %fd40865;
	setp.ltu.f64 	%p4160, %fd6115, 0d41E0000000000000;
	@%p4160 bra 	$L__BB0_4252;
	mul.f64 	%fd40866, %fd77407, 0d3F91DF46A2529D3A;
	{ // callseq 539, 0
	.param .b64 param0;
	st.param.f64 	[param0], %fd40866;
	.param .align 16 .b8 retval0[16];
	call.uni (retval0), 
	__internal_trig_reduction_slowpathd, 
	(
	param0
	);
	ld.param.f64 	%fd77399, [retval0];
	ld.param.b32 	%r18686, [retval0+8];
	} // callseq 539
$L__BB0_4252:
	ld.param.u64 	%rd8036, [_Z8FitGrainPdPiS0_S_S_S0_S0_S_S_S_S_S_S_S_S_S_S_S_S__param_0];
	shl.b32 	%r10899, %r18686, 6;
	cvt.u64.u32 	%rd3335, %r10899;
	and.b64  	%rd3336, %rd3335, 64;
	mov.u64 	%rd3337, __cudart_sin_cos_coeffs;
	add.s64 	%rd3338, %rd3337, %rd3336;
	mul.rn.f64 	%fd40870, %fd77399, %fd77399;
	and.b32  	%r10900, %r18686, 1;
	setp.eq.b32 	%p4162, %r10900, 1;
	selp.f64 	%fd40871, 0dBDA8FF8320FD8164, 0d3DE5DB65F9785EBA, %p4162;
	ld.global.nc.v2.f64 	{%fd40872, %fd40873}, [%rd3338];
	fma.rn.f64 	%fd40874, %fd40871, %fd40870, %fd40872;
	fma.rn.f64 	%fd40875, %fd40874, %fd40870, %fd40873;
	ld.global.nc.v2.f64 	{%fd40876, %fd40877}, [%rd3338+16];
	fma.rn.f64 	%fd40878, %fd40875, %fd40870, %fd40876;
	fma.rn.f64 	%fd40879, %fd40878, %fd40870, %fd40877;
	ld.global.nc.v2.f64 	{%fd40880, %fd40881}, [%rd3338+32];
	fma.rn.f64 	%fd40882, %fd40879, %fd40870, %fd40880;
	fma.rn.f64 	%fd40883, %fd40882, %fd40870, %fd40881;
	fma.rn.f64 	%fd40884, %fd40883, %fd77399, %fd77399;
	fma.rn.f64 	%fd40885, %fd40883, %fd40870, 0d3FF0000000000000;
	selp.f64 	%fd40886, %fd40885, %fd40884, %p4162;
	and.b32  	%r10901, %r18686, 2;
	setp.eq.s32 	%p4163, %r10901, 0;
	mov.f64 	%fd40887, 0d0000000000000000;
	sub.f64 	%fd40888, %fd40887, %fd40886;
	selp.f64 	%fd40889, %fd40886, %fd40888, %p4163;
	mul.lo.s32 	%r10902, %r18662, 7;
	mul.wide.u32 	%rd3339, %r10902, 8;
	add.s64 	%rd3340, %rd33, %rd3339;
	ld.global.f64 	%fd40890, [%rd3340+24];
	cvt.rzi.s32.f64 	%r10903, %fd40890;
	cvta.to.global.u64 	%rd3341, %rd8036;
	mul.wide.s32 	%rd3342, %r10903, 8;
	add.s64 	%rd3343, %rd3341, %rd3342;
	ld.global.f64 	%fd6120, [%rd3343+40];
	neg.f64 	%fd40891, %fd6120;
	mul.f64 	%fd6121, %fd40889, %fd40891;
	@%p4159 bra 	$L__BB0_4254;
	mul.f64 	%fd40899, %fd77407, 0d3F91DF46A2529D3A;
	mov.f64 	%fd40900, 0d0000000000000000;
	mul.rn.f64 	%fd77401, %fd40899, %fd40900;
	mov.b32 	%r18688, 1;
	bra.uni 	$L__BB0_4257;
$L__BB0_4254:
	mul.f64 	%fd40892, %fd77407, 0d3F91DF46A2529D3A;
	mul.f64 	%fd40893, %fd40892, 0d3FE45F306DC9C883;
	cvt.rni.s32.f64 	%r18687, %fd40893;
	cvt.rn.f64.s32 	%fd40894, %r18687;
	fma.rn.f64 	%fd40895, %fd40894, 0dBFF921FB54442D18, %fd40892;
	fma.rn.f64 	%fd40896, %fd40894, 0dBC91A62633145C00, %fd40895;
	fma.rn.f64 	%fd77401, %fd40894, 0dB97B839A252049C0, %fd40896;
	setp.ltu.f64 	%p4164, %fd6115, 0d41E0000000000000;
	@%p4164 bra 	$L__BB0_4256;
	mul.f64 	%fd40897, %fd77407, 0d3F91DF46A2529D3A;
	{ // callseq 540, 0
	.param .b64 param0;
	st.param.f64 	[param0], %fd40897;
	.param .align 16 .b8 retval0[16];
	call.uni (retval0), 
	__internal_trig_reduction_slowpathd, 
	(
	param0
	);
	ld.param.f64 	%fd77401, [retval0];
	ld.param.b32 	%r18687, [retval0+8];
	} // callseq 540
$L__BB0_4256:
	add.s32 	%r18688, %r18687, 1;
$L__BB0_4257:
	setp.lt.s32 	%p4165, %r2474, 1;
	shl.b32 	%r10906, %r18688, 6;
	cvt.u64.u32 	%rd3344, %r10906;
	and.b64  	%rd3345, %rd3344, 64;
	mov.u64 	%rd3346, __cudart_sin_cos_coeffs;
	add.s64 	%rd3347, %rd3346, %rd3345;
	mul.rn.f64 	%fd40901, %fd77401, %fd77401;
	and.b32  	%r10907, %r18688, 1;
	setp.eq.b32 	%p4166, %r10907, 1;
	selp.f64 	%fd40902, 0dBDA8FF8320FD8164, 0d3DE5DB65F9785EBA, %p4166;
	ld.global.nc.v2.f64 	{%fd40903, %fd40904}, [%rd3347];
	fma.rn.f64 	%fd40905, %fd40902, %fd40901, %fd40903;
	fma.rn.f64 	%fd40906, %fd40905, %fd40901, %fd40904;
	ld.global.nc.v2.f64 	{%fd40907, %fd40908}, [%rd3347+16];
	fma.rn.f64 	%fd40909, %fd40906, %fd40901, %fd40907;
	fma.rn.f64 	%fd40910, %fd40909, %fd40901, %fd40908;
	ld.global.nc.v2.f64 	{%fd40911, %fd40912}, [%rd3347+32];
	fma.rn.f64 	%fd40913, %fd40910, %fd40901, %fd40911;
	fma.rn.f64 	%fd40914, %fd40913, %fd40901, %fd40912;
	fma.rn.f64 	%fd40915, %fd40914, %fd77401, %fd77401;
	fma.rn.f64 	%fd40916, %fd40914, %fd40901, 0d3FF0000000000000;
	selp.f64 	%fd40917, %fd40916, %fd40915, %p4166;
	and.b32  	%r10908, %r18688, 2;
	setp.eq.s32 	%p4167, %r10908, 0;
	mov.f64 	%fd40918, 0d0000000000000000;
	sub.f64 	%fd40919, %fd40918, %fd40917;
	selp.f64 	%fd40920, %fd40917, %fd40919, %p4167;
	mul.f64 	%fd6127, %fd6120, %fd40920;
	@%p4165 bra 	$L__BB0_4266;
	ld.local.f64 	%fd77402, [%rd11];
	mov.b32 	%r18689, 0;
$L__BB0_4259:
	ld.param.u64 	%rd8350, [_Z8FitGrainPdPiS0_S_S_S0_S0_S_S_S_S_S_S_S_S_S_S_S_S__param_3];
	mul.lo.s32 	%r10910, %r18689, 6;
	cvta.to.global.u64 	%rd3348, %rd8350;
	mul.wide.u32 	%rd3349, %r10910, 8;
	add.s64 	%rd3350, %rd3348, %rd3349;
	ld.global.f64 	%fd40921, [%rd3350+32];
	setp.leu.f64 	%p4168, %fd77402, %fd40921;
	@%p4168 bra 	$L__BB0_4265;
	ld.param.u64 	%rd8351, [_Z8FitGrainPdPiS0_S_S_S0_S0_S_S_S_S_S_S_S_S_S_S_S_S__param_3];
	cvta.to.global.u64 	%rd3351, %rd8351;
	mul.lo.s32 	%r10911, %r18689, 6;
	mul.wide.u32 	%rd3352, %r10911, 8;
	add.s64 	%rd3353, %rd3351, %rd3352;
	ld.global.f64 	%fd40922, [%rd3353+40];
	setp.geu.f64 	%p4169, %fd77402, %fd40922;
	@%p4169 bra 	$L__BB0_4265;
	ld.param.u64 	%rd8352, [_Z8FitGrainPdPiS0_S_S_S0_S0_S_S_S_S_S_S_S_S_S_S_S_S__param_3];
	cvta.to.global.u64 	%rd3354, %rd8352;
	mul.lo.s32 	%r10912, %r18689, 6;
	mul.wide.u32 	%rd3355, %r10912, 8;
	add.s64 	%rd3356, %rd3354, %rd3355;
	ld.global.f64 	%fd40923, [%rd3356];
	setp.leu.f64 	%p4170, %fd6121, %fd40923;
	@%p4170 bra 	$L__BB0_4265;
	ld.param.u64 	%rd8353, [_Z8FitGrainPdPiS0_S_S_S0_S0_S_S_S_S_S_S_S_S_S_S_S_S__param_3];
	cvta.to.global.u64 	%rd3357, %rd8353;
	mul.lo.s32 	%r10913, %r18689, 6;
	mul.wide.u32 	%rd3358, %r10913, 8;
	add.s64 	%rd3359, %rd3357, %rd3358;
	ld.global.f64 	%fd40924, [%rd3359+8];
	setp.geu.f64 	%p4171, %fd6121, %fd40924;
	@%p4171 bra 	$L__BB0_4265;
	ld.param.u64 	%rd8354, [_Z8FitGrainPdPiS0_S_S_S0_S0_S_S_S_S_S_S_S_S_S_S_S_S__param_3];
	cvta.to.global.u64 	%rd3360, %rd8354;
	mul.lo.s32 	%r10914, %r18689, 6;
	mul.wide.u32 	%rd3361, %r10914, 8;
	add.s64 	%rd3362, %rd3360, %rd3361;
	ld.global.f64 	%fd40925, [%rd3362+16];
	setp.leu.f64 	%p4172, %fd6127, %fd40925;
	@%p4172 bra 	$L__BB0_4265;
	ld.param.u64 	%rd8355, [_Z8FitGrainPdPiS0_S_S_S0_S0_S_S_S_S_S_S_S_S_S_S_S_S__param_3];
	cvta.to.global.u64 	%rd3363, %rd8355;
	mul.lo.s32 	%r10916, %r18689, 6;
	mul.wide.u32 	%rd3364, %r10916, 8;
	add.s64 	%rd3365, %rd3363, %rd3364;
	ld.global.f64 	%fd40926, [%rd3365+24];
	setp.lt.f64 	%p4173, %fd6127, %fd40926;
	mov.b32 	%r18700, 1;
	@%p4173 bra 	$L__BB0_4268;
$L__BB0_4265:
	add.s32 	%r18689, %r18689, 1;
	setp.ne.s32 	%p4174, %r18689, %r2474;
	mov.b32 	%r18700, 0;
	@%p4174 bra 	$L__BB0_4259;
$L__BB0_4266:
	mov.u32 	%r2548, %r18700;
	shl.b32 	%r10919, %r18662, 1;
	or.b32  	%r10920, %r10919, 1;
	cvt.rn.f64.u32 	%fd77403, %r10920;
	setp.eq.s32 	%p4175, %r2548, 0;
	mov.b32 	%r18700, 0;
	@%p4175 bra 	$L__BB0_4269;
	ld.local.f64 	%fd77402, [%rd11];
	mov.u32 	%r18700, %r2548;
$L__BB0_4268:
	shl.b32 	%r10921, %r18701, 3;
	mul.wide.s32 	%rd3366, %r10921, 8;
	add.s64 	%rd3367, %rd31, %rd3366;
	st.global.f64 	[%rd3367], %fd6121;
	st.global.f64 	[%rd3367+8], %fd6127;
	st.global.f64 	[%rd3367+16], %fd77402;
	st.global.f64 	[%rd3367+24], %fd6111;
	st.global.f64 	[%rd3367+32], %fd6112;
	st.global.f64 	[%rd3367+40], %fd6113;
	mul.lo.s32 	%r10922, %r18662, 7;
	mul.wide.u32 	%rd3368, %r10922, 8;
	add.s64 	%rd3369, %rd33, %rd3368;
	ld.global.f64 	%fd40927, [%rd3369+24];
	st.global.f64 	[%rd3367+48], %fd40927;
	shl.b32 	%r10923, %r18662, 1;
	or.b32  	%r10924, %r10923, 1;
	cvt.rn.f64.u32 	%fd40928, %r10924;
	st.global.f64 	[%rd3367+56], %fd40928;
	add.f64 	%fd77403, %fd40928, 0d3FF0000000000000;
	add.s32 	%r18701, %r18701, 1;
$L__BB0_4269:
	setp.eq.s32 	%p4176, %r18679, 1;
	@%p4176 bra 	$L__BB0_4291;
	abs.f64 	%fd40929, %fd77408;
	mov.f64 	%fd40930, 0d4066800000000000;
	sub.f64 	%fd40931, %fd40930, %fd40929;
	min.f64 	%fd40932, %fd40929, %fd40931;
	setp.lt.f64 	%p4177, %fd40932, %fd5976;
	@%p4177 bra 	$L__BB0_4291;
	mul.f64 	%fd40933, %fd77408, 0d3F91DF46A2529D3A;
	abs.f64 	%fd6134, %fd40933;
	setp.eq.f64 	%p4178, %fd6134, 0d7FF0000000000000;
	@%p4178 bra 	$L__BB0_4274;
	mul.f64 	%fd40934, %fd77408, 0d3F91DF46A2529D3A;
	mul.f64 	%fd40935, %fd40934, 0d3FE45F306DC9C883;
	cvt.rni.s32.f64 	%r18694, %fd40935;
	cvt.rn.f64.s32 	%fd40936, %r18694;
	fma.rn.f64 	%fd40937, %fd40936, 0dBFF921FB54442D18, %fd40934;
	fma.rn.f64 	%fd40938, %fd40936, 0dBC91A62633145C00, %fd40937;
	fma.rn.f64 	%fd77404, %fd40936, 0dB97B839A252049C0, %fd40938;
	setp.ltu.f64 	%p4179, %fd6134, 0d41E0000000000000;
	@%p4179 bra 	$L__BB0_4275;
	mul.f64 	%fd40939, %fd77408, 0d3F91DF46A2529D3A;
	{ // callseq 541, 0
	.param .b64 param0;
	st.param.f64 	[param0], %fd40939;
	.param .align 16 .b8 retval0[16];
	call.uni (retval0), 
	__internal_trig_reduction_slowpathd, 
	(
	param0
	);
	ld.param.f64 	%fd77404, [retval0];
	ld.param.b32 	%r18694, [retval0+8];
	} // callseq 541
	bra.uni 	$L__BB0_4275;
$L__BB0_4274:
	mul.f64 	%fd40941, %fd77408, 0d3F91DF46A2529D3A;
	mov.f64 	%fd40942, 0d0000000000000000;
	mul.rn.f64 	%fd77404, %fd40941, %fd40942;
	mov.b32 	%r18694, 0;
$L__BB0_4275:
	ld.param.u64 	%rd8037, [_Z8FitGrainPdPiS0_S_S_S0_S0_S_S_S_S_S_S_S_S_S_S_S_S__param_0];
	shl.b32 	%r10927, %r18694, 6;
	cvt.u64.u32 	%rd3370, %r10927;
	and.b64  	%rd3371, %rd3370, 64;
	mov.u64 	%rd3372, __cudart_sin_cos_coeffs;
	add.s64 	%rd3373, %rd3372, %rd3371;
	mul.rn.f64 	%fd40943, %fd77404, %fd77404;
	and.b32  	%r10928, %r18694, 1;
	setp.eq.b32 	%p4181, %r10928, 1;
	selp.f64 	%fd40944, 0dBDA8FF8320FD8164, 0d3DE5DB65F9785EBA, %p4181;
	ld.global.nc.v2.f64 	{%fd40945, %fd40946}, [%rd3373];
	fma.rn.f64 	%fd40947, %fd40944, %fd40943, %fd40945;
	fma.rn.f64 	%fd40948, %fd40947, %fd40943, %fd40946;
	ld.global.nc.v2.f64 	{%fd40949, %fd40950}, [%rd3373+16];
	fma.rn.f64 	%fd40951, %fd40948, %fd40943, %fd40949;
	fma.rn.f64 	%fd40952, %fd40951, %fd40943, %fd40950;
	ld.global.nc.v2.f64 	{%fd40953, %fd40954}, [%rd3373+32];
	fma.rn.f64 	%fd40955, %fd40952, %fd40943, %fd40953;
	fma.rn.f64 	%fd40956, %fd40955, %fd40943, %fd40954;
	fma.rn.f64 	%fd40957, %fd40956, %fd77404, %fd77404;
	fma.rn.f64 	%fd40958, %fd40956, %fd40943, 0d3FF0000000000000;
	selp.f64 	%fd40959, %fd40958, %fd40957, %p4181;
	and.b32  	%r10929, %r18694, 2;
	setp.eq.s32 	%p4182, %r10929, 0;
	mov.f64 	%fd40960, 0d0000000000000000;
	sub.f64 	%fd40961, %fd40960, %fd40959;
	selp.f64 	%fd40962, %fd40959, %fd40961, %p4182;
	mul.lo.s32 	%r10930, %r18662, 7;
	mul.wide.u32 	%rd3374, %r10930, 8;
	add.s64 	%rd3375, %rd33, %rd3374;
	ld.global.f64 	%fd40963, [%rd3375+24];
	cvt.rzi.s32.f64 	%r10931, %fd40963;
	cvta.to.global.u64 	%rd3376, %rd8037;
	mul.wide.s32 	%rd3377, %r10931, 8;
	add.s64 	%rd3378, %rd3376, %rd3377;
	ld.global.f64 	%fd6139, [%rd3378+40];
	neg.f64 	%fd40964, %fd6139;
	mul.f64 	%fd6140, %fd40962, %fd40964;
	@%p4178 bra 	$L__BB0_4279;
	mul.f64 	%fd40965, %fd77408, 0d3F91DF46A2529D3A;
	mul.f64 	%fd40966, %fd40965, 0d3FE45F306DC9C883;
	cvt.rni.s32.f64 	%r18695, %fd40966;
	cvt.rn.f64.s32 	%fd40967, %r18695;
	fma.rn.f64 	%fd40968, %fd40967, 0dBFF921FB54442D18, %fd40965;
	fma.rn.f64 	%fd40969, %fd40967, 0dBC91A62633145C00, %fd40968;
	fma.rn.f64 	%fd77406, %fd40967, 0dB97B839A252049C0, %fd40969;
	setp.ltu.f64 	%p4183, %fd6134, 0d41E0000000000000;
	@%p4183 bra 	$L__BB0_4278;
	mul.f64 	%fd40970, %fd77408, 0d3F91DF46A2529D3A;
	{ // callseq 542, 0
	.param .b64 param0;
	st.param.f64 	[param0], %fd40970;
	.param .align 16 .b8 retval0[16];
	call.uni (retval0), 
	__internal_trig_reduction_slowpathd, 
	(
	param0
	);
	ld.param.f64 	%fd77406, [retval0];
	ld.param.b32 	%r18695, [retval0+8];
	} // callseq 542
$L__BB0_4278:
	add.s32 	%r18696, %r18695, 1;
	bra.uni 	$L__BB0_4280;
$L__BB0_4279:
	mul.f64 	%fd40972, %fd77408, 0d3F91DF46A2529D3A;
	mov.f64 	%fd40973, 0d0000000000000000;
	mul.rn.f64 	%fd77406, %fd40972, %fd40973;
	mov.b32 	%r18696, 1;
$L__BB0_4280:
	setp.lt.s32 	%p4184, %r2474, 1;
	shl.b32 	%r10934, %r18696, 6;
	cvt.u64.u32 	%rd3379, %r10934;
	and.b64  	%rd3380, %rd3379, 64;
	mov.u64 	%rd3381, __cudart_sin_cos_coeffs;
	add.s64 	%rd3382, %rd3381, %rd3380;
	mul.rn.f64 	%fd40974, %fd77406, %fd77406;
	and.b32  	%r10935, %r18696, 1;
	setp.eq.b32 	%p4185, %r10935, 1;
	selp.f64 	%fd40975, 0dBDA8FF8320FD8164, 0d3DE5DB65F9785EBA, %p4185;
	ld.global.nc.v2.f64 	{%fd40976, %fd40977}, [%rd3382];
	fma.rn.f64 	%fd40978, %fd40975, %fd40974, %fd40976;
	fma.rn.f64 	%fd40979, %fd40978, %fd40974, %fd40977;
	ld.global.nc.v2.f64 	{%fd40980, %fd40981}, [%rd3382+16];
	fma.rn.f64 	%fd40982, %fd40979, %fd40974, %fd40980;
	fma.rn.f64 	%fd40983, %fd40982, %fd40974, %fd40981;
	ld.global.nc.v2.f64 	{%fd40984, %fd40985}, [%rd3382+32];
	fma.rn.f64 	%fd40986, %fd40983, %fd40974, %fd40984;
	fma.rn.f64 	%fd40987, %fd40986, %fd40974, %fd40985;
	fma.rn.f64 	%fd40988, %fd40987, %fd77406, %fd77406;
	fma.rn.f64 	%fd40989, %fd40987, %fd40974, 0d3FF0000000000000;
	selp.f64 	%fd40990, %fd40989, %fd40988, %p4185;
	and.b32  	%r10936, %r18696, 2;
	setp.eq.s32 	%p4186, %r10936, 0;
	mov.f64 	%fd40991, 0d0000000000000000;
	sub.f64 	%fd40992, %fd40991, %fd40990;
	selp.f64 	%fd40993, %fd40990, %fd40992, %p4186;
	mul.f64 	%fd6146, %fd6139, %fd40993;
	@%p4184 bra 	$L__BB0_4289;
	ld.local.f64 	%fd6147, [%rd11+8];
	mov.b32 	%r18697, 0;
$L__BB0_4282:
	ld.param.u64 	%rd8356, [_Z8FitGrainPdPiS0_S_S_S0_S0_S_S_S_S_S_S_S_S_S_S_S_S__param_3];
	mul.lo.s32 	%r10938, %r18697, 6;
	cvta.to.global.u64 	%rd3383, %rd8356;
	mul.wide.u32 	%rd3384, %r10938, 8;
	add.s64 	%rd3385, %rd3383, %rd3384;
	ld.global.f64 	%fd40994, [%rd3385+32];
	setp.leu.f64 	%p4187, %fd6147, %fd40994;
	@%p4187 bra 	$L__BB0_4288;
	ld.param.u64 	%rd8357, [_Z8FitGrainPdPiS0_S_S_S0_S0_S_S_S_S_S_S_S_S_S_S_S_S__param_3];
	cvta.to.global.u64 	%rd3386, %rd8357;
	mul.lo.s32 	%r10939, %r18697, 6;
	mul.wide.u32 	%rd3387, %r10939, 8;
	add.s64 	%rd3388, %rd3386, %rd3387;
	ld.global.f64 	%fd40995, [%rd3388+40];
	setp.geu.f64 	%p4188, %fd6147, %fd40995;
	@%p4188 bra 	$L__BB0_4288;
	ld.param.u64 	%rd8358, [_Z8FitGrainPdPiS0_S_S_S0_S0_S_S_S_S_S_S_S_S_S_S_S_S__param_3];
	cvta.to.global.u64 	%rd3389, %rd8358;
	mul.lo.s32 	%r10940, %r18697, 6;
	mul.wide.u32 	%rd3390, %r10940, 8;
	add.s64 	%rd3391, %rd3389, %rd3390;
	ld.global.f64 	%fd40996, [%rd3391];
	setp.leu.f64 	%p4189, %fd6140, %fd40996;
	@%p4189 bra 	$L__BB0_4288;
	ld.param.u64 	%rd8359, [_Z8FitGrainPdPiS0_S_S_S0_S0_S_S_S_S_S_S_S_S_S_S_S_S__param_3];
	cvta.to.global.u64 	%rd3392, %rd8359;
	mul.lo.s32 	%r10941, %r18697, 6;
	mul.wide.u32 	%rd3393, %r10941, 8;
	add.s64 	%rd3394, %rd3392, %rd3393;
	ld.global.f64 	%fd40997, [%rd3394+8];
	setp.geu.f64 	%p4190, %fd6140, %fd40997;
	@%p4190 bra 	$L__BB0_4288;
	ld.param.u64 	%rd8360, [_Z8FitGrainPdPiS0_S_S_S0_S0_S_S_S_S_S_S_S_S_S_S_S_S__param_3];
	cvta.to.global.u64 	%rd3395, %rd8360;
	mul.lo.s32 	%r10942, %r18697, 6;
	mul.wide.u32 	%rd3396, %r10942, 8;
	add.s64 	%rd3397, %rd3395, %rd3396;
	ld.global.f64 	%fd40998, [%rd3397+16];
	setp.leu.f64 	%p4191, %fd6146, %fd40998;
	@%p4191 bra 	$L__BB0_4288;
	ld.param.u64 	%rd8361, [_Z8FitGrainPdPiS0_S_S_S0_S0_S_S_S_S_S_S_S_S_S_S_S_S__param_3];
	cvta.to.global.u64 	%rd3398, %rd8361;
	mul.lo.s32 	%r10944, %r18697, 6;
	mul.wide.u32 	%rd3399, %r10944, 8;
	add.s64 	%rd3400, %rd3398, %rd3399;
	ld.global.f64 	%fd40999, [%rd3400+24];
	setp.lt.f64 	%p4192, %fd6146, %fd40999;
	mov.b32 	%r18699, 1;
	@%p4192 bra 	$L__BB0_4290;
$L__BB0_4288:
	add.s32 	%r18697, %r18697, 1;
	setp.ne.s32 	%p4193, %r18697, %r2474;
	mov.b32 	%r18700, 0;
	@%p4193 bra 	$L__BB0_4282;
$L__BB0_4289:
	setp.eq.s32 	%p4194, %r18700, 0;
	mov.b32 	%r10946, 0;
	mov.u32 	%r18699, %r18700;
	mov.u32 	%r18700, %r10946;
	@%p4194 bra 	$L__BB0_4291;
$L__BB0_4290:
	shl.b32 	%r10947, %r18701, 3;
	mul.wide.s32 	%rd3401, %r10947, 8;
	add.s64 	%rd3402, %rd31, %rd3401;
	st.global.f64 	[%rd3402], %fd6140;
	st.global.f64 	[%rd3402+8], %fd6146;
	ld.local.f64 	%fd41000, [%rd11+8];
	st.global.f64 	[%rd3402+16], %fd41000;
	st.global.f64 	[%rd3402+24], %fd6111;
	st.global.f64 	[%rd3402+32], %fd6112;
	st.global.f64 	[%rd3402+40], %fd6113;
	mul.lo.s32 	%r10948, %r18662, 7;
	mul.wide.u32 	%rd3403, %r10948, 8;
	add.s64 	%rd3404, %rd33, %rd3403;
	ld.global.f64 	%fd41001, [%rd3404+24];
	st.global.f64 	[%rd3402+48], %fd41001;
	st.global.f64 	[%rd3402+56], %fd77403;
	add.s32 	%r18701, %r18701, 1;
	mov.u32 	%r18700, %r18699;
$L__BB0_4291:
	ld.param.u64 	%rd8179, [_Z8FitGrainPdPiS0_S_S_S0_S0_S_S_S_S_S_S_S_S_S_S_S_S__param_2];
	add.s32 	%r18662, %r18662, 1;
	cvta.to.global.u64 	%rd3405, %rd8179;
	ld.global.u32 	%r10949, [%rd3405+4];
	setp.lt.s32 	%p4195, %r18662, %r10949;
	@%p4195 bra 	$L__BB0_4147;
$L__BB0_4292:
	setp.lt.s32 	%p4196, %r1, 1;
	mov.f64 	%fd77409, 0d0000000000000000;
	@%p4196 bra 	$L__BB0_4305;
	mov.f64 	%fd77409, 0d0000000000000000;
	mov.b32 	%r18703, 0;
$L__BB0_4294:
	ld.param.u64 	%rd8656, [_Z8FitGrainPdPiS0_S_S_S0_S0_S_S_S_S_S_S_S_S_S_S_S_S__param_17];
	setp.lt.s32 	%p4197, %r18701, 1;
	mul.lo.s32 	%r10951, %r18703, 6;
	cvta.to.global.u64 	%rd3406, %rd8656;
	mul.lo.s32 	%r10952, %r2, 6;
	mul.wide.s32 	%rd3407, %r10952, 8;
	add.s64 	%rd3408, %rd3406, %rd3407;
	mul.wide.u32 	%rd3409, %r10951, 8;
	add.s64 	%rd3410, %rd3408, %rd3409;
	ld.global.f64 	%fd41004, [%rd3410+40];
	cvt.rzi.s32.f64 	%r2571, %fd41004;
	@%p4197 bra 	$L__BB0_4304;
	mov.b32 	%r18704, 0;
	bra.uni 	$L__BB0_4297;
$L__BB0_4296:
	add.s32 	%r18704, %r18704, 1;
	setp.eq.s32 	%p4199, %r18704, %r18701;
	@%p4199 bra 	$L__BB0_4304;
$L__BB0_4297:
	shl.b32 	%r10954, %r18704, 3;
	mul.wide.u32 	%rd3411, %r10954, 8;
	add.s64 	%rd3412, %rd31, %rd3411;
	ld.global.f64 	%fd41005, [%rd3412+56];
	cvt.rzi.s32.f64 	%r10955, %fd41005;
	setp.ne.s32 	%p4198, %r10955, %r2571;
	@%p4198 bra 	$L__BB0_4296;
	ld.param.u64 	%rd8657, [_Z8FitGrainPdPiS0_S_S_S0_S0_S_S_S_S_S_S_S_S_S_S_S_S__param_17];
	shl.b32 	%r10956, %r18704, 3;
	mul.wide.u32 	%rd3413, %r10956, 8;
	add.s64 	%rd3414, %rd31, %rd3413;
	cvta.to.global.u64 	%rd3415, %rd8657;
	mul.lo.s32 	%r10957, %r2, 6;
	mul.wide.s32 	%rd3416, %r10957, 8;
	add.s64 	%rd3417, %rd3415, %rd3416;
	mul.lo.s32 	%r10958, %r18703, 6;
	mul.wide.u32 	%rd3418, %r10958, 8;
	add.s64 	%rd3419, %rd3417, %rd3418;
	ld.global.f64 	%fd41006, [%rd3419+16];
	ld.global.f64 	%fd41007, [%rd3414+24];
	ld.global.f64 	%fd41008, [%rd3419+24];
	ld.global.f64 	%fd41009, [%rd3414+32];
	mul.f64 	%fd41010, %fd41008, %fd41009;
	fma.rn.f64 	%fd41011, %fd41006, %fd41007, %fd41010;
	ld.global.f64 	%fd41012, [%rd3419+32];
	ld.global.f64 	%fd41013, [%rd3414+40];
	fma.rn.f64 	%fd41014, %fd41012, %fd41013, %fd41011;
	mul.f64 	%fd41015, %fd41008, %fd41008;
	fma.rn.f64 	%fd41016, %fd41006, %fd41006, %fd41015;
	fma.rn.f64 	%fd41017, %fd41012, %fd41012, %fd41016;
	sqrt.rn.f64 	%fd41018, %fd41017;
	mul.f64 	%fd41019, %fd41009, %fd41009;
	fma.rn.f64 	%fd41020, %fd41007, %fd41007, %fd41019;
	fma.rn.f64 	%fd41021, %fd41013, %fd41013, %fd41020;
	sqrt.rn.f64 	%fd41022, %fd41021;
	mul.f64 	%fd41023, %fd41018, %fd41022;
	div.rn.f64 	%fd41024, %fd41014, %fd41023;
	setp.gt.f64 	%p4200, %fd41024, 0d3FF0000000000000;
	selp.f64 	%fd41025, 0d3FF0000000000000, %fd41024, %p4200;
	setp.lt.f64 	%p4201, %fd41025, 0dBFF0000000000000;
	selp.f64 	%fd6151, 0dBFF0000000000000, %fd41025, %p4201;
	{
	.reg .b32 %temp; 
	mov.b64 	{%temp, %r2574}, %fd6151;
	}
	abs.f64 	%fd6152, %fd6151;
	{
	.reg .b32 %temp; 
	mov.b64 	{%temp, %r10959}, %fd6152;
	}
	setp.gt.s32 	%p4202, %r10959, 1071801957;
	@%p4202 bra 	$L__BB0_4302;
	mul.f64 	%fd41066, %fd6151, %fd6151;
	fma.rn.f64 	%fd41067, %fd41066, 0d3FB0066BDC1895E9, 0dBFB3823B180754AF;
	fma.rn.f64 	%fd41068, %fd41067, %fd41066, 0d3FB11E52CC2F79AE;
	fma.rn.f64 	%fd41069, %fd41068, %fd41066, 0dBF924EAF3526861B;
	fma.rn.f64 	%fd41070, %fd41069, %fd41066, 0d3F91DF02A31E6CB7;
	fma.rn.f64 	%fd41071, %fd41070, %fd41066, 0d3F847D18B0EEC6CC;
	fma.rn.f64 	%fd41072, %fd41071, %fd41066, 0d3F8D0AF961BA53B0;
	fma.rn.f64 	%fd41073, %fd41072, %fd41066, 0d3F91BF7734CF1C48;
	fma.rn.f64 	%fd41074, %fd41073, %fd41066, 0d3F96E91483144EF7;
	fma.rn.f64 	%fd41075, %fd41074, %fd41066, 0d3F9F1C6E0A4F9F81;
	fma.rn.f64 	%fd41076, %fd41075, %fd41066, 0d3FA6DB6DC27FA92B;
	fma.rn.f64 	%fd41077, %fd41076, %fd41066, 0d3FB333333320F91B;
	fma.rn.f64 	%fd41078, %fd41077, %fd41066, 0d3FC5555555555F4D;
	mul.f64 	%fd41079, %fd41066, %fd41078;
	fma.rn.f64 	%fd6153, %fd41079, %fd6152, %fd6152;
	setp.gt.s32 	%p4206, %r2574, -1;
	@%p4206 bra 	$L__BB0_4301;
	mov.f64 	%fd41084, 0d3C91A62633145C07;
	add.rn.f64 	%fd41085, %fd6153, %fd41084;
	mov.f64 	%fd41086, 0d3FF921FB54442D18;
	add.rn.f64 	%fd77410, %fd41086, %fd41085;
	bra.uni 	$L__BB0_4303;
$L__BB0_4301:
	mov.f64 	%fd41080, 0dBC91A62633145C07;
	add.rn.f64 	%fd41081, %fd6153, %fd41080;
	neg.f64 	%fd41082, %fd41081;
	mov.f64 	%fd41083, 0d3FF921FB54442D18;
	add.rn.f64 	%fd77410, %fd41083, %fd41082;
	bra.uni 	$L__BB0_4303;
$L__BB0_4302:
	mov.f64 	%fd41026, 0d3FF0000000000000;
	sub.f64 	%fd41027, %fd41026, %fd6152;
	{
	.reg .b32 %temp; 
	mov.b64 	{%r10960, %temp}, %fd41027;
	}
	{
	.reg .b32 %temp; 
	mov.b64 	{%temp, %r10961}, %fd41027;
	}
	add.s32 	%r10962, %r10961, -1048576;
	mov.b64 	%fd41028, {%r10960, %r10962};
	rsqrt.approx.ftz.f64 	%fd41029, %fd41028;
	{
	.reg .b32 %temp; 
	mov.b64 	{%r10963, %temp}, %fd41029;
	}
	{
	.reg .b32 %temp; 
	mov.b64 	{%temp, %r10964}, %fd41029;
	}
	add.s32 	%r10965, %r10964, -1048576;
	mov.b64 	%fd41030, {%r10963, %r10965};
	mul.f64 	%fd41031, %fd41028, %fd41029;
	neg.f64 	%fd41032, %fd41031;
	fma.rn.f64 	%fd41033, %fd41031, %fd41032, %fd41028;
	fma.rn.f64 	%fd41034, %fd41033, %fd41030, %fd41031;
	neg.f64 	%fd41035, %fd41034;
	fma.rn.f64 	%fd41036, %fd41029, %fd41035, 0d3FF0000000000000;
	fma.rn.f64 	%fd41037, %fd41036, %fd41030, %fd41030;
	fma.rn.f64 	%fd41038, %fd41034, %fd41035, %fd41028;
	fma.rn.f64 	%fd41039, %fd41038, %fd41037, %fd41034;
	{
	.reg .b32 %temp; 
	mov.b64 	{%r10966, %temp}, %fd41039;
	}
	{
	.reg .b32 %temp; 
	mov.b64 	{%temp, %r10967}, %fd41039;
	}
	add.s32 	%r10968, %r10967, 1048576;
	mov.b64 	%fd41040, {%r10966, %r10968};
	fma.rn.f64 	%fd41041, %fd41027, 0d3EC715B371155F70, 0dBEBAC2FE66FAAC4B;
	fma.rn.f64 	%fd41042, %fd41041, %fd41027, 0d3ED9A9B88EFCD9B8;
	fma.rn.f64 	%fd41043, %fd41042, %fd41027, 0d3EDD0F40A8A0C4C3;
	fma.rn.f64 	%fd41044, %fd41043, %fd41027, 0d3EF46D4CFA9E0E1F;
	fma.rn.f64 	%fd41045, %fd41044, %fd41027, 0d3F079C168D1E2422;
	fma.rn.f64 	%fd41046, %fd41045, %fd41027, 0d3F1C9A88C3BCA540;
	fma.rn.f64 	%fd41047, %fd41046, %fd41027, 0d3F31C4E64BD476DF;
	fma.rn.f64 	%fd41048, %fd41047, %fd41027, 0d3F46E8BA60009C8F;
	fma.rn.f64 	%fd41049, %fd41048, %fd41027, 0d3F5F1C71C62B05A2;
	fma.rn.f64 	%fd41050, %fd41049, %fd41027, 0d3F76DB6DB6DC9F2C;
	fma.rn.f64 	%fd41051, %fd41050, %fd41027, 0d3F9333333333329C;
	fma.rn.f64 	%fd41052, %fd41051, %fd41027, 0d3FB5555555555555;
	setp.lt.s32 	%p4203, %r10961, 1;
	mov.f64 	%fd41053, 0d0000000000000000;
	mul.rn.f64 	%fd41054, %fd6152, %fd41053;
	mul.f64 	%fd41055, %fd41027, %fd41052;
	fma.rn.f64 	%fd41056, %fd41055, %fd41040, %fd41040;
	selp.f64 	%fd41057, %fd41054, %fd41056, %p4203;
	setp.lt.s32 	%p4204, %r10961, 0;
	mov.f64 	%fd41058, 0d7FF0000000000000;
	mul.rn.f64 	%fd41059, %fd41057, %fd41058;
	selp.f64 	%fd41060, %fd41059, %fd41057, %p4204;
	setp.lt.s32 	%p4205, %r2574, 0;
	mov.f64 	%fd41061, 0dBCA1A62633145C07;
	add.rn.f64 	%fd41062, %fd41060, %fd41061;
	neg.f64 	%fd41063, %fd41062;
	mov.f64 	%fd41064, 0d400921FB54442D18;
	add.rn.f64 	%fd41065, %fd41064, %fd41063;
	selp.f64 	%fd77410, %fd41065, %fd41060, %p4205;
$L__BB0_4303:
	mul.f64 	%fd41087, %fd77410, 0d404CA5DC1A63C1F5;
	abs.f64 	%fd41088, %fd41087;
	add.f64 	%fd77409, %fd77409, %fd41088;
$L__BB0_4304:
	add.s32 	%r18703, %r18703, 1;
	setp.ne.s32 	%p4207, %r18703, %r1;
	@%p4207 bra 	$L__BB0_4294;
$L__BB0_4305:
	mul.wide.u32 	%rd3420, %r18635, 8;
	add.s64 	%rd3421, %rd32, %rd3420;
	st.global.f64 	[%rd3421+936], %fd77409;
	add.s64 	%rd3422, %rd34, %rd3420;
	st.global.f64 	[%rd3422], %fd5820;
	add.s32 	%r18635, %r18635, 1;
	setp.ne.s32 	%p4208, %r18635, 9;
	@%p4208 bra 	$L__BB0_4045;
	ld.global.f64 	%fd41089, [%rd32+936];
	ld.global.f64 	%fd41090, [%rd32+944];
	setp.lt.f64 	%p4209, %fd41090, %fd41089;
	selp.u32 	%r10969, 1, 0, %p4209;
	selp.f64 	%fd41091, %fd41090, %fd41089, %p4209;
	ld.global.f64 	%fd41092, [%rd32+952];
	setp.lt.f64 	%p4210, %fd41092, %fd41091;
	selp.b32 	%r10970, 2, %r10969, %p4210;
	selp.f64 	%fd41093, %fd41092, %fd41091, %p4210;
	ld.global.f64 	%fd41094, [%rd32+960];
	setp.lt.f64 	%p4211, %fd41094, %fd41093;
	selp.b32 	%r10971, 3, %r10970, %p4211;
	selp.f64 	%fd41095, %fd41094, %fd41093, %p4211;
	ld.global.f64 	%fd41096, [%rd32+968];
	setp.lt.f64 	%p4212, %fd41096, %fd41095;
	selp.b32 	%r10972, 4, %r10971, %p4212;
	selp.f64 	%fd41097, %fd41096, %fd41095, %p4212;
	ld.global.f64 	%fd41098, [%rd32+976];
	setp.lt.f64 	%p4213, %fd41098, %fd41097;
	selp.b32 	%r10973, 5, %r10972, %p4213;
	selp.f64 	%fd41099, %fd41098, %fd41097, %p4213;
	ld.global.f64 	%fd41100, [%rd32+984];
	setp.lt.f64 	%p4214, %fd41100, %fd41099;
	selp.b32 	%r10974, 6, %r10973, %p4214;
	selp.f64 	%fd41101, %fd41100, %fd41099, %p4214;
	ld.global.f64 	%fd41102, [%rd32+992];
	setp.lt.f64 	%p4215, %fd41102, %fd41101;
	selp.b32 	%r10975, 7, %r10974, %p4215;
	selp.f64 	%fd41103, %fd41102, %fd41101, %p4215;
	ld.global.f64 	%fd41104, [%rd32+1000];
	setp.lt.f64 	%p4216, %fd41104, %fd41103;
	selp.b32 	%r10976, 8, %r10975, %p4216;
	selp.f64 	%fd41105, %fd41104, %fd41103, %p4216;
	ld.global.f64 	%fd41106, [%rd32+1008];
	setp.lt.f64 	%p4217, %fd41106, %fd41105;
	selp.b32 	%r19059, 9, %r10976, %p4217;
	selp.f64 	%fd77910, %fd41106, %fd41105, %p4217;
	add.s32 	%r10977, %r19062, 9;
	setp.gt.s32 	%p4218, %r10977, 331;
	@%p4218 bra 	$L__BB0_5841;
$L__BB0_4307:
	mov.u32 	%r2578, %r19057;
	ld.global.f64 	%fd41107, [%rd32+936];
	ld.global.f64 	%fd41108, [%rd32+944];
	setp.lt.f64 	%p4219, %fd41107, %fd41108;
	selp.f64 	%fd41109, %fd41108, %fd41107, %p4219;
	selp.u32 	%r10978, 1, 0, %p4219;
	ld.global.f64 	%fd41110, [%rd32+952];
	setp.lt.f64 	%p4220, %fd41109, %fd41110;
	selp.f64 	%fd41111, %fd41110, %fd41109, %p4220;
	selp.b32 	%r10979, 2, %r10978, %p4220;
	ld.global.f64 	%fd41112, [%rd32+960];
	setp.lt.f64 	%p4221, %fd41111, %fd41112;
	selp.f64 	%fd41113, %fd41112, %fd41111, %p4221;
	selp.b32 	%r10980, 3, %r10979, %p4221;
	ld.global.f64 	%fd41114, [%rd32+968];
	setp.lt.f64 	%p4222, %fd41113, %fd41114;
	selp.f64 	%fd41115, %fd41114, %fd41113, %p4222;
	selp.b32 	%r10981, 4, %r10980, %p4222;
	ld.global.f64 	%fd41116, [%rd32+976];
	setp.lt.f64 	%p4223, %fd41115, %fd41116;
	selp.f64 	%fd41117, %fd41116, %fd41115, %p4223;
	selp.b32 	%r10982, 5, %r10981, %p4223;
	ld.global.f64 	%fd41118, [%rd32+984];
	setp.lt.f64 	%p4224, %fd41117, %fd41118;
	selp.f64 	%fd41119, %fd41118, %fd41117, %p4224;
	selp.b32 	%r10983, 6, %r10982, %p4224;
	ld.global.f64 	%fd41120, [%rd32+992];
	setp.lt.f64 	%p4225, %fd41119, %fd41120;
	selp.f64 	%fd41121, %fd41120, %fd41119, %p4225;
	selp.b32 	%r10984, 7, %r10983, %p4225;
	ld.global.f64 	%fd41122, [%rd32+1000];
	setp.lt.f64 	%p4226, %fd41121, %fd41122;
	selp.f64 	%fd41123, %fd41122, %fd41121, %p4226;
	selp.b32 	%r10985, 8, %r10984, %p4226;
	ld.global.f64 	%fd41124, [%rd32+1008];
	setp.lt.f64 	%p4227, %fd41123, %fd41124;
	selp.b32 	%r2581, 9, %r10985, %p4227;
	mul.lo.s32 	%r10986, %r2581, 9;
	ld.global.f64 	%fd41125, [%rd32];
	add.f64 	%fd41126, %fd41125, 0d0000000000000000;
	ld.global.f64 	%fd41127, [%rd32+72];
	add.f64 	%fd41128, %fd41126, %fd41127;
	ld.global.f64 	%fd41129, [%rd32+144];
	add.f64 	%fd41130, %fd41128, %fd41129;
	ld.global.f64 	%fd41131, [%rd32+216];
	add.f64 	%fd41132, %fd41130, %fd41131;
	ld.global.f64 	%fd41133, [%rd32+288];
	add.f64 	%fd41134, %fd41132, %fd41133;
	ld.global.f64 	%fd41135, [%rd32+360];
	add.f64 	%fd41136, %fd41134, %fd41135;
	ld.global.f64 	%fd41137, [%rd32+432];
	add.f64 	%fd41138, %fd41136, %fd41137;
	ld.global.f64 	%fd41139, [%rd32+504];
	add.f64 	%fd41140, %fd41138, %fd41139;
	ld.global.f64 	%fd41141, [%rd32+576];
	add.f64 	%fd41142, %fd41140, %fd41141;
	ld.global.f64 	%fd41143, [%rd32+648];
	add.f64 	%fd41144, %fd41142, %fd41143;
	mul.wide.u32 	%rd3423, %r10986, 8;
	add.s64 	%rd3424, %rd32, %rd3423;
	ld.global.f64 	%fd41145, [%rd3424];
	sub.f64 	%fd41146, %fd41144, %fd41145;
	div.rn.f64 	%fd41147, %fd41146, 0d4022000000000000;
	st.global.f64 	[%rd32+864], %fd41147;
	ld.global.f64 	%fd41148, [%rd32+8];
	add.f64 	%fd41149, %fd41148, 0d0000000000000000;
	ld.global.f64 	%fd41150, [%rd32+80];
	add.f64 	%fd41151, %fd41149, %fd41150;
	ld.global.f64 	%fd41152, [%rd32+152];
	add.f64 	%fd41153, %fd41151, %fd41152;
	ld.global.f64 	%fd41154, [%rd32+224];
	add.f64 	%fd41155, %fd41153, %fd41154;
	ld.global.f64 	%fd41156, [%rd32+296];
	add.f64 	%fd41157, %fd41155, %fd41156;
	ld.global.f64 	%fd41158, [%rd32+368];
	add.f64 	%fd41159, %fd41157, %fd41158;
	ld.global.f64 	%fd41160, [%rd32+440];
	add.f64 	%fd41161, %fd41159, %fd41160;
	ld.global.f64 	%fd41162, [%rd32+512];
	add.f64 	%fd41163, %fd41161, %fd41162;
	ld.global.f64 	%fd41164, [%rd32+584];
	add.f64 	%fd41165, %fd41163, %fd41164;
	ld.global.f64 	%fd41166, [%rd32+656];
	add.f64 	%fd41167, %fd41165, %fd41166;
	ld.global.f64 	%fd41168, [%rd3424+8];
	sub.f64 	%fd41169, %fd41167, %fd41168;
	div.rn.f64 	%fd6173, %fd41169, 0d4022000000000000;
	st.global.f64 	[%rd32+872], %fd6173;
	ld.global.f64 	%fd41170, [%rd32+16];
	add.f64 	%fd41171, %fd41170, 0d0000000000000000;
	ld.global.f64 	%fd41172, [%rd32+88];
	add.f64 	%fd41173, %fd41171, %fd41172;
	ld.global.f64 	%fd41174, [%rd32+160];
	add.f64 	%fd41175, %fd41173, %fd41174;
	ld.global.f64 	%fd41176, [%rd32+232];
	add.f64 	%fd41177, %fd41175, %fd41176;
	ld.global.f64 	%fd41178, [%rd32+304];
	add.f64 	%fd41179, %fd41177, %fd41178;
	ld.global.f64 	%fd41180, [%rd32+376];
	add.f64 	%fd41181, %fd41179, %fd41180;
	ld.global.f64 	%fd41182, [%rd32+448];
	add.f64 	%fd41183, %fd41181, %fd41182;
	ld.global.f64 	%fd41184, [%rd32+520];
	add.f64 	%fd41185, %fd41183, %fd41184;
	ld.global.f64 	%fd41186, [%rd32+592];
	add.f64 	%fd41187, %fd41185, %fd41186;
	ld.global.f64 	%fd41188, [%rd32+664];
	add.f64 	%fd41189, %fd41187, %fd41188;
	ld.global.f64 	%fd41190, [%rd3424+16];
	sub.f64 	%fd41191, %fd41189, %fd41190;
	div.rn.f64 	%fd6174, %fd41191, 0d4022000000000000;
	st.global.f64 	[%rd32+880], %fd6174;
	ld.global.f64 	%fd41192, [%rd32+24];
	add.f64 	%fd41193, %fd41192, 0d0000000000000000;
	ld.global.f64 	%fd41194, [%rd32+96];
	add.f64 	%fd41195, %fd41193, %fd41194;
	ld.global.f64 	%fd41196, [%rd32+168];
	add.f64 	%fd41197, %fd41195, %fd41196;
	ld.global.f64 	%fd41198, [%rd32+240];
	add.f64 	%fd41199, %fd41197, %fd41198;
	ld.global.f64 	%fd41200, [%rd32+312];
	add.f64 	%fd41201, %fd41199, %fd41200;
	ld.global.f64 	%fd41202, [%rd32+384];
	add.f64 	%fd41203, %fd41201, %fd41202;
	ld.global.f64 	%fd41204, [%rd32+456];
	add.f64 	%fd41205, %fd41203, %fd41204;
	ld.global.f64 	%fd41206, [%rd32+528];
	add.f64 	%fd41207, %fd41205, %fd41206;
	ld.global.f64 	%fd41208, [%rd32+600];
	add.f64 	%fd41209, %fd41207, %fd41208;
	ld.global.f64 	%fd41210, [%rd32+672];
	add.f64 	%fd41211, %fd41209, %fd41210;
	ld.global.f64 	%fd41212, [%rd3424+24];
	sub.f64 	%fd41213, %fd41211, %fd41212;
	div.rn.f64 	%fd6175, %fd41213, 0d4022000000000000;
	st.global.f64 	[%rd32+888], %fd6175;
	ld.global.f64 	%fd41214, [%rd32+32];
	add.f64 	%fd41215, %fd41214, 0d0000000000000000;
	ld.global.f64 	%fd41216, [%rd32+104];
	add.f64 	%fd41217, %fd41215, %fd41216;
	ld.global.f64 	%fd41218, [%rd32+176];
	add.f64 	%fd41219, %fd41217, %fd41218;
	ld.global.f64 	%fd41220, [%rd32+248];
	add.f64 	%fd41221, %fd41219, %fd41220;
	ld.global.f64 	%fd41222, [%rd32+320];
	add.f64 	%fd41223, %fd41221, %fd41222;
	ld.global.f64 	%fd41224, [%rd32+392];
	add.f64 	%fd41225, %fd41223, %fd41224;
	ld.global.f64 	%fd41226, [%rd32+464];
	add.f64 	%fd41227, %fd41225, %fd41226;
	ld.global.f64 	%fd41228, [%rd32+536];
	add.f64 	%fd41229, %fd41227, %fd41228;
	ld.global.f64 	%fd41230, [%rd32+608];
	add.f64 	%fd41231, %fd41229, %fd41230;
	ld.global.f64 	%fd41232, [%rd32+680];
	add.f64 	%fd41233, %fd41231, %fd41232;
	ld.global.f64 	%fd41234, [%rd3424+32];
	sub.f64 	%fd41235, %fd41233, %fd41234;
	div.rn.f64 	%fd6176, %fd41235, 0d4022000000000000;
	st.global.f64 	[%rd32+896], %fd6176;
	ld.global.f64 	%fd41236, [%rd32+40];
	add.f64 	%fd41237, %fd41236, 0d0000000000000000;
	ld.global.f64 	%fd41238, [%rd32+112];
	add.f64 	%fd41239, %fd41237, %fd41238;
	ld.global.f64 	%fd41240, [%rd32+184];
	add.f64 	%fd41241, %fd41239, %fd41240;
	ld.global.f64 	%fd41242, [%rd32+256];
	add.f64 	%fd41243, %fd41241, %fd41242;
	ld.global.f64 	%fd41244, [%rd32+328];
	add.f64 	%fd41245, %fd41243, %fd41244;
	ld.global.f64 	%fd41246, [%rd32+400];
	add.f64 	%fd41247, %fd41245, %fd41246;
	ld.global.f64 	%fd41248, [%rd32+472];
	add.f64 	%fd41249, %fd41247, %fd41248;
	ld.global.f64 	%fd41250, [%rd32+544];
	add.f64 	%fd41251, %fd41249, %fd41250;
	ld.global.f64 	%fd41252, [%rd32+616];
	add.f64 	%fd41253, %fd41251, %fd41252;
	ld.global.f64 	%fd41254, [%rd32+688];
	add.f64 	%fd41255, %fd41253, %fd41254;
	ld.global.f64 	%fd41256, [%rd3424+40];
	sub.f64 	%fd41257, %fd41255, %fd41256;
	div.rn.f64 	%fd6177, %fd41257, 0d4022000000000000;
	st.global.f64 	[%rd32+904], %fd6177;
	ld.global.f64 	%fd41258, [%rd32+48];
	add.f64 	%fd41259, %fd41258, 0d0000000000000000;
	ld.global.f64 	%fd41260, [%rd32+120];
	add.f64 	%fd41261, %fd41259, %fd41260;
	ld.global.f64 	%fd41262, [%rd32+192];
	add.f64 	%fd41263, %fd41261, %fd41262;
	ld.global.f64 	%fd41264, [%rd32+264];
	add.f64 	%fd41265, %fd41263, %fd41264;
	ld.global.f64 	%fd41266, [%rd32+336];
	add.f64 	%fd41267, %fd41265, %fd41266;
	ld.global.f64 	%fd41268, [%rd32+408];
	add.f64 	%fd41269, %fd41267, %fd41268;
	ld.global.f64 	%fd41270, [%rd32+480];
	add.f64 	%fd41271, %fd41269, %fd41270;
	ld.global.f64 	%fd41272, [%rd32+552];
	add.f64 	%fd41273, %fd41271, %fd41272;
	ld.global.f64 	%fd41274, [%rd32+624];
	add.f64 	%fd41275, %fd41273, %fd41274;
	ld.global.f64 	%fd41276, [%rd32+696];
	add.f64 	%fd41277, %fd41275, %fd41276;
	ld.global.f64 	%fd41278, [%rd3424+48];
	sub.f64 	%fd41279, %fd41277, %fd41278;
	div.rn.f64 	%fd6178, %fd41279, 0d4022000000000000;
	st.global.f64 	[%rd32+912], %fd6178;
	ld.global.f64 	%fd41280, [%rd32+56];
	add.f64 	%fd41281, %fd41280, 0d0000000000000000;
	ld.global.f64 	%fd41282, [%rd32+128];
	add.f64 	%fd41283, %fd41281, %fd41282;
	ld.global.f64 	%fd41284, [%rd32+200];
	add.f64 	%fd41285, %fd41283, %fd41284;
	ld.global.f64 	%fd41286, [%rd32+272];
	add.f64 	%fd41287, %fd41285, %fd41286;
	ld.global.f64 	%fd41288, [%rd32+344];
	add.f64 	%fd41289, %fd41287, %fd41288;
	ld.global.f64 	%fd41290, [%rd32+416];
	add.f64 	%fd41291, %fd41289, %fd41290;
	ld.global.f64 	%fd41292, [%rd32+488];
	add.f64 	%fd41293, %fd41291, %fd41292;
	ld.global.f64 	%fd41294, [%rd32+560];
	add.f64 	%fd41295, %fd41293, %fd41294;
	ld.global.f64 	%fd41296, [%rd32+632];
	add.f64 	%fd41297, %fd41295, %fd41296;
	ld.global.f64 	%fd41298, [%rd32+704];
	add.f64 	%fd41299, %fd41297, %fd41298;
	ld.global.f64 	%fd41300, [%rd3424+56];
	sub.f64 	%fd41301, %fd41299, %fd41300;
	div.rn.f64 	%fd6179, %fd41301, 0d4022000000000000;
	st.global.f64 	[%rd32+920], %fd6179;
	ld.global.f64 	%fd41302, [%rd32+64];
	add.f64 	%fd41303, %fd41302, 0d0000000000000000;
	ld.global.f64 	%fd41304, [%rd32+136];
	add.f64 	%fd41305, %fd41303, %fd41304;
	ld.global.f64 	%fd41306, [%rd32+208];
	add.f64 	%fd41307, %fd41305, %fd41306;
	ld.global.f64 	%fd41308, [%rd32+280];
	add.f64 	%fd41309, %fd41307, %fd41308;
	ld.global.f64 	%fd41310, [%rd32+352];
	add.f64 	%fd41311, %fd41309, %fd41310;
	ld.global.f64 	%fd41312, [%rd32+424];
	add.f64 	%fd41313, %fd41311, %fd41312;
	ld.global.f64 	%fd41314, [%rd32+496];
	add.f64 	%fd41315, %fd41313, %fd41314;
	ld.global.f64 	%fd41316, [%rd32+568];
	add.f64 	%fd41317, %fd41315, %fd41316;
	ld.global.f64 	%fd41318, [%rd32+640];
	add.f64 	%fd41319, %fd41317, %fd41318;
	ld.global.f64 	%fd41320, [%rd32+712];
	add.f64 	%fd41321, %fd41319, %fd41320;
	ld.global.f64 	%fd41322, [%rd3424+64];
	sub.f64 	%fd41323, %fd41321, %fd41322;
	div.rn.f64 	%fd6180, %fd41323, 0d4022000000000000;
	st.global.f64 	[%rd32+928], %fd6180;
	ld.global.f64 	%fd41324, [%rd3424];
	sub.f64 	%fd41325, %fd41147, %fd41324;
	add.f64 	%fd77425, %fd41147, %fd41325;
	st.global.f64 	[%rd32+720], %fd77425;
	ld.global.f64 	%fd6182, [%rd35];
	setp.geu.f64 	%p4228, %fd77425, %fd6182;
	@%p4228 bra 	$L__BB0_4309;
	st.global.f64 	[%rd32+720], %fd6182;
	mov.f64 	%fd77425, %fd6182;
$L__BB0_4309:
	ld.global.f64 	%fd6184, [%rd36];
	setp.leu.f64 	%p4229, %fd77425, %fd6184;
	@%p4229 bra 	$L__BB0_4311;
	st.global.f64 	[%rd32+720], %fd6184;
	mov.f64 	%fd77425, %fd6184;
$L__BB0_4311:
	mul.lo.s32 	%r10987, %r2581, 9;
	mul.wide.u32 	%rd3425, %r10987, 8;
	add.s64 	%rd3426, %rd32, %rd3425;
	ld.global.f64 	%fd41326, [%rd3426+8];
	sub.f64 	%fd41327, %fd6173, %fd41326;
	add.f64 	%fd77427, %fd6173, %fd41327;
	st.global.f64 	[%rd32+728], %fd77427;
	ld.global.f64 	%fd6187, [%rd35+8];
	setp.geu.f64 	%p4230, %fd77427, %fd6187;
	@%p4230 bra 	$L__BB0_4313;
	st.global.f64 	[%rd32+728], %fd6187;
	mov.f64 	%fd77427, %fd6187;
$L__BB0_4313:
	ld.global.f64 	%fd6189, [%rd36+8];
	setp.leu.f64 	%p4231, %fd77427, %fd6189;
	@%p4231 bra 	$L__BB0_4315;
	st.global.f64 	[%rd32+728], %fd6189;
	mov.f64 	%fd77427, %fd6189;
$L__BB0_4315:
	mul.lo.s32 	%r10988, %r2581, 9;
	mul.wide.u32 	%rd3427, %r10988, 8;
	add.s64 	%rd3428, %rd32, %rd3427;
	ld.global.f64 	%fd41328, [%rd3428+16];
	sub.f64 	%fd41329, %fd6174, %fd41328;
	add.f64 	%fd77429, %fd6174, %fd41329;
	st.global.f64 	[%rd32+736], %fd77429;
	ld.global.f64 	%fd6192, [%rd35+16];
	setp.geu.f64 	%p4232, %fd77429, %fd6192;
	@%p4232 bra 	$L__BB0_4317;
	st.global.f64 	[%rd32+736], %fd6192;
	mov.f64 	%fd77429, %fd6192;
$L__BB0_4317:
	ld.global.f64 	%fd6194, [%rd36+16];
	setp.leu.f64 	%p4233, %fd77429, %fd6194;
	@%p4233 bra 	$L__BB0_4319;
	st.global.f64 	[%rd32+736], %fd6194;
	mov.f64 	%fd77429, %fd6194;
$L__BB0_4319:
	mul.lo.s32 	%r10989, %r2581, 9;
	mul.wide.u32 	%rd3429, %r10989, 8;
	add.s64 	%rd3430, %rd32, %rd3429;
	ld.global.f64 	%fd41330, [%rd3430+24];
	sub.f64 	%fd41331, %fd6175, %fd41330;
	add.f64 	%fd77431, %fd6175, %fd41331;
	st.global.f64 	[%rd32+744], %fd77431;
	ld.global.f64 	%fd6197, [%rd35+24];
	setp.geu.f64 	%p4234, %fd77431, %fd6197;
	@%p4234 bra 	$L__BB0_4321;
	st.global.f64 	[%rd32+744], %fd6197;
	mov.f64 	%fd77431, %fd6197;
$L__BB0_4321:
	ld.global.f64 	%fd6199, [%rd36+24];
	setp.leu.f64 	%p4235, %fd77431, %fd6199;
	@%p4235 bra 	$L__BB0_4323;
	st.global.f64 	[%rd32+744], %fd6199;
	mov.f64 	%fd77431, %fd6199;
$L__BB0_4323:
	mul.lo.s32 	%r10990, %r2581, 9;
	mul.wide.u32 	%rd3431, %r10990, 8;
	add.s64 	%rd3432, %rd32, %rd3431;
	ld.global.f64 	%fd41332, [%rd3432+32];
	sub.f64 	%fd41333, %fd6176, %fd41332;
	add.f64 	%fd77433, %fd6176, %fd41333;
	st.global.f64 	[%rd32+752], %fd77433;
	ld.global.f64 	%fd6202, [%rd35+32];
	setp.geu.f64 	%p4236, %fd77433, %fd6202;
	@%p4236 bra 	$L__BB0_4325;
	st.global.f64 	[%rd32+752], %fd6202;
	mov.f64 	%fd77433, %fd6202;
$L__BB0_4325:
	ld.global.f64 	%fd6204, [%rd36+32];
	setp.leu.f64 	%p4237, %fd77433, %fd6204;
	@%p4237 bra 	$L__BB0_4327;
	st.global.f64 	[%rd32+752], %fd6204;
	mov.f64 	%fd77433, %fd6204;
$L__BB0_4327:
	mul.lo.s32 	%r10991, %r2581, 9;
	mul.wide.u32 	%rd3433, %r10991, 8;
	add.s64 	%rd3434, %rd32, %rd3433;
	ld.global.f64 	%fd41334, [%rd3434+40];
	sub.f64 	%fd41335, %fd6177, %fd41334;
	add.f64 	%fd77435, %fd6177, %fd41335;
	st.global.f64 	[%rd32+760], %fd77435;
	ld.global.f64 	%fd6207, [%rd35+40];
	setp.geu.f64 	%p4238, %fd77435, %fd6207;
	@%p4238 bra 	$L__BB0_4329;
	st.global.f64 	[%rd32+760], %fd6207;
	mov.f64 	%fd77435, %fd6207;
$L__BB0_4329:
	ld.global.f64 	%fd6209, [%rd36+40];
	setp.leu.f64 	%p4239, %fd77435, %fd6209;
	@%p4239 bra 	$L__BB0_4331;
	st.global.f64 	[%rd32+760], %fd6209;
	mov.f64 	%fd77435, %fd6209;
$L__BB0_4331:
	mul.lo.s32 	%r10992, %r2581, 9;
	mul.wide.u32 	%rd3435, %r10992, 8;
	add.s64 	%rd3436, %rd32, %rd3435;
	ld.global.f64 	%fd41336, [%rd3436+48];
	sub.f64 	%fd41337, %fd6178, %fd41336;
	add.f64 	%fd77437, %fd6178, %fd41337;
	st.global.f64 	[%rd32+768], %fd77437;
	ld.global.f64 	%fd6212, [%rd35+48];
	setp.geu.f64 	%p4240, %fd77437, %fd6212;
	@%p4240 bra 	$L__BB0_4333;
	st.global.f64 	[%rd32+768], %fd6212;
	mov.f64 	%fd77437, %fd6212;
$L__BB0_4333:
	ld.global.f64 	%fd6214, [%rd36+48];
	setp.leu.f64 	%p4241, %fd77437, %fd6214;
	@%p4241 bra 	$L__BB0_4335;
	st.global.f64 	[%rd32+768], %fd6214;
	mov.f64 	%fd77437, %fd6214;
$L__BB0_4335:
	mul.lo.s32 	%r10993, %r2581, 9;
	mul.wide.u32 	%rd3437, %r10993, 8;
	add.s64 	%rd3438, %rd32, %rd3437;
	ld.global.f64 	%fd41338, [%rd3438+56];
	sub.f64 	%fd41339, %fd6179, %fd41338;
	add.f64 	%fd77439, %fd6179, %fd41339;
	st.global.f64 	[%rd32+776], %fd77439;
	ld.global.f64 	%fd6217, [%rd35+56];
	setp.geu.f64 	%p4242, %fd77439, %fd6217;
	@%p4242 bra 	$L__BB0_4337;
	st.global.f64 	[%rd32+776], %fd6217;
	mov.f64 	%fd77439, %fd6217;
$L__BB0_4337:
	ld.global.f64 	%fd6219, [%rd36+56];
	setp.leu.f64 	%p4243, %fd77439, %fd6219;
	@%p4243 bra 	$L__BB0_4339;
	st.global.f64 	[%rd32+776], %fd6219;
	mov.f64 	%fd77439, %fd6219;
$L__BB0_4339:
	mul.lo.s32 	%r10994, %r2581, 9;
	mul.wide.u32 	%rd3439, %r10994, 8;
	add.s64 	%rd3440, %rd32, %rd3439;
	ld.global.f64 	%fd41340, [%rd3440+64];
	sub.f64 	%fd41341, %fd6180, %fd41340;
	add.f64 	%fd77441, %fd6180, %fd41341;
	st.global.f64 	[%rd32+784], %fd77441;
	ld.global.f64 	%fd6222, [%rd35+64];
	setp.geu.f64 	%p4244, %fd77441, %fd6222;
	@%p4244 bra 	$L__BB0_4341;
	st.global.f64 	[%rd32+784], %fd6222;
	mov.f64 	%fd77441, %fd6222;
$L__BB0_4341:
	ld.global.f64 	%fd6224, [%rd36+64];
	setp.leu.f64 	%p4245, %fd77441, %fd6224;
	@%p4245 bra 	$L__BB0_4343;
	st.global.f64 	[%rd32+784], %fd6224;
	mov.f64 	%fd77441, %fd6224;
$L__BB0_4343:
	mul.f64 	%fd6226, %fd77437, 0d3F91DF46A2529D3A;
	abs.f64 	%fd6227, %fd6226;
	setp.neu.f64 	%p4246, %fd6227, 0d7FF0000000000000;
	@%p4246 bra 	$L__BB0_4345;
	mov.f64 	%fd41347, 0d0000000000000000;
	mul.rn.f64 	%fd77442, %fd6226, %fd41347;
	mov.b32 	%r18708, 0;
	bra.uni 	$L__BB0_4347;
$L__BB0_4345:
	mul.f64 	%fd41342, %fd6226, 0d3FE45F306DC9C883;
	cvt.rni.s32.f64 	%r18708, %fd41342;
	cvt.rn.f64.s32 	%fd41343, %r18708;
	fma.rn.f64 	%fd41344, %fd41343, 0dBFF921FB54442D18, %fd6226;
	fma.rn.f64 	%fd41345, %fd41343, 0dBC91A62633145C00, %fd41344;
	fma.rn.f64 	%fd77442, %fd41343, 0dB97B839A252049C0, %fd41345;
	setp.ltu.f64 	%p4247, %fd6227, 0d41E0000000000000;
	@%p4247 bra 	$L__BB0_4347;
	{ // callseq 543, 0
	.param .b64 param0;
	st.param.f64 	[param0], %fd6226;
	.param .align 16 .b8 retval0[16];
	call.uni (retval0), 
	__internal_trig_reduction_slowpathd, 
	(
	param0
	);
	ld.param.f64 	%fd77442, [retval0];
	ld.param.b32 	%r18708, [retval0+8];
	} // callseq 543
$L__BB0_4347:
	shl.b32 	%r10997, %r18708, 6;
	cvt.u64.u32 	%rd3441, %r10997;
	and.b64  	%rd3442, %rd3441, 64;
	mov.u64 	%rd3443, __cudart_sin_cos_coeffs;
	add.s64 	%rd3444, %rd3443, %rd3442;
	mul.rn.f64 	%fd41348, %fd77442, %fd77442;
	and.b32  	%r10998, %r18708, 1;
	setp.eq.b32 	%p4248, %r10998, 1;
	selp.f64 	%fd41349, 0dBDA8FF8320FD8164, 0d3DE5DB65F9785EBA, %p4248;
	ld.global.nc.v2.f64 	{%fd41350, %fd41351}, [%rd3444];
	fma.rn.f64 	%fd41352, %fd41349, %fd41348, %fd41350;
	fma.rn.f64 	%fd41353, %fd41352, %fd41348, %fd41351;
	ld.global.nc.v2.f64 	{%fd41354, %fd41355}, [%rd3444+16];
	fma.rn.f64 	%fd41356, %fd41353, %fd41348, %fd41354;
	fma.rn.f64 	%fd41357, %fd41356, %fd41348, %fd41355;
	ld.global.nc.v2.f64 	{%fd41358, %fd41359}, [%rd3444+32];
	fma.rn.f64 	%fd41360, %fd41357, %fd41348, %fd41358;
	fma.rn.f64 	%fd41361, %fd41360, %fd41348, %fd41359;
	fma.rn.f64 	%fd41362, %fd41361, %fd77442, %fd77442;
	fma.rn.f64 	%fd41363, %fd41361, %fd41348, 0d3FF0000000000000;
	selp.f64 	%fd41364, %fd41363, %fd41362, %p4248;
	and.b32  	%r10999, %r18708, 2;
	setp.eq.s32 	%p4249, %r10999, 0;
	mov.f64 	%fd41365, 0d0000000000000000;
	sub.f64 	%fd41366, %fd41365, %fd41364;
	selp.f64 	%fd6232, %fd41364, %fd41366, %p4249;
	mul.f64 	%fd6233, %fd77439, 0d3F91DF46A2529D3A;
	abs.f64 	%fd6234, %fd6233;
	setp.neu.f64 	%p4250, %fd6234, 0d7FF0000000000000;
	@%p4250 bra 	$L__BB0_4349;
	mov.f64 	%fd41372, 0d0000000000000000;
	mul.rn.f64 	%fd77443, %fd6233, %fd41372;
	mov.b32 	%r18709, 0;
	bra.uni 	$L__BB0_4351;
$L__BB0_4349:
	mul.f64 	%fd41367, %fd6233, 0d3FE45F306DC9C883;
	cvt.rni.s32.f64 	%r18709, %fd41367;
	cvt.rn.f64.s32 	%fd41368, %r18709;
	fma.rn.f64 	%fd41369, %fd41368, 0dBFF921FB54442D18, %fd6233;
	fma.rn.f64 	%fd41370, %fd41368, 0dBC91A62633145C00, %fd41369;
	fma.rn.f64 	%fd77443, %fd41368, 0dB97B839A252049C0, %fd41370;
	setp.ltu.f64 	%p4251, %fd6234, 0d41E0000000000000;
	@%p4251 bra 	$L__BB0_4351;
	{ // callseq 544, 0
	.param .b64 param0;
	st.param.f64 	[param0], %fd6233;
	.param .align 16 .b8 retval0[16];
	call.uni (retval0), 
	__internal_trig_reduction_slowpathd, 
	(
	param0
	);
	ld.param.f64 	%fd77443, [retval0];
	ld.param.b32 	%r18709, [retval0+8];
	} // callseq 544
$L__BB0_4351:
	shl.b32 	%r11002, %r18709, 6;
	cvt.u64.u32 	%rd3445, %r11002;
	and.b64  	%rd3446, %rd3445, 64;
	mov.u64 	%rd3447, __cudart_sin_cos_coeffs;
	add.s64 	%rd3448, %rd3447, %rd3446;
	mul.rn.f64 	%fd41373, %fd77443, %fd77443;
	and.b32  	%r11003, %r18709, 1;
	setp.eq.b32 	%p4252, %r11003, 1;
	selp.f64 	%fd41374, 0dBDA8FF8320FD8164, 0d3DE5DB65F9785EBA, %p4252;
	ld.global.nc.v2.f64 	{%fd41375, %fd41376}, [%rd3448];
	fma.rn.f64 	%fd41377, %fd41374, %fd41373, %fd41375;
	fma.rn.f64 	%fd41378, %fd41377, %fd41373, %fd41376;
	ld.global.nc.v2.f64 	{%fd41379, %fd41380}, [%rd3448+16];
	fma.rn.f64 	%fd41381, %fd41378, %fd41373, %fd41379;
	fma.rn.f64 	%fd41382, %fd41381, %fd41373, %fd41380;
	ld.global.nc.v2.f64 	{%fd41383, %fd41384}, [%rd3448+32];
	fma.rn.f64 	%fd41385, %fd41382, %fd41373, %fd41383;
	fma.rn.f64 	%fd41386, %fd41385, %fd41373, %fd41384;
	fma.rn.f64 	%fd41387, %fd41386, %fd77443, %fd77443;
	fma.rn.f64 	%fd41388, %fd41386, %fd41373, 0d3FF0000000000000;
	selp.f64 	%fd41389, %fd41388, %fd41387, %p4252;
	and.b32  	%r11004, %r18709, 2;
	setp.eq.s32 	%p4253, %r11004, 0;
	mov.f64 	%fd41390, 0d0000000000000000;
	sub.f64 	%fd41391, %fd41390, %fd41389;
	selp.f64 	%fd6239, %fd41389, %fd41391, %p4253;
	mul.f64 	%fd6240, %fd77441, 0d3F91DF46A2529D3A;
	abs.f64 	%fd6241, %fd6240;
	setp.neu.f64 	%p4254, %fd6241, 0d7FF0000000000000;
	@%p4254 bra 	$L__BB0_4353;
	mov.f64 	%fd41397, 0d0000000000000000;
	mul.rn.f64 	%fd77444, %fd6240, %fd41397;
	mov.b32 	%r18710, 0;
	bra.uni 	$L__BB0_4355;
$L__BB0_4353:
	mul.f64 	%fd41392, %fd6240, 0d3FE45F306DC9C883;
	cvt.rni.s32.f64 	%r18710, %fd41392;
	cvt.rn.f64.s32 	%fd41393, %r18710;
	fma.rn.f64 	%fd41394, %fd41393, 0dBFF921FB54442D18, %fd6240;
	fma.rn.f64 	%fd41395, %fd41393, 0dBC91A62633145C00, %fd41394;
	fma.rn.f64 	%fd77444, %fd41393, 0dB97B839A252049C0, %fd41395;
	setp.ltu.f64 	%p4255, %fd6241, 0d41E0000000000000;
	@%p4255 bra 	$L__BB0_4355;
	{ // callseq 545, 0
	.param .b64 param0;
	st.param.f64 	[param0], %fd6240;
	.param .align 16 .b8 retval0[16];
	call.uni (retval0), 
	__internal_trig_reduction_slowpathd, 
	(
	param0
	);
	ld.param.f64 	%fd77444, [retval0];
	ld.param.b32 	%r18710, [retval0+8];
	} // callseq 545
$L__BB0_4355:
	shl.b32 	%r11007, %r18710, 6;
	cvt.u64.u32 	%rd3449, %r11007;
	and.b64  	%rd3450, %rd3449, 64;
	mov.u64 	%rd3451, __cudart_sin_cos_coeffs;
	add.s64 	%rd3452, %rd3451, %rd3450;
	mul.rn.f64 	%fd41398, %fd77444, %fd77444;
	and.b32  	%r11008, %r18710, 1;
	setp.eq.b32 	%p4257, %r11008, 1;
	selp.f64 	%fd41399, 0dBDA8FF8320FD8164, 0d3DE5DB65F9785EBA, %p4257;
	ld.global.nc.v2.f64 	{%fd41400, %fd41401}, [%rd3452];
	fma.rn.f64 	%fd41402, %fd41399, %fd41398, %fd41400;
	fma.rn.f64 	%fd41403, %fd41402, %fd41398, %fd41401;
	ld.global.nc.v2.f64 	{%fd41404, %fd41405}, [%rd3452+16];
	fma.rn.f64 	%fd41406, %fd41403, %fd41398, %fd41404;
	fma.rn.f64 	%fd41407, %fd41406, %fd41398, %fd41405;
	ld.global.nc.v2.f64 	{%fd41408, %fd41409}, [%rd3452+32];
	fma.rn.f64 	%fd41410, %fd41407, %fd41398, %fd41408;
	fma.rn.f64 	%fd41411, %fd41410, %fd41398, %fd41409;
	fma.rn.f64 	%fd41412, %fd41411, %fd77444, %fd77444;
	fma.rn.f64 	%fd41413, %fd41411, %fd41398, 0d3FF0000000000000;
	selp.f64 	%fd41414, %fd41413, %fd41412, %p4257;
	and.b32  	%r11009, %r18710, 2;
	setp.eq.s32 	%p4258, %r11009, 0;
	mov.f64 	%fd41415, 0d0000000000000000;
	sub.f64 	%fd41416, %fd41415, %fd41414;
	selp.f64 	%fd6246, %fd41414, %fd41416, %p4258;
	@%p4246 bra 	$L__BB0_4357;
	mov.f64 	%fd41422, 0d0000000000000000;
	mul.rn.f64 	%fd77446, %fd6226, %fd41422;
	mov.b32 	%r18712, 1;
	bra.uni 	$L__BB0_4360;
$L__BB0_4357:
	mul.f64 	%fd41417, %fd6226, 0d3FE45F306DC9C883;
	cvt.rni.s32.f64 	%r18711, %fd41417;
	cvt.rn.f64.s32 	%fd41418, %r18711;
	fma.rn.f64 	%fd41419, %fd41418, 0dBFF921FB54442D18, %fd6226;
	fma.rn.f64 	%fd41420, %fd41418, 0dBC91A62633145C00, %fd41419;
	fma.rn.f64 	%fd77446, %fd41418, 0dB97B839A252049C0, %fd41420;
	setp.ltu.f64 	%p4259, %fd6227, 0d41E0000000000000;
	@%p4259 bra 	$L__BB0_4359;
	{ // callseq 546, 0
	.param .b64 param0;
	st.param.f64 	[param0], %fd6226;
	.param .align 16 .b8 retval0[16];
	call.uni (retval0), 
	__internal_trig_reduction_slowpathd, 
	(
	param0
	);
	ld.param.f64 	%fd77446, [retval0];
	ld.param.b32 	%r18711, [retval0+8];
	} // callseq 546
$L__BB0_4359:
	add.s32 	%r18712, %r18711, 1;
$L__BB0_4360:
	shl.b32 	%r11012, %r18712, 6;
	cvt.u64.u32 	%rd3453, %r11012;
	and.b64  	%rd3454, %rd3453, 64;
	mov.u64 	%rd3455, __cudart_sin_cos_coeffs;
	add.s64 	%rd3456, %rd3455, %rd3454;
	mul.rn.f64 	%fd41423, %fd77446, %fd77446;
	and.b32  	%r11013, %r18712, 1;
	setp.eq.b32 	%p4261, %r11013, 1;
	selp.f64 	%fd41424, 0dBDA8FF8320FD8164, 0d3DE5DB65F9785EBA, %p4261;
	ld.global.nc.v2.f64 	{%fd41425, %fd41426}, [%rd3456];
	fma.rn.f64 	%fd41427, %fd41424, %fd41423, %fd41425;
	fma.rn.f64 	%fd41428, %fd41427, %fd41423, %fd41426;
	ld.global.nc.v2.f64 	{%fd41429, %fd41430}, [%rd3456+16];
	fma.rn.f64 	%fd41431, %fd41428, %fd41423, %fd41429;
	fma.rn.f64 	%fd41432, %fd41431, %fd41423, %fd41430;
	ld.global.nc.v2.f64 	{%fd41433, %fd41434}, [%rd3456+32];
	fma.rn.f64 	%fd41435, %fd41432, %fd41423, %fd41433;
	fma.rn.f64 	%fd41436, %fd41435, %fd41423, %fd41434;
	fma.rn.f64 	%fd41437, %fd41436, %fd77446, %fd77446;
	fma.rn.f64 	%fd41438, %fd41436, %fd41423, 0d3FF0000000000000;
	selp.f64 	%fd41439, %fd41438, %fd41437, %p4261;
	and.b32  	%r11014, %r18712, 2;
	setp.eq.s32 	%p4262, %r11014, 0;
	mov.f64 	%fd41440, 0d0000000000000000;
	sub.f64 	%fd41441, %fd41440, %fd41439;
	selp.f64 	%fd6252, %fd41439, %fd41441, %p4262;
	@%p4250 bra 	$L__BB0_4362;
	mov.f64 	%fd41447, 0d0000000000000000;
	mul.rn.f64 	%fd77448, %fd6233, %fd41447;
	mov.b32 	%r18714, 1;
	bra.uni 	$L__BB0_4365;
$L__BB0_4362:
	mul.f64 	%fd41442, %fd6233, 0d3FE45F306DC9C883;
	cvt.rni.s32.f64 	%r18713, %fd41442;
	cvt.rn.f64.s32 	%fd41443, %r18713;
	fma.rn.f64 	%fd41444, %fd41443, 0dBFF921FB54442D18, %fd6233;
	fma.rn.f64 	%fd41445, %fd41443, 0dBC91A62633145C00, %fd41444;
	fma.rn.f64 	%fd77448, %fd41443, 0dB97B839A252049C0, %fd41445;
	setp.ltu.f64 	%p4263, %fd6234, 0d41E0000000000000;
	@%p4263 bra 	$L__BB0_4364;
	{ // callseq 547, 0
	.param .b64 param0;
	st.param.f64 	[param0], %fd6233;
	.param .align 16 .b8 retval0[16];
	call.uni (retval0), 
	__internal_trig_reduction_slowpathd, 
	(
	param0
	);
	ld.param.f64 	%fd77448, [retval0];
	ld.param.b32 	%r18713, [retval0+8];
	} // callseq 547
$L__BB0_4364:
	add.s32 	%r18714, %r18713, 1;
$L__BB0_4365:
	shl.b32 	%r11017, %r18714, 6;
	cvt.u64.u32 	%rd3457, %r11017;
	and.b64  	%rd3458, %rd3457, 64;
	mov.u64 	%rd3459, __cudart_sin_cos_coeffs;
	add.s64 	%rd3460, %rd3459, %rd3458;
	mul.rn.f64 	%fd41448, %fd77448, %fd77448;
	and.b32  	%r11018, %r18714, 1;
	setp.eq.b32 	%p4265, %r11018, 1;
	selp.f64 	%fd41449, 0dBDA8FF8320FD8164, 0d3DE5DB65F9785EBA, %p4265;
	ld.global.nc.v2.f64 	{%fd41450, %fd41451}, [%rd3460];
	fma.rn.f64 	%fd41452, %fd41449, %fd41448, %fd41450;
	fma.rn.f64 	%fd41453, %fd41452, %fd41448, %fd41451;
	ld.global.nc.v2.f64 	{%fd41454, %fd41455}, [%rd3460+16];
	fma.rn.f64 	%fd41456, %fd41453, %fd41448, %fd41454;
	fma.rn.f64 	%fd41457, %fd41456, %fd41448, %fd41455;
	ld.global.nc.v2.f64 	{%fd41458, %fd41459}, [%rd3460+32];
	fma.rn.f64 	%fd41460, %fd41457, %fd41448, %fd41458;
	fma.rn.f64 	%fd41461, %fd41460, %fd41448, %fd41459;
	fma.rn.f64 	%fd41462, %fd41461, %fd77448, %fd77448;
	fma.rn.f64 	%fd41463, %fd41461, %fd41448, 0d3FF0000000000000;
	selp.f64 	%fd41464, %fd41463, %fd41462, %p4265;
	and.b32  	%r11019, %r18714, 2;
	setp.eq.s32 	%p4266, %r11019, 0;
	mov.f64 	%fd41465, 0d0000000000000000;
	sub.f64 	%fd41466, %fd41465, %fd41464;
	selp.f64 	%fd6258, %fd41464, %fd41466, %p4266;
	@%p4254 bra 	$L__BB0_4367;
	mov.f64 	%fd41472, 0d0000000000000000;
	mul.rn.f64 	%fd77450, %fd6240, %fd41472;
	mov.b32 	%r18716, 1;
	bra.uni 	$L__BB0_4370;
$L__BB0_4367:
	mul.f64 	%fd41467, %fd6240, 0d3FE45F306DC9C883;
	cvt.rni.s32.f64 	%r18715, %fd41467;
	cvt.rn.f64.s32 	%fd41468, %r18715;
	fma.rn.f64 	%fd41469, %fd41468, 0dBFF921FB54442D18, %fd6240;
	fma.rn.f64 	%fd41470, %fd41468, 0dBC91A62633145C00, %fd41469;
	fma.rn.f64 	%fd77450, %fd41468, 0dB97B839A252049C0, %fd41470;
	setp.ltu.f64 	%p4267, %fd6241, 0d41E0000000000000;
	@%p4267 bra 	$L__BB0_4369;
	{ // callseq 548, 0
	.param .b64 param0;
	st.param.f64 	[param0], %fd6240;
	.param .align 16 .b8 retval0[16];
	call.uni (retval0), 
	__internal_trig_reduction_slowpathd, 
	(
	param0
	);
	ld.param.f64 	%fd77450, [retval0];
	ld.param.b32 	%r18715, [retval0+8];
	} // callseq 548
$L__BB0_4369:
	add.s32 	%r18716, %r18715, 1;
$L__BB0_4370:
	shl.b32 	%r11022, %r18716, 6;
	cvt.u64.u32 	%rd3461, %r11022;
	and.b64  	%rd3462, %rd3461, 64;
	mov.u64 	%rd3463, __cudart_sin_cos_coeffs;
	add.s64 	%rd3464, %rd3463, %rd3462;
	mul.rn.f64 	%fd41473, %fd77450, %fd77450;
	and.b32  	%r11023, %r18716, 1;
	setp.eq.b32 	%p4268, %r11023, 1;
	selp.f64 	%fd41474, 0dBDA8FF8320FD8164, 0d3DE5DB65F9785EBA, %p4268;
	ld.global.nc.v2.f64 	{%fd41475, %fd41476}, [%rd3464];
	fma.rn.f64 	%fd41477, %fd41474, %fd41473, %fd41475;
	fma.rn.f64 	%fd41478, %fd41477, %fd41473, %fd41476;
	ld.global.nc.v2.f64 	{%fd41479, %fd41480}, [%rd3464+16];
	fma.rn.f64 	%fd41481, %fd41478, %fd41473, %fd41479;
	fma.rn.f64 	%fd41482, %fd41481, %fd41473, %fd41480;
	ld.global.nc.v2.f64 	{%fd41483, %fd41484}, [%rd3464+32];
	fma.rn.f64 	%fd41485, %fd41482, %fd41473, %fd41483;
	fma.rn.f64 	%fd41486, %fd41485, %fd41473, %fd41484;
	fma.rn.f64 	%fd41487, %fd41486, %fd77450, %fd77450;
	fma.rn.f64 	%fd41488, %fd41486, %fd41473, 0d3FF0000000000000;
	selp.f64 	%fd41489, %fd41488, %fd41487, %p4268;
	and.b32  	%r11024, %r18716, 2;
	setp.eq.s32 	%p4269, %r11024, 0;
	mov.f64 	%fd41490, 0d0000000000000000;
	sub.f64 	%fd41491, %fd41490, %fd41489;
	selp.f64 	%fd6264, %fd41489, %fd41491, %p4269;
	mul.f64 	%fd41492, %fd6252, %fd6258;
	sub.f64 	%fd41493, %fd41492, %fd6264;
	mul.f64 	%fd41494, %fd6232, %fd6239;
	div.rn.f64 	%fd6265, %fd41493, %fd41494;
	{
	.reg .b32 %temp; 
	mov.b64 	{%temp, %r2606}, %fd6265;
	}
	abs.f64 	%fd6266, %fd6265;
	{
	.reg .b32 %temp; 
	mov.b64 	{%temp, %r11025}, %fd6266;
	}
	setp.gt.s32 	%p4270, %r11025, 1071801957;
	@%p4270 bra 	$L__BB0_4374;
	mul.f64 	%fd41535, %fd6265, %fd6265;
	fma.rn.f64 	%fd41536, %fd41535, 0d3FB0066BDC1895E9, 0dBFB3823B180754AF;
	fma.rn.f64 	%fd41537, %fd41536, %fd41535, 0d3FB11E52CC2F79AE;
	fma.rn.f64 	%fd41538, %fd41537, %fd41535, 0dBF924EAF3526861B;
	fma.rn.f64 	%fd41539, %fd41538, %fd41535, 0d3F91DF02A31E6CB7;
	fma.rn.f64 	%fd41540, %fd41539, %fd41535, 0d3F847D18B0EEC6CC;
	fma.rn.f64 	%fd41541, %fd41540, %fd41535, 0d3F8D0AF961BA53B0;
	fma.rn.f64 	%fd41542, %fd41541, %fd41535, 0d3F91BF7734CF1C48;
	fma.rn.f64 	%fd41543, %fd41542, %fd41535, 0d3F96E91483144EF7;
	fma.rn.f64 	%fd41544, %fd41543, %fd41535, 0d3F9F1C6E0A4F9F81;
	fma.rn.f64 	%fd41545, %fd41544, %fd41535, 0d3FA6DB6DC27FA92B;
	fma.rn.f64 	%fd41546, %fd41545, %fd41535, 0d3FB333333320F91B;
	fma.rn.f64 	%fd41547, %fd41546, %fd41535, 0d3FC5555555555F4D;
	mul.f64 	%fd41548, %fd41535, %fd41547;
	fma.rn.f64 	%fd6267, %fd41548, %fd6266, %fd6266;
	setp.gt.s32 	%p4274, %r2606, -1;
	@%p4274 bra 	$L__BB0_4373;
	mov.f64 	%fd41553, 0d3C91A62633145C07;
	add.rn.f64 	%fd41554, %fd6267, %fd41553;
	mov.f64 	%fd41555, 0d3FF921FB54442D18;
	add.rn.f64 	%fd77451, %fd41555, %fd41554;
	bra.uni 	$L__BB0_4375;
$L__BB0_4373:
	mov.f64 	%fd41549, 0dBC91A62633145C07;
	add.rn.f64 	%fd41550, %fd6267, %fd41549;
	neg.f64 	%fd41551, %fd41550;
	mov.f64 	%fd41552, 0d3FF921FB54442D18;
	add.rn.f64 	%fd77451, %fd41552, %fd41551;
	bra.uni 	$L__BB0_4375;
$L__BB0_4374:
	mov.f64 	%fd41495, 0d3FF0000000000000;
	sub.f64 	%fd41496, %fd41495, %fd6266;
	{
	.reg .b32 %temp; 
	mov.b64 	{%r11026, %temp}, %fd41496;
	}
	{
	.reg .b32 %temp; 
	mov.b64 	{%temp, %r11027}, %fd41496;
	}
	add.s32 	%r11028, %r11027, -1048576;
	mov.b64 	%fd41497, {%r11026, %r11028};
	rsqrt.approx.ftz.f64 	%fd41498, %fd41497;
	{
	.reg .b32 %temp; 
	mov.b64 	{%r11029, %temp}, %fd41498;
	}
	{
	.reg .b32 %temp; 
	mov.b64 	{%temp, %r11030}, %fd41498;
	}
	add.s32 	%r11031, %r11030, -1048576;
	mov.b64 	%fd41499, {%r11029, %r11031};
	mul.f64 	%fd41500, %fd41497, %fd41498;
	neg.f64 	%fd41501, %fd41500;
	fma.rn.f64 	%fd41502, %fd41500, %fd41501, %fd41497;
	fma.rn.f64 	%fd41503, %fd41502, %fd41499, %fd41500;
	neg.f64 	%fd41504, %fd41503;
	fma.rn.f64 	%fd41505, %fd41498, %fd41504, 0d3FF0000000000000;
	fma.rn.f64 	%fd41506, %fd41505, %fd41499, %fd41499;
	fma.rn.f64 	%fd41507, %fd41503, %fd41504, %fd41497;
	fma.rn.f64 	%fd41508, %fd41507, %fd41506, %fd41503;
	{
	.reg .b32 %temp; 
	mov.b64 	{%r11032, %temp}, %fd41508;
	}
	{
	.reg .b32 %temp; 
	mov.b64 	{%temp, %r11033}, %fd41508;
	}
	add.s32 	%r11034, %r11033, 1048576;
	mov.b64 	%fd41509, {%r11032, %r11034};
	fma.rn.f64 	%fd41510, %fd41496, 0d3EC715B371155F70, 0dBEBAC2FE66FAAC4B;
	fma.rn.f64 	%fd41511, %fd41510, %fd41496, 0d3ED9A9B88EFCD9B8;
	fma.rn.f64 	%fd41512, %fd41511, %fd41496, 0d3EDD0F40A8A0C4C3;
	fma.rn.f64 	%fd41513, %fd41512, %fd41496, 0d3EF46D4CFA9E0E1F;
	fma.rn.f64 	%fd41514, %fd41513, %fd41496, 0d3F079C168D1E2422;
	fma.rn.f64 	%fd41515, %fd41514, %fd41496, 0d3F1C9A88C3BCA540;
	fma.rn.f64 	%fd41516, %fd41515, %fd41496, 0d3F31C4E64BD476DF;
	fma.rn.f64 	%fd41517, %fd41516, %fd41496, 0d3F46E8BA60009C8F;
	fma.rn.f64 	%fd41518, %fd41517, %fd41496, 0d3F5F1C71C62B05A2;
	fma.rn.f64 	%fd41519, %fd41518, %fd41496, 0d3F76DB6DB6DC9F2C;
	fma.rn.f64 	%fd41520, %fd41519, %fd41496, 0d3F9333333333329C;
	fma.rn.f64 	%fd41521, %fd41520, %fd41496, 0d3FB5555555555555;
	setp.lt.s32 	%p4271, %r11027, 1;
	mov.f64 	%fd41522, 0d0000000000000000;
	mul.rn.f64 	%fd41523, %fd6266, %fd41522;
	mul.f64 	%fd41524, %fd41496, %fd41521;
	fma.rn.f64 	%fd41525, %fd41524, %fd41509, %fd41509;
	selp.f64 	%fd41526, %fd41523, %fd41525, %p4271;
	setp.lt.s32 	%p4272, %r11027, 0;
	mov.f64 	%fd41527, 0d7FF0000000000000;
	mul.rn.f64 	%fd41528, %fd41526, %fd41527;
	selp.f64 	%fd41529, %fd41528, %fd41526, %p4272;
	setp.lt.s32 	%p4273, %r2606, 0;
	mov.f64 	%fd41530, 0dBCA1A62633145C07;
	add.rn.f64 	%fd41531, %fd41529, %fd41530;
	neg.f64 	%fd41532, %fd41531;
	mov.f64 	%fd41533, 0d400921FB54442D18;
	add.rn.f64 	%fd41534, %fd41533, %fd41532;
	selp.f64 	%fd77451, %fd41534, %fd41529, %p4273;
$L__BB0_4375:
	mul.f64 	%fd41556, %fd6252, %fd6264;
	sub.f64 	%fd41557, %fd41556, %fd6258;
	mul.f64 	%fd41558, %fd6232, %fd6246;
	div.rn.f64 	%fd6272, %fd41557, %fd41558;
	{
	.reg .b32 %temp; 
	mov.b64 	{%temp, %r2607}, %fd6272;
	}
	abs.f64 	%fd6273, %fd6272;
	{
	.reg .b32 %temp; 
	mov.b64 	{%temp, %r11035}, %fd6273;
	}
	setp.gt.s32 	%p4275, %r11035, 1071801957;
	@%p4275 bra 	$L__BB0_4379;
	mul.f64 	%fd41599, %fd6272, %fd6272;
	fma.rn.f64 	%fd41600, %fd41599, 0d3FB0066BDC1895E9, 0dBFB3823B180754AF;
	fma.rn.f64 	%fd41601, %fd41600, %fd41599, 0d3FB11E52CC2F79AE;
	fma.rn.f64 	%fd41602, %fd41601, %fd41599, 0dBF924EAF3526861B;
	fma.rn.f64 	%fd41603, %fd41602, %fd41599, 0d3F91DF02A31E6CB7;
	fma.rn.f64 	%fd41604, %fd41603, %fd41599, 0d3F847D18B0EEC6CC;
	fma.rn.f64 	%fd41605, %fd41604, %fd41599, 0d3F8D0AF961BA53B0;
	fma.rn.f64 	%fd41606, %fd41605, %fd41599, 0d3F91BF7734CF1C48;
	fma.rn.f64 	%fd41607, %fd41606, %fd41599, 0d3F96E91483144EF7;
	fma.rn.f64 	%fd41608, %fd41607, %fd41599, 0d3F9F1C6E0A4F9F81;
	fma.rn.f64 	%fd41609, %fd41608, %fd41599, 0d3FA6DB6DC27FA92B;
	fma.rn.f64 	%fd41610, %fd41609, %fd41599, 0d3FB333333320F91B;
	fma.rn.f64 	%fd41611, %fd41610, %fd41599, 0d3FC5555555555F4D;
	mul.f64 	%fd41612, %fd41599, %fd41611;
	fma.rn.f64 	%fd6274, %fd41612, %fd6273, %fd6273;
	setp.gt.s32 	%p4279, %r2607, -1;
	@%p4279 bra 	$L__BB0_4378;
	mov.f64 	%fd41617, 0d3C91A62633145C07;
	add.rn.f64 	%fd41618, %fd6274, %fd41617;
	mov.f64 	%fd41619, 0d3FF921FB54442D18;
	add.rn.f64 	%fd77452, %fd41619, %fd41618;
	bra.uni 	$L__BB0_4380;
$L__BB0_4378:
	mov.f64 	%fd41613, 0dBC91A62633145C07;
	add.rn.f64 	%fd41614, %fd6274, %fd41613;
	neg.f64 	%fd41615, %fd41614;
	mov.f64 	%fd41616, 0d3FF921FB54442D18;
	add.rn.f64 	%fd77452, %fd41616, %fd41615;
	bra.uni 	$L__BB0_4380;
$L__BB0_4379:
	mov.f64 	%fd41559, 0d3FF0000000000000;
	sub.f64 	%fd41560, %fd41559, %fd6273;
	{
	.reg .b32 %temp; 
	mov.b64 	{%r11036, %temp}, %fd41560;
	}
	{
	.reg .b32 %temp; 
	mov.b64 	{%temp, %r11037}, %fd41560;
	}
	add.s32 	%r11038, %r11037, -1048576;
	mov.b64 	%fd41561, {%r11036, %r11038};
	rsqrt.approx.ftz.f64 	%fd41562, %fd41561;
	{
	.reg .b32 %temp; 
	mov.b64 	{%r11039, %temp}, %fd41562;
	}
	{
	.reg .b32 %temp; 
	mov.b64 	{%temp, %r11040}, %fd41562;
	}
	add.s32 	%r11041, %r11040, -1048576;
	mov.b64 	%fd41563, {%r11039, %r11041};
	mul.f64 	%fd41564, %fd41561, %fd41562;
	neg.f64 	%fd41565, %fd41564;
	fma.rn.f64 	%fd41566, %fd41564, %fd41565, %fd41561;
	fma.rn.f64 	%fd41567, %fd41566, %fd41563, %fd41564;
	neg.f64 	%fd41568, %fd41567;
	fma.rn.f64 	%fd41569, %fd41562, %fd41568, 0d3FF0000000000000;
	fma.rn.f64 	%fd41570, %fd41569, %fd41563, %fd41563;
	fma.rn.f64 	%fd41571, %fd41567, %fd41568, %fd41561;
	fma.rn.f64 	%fd41572, %fd41571, %fd41570, %fd41567;
	{
	.reg .b32 %temp; 
	mov.b64 	{%r11042, %temp}, %fd41572;
	}
	{
	.reg .b32 %temp; 
	mov.b64 	{%temp, %r11043}, %fd41572;
	}
	add.s32 	%r11044, %r11043, 1048576;
	mov.b64 	%fd41573, {%r11042, %r11044};
	fma.rn.f64 	%fd41574, %fd41560, 0d3EC715B371155F70, 0dBEBAC2FE66FAAC4B;
	fma.rn.f64 	%fd41575, %fd41574, %fd41560, 0d3ED9A9B88EFCD9B8;
	fma.rn.f64 	%fd41576, %fd41575, %fd41560, 0d3EDD0F40A8A0C4C3;
	fma.rn.f64 	%fd41577, %fd41576, %fd41560, 0d3EF46D4CFA9E0E1F;
	fma.rn.f64 	%fd41578, %fd41577, %fd41560, 0d3F079C168D1E2422;
	fma.rn.f64 	%fd41579, %fd41578, %fd41560, 0d3F1C9A88C3BCA540;
	fma.rn.f64 	%fd41580, %fd41579, %fd41560, 0d3F31C4E64BD476DF;
	fma.rn.f64 	%fd41581, %fd41580, %fd41560, 0d3F46E8BA60009C8F;
	fma.rn.f64 	%fd41582, %fd41581, %fd41560, 0d3F5F1C71C62B05A2;
	fma.rn.f64 	%fd41583, %fd41582, %fd41560, 0d3F76DB6DB6DC9F2C;
	fma.rn.f64 	%fd41584, %fd41583, %fd41560, 0d3F9333333333329C;
	fma.rn.f64 	%fd41585, %fd41584, %fd41560, 0d3FB5555555555555;
	setp.lt.s32 	%p4276, %r11037, 1;
	mov.f64 	%fd41586, 0d0000000000000000;
	mul.rn.f64 	%fd41587, %fd6273, %fd41586;
	mul.f64 	%fd41588, %fd41560, %fd41585;
	fma.rn.f64 	%fd41589, %fd41588, %fd41573, %fd41573;
	selp.f64 	%fd41590, %fd41587, %fd41589, %p4276;
	setp.lt.s32 	%p4277, %r11037, 0;
	mov.f64 	%fd41591, 0d7FF0000000000000;
	mul.rn.f64 	%fd41592, %fd41590, %fd41591;
	selp.f64 	%fd41593, %fd41592, %fd41590, %p4277;
	setp.lt.s32 	%p4278, %r2607, 0;
	mov.f64 	%fd41594, 0dBCA1A62633145C07;
	add.rn.f64 	%fd41595, %fd41593, %fd41594;
	neg.f64 	%fd41596, %fd41595;
	mov.f64 	%fd41597, 0d400921FB54442D18;
	add.rn.f64 	%fd41598, %fd41597, %fd41596;
	selp.f64 	%fd77452, %fd41598, %fd41593, %p4278;
$L__BB0_4380:
	mul.f64 	%fd41620, %fd77452, 0d404CA5DC1A63C1F5;
	mul.f64 	%fd6279, %fd41620, 0d3F91DF46A2529D3A;
	abs.f64 	%fd6280, %fd6279;
	setp.neu.f64 	%p4280, %fd6280, 0d7FF0000000000000;
	@%p4280 bra 	$L__BB0_4382;
	mov.f64 	%fd41626, 0d0000000000000000;
	mul.rn.f64 	%fd77453, %fd6279, %fd41626;
	mov.b32 	%r18717, 0;
	bra.uni 	$L__BB0_4384;
$L__BB0_4382:
	mul.f64 	%fd41621, %fd6279, 0d3FE45F306DC9C883;
	cvt.rni.s32.f64 	%r18717, %fd41621;
	cvt.rn.f64.s32 	%fd41622, %r18717;
	fma.rn.f64 	%fd41623, %fd41622, 0dBFF921FB54442D18, %fd6279;
	fma.rn.f64 	%fd41624, %fd41622, 0dBC91A62633145C00, %fd41623;
	fma.rn.f64 	%fd77453, %fd41622, 0dB97B839A252049C0, %fd41624;
	setp.ltu.f64 	%p4281, %fd6280, 0d41E0000000000000;
	@%p4281 bra 	$L__BB0_4384;
	{ // callseq 549, 0
	.param .b64 param0;
	st.param.f64 	[param0], %fd6279;
	.param .align 16 .b8 retval0[16];
	call.uni (retval0), 
	__internal_trig_reduction_slowpathd, 
	(
	param0
	);
	ld.param.f64 	%fd77453, [retval0];
	ld.param.b32 	%r18717, [retval0+8];
	} // callseq 549
$L__BB0_4384:
	shl.b32 	%r11047, %r18717, 6;
	cvt.u64.u32 	%rd3465, %r11047;
	and.b64  	%rd3466, %rd3465, 64;
	mov.u64 	%rd3467, __cudart_sin_cos_coeffs;
	add.s64 	%rd3468, %rd3467, %rd3466;
	mul.rn.f64 	%fd41627, %fd77453, %fd77453;
	and.b32  	%r11048, %r18717, 1;
	setp.eq.b32 	%p4282, %r11048, 1;
	selp.f64 	%fd41628, 0dBDA8FF8320FD8164, 0d3DE5DB65F9785EBA, %p4282;
	ld.global.nc.v2.f64 	{%fd41629, %fd41630}, [%rd3468];
	fma.rn.f64 	%fd41631, %fd41628, %fd41627, %fd41629;
	fma.rn.f64 	%fd41632, %fd41631, %fd41627, %fd41630;
	ld.global.nc.v2.f64 	{%fd41633, %fd41634}, [%rd3468+16];
	fma.rn.f64 	%fd41635, %fd41632, %fd41627, %fd41633;
	fma.rn.f64 	%fd41636, %fd41635, %fd41627, %fd41634;
	ld.global.nc.v2.f64 	{%fd41637, %fd41638}, [%rd3468+32];
	fma.rn.f64 	%fd41639, %fd41636, %fd41627, %fd41637;
	fma.rn.f64 	%fd41640, %fd41639, %fd41627, %fd41638;
	fma.rn.f64 	%fd41641, %fd41640, %fd77453, %fd77453;
	fma.rn.f64 	%fd41642, %fd41640, %fd41627, 0d3FF0000000000000;
	selp.f64 	%fd41643, %fd41642, %fd41641, %p4282;
	and.b32  	%r11049, %r18717, 2;
	setp.eq.s32 	%p4283, %r11049, 0;
	mov.f64 	%fd41644, 0d0000000000000000;
	sub.f64 	%fd41645, %fd41644, %fd41643;
	selp.f64 	%fd6285, %fd41643, %fd41645, %p4283;
	mul.f64 	%fd41646, %fd6246, %fd6285;
	mul.f64 	%fd41647, %fd6232, %fd41646;
	mul.f64 	%fd41648, %fd77435, %fd41647;
	mul.f64 	%fd41649, %fd77433, %fd41648;
	mul.f64 	%fd41650, %fd77431, %fd41649;
	mul.f64 	%fd41651, %fd77433, %fd77435;
	mul.f64 	%fd41652, %fd41651, %fd6232;
	div.rn.f64 	%fd6286, %fd41652, %fd41650;
	mul.f64 	%fd41653, %fd77431, %fd77435;
	mul.f64 	%fd41654, %fd41653, %fd6239;
	div.rn.f64 	%fd6287, %fd41654, %fd41650;
	mul.f64 	%fd41655, %fd77431, %fd77433;
	mul.f64 	%fd41656, %fd41655, %fd6246;
	div.rn.f64 	%fd6288, %fd41656, %fd41650;
	mul.f64 	%fd41657, %fd77451, 0d404CA5DC1A63C1F5;
	mul.f64 	%fd6289, %fd41657, 0d3F91DF46A2529D3A;
	abs.f64 	%fd6290, %fd6289;
	setp.neu.f64 	%p4284, %fd6290, 0d7FF0000000000000;
	@%p4284 bra 	$L__BB0_4386;
	mov.f64 	%fd41663, 0d0000000000000000;
	mul.rn.f64 	%fd77455, %fd6289, %fd41663;
	mov.b32 	%r18719, 1;
	bra.uni 	$L__BB0_4389;
$L__BB0_4386:
	mul.f64 	%fd41658, %fd6289, 0d3FE45F306DC9C883;
	cvt.rni.s32.f64 	%r18718, %fd41658;
	cvt.rn.f64.s32 	%fd41659, %r18718;
	fma.rn.f64 	%fd41660, %fd41659, 0dBFF921FB54442D18, %fd6289;
	fma.rn.f64 	%fd41661, %fd41659, 0dBC91A62633145C00, %fd41660;
	fma.rn.f64 	%fd77455, %fd41659, 0dB97B839A252049C0, %fd41661;
	setp.ltu.f64 	%p4285, %fd6290, 0d41E0000000000000;
	@%p4285 bra 	$L__BB0_4388;
	{ // callseq 550, 0
	.param .b64 param0;
	st.param.f64 	[param0], %fd6289;
	.param .align 16 .b8 retval0[16];
	call.uni (retval0), 
	__internal_trig_reduction_slowpathd, 
	(
	param0
	);
	ld.param.f64 	%fd77455, [retval0];
	ld.param.b32 	%r18718, [retval0+8];
	} // callseq 550
$L__BB0_4388:
	add.s32 	%r18719, %r18718, 1;
$L__BB0_4389:
	shl.b32 	%r11052, %r18719, 6;
	cvt.u64.u32 	%rd3469, %r11052;
	and.b64  	%rd3470, %rd3469, 64;
	mov.u64 	%rd3471, __cudart_sin_cos_coeffs;
	add.s64 	%rd3472, %rd3471, %rd3470;
	mul.rn.f64 	%fd41664, %fd77455, %fd77455;
	and.b32  	%r11053, %r18719, 1;
	setp.eq.b32 	%p4287, %r11053, 1;
	selp.f64 	%fd41665, 0dBDA8FF8320FD8164, 0d3DE5DB65F9785EBA, %p4287;
	ld.global.nc.v2.f64 	{%fd41666, %fd41667}, [%rd3472];
	fma.rn.f64 	%fd41668, %fd41665, %fd41664, %fd41666;
	fma.rn.f64 	%fd41669, %fd41668, %fd41664, %fd41667;
	ld.global.nc.v2.f64 	{%fd41670, %fd41671}, [%rd3472+16];
	fma.rn.f64 	%fd41672, %fd41669, %fd41664, %fd41670;
	fma.rn.f64 	%fd41673, %fd41672, %fd41664, %fd41671;
	ld.global.nc.v2.f64 	{%fd41674, %fd41675}, [%rd3472+32];
	fma.rn.f64 	%fd41676, %fd41673, %fd41664, %fd41674;
	fma.rn.f64 	%fd41677, %fd41676, %fd41664, %fd41675;
	fma.rn.f64 	%fd41678, %fd41677, %fd77455, %fd77455;
	fma.rn.f64 	%fd41679, %fd41677, %fd41664, 0d3FF0000000000000;
	selp.f64 	%fd41680, %fd41679, %fd41678, %p4287;
	and.b32  	%r11054, %r18719, 2;
	setp.eq.s32 	%p4288, %r11054, 0;
	mov.f64 	%fd41681, 0d0000000000000000;
	sub.f64 	%fd41682, %fd41681, %fd41680;
	selp.f64 	%fd6296, %fd41680, %fd41682, %p4288;
	@%p4280 bra 	$L__BB0_4391;
	mov.f64 	%fd41688, 0d0000000000000000;
	mul.rn.f64 	%fd77457, %fd6279, %fd41688;
	mov.b32 	%r18721, 1;
	bra.uni 	$L__BB0_4394;
$L__BB0_4391:
	mul.f64 	%fd41683, %fd6279, 0d3FE45F306DC9C883;
	cvt.rni.s32.f64 	%r18720, %fd41683;
	cvt.rn.f64.s32 	%fd41684, %r18720;
	fma.rn.f64 	%fd41685, %fd41684, 0dBFF921FB54442D18, %fd6279;
	fma.rn.f64 	%fd41686, %fd41684, 0dBC91A62633145C00, %fd41685;
	fma.rn.f64 	%fd77457, %fd41684, 0dB97B839A252049C0, %fd41686;
	setp.ltu.f64 	%p4289, %fd6280, 0d41E0000000000000;
	@%p4289 bra 	$L__BB0_4393;
	{ // callseq 551, 0
	.param .b64 param0;
	st.param.f64 	[param0], %fd6279;
	.param .align 16 .b8 retval0[16];
	call.uni (retval0), 
	__internal_trig_reduction_slowpathd, 
	(
	param0
	);
	ld.param.f64 	%fd77457, [retval0];
	ld.param.b32 	%r18720, [retval0+8];
	} // callseq 551
$L__BB0_4393:
	add.s32 	%r18721, %r18720, 1;
$L__BB0_4394:
	shl.b32 	%r11057, %r18721, 6;
	cvt.u64.u32 	%rd3473, %r11057;
	and.b64  	%rd3474, %rd3473, 64;
	mov.u64 	%rd3475, __cudart_sin_cos_coeffs;
	add.s64 	%rd3476, %rd3475, %rd3474;
	mul.rn.f64 	%fd41689, %fd77457, %fd77457;
	and.b32  	%r11058, %r18721, 1;
	setp.eq.b32 	%p4291, %r11058, 1;
	selp.f64 	%fd41690, 0dBDA8FF8320FD8164, 0d3DE5DB65F9785EBA, %p4291;
	ld.global.nc.v2.f64 	{%fd41691, %fd41692}, [%rd3476];
	fma.rn.f64 	%fd41693, %fd41690, %fd41689, %fd41691;
	fma.rn.f64 	%fd41694, %fd41693, %fd41689, %fd41692;
	ld.global.nc.v2.f64 	{%fd41695, %fd41696}, [%rd3476+16];
	fma.rn.f64 	%fd41697, %fd41694, %fd41689, %fd41695;
	fma.rn.f64 	%fd41698, %fd41697, %fd41689, %fd41696;
	ld.global.nc.v2.f64 	{%fd41699, %fd41700}, [%rd3476+32];
	fma.rn.f64 	%fd41701, %fd41698, %fd41689, %fd41699;
	fma.rn.f64 	%fd41702, %fd41701, %fd41689, %fd41700;
	fma.rn.f64 	%fd41703, %fd41702, %fd77457, %fd77457;
	fma.rn.f64 	%fd41704, %fd41702, %fd41689, 0d3FF0000000000000;
	selp.f64 	%fd41705, %fd41704, %fd41703, %p4291;
	and.b32  	%r11059, %r18721, 2;
	setp.eq.s32 	%p4292, %r11059, 0;
	mov.f64 	%fd41706, 0d0000000000000000;
	sub.f64 	%fd41707, %fd41706, %fd41705;
	selp.f64 	%fd6302, %fd41705, %fd41707, %p4292;
	@%p4284 bra 	$L__BB0_4396;
	mov.f64 	%fd41713, 0d0000000000000000;
	mul.rn.f64 	%fd77458, %fd6289, %fd41713;
	mov.b32 	%r18722, 0;
	bra.uni 	$L__BB0_4398;
$L__BB0_4396:
	mul.f64 	%fd41708, %fd6289, 0d3FE45F306DC9C883;
	cvt.rni.s32.f64 	%r18722, %fd41708;
	cvt.rn.f64.s32 	%fd41709, %r18722;
	fma.rn.f64 	%fd41710, %fd41709, 0dBFF921FB54442D18, %fd6289;
	fma.rn.f64 	%fd41711, %fd41709, 0dBC91A62633145C00, %fd41710;
	fma.rn.f64 	%fd77458, %fd41709, 0dB97B839A252049C0, %fd41711;
	setp.ltu.f64 	%p4293, %fd6290, 0d41E0000000000000;
	@%p4293 bra 	$L__BB0_4398;
	{ // callseq 552, 0
	.param .b64 param0;
	st.param.f64 	[param0], %fd6289;
	.param .align 16 .b8 retval0[16];
	call.uni (retval0), 
	__internal_trig_reduction_slowpathd, 
	(
	param0
	);
	ld.param.f64 	%fd77458, [retval0];
	ld.param.b32 	%r18722, [retval0+8];
	} // callseq 552
$L__BB0_4398:
	ld.param.u64 	%rd8180, [_Z8FitGrainPdPiS0_S_S_S0_S0_S_S_S_S_S_S_S_S_S_S_S_S__param_2];
	shl.b32 	%r11062, %r18722, 6;
	cvt.u64.u32 	%rd3477, %r11062;
	and.b64  	%rd3478, %rd3477, 64;
	mov.u64 	%rd3479, __cudart_sin_cos_coeffs;
	add.s64 	%rd3480, %rd3479, %rd3478;
	mul.rn.f64 	%fd41714, %fd77458, %fd77458;
	and.b32  	%r11063, %r18722, 1;
	setp.eq.b32 	%p4295, %r11063, 1;
	selp.f64 	%fd41715, 0dBDA8FF8320FD8164, 0d3DE5DB65F9785EBA, %p4295;
	ld.global.nc.v2.f64 	{%fd41716, %fd41717}, [%rd3480];
	fma.rn.f64 	%fd41718, %fd41715, %fd41714, %fd41716;
	fma.rn.f64 	%fd41719, %fd41718, %fd41714, %fd41717;
	ld.global.nc.v2.f64 	{%fd41720, %fd41721}, [%rd3480+16];
	fma.rn.f64 	%fd41722, %fd41719, %fd41714, %fd41720;
	fma.rn.f64 	%fd41723, %fd41722, %fd41714, %fd41721;
	ld.global.nc.v2.f64 	{%fd41724, %fd41725}, [%rd3480+32];
	fma.rn.f64 	%fd41726, %fd41723, %fd41714, %fd41724;
	fma.rn.f64 	%fd41727, %fd41726, %fd41714, %fd41725;
	fma.rn.f64 	%fd41728, %fd41727, %fd77458, %fd77458;
	fma.rn.f64 	%fd41729, %fd41727, %fd41714, 0d3FF0000000000000;
	selp.f64 	%fd41730, %fd41729, %fd41728, %p4295;
	and.b32  	%r11064, %r18722, 2;
	setp.eq.s32 	%p4296, %r11064, 0;
	mov.f64 	%fd41731, 0d0000000000000000;
	sub.f64 	%fd41732, %fd41731, %fd41730;
	selp.f64 	%fd41733, %fd41730, %fd41732, %p4296;
	mul.f64 	%fd6307, %fd6287, %fd41733;
	neg.f64 	%fd41734, %fd6288;
	mul.f64 	%fd41735, %fd6285, %fd41734;
	mul.f64 	%fd6308, %fd6252, %fd41735;
	mul.f64 	%fd41736, %fd6285, %fd6288;
	mul.f64 	%fd6309, %fd6232, %fd41736;
	cvta.to.global.u64 	%rd3481, %rd8180;
	ld.global.u32 	%r11065, [%rd3481+4];
	setp.lt.s32 	%p4297, %r11065, 1;
	mov.pred 	%p9713, 0;
	@%p4297 bra 	$L__BB0_4412;
	mul.f64 	%fd6310, %fd6287, %fd6296;
	mul.f64 	%fd6311, %fd6288, %fd6302;
	mov.b32 	%r18723, 0;
$L__BB0_4400:
	ld.param.u64 	%rd8594, [_Z8FitGrainPdPiS0_S_S_S0_S0_S_S_S_S_S_S_S_S_S_S_S_S__param_5];
	ld.param.u64 	%rd8566, [_Z8FitGrainPdPiS0_S_S_S0_S0_S_S_S_S_S_S_S_S_S_S_S_S__param_4];
	ld.param.u64 	%rd8038, [_Z8FitGrainPdPiS0_S_S_S0_S0_S_S_S_S_S_S_S_S_S_S_S_S__param_0];
	shl.b32 	%r11067, %r18723, 2;
	cvta.to.global.u64 	%rd3482, %rd8594;
	mul.wide.u32 	%rd3483, %r11067, 4;
	add.s64 	%rd3484, %rd3482, %rd3483;
	ld.global.u32 	%r11068, [%rd3484+8];
	cvt.rn.f64.s32 	%fd41737, %r11068;
	ld.global.u32 	%r11069, [%rd3484+4];
	cvt.rn.f64.s32 	%fd41738, %r11069;
	ld.global.u32 	%r11070, [%rd3484];
	cvt.rn.f64.s32 	%fd41739, %r11070;
	mul.f64 	%fd41740, %fd6310, %fd41738;
	fma.rn.f64 	%fd41741, %fd6286, %fd41739, %fd41740;
	fma.rn.f64 	%fd41742, %fd6311, %fd41737, %fd41741;
	mov.f64 	%fd41743, 0d0000000000000000;
	copysign.f64 	%fd41744, %fd41739, %fd41743;
	fma.rn.f64 	%fd41745, %fd6307, %fd41738, %fd41744;
	fma.rn.f64 	%fd41746, %fd6308, %fd41737, %fd41745;
	copysign.f64 	%fd41747, %fd41738, %fd41743;
	add.f64 	%fd41748, %fd41744, %fd41747;
	fma.rn.f64 	%fd41749, %fd6309, %fd41737, %fd41748;
	mul.f64 	%fd41750, %fd41746, %fd41746;
	fma.rn.f64 	%fd41751, %fd41742, %fd41742, %fd41750;
	fma.rn.f64 	%fd41752, %fd41749, %fd41749, %fd41751;
	sqrt.rn.f64 	%fd41753, %fd41752;
	rcp.rn.f64 	%fd41754, %fd41753;
	mul.lo.s32 	%r11071, %r18723, 7;
	mul.wide.u32 	%rd3485, %r11071, 8;
	add.s64 	%rd3486, %rd33, %rd3485;
	st.global.f64 	[%rd3486], %fd41742;
	st.global.f64 	[%rd3486+8], %fd41746;
	st.global.f64 	[%rd3486+16], %fd41749;
	cvta.to.global.u64 	%rd3487, %rd8566;
	add.s64 	%rd3488, %rd3487, %rd3485;
	ld.global.f64 	%fd41755, [%rd3488+24];
	st.global.f64 	[%rd3486+24], %fd41755;
	st.global.f64 	[%rd3486+32], %fd41754;
	cvta.to.global.u64 	%rd3489, %rd8038;
	ld.global.f64 	%fd41756, [%rd3489+4152];
	add.f64 	%fd41757, %fd41754, %fd41754;
	div.rn.f64 	%fd6312, %fd41756, %fd41757;
	{
	.reg .b32 %temp; 
	mov.b64 	{%temp, %r11072}, %fd6312;
	}
	mov.b32 	%f43, %r11072;
	abs.f32 	%f44, %f43;
	setp.geu.f32 	%p4298, %f44, 0f3FE26666;
	@%p4298 bra 	$L__BB0_4402;
	mul.f64 	%fd41791, %fd6312, %fd6312;
	fma.rn.f64 	%fd41792, %fd41791, 0d3FB0066BDC1895E9, 0dBFB3823B180754AF;
	fma.rn.f64 	%fd41793, %fd41792, %fd41791, 0d3FB11E52CC2F79AE;
	fma.rn.f64 	%fd41794, %fd41793, %fd41791, 0dBF924EAF3526861B;
	fma.rn.f64 	%fd41795, %fd41794, %fd41791, 0d3F91DF02A31E6CB7;
	fma.rn.f64 	%fd41796, %fd41795, %fd41791, 0d3F847D18B0EEC6CC;
	fma.rn.f64 	%fd41797, %fd41796, %fd41791, 0d3F8D0AF961BA53B0;
	fma.rn.f64 	%fd41798, %fd41797, %fd41791, 0d3F91BF7734CF1C48;
	fma.rn.f64 	%fd41799, %fd41798, %fd41791, 0d3F96E91483144EF7;
	fma.rn.f64 	%fd41800, %fd41799, %fd41791, 0d3F9F1C6E0A4F9F81;
	fma.rn.f64 	%fd41801, %fd41800, %fd41791, 0d3FA6DB6DC27FA92B;
	fma.rn.f64 	%fd41802, %fd41801, %fd41791, 0d3FB333333320F91B;
	fma.rn.f64 	%fd41803, %fd41802, %fd41791, 0d3FC5555555555F4D;
	mul.f64 	%fd41804, %fd41791, %fd41803;
	fma.rn.f64 	%fd77459, %fd41804, %fd6312, %fd6312;
	bra.uni 	$L__BB0_4403;
$L__BB0_4402:
	abs.f64 	%fd41758, %fd6312;
	fma.rn.f64 	%fd41759, %fd41758, 0dBFE0000000000000, 0d3FE0000000000000;
	rsqrt.approx.ftz.f64 	%fd41760, %fd41759;
	{
	.reg .b32 %temp; 
	mov.b64 	{%r11073, %temp}, %fd41760;
	}
	{
	.reg .b32 %temp; 
	mov.b64 	{%temp, %r11074}, %fd41760;
	}
	add.s32 	%r11075, %r11074, -1048576;
	mov.b64 	%fd41761, {%r11073, %r11075};
	mul.f64 	%fd41762, %fd41759, %fd41760;
	neg.f64 	%fd41763, %fd41762;
	fma.rn.f64 	%fd41764, %fd41762, %fd41763, %fd41759;
	fma.rn.f64 	%fd41765, %fd41764, %fd41761, %fd41762;
	neg.f64 	%fd41766, %fd41765;
	fma.rn.f64 	%fd41767, %fd41760, %fd41766, 0d3FF0000000000000;
	fma.rn.f64 	%fd41768, %fd41767, %fd41761, %fd41761;
	fma.rn.f64 	%fd41769, %fd41765, %fd41766, %fd41759;
	fma.rn.f64 	%fd41770, %fd41769, %fd41768, %fd41765;
	{
	.reg .b32 %temp; 
	mov.b64 	{%temp, %r11076}, %fd41759;
	}
	setp.lt.s32 	%p4299, %r11076, 0;
	selp.f64 	%fd41771, 0dFFF8000000000000, %fd41770, %p4299;
	setp.ne.f64 	%p4300, %fd41759, 0d0000000000000000;
	selp.f64 	%fd41772, %fd41771, %fd41759, %p4300;
	fma.rn.f64 	%fd41773, %fd41759, 0d3FB0066BDC1895E9, 0dBFB3823B180754AF;
	fma.rn.f64 	%fd41774, %fd41773, %fd41759, 0d3FB11E52CC2F79AE;
	fma.rn.f64 	%fd41775, %fd41774, %fd41759, 0dBF924EAF3526861B;
	fma.rn.f64 	%fd41776, %fd41775, %fd41759, 0d3F91DF02A31E6CB7;
	fma.rn.f64 	%fd41777, %fd41776, %fd41759, 0d3F847D18B0EEC6CC;
	fma.rn.f64 	%fd41778, %fd41777, %fd41759, 0d3F8D0AF961BA53B0;
	fma.rn.f64 	%fd41779, %fd41778, %fd41759, 0d3F91BF7734CF1C48;
	fma.rn.f64 	%fd41780, %fd41779, %fd41759, 0d3F96E91483144EF7;
	fma.rn.f64 	%fd41781, %fd41780, %fd41759, 0d3F9F1C6E0A4F9F81;
	fma.rn.f64 	%fd41782, %fd41781, %fd41759, 0d3FA6DB6DC27FA92B;
	fma.rn.f64 	%fd41783, %fd41782, %fd41759, 0d3FB333333320F91B;
	fma.rn.f64 	%fd41784, %fd41783, %fd41759, 0d3FC5555555555F4D;
	mul.f64 	%fd41785, %fd41759, %fd41784;
	mul.f64 	%fd41786, %fd41772, 0dC000000000000000;
	fma.rn.f64 	%fd41787, %fd41786, %fd41785, 0d3C91A62633145C07;
	add.f64 	%fd41788, %fd41786, 0d3FE921FB54442D18;
	add.f64 	%fd41789, %fd41788, %fd41787;
	add.f64 	%fd41790, %fd41789, 0d3FE921FB54442D18;
	copysign.f64 	%fd77459, %fd6312, %fd41790;
$L__BB0_4403:
	ld.param.u64 	%rd8039, [_Z8FitGrainPdPiS0_S_S_S0_S0_S_S_S_S_S_S_S_S_S_S_S_S__param_0];
	mul.f64 	%fd41805, %fd77459, 0d404CA5DC1A63C1F5;
	mul.lo.s32 	%r11077, %r18723, 7;
	mul.wide.u32 	%rd3490, %r11077, 8;
	add.s64 	%rd3491, %rd33, %rd3490;
	st.global.f64 	[%rd3491+40], %fd41805;
	cvta.to.global.u64 	%rd3492, %rd8039;
	ld.global.f64 	%fd6316, [%rd3492];
	mul.f64 	%fd6317, %fd41805, 0d3FA1DF46A2529D3A;
	abs.f64 	%fd6318, %fd6317;
	setp.neu.f64 	%p4301, %fd6318, 0d7FF0000000000000;
	@%p4301 bra 	$L__BB0_4405;
	mov.f64 	%fd41811, 0d0000000000000000;
	mul.rn.f64 	%fd77461, %fd6317, %fd41811;
	mov.pred 	%p9712, -1;
	bra.uni 	$L__BB0_4408;
$L__BB0_4405:
	mul.f64 	%fd41806, %fd6317, 0d3FE45F306DC9C883;
	cvt.rni.s32.f64 	%r18724, %fd41806;
	cvt.rn.f64.s32 	%fd41807, %r18724;
	fma.rn.f64 	%fd41808, %fd41807, 0dBFF921FB54442D18, %fd6317;
	fma.rn.f64 	%fd41809, %fd41807, 0dBC91A62633145C00, %fd41808;
	fma.rn.f64 	%fd77461, %fd41807, 0dB97B839A252049C0, %fd41809;
	setp.ltu.f64 	%p4302, %fd6318, 0d41E0000000000000;
	@%p4302 bra 	$L__BB0_4407;
	{ // callseq 553, 0
	.param .b64 param0;
	st.param.f64 	[param0], %fd6317;
	.param .align 16 .b8 retval0[16];
	call.uni (retval0), 
	__internal_trig_reduction_slowpathd, 
	(
	param0
	);
	ld.param.f64 	%fd77461, [retval0];
	ld.param.b32 	%r18724, [retval0+8];
	} // callseq 553
$L__BB0_4407:
	and.b32  	%r11079, %r18724, 1;
	setp.eq.b32 	%p4303, %r11079, 1;
	not.pred 	%p9712, %p4303;
$L__BB0_4408:
	mul.f64 	%fd41812, %fd77461, %fd77461;
	fma.rn.f64 	%fd41813, %fd41812, 0d3EE48DAC2799BCB9, 0dBEF9757C5B27EBB1;
	fma.rn.f64 	%fd41814, %fd41813, %fd41812, 0d3F0980E90FD91E04;
	fma.rn.f64 	%fd41815, %fd41814, %fd41812, 0dBEFAE2B0417D7E1D;
	fma.rn.f64 	%fd41816, %fd41815, %fd41812, 0d3F119F5341BFBA57;
	fma.rn.f64 	%fd41817, %fd41816, %fd41812, 0d3F15E791A00F6919;
	fma.rn.f64 	%fd41818, %fd41817, %fd41812, 0d3F2FF2E7FADEC73A;
	fma.rn.f64 	%fd41819, %fd41818, %fd41812, 0d3F434BC1B206DA62;
	fma.rn.f64 	%fd41820, %fd41819, %fd41812, 0d3F57DB18EF2F83F9;
	fma.rn.f64 	%fd41821, %fd41820, %fd41812, 0d3F6D6D2E7AE49FBC;
	fma.rn.f64 	%fd41822, %fd41821, %fd41812, 0d3F8226E3A816A776;
	fma.rn.f64 	%fd41823, %fd41822, %fd41812, 0d3F9664F485D25660;
	fma.rn.f64 	%fd41824, %fd41823, %fd41812, 0d3FABA1BA1BABF31D;
	fma.rn.f64 	%fd41825, %fd41824, %fd41812, 0d3FC11111111105D2;
	fma.rn.f64 	%fd41826, %fd41825, %fd41812, 0d3FD555555555555E;
	mul.f64 	%fd6324, %fd41812, %fd41826;
	fma.rn.f64 	%fd77462, %fd6324, %fd77461, %fd77461;
	@%p9712 bra 	$L__BB0_4410;
	fma.rn.f64 	%fd41827, %fd6324, %fd77461, %fd77461;
	sub.f64 	%fd41828, %fd41827, %fd77461;
	neg.f64 	%fd41829, %fd41828;
	fma.rn.f64 	%fd41830, %fd6324, %fd77461, %fd41829;
	rcp.approx.ftz.f64 	%fd41831, %fd41827;
	neg.f64 	%fd41832, %fd41827;
	fma.rn.f64 	%fd41833, %fd41832, %fd41831, 0d3FF0000000000000;
	fma.rn.f64 	%fd41834, %fd41833, %fd41833, %fd41833;
	fma.rn.f64 	%fd41835, %fd41834, %fd41831, %fd41831;
	neg.f64 	%fd41836, %fd41835;
	fma.rn.f64 	%fd41837, %fd41827, %fd41836, 0d3FF0000000000000;
	fma.rn.f64 	%fd41838, %fd41836, %fd41830, %fd41837;
	fma.rn.f64 	%fd77462, %fd41838, %fd41836, %fd41836;
$L__BB0_4410:
	ld.param.u64 	%rd8181, [_Z8FitGrainPdPiS0_S_S_S0_S0_S_S_S_S_S_S_S_S_S_S_S_S__param_2];
	mul.f64 	%fd41839, %fd6316, %fd77462;
	mul.lo.s32 	%r11080, %r18723, 7;
	mul.wide.u32 	%rd3493, %r11080, 8;
	add.s64 	%rd3494, %rd33, %rd3493;
	st.global.f64 	[%rd3494+48], %fd41839;
	add.s32 	%r18723, %r18723, 1;
	cvta.to.global.u64 	%rd3495, %rd8181;
	ld.global.u32 	%r2629, [%rd3495+4];
	setp.lt.s32 	%p4305, %r18723, %r2629;
	@%p4305 bra 	$L__BB0_4400;
	ld.global.f64 	%fd77425, [%rd32+720];
	ld.global.f64 	%fd77427, [%rd32+728];
	ld.global.f64 	%fd77429, [%rd32+736];
	setp.gt.s32 	%p9713, %r2629, 0;
$L__BB0_4412:
	mul.f64 	%fd6334, %fd77425, 0d3F91DF46A2529D3A;
	abs.f64 	%fd6335, %fd6334;
	setp.neu.f64 	%p4306, %fd6335, 0d7FF0000000000000;
	@%p4306 bra 	$L__BB0_4414;
	mov.f64 	%fd41845, 0d0000000000000000;
	mul.rn.f64 	%fd77467, %fd6334, %fd41845;
	mov.b32 	%r18726, 1;
	bra.uni 	$L__BB0_4417;
$L__BB0_4414:
	mul.f64 	%fd41840, %fd6334, 0d3FE45F306DC9C883;
	cvt.rni.s32.f64 	%r18725, %fd41840;
	cvt.rn.f64.s32 	%fd41841, %r18725;
	fma.rn.f64 	%fd41842, %fd41841, 0dBFF921FB54442D18, %fd6334;
	fma.rn.f64 	%fd41843, %fd41841, 0dBC91A62633145C00, %fd41842;
	fma.rn.f64 	%fd77467, %fd41841, 0dB97B839A252049C0, %fd41843;
	setp.ltu.f64 	%p4307, %fd6335, 0d41E0000000000000;
	@%p4307 bra 	$L__BB0_4416;
	{ // callseq 554, 0
	.param .b64 param0;
	st.param.f64 	[param0], %fd6334;
	.param .align 16 .b8 retval0[16];
	call.uni (retval0), 
	__internal_trig_reduction_slowpathd, 
	(
	param0
	);
	ld.param.f64 	%fd77467, [retval0];
	ld.param.b32 	%r18725, [retval0+8];
	} // callseq 554
$L__BB0_4416:
	add.s32 	%r18726, %r18725, 1;
$L__BB0_4417:
	shl.b32 	%r11083, %r18726, 6;
	cvt.u64.u32 	%rd3496, %r11083;
	and.b64  	%rd3497, %rd3496, 64;
	mov.u64 	%rd3498, __cudart_sin_cos_coeffs;
	add.s64 	%rd3499, %rd3498, %rd3497;
	mul.rn.f64 	%fd41846, %fd77467, %fd77467;
	and.b32  	%r11084, %r18726, 1;
	setp.eq.b32 	%p4308, %r11084, 1;
	selp.f64 	%fd41847, 0dBDA8FF8320FD8164, 0d3DE5DB65F9785EBA, %p4308;
	ld.global.nc.v2.f64 	{%fd41848, %fd41849}, [%rd3499];
	fma.rn.f64 	%fd41850, %fd41847, %fd41846, %fd41848;
	fma.rn.f64 	%fd41851, %fd41850, %fd41846, %fd41849;
	ld.global.nc.v2.f64 	{%fd41852, %fd41853}, [%rd3499+16];
	fma.rn.f64 	%fd41854, %fd41851, %fd41846, %fd41852;
	fma.rn.f64 	%fd41855, %fd41854, %fd41846, %fd41853;
	ld.global.nc.v2.f64 	{%fd41856, %fd41857}, [%rd3499+32];
	fma.rn.f64 	%fd41858, %fd41855, %fd41846, %fd41856;
	fma.rn.f64 	%fd41859, %fd41858, %fd41846, %fd41857;
	fma.rn.f64 	%fd41860, %fd41859, %fd77467, %fd77467;
	fma.rn.f64 	%fd41861, %fd41859, %fd41846, 0d3FF0000000000000;
	selp.f64 	%fd41862, %fd41861, %fd41860, %p4308;
	and.b32  	%r11085, %r18726, 2;
	setp.eq.s32 	%p4309, %r11085, 0;
	mov.f64 	%fd41863, 0d0000000000000000;
	sub.f64 	%fd41864, %fd41863, %fd41862;
	selp.f64 	%fd6341, %fd41862, %fd41864, %p4309;
	mul.f64 	%fd6342, %fd77427, 0d3F91DF46A2529D3A;
	abs.f64 	%fd6343, %fd6342;
	setp.neu.f64 	%p4310, %fd6343, 0d7FF0000000000000;
	@%p4310 bra 	$L__BB0_4419;
	mov.f64 	%fd41870, 0d0000000000000000;
	mul.rn.f64 	%fd77469, %fd6342, %fd41870;
	mov.b32 	%r18728, 1;
	bra.uni 	$L__BB0_4422;
$L__BB0_4419:
	mul.f64 	%fd41865, %fd6342, 0d3FE45F306DC9C883;
	cvt.rni.s32.f64 	%r18727, %fd41865;
	cvt.rn.f64.s32 	%fd41866, %r18727;
	fma.rn.f64 	%fd41867, %fd41866, 0dBFF921FB54442D18, %fd6342;
	fma.rn.f64 	%fd41868, %fd41866, 0dBC91A62633145C00, %fd41867;
	fma.rn.f64 	%fd77469, %fd41866, 0dB97B839A252049C0, %fd41868;
	setp.ltu.f64 	%p4311, %fd6343, 0d41E0000000000000;
	@%p4311 bra 	$L__BB0_4421;
	{ // callseq 555, 0
	.param .b64 param0;
	st.param.f64 	[param0], %fd6342;
	.param .align 16 .b8 retval0[16];
	call.uni (retval0), 
	__internal_trig_reduction_slowpathd, 
	(
	param0
	);
	ld.param.f64 	%fd77469, [retval0];
	ld.param.b32 	%r18727, [retval0+8];
	} // callseq 555
$L__BB0_4421:
	add.s32 	%r18728, %r18727, 1;
$L__BB0_4422:
	shl.b32 	%r11088, %r18728, 6;
	cvt.u64.u32 	%rd3500, %r11088;
	and.b64  	%rd3501, %rd3500, 64;
	mov.u64 	%rd3502, __cudart_sin_cos_coeffs;
	add.s64 	%rd3503, %rd3502, %rd3501;
	mul.rn.f64 	%fd41871, %fd77469, %fd77469;
	and.b32  	%r11089, %r18728, 1;
	setp.eq.b32 	%p4312, %r11089, 1;
	selp.f64 	%fd41872, 0dBDA8FF8320FD8164, 0d3DE5DB65F9785EBA, %p4312;
	ld.global.nc.v2.f64 	{%fd41873, %fd41874}, [%rd3503];
	fma.rn.f64 	%fd41875, %fd41872, %fd41871, %fd41873;
	fma.rn.f64 	%fd41876, %fd41875, %fd41871, %fd41874;
	ld.global.nc.v2.f64 	{%fd41877, %fd41878}, [%rd3503+16];
	fma.rn.f64 	%fd41879, %fd41876, %fd41871, %fd41877;
	fma.rn.f64 	%fd41880, %fd41879, %fd41871, %fd41878;
	ld.global.nc.v2.f64 	{%fd41881, %fd41882}, [%rd3503+32];
	fma.rn.f64 	%fd41883, %fd41880, %fd41871, %fd41881;
	fma.rn.f64 	%fd41884, %fd41883, %fd41871, %fd41882;
	fma.rn.f64 	%fd41885, %fd41884, %fd77469, %fd77469;
	fma.rn.f64 	%fd41886, %fd41884, %fd41871, 0d3FF0000000000000;
	selp.f64 	%fd41887, %fd41886, %fd41885, %p4312;
	and.b32  	%r11090, %r18728, 2;
	setp.eq.s32 	%p4313, %r11090, 0;
	mov.f64 	%fd41888, 0d0000000000000000;
	sub.f64 	%fd41889, %fd41888, %fd41887;
	selp.f64 	%fd6349, %fd41887, %fd41889, %p4313;
	mul.f64 	%fd6350, %fd77429, 0d3F91DF46A2529D3A;
	abs.f64 	%fd6351, %fd6350;
	setp.neu.f64 	%p4314, %fd6351, 0d7FF0000000000000;
	@%p4314 bra 	$L__BB0_4424;
	mov.f64 	%fd41895, 0d0000000000000000;
	mul.rn.f64 	%fd77471, %fd6350, %fd41895;
	mov.b32 	%r18730, 1;
	bra.uni 	$L__BB0_4427;
$L__BB0_4424:
	mul.f64 	%fd41890, %fd6350, 0d3FE45F306DC9C883;
	cvt.rni.s32.f64 	%r18729, %fd41890;
	cvt.rn.f64.s32 	%fd41891, %r18729;
	fma.rn.f64 	%fd41892, %fd41891, 0dBFF921FB54442D18, %fd6350;
	fma.rn.f64 	%fd41893, %fd41891, 0dBC91A62633145C00, %fd41892;
	fma.rn.f64 	%fd77471, %fd41891, 0dB97B839A252049C0, %fd41893;
	setp.ltu.f64 	%p4315, %fd6351, 0d41E0000000000000;
	@%p4315 bra 	$L__BB0_4426;
	{ // callseq 556, 0
	.param .b64 param0;
	st.param.f64 	[param0], %fd6350;
	.param .align 16 .b8 retval0[16];
	call.uni (retval0), 
	__internal_trig_reduction_slowpathd, 
	(
	param0
	);
	ld.param.f64 	%fd77471, [retval0];
	ld.param.b32 	%r18729, [retval0+8];
	} // callseq 556
$L__BB0_4426:
	add.s32 	%r18730, %r18729, 1;
$L__BB0_4427:
	shl.b32 	%r11093, %r18730, 6;
	cvt.u64.u32 	%rd3504, %r11093;
	and.b64  	%rd3505, %rd3504, 64;
	mov.u64 	%rd3506, __cudart_sin_cos_coeffs;
	add.s64 	%rd3507, %rd3506, %rd3505;
	mul.rn.f64 	%fd41896, %fd77471, %fd77471;
	and.b32  	%r11094, %r18730, 1;
	setp.eq.b32 	%p4317, %r11094, 1;
	selp.f64 	%fd41897, 0dBDA8FF8320FD8164, 0d3DE5DB65F9785EBA, %p4317;
	ld.global.nc.v2.f64 	{%fd41898, %fd41899}, [%rd3507];
	fma.rn.f64 	%fd41900, %fd41897, %fd41896, %fd41898;
	fma.rn.f64 	%fd41901, %fd41900, %fd41896, %fd41899;
	ld.global.nc.v2.f64 	{%fd41902, %fd41903}, [%rd3507+16];
	fma.rn.f64 	%fd41904, %fd41901, %fd41896, %fd41902;
	fma.rn.f64 	%fd41905, %fd41904, %fd41896, %fd41903;
	ld.global.nc.v2.f64 	{%fd41906, %fd41907}, [%rd3507+32];
	fma.rn.f64 	%fd41908, %fd41905, %fd41896, %fd41906;
	fma.rn.f64 	%fd41909, %fd41908, %fd41896, %fd41907;
	fma.rn.f64 	%fd41910, %fd41909, %fd77471, %fd77471;
	fma.rn.f64 	%fd41911, %fd41909, %fd41896, 0d3FF0000000000000;
	selp.f64 	%fd41912, %fd41911, %fd41910, %p4317;
	and.b32  	%r11095, %r18730, 2;
	setp.eq.s32 	%p4318, %r11095, 0;
	mov.f64 	%fd41913, 0d0000000000000000;
	sub.f64 	%fd41914, %fd41913, %fd41912;
	selp.f64 	%fd6357, %fd41912, %fd41914, %p4318;
	@%p4306 bra 	$L__BB0_4429;
	mov.f64 	%fd41920, 0d0000000000000000;
	mul.rn.f64 	%fd77472, %fd6334, %fd41920;
	mov.b32 	%r18731, 0;
	bra.uni 	$L__BB0_4431;
$L__BB0_4429:
	mul.f64 	%fd41915, %fd6334, 0d3FE45F306DC9C883;
	cvt.rni.s32.f64 	%r18731, %fd41915;
	cvt.rn.f64.s32 	%fd41916, %r18731;
	fma.rn.f64 	%fd41917, %fd41916, 0dBFF921FB54442D18, %fd6334;
	fma.rn.f64 	%fd41918, %fd41916, 0dBC91A62633145C00, %fd41917;
	fma.rn.f64 	%fd77472, %fd41916, 0dB97B839A252049C0, %fd41918;
	setp.ltu.f64 	%p4319, %fd6335, 0d41E0000000000000;
	@%p4319 bra 	$L__BB0_4431;
	{ // callseq 557, 0
	.param .b64 param0;
	st.param.f64 	[param0], %fd6334;
	.param .align 16 .b8 retval0[16];
	call.uni (retval0), 
	__internal_trig_reduction_slowpathd, 
	(
	param0
	);
	ld.param.f64 	%fd77472, [retval0];
	ld.param.b32 	%r18731, [retval0+8];
	} // callseq 557
$L__BB0_4431:
	shl.b32 	%r11098, %r18731, 6;
	cvt.u64.u32 	%rd3508, %r11098;
	and.b64  	%rd3509, %rd3508, 64;
	mov.u64 	%rd3510, __cudart_sin_cos_coeffs;
	add.s64 	%rd3511, %rd3510, %rd3509;
	mul.rn.f64 	%fd41921, %fd77472, %fd77472;
	and.b32  	%r11099, %r18731, 1;
	setp.eq.b32 	%p4321, %r11099, 1;
	selp.f64 	%fd41922, 0dBDA8FF8320FD8164, 0d3DE5DB65F9785EBA, %p4321;
	ld.global.nc.v2.f64 	{%fd41923, %fd41924}, [%rd3511];
	fma.rn.f64 	%fd41925, %fd41922, %fd41921, %fd41923;
	fma.rn.f64 	%fd41926, %fd41925, %fd41921, %fd41924;
	ld.global.nc.v2.f64 	{%fd41927, %fd41928}, [%rd3511+16];
	fma.rn.f64 	%fd41929, %fd41926, %fd41921, %fd41927;
	fma.rn.f64 	%fd41930, %fd41929, %fd41921, %fd41928;
	ld.global.nc.v2.f64 	{%fd41931, %fd41932}, [%rd3511+32];
	fma.rn.f64 	%fd41933, %fd41930, %fd41921, %fd41931;
	fma.rn.f64 	%fd41934, %fd41933, %fd41921, %fd41932;
	fma.rn.f64 	%fd41935, %fd41934, %fd77472, %fd77472;
	fma.rn.f64 	%fd41936, %fd41934, %fd41921, 0d3FF0000000000000;
	selp.f64 	%fd41937, %fd41936, %fd41935, %p4321;
	and.b32  	%r11100, %r18731, 2;
	setp.eq.s32 	%p4322, %r11100, 0;
	mov.f64 	%fd41938, 0d0000000000000000;
	sub.f64 	%fd41939, %fd41938, %fd41937;
	selp.f64 	%fd6362, %fd41937, %fd41939, %p4322;
	@%p4310 bra 	$L__BB0_4433;
	mov.f64 	%fd41945, 0d0000000000000000;
	mul.rn.f64 	%fd77473, %fd6342, %fd41945;
	mov.b32 	%r18732, 0;
	bra.uni 	$L__BB0_4435;
$L__BB0_4433:
	mul.f64 	%fd41940, %fd6342, 0d3FE45F306DC9C883;
	cvt.rni.s32.f64 	%r18732, %fd41940;
	cvt.rn.f64.s32 	%fd41941, %r18732;
	fma.rn.f64 	%fd41942, %fd41941, 0dBFF921FB54442D18, %fd6342;
	fma.rn.f64 	%fd41943, %fd41941, 0dBC91A62633145C00, %fd41942;
	fma.rn.f64 	%fd77473, %fd41941, 0dB97B839A252049C0, %fd41943;
	setp.ltu.f64 	%p4323, %fd6343, 0d41E0000000000000;
	@%p4323 bra 	$L__BB0_4435;
	{ // callseq 558, 0
	.param .b64 param0;
	st.param.f64 	[param0], %fd6342;
	.param .align 16 .b8 retval0[16];
	call.uni (retval0), 
	__internal_trig_reduction_slowpathd, 
	(
	param0
	);
	ld.param.f64 	%fd77473, [retval0];
	ld.param.b32 	%r18732, [retval0+8];
	} // callseq 558
$L__BB0_4435:
	shl.b32 	%r11103, %r18732, 6;
	cvt.u64.u32 	%rd3512, %r11103;
	and.b64  	%rd3513, %rd3512, 64;
	mov.u64 	%rd3514, __cudart_sin_cos_coeffs;
	add.s64 	%rd3515, %rd3514, %rd3513;
	mul.rn.f64 	%fd41946, %fd77473, %fd77473;
	and.b32  	%r11104, %r18732, 1;
	setp.eq.b32 	%p4325, %r11104, 1;
	selp.f64 	%fd41947, 0dBDA8FF8320FD8164, 0d3DE5DB65F9785EBA, %p4325;
	ld.global.nc.v2.f64 	{%fd41948, %fd41949}, [%rd3515];
	fma.rn.f64 	%fd41950, %fd41947, %fd41946, %fd41948;
	fma.rn.f64 	%fd41951, %fd41950, %fd41946, %fd41949;
	ld.global.nc.v2.f64 	{%fd41952, %fd41953}, [%rd3515+16];
	fma.rn.f64 	%fd41954, %fd41951, %fd41946, %fd41952;
	fma.rn.f64 	%fd41955, %fd41954, %fd41946, %fd41953;
	ld.global.nc.v2.f64 	{%fd41956, %fd41957}, [%rd3515+32];
	fma.rn.f64 	%fd41958, %fd41955, %fd41946, %fd41956;
	fma.rn.f64 	%fd41959, %fd41958, %fd41946, %fd41957;
	fma.rn.f64 	%fd41960, %fd41959, %fd77473, %fd77473;
	fma.rn.f64 	%fd41961, %fd41959, %fd41946, 0d3FF0000000000000;
	selp.f64 	%fd41962, %fd41961, %fd41960, %p4325;
	and.b32  	%r11105, %r18732, 2;
	setp.eq.s32 	%p4326, %r11105, 0;
	mov.f64 	%fd41963, 0d0000000000000000;
	sub.f64 	%fd41964, %fd41963, %fd41962;
	selp.f64 	%fd6367, %fd41962, %fd41964, %p4326;
	@%p4314 bra 	$L__BB0_4437;
	mov.f64 	%fd41970, 0d0000000000000000;
	mul.rn.f64 	%fd77474, %fd6350, %fd41970;
	mov.b32 	%r18733, 0;
	bra.uni 	$L__BB0_4439;
$L__BB0_4437:
	mul.f64 	%fd41965, %fd6350, 0d3FE45F306DC9C883;
	cvt.rni.s32.f64 	%r18733, %fd41965;
	cvt.rn.f64.s32 	%fd41966, %r18733;
	fma.rn.f64 	%fd41967, %fd41966, 0dBFF921FB54442D18, %fd6350;
	fma.rn.f64 	%fd41968, %fd41966, 0dBC91A62633145C00, %fd41967;
	fma.rn.f64 	%fd77474, %fd41966, 0dB97B839A252049C0, %fd41968;
	setp.ltu.f64 	%p4327, %fd6351, 0d41E0000000000000;
	@%p4327 bra 	$L__BB0_4439;
	{ // callseq 559, 0
	.param .b64 param0;
	st.param.f64 	[param0], %fd6350;
	.param .align 16 .b8 retval0[16];
	call.uni (retval0), 
	__internal_trig_reduction_slowpathd, 
	(
	param0
	);
	ld.param.f64 	%fd77474, [retval0];
	ld.param.b32 	%r18733, [retval0+8];
	} // callseq 559
$L__BB0_4439:
	ld.param.u64 	%rd8129, [_Z8FitGrainPdPiS0_S_S_S0_S0_S_S_S_S_S_S_S_S_S_S_S_S__param_1];
	ld.param.u64 	%rd8040, [_Z8FitGrainPdPiS0_S_S_S0_S0_S_S_S_S_S_S_S_S_S_S_S_S__param_0];
	shl.b32 	%r11109, %r18733, 6;
	cvt.u64.u32 	%rd3516, %r11109;
	and.b64  	%rd3517, %rd3516, 64;
	mov.u64 	%rd3518, __cudart_sin_cos_coeffs;
	add.s64 	%rd3519, %rd3518, %rd3517;
	mul.rn.f64 	%fd41971, %fd77474, %fd77474;
	and.b32  	%r11110, %r18733, 1;
	setp.eq.b32 	%p4328, %r11110, 1;
	selp.f64 	%fd41972, 0dBDA8FF8320FD8164, 0d3DE5DB65F9785EBA, %p4328;
	ld.global.nc.v2.f64 	{%fd41973, %fd41974}, [%rd3519];
	fma.rn.f64 	%fd41975, %fd41972, %fd41971, %fd41973;
	fma.rn.f64 	%fd41976, %fd41975, %fd41971, %fd41974;
	ld.global.nc.v2.f64 	{%fd41977, %fd41978}, [%rd3519+16];
	fma.rn.f64 	%fd41979, %fd41976, %fd41971, %fd41977;
	fma.rn.f64 	%fd41980, %fd41979, %fd41971, %fd41978;
	ld.global.nc.v2.f64 	{%fd41981, %fd41982}, [%rd3519+32];
	fma.rn.f64 	%fd41983, %fd41980, %fd41971, %fd41981;
	fma.rn.f64 	%fd41984, %fd41983, %fd41971, %fd41982;
	fma.rn.f64 	%fd41985, %fd41984, %fd77474, %fd77474;
	fma.rn.f64 	%fd41986, %fd41984, %fd41971, 0d3FF0000000000000;
	selp.f64 	%fd41987, %fd41986, %fd41985, %p4328;
	and.b32  	%r11111, %r18733, 2;
	setp.eq.s32 	%p4329, %r11111, 0;
	mov.f64 	%fd41988, 0d0000000000000000;
	sub.f64 	%fd41989, %fd41988, %fd41987;
	selp.f64 	%fd6372, %fd41987, %fd41989, %p4329;
	mul.f64 	%fd41990, %fd6341, %fd6357;
	mul.f64 	%fd41991, %fd6349, %fd6372;
	mul.f64 	%fd41992, %fd6362, %fd41991;
	sub.f64 	%fd6373, %fd41990, %fd41992;
	mul.f64 	%fd41993, %fd6341, %fd41991;
	fma.rn.f64 	%fd6374, %fd6357, %fd6362, %fd41993;
	mul.f64 	%fd6375, %fd6357, %fd6367;
	cvta.to.global.u64 	%rd3520, %rd8129;
	ld.global.u32 	%r2654, [%rd3520+4];
	cvta.to.global.u64 	%rd3521, %rd8040;
	ld.global.f64 	%fd6376, [%rd3521+4088];
	mov.b32 	%r18773, 0;
	not.pred 	%p4330, %p9713;
	@%p4330 bra 	$L__BB0_4587;
	mul.f64 	%fd6377, %fd6367, %fd6372;
	neg.f64 	%fd41994, %fd6367;
	mul.f64 	%fd6378, %fd6341, %fd41994;
	mul.f64 	%fd41995, %fd6362, %fd6372;
	mul.f64 	%fd41996, %fd6349, %fd6357;
	mul.f64 	%fd41997, %fd6341, %fd41996;
	sub.f64 	%fd6379, %fd41997, %fd41995;
	mul.f64 	%fd6380, %fd6362, %fd6367;
	mul.f64 	%fd41998, %fd6341, %fd6372;
	neg.f64 	%fd41999, %fd6357;
	mul.f64 	%fd42000, %fd6349, %fd41999;
	mul.f64 	%fd42001, %fd42000, %fd6362;
	sub.f64 	%fd6381, %fd42001, %fd41998;
	mov.b32 	%r18734, 0;
	mov.u32 	%r18773, %r18734;
$L__BB0_4441:
	mul.lo.s32 	%r11114, %r18734, 7;
	mul.wide.u32 	%rd3522, %r11114, 8;
	add.s64 	%rd3523, %rd33, %rd3522;
	ld.global.f64 	%fd42002, [%rd3523+16];
	ld.global.f64 	%fd42003, [%rd3523+8];
	ld.global.f64 	%fd42004, [%rd3523];
	mul.f64 	%fd42005, %fd42003, %fd6381;
	fma.rn.f64 	%fd42006, %fd42004, %fd6373, %fd42005;
	fma.rn.f64 	%fd6384, %fd42002, %fd6380, %fd42006;
	mul.f64 	%fd42007, %fd42003, %fd6379;
	fma.rn.f64 	%fd42008, %fd42004, %fd6374, %fd42007;
	fma.rn.f64 	%fd6385, %fd42002, %fd6378, %fd42008;
	mul.f64 	%fd42009, %fd42003, %fd6375;
	fma.rn.f64 	%fd42010, %fd42004, %fd6377, %fd42009;
	fma.rn.f64 	%fd6386, %fd42002, %fd6349, %fd42010;
	ld.global.f64 	%fd42011, [%rd3523+40];
	mul.f64 	%fd42012, %fd6385, %fd6385;
	fma.rn.f64 	%fd42013, %fd6384, %fd6384, %fd42012;
	fma.rn.f64 	%fd42014, %fd6386, %fd6386, %fd42013;
	sqrt.rn.f64 	%fd6387, %fd42014;
	mul.f64 	%fd6388, %fd42011, 0d3F91DF46A2529D3A;
	abs.f64 	%fd6389, %fd6388;
	setp.neu.f64 	%p4331, %fd6389, 0d7FF0000000000000;
	@%p4331 bra 	$L__BB0_4443;
	mov.f64 	%fd42020, 0d0000000000000000;
	mul.rn.f64 	%fd77477, %fd6388, %fd42020;
	mov.b32 	%r18737, 0;
	bra.uni 	$L__BB0_4445;
$L__BB0_4443:
	mul.f64 	%fd42015, %fd6388, 0d3FE45F306DC9C883;
	cvt.rni.s32.f64 	%r18737, %fd42015;
	cvt.rn.f64.s32 	%fd42016, %r18737;
	fma.rn.f64 	%fd42017, %fd42016, 0dBFF921FB54442D18, %fd6388;
	fma.rn.f64 	%fd42018, %fd42016, 0dBC91A62633145C00, %fd42017;
	fma.rn.f64 	%fd77477, %fd42016, 0dB97B839A252049C0, %fd42018;
	setp.ltu.f64 	%p4332, %fd6389, 0d41E0000000000000;
	@%p4332 bra 	$L__BB0_4445;
	{ // callseq 560, 0
	.param .b64 param0;
	st.param.f64 	[param0], %fd6388;
	.param .align 16 .b8 retval0[16];
	call.uni (retval0), 
	__internal_trig_reduction_slowpathd, 
	(
	param0
	);
	ld.param.f64 	%fd77477, [retval0];
	ld.param.b32 	%r18737, [retval0+8];
	} // callseq 560
$L__BB0_4445:
	shl.b32 	%r11117, %r18737, 6;
	cvt.u64.u32 	%rd3524, %r11117;
	and.b64  	%rd3525, %rd3524, 64;
	mov.u64 	%rd3526, __cudart_sin_cos_coeffs;
	add.s64 	%rd3527, %rd3526, %rd3525;
	mul.rn.f64 	%fd42021, %fd77477, %fd77477;
	and.b32  	%r11118, %r18737, 1;
	setp.eq.b32 	%p4333, %r11118, 1;
	selp.f64 	%fd42022, 0dBDA8FF8320FD8164, 0d3DE5DB65F9785EBA, %p4333;
	ld.global.nc.v2.f64 	{%fd42023, %fd42024}, [%rd3527];
	fma.rn.f64 	%fd42025, %fd42022, %fd42021, %fd42023;
	fma.rn.f64 	%fd42026, %fd42025, %fd42021, %fd42024;
	ld.global.nc.v2.f64 	{%fd42027, %fd42028}, [%rd3527+16];
	fma.rn.f64 	%fd42029, %fd42026, %fd42021, %fd42027;
	fma.rn.f64 	%fd42030, %fd42029, %fd42021, %fd42028;
	ld.global.nc.v2.f64 	{%fd42031, %fd42032}, [%rd3527+32];
	fma.rn.f64 	%fd42033, %fd42030, %fd42021, %fd42031;
	fma.rn.f64 	%fd42034, %fd42033, %fd42021, %fd42032;
	fma.rn.f64 	%fd42035, %fd42034, %fd77477, %fd77477;
	fma.rn.f64 	%fd42036, %fd42034, %fd42021, 0d3FF0000000000000;
	selp.f64 	%fd42037, %fd42036, %fd42035, %p4333;
	and.b32  	%r11119, %r18737, 2;
	setp.eq.s32 	%p4334, %r11119, 0;
	mov.f64 	%fd42038, 0d0000000000000000;
	sub.f64 	%fd42039, %fd42038, %fd42037;
	selp.f64 	%fd42040, %fd42037, %fd42039, %p4334;
	mul.f64 	%fd6394, %fd6387, %fd42040;
	abs.f64 	%fd42041, %fd6385;
	setp.geu.f64 	%p4335, %fd42041, 0d3F1A36E2EB1C432D;
	@%p4335 bra 	$L__BB0_4454;
	setp.eq.f64 	%p4383, %fd6384, 0d0000000000000000;
	mov.b32 	%r18751, 0;
	@%p4383 bra 	$L__BB0_4509;
	neg.f64 	%fd42403, %fd6394;
	div.rn.f64 	%fd6395, %fd42403, %fd6384;
	abs.f64 	%fd6396, %fd6395;
	setp.gtu.f64 	%p4384, %fd6396, 0d3FF0000000000000;
	@%p4384 bra 	$L__BB0_4509;
	{
	.reg .b32 %temp; 
	mov.b64 	{%temp, %r2661}, %fd6395;
	}
	{
	.reg .b32 %temp; 
	mov.b64 	{%temp, %r11186}, %fd6396;
	}
	setp.gt.s32 	%p4385, %r11186, 1071801957;
	@%p4385 bra 	$L__BB0_4452;
	mul.f64 	%fd42444, %fd6395, %fd6395;
	fma.rn.f64 	%fd42445, %fd42444, 0d3FB0066BDC1895E9, 0dBFB3823B180754AF;
	fma.rn.f64 	%fd42446, %fd42445, %fd42444, 0d3FB11E52CC2F79AE;
	fma.rn.f64 	%fd42447, %fd42446, %fd42444, 0dBF924EAF3526861B;
	fma.rn.f64 	%fd42448, %fd42447, %fd42444, 0d3F91DF02A31E6CB7;
	fma.rn.f64 	%fd42449, %fd42448, %fd42444, 0d3F847D18B0EEC6CC;
	fma.rn.f64 	%fd42450, %fd42449, %fd42444, 0d3F8D0AF961BA53B0;
	fma.rn.f64 	%fd42451, %fd42450, %fd42444, 0d3F91BF7734CF1C48;
	fma.rn.f64 	%fd42452, %fd42451, %fd42444, 0d3F96E91483144EF7;
	fma.rn.f64 	%fd42453, %fd42452, %fd42444, 0d3F9F1C6E0A4F9F81;
	fma.rn.f64 	%fd42454, %fd42453, %fd42444, 0d3FA6DB6DC27FA92B;
	fma.rn.f64 	%fd42455, %fd42454, %fd42444, 0d3FB333333320F91B;
	fma.rn.f64 	%fd42456, %fd42455, %fd42444, 0d3FC5555555555F4D;
	mul.f64 	%fd42457, %fd42444, %fd42456;
	fma.rn.f64 	%fd6397, %fd42457, %fd6396, %fd6396;
	setp.gt.s32 	%p4389, %r2661, -1;
	@%p4389 bra 	$L__BB0_4451;
	mov.f64 	%fd42462, 0d3C91A62633145C07;
	add.rn.f64 	%fd42463, %fd6397, %fd42462;
	mov.f64 	%fd42464, 0d3FF921FB54442D18;
	add.rn.f64 	%fd77478, %fd42464, %fd42463;
	bra.uni 	$L__BB0_4453;
$L__BB0_4451:
	mov.f64 	%fd42458, 0dBC91A62633145C07;
	add.rn.f64 	%fd42459, %fd6397, %fd42458;
	neg.f64 	%fd42460, %fd42459;
	mov.f64 	%fd42461, 0d3FF921FB54442D18;
	add.rn.f64 	%fd77478, %fd42461, %fd42460;
	bra.uni 	$L__BB0_4453;
$L__BB0_4452:
	mov.f64 	%fd42404, 0d3FF0000000000000;
	sub.f64 	%fd42405, %fd42404, %fd6396;
	{
	.reg .b32 %temp; 
	mov.b64 	{%r11187, %temp}, %fd42405;
	}
	{
	.reg .b32 %temp; 
	mov.b64 	{%temp, %r11188}, %fd42405;
	}
	add.s32 	%r11189, %r11188, -1048576;
	mov.b64 	%fd42406, {%r11187, %r11189};
	rsqrt.approx.ftz.f64 	%fd42407, %fd42406;
	{
	.reg .b32 %temp; 
	mov.b64 	{%r11190, %temp}, %fd42407;
	}
	{
	.reg .b32 %temp; 
	mov.b64 	{%temp, %r11191}, %fd42407;
	}
	add.s32 	%r11192, %r11191, -1048576;
	mov.b64 	%fd42408, {%r11190, %r11192};
	mul.f64 	%fd42409, %fd42406, %fd42407;
	neg.f64 	%fd42410, %fd42409;
	fma.rn.f64 	%fd42411, %fd42409, %fd42410, %fd42406;
	fma.rn.f64 	%fd42412, %fd42411, %fd42408, %fd42409;
	neg.f64 	%fd42413, %fd42412;
	fma.rn.f64 	%fd42414, %fd42407, %fd42413, 0d3FF0000000000000;
	fma.rn.f64 	%fd42415, %fd42414, %fd42408, %fd42408;
	fma.rn.f64 	%fd42416, %fd42412, %fd42413, %fd42406;
	fma.rn.f64 	%fd42417, %fd42416, %fd42415, %fd42412;
	{
	.reg .b32 %temp; 
	mov.b64 	{%r11193, %temp}, %fd42417;
	}
	{
	.reg .b32 %temp; 
	mov.b64 	{%temp, %r11194}, %fd42417;
	}
	add.s32 	%r11195, %r11194, 1048576;
	mov.b64 	%fd42418, {%r11193, %r11195};
	fma.rn.f64 	%fd42419, %fd42405, 0d3EC715B371155F70, 0dBEBAC2FE66FAAC4B;
	fma.rn.f64 	%fd42420, %fd42419, %fd42405, 0d3ED9A9B88EFCD9B8;
	fma.rn.f64 	%fd42421, %fd42420, %fd42405, 0d3EDD0F40A8A0C4C3;
	fma.rn.f64 	%fd42422, %fd42421, %fd42405, 0d3EF46D4CFA9E0E1F;
	fma.rn.f64 	%fd42423, %fd42422, %fd42405, 0d3F079C168D1E2422;
	fma.rn.f64 	%fd42424, %fd42423, %fd42405, 0d3F1C9A88C3BCA540;
	fma.rn.f64 	%fd42425, %fd42424, %fd42405, 0d3F31C4E64BD476DF;
	fma.rn.f64 	%fd42426, %fd42425, %fd42405, 0d3F46E8BA60009C8F;
	fma.rn.f64 	%fd42427, %fd42426, %fd42405, 0d3F5F1C71C62B05A2;
	fma.rn.f64 	%fd42428, %fd42427, %fd42405, 0d3F76DB6DB6DC9F2C;
	fma.rn.f64 	%fd42429, %fd42428, %fd42405, 0d3F9333333333329C;
	fma.rn.f64 	%fd42430, %fd42429, %fd42405, 0d3FB5555555555555;
	setp.lt.s32 	%p4386, %r11188, 1;
	mov.f64 	%fd42431, 0d0000000000000000;
	mul.rn.f64 	%fd42432, %fd6396, %fd42431;
	mul.f64 	%fd42433, %fd42405, %fd42430;
	fma.rn.f64 	%fd42434, %fd42433, %fd42418, %fd42418;
	selp.f64 	%fd42435, %fd42432, %fd42434, %p4386;
	setp.lt.s32 	%p4387, %r11188, 0;
	mov.f64 	%fd42436, 0d7FF0000000000000;
	mul.rn.f64 	%fd42437, %fd42435, %fd42436;
	selp.f64 	%fd42438, %fd42437, %fd42435, %p4387;
	setp.lt.s32 	%p4388, %r2661, 0;
	mov.f64 	%fd42439, 0dBCA1A62633145C07;
	add.rn.f64 	%fd42440, %fd42438, %fd42439;
	neg.f64 	%fd42441, %fd42440;
	mov.f64 	%fd42442, 0d400921FB54442D18;
	add.rn.f64 	%fd42443, %fd42442, %fd42441;
	selp.f64 	%fd77478, %fd42443, %fd42438, %p4388;
$L__BB0_4453:
	mul.f64 	%fd42465, %fd77478, 0d404CA5DC1A63C1F5;
	neg.f64 	%fd42466, %fd42465;
	st.local.v2.f64 	[%rd12], {%fd42465, %fd42466};
	mov.b32 	%r18751, 2;
	bra.uni 	$L__BB0_4509;
$L__BB0_4454:
	mul.f64 	%fd42042, %fd6384, %fd6384;
	mul.f64 	%fd42043, %fd6385, %fd6385;
	div.rn.f64 	%fd42044, %fd42042, %fd42043;
	add.f64 	%fd6402, %fd42044, 0d3FF0000000000000;
	add.f64 	%fd42045, %fd6394, %fd6394;
	mul.f64 	%fd42046, %fd6384, %fd42045;
	div.rn.f64 	%fd6403, %fd42046, %fd42043;
	mul.f64 	%fd42047, %fd6394, %fd6394;
	div.rn.f64 	%fd42048, %fd42047, %fd42043;
	add.f64 	%fd42049, %fd42048, 0dBFF0000000000000;
	mul.f64 	%fd42050, %fd6402, 0dC010000000000000;
	mul.f64 	%fd42051, %fd42050, %fd42049;
	fma.rn.f64 	%fd6404, %fd6403, %fd6403, %fd42051;
	setp.ltu.f64 	%p4336, %fd6404, 0d0000000000000000;
	mov.b32 	%r18751, 0;
	@%p4336 bra 	$L__BB0_4509;
	sqrt.rn.f64 	%fd6405, %fd6404;
	sub.f64 	%fd42052, %fd6405, %fd6403;
	add.f64 	%fd6406, %fd6402, %fd6402;
	div.rn.f64 	%fd6407, %fd42052, %fd6406;
	abs.f64 	%fd6408, %fd6407;
	setp.gtu.f64 	%p4337, %fd6408, 0d3FF0000000000000;
	mov.b32 	%r18751, 0;
	@%p4337 bra 	$L__BB0_4482;
	{
	.reg .b32 %temp; 
	mov.b64 	{%temp, %r2662}, %fd6407;
	}
	{
	.reg .b32 %temp; 
	mov.b64 	{%temp, %r11122}, %fd6408;
	}
	setp.gt.s32 	%p4338, %r11122, 1071801957;
	@%p4338 bra 	$L__BB0_4460;
	mul.f64 	%fd42093, %fd6407, %fd6407;
	fma.rn.f64 	%fd42094, %fd42093, 0d3FB0066BDC1895E9, 0dBFB3823B180754AF;
	fma.rn.f64 	%fd42095, %fd42094, %fd42093, 0d3FB11E52CC2F79AE;
	fma.rn.f64 	%fd42096, %fd42095, %fd42093, 0dBF924EAF3526861B;
	fma.rn.f64 	%fd42097, %fd42096, %fd42093, 0d3F91DF02A31E6CB7;
	fma.rn.f64 	%fd42098, %fd42097, %fd42093, 0d3F847D18B0EEC6CC;
	fma.rn.f64 	%fd42099, %fd42098, %fd42093, 0d3F8D0AF961BA53B0;
	fma.rn.f64 	%fd42100, %fd42099, %fd42093, 0d3F91BF7734CF1C48;
	fma.rn.f64 	%fd42101, %fd42100, %fd42093, 0d3F96E91483144EF7;
	fma.rn.f64 	%fd42102, %fd42101, %fd42093, 0d3F9F1C6E0A4F9F81;
	fma.rn.f64 	%fd42103, %fd42102, %fd42093, 0d3FA6DB6DC27FA92B;
	fma.rn.f64 	%fd42104, %fd42103, %fd42093, 0d3FB333333320F91B;
	fma.rn.f64 	%fd42105, %fd42104, %fd42093, 0d3FC5555555555F4D;
	mul.f64 	%fd42106, %fd42093, %fd42105;
	fma.rn.f64 	%fd6409, %fd42106, %fd6408, %fd6408;
	setp.gt.s32 	%p4342, %r2662, -1;
	@%p4342 bra 	$L__BB0_4459;
	mov.f64 	%fd42111, 0d3C91A62633145C07;
	add.rn.f64 	%fd42112, %fd6409, %fd42111;
	mov.f64 	%fd42113, 0d3FF921FB54442D18;
	add.rn.f64 	%fd77479, %fd42113, %fd42112;
	bra.uni 	$L__BB0_4461;
$L__BB0_4459:
	mov.f64 	%fd42107, 0dBC91A62633145C07;
	add.rn.f64 	%fd42108, %fd6409, %fd42107;
	neg.f64 	%fd42109, %fd42108;
	mov.f64 	%fd42110, 0d3FF921FB54442D18;
	add.rn.f64 	%fd77479, %fd42110, %fd42109;
	bra.uni 	$L__BB0_4461;
$L__BB0_4460:
	mov.f64 	%fd42053, 0d3FF0000000000000;
	sub.f64 	%fd42054, %fd42053, %fd6408;
	{
	.reg .b32 %temp; 
	mov.b64 	{%r11123, %temp}, %fd42054;
	}
	{
	.reg .b32 %temp; 
	mov.b64 	{%temp, %r11124}, %fd42054;
	}
	add.s32 	%r11125, %r11124, -1048576;
	mov.b64 	%fd42055, {%r11123, %r11125};
	rsqrt.approx.ftz.f64 	%fd42056, %fd42055;
	{
	.reg .b32 %temp; 
	mov.b64 	{%r11126, %temp}, %fd42056;
	}
	{
	.reg .b32 %temp; 
	mov.b64 	{%temp, %r11127}, %fd42056;
	}
	add.s32 	%r11128, %r11127, -1048576;
	mov.b64 	%fd42057, {%r11126, %r11128};
	mul.f64 	%fd42058, %fd42055, %fd42056;
	neg.f64 	%fd42059, %fd42058;
	fma.rn.f64 	%fd42060, %fd42058, %fd42059, %fd42055;
	fma.rn.f64 	%fd42061, %fd42060, %fd42057, %fd42058;
	neg.f64 	%fd42062, %fd42061;
	fma.rn.f64 	%fd42063, %fd42056, %fd42062, 0d3FF0000000000000;
	fma.rn.f64 	%fd42064, %fd42063, %fd42057, %fd42057;
	fma.rn.f64 	%fd42065, %fd42061, %fd42062, %fd42055;
	fma.rn.f64 	%fd42066, %fd42065, %fd42064, %fd42061;
	{
	.reg .b32 %temp; 
	mov.b64 	{%r11129, %temp}, %fd42066;
	}
	{
	.reg .b32 %temp; 
	mov.b64 	{%temp, %r11130}, %fd42066;
	}
	add.s32 	%r11131, %r11130, 1048576;
	mov.b64 	%fd42067, {%r11129, %r11131};
	fma.rn.f64 	%fd42068, %fd42054, 0d3EC715B371155F70, 0dBEBAC2FE66FAAC4B;
	fma.rn.f64 	%fd42069, %fd42068, %fd42054, 0d3ED9A9B88EFCD9B8;
	fma.rn.f64 	%fd42070, %fd42069, %fd42054, 0d3EDD0F40A8A0C4C3;
	fma.rn.f64 	%fd42071, %fd42070, %fd42054, 0d3EF46D4CFA9E0E1F;
	fma.rn.f64 	%fd42072, %fd42071, %fd42054, 0d3F079C168D1E2422;
	fma.rn.f64 	%fd42073, %fd42072, %fd42054, 0d3F1C9A88C3BCA540;
	fma.rn.f64 	%fd42074, %fd42073, %fd42054, 0d3F31C4E64BD476DF;
	fma.rn.f64 	%fd42075, %fd42074, %fd42054, 0d3F46E8BA60009C8F;
	fma.rn.f64 	%fd42076, %fd42075, %fd42054, 0d3F5F1C71C62B05A2;
	fma.rn.f64 	%fd42077, %fd42076, %fd42054, 0d3F76DB6DB6DC9F2C;
	fma.rn.f64 	%fd42078, %fd42077, %fd42054, 0d3F9333333333329C;
	fma.rn.f64 	%fd42079, %fd42078, %fd42054, 0d3FB5555555555555;
	setp.lt.s32 	%p4339, %r11124, 1;
	mov.f64 	%fd42080, 0d0000000000000000;
	mul.rn.f64 	%fd42081, %fd6408, %fd42080;
	mul.f64 	%fd42082, %fd42054, %fd42079;
	fma.rn.f64 	%fd42083, %fd42082, %fd42067, %fd42067;
	selp.f64 	%fd42084, %fd42081, %fd42083, %p4339;
	setp.lt.s32 	%p4340, %r11124, 0;
	mov.f64 	%fd42085, 0d7FF0000000000000;
	mul.rn.f64 	%fd42086, %fd42084, %fd42085;
	selp.f64 	%fd42087, %fd42086, %fd42084, %p4340;
	setp.lt.s32 	%p4341, %r2662, 0;
	mov.f64 	%fd42088, 0dBCA1A62633145C07;
	add.rn.f64 	%fd42089, %fd42087, %fd42088;
	neg.f64 	%fd42090, %fd42089;
	mov.f64 	%fd42091, 0d400921FB54442D18;
	add.rn.f64 	%fd42092, %fd42091, %fd42090;
	selp.f64 	%fd77479, %fd42092, %fd42087, %p4341;
$L__BB0_4461:
	neg.f64 	%fd6414, %fd77479;
	abs.f64 	%fd6415, %fd77479;
	setp.neu.f64 	%p4343, %fd6415, 0d7FF0000000000000;
	@%p4343 bra 	$L__BB0_4463;
	mov.f64 	%fd42119, 0d0000000000000000;
	mul.rn.f64 	%fd77481, %fd77479, %fd42119;
	mov.b32 	%r18739, 1;
	bra.uni 	$L__BB0_4466;
$L__BB0_4463:
	mul.f64 	%fd42114, %fd77479, 0d3FE45F306DC9C883;
	cvt.rni.s32.f64 	%r18738, %fd42114;
	cvt.rn.f64.s32 	%fd42115, %r18738;
	fma.rn.f64 	%fd42116, %fd42115, 0dBFF921FB54442D18, %fd77479;
	fma.rn.f64 	%fd42117, %fd42115, 0dBC91A62633145C00, %fd42116;
	fma.rn.f64 	%fd77481, %fd42115, 0dB97B839A252049C0, %fd42117;
	setp.ltu.f64 	%p4344, %fd6415, 0d41E0000000000000;
	@%p4344 bra 	$L__BB0_4465;
	{ // callseq 561, 0
	.param .b64 param0;
	st.param.f64 	[param0], %fd77479;
	.param .align 16 .b8 retval0[16];
	call.uni (retval0), 
	__internal_trig_reduction_slowpathd, 
	(
	param0
	);
	ld.param.f64 	%fd77481, [retval0];
	ld.param.b32 	%r18738, [retval0+8];
	} // callseq 561
$L__BB0_4465:
	add.s32 	%r18739, %r18738, 1;
$L__BB0_4466:
	shl.b32 	%r11134, %r18739, 6;
	cvt.u64.u32 	%rd3528, %r11134;
	and.b64  	%rd3529, %rd3528, 64;
	mov.u64 	%rd3530, __cudart_sin_cos_coeffs;
	add.s64 	%rd3531, %rd3530, %rd3529;
	mul.rn.f64 	%fd42120, %fd77481, %fd77481;
	and.b32  	%r11135, %r18739, 1;
	setp.eq.b32 	%p4346, %r11135, 1;
	selp.f64 	%fd42121, 0dBDA8FF8320FD8164, 0d3DE5DB65F9785EBA, %p4346;
	ld.global.nc.v2.f64 	{%fd42122, %fd42123}, [%rd3531];
	fma.rn.f64 	%fd42124, %fd42121, %fd42120, %fd42122;
	fma.rn.f64 	%fd42125, %fd42124, %fd42120, %fd42123;
	ld.global.nc.v2.f64 	{%fd42126, %fd42127}, [%rd3531+16];
	fma.rn.f64 	%fd42128, %fd42125, %fd42120, %fd42126;
	fma.rn.f64 	%fd42129, %fd42128, %fd42120, %fd42127;
	ld.global.nc.v2.f64 	{%fd42130, %fd42131}, [%rd3531+32];
	fma.rn.f64 	%fd42132, %fd42129, %fd42120, %fd42130;
	fma.rn.f64 	%fd42133, %fd42132, %fd42120, %fd42131;
	fma.rn.f64 	%fd42134, %fd42133, %fd77481, %fd77481;
	fma.rn.f64 	%fd42135, %fd42133, %fd42120, 0d3FF0000000000000;
	selp.f64 	%fd42136, %fd42135, %fd42134, %p4346;
	and.b32  	%r11136, %r18739, 2;
	setp.eq.s32 	%p4347, %r11136, 0;
	mov.f64 	%fd42137, 0d0000000000000000;
	sub.f64 	%fd42138, %fd42137, %fd42136;
	selp.f64 	%fd6421, %fd42136, %fd42138, %p4347;
	@%p4343 bra 	$L__BB0_4468;
	mov.f64 	%fd42144, 0d0000000000000000;
	mul.rn.f64 	%fd77482, %fd77479, %fd42144;
	mov.b32 	%r18740, 0;
	bra.uni 	$L__BB0_4470;
$L__BB0_4468:
	mul.f64 	%fd42139, %fd77479, 0d3FE45F306DC9C883;
	cvt.rni.s32.f64 	%r18740, %fd42139;
	cvt.rn.f64.s32 	%fd42140, %r18740;
	fma.rn.f64 	%fd42141, %fd42140, 0dBFF921FB54442D18, %fd77479;
	fma.rn.f64 	%fd42142, %fd42140, 0dBC91A62633145C00, %fd42141;
	fma.rn.f64 	%fd77482, %fd42140, 0dB97B839A252049C0, %fd42142;
	setp.ltu.f64 	%p4348, %fd6415, 0d41E0000000000000;
	@%p4348 bra 	$L__BB0_4470;
	{ // callseq 562, 0
	.param .b64 param0;
	st.param.f64 	[param0], %fd77479;
	.param .align 16 .b8 retval0[16];
	call.uni (retval0), 
	__internal_trig_reduction_slowpathd, 
	(
	param0
	);
	ld.param.f64 	%fd77482, [retval0];
	ld.param.b32 	%r18740, [retval0+8];
	} // callseq 562
$L__BB0_4470:
	shl.b32 	%r11139, %r18740, 6;
	cvt.u64.u32 	%rd3532, %r11139;
	and.b64  	%rd3533, %rd3532, 64;
	mov.u64 	%rd3534, __cudart_sin_cos_coeffs;
	add.s64 	%rd3535, %rd3534, %rd3533;
	mul.rn.f64 	%fd42145, %fd77482, %fd77482;
	and.b32  	%r11140, %r18740, 1;
	setp.eq.b32 	%p4350, %r11140, 1;
	selp.f64 	%fd42146, 0dBDA8FF8320FD8164, 0d3DE5DB65F9785EBA, %p4350;
	ld.global.nc.v2.f64 	{%fd42147, %fd42148}, [%rd3535];
	fma.rn.f64 	%fd42149, %fd42146, %fd42145, %fd42147;
	fma.rn.f64 	%fd42150, %fd42149, %fd42145, %fd42148;
	ld.global.nc.v2.f64 	{%fd42151, %fd42152}, [%rd3535+16];
	fma.rn.f64 	%fd42153, %fd42150, %fd42145, %fd42151;
	fma.rn.f64 	%fd42154, %fd42153, %fd42145, %fd42152;
	ld.global.nc.v2.f64 	{%fd42155, %fd42156}, [%rd3535+32];
	fma.rn.f64 	%fd42157, %fd42154, %fd42145, %fd42155;
	fma.rn.f64 	%fd42158, %fd42157, %fd42145, %fd42156;
	fma.rn.f64 	%fd42159, %fd42158, %fd77482, %fd77482;
	fma.rn.f64 	%fd42160, %fd42158, %fd42145, 0d3FF0000000000000;
	selp.f64 	%fd42161, %fd42160, %fd42159, %p4350;
	and.b32  	%r11141, %r18740, 2;
	setp.eq.s32 	%p4351, %r11141, 0;
	mov.f64 	%fd42162, 0d0000000000000000;
	sub.f64 	%fd42163, %fd42162, %fd42161;
	selp.f64 	%fd42164, %fd42161, %fd42163, %p4351;
	mul.f64 	%fd42165, %fd6385, %fd42164;
	mul.f64 	%fd42166, %fd6384, %fd6421;
	sub.f64 	%fd42167, %fd42165, %fd42166;
	sub.f64 	%fd6426, %fd42167, %fd6394;
	@%p4343 bra 	$L__BB0_4472;
	mov.f64 	%fd42173, 0d0000000000000000;
	mul.rn.f64 	%fd77484, %fd6414, %fd42173;
	mov.b32 	%r18742, 1;
	bra.uni 	$L__BB0_4475;
$L__BB0_4472:
	mul.f64 	%fd42168, %fd77479, 0dBFE45F306DC9C883;
	cvt.rni.s32.f64 	%r18741, %fd42168;
	cvt.rn.f64.s32 	%fd42169, %r18741;
	fma.rn.f64 	%fd42170, %fd42169, 0dBFF921FB54442D18, %fd6414;
	fma.rn.f64 	%fd42171, %fd42169, 0dBC91A62633145C00, %fd42170;
	fma.rn.f64 	%fd77484, %fd42169, 0dB97B839A252049C0, %fd42171;
	setp.ltu.f64 	%p4352, %fd6415, 0d41E0000000000000;
	@%p4352 bra 	$L__BB0_4474;
	{ // callseq 563, 0
	.param .b64 param0;
	st.param.f64 	[param0], %fd6414;
	.param .align 16 .b8 retval0[16];
	call.uni (retval0), 
	__internal_trig_reduction_slowpathd, 
	(
	param0
	);
	ld.param.f64 	%fd77484, [retval0];
	ld.param.b32 	%r18741, [retval0+8];
	} // callseq 563
$L__BB0_4474:
	add.s32 	%r18742, %r18741, 1;
$L__BB0_4475:
	shl.b32 	%r11144, %r18742, 6;
	cvt.u64.u32 	%rd3536, %r11144;
	and.b64  	%rd3537, %rd3536, 64;
	mov.u64 	%rd3538, __cudart_sin_cos_coeffs;
	add.s64 	%rd3539, %rd3538, %rd3537;
	mul.rn.f64 	%fd42174, %fd77484, %fd77484;
	and.b32  	%r11145, %r18742, 1;
	setp.eq.b32 	%p4354, %r11145, 1;
	selp.f64 	%fd42175, 0dBDA8FF8320FD8164, 0d3DE5DB65F9785EBA, %p4354;
	ld.global.nc.v2.f64 	{%fd42176, %fd42177}, [%rd3539];
	fma.rn.f64 	%fd42178, %fd42175, %fd42174, %fd42176;
	fma.rn.f64 	%fd42179, %fd42178, %fd42174, %fd42177;
	ld.global.nc.v2.f64 	{%fd42180, %fd42181}, [%rd3539+16];
	fma.rn.f64 	%fd42182, %fd42179, %fd42174, %fd42180;
	fma.rn.f64 	%fd42183, %fd42182, %fd42174, %fd42181;
	ld.global.nc.v2.f64 	{%fd42184, %fd42185}, [%rd3539+32];
	fma.rn.f64 	%fd42186, %fd42183, %fd42174, %fd42184;
	fma.rn.f64 	%fd42187, %fd42186, %fd42174, %fd42185;
	fma.rn.f64 	%fd42188, %fd42187, %fd77484, %fd77484;
	fma.rn.f64 	%fd42189, %fd42187, %fd42174, 0d3FF0000000000000;
	selp.f64 	%fd42190, %fd42189, %fd42188, %p4354;
	and.b32  	%r11146, %r18742, 2;
	setp.eq.s32 	%p4355, %r11146, 0;
	mov.f64 	%fd42191, 0d0000000000000000;
	sub.f64 	%fd42192, %fd42191, %fd42190;
	selp.f64 	%fd6432, %fd42190, %fd42192, %p4355;
	@%p4343 bra 	$L__BB0_4477;
	mov.f64 	%fd42198, 0d0000000000000000;
	mul.rn.f64 	%fd77485, %fd6414, %fd42198;
	mov.b32 	%r18743, 0;
	bra.uni 	$L__BB0_4479;
$L__BB0_4477:
	mul.f64 	%fd42193, %fd77479, 0dBFE45F306DC9C883;
	cvt.rni.s32.f64 	%r18743, %fd42193;
	cvt.rn.f64.s32 	%fd42194, %r18743;
	fma.rn.f64 	%fd42195, %fd42194, 0dBFF921FB54442D18, %fd6414;
	fma.rn.f64 	%fd42196, %fd42194, 0dBC91A62633145C00, %fd42195;
	fma.rn.f64 	%fd77485, %fd42194, 0dB97B839A252049C0, %fd42196;
	setp.ltu.f64 	%p4356, %fd6415, 0d41E0000000000000;
	@%p4356 bra 	$L__BB0_4479;
	{ // callseq 564, 0
	.param .b64 param0;
	st.param.f64 	[param0], %fd6414;
	.param .align 16 .b8 retval0[16];
	call.uni (retval0), 
	__internal_trig_reduction_slowpathd, 
	(
	param0
	);
	ld.param.f64 	%fd77485, [retval0];
	ld.param.b32 	%r18743, [retval0+8];
	} // callseq 564
$L__BB0_4479:
	shl.b32 	%r11149, %r18743, 6;
	cvt.u64.u32 	%rd3540, %r11149;
	and.b64  	%rd3541, %rd3540, 64;
	mov.u64 	%rd3542, __cudart_sin_cos_coeffs;
	add.s64 	%rd3543, %rd3542, %rd3541;
	mul.rn.f64 	%fd42199, %fd77485, %fd77485;
	and.b32  	%r11150, %r18743, 1;
	setp.eq.b32 	%p4357, %r11150, 1;
	selp.f64 	%fd42200, 0dBDA8FF8320FD8164, 0d3DE5DB65F9785EBA, %p4357;
	ld.global.nc.v2.f64 	{%fd42201, %fd42202}, [%rd3543];
	fma.rn.f64 	%fd42203, %fd42200, %fd42199, %fd42201;
	fma.rn.f64 	%fd42204, %fd42203, %fd42199, %fd42202;
	ld.global.nc.v2.f64 	{%fd42205, %fd42206}, [%rd3543+16];
	fma.rn.f64 	%fd42207, %fd42204, %fd42199, %fd42205;
	fma.rn.f64 	%fd42208, %fd42207, %fd42199, %fd42206;
	ld.global.nc.v2.f64 	{%fd42209, %fd42210}, [%rd3543+32];
	fma.rn.f64 	%fd42211, %fd42208, %fd42199, %fd42209;
	fma.rn.f64 	%fd42212, %fd42211, %fd42199, %fd42210;
	fma.rn.f64 	%fd42213, %fd42212, %fd77485, %fd77485;
	fma.rn.f64 	%fd42214, %fd42212, %fd42199, 0d3FF0000000000000;
	selp.f64 	%fd42215, %fd42214, %fd42213, %p4357;
	and.b32  	%r11151, %r18743, 2;
	setp.eq.s32 	%p4358, %r11151, 0;
	mov.f64 	%fd42216, 0d0000000000000000;
	sub.f64 	%fd42217, %fd42216, %fd42215;
	selp.f64 	%fd42218, %fd42215, %fd42217, %p4358;
	mul.f64 	%fd42219, %fd6385, %fd42218;
	mul.f64 	%fd42220, %fd6384, %fd6432;
	sub.f64 	%fd42221, %fd42219, %fd42220;
	sub.f64 	%fd42222, %fd42221, %fd6394;
	abs.f64 	%fd42223, %fd42222;
	abs.f64 	%fd42224, %fd6426;
	setp.geu.f64 	%p4359, %fd42224, %fd42223;
	@%p4359 bra 	$L__BB0_4481;
	mul.f64 	%fd42226, %fd77479, 0d404CA5DC1A63C1F5;
	st.local.f64 	[%rd12], %fd42226;
	mov.b32 	%r18751, 1;
	bra.uni 	$L__BB0_4482;
$L__BB0_4481:
	mul.f64 	%fd42225, %fd77479, 0dC04CA5DC1A63C1F5;
	st.local.f64 	[%rd12], %fd42225;
	mov.b32 	%r18751, 1;
$L__BB0_4482:
	neg.f64 	%fd42227, %fd6403;
	sub.f64 	%fd42228, %fd42227, %fd6405;
	div.rn.f64 	%fd6437, %fd42228, %fd6406;
	abs.f64 	%fd6438, %fd6437;
	setp.gtu.f64 	%p4360, %fd6438, 0d3FF0000000000000;
	@%p4360 bra 	$L__BB0_4509;
	{
	.reg .b32 %temp; 
	mov.b64 	{%temp, %r2680}, %fd6437;
	}
	{
	.reg .b32 %temp; 
	mov.b64 	{%temp, %r11154}, %fd6438;
	}
	setp.gt.s32 	%p4361, %r11154, 1071801957;
	@%p4361 bra 	$L__BB0_4487;
	mul.f64 	%fd42269, %fd6437, %fd6437;
	fma.rn.f64 	%fd42270, %fd42269, 0d3FB0066BDC1895E9, 0dBFB3823B180754AF;
	fma.rn.f64 	%fd42271, %fd42270, %fd42269, 0d3FB11E52CC2F79AE;
	fma.rn.f64 	%fd42272, %fd42271, %fd42269, 0dBF924EAF3526861B;
	fma.rn.f64 	%fd42273, %fd42272, %fd42269, 0d3F91DF02A31E6CB7;
	fma.rn.f64 	%fd42274, %fd42273, %fd42269, 0d3F847D18B0EEC6CC;
	fma.rn.f64 	%fd42275, %fd42274, %fd42269, 0d3F8D0AF961BA53B0;
	fma.rn.f64 	%fd42276, %fd42275, %fd42269, 0d3F91BF7734CF1C48;
	fma.rn.f64 	%fd42277, %fd42276, %fd42269, 0d3F96E91483144EF7;
	fma.rn.f64 	%fd42278, %fd42277, %fd42269, 0d3F9F1C6E0A4F9F81;
	fma.rn.f64 	%fd42279, %fd42278, %fd42269, 0d3FA6DB6DC27FA92B;
	fma.rn.f64 	%fd42280, %fd42279, %fd42269, 0d3FB333333320F91B;
	fma.rn.f64 	%fd42281, %fd42280, %fd42269, 0d3FC5555555555F4D;
	mul.f64 	%fd42282, %fd42269, %fd42281;
	fma.rn.f64 	%fd6439, %fd42282, %fd6438, %fd6438;
	setp.gt.s32 	%p4365, %r2680, -1;
	@%p4365 bra 	$L__BB0_4486;
	mov.f64 	%fd42287, 0d3C91A62633145C07;
	add.rn.f64 	%fd42288, %fd6439, %fd42287;
	mov.f64 	%fd42289, 0d3FF921FB54442D18;
	add.rn.f64 	%fd77486, %fd42289, %fd42288;
	bra.uni 	$L__BB0_4488;
$L__BB0_4486:
	mov.f64 	%fd42283, 0dBC91A62633145C07;
	add.rn.f64 	%fd42284, %fd6439, %fd42283;
	neg.f64 	%fd42285, %fd42284;
	mov.f64 	%fd42286, 0d3FF921FB54442D18;
	add.rn.f64 	%fd77486, %fd42286, %fd42285;
	bra.uni 	$L__BB0_4488;
$L__BB0_4487:
	mov.f64 	%fd42229, 0d3FF0000000000000;
	sub.f64 	%fd42230, %fd42229, %fd6438;
	{
	.reg .b32 %temp; 
	mov.b64 	{%r11155, %temp}, %fd42230;
	}
	{
	.reg .b32 %temp; 
	mov.b64 	{%temp, %r11156}, %fd42230;
	}
	add.s32 	%r11157, %r11156, -1048576;
	mov.b64 	%fd42231, {%r11155, %r11157};
	rsqrt.approx.ftz.f64 	%fd42232, %fd42231;
	{
	.reg .b32 %temp; 
	mov.b64 	{%r11158, %temp}, %fd42232;
	}
	{
	.reg .b32 %temp; 
	mov.b64 	{%temp, %r11159}, %fd42232;
	}
	add.s32 	%r11160, %r11159, -1048576;
	mov.b64 	%fd42233, {%r11158, %r11160};
	mul.f64 	%fd42234, %fd42231, %fd42232;
	neg.f64 	%fd42235, %fd42234;
	fma.rn.f64 	%fd42236, %fd42234, %fd42235, %fd42231;
	fma.rn.f64 	%fd42237, %fd42236, %fd42233, %fd42234;
	neg.f64 	%fd42238, %fd42237;
	fma.rn.f64 	%fd42239, %fd42232, %fd42238, 0d3FF0000000000000;
	fma.rn.f64 	%fd42240, %fd42239, %fd42233, %fd42233;
	fma.rn.f64 	%fd42241, %fd42237, %fd42238, %fd42231;
	fma.rn.f64 	%fd42242, %fd42241, %fd42240, %fd42237;
	{
	.reg .b32 %temp; 
	mov.b64 	{%r11161, %temp}, %fd42242;
	}
	{
	.reg .b32 %temp; 
	mov.b64 	{%temp, %r11162}, %fd42242;
	}
	add.s32 	%r11163, %r11162, 1048576;
	mov.b64 	%fd42243, {%r11161, %r11163};
	fma.rn.f64 	%fd42244, %fd42230, 0d3EC715B371155F70, 0dBEBAC2FE66FAAC4B;
	fma.rn.f64 	%fd42245, %fd42244, %fd42230, 0d3ED9A9B88EFCD9B8;
	fma.rn.f64 	%fd42246, %fd42245, %fd42230, 0d3EDD0F40A8A0C4C3;
	fma.rn.f64 	%fd42247, %fd42246, %fd42230, 0d3EF46D4CFA9E0E1F;
	fma.rn.f64 	%fd42248, %fd42247, %fd42230, 0d3F079C168D1E2422;
	fma.rn.f64 	%fd42249, %fd42248, %fd42230, 0d3F1C9A88C3BCA540;
	fma.rn.f64 	%fd42250, %fd42249, %fd42230, 0d3F31C4E64BD476DF;
	fma.rn.f64 	%fd42251, %fd42250, %fd42230, 0d3F46E8BA60009C8F;
	fma.rn.f64 	%fd42252, %fd42251, %fd42230, 0d3F5F1C71C62B05A2;
	fma.rn.f64 	%fd42253, %fd42252, %fd42230, 0d3F76DB6DB6DC9F2C;
	fma.rn.f64 	%fd42254, %fd42253, %fd42230, 0d3F9333333333329C;
	fma.rn.f64 	%fd42255, %fd42254, %fd42230, 0d3FB5555555555555;
	setp.lt.s32 	%p4362, %r11156, 1;
	mov.f64 	%fd42256, 0d0000000000000000;
	mul.rn.f64 	%fd42257, %fd6438, %fd42256;
	mul.f64 	%fd42258, %fd42230, %fd42255;
	fma.rn.f64 	%fd42259, %fd42258, %fd42243, %fd42243;
	selp.f64 	%fd42260, %fd42257, %fd42259, %p4362;
	setp.lt.s32 	%p4363, %r11156, 0;
	mov.f64 	%fd42261, 0d7FF0000000000000;
	mul.rn.f64 	%fd42262, %fd42260, %fd42261;
	selp.f64 	%fd42263, %fd42262, %fd42260, %p4363;
	setp.lt.s32 	%p4364, %r2680, 0;
	mov.f64 	%fd42264, 0dBCA1A62633145C07;
	add.rn.f64 	%fd42265, %fd42263, %fd42264;
	neg.f64 	%fd42266, %fd42265;
	mov.f64 	%fd42267, 0d400921FB54442D18;
	add.rn.f64 	%fd42268, %fd42267, %fd42266;
	selp.f64 	%fd77486, %fd42268, %fd42263, %p4364;
$L__BB0_4488:
	neg.f64 	%fd6444, %fd77486;
	abs.f64 	%fd6445, %fd77486;
	setp.neu.f64 	%p4366, %fd6445, 0d7FF0000000000000;
	@%p4366 bra 	$L__BB0_4490;
	mov.f64 	%fd42295, 0d0000000000000000;
	mul.rn.f64 	%fd77488, %fd77486, %fd42295;
	mov.b32 	%r18746, 1;
	bra.uni 	$L__BB0_4493;
$L__BB0_4490:
	mul.f64 	%fd42290, %fd77486, 0d3FE45F306DC9C883;
	cvt.rni.s32.f64 	%r18745, %fd42290;
	cvt.rn.f64.s32 	%fd42291, %r18745;
	fma.rn.f64 	%fd42292, %fd42291, 0dBFF921FB54442D18, %fd77486;
	fma.rn.f64 	%fd42293, %fd42291, 0dBC91A62633145C00, %fd42292;
	fma.rn.f64 	%fd77488, %fd42291, 0dB97B839A252049C0, %fd42293;
	setp.ltu.f64 	%p4367, %fd6445, 0d41E0000000000000;
	@%p4367 bra 	$L__BB0_4492;
	{ // callseq 565, 0
	.param .b64 param0;
	st.param.f64 	[param0], %fd77486;
	.param .align 16 .b8 retval0[16];
	call.uni (retval0), 
	__internal_trig_reduction_slowpathd, 
	(
	param0
	);
	ld.param.f64 	%fd77488, [retval0];
	ld.param.b32 	%r18745, [retval0+8];
	} // callseq 565
$L__BB0_4492:
	add.s32 	%r18746, %r18745, 1;
$L__BB0_4493:
	shl.b32 	%r11166, %r18746, 6;
	cvt.u64.u32 	%rd3544, %r11166;
	and.b64  	%rd3545, %rd3544, 64;
	mov.u64 	%rd3546, __cudart_sin_cos_coeffs;
	add.s64 	%rd3547, %rd3546, %rd3545;
	mul.rn.f64 	%fd42296, %fd77488, %fd77488;
	and.b32  	%r11167, %r18746, 1;
	setp.eq.b32 	%p4369, %r11167, 1;
	selp.f64 	%fd42297, 0dBDA8FF8320FD8164, 0d3DE5DB65F9785EBA, %p4369;
	ld.global.nc.v2.f64 	{%fd42298, %fd42299}, [%rd3547];
	fma.rn.f64 	%fd42300, %fd42297, %fd42296, %fd42298;
	fma.rn.f64 	%fd42301, %fd42300, %fd42296, %fd42299;
	ld.global.nc.v2.f64 	{%fd42302, %fd42303}, [%rd3547+16];
	fma.rn.f64 	%fd42304, %fd42301, %fd42296, %fd42302;
	fma.rn.f64 	%fd42305, %fd42304, %fd42296, %fd42303;
	ld.global.nc.v2.f64 	{%fd42306, %fd42307}, [%rd3547+32];
	fma.rn.f64 	%fd42308, %fd42305, %fd42296, %fd42306;
	fma.rn.f64 	%fd42309, %fd42308, %fd42296, %fd42307;
	fma.rn.f64 	%fd42310, %fd42309, %fd77488, %fd77488;
	fma.rn.f64 	%fd42311, %fd42309, %fd42296, 0d3FF0000000000000;
	selp.f64 	%fd42312, %fd42311, %fd42310, %p4369;
	and.b32  	%r11168, %r18746, 2;
	setp.eq.s32 	%p4370, %r11168, 0;
	mov.f64 	%fd42313, 0d0000000000000000;
	sub.f64 	%fd42314, %fd42313, %fd42312;
	selp.f64 	%fd6451, %fd42312, %fd42314, %p4370;
	@%p4366 bra 	$L__BB0_4495;
	mov.f64 	%fd42320, 0d0000000000000000;
	mul.rn.f64 	%fd77489, %fd77486, %fd42320;
	mov.b32 	%r18747, 0;
	bra.uni 	$L__BB0_4497;
$L__BB0_4495:
	mul.f64 	%fd42315, %fd77486, 0d3FE45F306DC9C883;
	cvt.rni.s32.f64 	%r18747, %fd42315;
	cvt.rn.f64.s32 	%fd42316, %r18747;
	fma.rn.f64 	%fd42317, %fd42316, 0dBFF921FB54442D18, %fd77486;
	fma.rn.f64 	%fd42318, %fd42316, 0dBC91A62633145C00, %fd42317;
	fma.rn.f64 	%fd77489, %fd42316, 0dB97B839A252049C0, %fd42318;
	setp.ltu.f64 	%p4371, %fd6445, 0d41E0000000000000;
	@%p4371 bra 	$L__BB0_4497;
	{ // callseq 566, 0
	.param .b64 param0;
	st.param.f64 	[param0], %fd77486;
	.param .align 16 .b8 retval0[16];
	call.uni (retval0), 
	__internal_trig_reduction_slowpathd, 
	(
	param0
	);
	ld.param.f64 	%fd77489, [retval0];
	ld.param.b32 	%r18747, [retval0+8];
	} // callseq 566
$L__BB0_4497:
	shl.b32 	%r11171, %r18747, 6;
	cvt.u64.u32 	%rd3548, %r11171;
	and.b64  	%rd3549, %rd3548, 64;
	mov.u64 	%rd3550, __cudart_sin_cos_coeffs;
	add.s64 	%rd3551, %rd3550, %rd3549;
	mul.rn.f64 	%fd42321, %fd77489, %fd77489;
	and.b32  	%r11172, %r18747, 1;
	setp.eq.b32 	%p4373, %r11172, 1;
	selp.f64 	%fd42322, 0dBDA8FF8320FD8164, 0d3DE5DB65F9785EBA, %p4373;
	ld.global.nc.v2.f64 	{%fd42323, %fd42324}, [%rd3551];
	fma.rn.f64 	%fd42325, %fd42322, %fd42321, %fd42323;
	fma.rn.f64 	%fd42326, %fd42325, %fd42321, %fd42324;
	ld.global.nc.v2.f64 	{%fd42327, %fd42328}, [%rd3551+16];
	fma.rn.f64 	%fd42329, %fd42326, %fd42321, %fd42327;
	fma.rn.f64 	%fd42330, %fd42329, %fd42321, %fd42328;
	ld.global.nc.v2.f64 	{%fd42331, %fd42332}, [%rd3551+32];
	fma.rn.f64 	%fd42333, %fd42330, %fd42321, %fd42331;
	fma.rn.f64 	%fd42334, %fd42333, %fd42321, %fd42332;
	fma.rn.f64 	%fd42335, %fd42334, %fd77489, %fd77489;
	fma.rn.f64 	%fd42336, %fd42334, %fd42321, 0d3FF0000000000000;
	selp.f64 	%fd42337, %fd42336, %fd42335, %p4373;
	and.b32  	%r11173, %r18747, 2;
	setp.eq.s32 	%p4374, %r11173, 0;
	mov.f64 	%fd42338, 0d0000000000000000;
	sub.f64 	%fd42339, %fd42338, %fd42337;
	selp.f64 	%fd42340, %fd42337, %fd42339, %p4374;
	mul.f64 	%fd42341, %fd6385, %fd42340;
	mul.f64 	%fd42342, %fd6384, %fd6451;
	sub.f64 	%fd42343, %fd42341, %fd42342;
	sub.f64 	%fd6456, %fd42343, %fd6394;
	@%p4366 bra 	$L__BB0_4499;
	mov.f64 	%fd42349, 0d0000000000000000;
	mul.rn.f64 	%fd77491, %fd6444, %fd42349;
	mov.b32 	%r18749, 1;
	bra.uni 	$L__BB0_4502;
$L__BB0_4499:
	mul.f64 	%fd42344, %fd77486, 0dBFE45F306DC9C883;
	cvt.rni.s32.f64 	%r18748, %fd42344;
	cvt.rn.f64.s32 	%fd42345, %r18748;
	fma.rn.f64 	%fd42346, %fd42345, 0dBFF921FB54442D18, %fd6444;
	fma.rn.f64 	%fd42347, %fd42345, 0dBC91A62633145C00, %fd42346;
	fma.rn.f64 	%fd77491, %fd42345, 0dB97B839A252049C0, %fd42347;
	setp.ltu.f64 	%p4375, %fd6445, 0d41E0000000000000;
	@%p4375 bra 	$L__BB0_4501;
	{ // callseq 567, 0
	.param .b64 param0;
	st.param.f64 	[param0], %fd6444;
	.param .align 16 .b8 retval0[16];
	call.uni (retval0), 
	__internal_trig_reduction_slowpathd, 
	(
	param0
	);
	ld.param.f64 	%fd77491, [retval0];
	ld.param.b32 	%r18748, [retval0+8];
	} // callseq 567
$L__BB0_4501:
	add.s32 	%r18749, %r18748, 1;
$L__BB0_4502:
	shl.b32 	%r11176, %r18749, 6;
	cvt.u64.u32 	%rd3552, %r11176;
	and.b64  	%rd3553, %rd3552, 64;
	mov.u64 	%rd3554, __cudart_sin_cos_coeffs;
	add.s64 	%rd3555, %rd3554, %rd3553;
	mul.rn.f64 	%fd42350, %fd77491, %fd77491;
	and.b32  	%r11177, %r18749, 1;
	setp.eq.b32 	%p4377, %r11177, 1;
	selp.f64 	%fd42351, 0dBDA8FF8320FD8164, 0d3DE5DB65F9785EBA, %p4377;
	ld.global.nc.v2.f64 	{%fd42352, %fd42353}, [%rd3555];
	fma.rn.f64 	%fd42354, %fd42351, %fd42350, %fd42352;
	fma.rn.f64 	%fd42355, %fd42354, %fd42350, %fd42353;
	ld.global.nc.v2.f64 	{%fd42356, %fd42357}, [%rd3555+16];
	fma.rn.f64 	%fd42358, %fd42355, %fd42350, %fd42356;
	fma.rn.f64 	%fd42359, %fd42358, %fd42350, %fd42357;
	ld.global.nc.v2.f64 	{%fd42360, %fd42361}, [%rd3555+32];
	fma.rn.f64 	%fd42362, %fd42359, %fd42350, %fd42360;
	fma.rn.f64 	%fd42363, %fd42362, %fd42350, %fd42361;
	fma.rn.f64 	%fd42364, %fd42363, %fd77491, %fd77491;
	fma.rn.f64 	%fd42365, %fd42363, %fd42350, 0d3FF0000000000000;
	selp.f64 	%fd42366, %fd42365, %fd42364, %p4377;
	and.b32  	%r11178, %r18749, 2;
	setp.eq.s32 	%p4378, %r11178, 0;
	mov.f64 	%fd42367, 0d0000000000000000;
	sub.f64 	%fd42368, %fd42367, %fd42366;
	selp.f64 	%fd6462, %fd42366, %fd42368, %p4378;
	@%p4366 bra 	$L__BB0_4504;
	mov.f64 	%fd42374, 0d0000000000000000;
	mul.rn.f64 	%fd77492, %fd6444, %fd42374;
	mov.b32 	%r18750, 0;
	bra.uni 	$L__BB0_4506;
$L__BB0_4504:
	mul.f64 	%fd42369, %fd77486, 0dBFE45F306DC9C883;
	cvt.rni.s32.f64 	%r18750, %fd42369;
	cvt.rn.f64.s32 	%fd42370, %r18750;
	fma.rn.f64 	%fd42371, %fd42370, 0dBFF921FB54442D18, %fd6444;
	fma.rn.f64 	%fd42372, %fd42370, 0dBC91A62633145C00, %fd42371;
	fma.rn.f64 	%fd77492, %fd42370, 0dB97B839A252049C0, %fd42372;
	setp.ltu.f64 	%p4379, %fd6445, 0d41E0000000000000;
	@%p4379 bra 	$L__BB0_4506;
	{ // callseq 568, 0
	.param .b64 param0;
	st.param.f64 	[param0], %fd6444;
	.param .align 16 .b8 retval0[16];
	call.uni (retval0), 
	__internal_trig_reduction_slowpathd, 
	(
	param0
	);
	ld.param.f64 	%fd77492, [retval0];
	ld.param.b32 	%r18750, [retval0+8];
	} // callseq 568
$L__BB0_4506:
	shl.b32 	%r11181, %r18750, 6;
	cvt.u64.u32 	%rd3556, %r11181;
	and.b64  	%rd3557, %rd3556, 64;
	mov.u64 	%rd3558, __cudart_sin_cos_coeffs;
	add.s64 	%rd3559, %rd3558, %rd3557;
	mul.rn.f64 	%fd42375, %fd77492, %fd77492;
	and.b32  	%r11182, %r18750, 1;
	setp.eq.b32 	%p4380, %r11182, 1;
	selp.f64 	%fd42376, 0dBDA8FF8320FD8164, 0d3DE5DB65F9785EBA, %p4380;
	ld.global.nc.v2.f64 	{%fd42377, %fd42378}, [%rd3559];
	fma.rn.f64 	%fd42379, %fd42376, %fd42375, %fd42377;
	fma.rn.f64 	%fd42380, %fd42379, %fd42375, %fd42378;
	ld.global.nc.v2.f64 	{%fd42381, %fd42382}, [%rd3559+16];
	fma.rn.f64 	%fd42383, %fd42380, %fd42375, %fd42381;
	fma.rn.f64 	%fd42384, %fd42383, %fd42375, %fd42382;
	ld.global.nc.v2.f64 	{%fd42385, %fd42386}, [%rd3559+32];
	fma.rn.f64 	%fd42387, %fd42384, %fd42375, %fd42385;
	fma.rn.f64 	%fd42388, %fd42387, %fd42375, %fd42386;
	fma.rn.f64 	%fd42389, %fd42388, %fd77492, %fd77492;
	fma.rn.f64 	%fd42390, %fd42388, %fd42375, 0d3FF0000000000000;
	selp.f64 	%fd42391, %fd42390, %fd42389, %p4380;
	and.b32  	%r11183, %r18750, 2;
	setp.eq.s32 	%p4381, %r11183, 0;
	mov.f64 	%fd42392, 0d0000000000000000;
	sub.f64 	%fd42393, %fd42392, %fd42391;
	selp.f64 	%fd42394, %fd42391, %fd42393, %p4381;
	mul.f64 	%fd42395, %fd6385, %fd42394;
	mul.f64 	%fd42396, %fd6384, %fd6462;
	sub.f64 	%fd42397, %fd42395, %fd42396;
	sub.f64 	%fd42398, %fd42397, %fd6394;
	abs.f64 	%fd42399, %fd42398;
	abs.f64 	%fd42400, %fd6456;
	setp.geu.f64 	%p4382, %fd42400, %fd42399;
	@%p4382 bra 	$L__BB0_4508;
	mul.f64 	%fd42402, %fd77486, 0d404CA5DC1A63C1F5;
	mul.wide.u32 	%rd3562, %r18751, 8;
	add.s64 	%rd3563, %rd12, %rd3562;
	st.local.f64 	[%rd3563], %fd42402;
	add.s32 	%r18751, %r18751, 1;
	bra.uni 	$L__BB0_4509;
$L__BB0_4508:
	mul.f64 	%fd42401, %fd77486, 0dC04CA5DC1A63C1F5;
	mul.wide.u32 	%rd3560, %r18751, 8;
	add.s64 	%rd3561, %rd12, %rd3560;
	st.local.f64 	[%rd3561], %fd42401;
	add.s32 	%r18751, %r18751, 1;
$L__BB0_4509:
	setp.eq.s32 	%p4390, %r18751, 0;
	@%p4390 bra 	$L__BB0_4540;
	ld.local.f64 	%fd42467, [%rd12];
	mul.f64 	%fd6467, %fd42467, 0d3F91DF46A2529D3A;
	abs.f64 	%fd6468, %fd6467;
	setp.neu.f64 	%p4391, %fd6468, 0d7FF0000000000000;
	@%p4391 bra 	$L__BB0_4512;
	mov.f64 	%fd42473, 0d0000000000000000;
	mul.rn.f64 	%fd77494, %fd6467, %fd42473;
	mov.b32 	%r18753, 1;
	bra.uni 	$L__BB0_4515;
$L__BB0_4512:
	mul.f64 	%fd42468, %fd6467, 0d3FE45F306DC9C883;
	cvt.rni.s32.f64 	%r18752, %fd42468;
	cvt.rn.f64.s32 	%fd42469, %r18752;
	fma.rn.f64 	%fd42470, %fd42469, 0dBFF921FB54442D18, %fd6467;
	fma.rn.f64 	%fd42471, %fd42469, 0dBC91A62633145C00, %fd42470;
	fma.rn.f64 	%fd77494, %fd42469, 0dB97B839A252049C0, %fd42471;
	setp.ltu.f64 	%p4392, %fd6468, 0d41E0000000000000;
	@%p4392 bra 	$L__BB0_4514;
	{ // callseq 569, 0
	.param .b64 param0;
	st.param.f64 	[param0], %fd6467;
	.param .align 16 .b8 retval0[16];
	call.uni (retval0), 
	__internal_trig_reduction_slowpathd, 
	(
	param0
	);
	ld.param.f64 	%fd77494, [retval0];
	ld.param.b32 	%r18752, [retval0+8];
	} // callseq 569
$L__BB0_4514:
	add.s32 	%r18753, %r18752, 1;
$L__BB0_4515:
	shl.b32 	%r11199, %r18753, 6;
	cvt.u64.u32 	%rd3564, %r11199;
	and.b64  	%rd3565, %rd3564, 64;
	mov.u64 	%rd3566, __cudart_sin_cos_coeffs;
	add.s64 	%rd3567, %rd3566, %rd3565;
	mul.rn.f64 	%fd42474, %fd77494, %fd77494;
	and.b32  	%r11200, %r18753, 1;
	setp.eq.b32 	%p4394, %r11200, 1;
	selp.f64 	%fd42475, 0dBDA8FF8320FD8164, 0d3DE5DB65F9785EBA, %p4394;
	ld.global.nc.v2.f64 	{%fd42476, %fd42477}, [%rd3567];
	fma.rn.f64 	%fd42478, %fd42475, %fd42474, %fd42476;
	fma.rn.f64 	%fd42479, %fd42478, %fd42474, %fd42477;
	ld.global.nc.v2.f64 	{%fd42480, %fd42481}, [%rd3567+16];
	fma.rn.f64 	%fd42482, %fd42479, %fd42474, %fd42480;
	fma.rn.f64 	%fd42483, %fd42482, %fd42474, %fd42481;
	ld.global.nc.v2.f64 	{%fd42484, %fd42485}, [%rd3567+32];
	fma.rn.f64 	%fd42486, %fd42483, %fd42474, %fd42484;
	fma.rn.f64 	%fd42487, %fd42486, %fd42474, %fd42485;
	fma.rn.f64 	%fd42488, %fd42487, %fd77494, %fd77494;
	fma.rn.f64 	%fd42489, %fd42487, %fd42474, 0d3FF0000000000000;
	selp.f64 	%fd42490, %fd42489, %fd42488, %p4394;
	and.b32  	%r11201, %r18753, 2;
	setp.eq.s32 	%p4395, %r11201, 0;
	mov.f64 	%fd42491, 0d0000000000000000;
	sub.f64 	%fd42492, %fd42491, %fd42490;
	selp.f64 	%fd6474, %fd42490, %fd42492, %p4395;
	@%p4391 bra 	$L__BB0_4517;
	mov.f64 	%fd42498, 0d0000000000000000;
	mul.rn.f64 	%fd77495, %fd6467, %fd42498;
	mov.b32 	%r18754, 0;
	bra.uni 	$L__BB0_4519;
$L__BB0_4517:
	mul.f64 	%fd42493, %fd6467, 0d3FE45F306DC9C883;
	cvt.rni.s32.f64 	%r18754, %fd42493;
	cvt.rn.f64.s32 	%fd42494, %r18754;
	fma.rn.f64 	%fd42495, %fd42494, 0dBFF921FB54442D18, %fd6467;
	fma.rn.f64 	%fd42496, %fd42494, 0dBC91A62633145C00, %fd42495;
	fma.rn.f64 	%fd77495, %fd42494, 0dB97B839A252049C0, %fd42496;
	setp.ltu.f64 	%p4396, %fd6468, 0d41E0000000000000;
	@%p4396 bra 	$L__BB0_4519;
	{ // callseq 570, 0
	.param .b64 param0;
	st.param.f64 	[param0], %fd6467;
	.param .align 16 .b8 retval0[16];
	call.uni (retval0), 
	__internal_trig_reduction_slowpathd, 
	(
	param0
	);
	ld.param.f64 	%fd77495, [retval0];
	ld.param.b32 	%r18754, [retval0+8];
	} // callseq 570
$L__BB0_4519:
	shl.b32 	%r11204, %r18754, 6;
	cvt.u64.u32 	%rd3568, %r11204;
	and.b64  	%rd3569, %rd3568, 64;
	mov.u64 	%rd3570, __cudart_sin_cos_coeffs;
	add.s64 	%rd3571, %rd3570, %rd3569;
	mul.rn.f64 	%fd42499, %fd77495, %fd77495;
	and.b32  	%r11205, %r18754, 1;
	setp.eq.b32 	%p4397, %r11205, 1;
	selp.f64 	%fd42500, 0dBDA8FF8320FD8164, 0d3DE5DB65F9785EBA, %p4397;
	ld.global.nc.v2.f64 	{%fd42501, %fd42502}, [%rd3571];
	fma.rn.f64 	%fd42503, %fd42500, %fd42499, %fd42501;
	fma.rn.f64 	%fd42504, %fd42503, %fd42499, %fd42502;
	ld.global.nc.v2.f64 	{%fd42505, %fd42506}, [%rd3571+16];
	fma.rn.f64 	%fd42507, %fd42504, %fd42499, %fd42505;
	fma.rn.f64 	%fd42508, %fd42507, %fd42499, %fd42506;
	ld.global.nc.v2.f64 	{%fd42509, %fd42510}, [%rd3571+32];
	fma.rn.f64 	%fd42511, %fd42508, %fd42499, %fd42509;
	fma.rn.f64 	%fd42512, %fd42511, %fd42499, %fd42510;
	fma.rn.f64 	%fd42513, %fd42512, %fd77495, %fd77495;
	fma.rn.f64 	%fd42514, %fd42512, %fd42499, 0d3FF0000000000000;
	selp.f64 	%fd42515, %fd42514, %fd42513, %p4397;
	and.b32  	%r11206, %r18754, 2;
	setp.eq.s32 	%p4398, %r11206, 0;
	mov.f64 	%fd42516, 0d0000000000000000;
	sub.f64 	%fd42517, %fd42516, %fd42515;
	selp.f64 	%fd42518, %fd42515, %fd42517, %p4398;
	mul.f64 	%fd42519, %fd6385, %fd6474;
	fma.rn.f64 	%fd42520, %fd6384, %fd42518, %fd42519;
	fma.rn.f64 	%fd6479, %fd6386, 0d0000000000000000, %fd42520;
	mul.f64 	%fd42521, %fd6385, 0d0000000000000000;
	fma.rn.f64 	%fd42522, %fd6384, 0d0000000000000000, %fd42521;
	add.f64 	%fd42523, %fd42522, %fd6386;
	mul.f64 	%fd42524, %fd42523, %fd42523;
	fma.rn.f64 	%fd42525, %fd6479, %fd6479, %fd42524;
	sqrt.rn.f64 	%fd42526, %fd42525;
	div.rn.f64 	%fd6480, %fd42523, %fd42526;
	{
	.reg .b32 %temp; 
	mov.b64 	{%temp, %r2708}, %fd6480;
	}
	abs.f64 	%fd6481, %fd6480;
	{
	.reg .b32 %temp; 
	mov.b64 	{%temp, %r11207}, %fd6481;
	}
	setp.gt.s32 	%p4399, %r11207, 1071801957;
	@%p4399 bra 	$L__BB0_4523;
	mul.f64 	%fd42567, %fd6480, %fd6480;
	fma.rn.f64 	%fd42568, %fd42567, 0d3FB0066BDC1895E9, 0dBFB3823B180754AF;
	fma.rn.f64 	%fd42569, %fd42568, %fd42567, 0d3FB11E52CC2F79AE;
	fma.rn.f64 	%fd42570, %fd42569, %fd42567, 0dBF924EAF3526861B;
	fma.rn.f64 	%fd42571, %fd42570, %fd42567, 0d3F91DF02A31E6CB7;
	fma.rn.f64 	%fd42572, %fd42571, %fd42567, 0d3F847D18B0EEC6CC;
	fma.rn.f64 	%fd42573, %fd42572, %fd42567, 0d3F8D0AF961BA53B0;
	fma.rn.f64 	%fd42574, %fd42573, %fd42567, 0d3F91BF7734CF1C48;
	fma.rn.f64 	%fd42575, %fd42574, %fd42567, 0d3F96E91483144EF7;
	fma.rn.f64 	%fd42576, %fd42575, %fd42567, 0d3F9F1C6E0A4F9F81;
	fma.rn.f64 	%fd42577, %fd42576, %fd42567, 0d3FA6DB6DC27FA92B;
	fma.rn.f64 	%fd42578, %fd42577, %fd42567, 0d3FB333333320F91B;
	fma.rn.f64 	%fd42579, %fd42578, %fd42567, 0d3FC5555555555F4D;
	mul.f64 	%fd42580, %fd42567, %fd42579;
	fma.rn.f64 	%fd6482, %fd42580, %fd6481, %fd6481;
	setp.gt.s32 	%p4403, %r2708, -1;
	@%p4403 bra 	$L__BB0_4522;
	mov.f64 	%fd42585, 0d3C91A62633145C07;
	add.rn.f64 	%fd42586, %fd6482, %fd42585;
	mov.f64 	%fd42587, 0d3FF921FB54442D18;
	add.rn.f64 	%fd77496, %fd42587, %fd42586;
	bra.uni 	$L__BB0_4524;
$L__BB0_4522:
	mov.f64 	%fd42581, 0dBC91A62633145C07;
	add.rn.f64 	%fd42582, %fd6482, %fd42581;
	neg.f64 	%fd42583, %fd42582;
	mov.f64 	%fd42584, 0d3FF921FB54442D18;
	add.rn.f64 	%fd77496, %fd42584, %fd42583;
	bra.uni 	$L__BB0_4524;
$L__BB0_4523:
	mov.f64 	%fd42527, 0d3FF0000000000000;
	sub.f64 	%fd42528, %fd42527, %fd6481;
	{
	.reg .b32 %temp; 
	mov.b64 	{%r11208, %temp}, %fd42528;
	}
	{
	.reg .b32 %temp; 
	mov.b64 	{%temp, %r11209}, %fd42528;
	}
	add.s32 	%r11210, %r11209, -1048576;
	mov.b64 	%fd42529, {%r11208, %r11210};
	rsqrt.approx.ftz.f64 	%fd42530, %fd42529;
	{
	.reg .b32 %temp; 
	mov.b64 	{%r11211, %temp}, %fd42530;
	}
	{
	.reg .b32 %temp; 
	mov.b64 	{%temp, %r11212}, %fd42530;
	}
	add.s32 	%r11213, %r11212, -1048576;
	mov.b64 	%fd42531, {%r11211, %r11213};
	mul.f64 	%fd42532, %fd42529, %fd42530;
	neg.f64 	%fd42533, %fd42532;
	fma.rn.f64 	%fd42534, %fd42532, %fd42533, %fd42529;
	fma.rn.f64 	%fd42535, %fd42534, %fd42531, %fd42532;
	neg.f64 	%fd42536, %fd42535;
	fma.rn.f64 	%fd42537, %fd42530, %fd42536, 0d3FF0000000000000;
	fma.rn.f64 	%fd42538, %fd42537, %fd42531, %fd42531;
	fma.rn.f64 	%fd42539, %fd42535, %fd42536, %fd42529;
	fma.rn.f64 	%fd42540, %fd42539, %fd42538, %fd42535;
	{
	.reg .b32 %temp; 
	mov.b64 	{%r11214, %temp}, %fd42540;
	}
	{
	.reg .b32 %temp; 
	mov.b64 	{%temp, %r11215}, %fd42540;
	}
	add.s32 	%r11216, %r11215, 1048576;
	mov.b64 	%fd42541, {%r11214, %r11216};
	fma.rn.f64 	%fd42542, %fd42528, 0d3EC715B371155F70, 0dBEBAC2FE66FAAC4B;
	fma.rn.f64 	%fd42543, %fd42542, %fd42528, 0d3ED9A9B88EFCD9B8;
	fma.rn.f64 	%fd42544, %fd42543, %fd42528, 0d3EDD0F40A8A0C4C3;
	fma.rn.f64 	%fd42545, %fd42544, %fd42528, 0d3EF46D4CFA9E0E1F;
	fma.rn.f64 	%fd42546, %fd42545, %fd42528, 0d3F079C168D1E2422;
	fma.rn.f64 	%fd42547, %fd42546, %fd42528, 0d3F1C9A88C3BCA540;
	fma.rn.f64 	%fd42548, %fd42547, %fd42528, 0d3F31C4E64BD476DF;
	fma.rn.f64 	%fd42549, %fd42548, %fd42528, 0d3F46E8BA60009C8F;
	fma.rn.f64 	%fd42550, %fd42549, %fd42528, 0d3F5F1C71C62B05A2;
	fma.rn.f64 	%fd42551, %fd42550, %fd42528, 0d3F76DB6DB6DC9F2C;
	fma.rn.f64 	%fd42552, %fd42551, %fd42528, 0d3F9333333333329C;
	fma.rn.f64 	%fd42553, %fd42552, %fd42528, 0d3FB5555555555555;
	setp.lt.s32 	%p4400, %r11209, 1;
	mov.f64 	%fd42554, 0d0000000000000000;
	mul.rn.f64 	%fd42555, %fd6481, %fd42554;
	mul.f64 	%fd42556, %fd42528, %fd42553;
	fma.rn.f64 	%fd42557, %fd42556, %fd42541, %fd42541;
	selp.f64 	%fd42558, %fd42555, %fd42557, %p4400;
	setp.lt.s32 	%p4401, %r11209, 0;
	mov.f64 	%fd42559, 0d7FF0000000000000;
	mul.rn.f64 	%fd42560, %fd42558, %fd42559;
	selp.f64 	%fd42561, %fd42560, %fd42558, %p4401;
	setp.lt.s32 	%p4402, %r2708, 0;
	mov.f64 	%fd42562, 0dBCA1A62633145C07;
	add.rn.f64 	%fd42563, %fd42561, %fd42562;
	neg.f64 	%fd42564, %fd42563;
	mov.f64 	%fd42565, 0d400921FB54442D18;
	add.rn.f64 	%fd42566, %fd42565, %fd42564;
	selp.f64 	%fd77496, %fd42566, %fd42561, %p4402;
$L__BB0_4524:
	mul.f64 	%fd42588, %fd77496, 0d404CA5DC1A63C1F5;
	setp.gt.f64 	%p4404, %fd6479, 0d0000000000000000;
	neg.f64 	%fd42589, %fd42588;
	selp.f64 	%fd77512, %fd42589, %fd42588, %p4404;
	setp.eq.s32 	%p4405, %r18751, 1;
	@%p4405 bra 	$L__BB0_4540;
	ld.local.f64 	%fd42590, [%rd12+8];
	mul.f64 	%fd6488, %fd42590, 0d3F91DF46A2529D3A;
	abs.f64 	%fd6489, %fd6488;
	setp.eq.f64 	%p4406, %fd6489, 0d7FF0000000000000;
	@%p4406 bra 	$L__BB0_4529;
	mul.f64 	%fd42591, %fd6488, 0d3FE45F306DC9C883;
	cvt.rni.s32.f64 	%r18755, %fd42591;
	cvt.rn.f64.s32 	%fd42592, %r18755;
	fma.rn.f64 	%fd42593, %fd42592, 0dBFF921FB54442D18, %fd6488;
	fma.rn.f64 	%fd42594, %fd42592, 0dBC91A62633145C00, %fd42593;
	fma.rn.f64 	%fd77498, %fd42592, 0dB97B839A252049C0, %fd42594;
	setp.ltu.f64 	%p4407, %fd6489, 0d41E0000000000000;
	@%p4407 bra 	$L__BB0_4528;
	{ // callseq 571, 0
	.param .b64 param0;
	st.param.f64 	[param0], %fd6488;
	.param .align 16 .b8 retval0[16];
	call.uni (retval0), 
	__internal_trig_reduction_slowpathd, 
	(
	param0
	);
	ld.param.f64 	%fd77498, [retval0];
	ld.param.b32 	%r18755, [retval0+8];
	} // callseq 571
$L__BB0_4528:
	add.s32 	%r18756, %r18755, 1;
	bra.uni 	$L__BB0_4530;
$L__BB0_4529:
	mov.f64 	%fd42596, 0d0000000000000000;
	mul.rn.f64 	%fd77498, %fd6488, %fd42596;
	mov.b32 	%r18756, 1;
$L__BB0_4530:
	shl.b32 	%r11219, %r18756, 6;
	cvt.u64.u32 	%rd3572, %r11219;
	and.b64  	%rd3573, %rd3572, 64;
	mov.u64 	%rd3574, __cudart_sin_cos_coeffs;
	add.s64 	%rd3575, %rd3574, %rd3573;
	mul.rn.f64 	%fd42597, %fd77498, %fd77498;
	and.b32  	%r11220, %r18756, 1;
	setp.eq.b32 	%p4409, %r11220, 1;
	selp.f64 	%fd42598, 0dBDA8FF8320FD8164, 0d3DE5DB65F9785EBA, %p4409;
	ld.global.nc.v2.f64 	{%fd42599, %fd42600}, [%rd3575];
	fma.rn.f64 	%fd42601, %fd42598, %fd42597, %fd42599;
	fma.rn.f64 	%fd42602, %fd42601, %fd42597, %fd42600;
	ld.global.nc.v2.f64 	{%fd42603, %fd42604}, [%rd3575+16];
	fma.rn.f64 	%fd42605, %fd42602, %fd42597, %fd42603;
	fma.rn.f64 	%fd42606, %fd42605, %fd42597, %fd42604;
	ld.global.nc.v2.f64 	{%fd42607, %fd42608}, [%rd3575+32];
	fma.rn.f64 	%fd42609, %fd42606, %fd42597, %fd42607;
	fma.rn.f64 	%fd42610, %fd42609, %fd42597, %fd42608;
	fma.rn.f64 	%fd42611, %fd42610, %fd77498, %fd77498;
	fma.rn.f64 	%fd42612, %fd42610, %fd42597, 0d3FF0000000000000;
	selp.f64 	%fd42613, %fd42612, %fd42611, %p4409;
	and.b32  	%r11221, %r18756, 2;
	setp.eq.s32 	%p4410, %r11221, 0;
	mov.f64 	%fd42614, 0d0000000000000000;
	sub.f64 	%fd42615, %fd42614, %fd42613;
	selp.f64 	%fd6495, %fd42613, %fd42615, %p4410;
	@%p4406 bra 	$L__BB0_4533;
	mul.f64 	%fd42616, %fd6488, 0d3FE45F306DC9C883;
	cvt.rni.s32.f64 	%r18757, %fd42616;
	cvt.rn.f64.s32 	%fd42617, %r18757;
	fma.rn.f64 	%fd42618, %fd42617, 0dBFF921FB54442D18, %fd6488;
	fma.rn.f64 	%fd42619, %fd42617, 0dBC91A62633145C00, %fd42618;
	fma.rn.f64 	%fd77499, %fd42617, 0dB97B839A252049C0, %fd42619;
	setp.ltu.f64 	%p4411, %fd6489, 0d41E0000000000000;
	@%p4411 bra 	$L__BB0_4534;
	{ // callseq 572, 0
	.param .b64 param0;
	st.param.f64 	[param0], %fd6488;
	.param .align 16 .b8 retval0[16];
	call.uni (retval0), 
	__internal_trig_reduction_slowpathd, 
	(
	param0
	);
	ld.param.f64 	%fd77499, [retval0];
	ld.param.b32 	%r18757, [retval0+8];
	} // callseq 572
	bra.uni 	$L__BB0_4534;
$L__BB0_4533:
	mov.f64 	%fd42621, 0d0000000000000000;
	mul.rn.f64 	%fd77499, %fd6488, %fd42621;
	mov.b32 	%r18757, 0;
$L__BB0_4534:
	shl.b32 	%r11224, %r18757, 6;
	cvt.u64.u32 	%rd3576, %r11224;
	and.b64  	%rd3577, %rd3576, 64;
	mov.u64 	%rd3578, __cudart_sin_cos_coeffs;
	add.s64 	%rd3579, %rd3578, %rd3577;
	mul.rn.f64 	%fd42622, %fd77499, %fd77499;
	and.b32  	%r11225, %r18757, 1;
	setp.eq.b32 	%p4412, %r11225, 1;
	selp.f64 	%fd42623, 0dBDA8FF8320FD8164, 0d3DE5DB65F9785EBA, %p4412;
	ld.global.nc.v2.f64 	{%fd42624, %fd42625}, [%rd3579];
	fma.rn.f64 	%fd42626, %fd42623, %fd42622, %fd42624;
	fma.rn.f64 	%fd42627, %fd42626, %fd42622, %fd42625;
	ld.global.nc.v2.f64 	{%fd42628, %fd42629}, [%rd3579+16];
	fma.rn.f64 	%fd42630, %fd42627, %fd42622, %fd42628;
	fma.rn.f64 	%fd42631, %fd42630, %fd42622, %fd42629;
	ld.global.nc.v2.f64 	{%fd42632, %fd42633}, [%rd3579+32];
	fma.rn.f64 	%fd42634, %fd42631, %fd42622, %fd42632;
	fma.rn.f64 	%fd42635, %fd42634, %fd42622, %fd42633;
	fma.rn.f64 	%fd42636, %fd42635, %fd77499, %fd77499;
	fma.rn.f64 	%fd42637, %fd42635, %fd42622, 0d3FF0000000000000;
	selp.f64 	%fd42638, %fd42637, %fd42636, %p4412;
	and.b32  	%r11226, %r18757, 2;
	setp.eq.s32 	%p4413, %r11226, 0;
	mov.f64 	%fd42639, 0d0000000000000000;
	sub.f64 	%fd42640, %fd42639, %fd42638;
	selp.f64 	%fd42641, %fd42638, %fd42640, %p4413;
	mul.f64 	%fd42642, %fd6385, %fd6495;
	fma.rn.f64 	%fd42643, %fd6384, %fd42641, %fd42642;
	fma.rn.f64 	%fd6500, %fd6386, 0d0000000000000000, %fd42643;
	mul.f64 	%fd42644, %fd6385, 0d0000000000000000;
	fma.rn.f64 	%fd42645, %fd6384, 0d0000000000000000, %fd42644;
	add.f64 	%fd42646, %fd42645, %fd6386;
	mul.f64 	%fd42647, %fd42646, %fd42646;
	fma.rn.f64 	%fd42648, %fd6500, %fd6500, %fd42647;
	sqrt.rn.f64 	%fd42649, %fd42648;
	div.rn.f64 	%fd6501, %fd42646, %fd42649;
	{
	.reg .b32 %temp; 
	mov.b64 	{%temp, %r2717}, %fd6501;
	}
	abs.f64 	%fd6502, %fd6501;
	{
	.reg .b32 %temp; 
	mov.b64 	{%temp, %r11227}, %fd6502;
	}
	setp.lt.s32 	%p4414, %r11227, 1071801958;
	@%p4414 bra 	$L__BB0_4536;
	mov.f64 	%fd42650, 0d3FF0000000000000;
	sub.f64 	%fd42651, %fd42650, %fd6502;
	{
	.reg .b32 %temp; 
	mov.b64 	{%r11228, %temp}, %fd42651;
	}
	{
	.reg .b32 %temp; 
	mov.b64 	{%temp, %r11229}, %fd42651;
	}
	add.s32 	%r11230, %r11229, -1048576;
	mov.b64 	%fd42652, {%r11228, %r11230};
	rsqrt.approx.ftz.f64 	%fd42653, %fd42652;
	{
	.reg .b32 %temp; 
	mov.b64 	{%r11231, %temp}, %fd42653;
	}
	{
	.reg .b32 %temp; 
	mov.b64 	{%temp, %r11232}, %fd42653;
	}
	add.s32 	%r11233, %r11232, -1048576;
	mov.b64 	%fd42654, {%r11231, %r11233};
	mul.f64 	%fd42655, %fd42652, %fd42653;
	neg.f64 	%fd42656, %fd42655;
	fma.rn.f64 	%fd42657, %fd42655, %fd42656, %fd42652;
	fma.rn.f64 	%fd42658, %fd42657, %fd42654, %fd42655;
	neg.f64 	%fd42659, %fd42658;
	fma.rn.f64 	%fd42660, %fd42653, %fd42659, 0d3FF0000000000000;
	fma.rn.f64 	%fd42661, %fd42660, %fd42654, %fd42654;
	fma.rn.f64 	%fd42662, %fd42658, %fd42659, %fd42652;
	fma.rn.f64 	%fd42663, %fd42662, %fd42661, %fd42658;
	{
	.reg .b32 %temp; 
	mov.b64 	{%r11234, %temp}, %fd42663;
	}
	{
	.reg .b32 %temp; 
	mov.b64 	{%temp, %r11235}, %fd42663;
	}
	add.s32 	%r11236, %r11235, 1048576;
	mov.b64 	%fd42664, {%r11234, %r11236};
	fma.rn.f64 	%fd42665, %fd42651, 0d3EC715B371155F70, 0dBEBAC2FE66FAAC4B;
	fma.rn.f64 	%fd42666, %fd42665, %fd42651, 0d3ED9A9B88EFCD9B8;
	fma.rn.f64 	%fd42667, %fd42666, %fd42651, 0d3EDD0F40A8A0C4C3;
	fma.rn.f64 	%fd42668, %fd42667, %fd42651, 0d3EF46D4CFA9E0E1F;
	fma.rn.f64 	%fd42669, %fd42668, %fd42651, 0d3F079C168D1E2422;
	fma.rn.f64 	%fd42670, %fd42669, %fd42651, 0d3F1C9A88C3BCA540;
	fma.rn.f64 	%fd42671, %fd42670, %fd42651, 0d3F31C4E64BD476DF;
	fma.rn.f64 	%fd42672, %fd42671, %fd42651, 0d3F46E8BA60009C8F;
	fma.rn.f64 	%fd42673, %fd42672, %fd42651, 0d3F5F1C71C62B05A2;
	fma.rn.f64 	%fd42674, %fd42673, %fd42651, 0d3F76DB6DB6DC9F2C;
	fma.rn.f64 	%fd42675, %fd42674, %fd42651, 0d3F9333333333329C;
	fma.rn.f64 	%fd42676, %fd42675, %fd42651, 0d3FB5555555555555;
	setp.lt.s32 	%p4415, %r11229, 1;
	mov.f64 	%fd42677, 0d0000000000000000;
	mul.rn.f64 	%fd42678, %fd6502, %fd42677;
	mul.f64 	%fd42679, %fd42651, %fd42676;
	fma.rn.f64 	%fd42680, %fd42679, %fd42664, %fd42664;
	selp.f64 	%fd42681, %fd42678, %fd42680, %p4415;
	setp.lt.s32 	%p4416, %r11229, 0;
	mov.f64 	%fd42682, 0d7FF0000000000000;
	mul.rn.f64 	%fd42683, %fd42681, %fd42682;
	selp.f64 	%fd42684, %fd42683, %fd42681, %p4416;
	setp.lt.s32 	%p4417, %r2717, 0;
	mov.f64 	%fd42685, 0dBCA1A62633145C07;
	add.rn.f64 	%fd42686, %fd42684, %fd42685;
	neg.f64 	%fd42687, %fd42686;
	mov.f64 	%fd42688, 0d400921FB54442D18;
	add.rn.f64 	%fd42689, %fd42688, %fd42687;
	selp.f64 	%fd77500, %fd42689, %fd42684, %p4417;
	bra.uni 	$L__BB0_4539;
$L__BB0_4536:
	mul.f64 	%fd42690, %fd6501, %fd6501;
	fma.rn.f64 	%fd42691, %fd42690, 0d3FB0066BDC1895E9, 0dBFB3823B180754AF;
	fma.rn.f64 	%fd42692, %fd42691, %fd42690, 0d3FB11E52CC2F79AE;
	fma.rn.f64 	%fd42693, %fd42692, %fd42690, 0dBF924EAF3526861B;
	fma.rn.f64 	%fd42694, %fd42693, %fd42690, 0d3F91DF02A31E6CB7;
	fma.rn.f64 	%fd42695, %fd42694, %fd42690, 0d3F847D18B0EEC6CC;
	fma.rn.f64 	%fd42696, %fd42695, %fd42690, 0d3F8D0AF961BA53B0;
	fma.rn.f64 	%fd42697, %fd42696, %fd42690, 0d3F91BF7734CF1C48;
	fma.rn.f64 	%fd42698, %fd42697, %fd42690, 0d3F96E91483144EF7;
	fma.rn.f64 	%fd42699, %fd42698, %fd42690, 0d3F9F1C6E0A4F9F81;
	fma.rn.f64 	%fd42700, %fd42699, %fd42690, 0d3FA6DB6DC27FA92B;
	fma.rn.f64 	%fd42701, %fd42700, %fd42690, 0d3FB333333320F91B;
	fma.rn.f64 	%fd42702, %fd42701, %fd42690, 0d3FC5555555555F4D;
	mul.f64 	%fd42703, %fd42690, %fd42702;
	fma.rn.f64 	%fd6504, %fd42703, %fd6502, %fd6502;
	setp.lt.s32 	%p4418, %r2717, 0;
	@%p4418 bra 	$L__BB0_4538;
	mov.f64 	%fd42704, 0dBC91A62633145C07;
	add.rn.f64 	%fd42705, %fd6504, %fd42704;
	neg.f64 	%fd42706, %fd42705;
	mov.f64 	%fd42707, 0d3FF921FB54442D18;
	add.rn.f64 	%fd77500, %fd42707, %fd42706;
	bra.uni 	$L__BB0_4539;
$L__BB0_4538:
	mov.f64 	%fd42708, 0d3C91A62633145C07;
	add.rn.f64 	%fd42709, %fd6504, %fd42708;
	mov.f64 	%fd42710, 0d3FF921FB54442D18;
	add.rn.f64 	%fd77500, %fd42710, %fd42709;
$L__BB0_4539:
	mul.f64 	%fd42711, %fd77500, 0d404CA5DC1A63C1F5;
	setp.gt.f64 	%p4419, %fd6500, 0d0000000000000000;
	neg.f64 	%fd42712, %fd42711;
	selp.f64 	%fd77513, %fd42712, %fd42711, %p4419;
$L__BB0_4540:
	mul.lo.s32 	%r11237, %r18734, 7;
	mul.wide.u32 	%rd3580, %r11237, 8;
	add.s64 	%rd3581, %rd33, %rd3580;
	ld.global.f64 	%fd42713, [%rd3581+32];
	mul.f64 	%fd42714, %fd42713, %fd6384;
	div.rn.f64 	%fd6511, %fd42714, %fd6387;
	mul.f64 	%fd42715, %fd42713, %fd6385;
	div.rn.f64 	%fd6512, %fd42715, %fd6387;
	mul.f64 	%fd42716, %fd42713, %fd6386;
	div.rn.f64 	%fd6513, %fd42716, %fd6387;
	@%p4390 bra 	$L__BB0_4586;
	shl.b32 	%r11238, %r18734, 1;
	or.b32  	%r11239, %r11238, 1;
	cvt.rn.f64.u32 	%fd77507, %r11239;
	abs.f64 	%fd42717, %fd77512;
	mov.f64 	%fd42718, 0d4066800000000000;
	sub.f64 	%fd42719, %fd42718, %fd42717;
	min.f64 	%fd42720, %fd42717, %fd42719;
	setp.lt.f64 	%p4421, %fd42720, %fd6376;
	@%p4421 bra 	$L__BB0_4563;
	mul.f64 	%fd42721, %fd77512, 0d3F91DF46A2529D3A;
	abs.f64 	%fd6515, %fd42721;
	setp.neu.f64 	%p4422, %fd6515, 0d7FF0000000000000;
	@%p4422 bra 	$L__BB0_4544;
	mul.f64 	%fd42729, %fd77512, 0d3F91DF46A2529D3A;
	mov.f64 	%fd42730, 0d0000000000000000;
	mul.rn.f64 	%fd77503, %fd42729, %fd42730;
	mov.b32 	%r18758, 0;
	bra.uni 	$L__BB0_4546;
$L__BB0_4544:
	mul.f64 	%fd42722, %fd77512, 0d3F91DF46A2529D3A;
	mul.f64 	%fd42723, %fd42722, 0d3FE45F306DC9C883;
	cvt.rni.s32.f64 	%r18758, %fd42723;
	cvt.rn.f64.s32 	%fd42724, %r18758;
	fma.rn.f64 	%fd42725, %fd42724, 0dBFF921FB54442D18, %fd42722;
	fma.rn.f64 	%fd42726, %fd42724, 0dBC91A62633145C00, %fd42725;
	fma.rn.f64 	%fd77503, %fd42724, 0dB97B839A252049C0, %fd42726;
	setp.ltu.f64 	%p4423, %fd6515, 0d41E0000000000000;
	@%p4423 bra 	$L__BB0_4546;
	mul.f64 	%fd42727, %fd77512, 0d3F91DF46A2529D3A;
	{ // callseq 573, 0
	.param .b64 param0;
	st.param.f64 	[param0], %fd42727;
	.param .align 16 .b8 retval0[16];
	call.uni (retval0), 
	__internal_trig_reduction_slowpathd, 
	(
	param0
	);
	ld.param.f64 	%fd77503, [retval0];
	ld.param.b32 	%r18758, [retval0+8];
	} // callseq 573
$L__BB0_4546:
	ld.param.u64 	%rd8041, [_Z8FitGrainPdPiS0_S_S_S0_S0_S_S_S_S_S_S_S_S_S_S_S_S__param_0];
	shl.b32 	%r11242, %r18758, 6;
	cvt.u64.u32 	%rd3582, %r11242;
	and.b64  	%rd3583, %rd3582, 64;
	mov.u64 	%rd3584, __cudart_sin_cos_coeffs;
	add.s64 	%rd3585, %rd3584, %rd3583;
	mul.rn.f64 	%fd42731, %fd77503, %fd77503;
	and.b32  	%r11243, %r18758, 1;
	setp.eq.b32 	%p4425, %r11243, 1;
	selp.f64 	%fd42732, 0dBDA8FF8320FD8164, 0d3DE5DB65F9785EBA, %p4425;
	ld.global.nc.v2.f64 	{%fd42733, %fd42734}, [%rd3585];
	fma.rn.f64 	%fd42735, %fd42732, %fd42731, %fd42733;
	fma.rn.f64 	%fd42736, %fd42735, %fd42731, %fd42734;
	ld.global.nc.v2.f64 	{%fd42737, %fd42738}, [%rd3585+16];
	fma.rn.f64 	%fd42739, %fd42736, %fd42731, %fd42737;
	fma.rn.f64 	%fd42740, %fd42739, %fd42731, %fd42738;
	ld.global.nc.v2.f64 	{%fd42741, %fd42742}, [%rd3585+32];
	fma.rn.f64 	%fd42743, %fd42740, %fd42731, %fd42741;
	fma.rn.f64 	%fd42744, %fd42743, %fd42731, %fd42742;
	fma.rn.f64 	%fd42745, %fd42744, %fd77503, %fd77503;
	fma.rn.f64 	%fd42746, %fd42744, %fd42731, 0d3FF0000000000000;
	selp.f64 	%fd42747, %fd42746, %fd42745, %p4425;
	and.b32  	%r11244, %r18758, 2;
	setp.eq.s32 	%p4426, %r11244, 0;
	mov.f64 	%fd42748, 0d0000000000000000;
	sub.f64 	%fd42749, %fd42748, %fd42747;
	selp.f64 	%fd42750, %fd42747, %fd42749, %p4426;
	mul.lo.s32 	%r11245, %r18734, 7;
	mul.wide.u32 	%rd3586, %r11245, 8;
	add.s64 	%rd3587, %rd33, %rd3586;
	ld.global.f64 	%fd42751, [%rd3587+24];
	cvt.rzi.s32.f64 	%r11246, %fd42751;
	cvta.to.global.u64 	%rd3588, %rd8041;
	mul.wide.s32 	%rd3589, %r11246, 8;
	add.s64 	%rd3590, %rd3588, %rd3589;
	ld.global.f64 	%fd6520, [%rd3590+40];
	neg.f64 	%fd42752, %fd6520;
	mul.f64 	%fd6521, %fd42750, %fd42752;
	@%p4422 bra 	$L__BB0_4548;
	mul.f64 	%fd42760, %fd77512, 0d3F91DF46A2529D3A;
	mov.f64 	%fd42761, 0d0000000000000000;
	mul.rn.f64 	%fd77505, %fd42760, %fd42761;
	mov.b32 	%r18760, 1;
	bra.uni 	$L__BB0_4551;
$L__BB0_4548:
	mul.f64 	%fd42753, %fd77512, 0d3F91DF46A2529D3A;
	mul.f64 	%fd42754, %fd42753, 0d3FE45F306DC9C883;
	cvt.rni.s32.f64 	%r18759, %fd42754;
	cvt.rn.f64.s32 	%fd42755, %r18759;
	fma.rn.f64 	%fd42756, %fd42755, 0dBFF921FB54442D18, %fd42753;
	fma.rn.f64 	%fd42757, %fd42755, 0dBC91A62633145C00, %fd42756;
	fma.rn.f64 	%fd77505, %fd42755, 0dB97B839A252049C0, %fd42757;
	setp.ltu.f64 	%p4427, %fd6515, 0d41E0000000000000;
	@%p4427 bra 	$L__BB0_4550;
	mul.f64 	%fd42758, %fd77512, 0d3F91DF46A2529D3A;
	{ // callseq 574, 0
	.param .b64 param0;
	st.param.f64 	[param0], %fd42758;
	.param .align 16 .b8 retval0[16];
	call.uni (retval0), 
	__internal_trig_reduction_slowpathd, 
	(
	param0
	);
	ld.param.f64 	%fd77505, [retval0];
	ld.param.b32 	%r18759, [retval0+8];
	} // callseq 574
$L__BB0_4550:
	add.s32 	%r18760, %r18759, 1;
$L__BB0_4551:
	setp.lt.s32 	%p4428, %r2654, 1;
	shl.b32 	%r11249, %r18760, 6;
	cvt.u64.u32 	%rd3591, %r11249;
	and.b64  	%rd3592, %rd3591, 64;
	mov.u64 	%rd3593, __cudart_sin_cos_coeffs;
	add.s64 	%rd3594, %rd3593, %rd3592;
	mul.rn.f64 	%fd42762, %fd77505, %fd77505;
	and.b32  	%r11250, %r18760, 1;
	setp.eq.b32 	%p4429, %r11250, 1;
	selp.f64 	%fd42763, 0dBDA8FF8320FD8164, 0d3DE5DB65F9785EBA, %p4429;
	ld.global.nc.v2.f64 	{%fd42764, %fd42765}, [%rd3594];
	fma.rn.f64 	%fd42766, %fd42763, %fd42762, %fd42764;
	fma.rn.f64 	%fd42767, %fd42766, %fd42762, %fd42765;
	ld.global.nc.v2.f64 	{%fd42768, %fd42769}, [%rd3594+16];
	fma.rn.f64 	%fd42770, %fd42767, %fd42762, %fd42768;
	fma.rn.f64 	%fd42771, %fd42770, %fd42762, %fd42769;
	ld.global.nc.v2.f64 	{%fd42772, %fd42773}, [%rd3594+32];
	fma.rn.f64 	%fd42774, %fd42771, %fd42762, %fd42772;
	fma.rn.f64 	%fd42775, %fd42774, %fd42762, %fd42773;
	fma.rn.f64 	%fd42776, %fd42775, %fd77505, %fd77505;
	fma.rn.f64 	%fd42777, %fd42775, %fd42762, 0d3FF0000000000000;
	selp.f64 	%fd42778, %fd42777, %fd42776, %p4429;
	and.b32  	%r11251, %r18760, 2;
	setp.eq.s32 	%p4430, %r11251, 0;
	mov.f64 	%fd42779, 0d0000000000000000;
	sub.f64 	%fd42780, %fd42779, %fd42778;
	selp.f64 	%fd42781, %fd42778, %fd42780, %p4430;
	mul.f64 	%fd6527, %fd6520, %fd42781;
	@%p4428 bra 	$L__BB0_4560;
	ld.local.f64 	%fd77506, [%rd12];
	mov.b32 	%r18761, 0;
$L__BB0_4553:
	ld.param.u64 	%rd8362, [_Z8FitGrainPdPiS0_S_S_S0_S0_S_S_S_S_S_S_S_S_S_S_S_S__param_3];
	mul.lo.s32 	%r11253, %r18761, 6;
	cvta.to.global.u64 	%rd3595, %rd8362;
	mul.wide.u32 	%rd3596, %r11253, 8;
	add.s64 	%rd3597, %rd3595, %rd3596;
	ld.global.f64 	%fd42782, [%rd3597+32];
	setp.leu.f64 	%p4431, %fd77506, %fd42782;
	@%p4431 bra 	$L__BB0_4559;
	ld.param.u64 	%rd8363, [_Z8FitGrainPdPiS0_S_S_S0_S0_S_S_S_S_S_S_S_S_S_S_S_S__param_3];
	cvta.to.global.u64 	%rd3598, %rd8363;
	mul.lo.s32 	%r11254, %r18761, 6;
	mul.wide.u32 	%rd3599, %r11254, 8;
	add.s64 	%rd3600, %rd3598, %rd3599;
	ld.global.f64 	%fd42783, [%rd3600+40];
	setp.geu.f64 	%p4432, %fd77506, %fd42783;
	@%p4432 bra 	$L__BB0_4559;
	ld.param.u64 	%rd8364, [_Z8FitGrainPdPiS0_S_S_S0_S0_S_S_S_S_S_S_S_S_S_S_S_S__param_3];
	cvta.to.global.u64 	%rd3601, %rd8364;
	mul.lo.s32 	%r11255, %r18761, 6;
	mul.wide.u32 	%rd3602, %r11255, 8;
	add.s64 	%rd3603, %rd3601, %rd3602;
	ld.global.f64 	%fd42784, [%rd3603];
	setp.leu.f64 	%p4433, %fd6521, %fd42784;
	@%p4433 bra 	$L__BB0_4559;
	ld.param.u64 	%rd8365, [_Z8FitGrainPdPiS0_S_S_S0_S0_S_S_S_S_S_S_S_S_S_S_S_S__param_3];
	cvta.to.global.u64 	%rd3604, %rd8365;
	mul.lo.s32 	%r11256, %r18761, 6;
	mul.wide.u32 	%rd3605, %r11256, 8;
	add.s64 	%rd3606, %rd3604, %rd3605;
	ld.global.f64 	%fd42785, [%rd3606+8];
	setp.geu.f64 	%p4434, %fd6521, %fd42785;
	@%p4434 bra 	$L__BB0_4559;
	ld.param.u64 	%rd8366, [_Z8FitGrainPdPiS0_S_S_S0_S0_S_S_S_S_S_S_S_S_S_S_S_S__param_3];
	cvta.to.global.u64 	%rd3607, %rd8366;
	mul.lo.s32 	%r11257, %r18761, 6;
	mul.wide.u32 	%rd3608, %r11257, 8;
	add.s64 	%rd3609, %rd3607, %rd3608;
	ld.global.f64 	%fd42786, [%rd3609+16];
	setp.leu.f64 	%p4435, %fd6527, %fd42786;
	@%p4435 bra 	$L__BB0_4559;
	ld.param.u64 	%rd8367, [_Z8FitGrainPdPiS0_S_S_S0_S0_S_S_S_S_S_S_S_S_S_S_S_S__param_3];
	cvta.to.global.u64 	%rd3610, %rd8367;
	mul.lo.s32 	%r11259, %r18761, 6;
	mul.wide.u32 	%rd3611, %r11259, 8;
	add.s64 	%rd3612, %rd3610, %rd3611;
	ld.global.f64 	%fd42787, [%rd3612+24];
	setp.lt.f64 	%p4436, %fd6527, %fd42787;
	mov.b32 	%r18772, 1;
	@%p4436 bra 	$L__BB0_4562;
$L__BB0_4559:
	add.s32 	%r18761, %r18761, 1;
	setp.ne.s32 	%p4437, %r18761, %r2654;
	mov.b32 	%r18772, 0;
	@%p4437 bra 	$L__BB0_4553;
$L__BB0_4560:
	mov.u32 	%r2728, %r18772;
	shl.b32 	%r11262, %r18734, 1;
	or.b32  	%r11263, %r11262, 1;
	cvt.rn.f64.u32 	%fd77507, %r11263;
	setp.eq.s32 	%p4438, %r2728, 0;
	mov.b32 	%r18772, 0;
	@%p4438 bra 	$L__BB0_4563;
	ld.local.f64 	%fd77506, [%rd12];
	mov.u32 	%r18772, %r2728;
$L__BB0_4562:
	shl.b32 	%r11264, %r18773, 3;
	mul.wide.s32 	%rd3613, %r11264, 8;
	add.s64 	%rd3614, %rd31, %rd3613;
	st.global.f64 	[%rd3614], %fd6521;
	st.global.f64 	[%rd3614+8], %fd6527;
	st.global.f64 	[%rd3614+16], %fd77506;
	st.global.f64 	[%rd3614+24], %fd6511;
	st.global.f64 	[%rd3614+32], %fd6512;
	st.global.f64 	[%rd3614+40], %fd6513;
	mul.lo.s32 	%r11265, %r18734, 7;
	mul.wide.u32 	%rd3615, %r11265, 8;
	add.s64 	%rd3616, %rd33, %rd3615;
	ld.global.f64 	%fd42788, [%rd3616+24];
	st.global.f64 	[%rd3614+48], %fd42788;
	shl.b32 	%r11266, %r18734, 1;
	or.b32  	%r11267, %r11266, 1;
	cvt.rn.f64.u32 	%fd42789, %r11267;
	st.global.f64 	[%rd3614+56], %fd42789;
	add.f64 	%fd77507, %fd42789, 0d3FF0000000000000;
	add.s32 	%r18773, %r18773, 1;
$L__BB0_4563:
	setp.eq.s32 	%p4439, %r18751, 1;
	@%p4439 bra 	$L__BB0_4586;
	abs.f64 	%fd42790, %fd77513;
	mov.f64 	%fd42791, 0d4066800000000000;
	sub.f64 	%fd42792, %fd42791, %fd42790;
	min.f64 	%fd42793, %fd42790, %fd42792;
	setp.lt.f64 	%p4440, %fd42793, %fd6376;
	@%p4440 bra 	$L__BB0_4586;
	mul.f64 	%fd42794, %fd77513, 0d3F91DF46A2529D3A;
	abs.f64 	%fd6534, %fd42794;
	setp.eq.f64 	%p4441, %fd6534, 0d7FF0000000000000;
	@%p4441 bra 	$L__BB0_4568;
	mul.f64 	%fd42795, %fd77513, 0d3F91DF46A2529D3A;
	mul.f64 	%fd42796, %fd42795, 0d3FE45F306DC9C883;
	cvt.rni.s32.f64 	%r18766, %fd42796;
	cvt.rn.f64.s32 	%fd42797, %r18766;
	fma.rn.f64 	%fd42798, %fd42797, 0dBFF921FB54442D18, %fd42795;
	fma.rn.f64 	%fd42799, %fd42797, 0dBC91A62633145C00, %fd42798;
	fma.rn.f64 	%fd77508, %fd42797, 0dB97B839A252049C0, %fd42799;
	setp.ltu.f64 	%p4442, %fd6534, 0d41E0000000000000;
	@%p4442 bra 	$L__BB0_4569;
	mul.f64 	%fd42800, %fd77513, 0d3F91DF46A2529D3A;
	{ // callseq 575, 0
	.param .b64 param0;
	st.param.f64 	[param0], %fd42800;
	.param .align 16 .b8 retval0[16];
	call.uni (retval0), 
	__internal_trig_reduction_slowpathd, 
	(
	param0
	);
	ld.param.f64 	%fd77508, [retval0];
	ld.param.b32 	%r18766, [retval0+8];
	} // callseq 575
	bra.uni 	$L__BB0_4569;
$L__BB0_4568:
	mul.f64 	%fd42802, %fd77513, 0d3F91DF46A2529D3A;
	mov.f64 	%fd42803, 0d0000000000000000;
	mul.rn.f64 	%fd77508, %fd42802, %fd42803;
	mov.b32 	%r18766, 0;
$L__BB0_4569:
	ld.param.u64 	%rd8042, [_Z8FitGrainPdPiS0_S_S_S0_S0_S_S_S_S_S_S_S_S_S_S_S_S__param_0];
	shl.b32 	%r11270, %r18766, 6;
	cvt.u64.u32 	%rd3617, %r11270;
	and.b64  	%rd3618, %rd3617, 64;
	mov.u64 	%rd3619, __cudart_sin_cos_coeffs;
	add.s64 	%rd3620, %rd3619, %rd3618;
	mul.rn.f64 	%fd42804, %fd77508, %fd77508;
	and.b32  	%r11271, %r18766, 1;
	setp.eq.b32 	%p4444, %r11271, 1;
	selp.f64 	%fd42805, 0dBDA8FF8320FD8164, 0d3DE5DB65F9785EBA, %p4444;
	ld.global.nc.v2.f64 	{%fd42806, %fd42807}, [%rd3620];
	fma.rn.f64 	%fd42808, %fd42805, %fd42804, %fd42806;
	fma.rn.f64 	%fd42809, %fd42808, %fd42804, %fd42807;
	ld.global.nc.v2.f64 	{%fd42810, %fd42811}, [%rd3620+16];
	fma.rn.f64 	%fd42812, %fd42809, %fd42804, %fd42810;
	fma.rn.f64 	%fd42813, %fd42812, %fd42804, %fd42811;
	ld.global.nc.v2.f64 	{%fd42814, %fd42815}, [%rd3620+32];
	fma.rn.f64 	%fd42816, %fd42813, %fd42804, %fd42814;
	fma.rn.f64 	%fd42817, %fd42816, %fd42804, %fd42815;
	fma.rn.f64 	%fd42818, %fd42817, %fd77508, %fd77508;
	fma.rn.f64 	%fd42819, %fd42817, %fd42804, 0d3FF0000000000000;
	selp.f64 	%fd42820, %fd42819, %fd42818, %p4444;
	and.b32  	%r11272, %r18766, 2;
	setp.eq.s32 	%p4445, %r11272, 0;
	mov.f64 	%fd42821, 0d0000000000000000;
	sub.f64 	%fd42822, %fd42821, %fd42820;
	selp.f64 	%fd42823, %fd42820, %fd42822, %p4445;
	mul.lo.s32 	%r11273, %r18734, 7;
	mul.wide.u32 	%rd3621, %r11273, 8;
	add.s64 	%rd3622, %rd33, %rd3621;
	ld.global.f64 	%fd42824, [%rd3622+24];
	cvt.rzi.s32.f64 	%r11274, %fd42824;
	cvta.to.global.u64 	%rd3623, %rd8042;
	mul.wide.s32 	%rd3624, %r11274, 8;
	add.s64 	%rd3625, %rd3623, %rd3624;
	ld.global.f64 	%fd6539, [%rd3625+40];
	neg.f64 	%fd42825, %fd6539;
	mul.f64 	%fd6540, %fd42823, %fd42825;
	@%p4441 bra 	$L__BB0_4573;
	mul.f64 	%fd42826, %fd77513, 0d3F91DF46A2529D3A;
	mul.f64 	%fd42827, %fd42826, 0d3FE45F306DC9C883;
	cvt.rni.s32.f64 	%r18767, %fd42827;
	cvt.rn.f64.s32 	%fd42828, %r18767;
	fma.rn.f64 	%fd42829, %fd42828, 0dBFF921FB54442D18, %fd42826;
	fma.rn.f64 	%fd42830, %fd42828, 0dBC91A62633145C00, %fd42829;
	fma.rn.f64 	%fd77510, %fd42828, 0dB97B839A252049C0, %fd42830;
	setp.ltu.f64 	%p4446, %fd6534, 0d41E0000000000000;
	@%p4446 bra 	$L__BB0_4572;
	mul.f64 	%fd42831, %fd77513, 0d3F91DF46A2529D3A;
	{ // callseq 576, 0
	.param .b64 param0;
	st.param.f64 	[param0], %fd42831;
	.param .align 16 .b8 retval0[16];
	call.uni (retval0), 
	__internal_trig_reduction_slowpathd, 
	(
	param0
	);
	ld.param.f64 	%fd77510, [retval0];
	ld.param.b32 	%r18767, [retval0+8];
	} // callseq 576
$L__BB0_4572:
	add.s32 	%r18768, %r18767, 1;
	bra.uni 	$L__BB0_4574;
$L__BB0_4573:
	mul.f64 	%fd42833, %fd77513, 0d3F91DF46A2529D3A;
	mov.f64 	%fd42834, 0d0000000000000000;
	mul.rn.f64 	%fd77510, %fd42833, %fd42834;
	mov.b32 	%r18768, 1;
$L__BB0_4574:
	setp.lt.s32 	%p4447, %r2654, 1;
	shl.b32 	%r11277, %r18768, 6;
	cvt.u64.u32 	%rd3626, %r11277;
	and.b64  	%rd3627, %rd3626, 64;
	mov.u64 	%rd3628, __cudart_sin_cos_coeffs;
	add.s64 	%rd3629, %rd3628, %rd3627;
	mul.rn.f64 	%fd42835, %fd77510, %fd77510;
	and.b32  	%r11278, %r18768, 1;
	setp.eq.b32 	%p4448, %r11278, 1;
	selp.f64 	%fd42836, 0dBDA8FF8320FD8164, 0d3DE5DB65F9785EBA, %p4448;
	ld.global.nc.v2.f64 	{%fd42837, %fd42838}, [%rd3629];
	fma.rn.f64 	%fd42839, %fd42836, %fd42835, %fd42837;
	fma.rn.f64 	%fd42840, %fd42839, %fd42835, %fd42838;
	ld.global.nc.v2.f64 	{%fd42841, %fd42842}, [%rd3629+16];
	fma.rn.f64 	%fd42843, %fd42840, %fd42835, %fd42841;
	fma.rn.f64 	%fd42844, %fd42843, %fd42835, %fd42842;
	ld.global.nc.v2.f64 	{%fd42845, %fd42846}, [%rd3629+32];
	fma.rn.f64 	%fd42847, %fd42844, %fd42835, %fd42845;
	fma.rn.f64 	%fd42848, %fd42847, %fd42835, %fd42846;
	fma.rn.f64 	%fd42849, %fd42848, %fd77510, %fd77510;
	fma.rn.f64 	%fd42850, %fd42848, %fd42835, 0d3FF0000000000000;
	selp.f64 	%fd42851, %fd42850, %fd42849, %p4448;
	and.b32  	%r11279, %r18768, 2;
	setp.eq.s32 	%p4449, %r11279, 0;
	mov.f64 	%fd42852, 0d0000000000000000;
	sub.f64 	%fd42853, %fd42852, %fd42851;
	selp.f64 	%fd42854, %fd42851, %fd42853, %p4449;
	mul.f64 	%fd6546, %fd6539, %fd42854;
	@%p4447 bra 	$L__BB0_4583;
	ld.local.f64 	%fd77511, [%rd12+8];
	mov.b32 	%r18769, 0;
$L__BB0_4576:
	ld.param.u64 	%rd8368, [_Z8FitGrainPdPiS0_S_S_S0_S0_S_S_S_S_S_S_S_S_S_S_S_S__param_3];
	mul.lo.s32 	%r11281, %r18769, 6;
	cvta.to.global.u64 	%rd3630, %rd8368;
	mul.wide.u32 	%rd3631, %r11281, 8;
	add.s64 	%rd3632, %rd3630, %rd3631;
	ld.global.f64 	%fd42855, [%rd3632+32];
	setp.leu.f64 	%p4450, %fd77511, %fd42855;
	@%p4450 bra 	$L__BB0_4582;
	ld.param.u64 	%rd8369, [_Z8FitGrainPdPiS0_S_S_S0_S0_S_S_S_S_S_S_S_S_S_S_S_S__param_3];
	cvta.to.global.u64 	%rd3633, %rd8369;
	mul.lo.s32 	%r11282, %r18769, 6;
	mul.wide.u32 	%rd3634, %r11282, 8;
	add.s64 	%rd3635, %rd3633, %rd3634;
	ld.global.f64 	%fd42856, [%rd3635+40];
	setp.geu.f64 	%p4451, %fd77511, %fd42856;
	@%p4451 bra 	$L__BB0_4582;
	ld.param.u64 	%rd8370, [_Z8FitGrainPdPiS0_S_S_S0_S0_S_S_S_S_S_S_S_S_S_S_S_S__param_3];
	cvta.to.global.u64 	%rd3636, %rd8370;
	mul.lo.s32 	%r11283, %r18769, 6;
	mul.wide.u32 	%rd3637, %r11283, 8;
	add.s64 	%rd3638, %rd3636, %rd3637;
	ld.global.f64 	%fd42857, [%rd3638];
	setp.leu.f64 	%p4452, %fd6540, %fd42857;
	@%p4452 bra 	$L__BB0_4582;
	ld.param.u64 	%rd8371, [_Z8FitGrainPdPiS0_S_S_S0_S0_S_S_S_S_S_S_S_S_S_S_S_S__param_3];
	cvta.to.global.u64 	%rd3639, %rd8371;
	mul.lo.s32 	%r11284, %r18769, 6;
	mul.wide.u32 	%rd3640, %r11284, 8;
	add.s64 	%rd3641, %rd3639, %rd3640;
	ld.global.f64 	%fd42858, [%rd3641+8];
	setp.geu.f64 	%p4453, %fd6540, %fd42858;
	@%p4453 bra 	$L__BB0_4582;
	ld.param.u64 	%rd8372, [_Z8FitGrainPdPiS0_S_S_S0_S0_S_S_S_S_S_S_S_S_S_S_S_S__param_3];
	cvta.to.global.u64 	%rd3642, %rd8372;
	mul.lo.s32 	%r11285, %r18769, 6;
	mul.wide.u32 	%rd3643, %r11285, 8;
	add.s64 	%rd3644, %rd3642, %rd3643;
	ld.global.f64 	%fd42859, [%rd3644+16];
	setp.leu.f64 	%p4454, %fd6546, %fd42859;
	@%p4454 bra 	$L__BB0_4582;
	ld.param.u64 	%rd8373, [_Z8FitGrainPdPiS0_S_S_S0_S0_S_S_S_S_S_S_S_S_S_S_S_S__param_3];
	cvta.to.global.u64 	%rd3645, %rd8373;
	mul.lo.s32 	%r11287, %r18769, 6;
	mul.wide.u32 	%rd3646, %r11287, 8;
	add.s64 	%rd3647, %rd3645, %rd3646;
	ld.global.f64 	%fd42860, [%rd3647+24];
	setp.lt.f64 	%p4455, %fd6546, %fd42860;
	mov.b32 	%r18772, 1;
	@%p4455 bra 	$L__BB0_4585;
$L__BB0_4582:
	add.s32 	%r18769, %r18769, 1;
	setp.ne.s32 	%p4456, %r18769, %r2654;
	mov.b32 	%r18772, 0;
	@%p4456 bra 	$L__BB0_4576;
$L__BB0_4583:
	mov.u32 	%r2743, %r18772;
	setp.eq.s32 	%p4457, %r2743, 0;
	mov.b32 	%r18772, 0;
	@%p4457 bra 	$L__BB0_4586;
	ld.local.f64 	%fd77511, [%rd12+8];
	mov.u32 	%r18772, %r2743;
$L__BB0_4585:
	shl.b32 	%r11290, %r18773, 3;
	mul.wide.s32 	%rd3648, %r11290, 8;
	add.s64 	%rd3649, %rd31, %rd3648;
	st.global.f64 	[%rd3649], %fd6540;
	st.global.f64 	[%rd3649+8], %fd6546;
	st.global.f64 	[%rd3649+16], %fd77511;
	st.global.f64 	[%rd3649+24], %fd6511;
	st.global.f64 	[%rd3649+32], %fd6512;
	st.global.f64 	[%rd3649+40], %fd6513;
	mul.lo.s32 	%r11291, %r18734, 7;
	mul.wide.u32 	%rd3650, %r11291, 8;
	add.s64 	%rd3651, %rd33, %rd3650;
	ld.global.f64 	%fd42861, [%rd3651+24];
	st.global.f64 	[%rd3649+48], %fd42861;
	st.global.f64 	[%rd3649+56], %fd77507;
	add.s32 	%r18773, %r18773, 1;
$L__BB0_4586:
	ld.param.u64 	%rd8182, [_Z8FitGrainPdPiS0_S_S_S0_S0_S_S_S_S_S_S_S_S_S_S_S_S__param_2];
	add.s32 	%r18734, %r18734, 1;
	cvta.to.global.u64 	%rd3652, %rd8182;
	ld.global.u32 	%r11292, [%rd3652+4];
	setp.lt.s32 	%p4458, %r18734, %r11292;
	@%p4458 bra 	$L__BB0_4441;
$L__BB0_4587:
	setp.lt.s32 	%p4459, %r1, 1;
	mov.f64 	%fd77514, 0d0000000000000000;
	@%p4459 bra 	$L__BB0_4600;
	mov.f64 	%fd77514, 0d0000000000000000;
	mov.b32 	%r18775, 0;
$L__BB0_4589:
	ld.param.u64 	%rd8658, [_Z8FitGrainPdPiS0_S_S_S0_S0_S_S_S_S_S_S_S_S_S_S_S_S__param_17];
	setp.lt.s32 	%p4460, %r18773, 1;
	mul.lo.s32 	%r11294, %r18775, 6;
	cvta.to.global.u64 	%rd3653, %rd8658;
	mul.lo.s32 	%r11295, %r2, 6;
	mul.wide.s32 	%rd3654, %r11295, 8;
	add.s64 	%rd3655, %rd3653, %rd3654;
	mul.wide.u32 	%rd3656, %r11294, 8;
	add.s64 	%rd3657, %rd3655, %rd3656;
	ld.global.f64 	%fd42864, [%rd3657+40];
	cvt.rzi.s32.f64 	%r2751, %fd42864;
	@%p4460 bra 	$L__BB0_4599;
	mov.b32 	%r18776, 0;
	bra.uni 	$L__BB0_4592;
$L__BB0_4591:
	add.s32 	%r18776, %r18776, 1;
	setp.eq.s32 	%p4462, %r18776, %r18773;
	@%p4462 bra 	$L__BB0_4599;
$L__BB0_4592:
	shl.b32 	%r11297, %r18776, 3;
	mul.wide.u32 	%rd3658, %r11297, 8;
	add.s64 	%rd3659, %rd31, %rd3658;
	ld.global.f64 	%fd42865, [%rd3659+56];
	cvt.rzi.s32.f64 	%r11298, %fd42865;
	setp.ne.s32 	%p4461, %r11298, %r2751;
	@%p4461 bra 	$L__BB0_4591;
	ld.param.u64 	%rd8659, [_Z8FitGrainPdPiS0_S_S_S0_S0_S_S_S_S_S_S_S_S_S_S_S_S__param_17];
	shl.b32 	%r11299, %r18776, 3;
	mul.wide.u32 	%rd3660, %r11299, 8;
	add.s64 	%rd3661, %rd31, %rd3660;
	cvta.to.global.u64 	%rd3662, %rd8659;
	mul.lo.s32 	%r11300, %r2, 6;
	mul.wide.s32 	%rd3663, %r11300, 8;
	add.s64 	%rd3664, %rd3662, %rd3663;
	mul.lo.s32 	%r11301, %r18775, 6;
	mul.wide.u32 	%rd3665, %r11301, 8;
	add.s64 	%rd3666, %rd3664, %rd3665;
	ld.global.f64 	%fd42866, [%rd3666+16];
	ld.global.f64 	%fd42867, [%rd3661+24];
	ld.global.f64 	%fd42868, [%rd3666+24];
	ld.global.f64 	%fd42869, [%rd3661+32];
	mul.f64 	%fd42870, %fd42868, %fd42869;
	fma.rn.f64 	%fd42871, %fd42866, %fd42867, %fd42870;
	ld.global.f64 	%fd42872, [%rd3666+32];
	ld.global.f64 	%fd42873, [%rd3661+40];
	fma.rn.f64 	%fd42874, %fd42872, %fd42873, %fd42871;
	mul.f64 	%fd42875, %fd42868, %fd42868;
	fma.rn.f64 	%fd42876, %fd42866, %fd42866, %fd42875;
	fma.rn.f64 	%fd42877, %fd42872, %fd42872, %fd42876;
	sqrt.rn.f64 	%fd42878, %fd42877;
	mul.f64 	%fd42879, %fd42869, %fd42869;
	fma.rn.f64 	%fd42880, %fd42867, %fd42867, %fd42879;
	fma.rn.f64 	%fd42881, %fd42873, %fd42873, %fd42880;
	sqrt.rn.f64 	%fd42882, %fd42881;
	mul.f64 	%fd42883, %fd42878, %fd42882;
	div.rn.f64 	%fd42884, %fd42874, %fd42883;
	setp.gt.f64 	%p4463, %fd42884, 0d3FF0000000000000;
	selp.f64 	%fd42885, 0d3FF0000000000000, %fd42884, %p4463;
	setp.lt.f64 	%p4464, %fd42885, 0dBFF0000000000000;
	selp.f64 	%fd6553, 0dBFF0000000000000, %fd42885, %p4464;
	{
	.reg .b32 %temp; 
	mov.b64 	{%temp, %r2754}, %fd6553;
	}
	abs.f64 	%fd6554, %fd6553;
	{
	.reg .b32 %temp; 
	mov.b64 	{%temp, %r11302}, %fd6554;
	}
	setp.gt.s32 	%p4465, %r11302, 1071801957;
	@%p4465 bra 	$L__BB0_4597;
	mul.f64 	%fd42926, %fd6553, %fd6553;
	fma.rn.f64 	%fd42927, %fd42926, 0d3FB0066BDC1895E9, 0dBFB3823B180754AF;
	fma.rn.f64 	%fd42928, %fd42927, %fd42926, 0d3FB11E52CC2F79AE;
	fma.rn.f64 	%fd42929, %fd42928, %fd42926, 0dBF924EAF3526861B;
	fma.rn.f64 	%fd42930, %fd42929, %fd42926, 0d3F91DF02A31E6CB7;
	fma.rn.f64 	%fd42931, %fd42930, %fd42926, 0d3F847D18B0EEC6CC;
	fma.rn.f64 	%fd42932, %fd42931, %fd42926, 0d3F8D0AF961BA53B0;
	fma.rn.f64 	%fd42933, %fd42932, %fd42926, 0d3F91BF7734CF1C48;
	fma.rn.f64 	%fd42934, %fd42933, %fd42926, 0d3F96E91483144EF7;
	fma.rn.f64 	%fd42935, %fd42934, %fd42926, 0d3F9F1C6E0A4F9F81;
	fma.rn.f64 	%fd42936, %fd42935, %fd42926, 0d3FA6DB6DC27FA92B;
	fma.rn.f64 	%fd42937, %fd42936, %fd42926, 0d3FB333333320F91B;
	fma.rn.f64 	%fd42938, %fd42937, %fd42926, 0d3FC5555555555F4D;
	mul.f64 	%fd42939, %fd42926, %fd42938;
	fma.rn.f64 	%fd6555, %fd42939, %fd6554, %fd6554;
	setp.gt.s32 	%p4469, %r2754, -1;
	@%p4469 bra 	$L__BB0_4596;
	mov.f64 	%fd42944, 0d3C91A62633145C07;
	add.rn.f64 	%fd42945, %fd6555, %fd42944;
	mov.f64 	%fd42946, 0d3FF921FB54442D18;
	add.rn.f64 	%fd77515, %fd42946, %fd42945;
	bra.uni 	$L__BB0_4598;
$L__BB0_4596:
	mov.f64 	%fd42940, 0dBC91A62633145C07;
	add.rn.f64 	%fd42941, %fd6555, %fd42940;
	neg.f64 	%fd42942, %fd42941;
	mov.f64 	%fd42943, 0d3FF921FB54442D18;
	add.rn.f64 	%fd77515, %fd42943, %fd42942;
	bra.uni 	$L__BB0_4598;
$L__BB0_4597:
	mov.f64 	%fd42886, 0d3FF0000000000000;
	sub.f64 	%fd42887, %fd42886, %fd6554;
	{
	.reg .b32 %temp; 
	mov.b64 	{%r11303, %temp}, %fd42887;
	}
	{
	.reg .b32 %temp; 
	mov.b64 	{%temp, %r11304}, %fd42887;
	}
	add.s32 	%r11305, %r11304, -1048576;
	mov.b64 	%fd42888, {%r11303, %r11305};
	rsqrt.approx.ftz.f64 	%fd42889, %fd42888;
	{
	.reg .b32 %temp; 
	mov.b64 	{%r11306, %temp}, %fd42889;
	}
	{
	.reg .b32 %temp; 
	mov.b64 	{%temp, %r11307}, %fd42889;
	}
	add.s32 	%r11308, %r11307, -1048576;
	mov.b64 	%fd42890, {%r11306, %r11308};
	mul.f64 	%fd42891, %fd42888, %fd42889;
	neg.f64 	%fd42892, %fd42891;
	fma.rn.f64 	%fd42893, %fd42891, %fd42892, %fd42888;
	fma.rn.f64 	%fd42894, %fd42893, %fd42890, %fd42891;
	neg.f64 	%fd42895, %fd42894;
	fma.rn.f64 	%fd42896, %fd42889, %fd42895, 0d3FF0000000000000;
	fma.rn.f64 	%fd42897, %fd42896, %fd42890, %fd42890;
	fma.rn.f64 	%fd42898, %fd42894, %fd42895, %fd42888;
	fma.rn.f64 	%fd42899, %fd42898, %fd42897, %fd42894;
	{
	.reg .b32 %temp; 
	mov.b64 	{%r11309, %temp}, %fd42899;
	}
	{
	.reg .b32 %temp; 
	mov.b64 	{%temp, %r11310}, %fd42899;
	}
	add.s32 	%r11311, %r11310, 1048576;
	mov.b64 	%fd42900, {%r11309, %r11311};
	fma.rn.f64 	%fd42901, %fd42887, 0d3EC715B371155F70, 0dBEBAC2FE66FAAC4B;
	fma.rn.f64 	%fd42902, %fd42901, %fd42887, 0d3ED9A9B88EFCD9B8;
	fma.rn.f64 	%fd42903, %fd42902, %fd42887, 0d3EDD0F40A8A0C4C3;
	fma.rn.f64 	%fd42904, %fd42903, %fd42887, 0d3EF46D4CFA9E0E1F;
	fma.rn.f64 	%fd42905, %fd42904, %fd42887, 0d3F079C168D1E2422;
	fma.rn.f64 	%fd42906, %fd42905, %fd42887, 0d3F1C9A88C3BCA540;
	fma.rn.f64 	%fd42907, %fd42906, %fd42887, 0d3F31C4E64BD476DF;
	fma.rn.f64 	%fd42908, %fd42907, %fd42887, 0d3F46E8BA60009C8F;
	fma.rn.f64 	%fd42909, %fd42908, %fd42887, 0d3F5F1C71C62B05A2;
	fma.rn.f64 	%fd42910, %fd42909, %fd42887, 0d3F76DB6DB6DC9F2C;
	fma.rn.f64 	%fd42911, %fd42910, %fd42887, 0d3F9333333333329C;
	fma.rn.f64 	%fd42912, %fd42911, %fd42887, 0d3FB5555555555555;
	setp.lt.s32 	%p4466, %r11304, 1;
	mov.f64 	%fd42913, 0d0000000000000000;
	mul.rn.f64 	%fd42914, %fd6554, %fd42913;
	mul.f64 	%fd42915, %fd42887, %fd42912;
	fma.rn.f64 	%fd42916, %fd42915, %fd42900, %fd42900;
	selp.f64 	%fd42917, %fd42914, %fd42916, %p4466;
	setp.lt.s32 	%p4467, %r11304, 0;
	mov.f64 	%fd42918, 0d7FF0000000000000;
	mul.rn.f64 	%fd42919, %fd42917, %fd42918;
	selp.f64 	%fd42920, %fd42919, %fd42917, %p4467;
	setp.lt.s32 	%p4468, %r2754, 0;
	mov.f64 	%fd42921, 0dBCA1A62633145C07;
	add.rn.f64 	%fd42922, %fd42920, %fd42921;
	neg.f64 	%fd42923, %fd42922;
	mov.f64 	%fd42924, 0d400921FB54442D18;
	add.rn.f64 	%fd42925, %fd42924, %fd42923;
	selp.f64 	%fd77515, %fd42925, %fd42920, %p4468;
$L__BB0_4598:
	mul.f64 	%fd42947, %fd77515, 0d404CA5DC1A63C1F5;
	abs.f64 	%fd42948, %fd42947;
	add.f64 	%fd77514, %fd77514, %fd42948;
$L__BB0_4599:
	add.s32 	%r18775, %r18775, 1;
	setp.ne.s32 	%p4470, %r18775, %r1;
	@%p4470 bra 	$L__BB0_4589;
$L__BB0_4600:
	setp.geu.f64 	%p4471, %fd77514, %fd77910;
	@%p4471 bra 	$L__BB0_4897;
	ld.global.f64 	%fd47916, [%rd32+864];
	ld.global.f64 	%fd47917, [%rd32+720];
	sub.f64 	%fd47918, %fd47917, %fd47916;
	fma.rn.f64 	%fd77519, %fd47918, 0d4000000000000000, %fd47916;
	st.global.f64 	[%rd32+792], %fd77519;
	ld.global.f64 	%fd6564, [%rd35];
	setp.geu.f64 	%p5225, %fd77519, %fd6564;
	@%p5225 bra 	$L__BB0_4603;
	st.global.f64 	[%rd32+792], %fd6564;
	mov.f64 	%fd77519, %fd6564;
$L__BB0_4603:
	ld.global.f64 	%fd6566, [%rd36];
	setp.leu.f64 	%p5226, %fd77519, %fd6566;
	@%p5226 bra 	$L__BB0_4605;
	st.global.f64 	[%rd32+792], %fd6566;
	mov.f64 	%fd77519, %fd6566;
$L__BB0_4605:
	ld.global.f64 	%fd47919, [%rd32+872];
	ld.global.f64 	%fd47920, [%rd32+728];
	sub.f64 	%fd47921, %fd47920, %fd47919;
	fma.rn.f64 	%fd77521, %fd47921, 0d4000000000000000, %fd47919;
	st.global.f64 	[%rd32+800], %fd77521;
	ld.global.f64 	%fd6569, [%rd35+8];
	setp.geu.f64 	%p5227, %fd77521, %fd6569;
	@%p5227 bra 	$L__BB0_4607;
	st.global.f64 	[%rd32+800], %fd6569;
	mov.f64 	%fd77521, %fd6569;
$L__BB0_4607:
	ld.global.f64 	%fd6571, [%rd36+8];
	setp.leu.f64 	%p5228, %fd77521, %fd6571;
	@%p5228 bra 	$L__BB0_4609;
	st.global.f64 	[%rd32+800], %fd6571;
	mov.f64 	%fd77521, %fd6571;
$L__BB0_4609:
	ld.global.f64 	%fd47922, [%rd32+880];
	ld.global.f64 	%fd47923, [%rd32+736];
	sub.f64 	%fd47924, %fd47923, %fd47922;
	fma.rn.f64 	%fd77523, %fd47924, 0d4000000000000000, %fd47922;
	st.global.f64 	[%rd32+808], %fd77523;
	ld.global.f64 	%fd6574, [%rd35+16];
	setp.geu.f64 	%p5229, %fd77523, %fd6574;
	@%p5229 bra 	$L__BB0_4611;
	st.global.f64 	[%rd32+808], %fd6574;
	mov.f64 	%fd77523, %fd6574;
$L__BB0_4611:
	ld.global.f64 	%fd6576, [%rd36+16];
	setp.leu.f64 	%p5230, %fd77523, %fd6576;
	@%p5230 bra 	$L__BB0_4613;
	st.global.f64 	[%rd32+808], %fd6576;
	mov.f64 	%fd77523, %fd6576;
$L__BB0_4613:
	ld.global.f64 	%fd47925, [%rd32+888];
	ld.global.f64 	%fd47926, [%rd32+744];
	sub.f64 	%fd47927, %fd47926, %fd47925;
	fma.rn.f64 	%fd77525, %fd47927, 0d4000000000000000, %fd47925;
	st.global.f64 	[%rd32+816], %fd77525;
	ld.global.f64 	%fd6579, [%rd35+24];
	setp.geu.f64 	%p5231, %fd77525, %fd6579;
	@%p5231 bra 	$L__BB0_4615;
	st.global.f64 	[%rd32+816], %fd6579;
	mov.f64 	%fd77525, %fd6579;
$L__BB0_4615:
	ld.global.f64 	%fd6581, [%rd36+24];
	setp.leu.f64 	%p5232, %fd77525, %fd6581;
	@%p5232 bra 	$L__BB0_4617;
	st.global.f64 	[%rd32+816], %fd6581;
	mov.f64 	%fd77525, %fd6581;
$L__BB0_4617:
	ld.global.f64 	%fd47928, [%rd32+896];
	ld.global.f64 	%fd47929, [%rd32+752];
	sub.f64 	%fd47930, %fd47929, %fd47928;
	fma.rn.f64 	%fd77527, %fd47930, 0d4000000000000000, %fd47928;
	st.global.f64 	[%rd32+824], %fd77527;
	ld.global.f64 	%fd6584, [%rd35+32];
	setp.geu.f64 	%p5233, %fd77527, %fd6584;
	@%p5233 bra 	$L__BB0_4619;
	st.global.f64 	[%rd32+824], %fd6584;
	mov.f64 	%fd77527, %fd6584;
$L__BB0_4619:
	ld.global.f64 	%fd6586, [%rd36+32];
	setp.leu.f64 	%p5234, %fd77527, %fd6586;
	@%p5234 bra 	$L__BB0_4621;
	st.global.f64 	[%rd32+824], %fd6586;
	mov.f64 	%fd77527, %fd6586;
$L__BB0_4621:
	ld.global.f64 	%fd47931, [%rd32+904];
	ld.global.f64 	%fd47932, [%rd32+760];
	sub.f64 	%fd47933, %fd47932, %fd47931;
	fma.rn.f64 	%fd77529, %fd47933, 0d4000000000000000, %fd47931;
	st.global.f64 	[%rd32+832], %fd77529;
	ld.global.f64 	%fd6589, [%rd35+40];
	setp.geu.f64 	%p5235, %fd77529, %fd6589;
	@%p5235 bra 	$L__BB0_4623;
	st.global.f64 	[%rd32+832], %fd6589;
	mov.f64 	%fd77529, %fd6589;
$L__BB0_4623:
	ld.global.f64 	%fd6591, [%rd36+40];
	setp.leu.f64 	%p5236, %fd77529, %fd6591;
	@%p5236 bra 	$L__BB0_4625;
	st.global.f64 	[%rd32+832], %fd6591;
	mov.f64 	%fd77529, %fd6591;
$L__BB0_4625:
	ld.global.f64 	%fd47934, [%rd32+912];
	ld.global.f64 	%fd47935, [%rd32+768];
	sub.f64 	%fd47936, %fd47935, %fd47934;
	fma.rn.f64 	%fd77531, %fd47936, 0d4000000000000000, %fd47934;
	st.global.f64 	[%rd32+840], %fd77531;
	ld.global.f64 	%fd6594, [%rd35+48];
	setp.geu.f64 	%p5237, %fd77531, %fd6594;
	@%p5237 bra 	$L__BB0_4627;
	st.global.f64 	[%rd32+840], %fd6594;
	mov.f64 	%fd77531, %fd6594;
$L__BB0_4627:
	ld.global.f64 	%fd6596, [%rd36+48];
	setp.leu.f64 	%p5238, %fd77531, %fd6596;
	@%p5238 bra 	$L__BB0_4629;
	st.global.f64 	[%rd32+840], %fd6596;
	mov.f64 	%fd77531, %fd6596;
$L__BB0_4629:
	ld.global.f64 	%fd47937, [%rd32+920];
	ld.global.f64 	%fd47938, [%rd32+776];
	sub.f64 	%fd47939, %fd47938, %fd47937;
	fma.rn.f64 	%fd77533, %fd47939, 0d4000000000000000, %fd47937;
	st.global.f64 	[%rd32+848], %fd77533;
	ld.global.f64 	%fd6599, [%rd35+56];
	setp.geu.f64 	%p5239, %fd77533, %fd6599;
	@%p5239 bra 	$L__BB0_4631;
	st.global.f64 	[%rd32+848], %fd6599;
	mov.f64 	%fd77533, %fd6599;
$L__BB0_4631:
	ld.global.f64 	%fd6601, [%rd36+56];
	setp.leu.f64 	%p5240, %fd77533, %fd6601;
	@%p5240 bra 	$L__BB0_4633;
	st.global.f64 	[%rd32+848], %fd6601;
	mov.f64 	%fd77533, %fd6601;
$L__BB0_4633:
	ld.global.f64 	%fd47940, [%rd32+928];
	ld.global.f64 	%fd47941, [%rd32+784];
	sub.f64 	%fd47942, %fd47941, %fd47940;
	fma.rn.f64 	%fd77535, %fd47942, 0d4000000000000000, %fd47940;
	st.global.f64 	[%rd32+856], %fd77535;
	ld.global.f64 	%fd6604, [%rd35+64];
	setp.geu.f64 	%p5241, %fd77535, %fd6604;
	@%p5241 bra 	$L__BB0_4635;
	st.global.f64 	[%rd32+856], %fd6604;
	mov.f64 	%fd77535, %fd6604;
$L__BB0_4635:
	ld.global.f64 	%fd6606, [%rd36+64];
	setp.leu.f64 	%p5242, %fd77535, %fd6606;
	@%p5242 bra 	$L__BB0_4637;
	st.global.f64 	[%rd32+856], %fd6606;
	mov.f64 	%fd77535, %fd6606;
$L__BB0_4637:
	mul.f64 	%fd6608, %fd77531, 0d3F91DF46A2529D3A;
	abs.f64 	%fd6609, %fd6608;
	setp.neu.f64 	%p5243, %fd6609, 0d7FF0000000000000;
	@%p5243 bra 	$L__BB0_4639;
	mov.f64 	%fd47948, 0d0000000000000000;
	mul.rn.f64 	%fd77536, %fd6608, %fd47948;
	mov.b32 	%r18777, 0;
	bra.uni 	$L__BB0_4641;
$L__BB0_4639:
	mul.f64 	%fd47943, %fd6608, 0d3FE45F306DC9C883;
	cvt.rni.s32.f64 	%r18777, %fd47943;
	cvt.rn.f64.s32 	%fd47944, %r18777;
	fma.rn.f64 	%fd47945, %fd47944, 0dBFF921FB54442D18, %fd6608;
	fma.rn.f64 	%fd47946, %fd47944, 0dBC91A62633145C00, %fd47945;
	fma.rn.f64 	%fd77536, %fd47944, 0dB97B839A252049C0, %fd47946;
	setp.ltu.f64 	%p5244, %fd6609, 0d41E0000000000000;
	@%p5244 bra 	$L__BB0_4641;
	{ // callseq 679, 0
	.param .b64 param0;
	st.param.f64 	[param0], %fd6608;
	.param .align 16 .b8 retval0[16];
	call.uni (retval0), 
	__internal_trig_reduction_slowpathd, 
	(
	param0
	);
	ld.param.f64 	%fd77536, [retval0];
	ld.param.b32 	%r18777, [retval0+8];
	} // callseq 679
$L__BB0_4641:
	shl.b32 	%r12324, %r18777, 6;
	cvt.u64.u32 	%rd4419, %r12324;
	and.b64  	%rd4420, %rd4419, 64;
	mov.u64 	%rd4421, __cudart_sin_cos_coeffs;
	add.s64 	%rd4422, %rd4421, %rd4420;
	mul.rn.f64 	%fd47949, %fd77536, %fd77536;
	and.b32  	%r12325, %r18777, 1;
	setp.eq.b32 	%p5245, %r12325, 1;
	selp.f64 	%fd47950, 0dBDA8FF8320FD8164, 0d3DE5DB65F9785EBA, %p5245;
	ld.global.nc.v2.f64 	{%fd47951, %fd47952}, [%rd4422];
	fma.rn.f64 	%fd47953, %fd47950, %fd47949, %fd47951;
	fma.rn.f64 	%fd47954, %fd47953, %fd47949, %fd47952;
	ld.global.nc.v2.f64 	{%fd47955, %fd47956}, [%rd4422+16];
	fma.rn.f64 	%fd47957, %fd47954, %fd47949, %fd47955;
	fma.rn.f64 	%fd47958, %fd47957, %fd47949, %fd47956;
	ld.global.nc.v2.f64 	{%fd47959, %fd47960}, [%rd4422+32];
	fma.rn.f64 	%fd47961, %fd47958, %fd47949, %fd47959;
	fma.rn.f64 	%fd47962, %fd47961, %fd47949, %fd47960;
	fma.rn.f64 	%fd47963, %fd47962, %fd77536, %fd77536;
	fma.rn.f64 	%fd47964, %fd47962, %fd47949, 0d3FF0000000000000;
	selp.f64 	%fd47965, %fd47964, %fd47963, %p5245;
	and.b32  	%r12326, %r18777, 2;
	setp.eq.s32 	%p5246, %r12326, 0;
	mov.f64 	%fd47966, 0d0000000000000000;
	sub.f64 	%fd47967, %fd47966, %fd47965;
	selp.f64 	%fd6614, %fd47965, %fd47967, %p5246;
	mul.f64 	%fd6615, %fd77533, 0d3F91DF46A2529D3A;
	abs.f64 	%fd6616, %fd6615;
	setp.neu.f64 	%p5247, %fd6616, 0d7FF0000000000000;
	@%p5247 bra 	$L__BB0_4643;
	mov.f64 	%fd47973, 0d0000000000000000;
	mul.rn.f64 	%fd77537, %fd6615, %fd47973;
	mov.b32 	%r18778, 0;
	bra.uni 	$L__BB0_4645;
$L__BB0_4643:
	mul.f64 	%fd47968, %fd6615, 0d3FE45F306DC9C883;
	cvt.rni.s32.f64 	%r18778, %fd47968;
	cvt.rn.f64.s32 	%fd47969, %r18778;
	fma.rn.f64 	%fd47970, %fd47969, 0dBFF921FB54442D18, %fd6615;
	fma.rn.f64 	%fd47971, %fd47969, 0dBC91A62633145C00, %fd47970;
	fma.rn.f64 	%fd77537, %fd47969, 0dB97B839A252049C0, %fd47971;
	setp.ltu.f64 	%p5248, %fd6616, 0d41E0000000000000;
	@%p5248 bra 	$L__BB0_4645;
	{ // callseq 680, 0
	.param .b64 param0;
	st.param.f64 	[param0], %fd6615;
	.param .align 16 .b8 retval0[16];
	call.uni (retval0), 
	__internal_trig_reduction_slowpathd, 
	(
	param0
	);
	ld.param.f64 	%fd77537, [retval0];
	ld.param.b32 	%r18778, [retval0+8];
	} // callseq 680
$L__BB0_4645:
	shl.b32 	%r12329, %r18778, 6;
	cvt.u64.u32 	%rd4423, %r12329;
	and.b64  	%rd4424, %rd4423, 64;
	mov.u64 	%rd4425, __cudart_sin_cos_coeffs;
	add.s64 	%rd4426, %rd4425, %rd4424;
	mul.rn.f64 	%fd47974, %fd77537, %fd77537;
	and.b32  	%r12330, %r18778, 1;
	setp.eq.b32 	%p5249, %r12330, 1;
	selp.f64 	%fd47975, 0dBDA8FF8320FD8164, 0d3DE5DB65F9785EBA, %p5249;
	ld.global.nc.v2.f64 	{%fd47976, %fd47977}, [%rd4426];
	fma.rn.f64 	%fd47978, %fd47975, %fd47974, %fd47976;
	fma.rn.f64 	%fd47979, %fd47978, %fd47974, %fd47977;
	ld.global.nc.v2.f64 	{%fd47980, %fd47981}, [%rd4426+16];
	fma.rn.f64 	%fd47982, %fd47979, %fd47974, %fd47980;
	fma.rn.f64 	%fd47983, %fd47982, %fd47974, %fd47981;
	ld.global.nc.v2.f64 	{%fd47984, %fd47985}, [%rd4426+32];
	fma.rn.f64 	%fd47986, %fd47983, %fd47974, %fd47984;
	fma.rn.f64 	%fd47987, %fd47986, %fd47974, %fd47985;
	fma.rn.f64 	%fd47988, %fd47987, %fd77537, %fd77537;
	fma.rn.f64 	%fd47989, %fd47987, %fd47974, 0d3FF0000000000000;
	selp.f64 	%fd47990, %fd47989, %fd47988, %p5249;
	and.b32  	%r12331, %r18778, 2;
	setp.eq.s32 	%p5250, %r12331, 0;
	mov.f64 	%fd47991, 0d0000000000000000;
	sub.f64 	%fd47992, %fd47991, %fd47990;
	selp.f64 	%fd6621, %fd47990, %fd47992, %p5250;
	mul.f64 	%fd6622, %fd77535, 0d3F91DF46A2529D3A;
	abs.f64 	%fd6623, %fd6622;
	setp.neu.f64 	%p5251, %fd6623, 0d7FF0000000000000;
	@%p5251 bra 	$L__BB0_4647;
	mov.f64 	%fd47998, 0d0000000000000000;
	mul.rn.f64 	%fd77538, %fd6622, %fd47998;
	mov.b32 	%r18779, 0;
	bra.uni 	$L__BB0_4649;
$L__BB0_4647:
	mul.f64 	%fd47993, %fd6622, 0d3FE45F306DC9C883;
	cvt.rni.s32.f64 	%r18779, %fd47993;
	cvt.rn.f64.s32 	%fd47994, %r18779;
	fma.rn.f64 	%fd47995, %fd47994, 0dBFF921FB54442D18, %fd6622;
	fma.rn.f64 	%fd47996, %fd47994, 0dBC91A62633145C00, %fd47995;
	fma.rn.f64 	%fd77538, %fd47994, 0dB97B839A252049C0, %fd47996;
	setp.ltu.f64 	%p5252, %fd6623, 0d41E0000000000000;
	@%p5252 bra 	$L__BB0_4649;
	{ // callseq 681, 0
	.param .b64 param0;
	st.param.f64 	[param0], %fd6622;
	.param .align 16 .b8 retval0[16];
	call.uni (retval0), 
	__internal_trig_reduction_slowpathd, 
	(
	param0
	);
	ld.param.f64 	%fd77538, [retval0];
	ld.param.b32 	%r18779, [retval0+8];
	} // callseq 681
$L__BB0_4649:
	shl.b32 	%r12334, %r18779, 6;
	cvt.u64.u32 	%rd4427, %r12334;
	and.b64  	%rd4428, %rd4427, 64;
	mov.u64 	%rd4429, __cudart_sin_cos_coeffs;
	add.s64 	%rd4430, %rd4429, %rd4428;
	mul.rn.f64 	%fd47999, %fd77538, %fd77538;
	and.b32  	%r12335, %r18779, 1;
	setp.eq.b32 	%p5254, %r12335, 1;
	selp.f64 	%fd48000, 0dBDA8FF8320FD8164, 0d3DE5DB65F9785EBA, %p5254;
	ld.global.nc.v2.f64 	{%fd48001, %fd48002}, [%rd4430];
	fma.rn.f64 	%fd48003, %fd48000, %fd47999, %fd48001;
	fma.rn.f64 	%fd48004, %fd48003, %fd47999, %fd48002;
	ld.global.nc.v2.f64 	{%fd48005, %fd48006}, [%rd4430+16];
	fma.rn.f64 	%fd48007, %fd48004, %fd47999, %fd48005;
	fma.rn.f64 	%fd48008, %fd48007, %fd47999, %fd48006;
	ld.global.nc.v2.f64 	{%fd48009, %fd48010}, [%rd4430+32];
	fma.rn.f64 	%fd48011, %fd48008, %fd47999, %fd48009;
	fma.rn.f64 	%fd48012, %fd48011, %fd47999, %fd48010;
	fma.rn.f64 	%fd48013, %fd48012, %fd77538, %fd77538;
	fma.rn.f64 	%fd48014, %fd48012, %fd47999, 0d3FF0000000000000;
	selp.f64 	%fd48015, %fd48014, %fd48013, %p5254;
	and.b32  	%r12336, %r18779, 2;
	setp.eq.s32 	%p5255, %r12336, 0;
	mov.f64 	%fd48016, 0d0000000000000000;
	sub.f64 	%fd48017, %fd48016, %fd48015;
	selp.f64 	%fd6628, %fd48015, %fd48017, %p5255;
	@%p5243 bra 	$L__BB0_4651;
	mov.f64 	%fd48023, 0d0000000000000000;
	mul.rn.f64 	%fd77540, %fd6608, %fd48023;
	mov.b32 	%r18781, 1;
	bra.uni 	$L__BB0_4654;
$L__BB0_4651:
	mul.f64 	%fd48018, %fd6608, 0d3FE45F306DC9C883;
	cvt.rni.s32.f64 	%r18780, %fd48018;
	cvt.rn.f64.s32 	%fd48019, %r18780;
	fma.rn.f64 	%fd48020, %fd48019, 0dBFF921FB54442D18, %fd6608;
	fma.rn.f64 	%fd48021, %fd48019, 0dBC91A62633145C00, %fd48020;
	fma.rn.f64 	%fd77540, %fd48019, 0dB97B839A252049C0, %fd48021;
	setp.ltu.f64 	%p5256, %fd6609, 0d41E0000000000000;
	@%p5256 bra 	$L__BB0_4653;
	{ // callseq 682, 0
	.param .b64 param0;
	st.param.f64 	[param0], %fd6608;
	.param .align 16 .b8 retval0[16];
	call.uni (retval0), 
	__internal_trig_reduction_slowpathd, 
	(
	param0
	);
	ld.param.f64 	%fd77540, [retval0];
	ld.param.b32 	%r18780, [retval0+8];
	} // callseq 682
$L__BB0_4653:
	add.s32 	%r18781, %r18780, 1;
$L__BB0_4654:
	shl.b32 	%r12339, %r18781, 6;
	cvt.u64.u32 	%rd4431, %r12339;
	and.b64  	%rd4432, %rd4431, 64;
	mov.u64 	%rd4433, __cudart_sin_cos_coeffs;
	add.s64 	%rd4434, %rd4433, %rd4432;
	mul.rn.f64 	%fd48024, %fd77540, %fd77540;
	and.b32  	%r12340, %r18781, 1;
	setp.eq.b32 	%p5258, %r12340, 1;
	selp.f64 	%fd48025, 0dBDA8FF8320FD8164, 0d3DE5DB65F9785EBA, %p5258;
	ld.global.nc.v2.f64 	{%fd48026, %fd48027}, [%rd4434];
	fma.rn.f64 	%fd48028, %fd48025, %fd48024, %fd48026;
	fma.rn.f64 	%fd48029, %fd48028, %fd48024, %fd48027;
	ld.global.nc.v2.f64 	{%fd48030, %fd48031}, [%rd4434+16];
	fma.rn.f64 	%fd48032, %fd48029, %fd48024, %fd48030;
	fma.rn.f64 	%fd48033, %fd48032, %fd48024, %fd48031;
	ld.global.nc.v2.f64 	{%fd48034, %fd48035}, [%rd4434+32];
	fma.rn.f64 	%fd48036, %fd48033, %fd48024, %fd48034;
	fma.rn.f64 	%fd48037, %fd48036, %fd48024, %fd48035;
	fma.rn.f64 	%fd48038, %fd48037, %fd77540, %fd77540;
	fma.rn.f64 	%fd48039, %fd48037, %fd48024, 0d3FF0000000000000;
	selp.f64 	%fd48040, %fd48039, %fd48038, %p5258;
	and.b32  	%r12341, %r18781, 2;
	setp.eq.s32 	%p5259, %r12341, 0;
	mov.f64 	%fd48041, 0d0000000000000000;
	sub.f64 	%fd48042, %fd48041, %fd48040;
	selp.f64 	%fd6634, %fd48040, %fd48042, %p5259;
	@%p5247 bra 	$L__BB0_4656;
	mov.f64 	%fd48048, 0d0000000000000000;
	mul.rn.f64 	%fd77542, %fd6615, %fd48048;
	mov.b32 	%r18783, 1;
	bra.uni 	$L__BB0_4659;
$L__BB0_4656:
	mul.f64 	%fd48043, %fd6615, 0d3FE45F306DC9C883;
	cvt.rni.s32.f64 	%r18782, %fd48043;
	cvt.rn.f64.s32 	%fd48044, %r18782;
	fma.rn.f64 	%fd48045, %fd48044, 0dBFF921FB54442D18, %fd6615;
	fma.rn.f64 	%fd48046, %fd48044, 0dBC91A62633145C00, %fd48045;
	fma.rn.f64 	%fd77542, %fd48044, 0dB97B839A252049C0, %fd48046;
	setp.ltu.f64 	%p5260, %fd6616, 0d41E0000000000000;
	@%p5260 bra 	$L__BB0_4658;
	{ // callseq 683, 0
	.param .b64 param0;
	st.param.f64 	[param0], %fd6615;
	.param .align 16 .b8 retval0[16];
	call.uni (retval0), 
	__internal_trig_reduction_slowpathd, 
	(
	param0
	);
	ld.param.f64 	%fd77542, [retval0];
	ld.param.b32 	%r18782, [retval0+8];
	} // callseq 683
$L__BB0_4658:
	add.s32 	%r18783, %r18782, 1;
$L__BB0_4659:
	shl.b32 	%r12344, %r18783, 6;
	cvt.u64.u32 	%rd4435, %r12344;
	and.b64  	%rd4436, %rd4435, 64;
	mov.u64 	%rd4437, __cudart_sin_cos_coeffs;
	add.s64 	%rd4438, %rd4437, %rd4436;
	mul.rn.f64 	%fd48049, %fd77542, %fd77542;
	and.b32  	%r12345, %r18783, 1;
	setp.eq.b32 	%p5262, %r12345, 1;
	selp.f64 	%fd48050, 0dBDA8FF8320FD8164, 0d3DE5DB65F9785EBA, %p5262;
	ld.global.nc.v2.f64 	{%fd48051, %fd48052}, [%rd4438];
	fma.rn.f64 	%fd48053, %fd48050, %fd48049, %fd48051;
	fma.rn.f64 	%fd48054, %fd48053, %fd48049, %fd48052;
	ld.global.nc.v2.f64 	{%fd48055, %fd48056}, [%rd4438+16];
	fma.rn.f64 	%fd48057, %fd48054, %fd48049, %fd48055;
	fma.rn.f64 	%fd48058, %fd48057, %fd48049, %fd48056;
	ld.global.nc.v2.f64 	{%fd48059, %fd48060}, [%rd4438+32];
	fma.rn.f64 	%fd48061, %fd48058, %fd48049, %fd48059;
	fma.rn.f64 	%fd48062, %fd48061, %fd48049, %fd48060;
	fma.rn.f64 	%fd48063, %fd48062, %fd77542, %fd77542;
	fma.rn.f64 	%fd48064, %fd48062, %fd48049, 0d3FF0000000000000;
	selp.f64 	%fd48065, %fd48064, %fd48063, %p5262;
	and.b32  	%r12346, %r18783, 2;
	setp.eq.s32 	%p5263, %r12346, 0;
	mov.f64 	%fd48066, 0d0000000000000000;
	sub.f64 	%fd48067, %fd48066, %fd48065;
	selp.f64 	%fd6640, %fd48065, %fd48067, %p5263;
	@%p5251 bra 	$L__BB0_4661;
	mov.f64 	%fd48073, 0d0000000000000000;
	mul.rn.f64 	%fd77544, %fd6622, %fd48073;
	mov.b32 	%r18785, 1;
	bra.uni 	$L__BB0_4664;
$L__BB0_4661:
	mul.f64 	%fd48068, %fd6622, 0d3FE45F306DC9C883;
	cvt.rni.s32.f64 	%r18784, %fd48068;
	cvt.rn.f64.s32 	%fd48069, %r18784;
	fma.rn.f64 	%fd48070, %fd48069, 0dBFF921FB54442D18, %fd6622;
	fma.rn.f64 	%fd48071, %fd48069, 0dBC91A62633145C00, %fd48070;
	fma.rn.f64 	%fd77544, %fd48069, 0dB97B839A252049C0, %fd48071;
	setp.ltu.f64 	%p5264, %fd6623, 0d41E0000000000000;
	@%p5264 bra 	$L__BB0_4663;
	{ // callseq 684, 0
	.param .b64 param0;
	st.param.f64 	[param0], %fd6622;
	.param .align 16 .b8 retval0[16];
	call.uni (retval0), 
	__internal_trig_reduction_slowpathd, 
	(
	param0
	);
	ld.param.f64 	%fd77544, [retval0];
	ld.param.b32 	%r18784, [retval0+8];
	} // callseq 684
$L__BB0_4663:
	add.s32 	%r18785, %r18784, 1;
$L__BB0_4664:
	shl.b32 	%r12349, %r18785, 6;
	cvt.u64.u32 	%rd4439, %r12349;
	and.b64  	%rd4440, %rd4439, 64;
	mov.u64 	%rd4441, __cudart_sin_cos_coeffs;
	add.s64 	%rd4442, %rd4441, %rd4440;
	mul.rn.f64 	%fd48074, %fd77544, %fd77544;
	and.b32  	%r12350, %r18785, 1;
	setp.eq.b32 	%p5265, %r12350, 1;
	selp.f64 	%fd48075, 0dBDA8FF8320FD8164, 0d3DE5DB65F9785EBA, %p5265;
	ld.global.nc.v2.f64 	{%fd48076, %fd48077}, [%rd4442];
	fma.rn.f64 	%fd48078, %fd48075, %fd48074, %fd48076;
	fma.rn.f64 	%fd48079, %fd48078, %fd48074, %fd48077;
	ld.global.nc.v2.f64 	{%fd48080, %fd48081}, [%rd4442+16];
	fma.rn.f64 	%fd48082, %fd48079, %fd48074, %fd48080;
	fma.rn.f64 	%fd48083, %fd48082, %fd48074, %fd48081;
	ld.global.nc.v2.f64 	{%fd48084, %fd48085}, [%rd4442+32];
	fma.rn.f64 	%fd48086, %fd48083, %fd48074, %fd48084;
	fma.rn.f64 	%fd48087, %fd48086, %fd48074, %fd48085;
	fma.rn.f64 	%fd48088, %fd48087, %fd77544, %fd77544;
	fma.rn.f64 	%fd48089, %fd48087, %fd48074, 0d3FF0000000000000;
	selp.f64 	%fd48090, %fd48089, %fd48088, %p5265;
	and.b32  	%r12351, %r18785, 2;
	setp.eq.s32 	%p5266, %r12351, 0;
	mov.f64 	%fd48091, 0d0000000000000000;
	sub.f64 	%fd48092, %fd48091, %fd48090;
	selp.f64 	%fd6646, %fd48090, %fd48092, %p5266;
	mul.f64 	%fd48093, %fd6634, %fd6640;
	sub.f64 	%fd48094, %fd48093, %fd6646;
	mul.f64 	%fd48095, %fd6614, %fd6621;
	div.rn.f64 	%fd6647, %fd48094, %fd48095;
	{
	.reg .b32 %temp; 
	mov.b64 	{%temp, %r2780}, %fd6647;
	}
	abs.f64 	%fd6648, %fd6647;
	{
	.reg .b32 %temp; 
	mov.b64 	{%temp, %r12352}, %fd6648;
	}
	setp.gt.s32 	%p5267, %r12352, 1071801957;
	@%p5267 bra 	$L__BB0_4668;
	mul.f64 	%fd48136, %fd6647, %fd6647;
	fma.rn.f64 	%fd48137, %fd48136, 0d3FB0066BDC1895E9, 0dBFB3823B180754AF;
	fma.rn.f64 	%fd48138, %fd48137, %fd48136, 0d3FB11E52CC2F79AE;
	fma.rn.f64 	%fd48139, %fd48138, %fd48136, 0dBF924EAF3526861B;
	fma.rn.f64 	%fd48140, %fd48139, %fd48136, 0d3F91DF02A31E6CB7;
	fma.rn.f64 	%fd48141, %fd48140, %fd48136, 0d3F847D18B0EEC6CC;
	fma.rn.f64 	%fd48142, %fd48141, %fd48136, 0d3F8D0AF961BA53B0;
	fma.rn.f64 	%fd48143, %fd48142, %fd48136, 0d3F91BF7734CF1C48;
	fma.rn.f64 	%fd48144, %fd48143, %fd48136, 0d3F96E91483144EF7;
	fma.rn.f64 	%fd48145, %fd48144, %fd48136, 0d3F9F1C6E0A4F9F81;
	fma.rn.f64 	%fd48146, %fd48145, %fd48136, 0d3FA6DB6DC27FA92B;
	fma.rn.f64 	%fd48147, %fd48146, %fd48136, 0d3FB333333320F91B;
	fma.rn.f64 	%fd48148, %fd48147, %fd48136, 0d3FC5555555555F4D;
	mul.f64 	%fd48149, %fd48136, %fd48148;
	fma.rn.f64 	%fd6649, %fd48149, %fd6648, %fd6648;
	setp.gt.s32 	%p5271, %r2780, -1;
	@%p5271 bra 	$L__BB0_4667;
	mov.f64 	%fd48154, 0d3C91A62633145C07;
	add.rn.f64 	%fd48155, %fd6649, %fd48154;
	mov.f64 	%fd48156, 0d3FF921FB54442D18;
	add.rn.f64 	%fd77545, %fd48156, %fd48155;
	bra.uni 	$L__BB0_4669;
$L__BB0_4667:
	mov.f64 	%fd48150, 0dBC91A62633145C07;
	add.rn.f64 	%fd48151, %fd6649, %fd48150;
	neg.f64 	%fd48152, %fd48151;
	mov.f64 	%fd48153, 0d3FF921FB54442D18;
	add.rn.f64 	%fd77545, %fd48153, %fd48152;
	bra.uni 	$L__BB0_4669;
$L__BB0_4668:
	mov.f64 	%fd48096, 0d3FF0000000000000;
	sub.f64 	%fd48097, %fd48096, %fd6648;
	{
	.reg .b32 %temp; 
	mov.b64 	{%r12353, %temp}, %fd48097;
	}
	{
	.reg .b32 %temp; 
	mov.b64 	{%temp, %r12354}, %fd48097;
	}
	add.s32 	%r12355, %r12354, -1048576;
	mov.b64 	%fd48098, {%r12353, %r12355};
	rsqrt.approx.ftz.f64 	%fd48099, %fd48098;
	{
	.reg .b32 %temp; 
	mov.b64 	{%r12356, %temp}, %fd48099;
	}
	{
	.reg .b32 %temp; 
	mov.b64 	{%temp, %r12357}, %fd48099;
	}
	add.s32 	%r12358, %r12357, -1048576;
	mov.b64 	%fd48100, {%r12356, %r12358};
	mul.f64 	%fd48101, %fd48098, %fd48099;
	neg.f64 	%fd48102, %fd48101;
	fma.rn.f64 	%fd48103, %fd48101, %fd48102, %fd48098;
	fma.rn.f64 	%fd48104, %fd48103, %fd48100, %fd48101;
	neg.f64 	%fd48105, %fd48104;
	fma.rn.f64 	%fd48106, %fd48099, %fd48105, 0d3FF0000000000000;
	fma.rn.f64 	%fd48107, %fd48106, %fd48100, %fd48100;
	fma.rn.f64 	%fd48108, %fd48104, %fd48105, %fd48098;
	fma.rn.f64 	%fd48109, %fd48108, %fd48107, %fd48104;
	{
	.reg .b32 %temp; 
	mov.b64 	{%r12359, %temp}, %fd48109;
	}
	{
	.reg .b32 %temp; 
	mov.b64 	{%temp, %r12360}, %fd48109;
	}
	add.s32 	%r12361, %r12360, 1048576;
	mov.b64 	%fd48110, {%r12359, %r12361};
	fma.rn.f64 	%fd48111, %fd48097, 0d3EC715B371155F70, 0dBEBAC2FE66FAAC4B;
	fma.rn.f64 	%fd48112, %fd48111, %fd48097, 0d3ED9A9B88EFCD9B8;
	fma.rn.f64 	%fd48113, %fd48112, %fd48097, 0d3EDD0F40A8A0C4C3;
	fma.rn.f64 	%fd48114, %fd48113, %fd48097, 0d3EF46D4CFA9E0E1F;
	fma.rn.f64 	%fd48115, %fd48114, %fd48097, 0d3F079C168D1E2422;
	fma.rn.f64 	%fd48116, %fd48115, %fd48097, 0d3F1C9A88C3BCA540;
	fma.rn.f64 	%fd48117, %fd48116, %fd48097, 0d3F31C4E64BD476DF;
	fma.rn.f64 	%fd48118, %fd48117, %fd48097, 0d3F46E8BA60009C8F;
	fma.rn.f64 	%fd48119, %fd48118, %fd48097, 0d3F5F1C71C62B05A2;
	fma.rn.f64 	%fd48120, %fd48119, %fd48097, 0d3F76DB6DB6DC9F2C;
	fma.rn.f64 	%fd48121, %fd48120, %fd48097, 0d3F9333333333329C;
	fma.rn.f64 	%fd48122, %fd48121, %fd48097, 0d3FB5555555555555;
	setp.lt.s32 	%p5268, %r12354, 1;
	mov.f64 	%fd48123, 0d0000000000000000;
	mul.rn.f64 	%fd48124, %fd6648, %fd48123;
	mul.f64 	%fd48125, %fd48097, %fd48122;
	fma.rn.f64 	%fd48126, %fd48125, %fd48110, %fd48110;
	selp.f64 	%fd48127, %fd48124, %fd48126, %p5268;
	setp.lt.s32 	%p5269, %r12354, 0;
	mov.f64 	%fd48128, 0d7FF0000000000000;
	mul.rn.f64 	%fd48129, %fd48127, %fd48128;
	selp.f64 	%fd48130, %fd48129, %fd48127, %p5269;
	setp.lt.s32 	%p5270, %r2780, 0;
	mov.f64 	%fd48131, 0dBCA1A62633145C07;
	add.rn.f64 	%fd48132, %fd48130, %fd48131;
	neg.f64 	%fd48133, %fd48132;
	mov.f64 	%fd48134, 0d400921FB54442D18;
	add.rn.f64 	%fd48135, %fd48134, %fd48133;
	selp.f64 	%fd77545, %fd48135, %fd48130, %p5270;
$L__BB0_4669:
	mul.f64 	%fd48157, %fd6634, %fd6646;
	sub.f64 	%fd48158, %fd48157, %fd6640;
	mul.f64 	%fd48159, %fd6614, %fd6628;
	div.rn.f64 	%fd6654, %fd48158, %fd48159;
	{
	.reg .b32 %temp; 
	mov.b64 	{%temp, %r2781}, %fd6654;
	}
	abs.f64 	%fd6655, %fd6654;
	{
	.reg .b32 %temp; 
	mov.b64 	{%temp, %r12362}, %fd6655;
	}
	setp.gt.s32 	%p5272, %r12362, 1071801957;
	@%p5272 bra 	$L__BB0_4673;
	mul.f64 	%fd48200, %fd6654, %fd6654;
	fma.rn.f64 	%fd48201, %fd48200, 0d3FB0066BDC1895E9, 0dBFB3823B180754AF;
	fma.rn.f64 	%fd48202, %fd48201, %fd48200, 0d3FB11E52CC2F79AE;
	fma.rn.f64 	%fd48203, %fd48202, %fd48200, 0dBF924EAF3526861B;
	fma.rn.f64 	%fd48204, %fd48203, %fd48200, 0d3F91DF02A31E6CB7;
	fma.rn.f64 	%fd48205, %fd48204, %fd48200, 0d3F847D18B0EEC6CC;
	fma.rn.f64 	%fd48206, %fd48205, %fd48200, 0d3F8D0AF961BA53B0;
	fma.rn.f64 	%fd48207, %fd48206, %fd48200, 0d3F91BF7734CF1C48;
	fma.rn.f64 	%fd48208, %fd48207, %fd48200, 0d3F96E91483144EF7;
	fma.rn.f64 	%fd48209, %fd48208, %fd48200, 0d3F9F1C6E0A4F9F81;
	fma.rn.f64 	%fd48210, %fd48209, %fd48200, 0d3FA6DB6DC27FA92B;
	fma.rn.f64 	%fd48211, %fd48210, %fd48200, 0d3FB333333320F91B;
	fma.rn.f64 	%fd48212, %fd48211, %fd48200, 0d3FC5555555555F4D;
	mul.f64 	%fd48213, %fd48200, %fd48212;
	fma.rn.f64 	%fd6656, %fd48213, %fd6655, %fd6655;
	setp.gt.s32 	%p5276, %r2781, -1;
	@%p5276 bra 	$L__BB0_4672;
	mov.f64 	%fd48218, 0d3C91A62633145C07;
	add.rn.f64 	%fd48219, %fd6656, %fd48218;
	mov.f64 	%fd48220, 0d3FF921FB54442D18;
	add.rn.f64 	%fd77546, %fd48220, %fd48219;
	bra.uni 	$L__BB0_4674;
$L__BB0_4672:
	mov.f64 	%fd48214, 0dBC91A62633145C07;
	add.rn.f64 	%fd48215, %fd6656, %fd48214;
	neg.f64 	%fd48216, %fd48215;
	mov.f64 	%fd48217, 0d3FF921FB54442D18;
	add.rn.f64 	%fd77546, %fd48217, %fd48216;
	bra.uni 	$L__BB0_4674;
$L__BB0_4673:
	mov.f64 	%fd48160, 0d3FF0000000000000;
	sub.f64 	%fd48161, %fd48160, %fd6655;
	{
	.reg .b32 %temp; 
	mov.b64 	{%r12363, %temp}, %fd48161;
	}
	{
	.reg .b32 %temp; 
	mov.b64 	{%temp, %r12364}, %fd48161;
	}
	add.s32 	%r12365, %r12364, -1048576;
	mov.b64 	%fd48162, {%r12363, %r12365};
	rsqrt.approx.ftz.f64 	%fd48163, %fd48162;
	{
	.reg .b32 %temp; 
	mov.b64 	{%r12366, %temp}, %fd48163;
	}
	{
	.reg .b32 %temp; 
	mov.b64 	{%temp, %r12367}, %fd48163;
	}
	add.s32 	%r12368, %r12367, -1048576;
	mov.b64 	%fd48164, {%r12366, %r12368};
	mul.f64 	%fd48165, %fd48162, %fd48163;
	neg.f64 	%fd48166, %fd48165;
	fma.rn.f64 	%fd48167, %fd48165, %fd48166, %fd48162;
	fma.rn.f64 	%fd48168, %fd48167, %fd48164, %fd48165;
	neg.f64 	%fd48169, %fd48168;
	fma.rn.f64 	%fd48170, %fd48163, %fd48169, 0d3FF0000000000000;
	fma.rn.f64 	%fd48171, %fd48170, %fd48164, %fd48164;
	fma.rn.f64 	%fd48172, %fd48168, %fd48169, %fd48162;
	fma.rn.f64 	%fd48173, %fd48172, %fd48171, %fd48168;
	{
	.reg .b32 %temp; 
	mov.b64 	{%r12369, %temp}, %fd48173;
	}
	{
	.reg .b32 %temp; 
	mov.b64 	{%temp, %r12370}, %fd48173;
	}
	add.s32 	%r12371, %r12370, 1048576;
	mov.b64 	%fd48174, {%r12369, %r12371};
	fma.rn.f64 	%fd48175, %fd48161, 0d3EC715B371155F70, 0dBEBAC2FE66FAAC4B;
	fma.rn.f64 	%fd48176, %fd48175, %fd48161, 0d3ED9A9B88EFCD9B8;
	fma.rn.f64 	%fd48177, %fd48176, %fd48161, 0d3EDD0F40A8A0C4C3;
	fma.rn.f64 	%fd48178, %fd48177, %fd48161, 0d3EF46D4CFA9E0E1F;
	fma.rn.f64 	%fd48179, %fd48178, %fd48161, 0d3F079C168D1E2422;
	fma.rn.f64 	%fd48180, %fd48179, %fd48161, 0d3F1C9A88C3BCA540;
	fma.rn.f64 	%fd48181, %fd48180, %fd48161, 0d3F31C4E64BD476DF;
	fma.rn.f64 	%fd48182, %fd48181, %fd48161, 0d3F46E8BA60009C8F;
	fma.rn.f64 	%fd48183, %fd48182, %fd48161, 0d3F5F1C71C62B05A2;
	fma.rn.f64 	%fd48184, %fd48183, %fd48161, 0d3F76DB6DB6DC9F2C;
	fma.rn.f64 	%fd48185, %fd48184, %fd48161, 0d3F9333333333329C;
	fma.rn.f64 	%fd48186, %fd48185, %fd48161, 0d3FB5555555555555;
	setp.lt.s32 	%p5273, %r12364, 1;
	mov.f64 	%fd48187, 0d0000000000000000;
	mul.rn.f64 	%fd48188, %fd6655, %fd48187;
	mul.f64 	%fd48189, %fd48161, %fd48186;
	fma.rn.f64 	%fd48190, %fd48189, %fd48174, %fd48174;
	selp.f64 	%fd48191, %fd48188, %fd48190, %p5273;
	setp.lt.s32 	%p5274, %r12364, 0;
	mov.f64 	%fd48192, 0d7FF0000000000000;
	mul.rn.f64 	%fd48193, %fd48191, %fd48192;
	selp.f64 	%fd48194, %fd48193, %fd48191, %p5274;
	setp.lt.s32 	%p5275, %r2781, 0;
	mov.f64 	%fd48195, 0dBCA1A62633145C07;
	add.rn.f64 	%fd48196, %fd48194, %fd48195;
	neg.f64 	%fd48197, %fd48196;
	mov.f64 	%fd48198, 0d400921FB54442D18;
	add.rn.f64 	%fd48199, %fd48198, %fd48197;
	selp.f64 	%fd77546, %fd48199, %fd48194, %p5275;
$L__BB0_4674:
	mul.f64 	%fd48221, %fd77546, 0d404CA5DC1A63C1F5;
	mul.f64 	%fd6661, %fd48221, 0d3F91DF46A2529D3A;
	abs.f64 	%fd6662, %fd6661;
	setp.neu.f64 	%p5277, %fd6662, 0d7FF0000000000000;
	@%p5277 bra 	$L__BB0_4676;
	mov.f64 	%fd48227, 0d0000000000000000;
	mul.rn.f64 	%fd77547, %fd6661, %fd48227;
	mov.b32 	%r18786, 0;
	bra.uni 	$L__BB0_4678;
$L__BB0_4676:
	mul.f64 	%fd48222, %fd6661, 0d3FE45F306DC9C883;
	cvt.rni.s32.f64 	%r18786, %fd48222;
	cvt.rn.f64.s32 	%fd48223, %r18786;
	fma.rn.f64 	%fd48224, %fd48223, 0dBFF921FB54442D18, %fd6661;
	fma.rn.f64 	%fd48225, %fd48223, 0dBC91A62633145C00, %fd48224;
	fma.rn.f64 	%fd77547, %fd48223, 0dB97B839A252049C0, %fd48225;
	setp.ltu.f64 	%p5278, %fd6662, 0d41E0000000000000;
	@%p5278 bra 	$L__BB0_4678;
	{ // callseq 685, 0
	.param .b64 param0;
	st.param.f64 	[param0], %fd6661;
	.param .align 16 .b8 retval0[16];
	call.uni (retval0), 
	__internal_trig_reduction_slowpathd, 
	(
	param0
	);
	ld.param.f64 	%fd77547, [retval0];
	ld.param.b32 	%r18786, [retval0+8];
	} // callseq 685
$L__BB0_4678:
	shl.b32 	%r12374, %r18786, 6;
	cvt.u64.u32 	%rd4443, %r12374;
	and.b64  	%rd4444, %rd4443, 64;
	mov.u64 	%rd4445, __cudart_sin_cos_coeffs;
	add.s64 	%rd4446, %rd4445, %rd4444;
	mul.rn.f64 	%fd48228, %fd77547, %fd77547;
	and.b32  	%r12375, %r18786, 1;
	setp.eq.b32 	%p5279, %r12375, 1;
	selp.f64 	%fd48229, 0dBDA8FF8320FD8164, 0d3DE5DB65F9785EBA, %p5279;
	ld.global.nc.v2.f64 	{%fd48230, %fd48231}, [%rd4446];
	fma.rn.f64 	%fd48232, %fd48229, %fd48228, %fd48230;
	fma.rn.f64 	%fd48233, %fd48232, %fd48228, %fd48231;
	ld.global.nc.v2.f64 	{%fd48234, %fd48235}, [%rd4446+16];
	fma.rn.f64 	%fd48236, %fd48233, %fd48228, %fd48234;
	fma.rn.f64 	%fd48237, %fd48236, %fd48228, %fd48235;
	ld.global.nc.v2.f64 	{%fd48238, %fd48239}, [%rd4446+32];
	fma.rn.f64 	%fd48240, %fd48237, %fd48228, %fd48238;
	fma.rn.f64 	%fd48241, %fd48240, %fd48228, %fd48239;
	fma.rn.f64 	%fd48242, %fd48241, %fd77547, %fd77547;
	fma.rn.f64 	%fd48243, %fd48241, %fd48228, 0d3FF0000000000000;
	selp.f64 	%fd48244, %fd48243, %fd48242, %p5279;
	and.b32  	%r12376, %r18786, 2;
	setp.eq.s32 	%p5280, %r12376, 0;
	mov.f64 	%fd48245, 0d0000000000000000;
	sub.f64 	%fd48246, %fd48245, %fd48244;
	selp.f64 	%fd6667, %fd48244, %fd48246, %p5280;
	mul.f64 	%fd48247, %fd6628, %fd6667;
	mul.f64 	%fd48248, %fd6614, %fd48247;
	mul.f64 	%fd48249, %fd77529, %fd48248;
	mul.f64 	%fd48250, %fd77527, %fd48249;
	mul.f64 	%fd48251, %fd77525, %fd48250;
	mul.f64 	%fd48252, %fd77527, %fd77529;
	mul.f64 	%fd48253, %fd48252, %fd6614;
	div.rn.f64 	%fd6668, %fd48253, %fd48251;
	mul.f64 	%fd48254, %fd77525, %fd77529;
	mul.f64 	%fd48255, %fd48254, %fd6621;
	div.rn.f64 	%fd6669, %fd48255, %fd48251;
	mul.f64 	%fd48256, %fd77525, %fd77527;
	mul.f64 	%fd48257, %fd48256, %fd6628;
	div.rn.f64 	%fd6670, %fd48257, %fd48251;
	mul.f64 	%fd48258, %fd77545, 0d404CA5DC1A63C1F5;
	mul.f64 	%fd6671, %fd48258, 0d3F91DF46A2529D3A;
	abs.f64 	%fd6672, %fd6671;
	setp.neu.f64 	%p5281, %fd6672, 0d7FF0000000000000;
	@%p5281 bra 	$L__BB0_4680;
	mov.f64 	%fd48264, 0d0000000000000000;
	mul.rn.f64 	%fd77549, %fd6671, %fd48264;
	mov.b32 	%r18788, 1;
	bra.uni 	$L__BB0_4683;
$L__BB0_4680:
	mul.f64 	%fd48259, %fd6671, 0d3FE45F306DC9C883;
	cvt.rni.s32.f64 	%r18787, %fd48259;
	cvt.rn.f64.s32 	%fd48260, %r18787;
	fma.rn.f64 	%fd48261, %fd48260, 0dBFF921FB54442D18, %fd6671;
	fma.rn.f64 	%fd48262, %fd48260, 0dBC91A62633145C00, %fd48261;
	fma.rn.f64 	%fd77549, %fd48260, 0dB97B839A252049C0, %fd48262;
	setp.ltu.f64 	%p5282, %fd6672, 0d41E0000000000000;
	@%p5282 bra 	$L__BB0_4682;
	{ // callseq 686, 0
	.param .b64 param0;
	st.param.f64 	[param0], %fd6671;
	.param .align 16 .b8 retval0[16];
	call.uni (retval0), 
	__internal_trig_reduction_slowpathd, 
	(
	param0
	);
	ld.param.f64 	%fd77549, [retval0];
	ld.param.b32 	%r18787, [retval0+8];
	} // callseq 686
$L__BB0_4682:
	add.s32 	%r18788, %r18787, 1;
$L__BB0_4683:
	shl.b32 	%r12379, %r18788, 6;
	cvt.u64.u32 	%rd4447, %r12379;
	and.b64  	%rd4448, %rd4447, 64;
	mov.u64 	%rd4449, __cudart_sin_cos_coeffs;
	add.s64 	%rd4450, %rd4449, %rd4448;
	mul.rn.f64 	%fd48265, %fd77549, %fd77549;
	and.b32  	%r12380, %r18788, 1;
	setp.eq.b32 	%p5284, %r12380, 1;
	selp.f64 	%fd48266, 0dBDA8FF8320FD8164, 0d3DE5DB65F9785EBA, %p5284;
	ld.global.nc.v2.f64 	{%fd48267, %fd48268}, [%rd4450];
	fma.rn.f64 	%fd48269, %fd48266, %fd48265, %fd48267;
	fma.rn.f64 	%fd48270, %fd48269, %fd48265, %fd48268;
	ld.global.nc.v2.f64 	{%fd48271, %fd48272}, [%rd4450+16];
	fma.rn.f64 	%fd48273, %fd48270, %fd48265, %fd48271;
	fma.rn.f64 	%fd48274, %fd48273, %fd48265, %fd48272;
	ld.global.nc.v2.f64 	{%fd48275, %fd48276}, [%rd4450+32];
	fma.rn.f64 	%fd48277, %fd48274, %fd48265, %fd48275;
	fma.rn.f64 	%fd48278, %fd48277, %fd48265, %fd48276;
	fma.rn.f64 	%fd48279, %fd48278, %fd77549, %fd77549;
	fma.rn.f64 	%fd48280, %fd48278, %fd48265, 0d3FF0000000000000;
	selp.f64 	%fd48281, %fd48280, %fd48279, %p5284;
	and.b32  	%r12381, %r18788, 2;
	setp.eq.s32 	%p5285, %r12381, 0;
	mov.f64 	%fd48282, 0d0000000000000000;
	sub.f64 	%fd48283, %fd48282, %fd48281;
	selp.f64 	%fd6678, %fd48281, %fd48283, %p5285;
	@%p5277 bra 	$L__BB0_4685;
	mov.f64 	%fd48289, 0d0000000000000000;
	mul.rn.f64 	%fd77551, %fd6661, %fd48289;
	mov.b32 	%r18790, 1;
	bra.uni 	$L__BB0_4688;
$L__BB0_4685:
	mul.f64 	%fd48284, %fd6661, 0d3FE45F306DC9C883;
	cvt.rni.s32.f64 	%r18789, %fd48284;
	cvt.rn.f64.s32 	%fd48285, %r18789;
	fma.rn.f64 	%fd48286, %fd48285, 0dBFF921FB54442D18, %fd6661;
	fma.rn.f64 	%fd48287, %fd48285, 0dBC91A62633145C00, %fd48286;
	fma.rn.f64 	%fd77551, %fd48285, 0dB97B839A252049C0, %fd48287;
	setp.ltu.f64 	%p5286, %fd6662, 0d41E0000000000000;
	@%p5286 bra 	$L__BB0_4687;
	{ // callseq 687, 0
	.param .b64 param0;
	st.param.f64 	[param0], %fd6661;
	.param .align 16 .b8 retval0[16];
	call.uni (retval0), 
	__internal_trig_reduction_slowpathd, 
	(
	param0
	);
	ld.param.f64 	%fd77551, [retval0];
	ld.param.b32 	%r18789, [retval0+8];
	} // callseq 687
$L__BB0_4687:
	add.s32 	%r18790, %r18789, 1;
$L__BB0_4688:
	shl.b32 	%r12384, %r18790, 6;
	cvt.u64.u32 	%rd4451, %r12384;
	and.b64  	%rd4452, %rd4451, 64;
	mov.u64 	%rd4453, __cudart_sin_cos_coeffs;
	add.s64 	%rd4454, %rd4453, %rd4452;
	mul.rn.f64 	%fd48290, %fd77551, %fd77551;
	and.b32  	%r12385, %r18790, 1;
	setp.eq.b32 	%p5288, %r12385, 1;
	selp.f64 	%fd48291, 0dBDA8FF8320FD8164, 0d3DE5DB65F9785EBA, %p5288;
	ld.global.nc.v2.f64 	{%fd48292, %fd48293}, [%rd4454];
	fma.rn.f64 	%fd48294, %fd48291, %fd48290, %fd48292;
	fma.rn.f64 	%fd48295, %fd48294, %fd48290, %fd48293;
	ld.global.nc.v2.f64 	{%fd48296, %fd48297}, [%rd4454+16];
	fma.rn.f64 	%fd48298, %fd48295, %fd48290, %fd48296;
	fma.rn.f64 	%fd48299, %fd48298, %fd48290, %fd48297;
	ld.global.nc.v2.f64 	{%fd48300, %fd48301}, [%rd4454+32];
	fma.rn.f64 	%fd48302, %fd48299, %fd48290, %fd48300;
	fma.rn.f64 	%fd48303, %fd48302, %fd48290, %fd48301;
	fma.rn.f64 	%fd48304, %fd48303, %fd77551, %fd77551;
	fma.rn.f64 	%fd48305, %fd48303, %fd48290, 0d3FF0000000000000;
	selp.f64 	%fd48306, %fd48305, %fd48304, %p5288;
	and.b32  	%r12386, %r18790, 2;
	setp.eq.s32 	%p5289, %r12386, 0;
	mov.f64 	%fd48307, 0d0000000000000000;
	sub.f64 	%fd48308, %fd48307, %fd48306;
	selp.f64 	%fd6684, %fd48306, %fd48308, %p5289;
	@%p5281 bra 	$L__BB0_4690;
	mov.f64 	%fd48314, 0d0000000000000000;
	mul.rn.f64 	%fd77552, %fd6671, %fd48314;
	mov.b32 	%r18791, 0;
	bra.uni 	$L__BB0_4692;
$L__BB0_4690:
	mul.f64 	%fd48309, %fd6671, 0d3FE45F306DC9C883;
	cvt.rni.s32.f64 	%r18791, %fd48309;
	cvt.rn.f64.s32 	%fd48310, %r18791;
	fma.rn.f64 	%fd48311, %fd48310, 0dBFF921FB54442D18, %fd6671;
	fma.rn.f64 	%fd48312, %fd48310, 0dBC91A62633145C00, %fd48311;
	fma.rn.f64 	%fd77552, %fd48310, 0dB97B839A252049C0, %fd48312;
	setp.ltu.f64 	%p5290, %fd6672, 0d41E0000000000000;
	@%p5290 bra 	$L__BB0_4692;
	{ // callseq 688, 0
	.param .b64 param0;
	st.param.f64 	[param0], %fd6671;
	.param .align 16 .b8 retval0[16];
	call.uni (retval0), 
	__internal_trig_reduction_slowpathd, 
	(
	param0
	);
	ld.param.f64 	%fd77552, [retval0];
	ld.param.b32 	%r18791, [retval0+8];
	} // callseq 688
$L__BB0_4692:
	ld.param.u64 	%rd8192, [_Z8FitGrainPdPiS0_S_S_S0_S0_S_S_S_S_S_S_S_S_S_S_S_S__param_2];
	shl.b32 	%r12389, %r18791, 6;
	cvt.u64.u32 	%rd4455, %r12389;
	and.b64  	%rd4456, %rd4455, 64;
	mov.u64 	%rd4457, __cudart_sin_cos_coeffs;
	add.s64 	%rd4458, %rd4457, %rd4456;
	mul.rn.f64 	%fd48315, %fd77552, %fd77552;
	and.b32  	%r12390, %r18791, 1;
	setp.eq.b32 	%p5292, %r12390, 1;
	selp.f64 	%fd48316, 0dBDA8FF8320FD8164, 0d3DE5DB65F9785EBA, %p5292;
	ld.global.nc.v2.f64 	{%fd48317, %fd48318}, [%rd4458];
	fma.rn.f64 	%fd48319, %fd48316, %fd48315, %fd48317;
	fma.rn.f64 	%fd48320, %fd48319, %fd48315, %fd48318;
	ld.global.nc.v2.f64 	{%fd48321, %fd48322}, [%rd4458+16];
	fma.rn.f64 	%fd48323, %fd48320, %fd48315, %fd48321;
	fma.rn.f64 	%fd48324, %fd48323, %fd48315, %fd48322;
	ld.global.nc.v2.f64 	{%fd48325, %fd48326}, [%rd4458+32];
	fma.rn.f64 	%fd48327, %fd48324, %fd48315, %fd48325;
	fma.rn.f64 	%fd48328, %fd48327, %fd48315, %fd48326;
	fma.rn.f64 	%fd48329, %fd48328, %fd77552, %fd77552;
	fma.rn.f64 	%fd48330, %fd48328, %fd48315, 0d3FF0000000000000;
	selp.f64 	%fd48331, %fd48330, %fd48329, %p5292;
	and.b32  	%r12391, %r18791, 2;
	setp.eq.s32 	%p5293, %r12391, 0;
	mov.f64 	%fd48332, 0d0000000000000000;
	sub.f64 	%fd48333, %fd48332, %fd48331;
	selp.f64 	%fd48334, %fd48331, %fd48333, %p5293;
	mul.f64 	%fd6689, %fd6669, %fd48334;
	neg.f64 	%fd48335, %fd6670;
	mul.f64 	%fd48336, %fd6667, %fd48335;
	mul.f64 	%fd6690, %fd6634, %fd48336;
	mul.f64 	%fd48337, %fd6667, %fd6670;
	mul.f64 	%fd6691, %fd6614, %fd48337;
	cvta.to.global.u64 	%rd4459, %rd8192;
	ld.global.u32 	%r12392, [%rd4459+4];
	setp.lt.s32 	%p5294, %r12392, 1;
	mov.pred 	%p9715, 0;
	@%p5294 bra 	$L__BB0_4706;
	mul.f64 	%fd6692, %fd6669, %fd6678;
	mul.f64 	%fd6693, %fd6670, %fd6684;
	mov.b32 	%r18792, 0;
$L__BB0_4694:
	ld.param.u64 	%rd8598, [_Z8FitGrainPdPiS0_S_S_S0_S0_S_S_S_S_S_S_S_S_S_S_S_S__param_5];
	ld.param.u64 	%rd8570, [_Z8FitGrainPdPiS0_S_S_S0_S0_S_S_S_S_S_S_S_S_S_S_S_S__param_4];
	ld.param.u64 	%rd8058, [_Z8FitGrainPdPiS0_S_S_S0_S0_S_S_S_S_S_S_S_S_S_S_S_S__param_0];
	shl.b32 	%r12394, %r18792, 2;
	cvta.to.global.u64 	%rd4460, %rd8598;
	mul.wide.u32 	%rd4461, %r12394, 4;
	add.s64 	%rd4462, %rd4460, %rd4461;
	ld.global.u32 	%r12395, [%rd4462+8];
	cvt.rn.f64.s32 	%fd48338, %r12395;
	ld.global.u32 	%r12396, [%rd4462+4];
	cvt.rn.f64.s32 	%fd48339, %r12396;
	ld.global.u32 	%r12397, [%rd4462];
	cvt.rn.f64.s32 	%fd48340, %r12397;
	mul.f64 	%fd48341, %fd6692, %fd48339;
	fma.rn.f64 	%fd48342, %fd6668, %fd48340, %fd48341;
	fma.rn.f64 	%fd48343, %fd6693, %fd48338, %fd48342;
	mov.f64 	%fd48344, 0d0000000000000000;
	copysign.f64 	%fd48345, %fd48340, %fd48344;
	fma.rn.f64 	%fd48346, %fd6689, %fd48339, %fd48345;
	fma.rn.f64 	%fd48347, %fd6690, %fd48338, %fd48346;
	copysign.f64 	%fd48348, %fd48339, %fd48344;
	add.f64 	%fd48349, %fd48345, %fd48348;
	fma.rn.f64 	%fd48350, %fd6691, %fd48338, %fd48349;
	mul.f64 	%fd48351, %fd48347, %fd48347;
	fma.rn.f64 	%fd48352, %fd48343, %fd48343, %fd48351;
	fma.rn.f64 	%fd48353, %fd48350, %fd48350, %fd48352;
	sqrt.rn.f64 	%fd48354, %fd48353;
	rcp.rn.f64 	%fd48355, %fd48354;
	mul.lo.s32 	%r12398, %r18792, 7;
	mul.wide.u32 	%rd4463, %r12398, 8;
	add.s64 	%rd4464, %rd33, %rd4463;
	st.global.f64 	[%rd4464], %fd48343;
	st.global.f64 	[%rd4464+8], %fd48347;
	st.global.f64 	[%rd4464+16], %fd48350;
	cvta.to.global.u64 	%rd4465, %rd8570;
	add.s64 	%rd4466, %rd4465, %rd4463;
	ld.global.f64 	%fd48356, [%rd4466+24];
	st.global.f64 	[%rd4464+24], %fd48356;
	st.global.f64 	[%rd4464+32], %fd48355;
	cvta.to.global.u64 	%rd4467, %rd8058;
	ld.global.f64 	%fd48357, [%rd4467+4152];
	add.f64 	%fd48358, %fd48355, %fd48355;
	div.rn.f64 	%fd6694, %fd48357, %fd48358;
	{
	.reg .b32 %temp; 
	mov.b64 	{%temp, %r12399}, %fd6694;
	}
	mov.b32 	%f51, %r12399;
	abs.f32 	%f52, %f51;
	setp.geu.f32 	%p5295, %f52, 0f3FE26666;
	@%p5295 bra 	$L__BB0_4696;
	mul.f64 	%fd48392, %fd6694, %fd6694;
	fma.rn.f64 	%fd48393, %fd48392, 0d3FB0066BDC1895E9, 0dBFB3823B180754AF;
	fma.rn.f64 	%fd48394, %fd48393, %fd48392, 0d3FB11E52CC2F79AE;
	fma.rn.f64 	%fd48395, %fd48394, %fd48392, 0dBF924EAF3526861B;
	fma.rn.f64 	%fd48396, %fd48395, %fd48392, 0d3F91DF02A31E6CB7;
	fma.rn.f64 	%fd48397, %fd48396, %fd48392, 0d3F847D18B0EEC6CC;
	fma.rn.f64 	%fd48398, %fd48397, %fd48392, 0d3F8D0AF961BA53B0;
	fma.rn.f64 	%fd48399, %fd48398, %fd48392, 0d3F91BF7734CF1C48;
	fma.rn.f64 	%fd48400, %fd48399, %fd48392, 0d3F96E91483144EF7;
	fma.rn.f64 	%fd48401, %fd48400, %fd48392, 0d3F9F1C6E0A4F9F81;
	fma.rn.f64 	%fd48402, %fd48401, %fd48392, 0d3FA6DB6DC27FA92B;
	fma.rn.f64 	%fd48403, %fd48402, %fd48392, 0d3FB333333320F91B;
	fma.rn.f64 	%fd48404, %fd48403, %fd48392, 0d3FC5555555555F4D;
	mul.f64 	%fd48405, %fd48392, %fd48404;
	fma.rn.f64 	%fd77553, %fd48405, %fd6694, %fd6694;
	bra.uni 	$L__BB0_4697;
$L__BB0_4696:
	abs.f64 	%fd48359, %fd6694;
	fma.rn.f64 	%fd48360, %fd48359, 0dBFE0000000000000, 0d3FE0000000000000;
	rsqrt.approx.ftz.f64 	%fd48361, %fd48360;
	{
	.reg .b32 %temp; 
	mov.b64 	{%r12400, %temp}, %fd48361;
	}
	{
	.reg .b32 %temp; 
	mov.b64 	{%temp, %r12401}, %fd48361;
	}
	add.s32 	%r12402, %r12401, -1048576;
	mov.b64 	%fd48362, {%r12400, %r12402};
	mul.f64 	%fd48363, %fd48360, %fd48361;
	neg.f64 	%fd48364, %fd48363;
	fma.rn.f64 	%fd48365, %fd48363, %fd48364, %fd48360;
	fma.rn.f64 	%fd48366, %fd48365, %fd48362, %fd48363;
	neg.f64 	%fd48367, %fd48366;
	fma.rn.f64 	%fd48368, %fd48361, %fd48367, 0d3FF0000000000000;
	fma.rn.f64 	%fd48369, %fd48368, %fd48362, %fd48362;
	fma.rn.f64 	%fd48370, %fd48366, %fd48367, %fd48360;
	fma.rn.f64 	%fd48371, %fd48370, %fd48369, %fd48366;
	{
	.reg .b32 %temp; 
	mov.b64 	{%temp, %r12403}, %fd48360;
	}
	setp.lt.s32 	%p5296, %r12403, 0;
	selp.f64 	%fd48372, 0dFFF8000000000000, %fd48371, %p5296;
	setp.ne.f64 	%p5297, %fd48360, 0d0000000000000000;
	selp.f64 	%fd48373, %fd48372, %fd48360, %p5297;
	fma.rn.f64 	%fd48374, %fd48360, 0d3FB0066BDC1895E9, 0dBFB3823B180754AF;
	fma.rn.f64 	%fd48375, %fd48374, %fd48360, 0d3FB11E52CC2F79AE;
	fma.rn.f64 	%fd48376, %fd48375, %fd48360, 0dBF924EAF3526861B;
	fma.rn.f64 	%fd48377, %fd48376, %fd48360, 0d3F91DF02A31E6CB7;
	fma.rn.f64 	%fd48378, %fd48377, %fd48360, 0d3F847D18B0EEC6CC;
	fma.rn.f64 	%fd48379, %fd48378, %fd48360, 0d3F8D0AF961BA53B0;
	fma.rn.f64 	%fd48380, %fd48379, %fd48360, 0d3F91BF7734CF1C48;
	fma.rn.f64 	%fd48381, %fd48380, %fd48360, 0d3F96E91483144EF7;
	fma.rn.f64 	%fd48382, %fd48381, %fd48360, 0d3F9F1C6E0A4F9F81;
	fma.rn.f64 	%fd48383, %fd48382, %fd48360, 0d3FA6DB6DC27FA92B;
	fma.rn.f64 	%fd48384, %fd48383, %fd48360, 0d3FB333333320F91B;
	fma.rn.f64 	%fd48385, %fd48384, %fd48360, 0d3FC5555555555F4D;
	mul.f64 	%fd48386, %fd48360, %fd48385;
	mul.f64 	%fd48387, %fd48373, 0dC000000000000000;
	fma.rn.f64 	%fd48388, %fd48387, %fd48386, 0d3C91A62633145C07;
	add.f64 	%fd48389, %fd48387, 0d3FE921FB54442D18;
	add.f64 	%fd48390, %fd48389, %fd48388;
	add.f64 	%fd48391, %fd48390, 0d3FE921FB54442D18;
	copysign.f64 	%fd77553, %fd6694, %fd48391;
$L__BB0_4697:
	ld.param.u64 	%rd8059, [_Z8FitGrainPdPiS0_S_S_S0_S0_S_S_S_S_S_S_S_S_S_S_S_S__param_0];
	mul.f64 	%fd48406, %fd77553, 0d404CA5DC1A63C1F5;
	mul.lo.s32 	%r12404, %r18792, 7;
	mul.wide.u32 	%rd4468, %r12404, 8;
	add.s64 	%rd4469, %rd33, %rd4468;
	st.global.f64 	[%rd4469+40], %fd48406;
	cvta.to.global.u64 	%rd4470, %rd8059;
	ld.global.f64 	%fd6698, [%rd4470];
	mul.f64 	%fd6699, %fd48406, 0d3FA1DF46A2529D3A;
	abs.f64 	%fd6700, %fd6699;
	setp.neu.f64 	%p5298, %fd6700, 0d7FF0000000000000;
	@%p5298 bra 	$L__BB0_4699;
	mov.f64 	%fd48412, 0d0000000000000000;
	mul.rn.f64 	%fd77555, %fd6699, %fd48412;
	mov.pred 	%p9714, -1;
	bra.uni 	$L__BB0_4702;
$L__BB0_4699:
	mul.f64 	%fd48407, %fd6699, 0d3FE45F306DC9C883;
	cvt.rni.s32.f64 	%r18793, %fd48407;
	cvt.rn.f64.s32 	%fd48408, %r18793;
	fma.rn.f64 	%fd48409, %fd48408, 0dBFF921FB54442D18, %fd6699;
	fma.rn.f64 	%fd48410, %fd48408, 0dBC91A62633145C00, %fd48409;
	fma.rn.f64 	%fd77555, %fd48408, 0dB97B839A252049C0, %fd48410;
	setp.ltu.f64 	%p5299, %fd6700, 0d41E0000000000000;
	@%p5299 bra 	$L__BB0_4701;
	{ // callseq 689, 0
	.param .b64 param0;
	st.param.f64 	[param0], %fd6699;
	.param .align 16 .b8 retval0[16];
	call.uni (retval0), 
	__internal_trig_reduction_slowpathd, 
	(
	param0
	);
	ld.param.f64 	%fd77555, [retval0];
	ld.param.b32 	%r18793, [retval0+8];
	} // callseq 689
$L__BB0_4701:
	and.b32  	%r12406, %r18793, 1;
	setp.eq.b32 	%p5300, %r12406, 1;
	not.pred 	%p9714, %p5300;
$L__BB0_4702:
	mul.f64 	%fd48413, %fd77555, %fd77555;
	fma.rn.f64 	%fd48414, %fd48413, 0d3EE48DAC2799BCB9, 0dBEF9757C5B27EBB1;
	fma.rn.f64 	%fd48415, %fd48414, %fd48413, 0d3F0980E90FD91E04;
	fma.rn.f64 	%fd48416, %fd48415, %fd48413, 0dBEFAE2B0417D7E1D;
	fma.rn.f64 	%fd48417, %fd48416, %fd48413, 0d3F119F5341BFBA57;
	fma.rn.f64 	%fd48418, %fd48417, %fd48413, 0d3F15E791A00F6919;
	fma.rn.f64 	%fd48419, %fd48418, %fd48413, 0d3F2FF2E7FADEC73A;
	fma.rn.f64 	%fd48420, %fd48419, %fd48413, 0d3F434BC1B206DA62;
	fma.rn.f64 	%fd48421, %fd48420, %fd48413, 0d3F57DB18EF2F83F9;
	fma.rn.f64 	%fd48422, %fd48421, %fd48413, 0d3F6D6D2E7AE49FBC;
	fma.rn.f64 	%fd48423, %fd48422, %fd48413, 0d3F8226E3A816A776;
	fma.rn.f64 	%fd48424, %fd48423, %fd48413, 0d3F9664F485D25660;
	fma.rn.f64 	%fd48425, %fd48424, %fd48413, 0d3FABA1BA1BABF31D;
	fma.rn.f64 	%fd48426, %fd48425, %fd48413, 0d3FC11111111105D2;
	fma.rn.f64 	%fd48427, %fd48426, %fd48413, 0d3FD555555555555E;
	mul.f64 	%fd6706, %fd48413, %fd48427;
	fma.rn.f64 	%fd77556, %fd6706, %fd77555, %fd77555;
	@%p9714 bra 	$L__BB0_4704;
	fma.rn.f64 	%fd48428, %fd6706, %fd77555, %fd77555;
	sub.f64 	%fd48429, %fd48428, %fd77555;
	neg.f64 	%fd48430, %fd48429;
	fma.rn.f64 	%fd48431, %fd6706, %fd77555, %fd48430;
	rcp.approx.ftz.f64 	%fd48432, %fd48428;
	neg.f64 	%fd48433, %fd48428;
	fma.rn.f64 	%fd48434, %fd48433, %fd48432, 0d3FF0000000000000;
	fma.rn.f64 	%fd48435, %fd48434, %fd48434, %fd48434;
	fma.rn.f64 	%fd48436, %fd48435, %fd48432, %fd48432;
	neg.f64 	%fd48437, %fd48436;
	fma.rn.f64 	%fd48438, %fd48428, %fd48437, 0d3FF0000000000000;
	fma.rn.f64 	%fd48439, %fd48437, %fd48431, %fd48438;
	fma.rn.f64 	%fd77556, %fd48439, %fd48437, %fd48437;
$L__BB0_4704:
	ld.param.u64 	%rd8193, [_Z8FitGrainPdPiS0_S_S_S0_S0_S_S_S_S_S_S_S_S_S_S_S_S__param_2];
	mul.f64 	%fd48440, %fd6698, %fd77556;
	mul.lo.s32 	%r12407, %r18792, 7;
	mul.wide.u32 	%rd4471, %r12407, 8;
	add.s64 	%rd4472, %rd33, %rd4471;
	st.global.f64 	[%rd4472+48], %fd48440;
	add.s32 	%r18792, %r18792, 1;
	cvta.to.global.u64 	%rd4473, %rd8193;
	ld.global.u32 	%r2803, [%rd4473+4];
	setp.lt.s32 	%p5302, %r18792, %r2803;
	@%p5302 bra 	$L__BB0_4694;
	ld.global.f64 	%fd77519, [%rd32+792];
	ld.global.f64 	%fd77521, [%rd32+800];
	ld.global.f64 	%fd77523, [%rd32+808];
	setp.gt.s32 	%p9715, %r2803, 0;
$L__BB0_4706:
	mul.f64 	%fd6716, %fd77519, 0d3F91DF46A2529D3A;
	abs.f64 	%fd6717, %fd6716;
	setp.neu.f64 	%p5303, %fd6717, 0d7FF0000000000000;
	@%p5303 bra 	$L__BB0_4708;
	mov.f64 	%fd48446, 0d0000000000000000;
	mul.rn.f64 	%fd77561, %fd6716, %fd48446;
	mov.b32 	%r18795, 1;
	bra.uni 	$L__BB0_4711;
$L__BB0_4708:
	mul.f64 	%fd48441, %fd6716, 0d3FE45F306DC9C883;
	cvt.rni.s32.f64 	%r18794, %fd48441;
	cvt.rn.f64.s32 	%fd48442, %r18794;
	fma.rn.f64 	%fd48443, %fd48442, 0dBFF921FB54442D18, %fd6716;
	fma.rn.f64 	%fd48444, %fd48442, 0dBC91A62633145C00, %fd48443;
	fma.rn.f64 	%fd77561, %fd48442, 0dB97B839A252049C0, %fd48444;
	setp.ltu.f64 	%p5304, %fd6717, 0d41E0000000000000;
	@%p5304 bra 	$L__BB0_4710;
	{ // callseq 690, 0
	.param .b64 param0;
	st.param.f64 	[param0], %fd6716;
	.param .align 16 .b8 retval0[16];
	call.uni (retval0), 
	__internal_trig_reduction_slowpathd, 
	(
	param0
	);
	ld.param.f64 	%fd77561, [retval0];
	ld.param.b32 	%r18794, [retval0+8];
	} // callseq 690
$L__BB0_4710:
	add.s32 	%r18795, %r18794, 1;
$L__BB0_4711:
	shl.b32 	%r12410, %r18795, 6;
	cvt.u64.u32 	%rd4474, %r12410;
	and.b64  	%rd4475, %rd4474, 64;
	mov.u64 	%rd4476, __cudart_sin_cos_coeffs;
	add.s64 	%rd4477, %rd4476, %rd4475;
	mul.rn.f64 	%fd48447, %fd77561, %fd77561;
	and.b32  	%r12411, %r18795, 1;
	setp.eq.b32 	%p5305, %r12411, 1;
	selp.f64 	%fd48448, 0dBDA8FF8320FD8164, 0d3DE5DB65F9785EBA, %p5305;
	ld.global.nc.v2.f64 	{%fd48449, %fd48450}, [%rd4477];
	fma.rn.f64 	%fd48451, %fd48448, %fd48447, %fd48449;
	fma.rn.f64 	%fd48452, %fd48451, %fd48447, %fd48450;
	ld.global.nc.v2.f64 	{%fd48453, %fd48454}, [%rd4477+16];
	fma.rn.f64 	%fd48455, %fd48452, %fd48447, %fd48453;
	fma.rn.f64 	%fd48456, %fd48455, %fd48447, %fd48454;
	ld.global.nc.v2.f64 	{%fd48457, %fd48458}, [%rd4477+32];
	fma.rn.f64 	%fd48459, %fd48456, %fd48447, %fd48457;
	fma.rn.f64 	%fd48460, %fd48459, %fd48447, %fd48458;
	fma.rn.f64 	%fd48461, %fd48460, %fd77561, %fd77561;
	fma.rn.f64 	%fd48462, %fd48460, %fd48447, 0d3FF0000000000000;
	selp.f64 	%fd48463, %fd48462, %fd48461, %p5305;
	and.b32  	%r12412, %r18795, 2;
	setp.eq.s32 	%p5306, %r12412, 0;
	mov.f64 	%fd48464, 0d0000000000000000;
	sub.f64 	%fd48465, %fd48464, %fd48463;
	selp.f64 	%fd6723, %fd48463, %fd48465, %p5306;
	mul.f64 	%fd6724, %fd77521, 0d3F91DF46A2529D3A;
	abs.f64 	%fd6725, %fd6724;
	setp.neu.f64 	%p5307, %fd6725, 0d7FF0000000000000;
	@%p5307 bra 	$L__BB0_4713;
	mov.f64 	%fd48471, 0d0000000000000000;
	mul.rn.f64 	%fd77563, %fd6724, %fd48471;
	mov.b32 	%r18797, 1;
	bra.uni 	$L__BB0_4716;
$L__BB0_4713:
	mul.f64 	%fd48466, %fd6724, 0d3FE45F306DC9C883;
	cvt.rni.s32.f64 	%r18796, %fd48466;
	cvt.rn.f64.s32 	%fd48467, %r18796;
	fma.rn.f64 	%fd48468, %fd48467, 0dBFF921FB54442D18, %fd6724;
	fma.rn.f64 	%fd48469, %fd48467, 0dBC91A62633145C00, %fd48468;
	fma.rn.f64 	%fd77563, %fd48467, 0dB97B839A252049C0, %fd48469;
	setp.ltu.f64 	%p5308, %fd6725, 0d41E0000000000000;
	@%p5308 bra 	$L__BB0_4715;
	{ // callseq 691, 0
	.param .b64 param0;
	st.param.f64 	[param0], %fd6724;
	.param .align 16 .b8 retval0[16];
	call.uni (retval0), 
	__internal_trig_reduction_slowpathd, 
	(
	param0
	);
	ld.param.f64 	%fd77563, [retval0];
	ld.param.b32 	%r18796, [retval0+8];
	} // callseq 691
$L__BB0_4715:
	add.s32 	%r18797, %r18796, 1;
$L__BB0_4716:
	shl.b32 	%r12415, %r18797, 6;
	cvt.u64.u32 	%rd4478, %r12415;
	and.b64  	%rd4479, %rd4478, 64;
	mov.u64 	%rd4480, __cudart_sin_cos_coeffs;
	add.s64 	%rd4481, %rd4480, %rd4479;
	mul.rn.f64 	%fd48472, %fd77563, %fd77563;
	and.b32  	%r12416, %r18797, 1;
	setp.eq.b32 	%p5309, %r12416, 1;
	selp.f64 	%fd48473, 0dBDA8FF8320FD8164, 0d3DE5DB65F9785EBA, %p5309;
	ld.global.nc.v2.f64 	{%fd48474, %fd48475}, [%rd4481];
	fma.rn.f64 	%fd48476, %fd48473, %fd48472, %fd48474;
	fma.rn.f64 	%fd48477, %fd48476, %fd48472, %fd48475;
	ld.global.nc.v2.f64 	{%fd48478, %fd48479}, [%rd4481+16];
	fma.rn.f64 	%fd48480, %fd48477, %fd48472, %fd48478;
	fma.rn.f64 	%fd48481, %fd48480, %fd48472, %fd48479;
	ld.global.nc.v2.f64 	{%fd48482, %fd48483}, [%rd4481+32];
	fma.rn.f64 	%fd48484, %fd48481, %fd48472, %fd48482;
	fma.rn.f64 	%fd48485, %fd48484, %fd48472, %fd48483;
	fma.rn.f64 	%fd48486, %fd48485, %fd77563, %fd77563;
	fma.rn.f64 	%fd48487, %fd48485, %fd48472, 0d3FF0000000000000;
	selp.f64 	%fd48488, %fd48487, %fd48486, %p5309;
	and.b32  	%r12417, %r18797, 2;
	setp.eq.s32 	%p5310, %r12417, 0;
	mov.f64 	%fd48489, 0d0000000000000000;
	sub.f64 	%fd48490, %fd48489, %fd48488;
	selp.f64 	%fd6731, %fd48488, %fd48490, %p5310;
	mul.f64 	%fd6732, %fd77523, 0d3F91DF46A2529D3A;
	abs.f64 	%fd6733, %fd6732;
	setp.neu.f64 	%p5311, %fd6733, 0d7FF0000000000000;
	@%p5311 bra 	$L__BB0_4718;
	mov.f64 	%fd48496, 0d0000000000000000;
	mul.rn.f64 	%fd77565, %fd6732, %fd48496;
	mov.b32 	%r18799, 1;
	bra.uni 	$L__BB0_4721;
$L__BB0_4718:
	mul.f64 	%fd48491, %fd6732, 0d3FE45F306DC9C883;
	cvt.rni.s32.f64 	%r18798, %fd48491;
	cvt.rn.f64.s32 	%fd48492, %r18798;
	fma.rn.f64 	%fd48493, %fd48492, 0dBFF921FB54442D18, %fd6732;
	fma.rn.f64 	%fd48494, %fd48492, 0dBC91A62633145C00, %fd48493;
	fma.rn.f64 	%fd77565, %fd48492, 0dB97B839A252049C0, %fd48494;
	setp.ltu.f64 	%p5312, %fd6733, 0d41E0000000000000;
	@%p5312 bra 	$L__BB0_4720;
	{ // callseq 692, 0
	.param .b64 param0;
	st.param.f64 	[param0], %fd6732;
	.param .align 16 .b8 retval0[16];
	call.uni (retval0), 
	__internal_trig_reduction_slowpathd, 
	(
	param0
	);
	ld.param.f64 	%fd77565, [retval0];
	ld.param.b32 	%r18798, [retval0+8];
	} // callseq 692
$L__BB0_4720:
	add.s32 	%r18799, %r18798, 1;
$L__BB0_4721:
	shl.b32 	%r12420, %r18799, 6;
	cvt.u64.u32 	%rd4482, %r12420;
	and.b64  	%rd4483, %rd4482, 64;
	mov.u64 	%rd4484, __cudart_sin_cos_coeffs;
	add.s64 	%rd4485, %rd4484, %rd4483;
	mul.rn.f64 	%fd48497, %fd77565, %fd77565;
	and.b32  	%r12421, %r18799, 1;
	setp.eq.b32 	%p5314, %r12421, 1;
	selp.f64 	%fd48498, 0dBDA8FF8320FD8164, 0d3DE5DB65F9785EBA, %p5314;
	ld.global.nc.v2.f64 	{%fd48499, %fd48500}, [%rd4485];
	fma.rn.f64 	%fd48501, %fd48498, %fd48497, %fd48499;
	fma.rn.f64 	%fd48502, %fd48501, %fd48497, %fd48500;
	ld.global.nc.v2.f64 	{%fd48503, %fd48504}, [%rd4485+16];
	fma.rn.f64 	%fd48505, %fd48502, %fd48497, %fd48503;
	fma.rn.f64 	%fd48506, %fd48505, %fd48497, %fd48504;
	ld.global.nc.v2.f64 	{%fd48507, %fd48508}, [%rd4485+32];
	fma.rn.f64 	%fd48509, %fd48506, %fd48497, %fd48507;
	fma.rn.f64 	%fd48510, %fd48509, %fd48497, %fd48508;
	fma.rn.f64 	%fd48511, %fd48510, %fd77565, %fd77565;
	fma.rn.f64 	%fd48512, %fd48510, %fd48497, 0d3FF0000000000000;
	selp.f64 	%fd48513, %fd48512, %fd48511, %p5314;
	and.b32  	%r12422, %r18799, 2;
	setp.eq.s32 	%p5315, %r12422, 0;
	mov.f64 	%fd48514, 0d0000000000000000;
	sub.f64 	%fd48515, %fd48514, %fd48513;
	selp.f64 	%fd6739, %fd48513, %fd48515, %p5315;
	@%p5303 bra 	$L__BB0_4723;
	mov.f64 	%fd48521, 0d0000000000000000;
	mul.rn.f64 	%fd77566, %fd6716, %fd48521;
	mov.b32 	%r18800, 0;
	bra.uni 	$L__BB0_4725;
$L__BB0_4723:
	mul.f64 	%fd48516, %fd6716, 0d3FE45F306DC9C883;
	cvt.rni.s32.f64 	%r18800, %fd48516;
	cvt.rn.f64.s32 	%fd48517, %r18800;
	fma.rn.f64 	%fd48518, %fd48517, 0dBFF921FB54442D18, %fd6716;
	fma.rn.f64 	%fd48519, %fd48517, 0dBC91A62633145C00, %fd48518;
	fma.rn.f64 	%fd77566, %fd48517, 0dB97B839A252049C0, %fd48519;
	setp.ltu.f64 	%p5316, %fd6717, 0d41E0000000000000;
	@%p5316 bra 	$L__BB0_4725;
	{ // callseq 693, 0
	.param .b64 param0;
	st.param.f64 	[param0], %fd6716;
	.param .align 16 .b8 retval0[16];
	call.uni (retval0), 
	__internal_trig_reduction_slowpathd, 
	(
	param0
	);
	ld.param.f64 	%fd77566, [retval0];
	ld.param.b32 	%r18800, [retval0+8];
	} // callseq 693
$L__BB0_4725:
	shl.b32 	%r12425, %r18800, 6;
	cvt.u64.u32 	%rd4486, %r12425;
	and.b64  	%rd4487, %rd4486, 64;
	mov.u64 	%rd4488, __cudart_sin_cos_coeffs;
	add.s64 	%rd4489, %rd4488, %rd4487;
	mul.rn.f64 	%fd48522, %fd77566, %fd77566;
	and.b32  	%r12426, %r18800, 1;
	setp.eq.b32 	%p5318, %r12426, 1;
	selp.f64 	%fd48523, 0dBDA8FF8320FD8164, 0d3DE5DB65F9785EBA, %p5318;
	ld.global.nc.v2.f64 	{%fd48524, %fd48525}, [%rd4489];
	fma.rn.f64 	%fd48526, %fd48523, %fd48522, %fd48524;
	fma.rn.f64 	%fd48527, %fd48526, %fd48522, %fd48525;
	ld.global.nc.v2.f64 	{%fd48528, %fd48529}, [%rd4489+16];
	fma.rn.f64 	%fd48530, %fd48527, %fd48522, %fd48528;
	fma.rn.f64 	%fd48531, %fd48530, %fd48522, %fd48529;
	ld.global.nc.v2.f64 	{%fd48532, %fd48533}, [%rd4489+32];
	fma.rn.f64 	%fd48534, %fd48531, %fd48522, %fd48532;
	fma.rn.f64 	%fd48535, %fd48534, %fd48522, %fd48533;
	fma.rn.f64 	%fd48536, %fd48535, %fd77566, %fd77566;
	fma.rn.f64 	%fd48537, %fd48535, %fd48522, 0d3FF0000000000000;
	selp.f64 	%fd48538, %fd48537, %fd48536, %p5318;
	and.b32  	%r12427, %r18800, 2;
	setp.eq.s32 	%p5319, %r12427, 0;
	mov.f64 	%fd48539, 0d0000000000000000;
	sub.f64 	%fd48540, %fd48539, %fd48538;
	selp.f64 	%fd6744, %fd48538, %fd48540, %p5319;
	@%p5307 bra 	$L__BB0_4727;
	mov.f64 	%fd48546, 0d0000000000000000;
	mul.rn.f64 	%fd77567, %fd6724, %fd48546;
	mov.b32 	%r18801, 0;
	bra.uni 	$L__BB0_4729;
$L__BB0_4727:
	mul.f64 	%fd48541, %fd6724, 0d3FE45F306DC9C883;
	cvt.rni.s32.f64 	%r18801, %fd48541;
	cvt.rn.f64.s32 	%fd48542, %r18801;
	fma.rn.f64 	%fd48543, %fd48542, 0dBFF921FB54442D18, %fd6724;
	fma.rn.f64 	%fd48544, %fd48542, 0dBC91A62633145C00, %fd48543;
	fma.rn.f64 	%fd77567, %fd48542, 0dB97B839A252049C0, %fd48544;
	setp.ltu.f64 	%p5320, %fd6725, 0d41E0000000000000;
	@%p5320 bra 	$L__BB0_4729;
	{ // callseq 694, 0
	.param .b64 param0;
	st.param.f64 	[param0], %fd6724;
	.param .align 16 .b8 retval0[16];
	call.uni (retval0), 
	__internal_trig_reduction_slowpathd, 
	(
	param0
	);
	ld.param.f64 	%fd77567, [retval0];
	ld.param.b32 	%r18801, [retval0+8];
	} // callseq 694
$L__BB0_4729:
	shl.b32 	%r12430, %r18801, 6;
	cvt.u64.u32 	%rd4490, %r12430;
	and.b64  	%rd4491, %rd4490, 64;
	mov.u64 	%rd4492, __cudart_sin_cos_coeffs;
	add.s64 	%rd4493, %rd4492, %rd4491;
	mul.rn.f64 	%fd48547, %fd77567, %fd77567;
	and.b32  	%r12431, %r18801, 1;
	setp.eq.b32 	%p5322, %r12431, 1;
	selp.f64 	%fd48548, 0dBDA8FF8320FD8164, 0d3DE5DB65F9785EBA, %p5322;
	ld.global.nc.v2.f64 	{%fd48549, %fd48550}, [%rd4493];
	fma.rn.f64 	%fd48551, %fd48548, %fd48547, %fd48549;
	fma.rn.f64 	%fd48552, %fd48551, %fd48547, %fd48550;
	ld.global.nc.v2.f64 	{%fd48553, %fd48554}, [%rd4493+16];
	fma.rn.f64 	%fd48555, %fd48552, %fd48547, %fd48553;
	fma.rn.f64 	%fd48556, %fd48555, %fd48547, %fd48554;
	ld.global.nc.v2.f64 	{%fd48557, %fd48558}, [%rd4493+32];
	fma.rn.f64 	%fd48559, %fd48556, %fd48547, %fd48557;
	fma.rn.f64 	%fd48560, %fd48559, %fd48547, %fd48558;
	fma.rn.f64 	%fd48561, %fd48560, %fd77567, %fd77567;
	fma.rn.f64 	%fd48562, %fd48560, %fd48547, 0d3FF0000000000000;
	selp.f64 	%fd48563, %fd48562, %fd48561, %p5322;
	and.b32  	%r12432, %r18801, 2;
	setp.eq.s32 	%p5323, %r12432, 0;
	mov.f64 	%fd48564, 0d0000000000000000;
	sub.f64 	%fd48565, %fd48564, %fd48563;
	selp.f64 	%fd6749, %fd48563, %fd48565, %p5323;
	@%p5311 bra 	$L__BB0_4731;
	mov.f64 	%fd48571, 0d0000000000000000;
	mul.rn.f64 	%fd77568, %fd6732, %fd48571;
	mov.b32 	%r18802, 0;
	bra.uni 	$L__BB0_4733;
$L__BB0_4731:
	mul.f64 	%fd48566, %fd6732, 0d3FE45F306DC9C883;
	cvt.rni.s32.f64 	%r18802, %fd48566;
	cvt.rn.f64.s32 	%fd48567, %r18802;
	fma.rn.f64 	%fd48568, %fd48567, 0dBFF921FB54442D18, %fd6732;
	fma.rn.f64 	%fd48569, %fd48567, 0dBC91A62633145C00, %fd48568;
	fma.rn.f64 	%fd77568, %fd48567, 0dB97B839A252049C0, %fd48569;
	setp.ltu.f64 	%p5324, %fd6733, 0d41E0000000000000;
	@%p5324 bra 	$L__BB0_4733;
	{ // callseq 695, 0
	.param .b64 param0;
	st.param.f64 	[param0], %fd6732;
	.param .align 16 .b8 retval0[16];
	call.uni (retval0), 
	__internal_trig_reduction_slowpathd, 
	(
	param0
	);
	ld.param.f64 	%fd77568, [retval0];
	ld.param.b32 	%r18802, [retval0+8];
	} // callseq 695
$L__BB0_4733:
	ld.param.u64 	%rd8133, [_Z8FitGrainPdPiS0_S_S_S0_S0_S_S_S_S_S_S_S_S_S_S_S_S__param_1];
	ld.param.u64 	%rd8060, [_Z8FitGrainPdPiS0_S_S_S0_S0_S_S_S_S_S_S_S_S_S_S_S_S__param_0];
	shl.b32 	%r12436, %r18802, 6;
	cvt.u64.u32 	%rd4494, %r12436;
	and.b64  	%rd4495, %rd4494, 64;
	mov.u64 	%rd4496, __cudart_sin_cos_coeffs;
	add.s64 	%rd4497, %rd4496, %rd4495;
	mul.rn.f64 	%fd48572, %fd77568, %fd77568;
	and.b32  	%r12437, %r18802, 1;
	setp.eq.b32 	%p5325, %r12437, 1;
	selp.f64 	%fd48573, 0dBDA8FF8320FD8164, 0d3DE5DB65F9785EBA, %p5325;
	ld.global.nc.v2.f64 	{%fd48574, %fd48575}, [%rd4497];
	fma.rn.f64 	%fd48576, %fd48573, %fd48572, %fd48574;
	fma.rn.f64 	%fd48577, %fd48576, %fd48572, %fd48575;
	ld.global.nc.v2.f64 	{%fd48578, %fd48579}, [%rd4497+16];
	fma.rn.f64 	%fd48580, %fd48577, %fd48572, %fd48578;
	fma.rn.f64 	%fd48581, %fd48580, %fd48572, %fd48579;
	ld.global.nc.v2.f64 	{%fd48582, %fd48583}, [%rd4497+32];
	fma.rn.f64 	%fd48584, %fd48581, %fd48572, %fd48582;
	fma.rn.f64 	%fd48585, %fd48584, %fd48572, %fd48583;
	fma.rn.f64 	%fd48586, %fd48585, %fd77568, %fd77568;
	fma.rn.f64 	%fd48587, %fd48585, %fd48572, 0d3FF0000000000000;
	selp.f64 	%fd48588, %fd48587, %fd48586, %p5325;
	and.b32  	%r12438, %r18802, 2;
	setp.eq.s32 	%p5326, %r12438, 0;
	mov.f64 	%fd48589, 0d0000000000000000;
	sub.f64 	%fd48590, %fd48589, %fd48588;
	selp.f64 	%fd6754, %fd48588, %fd48590, %p5326;
	mul.f64 	%fd48591, %fd6723, %fd6739;
	mul.f64 	%fd48592, %fd6731, %fd6754;
	mul.f64 	%fd48593, %fd6744, %fd48592;
	sub.f64 	%fd6755, %fd48591, %fd48593;
	mul.f64 	%fd48594, %fd6723, %fd48592;
	fma.rn.f64 	%fd6756, %fd6739, %fd6744, %fd48594;
	mul.f64 	%fd6757, %fd6739, %fd6749;
	cvta.to.global.u64 	%rd4498, %rd8133;
	ld.global.u32 	%r2828, [%rd4498+4];
	cvta.to.global.u64 	%rd4499, %rd8060;
	ld.global.f64 	%fd6758, [%rd4499+4088];
	mov.b32 	%r18842, 0;
	not.pred 	%p5327, %p9715;
	@%p5327 bra 	$L__BB0_4881;
	mul.f64 	%fd6759, %fd6749, %fd6754;
	neg.f64 	%fd48595, %fd6749;
	mul.f64 	%fd6760, %fd6723, %fd48595;
	mul.f64 	%fd48596, %fd6744, %fd6754;
	mul.f64 	%fd48597, %fd6731, %fd6739;
	mul.f64 	%fd48598, %fd6723, %fd48597;
	sub.f64 	%fd6761, %fd48598, %fd48596;
	mul.f64 	%fd6762, %fd6744, %fd6749;
	mul.f64 	%fd48599, %fd6723, %fd6754;
	neg.f64 	%fd48600, %fd6739;
	mul.f64 	%fd48601, %fd6731, %fd48600;
	mul.f64 	%fd48602, %fd48601, %fd6744;
	sub.f64 	%fd6763, %fd48602, %fd48599;
	mov.b32 	%r18803, 0;
	mov.u32 	%r18842, %r18803;
$L__BB0_4735:
	mul.lo.s32 	%r12441, %r18803, 7;
	mul.wide.u32 	%rd4500, %r12441, 8;
	add.s64 	%rd4501, %rd33, %rd4500;
	ld.global.f64 	%fd48603, [%rd4501+16];
	ld.global.f64 	%fd48604, [%rd4501+8];
	ld.global.f64 	%fd48605, [%rd4501];
	mul.f64 	%fd48606, %fd48604, %fd6763;
	fma.rn.f64 	%fd48607, %fd48605, %fd6755, %fd48606;
	fma.rn.f64 	%fd6766, %fd48603, %fd6762, %fd48607;
	mul.f64 	%fd48608, %fd48604, %fd6761;
	fma.rn.f64 	%fd48609, %fd48605, %fd6756, %fd48608;
	fma.rn.f64 	%fd6767, %fd48603, %fd6760, %fd48609;
	mul.f64 	%fd48610, %fd48604, %fd6757;
	fma.rn.f64 	%fd48611, %fd48605, %fd6759, %fd48610;
	fma.rn.f64 	%fd6768, %fd48603, %fd6731, %fd48611;
	ld.global.f64 	%fd48612, [%rd4501+40];
	mul.f64 	%fd48613, %fd6767, %fd6767;
	fma.rn.f64 	%fd48614, %fd6766, %fd6766, %fd48613;
	fma.rn.f64 	%fd48615, %fd6768, %fd6768, %fd48614;
	sqrt.rn.f64 	%fd6769, %fd48615;
	mul.f64 	%fd6770, %fd48612, 0d3F91DF46A2529D3A;
	abs.f64 	%fd6771, %fd6770;
	setp.neu.f64 	%p5328, %fd6771, 0d7FF0000000000000;
	@%p5328 bra 	$L__BB0_4737;
	mov.f64 	%fd48621, 0d0000000000000000;
	mul.rn.f64 	%fd77571, %fd6770, %fd48621;
	mov.b32 	%r18806, 0;
	bra.uni 	$L__BB0_4739;
$L__BB0_4737:
	mul.f64 	%fd48616, %fd6770, 0d3FE45F306DC9C883;
	cvt.rni.s32.f64 	%r18806, %fd48616;
	cvt.rn.f64.s32 	%fd48617, %r18806;
	fma.rn.f64 	%fd48618, %fd48617, 0dBFF921FB54442D18, %fd6770;
	fma.rn.f64 	%fd48619, %fd48617, 0dBC91A62633145C00, %fd48618;
	fma.rn.f64 	%fd77571, %fd48617, 0dB97B839A252049C0, %fd48619;
	setp.ltu.f64 	%p5329, %fd6771, 0d41E0000000000000;
	@%p5329 bra 	$L__BB0_4739;
	{ // callseq 696, 0
	.param .b64 param0;
	st.param.f64 	[param0], %fd6770;
	.param .align 16 .b8 retval0[16];
	call.uni (retval0), 
	__internal_trig_reduction_slowpathd, 
	(
	param0
	);
	ld.param.f64 	%fd77571, [retval0];
	ld.param.b32 	%r18806, [retval0+8];
	} // callseq 696
$L__BB0_4739:
	shl.b32 	%r12444, %r18806, 6;
	cvt.u64.u32 	%rd4502, %r12444;
	and.b64  	%rd4503, %rd4502, 64;
	mov.u64 	%rd4504, __cudart_sin_cos_coeffs;
	add.s64 	%rd4505, %rd4504, %rd4503;
	mul.rn.f64 	%fd48622, %fd77571, %fd77571;
	and.b32  	%r12445, %r18806, 1;
	setp.eq.b32 	%p5330, %r12445, 1;
	selp.f64 	%fd48623, 0dBDA8FF8320FD8164, 0d3DE5DB65F9785EBA, %p5330;
	ld.global.nc.v2.f64 	{%fd48624, %fd48625}, [%rd4505];
	fma.rn.f64 	%fd48626, %fd48623, %fd48622, %fd48624;
	fma.rn.f64 	%fd48627, %fd48626, %fd48622, %fd48625;
	ld.global.nc.v2.f64 	{%fd48628, %fd48629}, [%rd4505+16];
	fma.rn.f64 	%fd48630, %fd48627, %fd48622, %fd48628;
	fma.rn.f64 	%fd48631, %fd48630, %fd48622, %fd48629;
	ld.global.nc.v2.f64 	{%fd48632, %fd48633}, [%rd4505+32];
	fma.rn.f64 	%fd48634, %fd48631, %fd48622, %fd48632;
	fma.rn.f64 	%fd48635, %fd48634, %fd48622, %fd48633;
	fma.rn.f64 	%fd48636, %fd48635, %fd77571, %fd77571;
	fma.rn.f64 	%fd48637, %fd48635, %fd48622, 0d3FF0000000000000;
	selp.f64 	%fd48638, %fd48637, %fd48636, %p5330;
	and.b32  	%r12446, %r18806, 2;
	setp.eq.s32 	%p5331, %r12446, 0;
	mov.f64 	%fd48639, 0d0000000000000000;
	sub.f64 	%fd48640, %fd48639, %fd48638;
	selp.f64 	%fd48641, %fd48638, %fd48640, %p5331;
	mul.f64 	%fd6776, %fd6769, %fd48641;
	abs.f64 	%fd48642, %fd6767;
	setp.geu.f64 	%p5332, %fd48642, 0d3F1A36E2EB1C432D;
	@%p5332 bra 	$L__BB0_4748;
	setp.eq.f64 	%p5380, %fd6766, 0d0000000000000000;
	mov.b32 	%r18820, 0;
	@%p5380 bra 	$L__BB0_4803;
	neg.f64 	%fd49004, %fd6776;
	div.rn.f64 	%fd6777, %fd49004, %fd6766;
	abs.f64 	%fd6778, %fd6777;
	setp.gtu.f64 	%p5381, %fd6778, 0d3FF0000000000000;
	@%p5381 bra 	$L__BB0_4803;
	{
	.reg .b32 %temp; 
	mov.b64 	{%temp, %r2835}, %fd6777;
	}
	{
	.reg .b32 %temp; 
	mov.b64 	{%temp, %r12513}, %fd6778;
	}
	setp.gt.s32 	%p5382, %r12513, 1071801957;
	@%p5382 bra 	$L__BB0_4746;
	mul.f64 	%fd49045, %fd6777, %fd6777;
	fma.rn.f64 	%fd49046, %fd49045, 0d3FB0066BDC1895E9, 0dBFB3823B180754AF;
	fma.rn.f64 	%fd49047, %fd49046, %fd49045, 0d3FB11E52CC2F79AE;
	fma.rn.f64 	%fd49048, %fd49047, %fd49045, 0dBF924EAF3526861B;
	fma.rn.f64 	%fd49049, %fd49048, %fd49045, 0d3F91DF02A31E6CB7;
	fma.rn.f64 	%fd49050, %fd49049, %fd49045, 0d3F847D18B0EEC6CC;
	fma.rn.f64 	%fd49051, %fd49050, %fd49045, 0d3F8D0AF961BA53B0;
	fma.rn.f64 	%fd49052, %fd49051, %fd49045, 0d3F91BF7734CF1C48;
	fma.rn.f64 	%fd49053, %fd49052, %fd49045, 0d3F96E91483144EF7;
	fma.rn.f64 	%fd49054, %fd49053, %fd49045, 0d3F9F1C6E0A4F9F81;
	fma.rn.f64 	%fd49055, %fd49054, %fd49045, 0d3FA6DB6DC27FA92B;
	fma.rn.f64 	%fd49056, %fd49055, %fd49045, 0d3FB333333320F91B;
	fma.rn.f64 	%fd49057, %fd49056, %fd49045, 0d3FC5555555555F4D;
	mul.f64 	%fd49058, %fd49045, %fd49057;
	fma.rn.f64 	%fd6779, %fd49058, %fd6778, %fd6778;
	setp.gt.s32 	%p5386, %r2835, -1;
	@%p5386 bra 	$L__BB0_4745;
	mov.f64 	%fd49063, 0d3C91A62633145C07;
	add.rn.f64 	%fd49064, %fd6779, %fd49063;
	mov.f64 	%fd49065, 0d3FF921FB54442D18;
	add.rn.f64 	%fd77572, %fd49065, %fd49064;
	bra.uni 	$L__BB0_4747;
$L__BB0_4745:
	mov.f64 	%fd49059, 0dBC91A62633145C07;
	add.rn.f64 	%fd49060, %fd6779, %fd49059;
	neg.f64 	%fd49061, %fd49060;
	mov.f64 	%fd49062, 0d3FF921FB54442D18;
	add.rn.f64 	%fd77572, %fd49062, %fd49061;
	bra.uni 	$L__BB0_4747;
$L__BB0_4746:
	mov.f64 	%fd49005, 0d3FF0000000000000;
	sub.f64 	%fd49006, %fd49005, %fd6778;
	{
	.reg .b32 %temp; 
	mov.b64 	{%r12514, %temp}, %fd49006;
	}
	{
	.reg .b32 %temp; 
	mov.b64 	{%temp, %r12515}, %fd49006;
	}
	add.s32 	%r12516, %r12515, -1048576;
	mov.b64 	%fd49007, {%r12514, %r12516};
	rsqrt.approx.ftz.f64 	%fd49008, %fd49007;
	{
	.reg .b32 %temp; 
	mov.b64 	{%r12517, %temp}, %fd49008;
	}
	{
	.reg .b32 %temp; 
	mov.b64 	{%temp, %r12518}, %fd49008;
	}
	add.s32 	%r12519, %r12518, -1048576;
	mov.b64 	%fd49009, {%r12517, %r12519};
	mul.f64 	%fd49010, %fd49007, %fd49008;
	neg.f64 	%fd49011, %fd49010;
	fma.rn.f64 	%fd49012, %fd49010, %fd49011, %fd49007;
	fma.rn.f64 	%fd49013, %fd49012, %fd49009, %fd49010;
	neg.f64 	%fd49014, %fd49013;
	fma.rn.f64 	%fd49015, %fd49008, %fd49014, 0d3FF0000000000000;
	fma.rn.f64 	%fd49016, %fd49015, %fd49009, %fd49009;
	fma.rn.f64 	%fd49017, %fd49013, %fd49014, %fd49007;
	fma.rn.f64 	%fd49018, %fd49017, %fd49016, %fd49013;
	{
	.reg .b32 %temp; 
	mov.b64 	{%r12520, %temp}, %fd49018;
	}
	{
	.reg .b32 %temp; 
	mov.b64 	{%temp, %r12521}, %fd49018;
	}
	add.s32 	%r12522, %r12521, 1048576;
	mov.b64 	%fd49019, {%r12520, %r12522};
	fma.rn.f64 	%fd49020, %fd49006, 0d3EC715B371155F70, 0dBEBAC2FE66FAAC4B;
	fma.rn.f64 	%fd49021, %fd49020, %fd49006, 0d3ED9A9B88EFCD9B8;
	fma.rn.f64 	%fd49022, %fd49021, %fd49006, 0d3EDD0F40A8A0C4C3;
	fma.rn.f64 	%fd49023, %fd49022, %fd49006, 0d3EF46D4CFA9E0E1F;
	fma.rn.f64 	%fd49024, %fd49023, %fd49006, 0d3F079C168D1E2422;
	fma.rn.f64 	%fd49025, %fd49024, %fd49006, 0d3F1C9A88C3BCA540;
	fma.rn.f64 	%fd49026, %fd49025, %fd49006, 0d3F31C4E64BD476DF;
	fma.rn.f64 	%fd49027, %fd49026, %fd49006, 0d3F46E8BA60009C8F;
	fma.rn.f64 	%fd49028, %fd49027, %fd49006, 0d3F5F1C71C62B05A2;
	fma.rn.f64 	%fd49029, %fd49028, %fd49006, 0d3F76DB6DB6DC9F2C;
	fma.rn.f64 	%fd49030, %fd49029, %fd49006, 0d3F9333333333329C;
	fma.rn.f64 	%fd49031, %fd49030, %fd49006, 0d3FB5555555555555;
	setp.lt.s32 	%p5383, %r12515, 1;
	mov.f64 	%fd49032, 0d0000000000000000;
	mul.rn.f64 	%fd49033, %fd6778, %fd49032;
	mul.f64 	%fd49034, %fd49006, %fd49031;
	fma.rn.f64 	%fd49035, %fd49034, %fd49019, %fd49019;
	selp.f64 	%fd49036, %fd49033, %fd49035, %p5383;
	setp.lt.s32 	%p5384, %r12515, 0;
	mov.f64 	%fd49037, 0d7FF0000000000000;
	mul.rn.f64 	%fd49038, %fd49036, %fd49037;
	selp.f64 	%fd49039, %fd49038, %fd49036, %p5384;
	setp.lt.s32 	%p5385, %r2835, 0;
	mov.f64 	%fd49040, 0dBCA1A62633145C07;
	add.rn.f64 	%fd49041, %fd49039, %fd49040;
	neg.f64 	%fd49042, %fd49041;
	mov.f64 	%fd49043, 0d400921FB54442D18;
	add.rn.f64 	%fd49044, %fd49043, %fd49042;
	selp.f64 	%fd77572, %fd49044, %fd49039, %p5385;
$L__BB0_4747:
	mul.f64 	%fd49066, %fd77572, 0d404CA5DC1A63C1F5;
	neg.f64 	%fd49067, %fd49066;
	st.local.v2.f64 	[%rd13], {%fd49066, %fd49067};
	mov.b32 	%r18820, 2;
	bra.uni 	$L__BB0_4803;
$L__BB0_4748:
	mul.f64 	%fd48643, %fd6766, %fd6766;
	mul.f64 	%fd48644, %fd6767, %fd6767;
	div.rn.f64 	%fd48645, %fd48643, %fd48644;
	add.f64 	%fd6784, %fd48645, 0d3FF0000000000000;
	add.f64 	%fd48646, %fd6776, %fd6776;
	mul.f64 	%fd48647, %fd6766, %fd48646;
	div.rn.f64 	%fd6785, %fd48647, %fd48644;
	mul.f64 	%fd48648, %fd6776, %fd6776;
	div.rn.f64 	%fd48649, %fd48648, %fd48644;
	add.f64 	%fd48650, %fd48649, 0dBFF0000000000000;
	mul.f64 	%fd48651, %fd6784, 0dC010000000000000;
	mul.f64 	%fd48652, %fd48651, %fd48650;
	fma.rn.f64 	%fd6786, %fd6785, %fd6785, %fd48652;
	setp.ltu.f64 	%p5333, %fd6786, 0d0000000000000000;
	mov.b32 	%r18820, 0;
	@%p5333 bra 	$L__BB0_4803;
	sqrt.rn.f64 	%fd6787, %fd6786;
	sub.f64 	%fd48653, %fd6787, %fd6785;
	add.f64 	%fd6788, %fd6784, %fd6784;
	div.rn.f64 	%fd6789, %fd48653, %fd6788;
	abs.f64 	%fd6790, %fd6789;
	setp.gtu.f64 	%p5334, %fd6790, 0d3FF0000000000000;
	mov.b32 	%r18820, 0;
	@%p5334 bra 	$L__BB0_4776;
	{
	.reg .b32 %temp; 
	mov.b64 	{%temp, %r2836}, %fd6789;
	}
	{
	.reg .b32 %temp; 
	mov.b64 	{%temp, %r12449}, %fd6790;
	}
	setp.gt.s32 	%p5335, %r12449, 1071801957;
	@%p5335 bra 	$L__BB0_4754;
	mul.f64 	%fd48694, %fd6789, %fd6789;
	fma.rn.f64 	%fd48695, %fd48694, 0d3FB0066BDC1895E9, 0dBFB3823B180754AF;
	fma.rn.f64 	%fd48696, %fd48695, %fd48694, 0d3FB11E52CC2F79AE;
	fma.rn.f64 	%fd48697, %fd48696, %fd48694, 0dBF924EAF3526861B;
	fma.rn.f64 	%fd48698, %fd48697, %fd48694, 0d3F91DF02A31E6CB7;
	fma.rn.f64 	%fd48699, %fd48698, %fd48694, 0d3F847D18B0EEC6CC;
	fma.rn.f64 	%fd48700, %fd48699, %fd48694, 0d3F8D0AF961BA53B0;
	fma.rn.f64 	%fd48701, %fd48700, %fd48694, 0d3F91BF7734CF1C48;
	fma.rn.f64 	%fd48702, %fd48701, %fd48694, 0d3F96E91483144EF7;
	fma.rn.f64 	%fd48703, %fd48702, %fd48694, 0d3F9F1C6E0A4F9F81;
	fma.rn.f64 	%fd48704, %fd48703, %fd48694, 0d3FA6DB6DC27FA92B;
	fma.rn.f64 	%fd48705, %fd48704, %fd48694, 0d3FB333333320F91B;
	fma.rn.f64 	%fd48706, %fd48705, %fd48694, 0d3FC5555555555F4D;
	mul.f64 	%fd48707, %fd48694, %fd48706;
	fma.rn.f64 	%fd6791, %fd48707, %fd6790, %fd6790;
	setp.gt.s32 	%p5339, %r2836, -1;
	@%p5339 bra 	$L__BB0_4753;
	mov.f64 	%fd48712, 0d3C91A62633145C07;
	add.rn.f64 	%fd48713, %fd6791, %fd48712;
	mov.f64 	%fd48714, 0d3FF921FB54442D18;
	add.rn.f64 	%fd77573, %fd48714, %fd48713;
	bra.uni 	$L__BB0_4755;
$L__BB0_4753:
	mov.f64 	%fd48708, 0dBC91A62633145C07;
	add.rn.f64 	%fd48709, %fd6791, %fd48708;
	neg.f64 	%fd48710, %fd48709;
	mov.f64 	%fd48711, 0d3FF921FB54442D18;
	add.rn.f64 	%fd77573, %fd48711, %fd48710;
	bra.uni 	$L__BB0_4755;
$L__BB0_4754:
	mov.f64 	%fd48654, 0d3FF0000000000000;
	sub.f64 	%fd48655, %fd48654, %fd6790;
	{
	.reg .b32 %temp; 
	mov.b64 	{%r12450, %temp}, %fd48655;
	}
	{
	.reg .b32 %temp; 
	mov.b64 	{%temp, %r12451}, %fd48655;
	}
	add.s32 	%r12452, %r12451, -1048576;
	mov.b64 	%fd48656, {%r12450, %r12452};
	rsqrt.approx.ftz.f64 	%fd48657, %fd48656;
	{
	.reg .b32 %temp; 
	mov.b64 	{%r12453, %temp}, %fd48657;
	}
	{
	.reg .b32 %temp; 
	mov.b64 	{%temp, %r12454}, %fd48657;
	}
	add.s32 	%r12455, %r12454, -1048576;
	mov.b64 	%fd48658, {%r12453, %r12455};
	mul.f64 	%fd48659, %fd48656, %fd48657;
	neg.f64 	%fd48660, %fd48659;
	fma.rn.f64 	%fd48661, %fd48659, %fd48660, %fd48656;
	fma.rn.f64 	%fd48662, %fd48661, %fd48658, %fd48659;
	neg.f64 	%fd48663, %fd48662;
	fma.rn.f64 	%fd48664, %fd48657, %fd48663, 0d3FF0000000000000;
	fma.rn.f64 	%fd48665, %fd48664, %fd48658, %fd48658;
	fma.rn.f64 	%fd48666, %fd48662, %fd48663, %fd48656;
	fma.rn.f64 	%fd48667, %fd48666, %fd48665, %fd48662;
	{
	.reg .b32 %temp; 
	mov.b64 	{%r12456, %temp}, %fd48667;
	}
	{
	.reg .b32 %temp; 
	mov.b64 	{%temp, %r12457}, %fd48667;
	}
	add.s32 	%r12458, %r12457, 1048576;
	mov.b64 	%fd48668, {%r12456, %r12458};
	fma.rn.f64 	%fd48669, %fd48655, 0d3EC715B371155F70, 0dBEBAC2FE66FAAC4B;
	fma.rn.f64 	%fd48670, %fd48669, %fd48655, 0d3ED9A9B88EFCD9B8;
	fma.rn.f64 	%fd48671, %fd48670, %fd48655, 0d3EDD0F40A8A0C4C3;
	fma.rn.f64 	%fd48672, %fd48671, %fd48655, 0d3EF46D4CFA9E0E1F;
	fma.rn.f64 	%fd48673, %fd48672, %fd48655, 0d3F079C168D1E2422;
	fma.rn.f64 	%fd48674, %fd48673, %fd48655, 0d3F1C9A88C3BCA540;
	fma.rn.f64 	%fd48675, %fd48674, %fd48655, 0d3F31C4E64BD476DF;
	fma.rn.f64 	%fd48676, %fd48675, %fd48655, 0d3F46E8BA60009C8F;
	fma.rn.f64 	%fd48677, %fd48676, %fd48655, 0d3F5F1C71C62B05A2;
	fma.rn.f64 	%fd48678, %fd48677, %fd48655, 0d3F76DB6DB6DC9F2C;
	fma.rn.f64 	%fd48679, %fd48678, %fd48655, 0d3F9333333333329C;
	fma.rn.f64 	%fd48680, %fd48679, %fd48655, 0d3FB5555555555555;
	setp.lt.s32 	%p5336, %r12451, 1;
	mov.f64 	%fd48681, 0d0000000000000000;
	mul.rn.f64 	%fd48682, %fd6790, %fd48681;
	mul.f64 	%fd48683, %fd48655, %fd48680;
	fma.rn.f64 	%fd48684, %fd48683, %fd48668, %fd48668;
	selp.f64 	%fd48685, %fd48682, %fd48684, %p5336;
	setp.lt.s32 	%p5337, %r12451, 0;
	mov.f64 	%fd48686, 0d7FF0000000000000;
	mul.rn.f64 	%fd48687, %fd48685, %fd48686;
	selp.f64 	%fd48688, %fd48687, %fd48685, %p5337;
	setp.lt.s32 	%p5338, %r2836, 0;
	mov.f64 	%fd48689, 0dBCA1A62633145C07;
	add.rn.f64 	%fd48690, %fd48688, %fd48689;
	neg.f64 	%fd48691, %fd48690;
	mov.f64 	%fd48692, 0d400921FB54442D18;
	add.rn.f64 	%fd48693, %fd48692, %fd48691;
	selp.f64 	%fd77573, %fd48693, %fd48688, %p5338;
$L__BB0_4755:
	neg.f64 	%fd6796, %fd77573;
	abs.f64 	%fd6797, %fd77573;
	setp.neu.f64 	%p5340, %fd6797, 0d7FF0000000000000;
	@%p5340 bra 	$L__BB0_4757;
	mov.f64 	%fd48720, 0d0000000000000000;
	mul.rn.f64 	%fd77575, %fd77573, %fd48720;
	mov.b32 	%r18808, 1;
	bra.uni 	$L__BB0_4760;
$L__BB0_4757:
	mul.f64 	%fd48715, %fd77573, 0d3FE45F306DC9C883;
	cvt.rni.s32.f64 	%r18807, %fd48715;
	cvt.rn.f64.s32 	%fd48716, %r18807;
	fma.rn.f64 	%fd48717, %fd48716, 0dBFF921FB54442D18, %fd77573;
	fma.rn.f64 	%fd48718, %fd48716, 0dBC91A62633145C00, %fd48717;
	fma.rn.f64 	%fd77575, %fd48716, 0dB97B839A252049C0, %fd48718;
	setp.ltu.f64 	%p5341, %fd6797, 0d41E0000000000000;
	@%p5341 bra 	$L__BB0_4759;
	{ // callseq 697, 0
	.param .b64 param0;
	st.param.f64 	[param0], %fd77573;
	.param .align 16 .b8 retval0[16];
	call.uni (retval0), 
	__internal_trig_reduction_slowpathd, 
	(
	param0
	);
	ld.param.f64 	%fd77575, [retval0];
	ld.param.b32 	%r18807, [retval0+8];
	} // callseq 697
$L__BB0_4759:
	add.s32 	%r18808, %r18807, 1;
$L__BB0_4760:
	shl.b32 	%r12461, %r18808, 6;
	cvt.u64.u32 	%rd4506, %r12461;
	and.b64  	%rd4507, %rd4506, 64;
	mov.u64 	%rd4508, __cudart_sin_cos_coeffs;
	add.s64 	%rd4509, %rd4508, %rd4507;
	mul.rn.f64 	%fd48721, %fd77575, %fd77575;
	and.b32  	%r12462, %r18808, 1;
	setp.eq.b32 	%p5343, %r12462, 1;
	selp.f64 	%fd48722, 0dBDA8FF8320FD8164, 0d3DE5DB65F9785EBA, %p5343;
	ld.global.nc.v2.f64 	{%fd48723, %fd48724}, [%rd4509];
	fma.rn.f64 	%fd48725, %fd48722, %fd48721, %fd48723;
	fma.rn.f64 	%fd48726, %fd48725, %fd48721, %fd48724;
	ld.global.nc.v2.f64 	{%fd48727, %fd48728}, [%rd4509+16];
	fma.rn.f64 	%fd48729, %fd48726, %fd48721, %fd48727;
	fma.rn.f64 	%fd48730, %fd48729, %fd48721, %fd48728;
	ld.global.nc.v2.f64 	{%fd48731, %fd48732}, [%rd4509+32];
	fma.rn.f64 	%fd48733, %fd48730, %fd48721, %fd48731;
	fma.rn.f64 	%fd48734, %fd48733, %fd48721, %fd48732;
	fma.rn.f64 	%fd48735, %fd48734, %fd77575, %fd77575;
	fma.rn.f64 	%fd48736, %fd48734, %fd48721, 0d3FF0000000000000;
	selp.f64 	%fd48737, %fd48736, %fd48735, %p5343;
	and.b32  	%r12463, %r18808, 2;
	setp.eq.s32 	%p5344, %r12463, 0;
	mov.f64 	%fd48738, 0d0000000000000000;
	sub.f64 	%fd48739, %fd48738, %fd48737;
	selp.f64 	%fd6803, %fd48737, %fd48739, %p5344;
	@%p5340 bra 	$L__BB0_4762;
	mov.f64 	%fd48745, 0d0000000000000000;
	mul.rn.f64 	%fd77576, %fd77573, %fd48745;
	mov.b32 	%r18809, 0;
	bra.uni 	$L__BB0_4764;
$L__BB0_4762:
	mul.f64 	%fd48740, %fd77573, 0d3FE45F306DC9C883;
	cvt.rni.s32.f64 	%r18809, %fd48740;
	cvt.rn.f64.s32 	%fd48741, %r18809;
	fma.rn.f64 	%fd48742, %fd48741, 0dBFF921FB54442D18, %fd77573;
	fma.rn.f64 	%fd48743, %fd48741, 0dBC91A62633145C00, %fd48742;
	fma.rn.f64 	%fd77576, %fd48741, 0dB97B839A252049C0, %fd48743;
	setp.ltu.f64 	%p5345, %fd6797, 0d41E0000000000000;
	@%p5345 bra 	$L__BB0_4764;
	{ // callseq 698, 0
	.param .b64 param0;
	st.param.f64 	[param0], %fd77573;
	.param .align 16 .b8 retval0[16];
	call.uni (retval0), 
	__internal_trig_reduction_slowpathd, 
	(
	param0
	);
	ld.param.f64 	%fd77576, [retval0];
	ld.param.b32 	%r18809, [retval0+8];
	} // callseq 698
$L__BB0_4764:
	shl.b32 	%r12466, %r18809, 6;
	cvt.u64.u32 	%rd4510, %r12466;
	and.b64  	%rd4511, %rd4510, 64;
	mov.u64 	%rd4512, __cudart_sin_cos_coeffs;
	add.s64 	%rd4513, %rd4512, %rd4511;
	mul.rn.f64 	%fd48746, %fd77576, %fd77576;
	and.b32  	%r12467, %r18809, 1;
	setp.eq.b32 	%p5347, %r12467, 1;
	selp.f64 	%fd48747, 0dBDA8FF8320FD8164, 0d3DE5DB65F9785EBA, %p5347;
	ld.global.nc.v2.f64 	{%fd48748, %fd48749}, [%rd4513];
	fma.rn.f64 	%fd48750, %fd48747, %fd48746, %fd48748;
	fma.rn.f64 	%fd48751, %fd48750, %fd48746, %fd48749;
	ld.global.nc.v2.f64 	{%fd48752, %fd48753}, [%rd4513+16];
	fma.rn.f64 	%fd48754, %fd48751, %fd48746, %fd48752;
	fma.rn.f64 	%fd48755, %fd48754, %fd48746, %fd48753;
	ld.global.nc.v2.f64 	{%fd48756, %fd48757}, [%rd4513+32];
	fma.rn.f64 	%fd48758, %fd48755, %fd48746, %fd48756;
	fma.rn.f64 	%fd48759, %fd48758, %fd48746, %fd48757;
	fma.rn.f64 	%fd48760, %fd48759, %fd77576, %fd77576;
	fma.rn.f64 	%fd48761, %fd48759, %fd48746, 0d3FF0000000000000;
	selp.f64 	%fd48762, %fd48761, %fd48760, %p5347;
	and.b32  	%r12468, %r18809, 2;
	setp.eq.s32 	%p5348, %r12468, 0;
	mov.f64 	%fd48763, 0d0000000000000000;
	sub.f64 	%fd48764, %fd48763, %fd48762;
	selp.f64 	%fd48765, %fd48762, %fd48764, %p5348;
	mul.f64 	%fd48766, %fd6767, %fd48765;
	mul.f64 	%fd48767, %fd6766, %fd6803;
	sub.f64 	%fd48768, %fd48766, %fd48767;
	sub.f64 	%fd6808, %fd48768, %fd6776;
	@%p5340 bra 	$L__BB0_4766;
	mov.f64 	%fd48774, 0d0000000000000000;
	mul.rn.f64 	%fd77578, %fd6796, %fd48774;
	mov.b32 	%r18811, 1;
	bra.uni 	$L__BB0_4769;
$L__BB0_4766:
	mul.f64 	%fd48769, %fd77573, 0dBFE45F306DC9C883;
	cvt.rni.s32.f64 	%r18810, %fd48769;
	cvt.rn.f64.s32 	%fd48770, %r18810;
	fma.rn.f64 	%fd48771, %fd48770, 0dBFF921FB54442D18, %fd6796;
	fma.rn.f64 	%fd48772, %fd48770, 0dBC91A62633145C00, %fd48771;
	fma.rn.f64 	%fd77578, %fd48770, 0dB97B839A252049C0, %fd48772;
	setp.ltu.f64 	%p5349, %fd6797, 0d41E0000000000000;
	@%p5349 bra 	$L__BB0_4768;
	{ // callseq 699, 0
	.param .b64 param0;
	st.param.f64 	[param0], %fd6796;
	.param .align 16 .b8 retval0[16];
	call.uni (retval0), 
	__internal_trig_reduction_slowpathd, 
	(
	param0
	);
	ld.param.f64 	%fd77578, [retval0];
	ld.param.b32 	%r18810, [retval0+8];
	} // callseq 699
$L__BB0_4768:
	add.s32 	%r18811, %r18810, 1;
$L__BB0_4769:
	shl.b32 	%r12471, %r18811, 6;
	cvt.u64.u32 	%rd4514, %r12471;
	and.b64  	%rd4515, %rd4514, 64;
	mov.u64 	%rd4516, __cudart_sin_cos_coeffs;
	add.s64 	%rd4517, %rd4516, %rd4515;
	mul.rn.f64 	%fd48775, %fd77578, %fd77578;
	and.b32  	%r12472, %r18811, 1;
	setp.eq.b32 	%p5351, %r12472, 1;
	selp.f64 	%fd48776, 0dBDA8FF8320FD8164, 0d3DE5DB65F9785EBA, %p5351;
	ld.global.nc.v2.f64 	{%fd48777, %fd48778}, [%rd4517];
	fma.rn.f64 	%fd48779, %fd48776, %fd48775, %fd48777;
	fma.rn.f64 	%fd48780, %fd48779, %fd48775, %fd48778;
	ld.global.nc.v2.f64 	{%fd48781, %fd48782}, [%rd4517+16];
	fma.rn.f64 	%fd48783, %fd48780, %fd48775, %fd48781;
	fma.rn.f64 	%fd48784, %fd48783, %fd48775, %fd48782;
	ld.global.nc.v2.f64 	{%fd48785, %fd48786}, [%rd4517+32];
	fma.rn.f64 	%fd48787, %fd48784, %fd48775, %fd48785;
	fma.rn.f64 	%fd48788, %fd48787, %fd48775, %fd48786;
	fma.rn.f64 	%fd48789, %fd48788, %fd77578, %fd77578;
	fma.rn.f64 	%fd48790, %fd48788, %fd48775, 0d3FF0000000000000;
	selp.f64 	%fd48791, %fd48790, %fd48789, %p5351;
	and.b32  	%r12473, %r18811, 2;
	setp.eq.s32 	%p5352, %r12473, 0;
	mov.f64 	%fd48792, 0d0000000000000000;
	sub.f64 	%fd48793, %fd48792, %fd48791;
	selp.f64 	%fd6814, %fd48791, %fd48793, %p5352;
	@%p5340 bra 	$L__BB0_4771;
	mov.f64 	%fd48799, 0d0000000000000000;
	mul.rn.f64 	%fd77579, %fd6796, %fd48799;
	mov.b32 	%r18812, 0;
	bra.uni 	$L__BB0_4773;
$L__BB0_4771:
	mul.f64 	%fd48794, %fd77573, 0dBFE45F306DC9C883;
	cvt.rni.s32.f64 	%r18812, %fd48794;
	cvt.rn.f64.s32 	%fd48795, %r18812;
	fma.rn.f64 	%fd48796, %fd48795, 0dBFF921FB54442D18, %fd6796;
	fma.rn.f64 	%fd48797, %fd48795, 0dBC91A62633145C00, %fd48796;
	fma.rn.f64 	%fd77579, %fd48795, 0dB97B839A252049C0, %fd48797;
	setp.ltu.f64 	%p5353, %fd6797, 0d41E0000000000000;
	@%p5353 bra 	$L__BB0_4773;
	{ // callseq 700, 0
	.param .b64 param0;
	st.param.f64 	[param0], %fd6796;
	.param .align 16 .b8 retval0[16];
	call.uni (retval0), 
	__internal_trig_reduction_slowpathd, 
	(
	param0
	);
	ld.param.f64 	%fd77579, [retval0];
	ld.param.b32 	%r18812, [retval0+8];
	} // callseq 700
$L__BB0_4773:
	shl.b32 	%r12476, %r18812, 6;
	cvt.u64.u32 	%rd4518, %r12476;
	and.b64  	%rd4519, %rd4518, 64;
	mov.u64 	%rd4520, __cudart_sin_cos_coeffs;
	add.s64 	%rd4521, %rd4520, %rd4519;
	mul.rn.f64 	%fd48800, %fd77579, %fd77579;
	and.b32  	%r12477, %r18812, 1;
	setp.eq.b32 	%p5354, %r12477, 1;
	selp.f64 	%fd48801, 0dBDA8FF8320FD8164, 0d3DE5DB65F9785EBA, %p5354;
	ld.global.nc.v2.f64 	{%fd48802, %fd48803}, [%rd4521];
	fma.rn.f64 	%fd48804, %fd48801, %fd48800, %fd48802;
	fma.rn.f64 	%fd48805, %fd48804, %fd48800, %fd48803;
	ld.global.nc.v2.f64 	{%fd48806, %fd48807}, [%rd4521+16];
	fma.rn.f64 	%fd48808, %fd48805, %fd48800, %fd48806;
	fma.rn.f64 	%fd48809, %fd48808, %fd48800, %fd48807;
	ld.global.nc.v2.f64 	{%fd48810, %fd48811}, [%rd4521+32];
	fma.rn.f64 	%fd48812, %fd48809, %fd48800, %fd48810;
	fma.rn.f64 	%fd48813, %fd48812, %fd48800, %fd48811;
	fma.rn.f64 	%fd48814, %fd48813, %fd77579, %fd77579;
	fma.rn.f64 	%fd48815, %fd48813, %fd48800, 0d3FF0000000000000;
	selp.f64 	%fd48816, %fd48815, %fd48814, %p5354;
	and.b32  	%r12478, %r18812, 2;
	setp.eq.s32 	%p5355, %r12478, 0;
	mov.f64 	%fd48817, 0d0000000000000000;
	sub.f64 	%fd48818, %fd48817, %fd48816;
	selp.f64 	%fd48819, %fd48816, %fd48818, %p5355;
	mul.f64 	%fd48820, %fd6767, %fd48819;
	mul.f64 	%fd48821, %fd6766, %fd6814;
	sub.f64 	%fd48822, %fd48820, %fd48821;
	sub.f64 	%fd48823, %fd48822, %fd6776;
	abs.f64 	%fd48824, %fd48823;
	abs.f64 	%fd48825, %fd6808;
	setp.geu.f64 	%p5356, %fd48825, %fd48824;
	@%p5356 bra 	$L__BB0_4775;
	mul.f64 	%fd48827, %fd77573, 0d404CA5DC1A63C1F5;
	st.local.f64 	[%rd13], %fd48827;
	mov.b32 	%r18820, 1;
	bra.uni 	$L__BB0_4776;
$L__BB0_4775:
	mul.f64 	%fd48826, %fd77573, 0dC04CA5DC1A63C1F5;
	st.local.f64 	[%rd13], %fd48826;
	mov.b32 	%r18820, 1;
$L__BB0_4776:
	neg.f64 	%fd48828, %fd6785;
	sub.f64 	%fd48829, %fd48828, %fd6787;
	div.rn.f64 	%fd6819, %fd48829, %fd6788;
	abs.f64 	%fd6820, %fd6819;
	setp.gtu.f64 	%p5357, %fd6820, 0d3FF0000000000000;
	@%p5357 bra 	$L__BB0_4803;
	{
	.reg .b32 %temp; 
	mov.b64 	{%temp, %r2854}, %fd6819;
	}
	{
	.reg .b32 %temp; 
	mov.b64 	{%temp, %r12481}, %fd6820;
	}
	setp.gt.s32 	%p5358, %r12481, 1071801957;
	@%p5358 bra 	$L__BB0_4781;
	mul.f64 	%fd48870, %fd6819, %fd6819;
	fma.rn.f64 	%fd48871, %fd48870, 0d3FB0066BDC1895E9, 0dBFB3823B180754AF;
	fma.rn.f64 	%fd48872, %fd48871, %fd48870, 0d3FB11E52CC2F79AE;
	fma.rn.f64 	%fd48873, %fd48872, %fd48870, 0dBF924EAF3526861B;
	fma.rn.f64 	%fd48874, %fd48873, %fd48870, 0d3F91DF02A31E6CB7;
	fma.rn.f64 	%fd48875, %fd48874, %fd48870, 0d3F847D18B0EEC6CC;
	fma.rn.f64 	%fd48876, %fd48875, %fd48870, 0d3F8D0AF961BA53B0;
	fma.rn.f64 	%fd48877, %fd48876, %fd48870, 0d3F91BF7734CF1C48;
	fma.rn.f64 	%fd48878, %fd48877, %fd48870, 0d3F96E91483144EF7;
	fma.rn.f64 	%fd48879, %fd48878, %fd48870, 0d3F9F1C6E0A4F9F81;
	fma.rn.f64 	%fd48880, %fd48879, %fd48870, 0d3FA6DB6DC27FA92B;
	fma.rn.f64 	%fd48881, %fd48880, %fd48870, 0d3FB333333320F91B;
	fma.rn.f64 	%fd48882, %fd48881, %fd48870, 0d3FC5555555555F4D;
	mul.f64 	%fd48883, %fd48870, %fd48882;
	fma.rn.f64 	%fd6821, %fd48883, %fd6820, %fd6820;
	setp.gt.s32 	%p5362, %r2854, -1;
	@%p5362 bra 	$L__BB0_4780;
	mov.f64 	%fd48888, 0d3C91A62633145C07;
	add.rn.f64 	%fd48889, %fd6821, %fd48888;
	mov.f64 	%fd48890, 0d3FF921FB54442D18;
	add.rn.f64 	%fd77580, %fd48890, %fd48889;
	bra.uni 	$L__BB0_4782;
$L__BB0_4780:
	mov.f64 	%fd48884, 0dBC91A62633145C07;
	add.rn.f64 	%fd48885, %fd6821, %fd48884;
	neg.f64 	%fd48886, %fd48885;
	mov.f64 	%fd48887, 0d3FF921FB54442D18;
	add.rn.f64 	%fd77580, %fd48887, %fd48886;
	bra.uni 	$L__BB0_4782;
$L__BB0_4781:
	mov.f64 	%fd48830, 0d3FF0000000000000;
	sub.f64 	%fd48831, %fd48830, %fd6820;
	{
	.reg .b32 %temp; 
	mov.b64 	{%r12482, %temp}, %fd48831;
	}
	{
	.reg .b32 %temp; 
	mov.b64 	{%temp, %r12483}, %fd48831;
	}
	add.s32 	%r12484, %r12483, -1048576;
	mov.b64 	%fd48832, {%r12482, %r12484};
	rsqrt.approx.ftz.f64 	%fd48833, %fd48832;
	{
	.reg .b32 %temp; 
	mov.b64 	{%r12485, %temp}, %fd48833;
	}
	{
	.reg .b32 %temp; 
	mov.b64 	{%temp, %r12486}, %fd48833;
	}
	add.s32 	%r12487, %r12486, -1048576;
	mov.b64 	%fd48834, {%r12485, %r12487};
	mul.f64 	%fd48835, %fd48832, %fd48833;
	neg.f64 	%fd48836, %fd48835;
	fma.rn.f64 	%fd48837, %fd48835, %fd48836, %fd48832;
	fma.rn.f64 	%fd48838, %fd48837, %fd48834, %fd48835;
	neg.f64 	%fd48839, %fd48838;
	fma.rn.f64 	%fd48840, %fd48833, %fd48839, 0d3FF0000000000000;
	fma.rn.f64 	%fd48841, %fd48840, %fd48834, %fd48834;
	fma.rn.f64 	%fd48842, %fd48838, %fd48839, %fd48832;
	fma.rn.f64 	%fd48843, %fd48842, %fd48841, %fd48838;
	{
	.reg .b32 %temp; 
	mov.b64 	{%r12488, %temp}, %fd48843;
	}
	{
	.reg .b32 %temp; 
	mov.b64 	{%temp, %r12489}, %fd48843;
	}
	add.s32 	%r12490, %r12489, 1048576;
	mov.b64 	%fd48844, {%r12488, %r12490};
	fma.rn.f64 	%fd48845, %fd48831, 0d3EC715B371155F70, 0dBEBAC2FE66FAAC4B;
	fma.rn.f64 	%fd48846, %fd48845, %fd48831, 0d3ED9A9B88EFCD9B8;
	fma.rn.f64 	%fd48847, %fd48846, %fd48831, 0d3EDD0F40A8A0C4C3;
	fma.rn.f64 	%fd48848, %fd48847, %fd48831, 0d3EF46D4CFA9E0E1F;
	fma.rn.f64 	%fd48849, %fd48848, %fd48831, 0d3F079C168D1E2422;
	fma.rn.f64 	%fd48850, %fd48849, %fd48831, 0d3F1C9A88C3BCA540;
	fma.rn.f64 	%fd48851, %fd48850, %fd48831, 0d3F31C4E64BD476DF;
	fma.rn.f64 	%fd48852, %fd48851, %fd48831, 0d3F46E8BA60009C8F;
	fma.rn.f64 	%fd48853, %fd48852, %fd48831, 0d3F5F1C71C62B05A2;
	fma.rn.f64 	%fd48854, %fd48853, %fd48831, 0d3F76DB6DB6DC9F2C;
	fma.rn.f64 	%fd48855, %fd48854, %fd48831, 0d3F9333333333329C;
	fma.rn.f64 	%fd48856, %fd48855, %fd48831, 0d3FB5555555555555;
	setp.lt.s32 	%p5359, %r12483, 1;
	mov.f64 	%fd48857, 0d0000000000000000;
	mul.rn.f64 	%fd48858, %fd6820, %fd48857;
	mul.f64 	%fd48859, %fd48831, %fd48856;
	fma.rn.f64 	%fd48860, %fd48859, %fd48844, %fd48844;
	selp.f64 	%fd48861, %fd48858, %fd48860, %p5359;
	setp.lt.s32 	%p5360, %r12483, 0;
	mov.f64 	%fd48862, 0d7FF0000000000000;
	mul.rn.f64 	%fd48863, %fd48861, %fd48862;
	selp.f64 	%fd48864, %fd48863, %fd48861, %p5360;
	setp.lt.s32 	%p5361, %r2854, 0;
	mov.f64 	%fd48865, 0dBCA1A62633145C07;
	add.rn.f64 	%fd48866, %fd48864, %fd48865;
	neg.f64 	%fd48867, %fd48866;
	mov.f64 	%fd48868, 0d400921FB54442D18;
	add.rn.f64 	%fd48869, %fd48868, %fd48867;
	selp.f64 	%fd77580, %fd48869, %fd48864, %p5361;
$L__BB0_4782:
	neg.f64 	%fd6826, %fd77580;
	abs.f64 	%fd6827, %fd77580;
	setp.neu.f64 	%p5363, %fd6827, 0d7FF0000000000000;
	@%p5363 bra 	$L__BB0_4784;
	mov.f64 	%fd48896, 0d0000000000000000;
	mul.rn.f64 	%fd77582, %fd77580, %fd48896;
	mov.b32 	%r18815, 1;
	bra.uni 	$L__BB0_4787;
$L__BB0_4784:
	mul.f64 	%fd48891, %fd77580, 0d3FE45F306DC9C883;
	cvt.rni.s32.f64 	%r18814, %fd48891;
	cvt.rn.f64.s32 	%fd48892, %r18814;
	fma.rn.f64 	%fd48893, %fd48892, 0dBFF921FB54442D18, %fd77580;
	fma.rn.f64 	%fd48894, %fd48892, 0dBC91A62633145C00, %fd48893;
	fma.rn.f64 	%fd77582, %fd48892, 0dB97B839A252049C0, %fd48894;
	setp.ltu.f64 	%p5364, %fd6827, 0d41E0000000000000;
	@%p5364 bra 	$L__BB0_4786;
	{ // callseq 701, 0
	.param .b64 param0;
	st.param.f64 	[param0], %fd77580;
	.param .align 16 .b8 retval0[16];
	call.uni (retval0), 
	__internal_trig_reduction_slowpathd, 
	(
	param0
	);
	ld.param.f64 	%fd77582, [retval0];
	ld.param.b32 	%r18814, [retval0+8];
	} // callseq 701
$L__BB0_4786:
	add.s32 	%r18815, %r18814, 1;
$L__BB0_4787:
	shl.b32 	%r12493, %r18815, 6;
	cvt.u64.u32 	%rd4522, %r12493;
	and.b64  	%rd4523, %rd4522, 64;
	mov.u64 	%rd4524, __cudart_sin_cos_coeffs;
	add.s64 	%rd4525, %rd4524, %rd4523;
	mul.rn.f64 	%fd48897, %fd77582, %fd77582;
	and.b32  	%r12494, %r18815, 1;
	setp.eq.b32 	%p5366, %r12494, 1;
	selp.f64 	%fd48898, 0dBDA8FF8320FD8164, 0d3DE5DB65F9785EBA, %p5366;
	ld.global.nc.v2.f64 	{%fd48899, %fd48900}, [%rd4525];
	fma.rn.f64 	%fd48901, %fd48898, %fd48897, %fd48899;
	fma.rn.f64 	%fd48902, %fd48901, %fd48897, %fd48900;
	ld.global.nc.v2.f64 	{%fd48903, %fd48904}, [%rd4525+16];
	fma.rn.f64 	%fd48905, %fd48902, %fd48897, %fd48903;
	fma.rn.f64 	%fd48906, %fd48905, %fd48897, %fd48904;
	ld.global.nc.v2.f64 	{%fd48907, %fd48908}, [%rd4525+32];
	fma.rn.f64 	%fd48909, %fd48906, %fd48897, %fd48907;
	fma.rn.f64 	%fd48910, %fd48909, %fd48897, %fd48908;
	fma.rn.f64 	%fd48911, %fd48910, %fd77582, %fd77582;
	fma.rn.f64 	%fd48912, %fd48910, %fd48897, 0d3FF0000000000000;
	selp.f64 	%fd48913, %fd48912, %fd48911, %p5366;
	and.b32  	%r12495, %r18815, 2;
	setp.eq.s32 	%p5367, %r12495, 0;
	mov.f64 	%fd48914, 0d0000000000000000;
	sub.f64 	%fd48915, %fd48914, %fd48913;
	selp.f64 	%fd6833, %fd48913, %fd48915, %p5367;
	@%p5363 bra 	$L__BB0_4789;
	mov.f64 	%fd48921, 0d0000000000000000;
	mul.rn.f64 	%fd77583, %fd77580, %fd48921;
	mov.b32 	%r18816, 0;
	bra.uni 	$L__BB0_4791;
$L__BB0_4789:
	mul.f64 	%fd48916, %fd77580, 0d3FE45F306DC9C883;
	cvt.rni.s32.f64 	%r18816, %fd48916;
	cvt.rn.f64.s32 	%fd48917, %r18816;
	fma.rn.f64 	%fd48918, %fd48917, 0dBFF921FB54442D18, %fd77580;
	fma.rn.f64 	%fd48919, %fd48917, 0dBC91A62633145C00, %fd48918;
	fma.rn.f64 	%fd77583, %fd48917, 0dB97B839A252049C0, %fd48919;
	setp.ltu.f64 	%p5368, %fd6827, 0d41E0000000000000;
	@%p5368 bra 	$L__BB0_4791;
	{ // callseq 702, 0
	.param .b64 param0;
	st.param.f64 	[param0], %fd77580;
	.param .align 16 .b8 retval0[16];
	call.uni (retval0), 
	__internal_trig_reduction_slowpathd, 
	(
	param0
	);
	ld.param.f64 	%fd77583, [retval0];
	ld.param.b32 	%r18816, [retval0+8];
	} // callseq 702
$L__BB0_4791:
	shl.b32 	%r12498, %r18816, 6;
	cvt.u64.u32 	%rd4526, %r12498;
	and.b64  	%rd4527, %rd4526, 64;
	mov.u64 	%rd4528, __cudart_sin_cos_coeffs;
	add.s64 	%rd4529, %rd4528, %rd4527;
	mul.rn.f64 	%fd48922, %fd77583, %fd77583;
	and.b32  	%r12499, %r18816, 1;
	setp.eq.b32 	%p5370, %r12499, 1;
	selp.f64 	%fd48923, 0dBDA8FF8320FD8164, 0d3DE5DB65F9785EBA, %p5370;
	ld.global.nc.v2.f64 	{%fd48924, %fd48925}, [%rd4529];
	fma.rn.f64 	%fd48926, %fd48923, %fd48922, %fd48924;
	fma.rn.f64 	%fd48927, %fd48926, %fd48922, %fd48925;
	ld.global.nc.v2.f64 	{%fd48928, %fd48929}, [%rd4529+16];
	fma.rn.f64 	%fd48930, %fd48927, %fd48922, %fd48928;
	fma.rn.f64 	%fd48931, %fd48930, %fd48922, %fd48929;
	ld.global.nc.v2.f64 	{%fd48932, %fd48933}, [%rd4529+32];
	fma.rn.f64 	%fd48934, %fd48931, %fd48922, %fd48932;
	fma.rn.f64 	%fd48935, %fd48934, %fd48922, %fd48933;
	fma.rn.f64 	%fd48936, %fd48935, %fd77583, %fd77583;
	fma.rn.f64 	%fd48937, %fd48935, %fd48922, 0d3FF0000000000000;
	selp.f64 	%fd48938, %fd48937, %fd48936, %p5370;
	and.b32  	%r12500, %r18816, 2;
	setp.eq.s32 	%p5371, %r12500, 0;
	mov.f64 	%fd48939, 0d0000000000000000;
	sub.f64 	%fd48940, %fd48939, %fd48938;
	selp.f64 	%fd48941, %fd48938, %fd48940, %p5371;
	mul.f64 	%fd48942, %fd6767, %fd48941;
	mul.f64 	%fd48943, %fd6766, %fd6833;
	sub.f64 	%fd48944, %fd48942, %fd48943;
	sub.f64 	%fd6838, %fd48944, %fd6776;
	@%p5363 bra 	$L__BB0_4793;
	mov.f64 	%fd48950, 0d0000000000000000;
	mul.rn.f64 	%fd77585, %fd6826, %fd48950;
	mov.b32 	%r18818, 1;
	bra.uni 	$L__BB0_4796;
$L__BB0_4793:
	mul.f64 	%fd48945, %fd77580, 0dBFE45F306DC9C883;
	cvt.rni.s32.f64 	%r18817, %fd48945;
	cvt.rn.f64.s32 	%fd48946, %r18817;
	fma.rn.f64 	%fd48947, %fd48946, 0dBFF921FB54442D18, %fd6826;
	fma.rn.f64 	%fd48948, %fd48946, 0dBC91A62633145C00, %fd48947;
	fma.rn.f64 	%fd77585, %fd48946, 0dB97B839A252049C0, %fd48948;
	setp.ltu.f64 	%p5372, %fd6827, 0d41E0000000000000;
	@%p5372 bra 	$L__BB0_4795;
	{ // callseq 703, 0
	.param .b64 param0;
	st.param.f64 	[param0], %fd6826;
	.param .align 16 .b8 retval0[16];
	call.uni (retval0), 
	__internal_trig_reduction_slowpathd, 
	(
	param0
	);
	ld.param.f64 	%fd77585, [retval0];
	ld.param.b32 	%r18817, [retval0+8];
	} // callseq 703
$L__BB0_4795:
	add.s32 	%r18818, %r18817, 1;
$L__BB0_4796:
	shl.b32 	%r12503, %r18818, 6;
	cvt.u64.u32 	%rd4530, %r12503;
	and.b64  	%rd4531, %rd4530, 64;
	mov.u64 	%rd4532, __cudart_sin_cos_coeffs;
	add.s64 	%rd4533, %rd4532, %rd4531;
	mul.rn.f64 	%fd48951, %fd77585, %fd77585;
	and.b32  	%r12504, %r18818, 1;
	setp.eq.b32 	%p5374, %r12504, 1;
	selp.f64 	%fd48952, 0dBDA8FF8320FD8164, 0d3DE5DB65F9785EBA, %p5374;
	ld.global.nc.v2.f64 	{%fd48953, %fd48954}, [%rd4533];
	fma.rn.f64 	%fd48955, %fd48952, %fd48951, %fd48953;
	fma.rn.f64 	%fd48956, %fd48955, %fd48951, %fd48954;
	ld.global.nc.v2.f64 	{%fd48957, %fd48958}, [%rd4533+16];
	fma.rn.f64 	%fd48959, %fd48956, %fd48951, %fd48957;
	fma.rn.f64 	%fd48960, %fd48959, %fd48951, %fd48958;
	ld.global.nc.v2.f64 	{%fd48961, %fd48962}, [%rd4533+32];
	fma.rn.f64 	%fd48963, %fd48960, %fd48951, %fd48961;
	fma.rn.f64 	%fd48964, %fd48963, %fd48951, %fd48962;
	fma.rn.f64 	%fd48965, %fd48964, %fd77585, %fd77585;
	fma.rn.f64 	%fd48966, %fd48964, %fd48951, 0d3FF0000000000000;
	selp.f64 	%fd48967, %fd48966, %fd48965, %p5374;
	and.b32  	%r12505, %r18818, 2;
	setp.eq.s32 	%p5375, %r12505, 0;
	mov.f64 	%fd48968, 0d0000000000000000;
	sub.f64 	%fd48969, %fd48968, %fd48967;
	selp.f64 	%fd6844, %fd48967, %fd48969, %p5375;
	@%p5363 bra 	$L__BB0_4798;
	mov.f64 	%fd48975, 0d0000000000000000;
	mul.rn.f64 	%fd77586, %fd6826, %fd48975;
	mov.b32 	%r18819, 0;
	bra.uni 	$L__BB0_4800;
$L__BB0_4798:
	mul.f64 	%fd48970, %fd77580, 0dBFE45F306DC9C883;
	cvt.rni.s32.f64 	%r18819, %fd48970;
	cvt.rn.f64.s32 	%fd48971, %r18819;
	fma.rn.f64 	%fd48972, %fd48971, 0dBFF921FB54442D18, %fd6826;
	fma.rn.f64 	%fd48973, %fd48971, 0dBC91A62633145C00, %fd48972;
	fma.rn.f64 	%fd77586, %fd48971, 0dB97B839A252049C0, %fd48973;
	setp.ltu.f64 	%p5376, %fd6827, 0d41E0000000000000;
	@%p5376 bra 	$L__BB0_4800;
	{ // callseq 704, 0
	.param .b64 param0;
	st.param.f64 	[param0], %fd6826;
	.param .align 16 .b8 retval0[16];
	call.uni (retval0), 
	__internal_trig_reduction_slowpathd, 
	(
	param0
	);
	ld.param.f64 	%fd77586, [retval0];
	ld.param.b32 	%r18819, [retval0+8];
	} // callseq 704
$L__BB0_4800:
	shl.b32 	%r12508, %r18819, 6;
	cvt.u64.u32 	%rd4534, %r12508;
	and.b64  	%rd4535, %rd4534, 64;
	mov.u64 	%rd4536, __cudart_sin_cos_coeffs;
	add.s64 	%rd4537, %rd4536, %rd4535;
	mul.rn.f64 	%fd48976, %fd77586, %fd77586;
	and.b32  	%r12509, %r18819, 1;
	setp.eq.b32 	%p5377, %r12509, 1;
	selp.f64 	%fd48977, 0dBDA8FF8320FD8164, 0d3DE5DB65F9785EBA, %p5377;
	ld.global.nc.v2.f64 	{%fd48978, %fd48979}, [%rd4537];
	fma.rn.f64 	%fd48980, %fd48977, %fd48976, %fd48978;
	fma.rn.f64 	%fd48981, %fd48980, %fd48976, %fd48979;
	ld.global.nc.v2.f64 	{%fd48982, %fd48983}, [%rd4537+16];
	fma.rn.f64 	%fd48984, %fd48981, %fd48976, %fd48982;
	fma.rn.f64 	%fd48985, %fd48984, %fd48976, %fd48983;
	ld.global.nc.v2.f64 	{%fd48986, %fd48987}, [%rd4537+32];
	fma.rn.f64 	%fd48988, %fd48985, %fd48976, %fd48986;
	fma.rn.f64 	%fd48989, %fd48988, %fd48976, %fd48987;
	fma.rn.f64 	%fd48990, %fd48989, %fd77586, %fd77586;
	fma.rn.f64 	%fd48991, %fd48989, %fd48976, 0d3FF0000000000000;
	selp.f64 	%fd48992, %fd48991, %fd48990, %p5377;
	and.b32  	%r12510, %r18819, 2;
	setp.eq.s32 	%p5378, %r12510, 0;
	mov.f64 	%fd48993, 0d0000000000000000;
	sub.f64 	%fd48994, %fd48993, %fd48992;
	selp.f64 	%fd48995, %fd48992, %fd48994, %p5378;
	mul.f64 	%fd48996, %fd6767, %fd48995;
	mul.f64 	%fd48997, %fd6766, %fd6844;
	sub.f64 	%fd48998, %fd48996, %fd48997;
	sub.f64 	%fd48999, %fd48998, %fd6776;
	abs.f64 	%fd49000, %fd48999;
	abs.f64 	%fd49001, %fd6838;
	setp.geu.f64 	%p5379, %fd49001, %fd49000;
	@%p5379 bra 	$L__BB0_4802;
	mul.f64 	%fd49003, %fd77580, 0d404CA5DC1A63C1F5;
	mul.wide.u32 	%rd4540, %r18820, 8;
	add.s64 	%rd4541, %rd13, %rd4540;
	st.local.f64 	[%rd4541], %fd49003;
	add.s32 	%r18820, %r18820, 1;
	bra.uni 	$L__BB0_4803;
$L__BB0_4802:
	mul.f64 	%fd49002, %fd77580, 0dC04CA5DC1A63C1F5;
	mul.wide.u32 	%rd4538, %r18820, 8;
	add.s64 	%rd4539, %rd13, %rd4538;
	st.local.f64 	[%rd4539], %fd49002;
	add.s32 	%r18820, %r18820, 1;
$L__BB0_4803:
	setp.eq.s32 	%p5387, %r18820, 0;
	@%p5387 bra 	$L__BB0_4834;
	ld.local.f64 	%fd49068, [%rd13];
	mul.f64 	%fd6849, %fd49068, 0d3F91DF46A2529D3A;
	abs.f64 	%fd6850, %fd6849;
	setp.neu.f64 	%p5388, %fd6850, 0d7FF0000000000000;
	@%p5388 bra 	$L__BB0_4806;
	mov.f64 	%fd49074, 0d0000000000000000;
	mul.rn.f64 	%fd77588, %fd6849, %fd49074;
	mov.b32 	%r18822, 1;
	bra.uni 	$L__BB0_4809;
$L__BB0_4806:
	mul.f64 	%fd49069, %fd6849, 0d3FE45F306DC9C883;
	cvt.rni.s32.f64 	%r18821, %fd49069;
	cvt.rn.f64.s32 	%fd49070, %r18821;
	fma.rn.f64 	%fd49071, %fd49070, 0dBFF921FB54442D18, %fd6849;
	fma.rn.f64 	%fd49072, %fd49070, 0dBC91A62633145C00, %fd49071;
	fma.rn.f64 	%fd77588, %fd49070, 0dB97B839A252049C0, %fd49072;
	setp.ltu.f64 	%p5389, %fd6850, 0d41E0000000000000;
	@%p5389 bra 	$L__BB0_4808;
	{ // callseq 705, 0
	.param .b64 param0;
	st.param.f64 	[param0], %fd6849;
	.param .align 16 .b8 retval0[16];
	call.uni (retval0), 
	__internal_trig_reduction_slowpathd, 
	(
	param0
	);
	ld.param.f64 	%fd77588, [retval0];
	ld.param.b32 	%r18821, [retval0+8];
	} // callseq 705
$L__BB0_4808:
	add.s32 	%r18822, %r18821, 1;
$L__BB0_4809:
	shl.b32 	%r12526, %r18822, 6;
	cvt.u64.u32 	%rd4542, %r12526;
	and.b64  	%rd4543, %rd4542, 64;
	mov.u64 	%rd4544, __cudart_sin_cos_coeffs;
	add.s64 	%rd4545, %rd4544, %rd4543;
	mul.rn.f64 	%fd49075, %fd77588, %fd77588;
	and.b32  	%r12527, %r18822, 1;
	setp.eq.b32 	%p5391, %r12527, 1;
	selp.f64 	%fd49076, 0dBDA8FF8320FD8164, 0d3DE5DB65F9785EBA, %p5391;
	ld.global.nc.v2.f64 	{%fd49077, %fd49078}, [%rd4545];
	fma.rn.f64 	%fd49079, %fd49076, %fd49075, %fd49077;
	fma.rn.f64 	%fd49080, %fd49079, %fd49075, %fd49078;
	ld.global.nc.v2.f64 	{%fd49081, %fd49082}, [%rd4545+16];
	fma.rn.f64 	%fd49083, %fd49080, %fd49075, %fd49081;
	fma.rn.f64 	%fd49084, %fd49083, %fd49075, %fd49082;
	ld.global.nc.v2.f64 	{%fd49085, %fd49086}, [%rd4545+32];
	fma.rn.f64 	%fd49087, %fd49084, %fd49075, %fd49085;
	fma.rn.f64 	%fd49088, %fd49087, %fd49075, %fd49086;
	fma.rn.f64 	%fd49089, %fd49088, %fd77588, %fd77588;
	fma.rn.f64 	%fd49090, %fd49088, %fd49075, 0d3FF0000000000000;
	selp.f64 	%fd49091, %fd49090, %fd49089, %p5391;
	and.b32  	%r12528, %r18822, 2;
	setp.eq.s32 	%p5392, %r12528, 0;
	mov.f64 	%fd49092, 0d0000000000000000;
	sub.f64 	%fd49093, %fd49092, %fd49091;
	selp.f64 	%fd6856, %fd49091, %fd49093, %p5392;
	@%p5388 bra 	$L__BB0_4811;
	mov.f64 	%fd49099, 0d0000000000000000;
	mul.rn.f64 	%fd77589, %fd6849, %fd49099;
	mov.b32 	%r18823, 0;
	bra.uni 	$L__BB0_4813;
$L__BB0_4811:
	mul.f64 	%fd49094, %fd6849, 0d3FE45F306DC9C883;
	cvt.rni.s32.f64 	%r18823, %fd49094;
	cvt.rn.f64.s32 	%fd49095, %r18823;
	fma.rn.f64 	%fd49096, %fd49095, 0dBFF921FB54442D18, %fd6849;
	fma.rn.f64 	%fd49097, %fd49095, 0dBC91A62633145C00, %fd49096;
	fma.rn.f64 	%fd77589, %fd49095, 0dB97B839A252049C0, %fd49097;
	setp.ltu.f64 	%p5393, %fd6850, 0d41E0000000000000;
	@%p5393 bra 	$L__BB0_4813;
	{ // callseq 706, 0
	.param .b64 param0;
	st.param.f64 	[param0], %fd6849;
	.param .align 16 .b8 retval0[16];
	call.uni (retval0), 
	__internal_trig_reduction_slowpathd, 
	(
	param0
	);
	ld.param.f64 	%fd77589, [retval0];
	ld.param.b32 	%r18823, [retval0+8];
	} // callseq 706
$L__BB0_4813:
	shl.b32 	%r12531, %r18823, 6;
	cvt.u64.u32 	%rd4546, %r12531;
	and.b64  	%rd4547, %rd4546, 64;
	mov.u64 	%rd4548, __cudart_sin_cos_coeffs;
	add.s64 	%rd4549, %rd4548, %rd4547;
	mul.rn.f64 	%fd49100, %fd77589, %fd77589;
	and.b32  	%r12532, %r18823, 1;
	setp.eq.b32 	%p5394, %r12532, 1;
	selp.f64 	%fd49101, 0dBDA8FF8320FD8164, 0d3DE5DB65F9785EBA, %p5394;
	ld.global.nc.v2.f64 	{%fd49102, %fd49103}, [%rd4549];
	fma.rn.f64 	%fd49104, %fd49101, %fd49100, %fd49102;
	fma.rn.f64 	%fd49105, %fd49104, %fd49100, %fd49103;
	ld.global.nc.v2.f64 	{%fd49106, %fd49107}, [%rd4549+16];
	fma.rn.f64 	%fd49108, %fd49105, %fd49100, %fd49106;
	fma.rn.f64 	%fd49109, %fd49108, %fd49100, %fd49107;
	ld.global.nc.v2.f64 	{%fd49110, %fd49111}, [%rd4549+32];
	fma.rn.f64 	%fd49112, %fd49109, %fd49100, %fd49110;
	fma.rn.f64 	%fd49113, %fd49112, %fd49100, %fd49111;
	fma.rn.f64 	%fd49114, %fd49113, %fd77589, %fd77589;
	fma.rn.f64 	%fd49115, %fd49113, %fd49100, 0d3FF0000000000000;
	selp.f64 	%fd49116, %fd49115, %fd49114, %p5394;
	and.b32  	%r12533, %r18823, 2;
	setp.eq.s32 	%p5395, %r12533, 0;
	mov.f64 	%fd49117, 0d0000000000000000;
	sub.f64 	%fd49118, %fd49117, %fd49116;
	selp.f64 	%fd49119, %fd49116, %fd49118, %p5395;
	mul.f64 	%fd49120, %fd6767, %fd6856;
	fma.rn.f64 	%fd49121, %fd6766, %fd49119, %fd49120;
	fma.rn.f64 	%fd6861, %fd6768, 0d0000000000000000, %fd49121;
	mul.f64 	%fd49122, %fd6767, 0d0000000000000000;
	fma.rn.f64 	%fd49123, %fd6766, 0d0000000000000000, %fd49122;
	add.f64 	%fd49124, %fd49123, %fd6768;
	mul.f64 	%fd49125, %fd49124, %fd49124;
	fma.rn.f64 	%fd49126, %fd6861, %fd6861, %fd49125;
	sqrt.rn.f64 	%fd49127, %fd49126;
	div.rn.f64 	%fd6862, %fd49124, %fd49127;
	{
	.reg .b32 %temp; 
	mov.b64 	{%temp, %r2882}, %fd6862;
	}
	abs.f64 	%fd6863, %fd6862;
	{
	.reg .b32 %temp; 
	mov.b64 	{%temp, %r12534}, %fd6863;
	}
	setp.gt.s32 	%p5396, %r12534, 1071801957;
	@%p5396 bra 	$L__BB0_4817;
	mul.f64 	%fd49168, %fd6862, %fd6862;
	fma.rn.f64 	%fd49169, %fd49168, 0d3FB0066BDC1895E9, 0dBFB3823B180754AF;
	fma.rn.f64 	%fd49170, %fd49169, %fd49168, 0d3FB11E52CC2F79AE;
	fma.rn.f64 	%fd49171, %fd49170, %fd49168, 0dBF924EAF3526861B;
	fma.rn.f64 	%fd49172, %fd49171, %fd49168, 0d3F91DF02A31E6CB7;
	fma.rn.f64 	%fd49173, %fd49172, %fd49168, 0d3F847D18B0EEC6CC;
	fma.rn.f64 	%fd49174, %fd49173, %fd49168, 0d3F8D0AF961BA53B0;
	fma.rn.f64 	%fd49175, %fd49174, %fd49168, 0d3F91BF7734CF1C48;
	fma.rn.f64 	%fd49176, %fd49175, %fd49168, 0d3F96E91483144EF7;
	fma.rn.f64 	%fd49177, %fd49176, %fd49168, 0d3F9F1C6E0A4F9F81;
	fma.rn.f64 	%fd49178, %fd49177, %fd49168, 0d3FA6DB6DC27FA92B;
	fma.rn.f64 	%fd49179, %fd49178, %fd49168, 0d3FB333333320F91B;
	fma.rn.f64 	%fd49180, %fd49179, %fd49168, 0d3FC5555555555F4D;
	mul.f64 	%fd49181, %fd49168, %fd49180;
	fma.rn.f64 	%fd6864, %fd49181, %fd6863, %fd6863;
	setp.gt.s32 	%p5400, %r2882, -1;
	@%p5400 bra 	$L__BB0_4816;
	mov.f64 	%fd49186, 0d3C91A62633145C07;
	add.rn.f64 	%fd49187, %fd6864, %fd49186;
	mov.f64 	%fd49188, 0d3FF921FB54442D18;
	add.rn.f64 	%fd77590, %fd49188, %fd49187;
	bra.uni 	$L__BB0_4818;
$L__BB0_4816:
	mov.f64 	%fd49182, 0dBC91A62633145C07;
	add.rn.f64 	%fd49183, %fd6864, %fd49182;
	neg.f64 	%fd49184, %fd49183;
	mov.f64 	%fd49185, 0d3FF921FB54442D18;
	add.rn.f64 	%fd77590, %fd49185, %fd49184;
	bra.uni 	$L__BB0_4818;
$L__BB0_4817:
	mov.f64 	%fd49128, 0d3FF0000000000000;
	sub.f64 	%fd49129, %fd49128, %fd6863;
	{
	.reg .b32 %temp; 
	mov.b64 	{%r12535, %temp}, %fd49129;
	}
	{
	.reg .b32 %temp; 
	mov.b64 	{%temp, %r12536}, %fd49129;
	}
	add.s32 	%r12537, %r12536, -1048576;
	mov.b64 	%fd49130, {%r12535, %r12537};
	rsqrt.approx.ftz.f64 	%fd49131, %fd49130;
	{
	.reg .b32 %temp; 
	mov.b64 	{%r12538, %temp}, %fd49131;
	}
	{
	.reg .b32 %temp; 
	mov.b64 	{%temp, %r12539}, %fd49131;
	}
	add.s32 	%r12540, %r12539, -1048576;
	mov.b64 	%fd49132, {%r12538, %r12540};
	mul.f64 	%fd49133, %fd49130, %fd49131;
	neg.f64 	%fd49134, %fd49133;
	fma.rn.f64 	%fd49135, %fd49133, %fd49134, %fd49130;
	fma.rn.f64 	%fd49136, %fd49135, %fd49132, %fd49133;
	neg.f64 	%fd49137, %fd49136;
	fma.rn.f64 	%fd49138, %fd49131, %fd49137, 0d3FF0000000000000;
	fma.rn.f64 	%fd49139, %fd49138, %fd49132, %fd49132;
	fma.rn.f64 	%fd49140, %fd49136, %fd49137, %fd49130;
	fma.rn.f64 	%fd49141, %fd49140, %fd49139, %fd49136;
	{
	.reg .b32 %temp; 
	mov.b64 	{%r12541, %temp}, %fd49141;
	}
	{
	.reg .b32 %temp; 
	mov.b64 	{%temp, %r12542}, %fd49141;
	}
	add.s32 	%r12543, %r12542, 1048576;
	mov.b64 	%fd49142, {%r12541, %r12543};
	fma.rn.f64 	%fd49143, %fd49129, 0d3EC715B371155F70, 0dBEBAC2FE66FAAC4B;
	fma.rn.f64 	%fd49144, %fd49143, %fd49129, 0d3ED9A9B88EFCD9B8;
	fma.rn.f64 	%fd49145, %fd49144, %fd49129, 0d3EDD0F40A8A0C4C3;
	fma.rn.f64 	%fd49146, %fd49145, %fd49129, 0d3EF46D4CFA9E0E1F;
	fma.rn.f64 	%fd49147, %fd49146, %fd49129, 0d3F079C168D1E2422;
	fma.rn.f64 	%fd49148, %fd49147, %fd49129, 0d3F1C9A88C3BCA540;
	fma.rn.f64 	%fd49149, %fd49148, %fd49129, 0d3F31C4E64BD476DF;
	fma.rn.f64 	%fd49150, %fd49149, %fd49129, 0d3F46E8BA60009C8F;
	fma.rn.f64 	%fd49151, %fd49150, %fd49129, 0d3F5F1C71C62B05A2;
	fma.rn.f64 	%fd49152, %fd49151, %fd49129, 0d3F76DB6DB6DC9F2C;
	fma.rn.f64 	%fd49153, %fd49152, %fd49129, 0d3F9333333333329C;
	fma.rn.f64 	%fd49154, %fd49153, %fd49129, 0d3FB5555555555555;
	setp.lt.s32 	%p5397, %r12536, 1;
	mov.f64 	%fd49155, 0d0000000000000000;
	mul.rn.f64 	%fd49156, %fd6863, %fd49155;
	mul.f64 	%fd49157, %fd49129, %fd49154;
	fma.rn.f64 	%fd49158, %fd49157, %fd49142, %fd49142;
	selp.f64 	%fd49159, %fd49156, %fd49158, %p5397;
	setp.lt.s32 	%p5398, %r12536, 0;
	mov.f64 	%fd49160, 0d7FF0000000000000;
	mul.rn.f64 	%fd49161, %fd49159, %fd49160;
	selp.f64 	%fd49162, %fd49161, %fd49159, %p5398;
	setp.lt.s32 	%p5399, %r2882, 0;
	mov.f64 	%fd49163, 0dBCA1A62633145C07;
	add.rn.f64 	%fd49164, %fd49162, %fd49163;
	neg.f64 	%fd49165, %fd49164;
	mov.f64 	%fd49166, 0d400921FB54442D18;
	add.rn.f64 	%fd49167, %fd49166, %fd49165;
	selp.f64 	%fd77590, %fd49167, %fd49162, %p5399;
$L__BB0_4818:
	mul.f64 	%fd49189, %fd77590, 0d404CA5DC1A63C1F5;
	setp.gt.f64 	%p5401, %fd6861, 0d0000000000000000;
	neg.f64 	%fd49190, %fd49189;
	selp.f64 	%fd77890, %fd49190, %fd49189, %p5401;
	setp.eq.s32 	%p5402, %r18820, 1;
	@%p5402 bra 	$L__BB0_4834;
	ld.local.f64 	%fd49191, [%rd13+8];
	mul.f64 	%fd6870, %fd49191, 0d3F91DF46A2529D3A;
	abs.f64 	%fd6871, %fd6870;
	setp.eq.f64 	%p5403, %fd6871, 0d7FF0000000000000;
	@%p5403 bra 	$L__BB0_4823;
	mul.f64 	%fd49192, %fd6870, 0d3FE45F306DC9C883;
	cvt.rni.s32.f64 	%r18824, %fd49192;
	cvt.rn.f64.s32 	%fd49193, %r18824;
	fma.rn.f64 	%fd49194, %fd49193, 0dBFF921FB54442D18, %fd6870;
	fma.rn.f64 	%fd49195, %fd49193, 0dBC91A62633145C00, %fd49194;
	fma.rn.f64 	%fd77592, %fd49193, 0dB97B839A252049C0, %fd49195;
	setp.ltu.f64 	%p5404, %fd6871, 0d41E0000000000000;
	@%p5404 bra 	$L__BB0_4822;
	{ // callseq 707, 0
	.param .b64 param0;
	st.param.f64 	[param0], %fd6870;
	.param .align 16 .b8 retval0[16];
	call.uni (retval0), 
	__internal_trig_reduction_slowpathd, 
	(
	param0
	);
	ld.param.f64 	%fd77592, [retval0];
	ld.param.b32 	%r18824, [retval0+8];
	} // callseq 707
$L__BB0_4822:
	add.s32 	%r18825, %r18824, 1;
	bra.uni 	$L__BB0_4824;
$L__BB0_4823:
	mov.f64 	%fd49197, 0d0000000000000000;
	mul.rn.f64 	%fd77592, %fd6870, %fd49197;
	mov.b32 	%r18825, 1;
$L__BB0_4824:
	shl.b32 	%r12546, %r18825, 6;
	cvt.u64.u32 	%rd4550, %r12546;
	and.b64  	%rd4551, %rd4550, 64;
	mov.u64 	%rd4552, __cudart_sin_cos_coeffs;
	add.s64 	%rd4553, %rd4552, %rd4551;
	mul.rn.f64 	%fd49198, %fd77592, %fd77592;
	and.b32  	%r12547, %r18825, 1;
	setp.eq.b32 	%p5406, %r12547, 1;
	selp.f64 	%fd49199, 0dBDA8FF8320FD8164, 0d3DE5DB65F9785EBA, %p5406;
	ld.global.nc.v2.f64 	{%fd49200, %fd49201}, [%rd4553];
	fma.rn.f64 	%fd49202, %fd49199, %fd49198, %fd49200;
	fma.rn.f64 	%fd49203, %fd49202, %fd49198, %fd49201;
	ld.global.nc.v2.f64 	{%fd49204, %fd49205}, [%rd4553+16];
	fma.rn.f64 	%fd49206, %fd49203, %fd49198, %fd49204;
	fma.rn.f64 	%fd49207, %fd49206, %fd49198, %fd49205;
	ld.global.nc.v2.f64 	{%fd49208, %fd49209}, [%rd4553+32];
	fma.rn.f64 	%fd49210, %fd49207, %fd49198, %fd49208;
	fma.rn.f64 	%fd49211, %fd49210, %fd49198, %fd49209;
	fma.rn.f64 	%fd49212, %fd49211, %fd77592, %fd77592;
	fma.rn.f64 	%fd49213, %fd49211, %fd49198, 0d3FF0000000000000;
	selp.f64 	%fd49214, %fd49213, %fd49212, %p5406;
	and.b32  	%r12548, %r18825, 2;
	setp.eq.s32 	%p5407, %r12548, 0;
	mov.f64 	%fd49215, 0d0000000000000000;
	sub.f64 	%fd49216, %fd49215, %fd49214;
	selp.f64 	%fd6877, %fd49214, %fd49216, %p5407;
	@%p5403 bra 	$L__BB0_4827;
	mul.f64 	%fd49217, %fd6870, 0d3FE45F306DC9C883;
	cvt.rni.s32.f64 	%r18826, %fd49217;
	cvt.rn.f64.s32 	%fd49218, %r18826;
	fma.rn.f64 	%fd49219, %fd49218, 0dBFF921FB54442D18, %fd6870;
	fma.rn.f64 	%fd49220, %fd49218, 0dBC91A62633145C00, %fd49219;
	fma.rn.f64 	%fd77593, %fd49218, 0dB97B839A252049C0, %fd49220;
	setp.ltu.f64 	%p5408, %fd6871, 0d41E0000000000000;
	@%p5408 bra 	$L__BB0_4828;
	{ // callseq 708, 0
	.param .b64 param0;
	st.param.f64 	[param0], %fd6870;
	.param .align 16 .b8 retval0[16];
	call.uni (retval0), 
	__internal_trig_reduction_slowpathd, 
	(
	param0
	);
	ld.param.f64 	%fd77593, [retval0];
	ld.param.b32 	%r18826, [retval0+8];
	} // callseq 708
	bra.uni 	$L__BB0_4828;
$L__BB0_4827:
	mov.f64 	%fd49222, 0d0000000000000000;
	mul.rn.f64 	%fd77593, %fd6870, %fd49222;
	mov.b32 	%r18826, 0;
$L__BB0_4828:
	shl.b32 	%r12551, %r18826, 6;
	cvt.u64.u32 	%rd4554, %r12551;
	and.b64  	%rd4555, %rd4554, 64;
	mov.u64 	%rd4556, __cudart_sin_cos_coeffs;
	add.s64 	%rd4557, %rd4556, %rd4555;
	mul.rn.f64 	%fd49223, %fd77593, %fd77593;
	and.b32  	%r12552, %r18826, 1;
	setp.eq.b32 	%p5409, %r12552, 1;
	selp.f64 	%fd49224, 0dBDA8FF8320FD8164, 0d3DE5DB65F9785EBA, %p5409;
	ld.global.nc.v2.f64 	{%fd49225, %fd49226}, [%rd4557];
	fma.rn.f64 	%fd49227, %fd49224, %fd49223, %fd49225;
	fma.rn.f64 	%fd49228, %fd49227, %fd49223, %fd49226;
	ld.global.nc.v2.f64 	{%fd49229, %fd49230}, [%rd4557+16];
	fma.rn.f64 	%fd49231, %fd49228, %fd49223, %fd49229;
	fma.rn.f64 	%fd49232, %fd49231, %fd49223, %fd49230;
	ld.global.nc.v2.f64 	{%fd49233, %fd49234}, [%rd4557+32];
	fma.rn.f64 	%fd49235, %fd49232, %fd49223, %fd49233;
	fma.rn.f64 	%fd49236, %fd49235, %fd49223, %fd49234;
	fma.rn.f64 	%fd49237, %fd49236, %fd77593, %fd77593;
	fma.rn.f64 	%fd49238, %fd49236, %fd49223, 0d3FF0000000000000;
	selp.f64 	%fd49239, %fd49238, %fd49237, %p5409;
	and.b32  	%r12553, %r18826, 2;
	setp.eq.s32 	%p5410, %r12553, 0;
	mov.f64 	%fd49240, 0d0000000000000000;
	sub.f64 	%fd49241, %fd49240, %fd49239;
	selp.f64 	%fd49242, %fd49239, %fd49241, %p5410;
	mul.f64 	%fd49243, %fd6767, %fd6877;
	fma.rn.f64 	%fd49244, %fd6766, %fd49242, %fd49243;
	fma.rn.f64 	%fd6882, %fd6768, 0d0000000000000000, %fd49244;
	mul.f64 	%fd49245, %fd6767, 0d0000000000000000;
	fma.rn.f64 	%fd49246, %fd6766, 0d0000000000000000, %fd49245;
	add.f64 	%fd49247, %fd49246, %fd6768;
	mul.f64 	%fd49248, %fd49247, %fd49247;
	fma.rn.f64 	%fd49249, %fd6882, %fd6882, %fd49248;
	sqrt.rn.f64 	%fd49250, %fd49249;
	div.rn.f64 	%fd6883, %fd49247, %fd49250;
	{
	.reg .b32 %temp; 
	mov.b64 	{%temp, %r2891}, %fd6883;
	}
	abs.f64 	%fd6884, %fd6883;
	{
	.reg .b32 %temp; 
	mov.b64 	{%temp, %r12554}, %fd6884;
	}
	setp.lt.s32 	%p5411, %r12554, 1071801958;
	@%p5411 bra 	$L__BB0_4830;
	mov.f64 	%fd49251, 0d3FF0000000000000;
	sub.f64 	%fd49252, %fd49251, %fd6884;
	{
	.reg .b32 %temp; 
	mov.b64 	{%r12555, %temp}, %fd49252;
	}
	{
	.reg .b32 %temp; 
	mov.b64 	{%temp, %r12556}, %fd49252;
	}
	add.s32 	%r12557, %r12556, -1048576;
	mov.b64 	%fd49253, {%r12555, %r12557};
	rsqrt.approx.ftz.f64 	%fd49254, %fd49253;
	{
	.reg .b32 %temp; 
	mov.b64 	{%r12558, %temp}, %fd49254;
	}
	{
	.reg .b32 %temp; 
	mov.b64 	{%temp, %r12559}, %fd49254;
	}
	add.s32 	%r12560, %r12559, -1048576;
	mov.b64 	%fd49255, {%r12558, %r12560};
	mul.f64 	%fd49256, %fd49253, %fd49254;
	neg.f64 	%fd49257, %fd49256;
	fma.rn.f64 	%fd49258, %fd49256, %fd49257, %fd49253;
	fma.rn.f64 	%fd49259, %fd49258, %fd49255, %fd49256;
	neg.f64 	%fd49260, %fd49259;
	fma.rn.f64 	%fd49261, %fd49254, %fd49260, 0d3FF0000000000000;
	fma.rn.f64 	%fd49262, %fd49261, %fd49255, %fd49255;
	fma.rn.f64 	%fd49263, %fd49259, %fd49260, %fd49253;
	fma.rn.f64 	%fd49264, %fd49263, %fd49262, %fd49259;
	{
	.reg .b32 %temp; 
	mov.b64 	{%r12561, %temp}, %fd49264;
	}
	{
	.reg .b32 %temp; 
	mov.b64 	{%temp, %r12562}, %fd49264;
	}
	add.s32 	%r12563, %r12562, 1048576;
	mov.b64 	%fd49265, {%r12561, %r12563};
	fma.rn.f64 	%fd49266, %fd49252, 0d3EC715B371155F70, 0dBEBAC2FE66FAAC4B;
	fma.rn.f64 	%fd49267, %fd49266, %fd49252, 0d3ED9A9B88EFCD9B8;
	fma.rn.f64 	%fd49268, %fd49267, %fd49252, 0d3EDD0F40A8A0C4C3;
	fma.rn.f64 	%fd49269, %fd49268, %fd49252, 0d3EF46D4CFA9E0E1F;
	fma.rn.f64 	%fd49270, %fd49269, %fd49252, 0d3F079C168D1E2422;
	fma.rn.f64 	%fd49271, %fd49270, %fd49252, 0d3F1C9A88C3BCA540;
	fma.rn.f64 	%fd49272, %fd49271, %fd49252, 0d3F31C4E64BD476DF;
	fma.rn.f64 	%fd49273, %fd49272, %fd49252, 0d3F46E8BA60009C8F;
	fma.rn.f64 	%fd49274, %fd49273, %fd49252, 0d3F5F1C71C62B05A2;
	fma.rn.f64 	%fd49275, %fd49274, %fd49252, 0d3F76DB6DB6DC9F2C;
	fma.rn.f64 	%fd49276, %fd49275, %fd49252, 0d3F9333333333329C;
	fma.rn.f64 	%fd49277, %fd49276, %fd49252, 0d3FB5555555555555;
	setp.lt.s32 	%p5412, %r12556, 1;
	mov.f64 	%fd49278, 0d0000000000000000;
	mul.rn.f64 	%fd49279, %fd6884, %fd49278;
	mul.f64 	%fd49280, %fd49252, %fd49277;
	fma.rn.f64 	%fd49281, %fd49280, %fd49265, %fd49265;
	selp.f64 	%fd49282, %fd49279, %fd49281, %p5412;
	setp.lt.s32 	%p5413, %r12556, 0;
	mov.f64 	%fd49283, 0d7FF0000000000000;
	mul.rn.f64 	%fd49284, %fd49282, %fd49283;
	selp.f64 	%fd49285, %fd49284, %fd49282, %p5413;
	setp.lt.s32 	%p5414, %r2891, 0;
	mov.f64 	%fd49286, 0dBCA1A62633145C07;
	add.rn.f64 	%fd49287, %fd49285, %fd49286;
	neg.f64 	%fd49288, %fd49287;
	mov.f64 	%fd49289, 0d400921FB54442D18;
	add.rn.f64 	%fd49290, %fd49289, %fd49288;
	selp.f64 	%fd77594, %fd49290, %fd49285, %p5414;
	bra.uni 	$L__BB0_4833;
$L__BB0_4830:
	mul.f64 	%fd49291, %fd6883, %fd6883;
	fma.rn.f64 	%fd49292, %fd49291, 0d3FB0066BDC1895E9, 0dBFB3823B180754AF;
	fma.rn.f64 	%fd49293, %fd49292, %fd49291, 0d3FB11E52CC2F79AE;
	fma.rn.f64 	%fd49294, %fd49293, %fd49291, 0dBF924EAF3526861B;
	fma.rn.f64 	%fd49295, %fd49294, %fd49291, 0d3F91DF02A31E6CB7;
	fma.rn.f64 	%fd49296, %fd49295, %fd49291, 0d3F847D18B0EEC6CC;
	fma.rn.f64 	%fd49297, %fd49296, %fd49291, 0d3F8D0AF961BA53B0;
	fma.rn.f64 	%fd49298, %fd49297, %fd49291, 0d3F91BF7734CF1C48;
	fma.rn.f64 	%fd49299, %fd49298, %fd49291, 0d3F96E91483144EF7;
	fma.rn.f64 	%fd49300, %fd49299, %fd49291, 0d3F9F1C6E0A4F9F81;
	fma.rn.f64 	%fd49301, %fd49300, %fd49291, 0d3FA6DB6DC27FA92B;
	fma.rn.f64 	%fd49302, %fd49301, %fd49291, 0d3FB333333320F91B;
	fma.rn.f64 	%fd49303, %fd49302, %fd49291, 0d3FC5555555555F4D;
	mul.f64 	%fd49304, %fd49291, %fd49303;
	fma.rn.f64 	%fd6886, %fd49304, %fd6884, %fd6884;
	setp.lt.s32 	%p5415, %r2891, 0;
	@%p5415 bra 	$L__BB0_4832;
	mov.f64 	%fd49305, 0dBC91A62633145C07;
	add.rn.f64 	%fd49306, %fd6886, %fd49305;
	neg.f64 	%fd49307, %fd49306;
	mov.f64 	%fd49308, 0d3FF921FB54442D18;
	add.rn.f64 	%fd77594, %fd49308, %fd49307;
	bra.uni 	$L__BB0_4833;
$L__BB0_4832:
	mov.f64 	%fd49309, 0d3C91A62633145C07;
	add.rn.f64 	%fd49310, %fd6886, %fd49309;
	mov.f64 	%fd49311, 0d3FF921FB54442D18;
	add.rn.f64 	%fd77594, %fd49311, %fd49310;
$L__BB0_4833:
	mul.f64 	%fd49312, %fd77594, 0d404CA5DC1A63C1F5;
	setp.gt.f64 	%p5416, %fd6882, 0d0000000000000000;
	neg.f64 	%fd49313, %fd49312;
	selp.f64 	%fd77891, %fd49313, %fd49312, %p5416;
$L__BB0_4834:
	mul.lo.s32 	%r12564, %r18803, 7;
	mul.wide.u32 	%rd4558, %r12564, 8;
	add.s64 	%rd4559, %rd33, %rd4558;
	ld.global.f64 	%fd49314, [%rd4559+32];
	mul.f64 	%fd49315, %fd49314, %fd6766;
	div.rn.f64 	%fd6893, %fd49315, %fd6769;
	mul.f64 	%fd49316, %fd49314, %fd6767;
	div.rn.f64 	%fd6894, %fd49316, %fd6769;
	mul.f64 	%fd49317, %fd49314, %fd6768;
	div.rn.f64 	%fd6895, %fd49317, %fd6769;
	@%p5387 bra 	$L__BB0_4880;
	shl.b32 	%r12565, %r18803, 1;
	or.b32  	%r12566, %r12565, 1;
	cvt.rn.f64.u32 	%fd77601, %r12566;
	abs.f64 	%fd49318, %fd77890;
	mov.f64 	%fd49319, 0d4066800000000000;
	sub.f64 	%fd49320, %fd49319, %fd49318;
	min.f64 	%fd49321, %fd49318, %fd49320;
	setp.lt.f64 	%p5418, %fd49321, %fd6758;
	@%p5418 bra 	$L__BB0_4857;
	mul.f64 	%fd49322, %fd77890, 0d3F91DF46A2529D3A;
	abs.f64 	%fd6897, %fd49322;
	setp.neu.f64 	%p5419, %fd6897, 0d7FF0000000000000;
	@%p5419 bra 	$L__BB0_4838;
	mul.f64 	%fd49330, %fd77890, 0d3F91DF46A2529D3A;
	mov.f64 	%fd49331, 0d0000000000000000;
	mul.rn.f64 	%fd77597, %fd49330, %fd49331;
	mov.b32 	%r18827, 0;
	bra.uni 	$L__BB0_4840;
$L__BB0_4838:
	mul.f64 	%fd49323, %fd77890, 0d3F91DF46A2529D3A;
	mul.f64 	%fd49324, %fd49323, 0d3FE45F306DC9C883;
	cvt.rni.s32.f64 	%r18827, %fd49324;
	cvt.rn.f64.s32 	%fd49325, %r18827;
	fma.rn.f64 	%fd49326, %fd49325, 0dBFF921FB54442D18, %fd49323;
	fma.rn.f64 	%fd49327, %fd49325, 0dBC91A62633145C00, %fd49326;
	fma.rn.f64 	%fd77597, %fd49325, 0dB97B839A252049C0, %fd49327;
	setp.ltu.f64 	%p5420, %fd6897, 0d41E0000000000000;
	@%p5420 bra 	$L__BB0_4840;
	mul.f64 	%fd49328, %fd77890, 0d3F91DF46A2529D3A;
	{ // callseq 709, 0
	.param .b64 param0;
	st.param.f64 	[param0], %fd49328;
	.param .align 16 .b8 retval0[16];
	call.uni (retval0), 
	__internal_trig_reduction_slowpathd, 
	(
	param0
	);
	ld.param.f64 	%fd77597, [retval0];
	ld.param.b32 	%r18827, [retval0+8];
	} // callseq 709
$L__BB0_4840:
	ld.param.u64 	%rd8061, [_Z8FitGrainPdPiS0_S_S_S0_S0_S_S_S_S_S_S_S_S_S_S_S_S__param_0];
	shl.b32 	%r12569, %r18827, 6;
	cvt.u64.u32 	%rd4560, %r12569;
	and.b64  	%rd4561, %rd4560, 64;
	mov.u64 	%rd4562, __cudart_sin_cos_coeffs;
	add.s64 	%rd4563, %rd4562, %rd4561;
	mul.rn.f64 	%fd49332, %fd77597, %fd77597;
	and.b32  	%r12570, %r18827, 1;
	setp.eq.b32 	%p5422, %r12570, 1;
	selp.f64 	%fd49333, 0dBDA8FF8320FD8164, 0d3DE5DB65F9785EBA, %p5422;
	ld.global.nc.v2.f64 	{%fd49334, %fd49335}, [%rd4563];
	fma.rn.f64 	%fd49336, %fd49333, %fd49332, %fd49334;
	fma.rn.f64 	%fd49337, %fd49336, %fd49332, %fd49335;
	ld.global.nc.v2.f64 	{%fd49338, %fd49339}, [%rd4563+16];
	fma.rn.f64 	%fd49340, %fd49337, %fd49332, %fd49338;
	fma.rn.f64 	%fd49341, %fd49340, %fd49332, %fd49339;
	ld.global.nc.v2.f64 	{%fd49342, %fd49343}, [%rd4563+32];
	fma.rn.f64 	%fd49344, %fd49341, %fd49332, %fd49342;
	fma.rn.f64 	%fd49345, %fd49344, %fd49332, %fd49343;
	fma.rn.f64 	%fd49346, %fd49345, %fd77597, %fd77597;
	fma.rn.f64 	%fd49347, %fd49345, %fd49332, 0d3FF0000000000000;
	selp.f64 	%fd49348, %fd49347, %fd49346, %p5422;
	and.b32  	%r12571, %r18827, 2;
	setp.eq.s32 	%p5423, %r12571, 0;
	mov.f64 	%fd49349, 0d0000000000000000;
	sub.f64 	%fd49350, %fd49349, %fd49348;
	selp.f64 	%fd49351, %fd49348, %fd49350, %p5423;
	mul.lo.s32 	%r12572, %r18803, 7;
	mul.wide.u32 	%rd4564, %r12572, 8;
	add.s64 	%rd4565, %rd33, %rd4564;
	ld.global.f64 	%fd49352, [%rd4565+24];
	cvt.rzi.s32.f64 	%r12573, %fd49352;
	cvta.to.global.u64 	%rd4566, %rd8061;
	mul.wide.s32 	%rd4567, %r12573, 8;
	add.s64 	%rd4568, %rd4566, %rd4567;
	ld.global.f64 	%fd6902, [%rd4568+40];
	neg.f64 	%fd49353, %fd6902;
	mul.f64 	%fd6903, %fd49351, %fd49353;
	@%p5419 bra 	$L__BB0_4842;
	mul.f64 	%fd49361, %fd77890, 0d3F91DF46A2529D3A;
	mov.f64 	%fd49362, 0d0000000000000000;
	mul.rn.f64 	%fd77599, %fd49361, %fd49362;
	mov.b32 	%r18829, 1;
	bra.uni 	$L__BB0_4845;
$L__BB0_4842:
	mul.f64 	%fd49354, %fd77890, 0d3F91DF46A2529D3A;
	mul.f64 	%fd49355, %fd49354, 0d3FE45F306DC9C883;
	cvt.rni.s32.f64 	%r18828, %fd49355;
	cvt.rn.f64.s32 	%fd49356, %r18828;
	fma.rn.f64 	%fd49357, %fd49356, 0dBFF921FB54442D18, %fd49354;
	fma.rn.f64 	%fd49358, %fd49356, 0dBC91A62633145C00, %fd49357;
	fma.rn.f64 	%fd77599, %fd49356, 0dB97B839A252049C0, %fd49358;
	setp.ltu.f64 	%p5424, %fd6897, 0d41E0000000000000;
	@%p5424 bra 	$L__BB0_4844;
	mul.f64 	%fd49359, %fd77890, 0d3F91DF46A2529D3A;
	{ // callseq 710, 0
	.param .b64 param0;
	st.param.f64 	[param0], %fd49359;
	.param .align 16 .b8 retval0[16];
	call.uni (retval0), 
	__internal_trig_reduction_slowpathd, 
	(
	param0
	);
	ld.param.f64 	%fd77599, [retval0];
	ld.param.b32 	%r18828, [retval0+8];
	} // callseq 710
$L__BB0_4844:
	add.s32 	%r18829, %r18828, 1;
$L__BB0_4845:
	setp.lt.s32 	%p5425, %r2828, 1;
	shl.b32 	%r12576, %r18829, 6;
	cvt.u64.u32 	%rd4569, %r12576;
	and.b64  	%rd4570, %rd4569, 64;
	mov.u64 	%rd4571, __cudart_sin_cos_coeffs;
	add.s64 	%rd4572, %rd4571, %rd4570;
	mul.rn.f64 	%fd49363, %fd77599, %fd77599;
	and.b32  	%r12577, %r18829, 1;
	setp.eq.b32 	%p5426, %r12577, 1;
	selp.f64 	%fd49364, 0dBDA8FF8320FD8164, 0d3DE5DB65F9785EBA, %p5426;
	ld.global.nc.v2.f64 	{%fd49365, %fd49366}, [%rd4572];
	fma.rn.f64 	%fd49367, %fd49364, %fd49363, %fd49365;
	fma.rn.f64 	%fd49368, %fd49367, %fd49363, %fd49366;
	ld.global.nc.v2.f64 	{%fd49369, %fd49370}, [%rd4572+16];
	fma.rn.f64 	%fd49371, %fd49368, %fd49363, %fd49369;
	fma.rn.f64 	%fd49372, %fd49371, %fd49363, %fd49370;
	ld.global.nc.v2.f64 	{%fd49373, %fd49374}, [%rd4572+32];
	fma.rn.f64 	%fd49375, %fd49372, %fd49363, %fd49373;
	fma.rn.f64 	%fd49376, %fd49375, %fd49363, %fd49374;
	fma.rn.f64 	%fd49377, %fd49376, %fd77599, %fd77599;
	fma.rn.f64 	%fd49378, %fd49376, %fd49363, 0d3FF0000000000000;
	selp.f64 	%fd49379, %fd49378, %fd49377, %p5426;
	and.b32  	%r12578, %r18829, 2;
	setp.eq.s32 	%p5427, %r12578, 0;
	mov.f64 	%fd49380, 0d0000000000000000;
	sub.f64 	%fd49381, %fd49380, %fd49379;
	selp.f64 	%fd49382, %fd49379, %fd49381, %p5427;
	mul.f64 	%fd6909, %fd6902, %fd49382;
	@%p5425 bra 	$L__BB0_4854;
	ld.local.f64 	%fd77600, [%rd13];
	mov.b32 	%r18830, 0;
$L__BB0_4847:
	ld.param.u64 	%rd8410, [_Z8FitGrainPdPiS0_S_S_S0_S0_S_S_S_S_S_S_S_S_S_S_S_S__param_3];
	mul.lo.s32 	%r12580, %r18830, 6;
	cvta.to.global.u64 	%rd4573, %rd8410;
	mul.wide.u32 	%rd4574, %r12580, 8;
	add.s64 	%rd4575, %rd4573, %rd4574;
	ld.global.f64 	%fd49383, [%rd4575+32];
	setp.leu.f64 	%p5428, %fd77600, %fd49383;
	@%p5428 bra 	$L__BB0_4853;
	ld.param.u64 	%rd8411, [_Z8FitGrainPdPiS0_S_S_S0_S0_S_S_S_S_S_S_S_S_S_S_S_S__param_3];
	cvta.to.global.u64 	%rd4576, %rd8411;
	mul.lo.s32 	%r12581, %r18830, 6;
	mul.wide.u32 	%rd4577, %r12581, 8;
	add.s64 	%rd4578, %rd4576, %rd4577;
	ld.global.f64 	%fd49384, [%rd4578+40];
	setp.geu.f64 	%p5429, %fd77600, %fd49384;
	@%p5429 bra 	$L__BB0_4853;
	ld.param.u64 	%rd8412, [_Z8FitGrainPdPiS0_S_S_S0_S0_S_S_S_S_S_S_S_S_S_S_S_S__param_3];
	cvta.to.global.u64 	%rd4579, %rd8412;
	mul.lo.s32 	%r12582, %r18830, 6;
	mul.wide.u32 	%rd4580, %r12582, 8;
	add.s64 	%rd4581, %rd4579, %rd4580;
	ld.global.f64 	%fd49385, [%rd4581];
	setp.leu.f64 	%p5430, %fd6903, %fd49385;
	@%p5430 bra 	$L__BB0_4853;
	ld.param.u64 	%rd8413, [_Z8FitGrainPdPiS0_S_S_S0_S0_S_S_S_S_S_S_S_S_S_S_S_S__param_3];
	cvta.to.global.u64 	%rd4582, %rd8413;
	mul.lo.s32 	%r12583, %r18830, 6;
	mul.wide.u32 	%rd4583, %r12583, 8;
	add.s64 	%rd4584, %rd4582, %rd4583;
	ld.global.f64 	%fd49386, [%rd4584+8];
	setp.geu.f64 	%p5431, %fd6903, %fd49386;
	@%p5431 bra 	$L__BB0_4853;
	ld.param.u64 	%rd8414, [_Z8FitGrainPdPiS0_S_S_S0_S0_S_S_S_S_S_S_S_S_S_S_S_S__param_3];
	cvta.to.global.u64 	%rd4585, %rd8414;
	mul.lo.s32 	%r12584, %r18830, 6;
	mul.wide.u32 	%rd4586, %r12584, 8;
	add.s64 	%rd4587, %rd4585, %rd4586;
	ld.global.f64 	%fd49387, [%rd4587+16];
	setp.leu.f64 	%p5432, %fd6909, %fd49387;
	@%p5432 bra 	$L__BB0_4853;
	ld.param.u64 	%rd8415, [_Z8FitGrainPdPiS0_S_S_S0_S0_S_S_S_S_S_S_S_S_S_S_S_S__param_3];
	cvta.to.global.u64 	%rd4588, %rd8415;
	mul.lo.s32 	%r12586, %r18830, 6;
	mul.wide.u32 	%rd4589, %r12586, 8;
	add.s64 	%rd4590, %rd4588, %rd4589;
	ld.global.f64 	%fd49388, [%rd4590+24];
	setp.lt.f64 	%p5433, %fd6909, %fd49388;
	mov.b32 	%r18841, 1;
	@%p5433 bra 	$L__BB0_4856;
$L__BB0_4853:
	add.s32 	%r18830, %r18830, 1;
	setp.ne.s32 	%p5434, %r18830, %r2828;
	mov.b32 	%r18841, 0;
	@%p5434 bra 	$L__BB0_4847;
$L__BB0_4854:
	mov.u32 	%r2902, %r18841;
	shl.b32 	%r12589, %r18803, 1;
	or.b32  	%r12590, %r12589, 1;
	cvt.rn.f64.u32 	%fd77601, %r12590;
	setp.eq.s32 	%p5435, %r2902, 0;
	mov.b32 	%r18841, 0;
	@%p5435 bra 	$L__BB0_4857;
	ld.local.f64 	%fd77600, [%rd13];
	mov.u32 	%r18841, %r2902;
$L__BB0_4856:
	shl.b32 	%r12591, %r18842, 3;
	mul.wide.s32 	%rd4591, %r12591, 8;
	add.s64 	%rd4592, %rd31, %rd4591;
	st.global.f64 	[%rd4592], %fd6903;
	st.global.f64 	[%rd4592+8], %fd6909;
	st.global.f64 	[%rd4592+16], %fd77600;
	st.global.f64 	[%rd4592+24], %fd6893;
	st.global.f64 	[%rd4592+32], %fd6894;
	st.global.f64 	[%rd4592+40], %fd6895;
	mul.lo.s32 	%r12592, %r18803, 7;
	mul.wide.u32 	%rd4593, %r12592, 8;
	add.s64 	%rd4594, %rd33, %rd4593;
	ld.global.f64 	%fd49389, [%rd4594+24];
	st.global.f64 	[%rd4592+48], %fd49389;
	shl.b32 	%r12593, %r18803, 1;
	or.b32  	%r12594, %r12593, 1;
	cvt.rn.f64.u32 	%fd49390, %r12594;
	st.global.f64 	[%rd4592+56], %fd49390;
	add.f64 	%fd77601, %fd49390, 0d3FF0000000000000;
	add.s32 	%r18842, %r18842, 1;
$L__BB0_4857:
	setp.eq.s32 	%p5436, %r18820, 1;
	@%p5436 bra 	$L__BB0_4880;
	abs.f64 	%fd49391, %fd77891;
	mov.f64 	%fd49392, 0d4066800000000000;
	sub.f64 	%fd49393, %fd49392, %fd49391;
	min.f64 	%fd49394, %fd49391, %fd49393;
	setp.lt.f64 	%p5437, %fd49394, %fd6758;
	@%p5437 bra 	$L__BB0_4880;
	mul.f64 	%fd49395, %fd77891, 0d3F91DF46A2529D3A;
	abs.f64 	%fd6916, %fd49395;
	setp.eq.f64 	%p5438, %fd6916, 0d7FF0000000000000;
	@%p5438 bra 	$L__BB0_4862;
	mul.f64 	%fd49396, %fd77891, 0d3F91DF46A2529D3A;
	mul.f64 	%fd49397, %fd49396, 0d3FE45F306DC9C883;
	cvt.rni.s32.f64 	%r18835, %fd49397;
	cvt.rn.f64.s32 	%fd49398, %r18835;
	fma.rn.f64 	%fd49399, %fd49398, 0dBFF921FB54442D18, %fd49396;
	fma.rn.f64 	%fd49400, %fd49398, 0dBC91A62633145C00, %fd49399;
	fma.rn.f64 	%fd77602, %fd49398, 0dB97B839A252049C0, %fd49400;
	setp.ltu.f64 	%p5439, %fd6916, 0d41E0000000000000;
	@%p5439 bra 	$L__BB0_4863;
	mul.f64 	%fd49401, %fd77891, 0d3F91DF46A2529D3A;
	{ // callseq 711, 0
	.param .b64 param0;
	st.param.f64 	[param0], %fd49401;
	.param .align 16 .b8 retval0[16];
	call.uni (retval0), 
	__internal_trig_reduction_slowpathd, 
	(
	param0
	);
	ld.param.f64 	%fd77602, [retval0];
	ld.param.b32 	%r18835, [retval0+8];
	} // callseq 711
	bra.uni 	$L__BB0_4863;
$L__BB0_4862:
	mul.f64 	%fd49403, %fd77891, 0d3F91DF46A2529D3A;
	mov.f64 	%fd49404, 0d0000000000000000;
	mul.rn.f64 	%fd77602, %fd49403, %fd49404;
	mov.b32 	%r18835, 0;
$L__BB0_4863:
	ld.param.u64 	%rd8062, [_Z8FitGrainPdPiS0_S_S_S0_S0_S_S_S_S_S_S_S_S_S_S_S_S__param_0];
	shl.b32 	%r12597, %r18835, 6;
	cvt.u64.u32 	%rd4595, %r12597;
	and.b64  	%rd4596, %rd4595, 64;
	mov.u64 	%rd4597, __cudart_sin_cos_coeffs;
	add.s64 	%rd4598, %rd4597, %rd4596;
	mul.rn.f64 	%fd49405, %fd77602, %fd77602;
	and.b32  	%r12598, %r18835, 1;
	setp.eq.b32 	%p5441, %r12598, 1;
	selp.f64 	%fd49406, 0dBDA8FF8320FD8164, 0d3DE5DB65F9785EBA, %p5441;
	ld.global.nc.v2.f64 	{%fd49407, %fd49408}, [%rd4598];
	fma.rn.f64 	%fd49409, %fd49406, %fd49405, %fd49407;
	fma.rn.f64 	%fd49410, %fd49409, %fd49405, %fd49408;
	ld.global.nc.v2.f64 	{%fd49411, %fd49412}, [%rd4598+16];
	fma.rn.f64 	%fd49413, %fd49410, %fd49405, %fd49411;
	fma.rn.f64 	%fd49414, %fd49413, %fd49405, %fd49412;
	ld.global.nc.v2.f64 	{%fd49415, %fd49416}, [%rd4598+32];
	fma.rn.f64 	%fd49417, %fd49414, %fd49405, %fd49415;
	fma.rn.f64 	%fd49418, %fd49417, %fd49405, %fd49416;
	fma.rn.f64 	%fd49419, %fd49418, %fd77602, %fd77602;
	fma.rn.f64 	%fd49420, %fd49418, %fd49405, 0d3FF0000000000000;
	selp.f64 	%fd49421, %fd49420, %fd49419, %p5441;
	and.b32  	%r12599, %r18835, 2;
	setp.eq.s32 	%p5442, %r12599, 0;
	mov.f64 	%fd49422, 0d0000000000000000;
	sub.f64 	%fd49423, %fd49422, %fd49421;
	selp.f64 	%fd49424, %fd49421, %fd49423, %p5442;
	mul.lo.s32 	%r12600, %r18803, 7;
	mul.wide.u32 	%rd4599, %r12600, 8;
	add.s64 	%rd4600, %rd33, %rd4599;
	ld.global.f64 	%fd49425, [%rd4600+24];
	cvt.rzi.s32.f64 	%r12601, %fd49425;
	cvta.to.global.u64 	%rd4601, %rd8062;
	mul.wide.s32 	%rd4602, %r12601, 8;
	add.s64 	%rd4603, %rd4601, %rd4602;
	ld.global.f64 	%fd6921, [%rd4603+40];
	neg.f64 	%fd49426, %fd6921;
	mul.f64 	%fd6922, %fd49424, %fd49426;
	@%p5438 bra 	$L__BB0_4867;
	mul.f64 	%fd49427, %fd77891, 0d3F91DF46A2529D3A;
	mul.f64 	%fd49428, %fd49427, 0d3FE45F306DC9C883;
	cvt.rni.s32.f64 	%r18836, %fd49428;
	cvt.rn.f64.s32 	%fd49429, %r18836;
	fma.rn.f64 	%fd49430, %fd49429, 0dBFF921FB54442D18, %fd49427;
	fma.rn.f64 	%fd49431, %fd49429, 0dBC91A62633145C00, %fd49430;
	fma.rn.f64 	%fd77604, %fd49429, 0dB97B839A252049C0, %fd49431;
	setp.ltu.f64 	%p5443, %fd6916, 0d41E0000000000000;
	@%p5443 bra 	$L__BB0_4866;
	mul.f64 	%fd49432, %fd77891, 0d3F91DF46A2529D3A;
	{ // callseq 712, 0
	.param .b64 param0;
	st.param.f64 	[param0], %fd49432;
	.param .align 16 .b8 retval0[16];
	call.uni (retval0), 
	__internal_trig_reduction_slowpathd, 
	(
	param0
	);
	ld.param.f64 	%fd77604, [retval0];
	ld.param.b32 	%r18836, [retval0+8];
	} // callseq 712
$L__BB0_4866:
	add.s32 	%r18837, %r18836, 1;
	bra.uni 	$L__BB0_4868;
$L__BB0_4867:
	mul.f64 	%fd49434, %fd77891, 0d3F91DF46A2529D3A;
	mov.f64 	%fd49435, 0d0000000000000000;
	mul.rn.f64 	%fd77604, %fd49434, %fd49435;
	mov.b32 	%r18837, 1;
$L__BB0_4868:
	setp.lt.s32 	%p5444, %r2828, 1;
	shl.b32 	%r12604, %r18837, 6;
	cvt.u64.u32 	%rd4604, %r12604;
	and.b64  	%rd4605, %rd4604, 64;
	mov.u64 	%rd4606, __cudart_sin_cos_coeffs;
	add.s64 	%rd4607, %rd4606, %rd4605;
	mul.rn.f64 	%fd49436, %fd77604, %fd77604;
	and.b32  	%r12605, %r18837, 1;
	setp.eq.b32 	%p5445, %r12605, 1;
	selp.f64 	%fd49437, 0dBDA8FF8320FD8164, 0d3DE5DB65F9785EBA, %p5445;
	ld.global.nc.v2.f64 	{%fd49438, %fd49439}, [%rd4607];
	fma.rn.f64 	%fd49440, %fd49437, %fd49436, %fd49438;
	fma.rn.f64 	%fd49441, %fd49440, %fd49436, %fd49439;
	ld.global.nc.v2.f64 	{%fd49442, %fd49443}, [%rd4607+16];
	fma.rn.f64 	%fd49444, %fd49441, %fd49436, %fd49442;
	fma.rn.f64 	%fd49445, %fd49444, %fd49436, %fd49443;
	ld.global.nc.v2.f64 	{%fd49446, %fd49447}, [%rd4607+32];
	fma.rn.f64 	%fd49448, %fd49445, %fd49436, %fd49446;
	fma.rn.f64 	%fd49449, %fd49448, %fd49436, %fd49447;
	fma.rn.f64 	%fd49450, %fd49449, %fd77604, %fd77604;
	fma.rn.f64 	%fd49451, %fd49449, %fd49436, 0d3FF0000000000000;
	selp.f64 	%fd49452, %fd49451, %fd49450, %p5445;
	and.b32  	%r12606, %r18837, 2;
	setp.eq.s32 	%p5446, %r12606, 0;
	mov.f64 	%fd49453, 0d0000000000000000;
	sub.f64 	%fd49454, %fd49453, %fd49452;
	selp.f64 	%fd49455, %fd49452, %fd49454, %p5446;
	mul.f64 	%fd6928, %fd6921, %fd49455;
	@%p5444 bra 	$L__BB0_4877;
	ld.local.f64 	%fd77605, [%rd13+8];
	mov.b32 	%r18838, 0;
$L__BB0_4870:
	ld.param.u64 	%rd8416, [_Z8FitGrainPdPiS0_S_S_S0_S0_S_S_S_S_S_S_S_S_S_S_S_S__param_3];
	mul.lo.s32 	%r12608, %r18838, 6;
	cvta.to.global.u64 	%rd4608, %rd8416;
	mul.wide.u32 	%rd4609, %r12608, 8;
	add.s64 	%rd4610, %rd4608, %rd4609;
	ld.global.f64 	%fd49456, [%rd4610+32];
	setp.leu.f64 	%p5447, %fd77605, %fd49456;
	@%p5447 bra 	$L__BB0_4876;
	ld.param.u64 	%rd8417, [_Z8FitGrainPdPiS0_S_S_S0_S0_S_S_S_S_S_S_S_S_S_S_S_S__param_3];
	cvta.to.global.u64 	%rd4611, %rd8417;
	mul.lo.s32 	%r12609, %r18838, 6;
	mul.wide.u32 	%rd4612, %r12609, 8;
	add.s64 	%rd4613, %rd4611, %rd4612;
	ld.global.f64 	%fd49457, [%rd4613+40];
	setp.geu.f64 	%p5448, %fd77605, %fd49457;
	@%p5448 bra 	$L__BB0_4876;
	ld.param.u64 	%rd8418, [_Z8FitGrainPdPiS0_S_S_S0_S0_S_S_S_S_S_S_S_S_S_S_S_S__param_3];
	cvta.to.global.u64 	%rd4614, %rd8418;
	mul.lo.s32 	%r12610, %r18838, 6;
	mul.wide.u32 	%rd4615, %r12610, 8;
	add.s64 	%rd4616, %rd4614, %rd4615;
	ld.global.f64 	%fd49458, [%rd4616];
	setp.leu.f64 	%p5449, %fd6922, %fd49458;
	@%p5449 bra 	$L__BB0_4876;
	ld.param.u64 	%rd8419, [_Z8FitGrainPdPiS0_S_S_S0_S0_S_S_S_S_S_S_S_S_S_S_S_S__param_3];
	cvta.to.global.u64 	%rd4617, %rd8419;
	mul.lo.s32 	%r12611, %r18838, 6;
	mul.wide.u32 	%rd4618, %r12611, 8;
	add.s64 	%rd4619, %rd4617, %rd4618;
	ld.global.f64 	%fd49459, [%rd4619+8];
	setp.geu.f64 	%p5450, %fd6922, %fd49459;
	@%p5450 bra 	$L__BB0_4876;
	ld.param.u64 	%rd8420, [_Z8FitGrainPdPiS0_S_S_S0_S0_S_S_S_S_S_S_S_S_S_S_S_S__param_3];
	cvta.to.global.u64 	%rd4620, %rd8420;
	mul.lo.s32 	%r12612, %r18838, 6;
	mul.wide.u32 	%rd4621, %r12612, 8;
	add.s64 	%rd4622, %rd4620, %rd4621;
	ld.global.f64 	%fd49460, [%rd4622+16];
	setp.leu.f64 	%p5451, %fd6928, %fd49460;
	@%p5451 bra 	$L__BB0_4876;
	ld.param.u64 	%rd8421, [_Z8FitGrainPdPiS0_S_S_S0_S0_S_S_S_S_S_S_S_S_S_S_S_S__param_3];
	cvta.to.global.u64 	%rd4623, %rd8421;
	mul.lo.s32 	%r12614, %r18838, 6;
	mul.wide.u32 	%rd4624, %r12614, 8;
	add.s64 	%rd4625, %rd4623, %rd4624;
	ld.global.f64 	%fd49461, [%rd4625+24];
	setp.lt.f64 	%p5452, %fd6928, %fd49461;
	mov.b32 	%r18841, 1;
	@%p5452 bra 	$L__BB0_4879;
$L__BB0_4876:
	add.s32 	%r18838, %r18838, 1;
	setp.ne.s32 	%p5453, %r18838, %r2828;
	mov.b32 	%r18841, 0;
	@%p5453 bra 	$L__BB0_4870;
$L__BB0_4877:
	mov.u32 	%r2917, %r18841;
	setp.eq.s32 	%p5454, %r2917, 0;
	mov.b32 	%r18841, 0;
	@%p5454 bra 	$L__BB0_4880;
	ld.local.f64 	%fd77605, [%rd13+8];
	mov.u32 	%r18841, %r2917;
$L__BB0_4879:
	shl.b32 	%r12617, %r18842, 3;
	mul.wide.s32 	%rd4626, %r12617, 8;
	add.s64 	%rd4627, %rd31, %rd4626;
	st.global.f64 	[%rd4627], %fd6922;
	st.global.f64 	[%rd4627+8], %fd6928;
	st.global.f64 	[%rd4627+16], %fd77605;
	st.global.f64 	[%rd4627+24], %fd6893;
	st.global.f64 	[%rd4627+32], %fd6894;
	st.global.f64 	[%rd4627+40], %fd6895;
	mul.lo.s32 	%r12618, %r18803, 7;
	mul.wide.u32 	%rd4628, %r12618, 8;
	add.s64 	%rd4629, %rd33, %rd4628;
	ld.global.f64 	%fd49462, [%rd4629+24];
	st.global.f64 	[%rd4627+48], %fd49462;
	st.global.f64 	[%rd4627+56], %fd77601;
	add.s32 	%r18842, %r18842, 1;
$L__BB0_4880:
	ld.param.u64 	%rd8194, [_Z8FitGrainPdPiS0_S_S_S0_S0_S_S_S_S_S_S_S_S_S_S_S_S__param_2];
	add.s32 	%r18803, %r18803, 1;
	cvta.to.global.u64 	%rd4630, %rd8194;
	ld.global.u32 	%r12619, [%rd4630+4];
	setp.lt.s32 	%p5455, %r18803, %r12619;
	@%p5455 bra 	$L__BB0_4735;
$L__BB0_4881:
	setp.lt.s32 	%p5456, %r1, 1;
	mov.f64 	%fd77608, 0d0000000000000000;
	@%p5456 bra 	$L__BB0_4894;
	mov.f64 	%fd77608, 0d0000000000000000;
	mov.b32 	%r18844, 0;
$L__BB0_4883:
	ld.param.u64 	%rd8666, [_Z8FitGrainPdPiS0_S_S_S0_S0_S_S_S_S_S_S_S_S_S_S_S_S__param_17];
	setp.lt.s32 	%p5457, %r18842, 1;
	mul.lo.s32 	%r12621, %r18844, 6;
	cvta.to.global.u64 	%rd4631, %rd8666;
	mul.lo.s32 	%r12622, %r2, 6;
	mul.wide.s32 	%rd4632, %r12622, 8;
	add.s64 	%rd4633, %rd4631, %rd4632;
	mul.wide.u32 	%rd4634, %r12621, 8;
	add.s64 	%rd4635, %rd4633, %rd4634;
	ld.global.f64 	%fd49465, [%rd4635+40];
	cvt.rzi.s32.f64 	%r2925, %fd49465;
	@%p5457 bra 	$L__BB0_4893;
	mov.b32 	%r18845, 0;
	bra.uni 	$L__BB0_4886;
$L__BB0_4885:
	add.s32 	%r18845, %r18845, 1;
	setp.eq.s32 	%p5459, %r18845, %r18842;
	@%p5459 bra 	$L__BB0_4893;
$L__BB0_4886:
	shl.b32 	%r12624, %r18845, 3;
	mul.wide.u32 	%rd4636, %r12624, 8;
	add.s64 	%rd4637, %rd31, %rd4636;
	ld.global.f64 	%fd49466, [%rd4637+56];
	cvt.rzi.s32.f64 	%r12625, %fd49466;
	setp.ne.s32 	%p5458, %r12625, %r2925;
	@%p5458 bra 	$L__BB0_4885;
	ld.param.u64 	%rd8667, [_Z8FitGrainPdPiS0_S_S_S0_S0_S_S_S_S_S_S_S_S_S_S_S_S__param_17];
	shl.b32 	%r12626, %r18845, 3;
	mul.wide.u32 	%rd4638, %r12626, 8;
	add.s64 	%rd4639, %rd31, %rd4638;
	cvta.to.global.u64 	%rd4640, %rd8667;
	mul.lo.s32 	%r12627, %r2, 6;
	mul.wide.s32 	%rd4641, %r12627, 8;
	add.s64 	%rd4642, %rd4640, %rd4641;
	mul.lo.s32 	%r12628, %r18844, 6;
	mul.wide.u32 	%rd4643, %r12628, 8;
	add.s64 	%rd4644, %rd4642, %rd4643;
	ld.global.f64 	%fd49467, [%rd4644+16];
	ld.global.f64 	%fd49468, [%rd4639+24];
	ld.global.f64 	%fd49469, [%rd4644+24];
	ld.global.f64 	%fd49470, [%rd4639+32];
	mul.f64 	%fd49471, %fd49469, %fd49470;
	fma.rn.f64 	%fd49472, %fd49467, %fd49468, %fd49471;
	ld.global.f64 	%fd49473, [%rd4644+32];
	ld.global.f64 	%fd49474, [%rd4639+40];
	fma.rn.f64 	%fd49475, %fd49473, %fd49474, %fd49472;
	mul.f64 	%fd49476, %fd49469, %fd49469;
	fma.rn.f64 	%fd49477, %fd49467, %fd49467, %fd49476;
	fma.rn.f64 	%fd49478, %fd49473, %fd49473, %fd49477;
	sqrt.rn.f64 	%fd49479, %fd49478;
	mul.f64 	%fd49480, %fd49470, %fd49470;
	fma.rn.f64 	%fd49481, %fd49468, %fd49468, %fd49480;
	fma.rn.f64 	%fd49482, %fd49474, %fd49474, %fd49481;
	sqrt.rn.f64 	%fd49483, %fd49482;
	mul.f64 	%fd49484, %fd49479, %fd49483;
	div.rn.f64 	%fd49485, %fd49475, %fd49484;
	setp.gt.f64 	%p5460, %fd49485, 0d3FF0000000000000;
	selp.f64 	%fd49486, 0d3FF0000000000000, %fd49485, %p5460;
	setp.lt.f64 	%p5461, %fd49486, 0dBFF0000000000000;
	selp.f64 	%fd6935, 0dBFF0000000000000, %fd49486, %p5461;
	{
	.reg .b32 %temp; 
	mov.b64 	{%temp, %r2928}, %fd6935;
	}
	abs.f64 	%fd6936, %fd6935;
	{
	.reg .b32 %temp; 
	mov.b64 	{%temp, %r12629}, %fd6936;
	}
	setp.gt.s32 	%p5462, %r12629, 1071801957;
	@%p5462 bra 	$L__BB0_4891;
	mul.f64 	%fd49527, %fd6935, %fd6935;
	fma.rn.f64 	%fd49528, %fd49527, 0d3FB0066BDC1895E9, 0dBFB3823B180754AF;
	fma.rn.f64 	%fd49529, %fd49528, %fd49527, 0d3FB11E52CC2F79AE;
	fma.rn.f64 	%fd49530, %fd49529, %fd49527, 0dBF924EAF3526861B;
	fma.rn.f64 	%fd49531, %fd49530, %fd49527, 0d3F91DF02A31E6CB7;
	fma.rn.f64 	%fd49532, %fd49531, %fd49527, 0d3F847D18B0EEC6CC;
	fma.rn.f64 	%fd49533, %fd49532, %fd49527, 0d3F8D0AF961BA53B0;
	fma.rn.f64 	%fd49534, %fd49533, %fd49527, 0d3F91BF7734CF1C48;
	fma.rn.f64 	%fd49535, %fd49534, %fd49527, 0d3F96E91483144EF7;
	fma.rn.f64 	%fd49536, %fd49535, %fd49527, 0d3F9F1C6E0A4F9F81;
	fma.rn.f64 	%fd49537, %fd49536, %fd49527, 0d3FA6DB6DC27FA92B;
	fma.rn.f64 	%fd49538, %fd49537, %fd49527, 0d3FB333333320F91B;
	fma.rn.f64 	%fd49539, %fd49538, %fd49527, 0d3FC5555555555F4D;
	mul.f64 	%fd49540, %fd49527, %fd49539;
	fma.rn.f64 	%fd6937, %fd49540, %fd6936, %fd6936;
	setp.gt.s32 	%p5466, %r2928, -1;
	@%p5466 bra 	$L__BB0_4890;
	mov.f64 	%fd49545, 0d3C91A62633145C07;
	add.rn.f64 	%fd49546, %fd6937, %fd49545;
	mov.f64 	%fd49547, 0d3FF921FB54442D18;
	add.rn.f64 	%fd77609, %fd49547, %fd49546;
	bra.uni 	$L__BB0_4892;
$L__BB0_4890:
	mov.f64 	%fd49541, 0dBC91A62633145C07;
	add.rn.f64 	%fd49542, %fd6937, %fd49541;
	neg.f64 	%fd49543, %fd49542;
	mov.f64 	%fd49544, 0d3FF921FB54442D18;
	add.rn.f64 	%fd77609, %fd49544, %fd49543;
	bra.uni 	$L__BB0_4892;
$L__BB0_4891:
	mov.f64 	%fd49487, 0d3FF0000000000000;
	sub.f64 	%fd49488, %fd49487, %fd6936;
	{
	.reg .b32 %temp; 
	mov.b64 	{%r12630, %temp}, %fd49488;
	}
	{
	.reg .b32 %temp; 
	mov.b64 	{%temp, %r12631}, %fd49488;
	}
	add.s32 	%r12632, %r12631, -1048576;
	mov.b64 	%fd49489, {%r12630, %r12632};
	rsqrt.approx.ftz.f64 	%fd49490, %fd49489;
	{
	.reg .b32 %temp; 
	mov.b64 	{%r12633, %temp}, %fd49490;
	}
	{
	.reg .b32 %temp; 
	mov.b64 	{%temp, %r12634}, %fd49490;
	}
	add.s32 	%r12635, %r12634, -1048576;
	mov.b64 	%fd49491, {%r12633, %r12635};
	mul.f64 	%fd49492, %fd49489, %fd49490;
	neg.f64 	%fd49493, %fd49492;
	fma.rn.f64 	%fd49494, %fd49492, %fd49493, %fd49489;
	fma.rn.f64 	%fd49495, %fd49494, %fd49491, %fd49492;
	neg.f64 	%fd49496, %fd49495;
	fma.rn.f64 	%fd49497, %fd49490, %fd49496, 0d3FF0000000000000;
	fma.rn.f64 	%fd49498, %fd49497, %fd49491, %fd49491;
	fma.rn.f64 	%fd49499, %fd49495, %fd49496, %fd49489;
	fma.rn.f64 	%fd49500, %fd49499, %fd49498, %fd49495;
	{
	.reg .b32 %temp; 
	mov.b64 	{%r12636, %temp}, %fd49500;
	}
	{
	.reg .b32 %temp; 
	mov.b64 	{%temp, %r12637}, %fd49500;
	}
	add.s32 	%r12638, %r12637, 1048576;
	mov.b64 	%fd49501, {%r12636, %r12638};
	fma.rn.f64 	%fd49502, %fd49488, 0d3EC715B371155F70, 0dBEBAC2FE66FAAC4B;
	fma.rn.f64 	%fd49503, %fd49502, %fd49488, 0d3ED9A9B88EFCD9B8;
	fma.rn.f64 	%fd49504, %fd49503, %fd49488, 0d3EDD0F40A8A0C4C3;
	fma.rn.f64 	%fd49505, %fd49504, %fd49488, 0d3EF46D4CFA9E0E1F;
	fma.rn.f64 	%fd49506, %fd49505, %fd49488, 0d3F079C168D1E2422;
	fma.rn.f64 	%fd49507, %fd49506, %fd49488, 0d3F1C9A88C3BCA540;
	fma.rn.f64 	%fd49508, %fd49507, %fd49488, 0d3F31C4E64BD476DF;
	fma.rn.f64 	%fd49509, %fd49508, %fd49488, 0d3F46E8BA60009C8F;
	fma.rn.f64 	%fd49510, %fd49509, %fd49488, 0d3F5F1C71C62B05A2;
	fma.rn.f64 	%fd49511, %fd49510, %fd49488, 0d3F76DB6DB6DC9F2C;
	fma.rn.f64 	%fd49512, %fd49511, %fd49488, 0d3F9333333333329C;
	fma.rn.f64 	%fd49513, %fd49512, %fd49488, 0d3FB5555555555555;
	setp.lt.s32 	%p5463, %r12631, 1;
	mov.f64 	%fd49514, 0d0000000000000000;
	mul.rn.f64 	%fd49515, %fd6936, %fd49514;
	mul.f64 	%fd49516, %fd49488, %fd49513;
	fma.rn.f64 	%fd49517, %fd49516, %fd49501, %fd49501;
	selp.f64 	%fd49518, %fd49515, %fd49517, %p5463;
	setp.lt.s32 	%p5464, %r12631, 0;
	mov.f64 	%fd49519, 0d7FF0000000000000;
	mul.rn.f64 	%fd49520, %fd49518, %fd49519;
	selp.f64 	%fd49521, %fd49520, %fd49518, %p5464;
	setp.lt.s32 	%p5465, %r2928, 0;
	mov.f64 	%fd49522, 0dBCA1A62633145C07;
	add.rn.f64 	%fd49523, %fd49521, %fd49522;
	neg.f64 	%fd49524, %fd49523;
	mov.f64 	%fd49525, 0d400921FB54442D18;
	add.rn.f64 	%fd49526, %fd49525, %fd49524;
	selp.f64 	%fd77609, %fd49526, %fd49521, %p5465;
$L__BB0_4892:
	mul.f64 	%fd49548, %fd77609, 0d404CA5DC1A63C1F5;
	abs.f64 	%fd49549, %fd49548;
	add.f64 	%fd77608, %fd77608, %fd49549;
$L__BB0_4893:
	add.s32 	%r18844, %r18844, 1;
	setp.ne.s32 	%p5467, %r18844, %r1;
	@%p5467 bra 	$L__BB0_4883;
$L__BB0_4894:
	add.s32 	%r19054, %r19054, 2;
	setp.geu.f64 	%p5468, %fd77514, %fd77608;
	@%p5468 bra 	$L__BB0_4896;
	ld.global.f64 	%fd49559, [%rd32+720];
	mul.lo.s32 	%r12640, %r2581, 9;
	mul.wide.u32 	%rd4649, %r12640, 8;
	add.s64 	%rd4650, %rd32, %rd4649;
	st.global.f64 	[%rd4650], %fd49559;
	ld.global.f64 	%fd49560, [%rd32+728];
	st.global.f64 	[%rd4650+8], %fd49560;
	ld.global.f64 	%fd49561, [%rd32+736];
	st.global.f64 	[%rd4650+16], %fd49561;
	ld.global.f64 	%fd49562, [%rd32+744];
	st.global.f64 	[%rd4650+24], %fd49562;
	ld.global.f64 	%fd49563, [%rd32+752];
	st.global.f64 	[%rd4650+32], %fd49563;
	ld.global.f64 	%fd49564, [%rd32+760];
	st.global.f64 	[%rd4650+40], %fd49564;
	ld.global.f64 	%fd49565, [%rd32+768];
	st.global.f64 	[%rd4650+48], %fd49565;
	ld.global.f64 	%fd49566, [%rd32+776];
	st.global.f64 	[%rd4650+56], %fd49566;
	ld.global.f64 	%fd49567, [%rd32+784];
	st.global.f64 	[%rd4650+64], %fd49567;
	mul.wide.u32 	%rd4651, %r2581, 8;
	add.s64 	%rd4652, %rd32, %rd4651;
	st.global.f64 	[%rd4652+936], %fd77514;
	bra.uni 	$L__BB0_5788;
$L__BB0_4896:
	ld.global.f64 	%fd49550, [%rd32+792];
	mul.lo.s32 	%r12639, %r2581, 9;
	mul.wide.u32 	%rd4645, %r12639, 8;
	add.s64 	%rd4646, %rd32, %rd4645;
	st.global.f64 	[%rd4646], %fd49550;
	ld.global.f64 	%fd49551, [%rd32+800];
	st.global.f64 	[%rd4646+8], %fd49551;
	ld.global.f64 	%fd49552, [%rd32+808];
	st.global.f64 	[%rd4646+16], %fd49552;
	ld.global.f64 	%fd49553, [%rd32+816];
	st.global.f64 	[%rd4646+24], %fd49553;
	ld.global.f64 	%fd49554, [%rd32+824];
	st.global.f64 	[%rd4646+32], %fd49554;
	ld.global.f64 	%fd49555, [%rd32+832];
	st.global.f64 	[%rd4646+40], %fd49555;
	ld.global.f64 	%fd49556, [%rd32+840];
	st.global.f64 	[%rd4646+48], %fd49556;
	ld.global.f64 	%fd49557, [%rd32+848];
	st.global.f64 	[%rd4646+56], %fd49557;
	ld.global.f64 	%fd49558, [%rd32+856];
	st.global.f64 	[%rd4646+64], %fd49558;
	mul.wide.u32 	%rd4647, %r2581, 8;
	add.s64 	%rd4648, %rd32, %rd4647;
	st.global.f64 	[%rd4648+936], %fd77608;
	mov.f64 	%fd77514, %fd77608;
	bra.uni 	$L__BB0_5788;
$L__BB0_4897:
	ld.global.f64 	%fd42949, [%rd32+936];
	setp.lt.f64 	%p4472, %fd77514, %fd42949;
	selp.u32 	%r11312, 1, 0, %p4472;
	ld.global.f64 	%fd42950, [%rd32+944];
	setp.lt.f64 	%p4473, %fd77514, %fd42950;
	selp.u32 	%r11313, 1, 0, %p4473;
	add.s32 	%r11314, %r11312, %r11313;
	ld.global.f64 	%fd42951, [%rd32+952];
	setp.lt.f64 	%p4474, %fd77514, %fd42951;
	selp.u32 	%r11315, 1, 0, %p4474;
	add.s32 	%r11316, %r11314, %r11315;
	ld.global.f64 	%fd42952, [%rd32+960];
	setp.lt.f64 	%p4475, %fd77514, %fd42952;
	selp.u32 	%r11317, 1, 0, %p4475;
	add.s32 	%r11318, %r11316, %r11317;
	ld.global.f64 	%fd42953, [%rd32+968];
	setp.lt.f64 	%p4476, %fd77514, %fd42953;
	selp.u32 	%r11319, 1, 0, %p4476;
	add.s32 	%r11320, %r11318, %r11319;
	ld.global.f64 	%fd42954, [%rd32+976];
	setp.lt.f64 	%p4477, %fd77514, %fd42954;
	selp.u32 	%r11321, 1, 0, %p4477;
	add.s32 	%r11322, %r11320, %r11321;
	ld.global.f64 	%fd42955, [%rd32+984];
	setp.lt.f64 	%p4478, %fd77514, %fd42955;
	selp.u32 	%r11323, 1, 0, %p4478;
	add.s32 	%r11324, %r11322, %r11323;
	ld.global.f64 	%fd42956, [%rd32+992];
	setp.lt.f64 	%p4479, %fd77514, %fd42956;
	selp.u32 	%r11325, 1, 0, %p4479;
	add.s32 	%r11326, %r11324, %r11325;
	ld.global.f64 	%fd42957, [%rd32+1000];
	setp.lt.f64 	%p4480, %fd77514, %fd42957;
	selp.u32 	%r11327, 1, 0, %p4480;
	add.s32 	%r11328, %r11326, %r11327;
	ld.global.f64 	%fd42958, [%rd32+1008];
	setp.lt.f64 	%p4481, %fd77514, %fd42958;
	selp.u32 	%r11329, 1, 0, %p4481;
	add.s32 	%r2931, %r11328, %r11329;
	setp.lt.u32 	%p4482, %r2931, 2;
	@%p4482 bra 	$L__BB0_4899;
	ld.global.f64 	%fd47907, [%rd32+720];
	mul.lo.s32 	%r12321, %r2581, 9;
	mul.wide.u32 	%rd4415, %r12321, 8;
	add.s64 	%rd4416, %rd32, %rd4415;
	st.global.f64 	[%rd4416], %fd47907;
	ld.global.f64 	%fd47908, [%rd32+728];
	st.global.f64 	[%rd4416+8], %fd47908;
	ld.global.f64 	%fd47909, [%rd32+736];
	st.global.f64 	[%rd4416+16], %fd47909;
	ld.global.f64 	%fd47910, [%rd32+744];
	st.global.f64 	[%rd4416+24], %fd47910;
	ld.global.f64 	%fd47911, [%rd32+752];
	st.global.f64 	[%rd4416+32], %fd47911;
	ld.global.f64 	%fd47912, [%rd32+760];
	st.global.f64 	[%rd4416+40], %fd47912;
	ld.global.f64 	%fd47913, [%rd32+768];
	st.global.f64 	[%rd4416+48], %fd47913;
	ld.global.f64 	%fd47914, [%rd32+776];
	st.global.f64 	[%rd4416+56], %fd47914;
	ld.global.f64 	%fd47915, [%rd32+784];
	st.global.f64 	[%rd4416+64], %fd47915;
	mul.wide.u32 	%rd4417, %r2581, 8;
	add.s64 	%rd4418, %rd32, %rd4417;
	st.global.f64 	[%rd4418+936], %fd77514;
	add.s32 	%r19054, %r19054, 1;
	bra.uni 	$L__BB0_5788;
$L__BB0_4899:
	and.b32  	%r11330, %r2931, 1;
	setp.eq.b32 	%p4483, %r11330, 1;
	@%p4483 bra 	$L__BB0_5492;
	ld.global.f64 	%fd42959, [%rd32+864];
	mul.lo.s32 	%r11331, %r2581, 9;
	mul.wide.u32 	%rd3667, %r11331, 8;
	add.s64 	%rd3668, %rd32, %rd3667;
	ld.global.f64 	%fd42960, [%rd3668];
	sub.f64 	%fd42961, %fd42960, %fd42959;
	fma.rn.f64 	%fd77613, %fd42961, 0d3FE0000000000000, %fd42959;
	st.global.f64 	[%rd32+792], %fd77613;
	ld.global.f64 	%fd6946, [%rd35];
	setp.geu.f64 	%p4484, %fd77613, %fd6946;
	@%p4484 bra 	$L__BB0_4902;
	st.global.f64 	[%rd32+792], %fd6946;
	mov.f64 	%fd77613, %fd6946;
$L__BB0_4902:
	ld.global.f64 	%fd6948, [%rd36];
	setp.leu.f64 	%p4485, %fd77613, %fd6948;
	@%p4485 bra 	$L__BB0_4904;
	st.global.f64 	[%rd32+792], %fd6948;
	mov.f64 	%fd77613, %fd6948;
$L__BB0_4904:
	ld.global.f64 	%fd42962, [%rd32+872];
	ld.global.f64 	%fd42963, [%rd3668+8];
	sub.f64 	%fd42964, %fd42963, %fd42962;
	fma.rn.f64 	%fd77615, %fd42964, 0d3FE0000000000000, %fd42962;
	st.global.f64 	[%rd32+800], %fd77615;
	ld.global.f64 	%fd6951, [%rd35+8];
	setp.geu.f64 	%p4486, %fd77615, %fd6951;
	@%p4486 bra 	$L__BB0_4906;
	st.global.f64 	[%rd32+800], %fd6951;
	mov.f64 	%fd77615, %fd6951;
$L__BB0_4906:
	ld.global.f64 	%fd6953, [%rd36+8];
	setp.leu.f64 	%p4487, %fd77615, %fd6953;
	@%p4487 bra 	$L__BB0_4908;
	st.global.f64 	[%rd32+800], %fd6953;
	mov.f64 	%fd77615, %fd6953;
$L__BB0_4908:
	ld.global.f64 	%fd42965, [%rd32+880];
	ld.global.f64 	%fd42966, [%rd3668+16];
	sub.f64 	%fd42967, %fd42966, %fd42965;
	fma.rn.f64 	%fd77617, %fd42967, 0d3FE0000000000000, %fd42965;
	st.global.f64 	[%rd32+808], %fd77617;
	ld.global.f64 	%fd6956, [%rd35+16];
	setp.geu.f64 	%p4488, %fd77617, %fd6956;
	@%p4488 bra 	$L__BB0_4910;
	st.global.f64 	[%rd32+808], %fd6956;
	mov.f64 	%fd77617, %fd6956;
$L__BB0_4910:
	ld.global.f64 	%fd6958, [%rd36+16];
	setp.leu.f64 	%p4489, %fd77617, %fd6958;
	@%p4489 bra 	$L__BB0_4912;
	st.global.f64 	[%rd32+808], %fd6958;
	mov.f64 	%fd77617, %fd6958;
$L__BB0_4912:
	ld.global.f64 	%fd42968, [%rd32+888];
	ld.global.f64 	%fd42969, [%rd3668+24];
	sub.f64 	%fd42970, %fd42969, %fd42968;
	fma.rn.f64 	%fd77619, %fd42970, 0d3FE0000000000000, %fd42968;
	st.global.f64 	[%rd32+816], %fd77619;
	ld.global.f64 	%fd6961, [%rd35+24];
	setp.geu.f64 	%p4490, %fd77619, %fd6961;
	@%p4490 bra 	$L__BB0_4914;
	st.global.f64 	[%rd32+816], %fd6961;
	mov.f64 	%fd77619, %fd6961;
$L__BB0_4914:
	ld.global.f64 	%fd6963, [%rd36+24];
	setp.leu.f64 	%p4491, %fd77619, %fd6963;
	@%p4491 bra 	$L__BB0_4916;
	st.global.f64 	[%rd32+816], %fd6963;
	mov.f64 	%fd77619, %fd6963;
$L__BB0_4916:
	ld.global.f64 	%fd42971, [%rd32+896];
	mul.wide.u32 	%rd3675, %r11331, 8;
	add.s64 	%rd3676, %rd32, %rd3675;
	ld.global.f64 	%fd42972, [%rd3676+32];
	sub.f64 	%fd42973, %fd42972, %fd42971;
	fma.rn.f64 	%fd77621, %fd42973, 0d3FE0000000000000, %fd42971;
	st.global.f64 	[%rd32+824], %fd77621;
	ld.global.f64 	%fd6966, [%rd35+32];
	setp.geu.f64 	%p4492, %fd77621, %fd6966;
	@%p4492 bra 	$L__BB0_4918;
	st.global.f64 	[%rd32+824], %fd6966;
	mov.f64 	%fd77621, %fd6966;
$L__BB0_4918:
	ld.global.f64 	%fd6968, [%rd36+32];
	setp.leu.f64 	%p4493, %fd77621, %fd6968;
	@%p4493 bra 	$L__BB0_4920;
	st.global.f64 	[%rd32+824], %fd6968;
	mov.f64 	%fd77621, %fd6968;
$L__BB0_4920:
	ld.global.f64 	%fd42974, [%rd32+904];
	mul.lo.s32 	%r11336, %r2581, 9;
	mul.wide.u32 	%rd3677, %r11336, 8;
	add.s64 	%rd3678, %rd32, %rd3677;
	ld.global.f64 	%fd42975, [%rd3678+40];
	sub.f64 	%fd42976, %fd42975, %fd42974;
	fma.rn.f64 	%fd77623, %fd42976, 0d3FE0000000000000, %fd42974;
	st.global.f64 	[%rd32+832], %fd77623;
	ld.global.f64 	%fd6971, [%rd35+40];
	setp.geu.f64 	%p4494, %fd77623, %fd6971;
	@%p4494 bra 	$L__BB0_4922;
	st.global.f64 	[%rd32+832], %fd6971;
	mov.f64 	%fd77623, %fd6971;
$L__BB0_4922:
	ld.global.f64 	%fd6973, [%rd36+40];
	setp.leu.f64 	%p4495, %fd77623, %fd6973;
	@%p4495 bra 	$L__BB0_4924;
	st.global.f64 	[%rd32+832], %fd6973;
	mov.f64 	%fd77623, %fd6973;
$L__BB0_4924:
	ld.global.f64 	%fd42977, [%rd32+912];
	mul.lo.s32 	%r11337, %r2581, 9;
	mul.wide.u32 	%rd3679, %r11337, 8;
	add.s64 	%rd3680, %rd32, %rd3679;
	ld.global.f64 	%fd42978, [%rd3680+48];
	sub.f64 	%fd42979, %fd42978, %fd42977;
	fma.rn.f64 	%fd77625, %fd42979, 0d3FE0000000000000, %fd42977;
	st.global.f64 	[%rd32+840], %fd77625;
	ld.global.f64 	%fd6976, [%rd35+48];
	setp.geu.f64 	%p4496, %fd77625, %fd6976;
	@%p4496 bra 	$L__BB0_4926;
	st.global.f64 	[%rd32+840], %fd6976;
	mov.f64 	%fd77625, %fd6976;
$L__BB0_4926:
	ld.global.f64 	%fd6978, [%rd36+48];
	setp.leu.f64 	%p4497, %fd77625, %fd6978;
	@%p4497 bra 	$L__BB0_4928;
	st.global.f64 	[%rd32+840], %fd6978;
	mov.f64 	%fd77625, %fd6978;
$L__BB0_4928:
	ld.global.f64 	%fd42980, [%rd32+920];
	mul.lo.s32 	%r11338, %r2581, 9;
	mul.wide.u32 	%rd3681, %r11338, 8;
	add.s64 	%rd3682, %rd32, %rd3681;
	ld.global.f64 	%fd42981, [%rd3682+56];
	sub.f64 	%fd42982, %fd42981, %fd42980;
	fma.rn.f64 	%fd77627, %fd42982, 0d3FE0000000000000, %fd42980;
	st.global.f64 	[%rd32+848], %fd77627;
	ld.global.f64 	%fd6981, [%rd35+56];
	setp.geu.f64 	%p4498, %fd77627, %fd6981;
	@%p4498 bra 	$L__BB0_4930;
	st.global.f64 	[%rd32+848], %fd6981;
	mov.f64 	%fd77627, %fd6981;
$L__BB0_4930:
	ld.global.f64 	%fd6983, [%rd36+56];
	setp.leu.f64 	%p4499, %fd77627, %fd6983;
	@%p4499 bra 	$L__BB0_4932;
	st.global.f64 	[%rd32+848], %fd6983;
	mov.f64 	%fd77627, %fd6983;
$L__BB0_4932:
	ld.global.f64 	%fd42983, [%rd32+928];
	mul.lo.s32 	%r11339, %r2581, 9;
	mul.wide.u32 	%rd3683, %r11339, 8;
	add.s64 	%rd3684, %rd32, %rd3683;
	ld.global.f64 	%fd42984, [%rd3684+64];
	sub.f64 	%fd42985, %fd42984, %fd42983;
	fma.rn.f64 	%fd77629, %fd42985, 0d3FE0000000000000, %fd42983;
	st.global.f64 	[%rd32+856], %fd77629;
	ld.global.f64 	%fd6986, [%rd35+64];
	setp.geu.f64 	%p4500, %fd77629, %fd6986;
	@%p4500 bra 	$L__BB0_4934;
	st.global.f64 	[%rd32+856], %fd6986;
	mov.f64 	%fd77629, %fd6986;
$L__BB0_4934:
	ld.global.f64 	%fd6988, [%rd36+64];
	setp.leu.f64 	%p4501, %fd77629, %fd6988;
	@%p4501 bra 	$L__BB0_4936;
	st.global.f64 	[%rd32+856], %fd6988;
	mov.f64 	%fd77629, %fd6988;
$L__BB0_4936:
	mul.f64 	%fd6990, %fd77625, 0d3F91DF46A2529D3A;
	abs.f64 	%fd6991, %fd6990;
	setp.neu.f64 	%p4502, %fd6991, 0d7FF0000000000000;
	@%p4502 bra 	$L__BB0_4938;
	mov.f64 	%fd42991, 0d0000000000000000;
	mul.rn.f64 	%fd77630, %fd6990, %fd42991;
	mov.b32 	%r18846, 0;
	bra.uni 	$L__BB0_4940;
$L__BB0_4938:
	mul.f64 	%fd42986, %fd6990, 0d3FE45F306DC9C883;
	cvt.rni.s32.f64 	%r18846, %fd42986;
	cvt.rn.f64.s32 	%fd42987, %r18846;
	fma.rn.f64 	%fd42988, %fd42987, 0dBFF921FB54442D18, %fd6990;
	fma.rn.f64 	%fd42989, %fd42987, 0dBC91A62633145C00, %fd42988;
	fma.rn.f64 	%fd77630, %fd42987, 0dB97B839A252049C0, %fd42989;
	setp.ltu.f64 	%p4503, %fd6991, 0d41E0000000000000;
	@%p4503 bra 	$L__BB0_4940;
	{ // callseq 577, 0
	.param .b64 param0;
	st.param.f64 	[param0], %fd6990;
	.param .align 16 .b8 retval0[16];
	call.uni (retval0), 
	__internal_trig_reduction_slowpathd, 
	(
	param0
	);
	ld.param.f64 	%fd77630, [retval0];
	ld.param.b32 	%r18846, [retval0+8];
	} // callseq 577
$L__BB0_4940:
	shl.b32 	%r11342, %r18846, 6;
	cvt.u64.u32 	%rd3685, %r11342;
	and.b64  	%rd3686, %rd3685, 64;
	mov.u64 	%rd3687, __cudart_sin_cos_coeffs;
	add.s64 	%rd3688, %rd3687, %rd3686;
	mul.rn.f64 	%fd42992, %fd77630, %fd77630;
	and.b32  	%r11343, %r18846, 1;
	setp.eq.b32 	%p4504, %r11343, 1;
	selp.f64 	%fd42993, 0dBDA8FF8320FD8164, 0d3DE5DB65F9785EBA, %p4504;
	ld.global.nc.v2.f64 	{%fd42994, %fd42995}, [%rd3688];
	fma.rn.f64 	%fd42996, %fd42993, %fd42992, %fd42994;
	fma.rn.f64 	%fd42997, %fd42996, %fd42992, %fd42995;
	ld.global.nc.v2.f64 	{%fd42998, %fd42999}, [%rd3688+16];
	fma.rn.f64 	%fd43000, %fd42997, %fd42992, %fd42998;
	fma.rn.f64 	%fd43001, %fd43000, %fd42992, %fd42999;
	ld.global.nc.v2.f64 	{%fd43002, %fd43003}, [%rd3688+32];
	fma.rn.f64 	%fd43004, %fd43001, %fd42992, %fd43002;
	fma.rn.f64 	%fd43005, %fd43004, %fd42992, %fd43003;
	fma.rn.f64 	%fd43006, %fd43005, %fd77630, %fd77630;
	fma.rn.f64 	%fd43007, %fd43005, %fd42992, 0d3FF0000000000000;
	selp.f64 	%fd43008, %fd43007, %fd43006, %p4504;
	and.b32  	%r11344, %r18846, 2;
	setp.eq.s32 	%p4505, %r11344, 0;
	mov.f64 	%fd43009, 0d0000000000000000;
	sub.f64 	%fd43010, %fd43009, %fd43008;
	selp.f64 	%fd6996, %fd43008, %fd43010, %p4505;
	mul.f64 	%fd6997, %fd77627, 0d3F91DF46A2529D3A;
	abs.f64 	%fd6998, %fd6997;
	setp.neu.f64 	%p4506, %fd6998, 0d7FF0000000000000;
	@%p4506 bra 	$L__BB0_4942;
	mov.f64 	%fd43016, 0d0000000000000000;
	mul.rn.f64 	%fd77631, %fd6997, %fd43016;
	mov.b32 	%r18847, 0;
	bra.uni 	$L__BB0_4944;
$L__BB0_4942:
	mul.f64 	%fd43011, %fd6997, 0d3FE45F306DC9C883;
	cvt.rni.s32.f64 	%r18847, %fd43011;
	cvt.rn.f64.s32 	%fd43012, %r18847;
	fma.rn.f64 	%fd43013, %fd43012, 0dBFF921FB54442D18, %fd6997;
	fma.rn.f64 	%fd43014, %fd43012, 0dBC91A62633145C00, %fd43013;
	fma.rn.f64 	%fd77631, %fd43012, 0dB97B839A252049C0, %fd43014;
	setp.ltu.f64 	%p4507, %fd6998, 0d41E0000000000000;
	@%p4507 bra 	$L__BB0_4944;
	{ // callseq 578, 0
	.param .b64 param0;
	st.param.f64 	[param0], %fd6997;
	.param .align 16 .b8 retval0[16];
	call.uni (retval0), 
	__internal_trig_reduction_slowpathd, 
	(
	param0
	);
	ld.param.f64 	%fd77631, [retval0];
	ld.param.b32 	%r18847, [retval0+8];
	} // callseq 578
$L__BB0_4944:
	shl.b32 	%r11347, %r18847, 6;
	cvt.u64.u32 	%rd3689, %r11347;
	and.b64  	%rd3690, %rd3689, 64;
	mov.u64 	%rd3691, __cudart_sin_cos_coeffs;
	add.s64 	%rd3692, %rd3691, %rd3690;
	mul.rn.f64 	%fd43017, %fd77631, %fd77631;
	and.b32  	%r11348, %r18847, 1;
	setp.eq.b32 	%p4508, %r11348, 1;
	selp.f64 	%fd43018, 0dBDA8FF8320FD8164, 0d3DE5DB65F9785EBA, %p4508;
	ld.global.nc.v2.f64 	{%fd43019, %fd43020}, [%rd3692];
	fma.rn.f64 	%fd43021, %fd43018, %fd43017, %fd43019;
	fma.rn.f64 	%fd43022, %fd43021, %fd43017, %fd43020;
	ld.global.nc.v2.f64 	{%fd43023, %fd43024}, [%rd3692+16];
	fma.rn.f64 	%fd43025, %fd43022, %fd43017, %fd43023;
	fma.rn.f64 	%fd43026, %fd43025, %fd43017, %fd43024;
	ld.global.nc.v2.f64 	{%fd43027, %fd43028}, [%rd3692+32];
	fma.rn.f64 	%fd43029, %fd43026, %fd43017, %fd43027;
	fma.rn.f64 	%fd43030, %fd43029, %fd43017, %fd43028;
	fma.rn.f64 	%fd43031, %fd43030, %fd77631, %fd77631;
	fma.rn.f64 	%fd43032, %fd43030, %fd43017, 0d3FF0000000000000;
	selp.f64 	%fd43033, %fd43032, %fd43031, %p4508;
	and.b32  	%r11349, %r18847, 2;
	setp.eq.s32 	%p4509, %r11349, 0;
	mov.f64 	%fd43034, 0d0000000000000000;
	sub.f64 	%fd43035, %fd43034, %fd43033;
	selp.f64 	%fd7003, %fd43033, %fd43035, %p4509;
	mul.f64 	%fd7004, %fd77629, 0d3F91DF46A2529D3A;
	abs.f64 	%fd7005, %fd7004;
	setp.neu.f64 	%p4510, %fd7005, 0d7FF0000000000000;
	@%p4510 bra 	$L__BB0_4946;
	mov.f64 	%fd43041, 0d0000000000000000;
	mul.rn.f64 	%fd77632, %fd7004, %fd43041;
	mov.b32 	%r18848, 0;
	bra.uni 	$L__BB0_4948;
$L__BB0_4946:
	mul.f64 	%fd43036, %fd7004, 0d3FE45F306DC9C883;
	cvt.rni.s32.f64 	%r18848, %fd43036;
	cvt.rn.f64.s32 	%fd43037, %r18848;
	fma.rn.f64 	%fd43038, %fd43037, 0dBFF921FB54442D18, %fd7004;
	fma.rn.f64 	%fd43039, %fd43037, 0dBC91A62633145C00, %fd43038;
	fma.rn.f64 	%fd77632, %fd43037, 0dB97B839A252049C0, %fd43039;
	setp.ltu.f64 	%p4511, %fd7005, 0d41E0000000000000;
	@%p4511 bra 	$L__BB0_4948;
	{ // callseq 579, 0
	.param .b64 param0;
	st.param.f64 	[param0], %fd7004;
	.param .align 16 .b8 retval0[16];
	call.uni (retval0), 
	__internal_trig_reduction_slowpathd, 
	(
	param0
	);
	ld.param.f64 	%fd77632, [retval0];
	ld.param.b32 	%r18848, [retval0+8];
	} // callseq 579
$L__BB0_4948:
	shl.b32 	%r11352, %r18848, 6;
	cvt.u64.u32 	%rd3693, %r11352;
	and.b64  	%rd3694, %rd3693, 64;
	mov.u64 	%rd3695, __cudart_sin_cos_coeffs;
	add.s64 	%rd3696, %rd3695, %rd3694;
	mul.rn.f64 	%fd43042, %fd77632, %fd77632;
	and.b32  	%r11353, %r18848, 1;
	setp.eq.b32 	%p4513, %r11353, 1;
	selp.f64 	%fd43043, 0dBDA8FF8320FD8164, 0d3DE5DB65F9785EBA, %p4513;
	ld.global.nc.v2.f64 	{%fd43044, %fd43045}, [%rd3696];
	fma.rn.f64 	%fd43046, %fd43043, %fd43042, %fd43044;
	fma.rn.f64 	%fd43047, %fd43046, %fd43042, %fd43045;
	ld.global.nc.v2.f64 	{%fd43048, %fd43049}, [%rd3696+16];
	fma.rn.f64 	%fd43050, %fd43047, %fd43042, %fd43048;
	fma.rn.f64 	%fd43051, %fd43050, %fd43042, %fd43049;
	ld.global.nc.v2.f64 	{%fd43052, %fd43053}, [%rd3696+32];
	fma.rn.f64 	%fd43054, %fd43051, %fd43042, %fd43052;
	fma.rn.f64 	%fd43055, %fd43054, %fd43042, %fd43053;
	fma.rn.f64 	%fd43056, %fd43055, %fd77632, %fd77632;
	fma.rn.f64 	%fd43057, %fd43055, %fd43042, 0d3FF0000000000000;
	selp.f64 	%fd43058, %fd43057, %fd43056, %p4513;
	and.b32  	%r11354, %r18848, 2;
	setp.eq.s32 	%p4514, %r11354, 0;
	mov.f64 	%fd43059, 0d0000000000000000;
	sub.f64 	%fd43060, %fd43059, %fd43058;
	selp.f64 	%fd7010, %fd43058, %fd43060, %p4514;
	@%p4502 bra 	$L__BB0_4950;
	mov.f64 	%fd43066, 0d0000000000000000;
	mul.rn.f64 	%fd77634, %fd6990, %fd43066;
	mov.b32 	%r18850, 1;
	bra.uni 	$L__BB0_4953;
$L__BB0_4950:
	mul.f64 	%fd43061, %fd6990, 0d3FE45F306DC9C883;
	cvt.rni.s32.f64 	%r18849, %fd43061;
	cvt.rn.f64.s32 	%fd43062, %r18849;
	fma.rn.f64 	%fd43063, %fd43062, 0dBFF921FB54442D18, %fd6990;
	fma.rn.f64 	%fd43064, %fd43062, 0dBC91A62633145C00, %fd43063;
	fma.rn.f64 	%fd77634, %fd43062, 0dB97B839A252049C0, %fd43064;
	setp.ltu.f64 	%p4515, %fd6991, 0d41E0000000000000;
	@%p4515 bra 	$L__BB0_4952;
	{ // callseq 580, 0
	.param .b64 param0;
	st.param.f64 	[param0], %fd6990;
	.param .align 16 .b8 retval0[16];
	call.uni (retval0), 
	__internal_trig_reduction_slowpathd, 
	(
	param0
	);
	ld.param.f64 	%fd77634, [retval0];
	ld.param.b32 	%r18849, [retval0+8];
	} // callseq 580
$L__BB0_4952:
	add.s32 	%r18850, %r18849, 1;
$L__BB0_4953:
	shl.b32 	%r11357, %r18850, 6;
	cvt.u64.u32 	%rd3697, %r11357;
	and.b64  	%rd3698, %rd3697, 64;
	mov.u64 	%rd3699, __cudart_sin_cos_coeffs;
	add.s64 	%rd3700, %rd3699, %rd3698;
	mul.rn.f64 	%fd43067, %fd77634, %fd77634;
	and.b32  	%r11358, %r18850, 1;
	setp.eq.b32 	%p4517, %r11358, 1;
	selp.f64 	%fd43068, 0dBDA8FF8320FD8164, 0d3DE5DB65F9785EBA, %p4517;
	ld.global.nc.v2.f64 	{%fd43069, %fd43070}, [%rd3700];
	fma.rn.f64 	%fd43071, %fd43068, %fd43067, %fd43069;
	fma.rn.f64 	%fd43072, %fd43071, %fd43067, %fd43070;
	ld.global.nc.v2.f64 	{%fd43073, %fd43074}, [%rd3700+16];
	fma.rn.f64 	%fd43075, %fd43072, %fd43067, %fd43073;
	fma.rn.f64 	%fd43076, %fd43075, %fd43067, %fd43074;
	ld.global.nc.v2.f64 	{%fd43077, %fd43078}, [%rd3700+32];
	fma.rn.f64 	%fd43079, %fd43076, %fd43067, %fd43077;
	fma.rn.f64 	%fd43080, %fd43079, %fd43067, %fd43078;
	fma.rn.f64 	%fd43081, %fd43080, %fd77634, %fd77634;
	fma.rn.f64 	%fd43082, %fd43080, %fd43067, 0d3FF0000000000000;
	selp.f64 	%fd43083, %fd43082, %fd43081, %p4517;
	and.b32  	%r11359, %r18850, 2;
	setp.eq.s32 	%p4518, %r11359, 0;
	mov.f64 	%fd43084, 0d0000000000000000;
	sub.f64 	%fd43085, %fd43084, %fd43083;
	selp.f64 	%fd7016, %fd43083, %fd43085, %p4518;
	@%p4506 bra 	$L__BB0_4955;
	mov.f64 	%fd43091, 0d0000000000000000;
	mul.rn.f64 	%fd77636, %fd6997, %fd43091;
	mov.b32 	%r18852, 1;
	bra.uni 	$L__BB0_4958;
$L__BB0_4955:
	mul.f64 	%fd43086, %fd6997, 0d3FE45F306DC9C883;
	cvt.rni.s32.f64 	%r18851, %fd43086;
	cvt.rn.f64.s32 	%fd43087, %r18851;
	fma.rn.f64 	%fd43088, %fd43087, 0dBFF921FB54442D18, %fd6997;
	fma.rn.f64 	%fd43089, %fd43087, 0dBC91A62633145C00, %fd43088;
	fma.rn.f64 	%fd77636, %fd43087, 0dB97B839A252049C0, %fd43089;
	setp.ltu.f64 	%p4519, %fd6998, 0d41E0000000000000;
	@%p4519 bra 	$L__BB0_4957;
	{ // callseq 581, 0
	.param .b64 param0;
	st.param.f64 	[param0], %fd6997;
	.param .align 16 .b8 retval0[16];
	call.uni (retval0), 
	__internal_trig_reduction_slowpathd, 
	(
	param0
	);
	ld.param.f64 	%fd77636, [retval0];
	ld.param.b32 	%r18851, [retval0+8];
	} // callseq 581
$L__BB0_4957:
	add.s32 	%r18852, %r18851, 1;
$L__BB0_4958:
	shl.b32 	%r11362, %r18852, 6;
	cvt.u64.u32 	%rd3701, %r11362;
	and.b64  	%rd3702, %rd3701, 64;
	mov.u64 	%rd3703, __cudart_sin_cos_coeffs;
	add.s64 	%rd3704, %rd3703, %rd3702;
	mul.rn.f64 	%fd43092, %fd77636, %fd77636;
	and.b32  	%r11363, %r18852, 1;
	setp.eq.b32 	%p4521, %r11363, 1;
	selp.f64 	%fd43093, 0dBDA8FF8320FD8164, 0d3DE5DB65F9785EBA, %p4521;
	ld.global.nc.v2.f64 	{%fd43094, %fd43095}, [%rd3704];
	fma.rn.f64 	%fd43096, %fd43093, %fd43092, %fd43094;
	fma.rn.f64 	%fd43097, %fd43096, %fd43092, %fd43095;
	ld.global.nc.v2.f64 	{%fd43098, %fd43099}, [%rd3704+16];
	fma.rn.f64 	%fd43100, %fd43097, %fd43092, %fd43098;
	fma.rn.f64 	%fd43101, %fd43100, %fd43092, %fd43099;
	ld.global.nc.v2.f64 	{%fd43102, %fd43103}, [%rd3704+32];
	fma.rn.f64 	%fd43104, %fd43101, %fd43092, %fd43102;
	fma.rn.f64 	%fd43105, %fd43104, %fd43092, %fd43103;
	fma.rn.f64 	%fd43106, %fd43105, %fd77636, %fd77636;
	fma.rn.f64 	%fd43107, %fd43105, %fd43092, 0d3FF0000000000000;
	selp.f64 	%fd43108, %fd43107, %fd43106, %p4521;
	and.b32  	%r11364, %r18852, 2;
	setp.eq.s32 	%p4522, %r11364, 0;
	mov.f64 	%fd43109, 0d0000000000000000;
	sub.f64 	%fd43110, %fd43109, %fd43108;
	selp.f64 	%fd7022, %fd43108, %fd43110, %p4522;
	@%p4510 bra 	$L__BB0_4960;
	mov.f64 	%fd43116, 0d0000000000000000;
	mul.rn.f64 	%fd77638, %fd7004, %fd43116;
	mov.b32 	%r18854, 1;
	bra.uni 	$L__BB0_4963;
$L__BB0_4960:
	mul.f64 	%fd43111, %fd7004, 0d3FE45F306DC9C883;
	cvt.rni.s32.f64 	%r18853, %fd43111;
	cvt.rn.f64.s32 	%fd43112, %r18853;
	fma.rn.f64 	%fd43113, %fd43112, 0dBFF921FB54442D18, %fd7004;
	fma.rn.f64 	%fd43114, %fd43112, 0dBC91A62633145C00, %fd43113;
	fma.rn.f64 	%fd77638, %fd43112, 0dB97B839A252049C0, %fd43114;
	setp.ltu.f64 	%p4523, %fd7005, 0d41E0000000000000;
	@%p4523 bra 	$L__BB0_4962;
	{ // callseq 582, 0
	.param .b64 param0;
	st.param.f64 	[param0], %fd7004;
	.param .align 16 .b8 retval0[16];
	call.uni (retval0), 
	__internal_trig_reduction_slowpathd, 
	(
	param0
	);
	ld.param.f64 	%fd77638, [retval0];
	ld.param.b32 	%r18853, [retval0+8];
	} // callseq 582
$L__BB0_4962:
	add.s32 	%r18854, %r18853, 1;
$L__BB0_4963:
	shl.b32 	%r11367, %r18854, 6;
	cvt.u64.u32 	%rd3705, %r11367;
	and.b64  	%rd3706, %rd3705, 64;
	mov.u64 	%rd3707, __cudart_sin_cos_coeffs;
	add.s64 	%rd3708, %rd3707, %rd3706;
	mul.rn.f64 	%fd43117, %fd77638, %fd77638;
	and.b32  	%r11368, %r18854, 1;
	setp.eq.b32 	%p4524, %r11368, 1;
	selp.f64 	%fd43118, 0dBDA8FF8320FD8164, 0d3DE5DB65F9785EBA, %p4524;
	ld.global.nc.v2.f64 	{%fd43119, %fd43120}, [%rd3708];
	fma.rn.f64 	%fd43121, %fd43118, %fd43117, %fd43119;
	fma.rn.f64 	%fd43122, %fd43121, %fd43117, %fd43120;
	ld.global.nc.v2.f64 	{%fd43123, %fd43124}, [%rd3708+16];
	fma.rn.f64 	%fd43125, %fd43122, %fd43117, %fd43123;
	fma.rn.f64 	%fd43126, %fd43125, %fd43117, %fd43124;
	ld.global.nc.v2.f64 	{%fd43127, %fd43128}, [%rd3708+32];
	fma.rn.f64 	%fd43129, %fd43126, %fd43117, %fd43127;
	fma.rn.f64 	%fd43130, %fd43129, %fd43117, %fd43128;
	fma.rn.f64 	%fd43131, %fd43130, %fd77638, %fd77638;
	fma.rn.f64 	%fd43132, %fd43130, %fd43117, 0d3FF0000000000000;
	selp.f64 	%fd43133, %fd43132, %fd43131, %p4524;
	and.b32  	%r11369, %r18854, 2;
	setp.eq.s32 	%p4525, %r11369, 0;
	mov.f64 	%fd43134, 0d0000000000000000;
	sub.f64 	%fd43135, %fd43134, %fd43133;
	selp.f64 	%fd7028, %fd43133, %fd43135, %p4525;
	mul.f64 	%fd43136, %fd7016, %fd7022;
	sub.f64 	%fd43137, %fd43136, %fd7028;
	mul.f64 	%fd43138, %fd6996, %fd7003;
	div.rn.f64 	%fd7029, %fd43137, %fd43138;
	{
	.reg .b32 %temp; 
	mov.b64 	{%temp, %r2957}, %fd7029;
	}
	abs.f64 	%fd7030, %fd7029;
	{
	.reg .b32 %temp; 
	mov.b64 	{%temp, %r11370}, %fd7030;
	}
	setp.gt.s32 	%p4526, %r11370, 1071801957;
	@%p4526 bra 	$L__BB0_4967;
	mul.f64 	%fd43179, %fd7029, %fd7029;
	fma.rn.f64 	%fd43180, %fd43179, 0d3FB0066BDC1895E9, 0dBFB3823B180754AF;
	fma.rn.f64 	%fd43181, %fd43180, %fd43179, 0d3FB11E52CC2F79AE;
	fma.rn.f64 	%fd43182, %fd43181, %fd43179, 0dBF924EAF3526861B;
	fma.rn.f64 	%fd43183, %fd43182, %fd43179, 0d3F91DF02A31E6CB7;
	fma.rn.f64 	%fd43184, %fd43183, %fd43179, 0d3F847D18B0EEC6CC;
	fma.rn.f64 	%fd43185, %fd43184, %fd43179, 0d3F8D0AF961BA53B0;
	fma.rn.f64 	%fd43186, %fd43185, %fd43179, 0d3F91BF7734CF1C48;
	fma.rn.f64 	%fd43187, %fd43186, %fd43179, 0d3F96E91483144EF7;
	fma.rn.f64 	%fd43188, %fd43187, %fd43179, 0d3F9F1C6E0A4F9F81;
	fma.rn.f64 	%fd43189, %fd43188, %fd43179, 0d3FA6DB6DC27FA92B;
	fma.rn.f64 	%fd43190, %fd43189, %fd43179, 0d3FB333333320F91B;
	fma.rn.f64 	%fd43191, %fd43190, %fd43179, 0d3FC5555555555F4D;
	mul.f64 	%fd43192, %fd43179, %fd43191;
	fma.rn.f64 	%fd7031, %fd43192, %fd7030, %fd7030;
	setp.gt.s32 	%p4530, %r2957, -1;
	@%p4530 bra 	$L__BB0_4966;
	mov.f64 	%fd43197, 0d3C91A62633145C07;
	add.rn.f64 	%fd43198, %fd7031, %fd43197;
	mov.f64 	%fd43199, 0d3FF921FB54442D18;
	add.rn.f64 	%fd77639, %fd43199, %fd43198;
	bra.uni 	$L__BB0_4968;
$L__BB0_4966:
	mov.f64 	%fd43193, 0dBC91A62633145C07;
	add.rn.f64 	%fd43194, %fd7031, %fd43193;
	neg.f64 	%fd43195, %fd43194;
	mov.f64 	%fd43196, 0d3FF921FB54442D18;
	add.rn.f64 	%fd77639, %fd43196, %fd43195;
	bra.uni 	$L__BB0_4968;
$L__BB0_4967:
	mov.f64 	%fd43139, 0d3FF0000000000000;
	sub.f64 	%fd43140, %fd43139, %fd7030;
	{
	.reg .b32 %temp; 
	mov.b64 	{%r11371, %temp}, %fd43140;
	}
	{
	.reg .b32 %temp; 
	mov.b64 	{%temp, %r11372}, %fd43140;
	}
	add.s32 	%r11373, %r11372, -1048576;
	mov.b64 	%fd43141, {%r11371, %r11373};
	rsqrt.approx.ftz.f64 	%fd43142, %fd43141;
	{
	.reg .b32 %temp; 
	mov.b64 	{%r11374, %temp}, %fd43142;
	}
	{
	.reg .b32 %temp; 
	mov.b64 	{%temp, %r11375}, %fd43142;
	}
	add.s32 	%r11376, %r11375, -1048576;
	mov.b64 	%fd43143, {%r11374, %r11376};
	mul.f64 	%fd43144, %fd43141, %fd43142;
	neg.f64 	%fd43145, %fd43144;
	fma.rn.f64 	%fd43146, %fd43144, %fd43145, %fd43141;
	fma.rn.f64 	%fd43147, %fd43146, %fd43143, %fd43144;
	neg.f64 	%fd43148, %fd43147;
	fma.rn.f64 	%fd43149, %fd43142, %fd43148, 0d3FF0000000000000;
	fma.rn.f64 	%fd43150, %fd43149, %fd43143, %fd43143;
	fma.rn.f64 	%fd43151, %fd43147, %fd43148, %fd43141;
	fma.rn.f64 	%fd43152, %fd43151, %fd43150, %fd43147;
	{
	.reg .b32 %temp; 
	mov.b64 	{%r11377, %temp}, %fd43152;
	}
	{
	.reg .b32 %temp; 
	mov.b64 	{%temp, %r11378}, %fd43152;
	}
	add.s32 	%r11379, %r11378, 1048576;
	mov.b64 	%fd43153, {%r11377, %r11379};
	fma.rn.f64 	%fd43154, %fd43140, 0d3EC715B371155F70, 0dBEBAC2FE66FAAC4B;
	fma.rn.f64 	%fd43155, %fd43154, %fd43140, 0d3ED9A9B88EFCD9B8;
	fma.rn.f64 	%fd43156, %fd43155, %fd43140, 0d3EDD0F40A8A0C4C3;
	fma.rn.f64 	%fd43157, %fd43156, %fd43140, 0d3EF46D4CFA9E0E1F;
	fma.rn.f64 	%fd43158, %fd43157, %fd43140, 0d3F079C168D1E2422;
	fma.rn.f64 	%fd43159, %fd43158, %fd43140, 0d3F1C9A88C3BCA540;
	fma.rn.f64 	%fd43160, %fd43159, %fd43140, 0d3F31C4E64BD476DF;
	fma.rn.f64 	%fd43161, %fd43160, %fd43140, 0d3F46E8BA60009C8F;
	fma.rn.f64 	%fd43162, %fd43161, %fd43140, 0d3F5F1C71C62B05A2;
	fma.rn.f64 	%fd43163, %fd43162, %fd43140, 0d3F76DB6DB6DC9F2C;
	fma.rn.f64 	%fd43164, %fd43163, %fd43140, 0d3F9333333333329C;
	fma.rn.f64 	%fd43165, %fd43164, %fd43140, 0d3FB5555555555555;
	setp.lt.s32 	%p4527, %r11372, 1;
	mov.f64 	%fd43166, 0d0000000000000000;
	mul.rn.f64 	%fd43167, %fd7030, %fd43166;
	mul.f64 	%fd43168, %fd43140, %fd43165;
	fma.rn.f64 	%fd43169, %fd43168, %fd43153, %fd43153;
	selp.f64 	%fd43170, %fd43167, %fd43169, %p4527;
	setp.lt.s32 	%p4528, %r11372, 0;
	mov.f64 	%fd43171, 0d7FF0000000000000;
	mul.rn.f64 	%fd43172, %fd43170, %fd43171;
	selp.f64 	%fd43173, %fd43172, %fd43170, %p4528;
	setp.lt.s32 	%p4529, %r2957, 0;
	mov.f64 	%fd43174, 0dBCA1A62633145C07;
	add.rn.f64 	%fd43175, %fd43173, %fd43174;
	neg.f64 	%fd43176, %fd43175;
	mov.f64 	%fd43177, 0d400921FB54442D18;
	add.rn.f64 	%fd43178, %fd43177, %fd43176;
	selp.f64 	%fd77639, %fd43178, %fd43173, %p4529;
$L__BB0_4968:
	mul.f64 	%fd43200, %fd7016, %fd7028;
	sub.f64 	%fd43201, %fd43200, %fd7022;
	mul.f64 	%fd43202, %fd6996, %fd7010;
	div.rn.f64 	%fd7036, %fd43201, %fd43202;
	{
	.reg .b32 %temp; 
	mov.b64 	{%temp, %r2958}, %fd7036;
	}
	abs.f64 	%fd7037, %fd7036;
	{
	.reg .b32 %temp; 
	mov.b64 	{%temp, %r11380}, %fd7037;
	}
	setp.gt.s32 	%p4531, %r11380, 1071801957;
	@%p4531 bra 	$L__BB0_4972;
	mul.f64 	%fd43243, %fd7036, %fd7036;
	fma.rn.f64 	%fd43244, %fd43243, 0d3FB0066BDC1895E9, 0dBFB3823B180754AF;
	fma.rn.f64 	%fd43245, %fd43244, %fd43243, 0d3FB11E52CC2F79AE;
	fma.rn.f64 	%fd43246, %fd43245, %fd43243, 0dBF924EAF3526861B;
	fma.rn.f64 	%fd43247, %fd43246, %fd43243, 0d3F91DF02A31E6CB7;
	fma.rn.f64 	%fd43248, %fd43247, %fd43243, 0d3F847D18B0EEC6CC;
	fma.rn.f64 	%fd43249, %fd43248, %fd43243, 0d3F8D0AF961BA53B0;
	fma.rn.f64 	%fd43250, %fd43249, %fd43243, 0d3F91BF7734CF1C48;
	fma.rn.f64 	%fd43251, %fd43250, %fd43243, 0d3F96E91483144EF7;
	fma.rn.f64 	%fd43252, %fd43251, %fd43243, 0d3F9F1C6E0A4F9F81;
	fma.rn.f64 	%fd43253, %fd43252, %fd43243, 0d3FA6DB6DC27FA92B;
	fma.rn.f64 	%fd43254, %fd43253, %fd43243, 0d3FB333333320F91B;
	fma.rn.f64 	%fd43255, %fd43254, %fd43243, 0d3FC5555555555F4D;
	mul.f64 	%fd43256, %fd43243, %fd43255;
	fma.rn.f64 	%fd7038, %fd43256, %fd7037, %fd7037;
	setp.gt.s32 	%p4535, %r2958, -1;
	@%p4535 bra 	$L__BB0_4971;
	mov.f64 	%fd43261, 0d3C91A62633145C07;
	add.rn.f64 	%fd43262, %fd7038, %fd43261;
	mov.f64 	%fd43263, 0d3FF921FB54442D18;
	add.rn.f64 	%fd77640, %fd43263, %fd43262;
	bra.uni 	$L__BB0_4973;
$L__BB0_4971:
	mov.f64 	%fd43257, 0dBC91A62633145C07;
	add.rn.f64 	%fd43258, %fd7038, %fd43257;
	neg.f64 	%fd43259, %fd43258;
	mov.f64 	%fd43260, 0d3FF921FB54442D18;
	add.rn.f64 	%fd77640, %fd43260, %fd43259;
	bra.uni 	$L__BB0_4973;
$L__BB0_4972:
	mov.f64 	%fd43203, 0d3FF0000000000000;
	sub.f64 	%fd43204, %fd43203, %fd7037;
	{
	.reg .b32 %temp; 
	mov.b64 	{%r11381, %temp}, %fd43204;
	}
	{
	.reg .b32 %temp; 
	mov.b64 	{%temp, %r11382}, %fd43204;
	}
	add.s32 	%r11383, %r11382, -1048576;
	mov.b64 	%fd43205, {%r11381, %r11383};
	rsqrt.approx.ftz.f64 	%fd43206, %fd43205;
	{
	.reg .b32 %temp; 
	mov.b64 	{%r11384, %temp}, %fd43206;
	}
	{
	.reg .b32 %temp; 
	mov.b64 	{%temp, %r11385}, %fd43206;
	}
	add.s32 	%r11386, %r11385, -1048576;
	mov.b64 	%fd43207, {%r11384, %r11386};
	mul.f64 	%fd43208, %fd43205, %fd43206;
	neg.f64 	%fd43209, %fd43208;
	fma.rn.f64 	%fd43210, %fd43208, %fd43209, %fd43205;
	fma.rn.f64 	%fd43211, %fd43210, %fd43207, %fd43208;
	neg.f64 	%fd43212, %fd43211;
	fma.rn.f64 	%fd43213, %fd43206, %fd43212, 0d3FF0000000000000;
	fma.rn.f64 	%fd43214, %fd43213, %fd43207, %fd43207;
	fma.rn.f64 	%fd43215, %fd43211, %fd43212, %fd43205;
	fma.rn.f64 	%fd43216, %fd43215, %fd43214, %fd43211;
	{
	.reg .b32 %temp; 
	mov.b64 	{%r11387, %temp}, %fd43216;
	}
	{
	.reg .b32 %temp; 
	mov.b64 	{%temp, %r11388}, %fd43216;
	}
	add.s32 	%r11389, %r11388, 1048576;
	mov.b64 	%fd43217, {%r11387, %r11389};
	fma.rn.f64 	%fd43218, %fd43204, 0d3EC715B371155F70, 0dBEBAC2FE66FAAC4B;
	fma.rn.f64 	%fd43219, %fd43218, %fd43204, 0d3ED9A9B88EFCD9B8;
	fma.rn.f64 	%fd43220, %fd43219, %fd43204, 0d3EDD0F40A8A0C4C3;
	fma.rn.f64 	%fd43221, %fd43220, %fd43204, 0d3EF46D4CFA9E0E1F;
	fma.rn.f64 	%fd43222, %fd43221, %fd43204, 0d3F079C168D1E2422;
	fma.rn.f64 	%fd43223, %fd43222, %fd43204, 0d3F1C9A88C3BCA540;
	fma.rn.f64 	%fd43224, %fd43223, %fd43204, 0d3F31C4E64BD476DF;
	fma.rn.f64 	%fd43225, %fd43224, %fd43204, 0d3F46E8BA60009C8F;
	fma.rn.f64 	%fd43226, %fd43225, %fd43204, 0d3F5F1C71C62B05A2;
	fma.rn.f64 	%fd43227, %fd43226, %fd43204, 0d3F76DB6DB6DC9F2C;
	fma.rn.f64 	%fd43228, %fd43227, %fd43204, 0d3F9333333333329C;
	fma.rn.f64 	%fd43229, %fd43228, %fd43204, 0d3FB5555555555555;
	setp.lt.s32 	%p4532, %r11382, 1;
	mov.f64 	%fd43230, 0d0000000000000000;
	mul.rn.f64 	%fd43231, %fd7037, %fd43230;
	mul.f64 	%fd43232, %fd43204, %fd43229;
	fma.rn.f64 	%fd43233, %fd43232, %fd43217, %fd43217;
	selp.f64 	%fd43234, %fd43231, %fd43233, %p4532;
	setp.lt.s32 	%p4533, %r11382, 0;
	mov.f64 	%fd43235, 0d7FF0000000000000;
	mul.rn.f64 	%fd43236, %fd43234, %fd43235;
	selp.f64 	%fd43237, %fd43236, %fd43234, %p4533;
	setp.lt.s32 	%p4534, %r2958, 0;
	mov.f64 	%fd43238, 0dBCA1A62633145C07;
	add.rn.f64 	%fd43239, %fd43237, %fd43238;
	neg.f64 	%fd43240, %fd43239;
	mov.f64 	%fd43241, 0d400921FB54442D18;
	add.rn.f64 	%fd43242, %fd43241, %fd43240;
	selp.f64 	%fd77640, %fd43242, %fd43237, %p4534;
$L__BB0_4973:
	mul.f64 	%fd43264, %fd77640, 0d404CA5DC1A63C1F5;
	mul.f64 	%fd7043, %fd43264, 0d3F91DF46A2529D3A;
	abs.f64 	%fd7044, %fd7043;
	setp.neu.f64 	%p4536, %fd7044, 0d7FF0000000000000;
	@%p4536 bra 	$L__BB0_4975;
	mov.f64 	%fd43270, 0d0000000000000000;
	mul.rn.f64 	%fd77641, %fd7043, %fd43270;
	mov.b32 	%r18855, 0;
	bra.uni 	$L__BB0_4977;
$L__BB0_4975:
	mul.f64 	%fd43265, %fd7043, 0d3FE45F306DC9C883;
	cvt.rni.s32.f64 	%r18855, %fd43265;
	cvt.rn.f64.s32 	%fd43266, %r18855;
	fma.rn.f64 	%fd43267, %fd43266, 0dBFF921FB54442D18, %fd7043;
	fma.rn.f64 	%fd43268, %fd43266, 0dBC91A62633145C00, %fd43267;
	fma.rn.f64 	%fd77641, %fd43266, 0dB97B839A252049C0, %fd43268;
	setp.ltu.f64 	%p4537, %fd7044, 0d41E0000000000000;
	@%p4537 bra 	$L__BB0_4977;
	{ // callseq 583, 0
	.param .b64 param0;
	st.param.f64 	[param0], %fd7043;
	.param .align 16 .b8 retval0[16];
	call.uni (retval0), 
	__internal_trig_reduction_slowpathd, 
	(
	param0
	);
	ld.param.f64 	%fd77641, [retval0];
	ld.param.b32 	%r18855, [retval0+8];
	} // callseq 583
$L__BB0_4977:
	shl.b32 	%r11392, %r18855, 6;
	cvt.u64.u32 	%rd3709, %r11392;
	and.b64  	%rd3710, %rd3709, 64;
	mov.u64 	%rd3711, __cudart_sin_cos_coeffs;
	add.s64 	%rd3712, %rd3711, %rd3710;
	mul.rn.f64 	%fd43271, %fd77641, %fd77641;
	and.b32  	%r11393, %r18855, 1;
	setp.eq.b32 	%p4538, %r11393, 1;
	selp.f64 	%fd43272, 0dBDA8FF8320FD8164, 0d3DE5DB65F9785EBA, %p4538;
	ld.global.nc.v2.f64 	{%fd43273, %fd43274}, [%rd3712];
	fma.rn.f64 	%fd43275, %fd43272, %fd43271, %fd43273;
	fma.rn.f64 	%fd43276, %fd43275, %fd43271, %fd43274;
	ld.global.nc.v2.f64 	{%fd43277, %fd43278}, [%rd3712+16];
	fma.rn.f64 	%fd43279, %fd43276, %fd43271, %fd43277;
	fma.rn.f64 	%fd43280, %fd43279, %fd43271, %fd43278;
	ld.global.nc.v2.f64 	{%fd43281, %fd43282}, [%rd3712+32];
	fma.rn.f64 	%fd43283, %fd43280, %fd43271, %fd43281;
	fma.rn.f64 	%fd43284, %fd43283, %fd43271, %fd43282;
	fma.rn.f64 	%fd43285, %fd43284, %fd77641, %fd77641;
	fma.rn.f64 	%fd43286, %fd43284, %fd43271, 0d3FF0000000000000;
	selp.f64 	%fd43287, %fd43286, %fd43285, %p4538;
	and.b32  	%r11394, %r18855, 2;
	setp.eq.s32 	%p4539, %r11394, 0;
	mov.f64 	%fd43288, 0d0000000000000000;
	sub.f64 	%fd43289, %fd43288, %fd43287;
	selp.f64 	%fd7049, %fd43287, %fd43289, %p4539;
	mul.f64 	%fd43290, %fd7010, %fd7049;
	mul.f64 	%fd43291, %fd6996, %fd43290;
	mul.f64 	%fd43292, %fd77623, %fd43291;
	mul.f64 	%fd43293, %fd77621, %fd43292;
	mul.f64 	%fd43294, %fd77619, %fd43293;
	mul.f64 	%fd43295, %fd77621, %fd77623;
	mul.f64 	%fd43296, %fd43295, %fd6996;
	div.rn.f64 	%fd7050, %fd43296, %fd43294;
	mul.f64 	%fd43297, %fd77619, %fd77623;
	mul.f64 	%fd43298, %fd43297, %fd7003;
	div.rn.f64 	%fd7051, %fd43298, %fd43294;
	mul.f64 	%fd43299, %fd77619, %fd77621;
	mul.f64 	%fd43300, %fd43299, %fd7010;
	div.rn.f64 	%fd7052, %fd43300, %fd43294;
	mul.f64 	%fd43301, %fd77639, 0d404CA5DC1A63C1F5;
	mul.f64 	%fd7053, %fd43301, 0d3F91DF46A2529D3A;
	abs.f64 	%fd7054, %fd7053;
	setp.neu.f64 	%p4540, %fd7054, 0d7FF0000000000000;
	@%p4540 bra 	$L__BB0_4979;
	mov.f64 	%fd43307, 0d0000000000000000;
	mul.rn.f64 	%fd77643, %fd7053, %fd43307;
	mov.b32 	%r18857, 1;
	bra.uni 	$L__BB0_4982;
$L__BB0_4979:
	mul.f64 	%fd43302, %fd7053, 0d3FE45F306DC9C883;
	cvt.rni.s32.f64 	%r18856, %fd43302;
	cvt.rn.f64.s32 	%fd43303, %r18856;
	fma.rn.f64 	%fd43304, %fd43303, 0dBFF921FB54442D18, %fd7053;
	fma.rn.f64 	%fd43305, %fd43303, 0dBC91A62633145C00, %fd43304;
	fma.rn.f64 	%fd77643, %fd43303, 0dB97B839A252049C0, %fd43305;
	setp.ltu.f64 	%p4541, %fd7054, 0d41E0000000000000;
	@%p4541 bra 	$L__BB0_4981;
	{ // callseq 584, 0
	.param .b64 param0;
	st.param.f64 	[param0], %fd7053;
	.param .align 16 .b8 retval0[16];
	call.uni (retval0), 
	__internal_trig_reduction_slowpathd, 
	(
	param0
	);
	ld.param.f64 	%fd77643, [retval0];
	ld.param.b32 	%r18856, [retval0+8];
	} // callseq 584
$L__BB0_4981:
	add.s32 	%r18857, %r18856, 1;
$L__BB0_4982:
	shl.b32 	%r11397, %r18857, 6;
	cvt.u64.u32 	%rd3713, %r11397;
	and.b64  	%rd3714, %rd3713, 64;
	mov.u64 	%rd3715, __cudart_sin_cos_coeffs;
	add.s64 	%rd3716, %rd3715, %rd3714;
	mul.rn.f64 	%fd43308, %fd77643, %fd77643;
	and.b32  	%r11398, %r18857, 1;
	setp.eq.b32 	%p4543, %r11398, 1;
	selp.f64 	%fd43309, 0dBDA8FF8320FD8164, 0d3DE5DB65F9785EBA, %p4543;
	ld.global.nc.v2.f64 	{%fd43310, %fd43311}, [%rd3716];
	fma.rn.f64 	%fd43312, %fd43309, %fd43308, %fd43310;
	fma.rn.f64 	%fd43313, %fd43312, %fd43308, %fd43311;
	ld.global.nc.v2.f64 	{%fd43314, %fd43315}, [%rd3716+16];
	fma.rn.f64 	%fd43316, %fd43313, %fd43308, %fd43314;
	fma.rn.f64 	%fd43317, %fd43316, %fd43308, %fd43315;
	ld.global.nc.v2.f64 	{%fd43318, %fd43319}, [%rd3716+32];
	fma.rn.f64 	%fd43320, %fd43317, %fd43308, %fd43318;
	fma.rn.f64 	%fd43321, %fd43320, %fd43308, %fd43319;
	fma.rn.f64 	%fd43322, %fd43321, %fd77643, %fd77643;
	fma.rn.f64 	%fd43323, %fd43321, %fd43308, 0d3FF0000000000000;
	selp.f64 	%fd43324, %fd43323, %fd43322, %p4543;
	and.b32  	%r11399, %r18857, 2;
	setp.eq.s32 	%p4544, %r11399, 0;
	mov.f64 	%fd43325, 0d0000000000000000;
	sub.f64 	%fd43326, %fd43325, %fd43324;
	selp.f64 	%fd7060, %fd43324, %fd43326, %p4544;
	@%p4536 bra 	$L__BB0_4984;
	mov.f64 	%fd43332, 0d0000000000000000;
	mul.rn.f64 	%fd77645, %fd7043, %fd43332;
	mov.b32 	%r18859, 1;
	bra.uni 	$L__BB0_4987;
$L__BB0_4984:
	mul.f64 	%fd43327, %fd7043, 0d3FE45F306DC9C883;
	cvt.rni.s32.f64 	%r18858, %fd43327;
	cvt.rn.f64.s32 	%fd43328, %r18858;
	fma.rn.f64 	%fd43329, %fd43328, 0dBFF921FB54442D18, %fd7043;
	fma.rn.f64 	%fd43330, %fd43328, 0dBC91A62633145C00, %fd43329;
	fma.rn.f64 	%fd77645, %fd43328, 0dB97B839A252049C0, %fd43330;
	setp.ltu.f64 	%p4545, %fd7044, 0d41E0000000000000;
	@%p4545 bra 	$L__BB0_4986;
	{ // callseq 585, 0
	.param .b64 param0;
	st.param.f64 	[param0], %fd7043;
	.param .align 16 .b8 retval0[16];
	call.uni (retval0), 
	__internal_trig_reduction_slowpathd, 
	(
	param0
	);
	ld.param.f64 	%fd77645, [retval0];
	ld.param.b32 	%r18858, [retval0+8];
	} // callseq 585
$L__BB0_4986:
	add.s32 	%r18859, %r18858, 1;
$L__BB0_4987:
	shl.b32 	%r11402, %r18859, 6;
	cvt.u64.u32 	%rd3717, %r11402;
	and.b64  	%rd3718, %rd3717, 64;
	mov.u64 	%rd3719, __cudart_sin_cos_coeffs;
	add.s64 	%rd3720, %rd3719, %rd3718;
	mul.rn.f64 	%fd43333, %fd77645, %fd77645;
	and.b32  	%r11403, %r18859, 1;
	setp.eq.b32 	%p4547, %r11403, 1;
	selp.f64 	%fd43334, 0dBDA8FF8320FD8164, 0d3DE5DB65F9785EBA, %p4547;
	ld.global.nc.v2.f64 	{%fd43335, %fd43336}, [%rd3720];
	fma.rn.f64 	%fd43337, %fd43334, %fd43333, %fd43335;
	fma.rn.f64 	%fd43338, %fd43337, %fd43333, %fd43336;
	ld.global.nc.v2.f64 	{%fd43339, %fd43340}, [%rd3720+16];
	fma.rn.f64 	%fd43341, %fd43338, %fd43333, %fd43339;
	fma.rn.f64 	%fd43342, %fd43341, %fd43333, %fd43340;
	ld.global.nc.v2.f64 	{%fd43343, %fd43344}, [%rd3720+32];
	fma.rn.f64 	%fd43345, %fd43342, %fd43333, %fd43343;
	fma.rn.f64 	%fd43346, %fd43345, %fd43333, %fd43344;
	fma.rn.f64 	%fd43347, %fd43346, %fd77645, %fd77645;
	fma.rn.f64 	%fd43348, %fd43346, %fd43333, 0d3FF0000000000000;
	selp.f64 	%fd43349, %fd43348, %fd43347, %p4547;
	and.b32  	%r11404, %r18859, 2;
	setp.eq.s32 	%p4548, %r11404, 0;
	mov.f64 	%fd43350, 0d0000000000000000;
	sub.f64 	%fd43351, %fd43350, %fd43349;
	selp.f64 	%fd7066, %fd43349, %fd43351, %p4548;
	@%p4540 bra 	$L__BB0_4989;
	mov.f64 	%fd43357, 0d0000000000000000;
	mul.rn.f64 	%fd77646, %fd7053, %fd43357;
	mov.b32 	%r18860, 0;
	bra.uni 	$L__BB0_4991;
$L__BB0_4989:
	mul.f64 	%fd43352, %fd7053, 0d3FE45F306DC9C883;
	cvt.rni.s32.f64 	%r18860, %fd43352;
	cvt.rn.f64.s32 	%fd43353, %r18860;
	fma.rn.f64 	%fd43354, %fd43353, 0dBFF921FB54442D18, %fd7053;
	fma.rn.f64 	%fd43355, %fd43353, 0dBC91A62633145C00, %fd43354;
	fma.rn.f64 	%fd77646, %fd43353, 0dB97B839A252049C0, %fd43355;
	setp.ltu.f64 	%p4549, %fd7054, 0d41E0000000000000;
	@%p4549 bra 	$L__BB0_4991;
	{ // callseq 586, 0
	.param .b64 param0;
	st.param.f64 	[param0], %fd7053;
	.param .align 16 .b8 retval0[16];
	call.uni (retval0), 
	__internal_trig_reduction_slowpathd, 
	(
	param0
	);
	ld.param.f64 	%fd77646, [retval0];
	ld.param.b32 	%r18860, [retval0+8];
	} // callseq 586
$L__BB0_4991:
	ld.param.u64 	%rd8183, [_Z8FitGrainPdPiS0_S_S_S0_S0_S_S_S_S_S_S_S_S_S_S_S_S__param_2];
	shl.b32 	%r11407, %r18860, 6;
	cvt.u64.u32 	%rd3721, %r11407;
	and.b64  	%rd3722, %rd3721, 64;
	mov.u64 	%rd3723, __cudart_sin_cos_coeffs;
	add.s64 	%rd3724, %rd3723, %rd3722;
	mul.rn.f64 	%fd43358, %fd77646, %fd77646;
	and.b32  	%r11408, %r18860, 1;
	setp.eq.b32 	%p4551, %r11408, 1;
	selp.f64 	%fd43359, 0dBDA8FF8320FD8164, 0d3DE5DB65F9785EBA, %p4551;
	ld.global.nc.v2.f64 	{%fd43360, %fd43361}, [%rd3724];
	fma.rn.f64 	%fd43362, %fd43359, %fd43358, %fd43360;
	fma.rn.f64 	%fd43363, %fd43362, %fd43358, %fd43361;
	ld.global.nc.v2.f64 	{%fd43364, %fd43365}, [%rd3724+16];
	fma.rn.f64 	%fd43366, %fd43363, %fd43358, %fd43364;
	fma.rn.f64 	%fd43367, %fd43366, %fd43358, %fd43365;
	ld.global.nc.v2.f64 	{%fd43368, %fd43369}, [%rd3724+32];
	fma.rn.f64 	%fd43370, %fd43367, %fd43358, %fd43368;
	fma.rn.f64 	%fd43371, %fd43370, %fd43358, %fd43369;
	fma.rn.f64 	%fd43372, %fd43371, %fd77646, %fd77646;
	fma.rn.f64 	%fd43373, %fd43371, %fd43358, 0d3FF0000000000000;
	selp.f64 	%fd43374, %fd43373, %fd43372, %p4551;
	and.b32  	%r11409, %r18860, 2;
	setp.eq.s32 	%p4552, %r11409, 0;
	mov.f64 	%fd43375, 0d0000000000000000;
	sub.f64 	%fd43376, %fd43375, %fd43374;
	selp.f64 	%fd43377, %fd43374, %fd43376, %p4552;
	mul.f64 	%fd7071, %fd7051, %fd43377;
	neg.f64 	%fd43378, %fd7052;
	mul.f64 	%fd43379, %fd7049, %fd43378;
	mul.f64 	%fd7072, %fd7016, %fd43379;
	mul.f64 	%fd43380, %fd7049, %fd7052;
	mul.f64 	%fd7073, %fd6996, %fd43380;
	cvta.to.global.u64 	%rd3725, %rd8183;
	ld.global.u32 	%r11410, [%rd3725+4];
	setp.lt.s32 	%p4553, %r11410, 1;
	mov.pred 	%p9717, 0;
	@%p4553 bra 	$L__BB0_5005;
	mul.f64 	%fd7074, %fd7051, %fd7060;
	mul.f64 	%fd7075, %fd7052, %fd7066;
	mov.b32 	%r18861, 0;
$L__BB0_4993:
	ld.param.u64 	%rd8595, [_Z8FitGrainPdPiS0_S_S_S0_S0_S_S_S_S_S_S_S_S_S_S_S_S__param_5];
	ld.param.u64 	%rd8567, [_Z8FitGrainPdPiS0_S_S_S0_S0_S_S_S_S_S_S_S_S_S_S_S_S__param_4];
	ld.param.u64 	%rd8043, [_Z8FitGrainPdPiS0_S_S_S0_S0_S_S_S_S_S_S_S_S_S_S_S_S__param_0];
	shl.b32 	%r11412, %r18861, 2;
	cvta.to.global.u64 	%rd3726, %rd8595;
	mul.wide.u32 	%rd3727, %r11412, 4;
	add.s64 	%rd3728, %rd3726, %rd3727;
	ld.global.u32 	%r11413, [%rd3728+8];
	cvt.rn.f64.s32 	%fd43381, %r11413;
	ld.global.u32 	%r11414, [%rd3728+4];
	cvt.rn.f64.s32 	%fd43382, %r11414;
	ld.global.u32 	%r11415, [%rd3728];
	cvt.rn.f64.s32 	%fd43383, %r11415;
	mul.f64 	%fd43384, %fd7074, %fd43382;
	fma.rn.f64 	%fd43385, %fd7050, %fd43383, %fd43384;
	fma.rn.f64 	%fd43386, %fd7075, %fd43381, %fd43385;
	mov.f64 	%fd43387, 0d0000000000000000;
	copysign.f64 	%fd43388, %fd43383, %fd43387;
	fma.rn.f64 	%fd43389, %fd7071, %fd43382, %fd43388;
	fma.rn.f64 	%fd43390, %fd7072, %fd43381, %fd43389;
	copysign.f64 	%fd43391, %fd43382, %fd43387;
	add.f64 	%fd43392, %fd43388, %fd43391;
	fma.rn.f64 	%fd43393, %fd7073, %fd43381, %fd43392;
	mul.f64 	%fd43394, %fd43390, %fd43390;
	fma.rn.f64 	%fd43395, %fd43386, %fd43386, %fd43394;
	fma.rn.f64 	%fd43396, %fd43393, %fd43393, %fd43395;
	sqrt.rn.f64 	%fd43397, %fd43396;
	rcp.rn.f64 	%fd43398, %fd43397;
	mul.lo.s32 	%r11416, %r18861, 7;
	mul.wide.u32 	%rd3729, %r11416, 8;
	add.s64 	%rd3730, %rd33, %rd3729;
	st.global.f64 	[%rd3730], %fd43386;
	st.global.f64 	[%rd3730+8], %fd43390;
	st.global.f64 	[%rd3730+16], %fd43393;
	cvta.to.global.u64 	%rd3731, %rd8567;
	add.s64 	%rd3732, %rd3731, %rd3729;
	ld.global.f64 	%fd43399, [%rd3732+24];
	st.global.f64 	[%rd3730+24], %fd43399;
	st.global.f64 	[%rd3730+32], %fd43398;
	cvta.to.global.u64 	%rd3733, %rd8043;
	ld.global.f64 	%fd43400, [%rd3733+4152];
	add.f64 	%fd43401, %fd43398, %fd43398;
	div.rn.f64 	%fd7076, %fd43400, %fd43401;
	{
	.reg .b32 %temp; 
	mov.b64 	{%temp, %r11417}, %fd7076;
	}
	mov.b32 	%f45, %r11417;
	abs.f32 	%f46, %f45;
	setp.geu.f32 	%p4554, %f46, 0f3FE26666;
	@%p4554 bra 	$L__BB0_4995;
	mul.f64 	%fd43435, %fd7076, %fd7076;
	fma.rn.f64 	%fd43436, %fd43435, 0d3FB0066BDC1895E9, 0dBFB3823B180754AF;
	fma.rn.f64 	%fd43437, %fd43436, %fd43435, 0d3FB11E52CC2F79AE;
	fma.rn.f64 	%fd43438, %fd43437, %fd43435, 0dBF924EAF3526861B;
	fma.rn.f64 	%fd43439, %fd43438, %fd43435, 0d3F91DF02A31E6CB7;
	fma.rn.f64 	%fd43440, %fd43439, %fd43435, 0d3F847D18B0EEC6CC;
	fma.rn.f64 	%fd43441, %fd43440, %fd43435, 0d3F8D0AF961BA53B0;
	fma.rn.f64 	%fd43442, %fd43441, %fd43435, 0d3F91BF7734CF1C48;
	fma.rn.f64 	%fd43443, %fd43442, %fd43435, 0d3F96E91483144EF7;
	fma.rn.f64 	%fd43444, %fd43443, %fd43435, 0d3F9F1C6E0A4F9F81;
	fma.rn.f64 	%fd43445, %fd43444, %fd43435, 0d3FA6DB6DC27FA92B;
	fma.rn.f64 	%fd43446, %fd43445, %fd43435, 0d3FB333333320F91B;
	fma.rn.f64 	%fd43447, %fd43446, %fd43435, 0d3FC5555555555F4D;
	mul.f64 	%fd43448, %fd43435, %fd43447;
	fma.rn.f64 	%fd77647, %fd43448, %fd7076, %fd7076;
	bra.uni 	$L__BB0_4996;
$L__BB0_4995:
	abs.f64 	%fd43402, %fd7076;
	fma.rn.f64 	%fd43403, %fd43402, 0dBFE0000000000000, 0d3FE0000000000000;
	rsqrt.approx.ftz.f64 	%fd43404, %fd43403;
	{
	.reg .b32 %temp; 
	mov.b64 	{%r11418, %temp}, %fd43404;
	}
	{
	.reg .b32 %temp; 
	mov.b64 	{%temp, %r11419}, %fd43404;
	}
	add.s32 	%r11420, %r11419, -1048576;
	mov.b64 	%fd43405, {%r11418, %r11420};
	mul.f64 	%fd43406, %fd43403, %fd43404;
	neg.f64 	%fd43407, %fd43406;
	fma.rn.f64 	%fd43408, %fd43406, %fd43407, %fd43403;
	fma.rn.f64 	%fd43409, %fd43408, %fd43405, %fd43406;
	neg.f64 	%fd43410, %fd43409;
	fma.rn.f64 	%fd43411, %fd43404, %fd43410, 0d3FF0000000000000;
	fma.rn.f64 	%fd43412, %fd43411, %fd43405, %fd43405;
	fma.rn.f64 	%fd43413, %fd43409, %fd43410, %fd43403;
	fma.rn.f64 	%fd43414, %fd43413, %fd43412, %fd43409;
	{
	.reg .b32 %temp; 
	mov.b64 	{%temp, %r11421}, %fd43403;
	}
	setp.lt.s32 	%p4555, %r11421, 0;
	selp.f64 	%fd43415, 0dFFF8000000000000, %fd43414, %p4555;
	setp.ne.f64 	%p4556, %fd43403, 0d0000000000000000;
	selp.f64 	%fd43416, %fd43415, %fd43403, %p4556;
	fma.rn.f64 	%fd43417, %fd43403, 0d3FB0066BDC1895E9, 0dBFB3823B180754AF;
	fma.rn.f64 	%fd43418, %fd43417, %fd43403, 0d3FB11E52CC2F79AE;
	fma.rn.f64 	%fd43419, %fd43418, %fd43403, 0dBF924EAF3526861B;
	fma.rn.f64 	%fd43420, %fd43419, %fd43403, 0d3F91DF02A31E6CB7;
	fma.rn.f64 	%fd43421, %fd43420, %fd43403, 0d3F847D18B0EEC6CC;
	fma.rn.f64 	%fd43422, %fd43421, %fd43403, 0d3F8D0AF961BA53B0;
	fma.rn.f64 	%fd43423, %fd43422, %fd43403, 0d3F91BF7734CF1C48;
	fma.rn.f64 	%fd43424, %fd43423, %fd43403, 0d3F96E91483144EF7;
	fma.rn.f64 	%fd43425, %fd43424, %fd43403, 0d3F9F1C6E0A4F9F81;
	fma.rn.f64 	%fd43426, %fd43425, %fd43403, 0d3FA6DB6DC27FA92B;
	fma.rn.f64 	%fd43427, %fd43426, %fd43403, 0d3FB333333320F91B;
	fma.rn.f64 	%fd43428, %fd43427, %fd43403, 0d3FC5555555555F4D;
	mul.f64 	%fd43429, %fd43403, %fd43428;
	mul.f64 	%fd43430, %fd43416, 0dC000000000000000;
	fma.rn.f64 	%fd43431, %fd43430, %fd43429, 0d3C91A62633145C07;
	add.f64 	%fd43432, %fd43430, 0d3FE921FB54442D18;
	add.f64 	%fd43433, %fd43432, %fd43431;
	add.f64 	%fd43434, %fd43433, 0d3FE921FB54442D18;
	copysign.f64 	%fd77647, %fd7076, %fd43434;
$L__BB0_4996:
	ld.param.u64 	%rd8044, [_Z8FitGrainPdPiS0_S_S_S0_S0_S_S_S_S_S_S_S_S_S_S_S_S__param_0];
	mul.f64 	%fd43449, %fd77647, 0d404CA5DC1A63C1F5;
	mul.lo.s32 	%r11422, %r18861, 7;
	mul.wide.u32 	%rd3734, %r11422, 8;
	add.s64 	%rd3735, %rd33, %rd3734;
	st.global.f64 	[%rd3735+40], %fd43449;
	cvta.to.global.u64 	%rd3736, %rd8044;
	ld.global.f64 	%fd7080, [%rd3736];
	mul.f64 	%fd7081, %fd43449, 0d3FA1DF46A2529D3A;
	abs.f64 	%fd7082, %fd7081;
	setp.neu.f64 	%p4557, %fd7082, 0d7FF0000000000000;
	@%p4557 bra 	$L__BB0_4998;
	mov.f64 	%fd43455, 0d0000000000000000;
	mul.rn.f64 	%fd77649, %fd7081, %fd43455;
	mov.pred 	%p9716, -1;
	bra.uni 	$L__BB0_5001;
$L__BB0_4998:
	mul.f64 	%fd43450, %fd7081, 0d3FE45F306DC9C883;
	cvt.rni.s32.f64 	%r18862, %fd43450;
	cvt.rn.f64.s32 	%fd43451, %r18862;
	fma.rn.f64 	%fd43452, %fd43451, 0dBFF921FB54442D18, %fd7081;
	fma.rn.f64 	%fd43453, %fd43451, 0dBC91A62633145C00, %fd43452;
	fma.rn.f64 	%fd77649, %fd43451, 0dB97B839A252049C0, %fd43453;
	setp.ltu.f64 	%p4558, %fd7082, 0d41E0000000000000;
	@%p4558 bra 	$L__BB0_5000;
	{ // callseq 587, 0
	.param .b64 param0;
	st.param.f64 	[param0], %fd7081;
	.param .align 16 .b8 retval0[16];
	call.uni (retval0), 
	__internal_trig_reduction_slowpathd, 
	(
	param0
	);
	ld.param.f64 	%fd77649, [retval0];
	ld.param.b32 	%r18862, [retval0+8];
	} // callseq 587
$L__BB0_5000:
	and.b32  	%r11424, %r18862, 1;
	setp.eq.b32 	%p4559, %r11424, 1;
	not.pred 	%p9716, %p4559;
$L__BB0_5001:
	mul.f64 	%fd43456, %fd77649, %fd77649;
	fma.rn.f64 	%fd43457, %fd43456, 0d3EE48DAC2799BCB9, 0dBEF9757C5B27EBB1;
	fma.rn.f64 	%fd43458, %fd43457, %fd43456, 0d3F0980E90FD91E04;
	fma.rn.f64 	%fd43459, %fd43458, %fd43456, 0dBEFAE2B0417D7E1D;
	fma.rn.f64 	%fd43460, %fd43459, %fd43456, 0d3F119F5341BFBA57;
	fma.rn.f64 	%fd43461, %fd43460, %fd43456, 0d3F15E791A00F6919;
	fma.rn.f64 	%fd43462, %fd43461, %fd43456, 0d3F2FF2E7FADEC73A;
	fma.rn.f64 	%fd43463, %fd43462, %fd43456, 0d3F434BC1B206DA62;
	fma.rn.f64 	%fd43464, %fd43463, %fd43456, 0d3F57DB18EF2F83F9;
	fma.rn.f64 	%fd43465, %fd43464, %fd43456, 0d3F6D6D2E7AE49FBC;
	fma.rn.f64 	%fd43466, %fd43465, %fd43456, 0d3F8226E3A816A776;
	fma.rn.f64 	%fd43467, %fd43466, %fd43456, 0d3F9664F485D25660;
	fma.rn.f64 	%fd43468, %fd43467, %fd43456, 0d3FABA1BA1BABF31D;
	fma.rn.f64 	%fd43469, %fd43468, %fd43456, 0d3FC11111111105D2;
	fma.rn.f64 	%fd43470, %fd43469, %fd43456, 0d3FD555555555555E;
	mul.f64 	%fd7088, %fd43456, %fd43470;
	fma.rn.f64 	%fd77650, %fd7088, %fd77649, %fd77649;
	@%p9716 bra 	$L__BB0_5003;
	fma.rn.f64 	%fd43471, %fd7088, %fd77649, %fd77649;
	sub.f64 	%fd43472, %fd43471, %fd77649;
	neg.f64 	%fd43473, %fd43472;
	fma.rn.f64 	%fd43474, %fd7088, %fd77649, %fd43473;
	rcp.approx.ftz.f64 	%fd43475, %fd43471;
	neg.f64 	%fd43476, %fd43471;
	fma.rn.f64 	%fd43477, %fd43476, %fd43475, 0d3FF0000000000000;
	fma.rn.f64 	%fd43478, %fd43477, %fd43477, %fd43477;
	fma.rn.f64 	%fd43479, %fd43478, %fd43475, %fd43475;
	neg.f64 	%fd43480, %fd43479;
	fma.rn.f64 	%fd43481, %fd43471, %fd43480, 0d3FF0000000000000;
	fma.rn.f64 	%fd43482, %fd43480, %fd43474, %fd43481;
	fma.rn.f64 	%fd77650, %fd43482, %fd43480, %fd43480;
$L__BB0_5003:
	ld.param.u64 	%rd8184, [_Z8FitGrainPdPiS0_S_S_S0_S0_S_S_S_S_S_S_S_S_S_S_S_S__param_2];
	mul.f64 	%fd43483, %fd7080, %fd77650;
	mul.lo.s32 	%r11425, %r18861, 7;
	mul.wide.u32 	%rd3737, %r11425, 8;
	add.s64 	%rd3738, %rd33, %rd3737;
	st.global.f64 	[%rd3738+48], %fd43483;
	add.s32 	%r18861, %r18861, 1;
	cvta.to.global.u64 	%rd3739, %rd8184;
	ld.global.u32 	%r2980, [%rd3739+4];
	setp.lt.s32 	%p4561, %r18861, %r2980;
	@%p4561 bra 	$L__BB0_4993;
	ld.global.f64 	%fd77613, [%rd32+792];
	ld.global.f64 	%fd77615, [%rd32+800];
	ld.global.f64 	%fd77617, [%rd32+808];
	setp.gt.s32 	%p9717, %r2980, 0;
$L__BB0_5005:
	mul.f64 	%fd7098, %fd77613, 0d3F91DF46A2529D3A;
	abs.f64 	%fd7099, %fd7098;
	setp.neu.f64 	%p4562, %fd7099, 0d7FF0000000000000;
	@%p4562 bra 	$L__BB0_5007;
	mov.f64 	%fd43489, 0d0000000000000000;
	mul.rn.f64 	%fd77655, %fd7098, %fd43489;
	mov.b32 	%r18864, 1;
	bra.uni 	$L__BB0_5010;
$L__BB0_5007:
	mul.f64 	%fd43484, %fd7098, 0d3FE45F306DC9C883;
	cvt.rni.s32.f64 	%r18863, %fd43484;
	cvt.rn.f64.s32 	%fd43485, %r18863;
	fma.rn.f64 	%fd43486, %fd43485, 0dBFF921FB54442D18, %fd7098;
	fma.rn.f64 	%fd43487, %fd43485, 0dBC91A62633145C00, %fd43486;
	fma.rn.f64 	%fd77655, %fd43485, 0dB97B839A252049C0, %fd43487;
	setp.ltu.f64 	%p4563, %fd7099, 0d41E0000000000000;
	@%p4563 bra 	$L__BB0_5009;
	{ // callseq 588, 0
	.param .b64 param0;
	st.param.f64 	[param0], %fd7098;
	.param .align 16 .b8 retval0[16];
	call.uni (retval0), 
	__internal_trig_reduction_slowpathd, 
	(
	param0
	);
	ld.param.f64 	%fd77655, [retval0];
	ld.param.b32 	%r18863, [retval0+8];
	} // callseq 588
$L__BB0_5009:
	add.s32 	%r18864, %r18863, 1;
$L__BB0_5010:
	shl.b32 	%r11428, %r18864, 6;
	cvt.u64.u32 	%rd3740, %r11428;
	and.b64  	%rd3741, %rd3740, 64;
	mov.u64 	%rd3742, __cudart_sin_cos_coeffs;
	add.s64 	%rd3743, %rd3742, %rd3741;
	mul.rn.f64 	%fd43490, %fd77655, %fd77655;
	and.b32  	%r11429, %r18864, 1;
	setp.eq.b32 	%p4564, %r11429, 1;
	selp.f64 	%fd43491, 0dBDA8FF8320FD8164, 0d3DE5DB65F9785EBA, %p4564;
	ld.global.nc.v2.f64 	{%fd43492, %fd43493}, [%rd3743];
	fma.rn.f64 	%fd43494, %fd43491, %fd43490, %fd43492;
	fma.rn.f64 	%fd43495, %fd43494, %fd43490, %fd43493;
	ld.global.nc.v2.f64 	{%fd43496, %fd43497}, [%rd3743+16];
	fma.rn.f64 	%fd43498, %fd43495, %fd43490, %fd43496;
	fma.rn.f64 	%fd43499, %fd43498, %fd43490, %fd43497;
	ld.global.nc.v2.f64 	{%fd43500, %fd43501}, [%rd3743+32];
	fma.rn.f64 	%fd43502, %fd43499, %fd43490, %fd43500;
	fma.rn.f64 	%fd43503, %fd43502, %fd43490, %fd43501;
	fma.rn.f64 	%fd43504, %fd43503, %fd77655, %fd77655;
	fma.rn.f64 	%fd43505, %fd43503, %fd43490, 0d3FF0000000000000;
	selp.f64 	%fd43506, %fd43505, %fd43504, %p4564;
	and.b32  	%r11430, %r18864, 2;
	setp.eq.s32 	%p4565, %r11430, 0;
	mov.f64 	%fd43507, 0d0000000000000000;
	sub.f64 	%fd43508, %fd43507, %fd43506;
	selp.f64 	%fd7105, %fd43506, %fd43508, %p4565;
	mul.f64 	%fd7106, %fd77615, 0d3F91DF46A2529D3A;
	abs.f64 	%fd7107, %fd7106;
	setp.neu.f64 	%p4566, %fd7107, 0d7FF0000000000000;
	@%p4566 bra 	$L__BB0_5012;
	mov.f64 	%fd43514, 0d0000000000000000;
	mul.rn.f64 	%fd77657, %fd7106, %fd43514;
	mov.b32 	%r18866, 1;
	bra.uni 	$L__BB0_5015;
$L__BB0_5012:
	mul.f64 	%fd43509, %fd7106, 0d3FE45F306DC9C883;
	cvt.rni.s32.f64 	%r18865, %fd43509;
	cvt.rn.f64.s32 	%fd43510, %r18865;
	fma.rn.f64 	%fd43511, %fd43510, 0dBFF921FB54442D18, %fd7106;
	fma.rn.f64 	%fd43512, %fd43510, 0dBC91A62633145C00, %fd43511;
	fma.rn.f64 	%fd77657, %fd43510, 0dB97B839A252049C0, %fd43512;
	setp.ltu.f64 	%p4567, %fd7107, 0d41E0000000000000;
	@%p4567 bra 	$L__BB0_5014;
	{ // callseq 589, 0
	.param .b64 param0;
	st.param.f64 	[param0], %fd7106;
	.param .align 16 .b8 retval0[16];
	call.uni (retval0), 
	__internal_trig_reduction_slowpathd, 
	(
	param0
	);
	ld.param.f64 	%fd77657, [retval0];
	ld.param.b32 	%r18865, [retval0+8];
	} // callseq 589
$L__BB0_5014:
	add.s32 	%r18866, %r18865, 1;
$L__BB0_5015:
	shl.b32 	%r11433, %r18866, 6;
	cvt.u64.u32 	%rd3744, %r11433;
	and.b64  	%rd3745, %rd3744, 64;
	mov.u64 	%rd3746, __cudart_sin_cos_coeffs;
	add.s64 	%rd3747, %rd3746, %rd3745;
	mul.rn.f64 	%fd43515, %fd77657, %fd77657;
	and.b32  	%r11434, %r18866, 1;
	setp.eq.b32 	%p4568, %r11434, 1;
	selp.f64 	%fd43516, 0dBDA8FF8320FD8164, 0d3DE5DB65F9785EBA, %p4568;
	ld.global.nc.v2.f64 	{%fd43517, %fd43518}, [%rd3747];
	fma.rn.f64 	%fd43519, %fd43516, %fd43515, %fd43517;
	fma.rn.f64 	%fd43520, %fd43519, %fd43515, %fd43518;
	ld.global.nc.v2.f64 	{%fd43521, %fd43522}, [%rd3747+16];
	fma.rn.f64 	%fd43523, %fd43520, %fd43515, %fd43521;
	fma.rn.f64 	%fd43524, %fd43523, %fd43515, %fd43522;
	ld.global.nc.v2.f64 	{%fd43525, %fd43526}, [%rd3747+32];
	fma.rn.f64 	%fd43527, %fd43524, %fd43515, %fd43525;
	fma.rn.f64 	%fd43528, %fd43527, %fd43515, %fd43526;
	fma.rn.f64 	%fd43529, %fd43528, %fd77657, %fd77657;
	fma.rn.f64 	%fd43530, %fd43528, %fd43515, 0d3FF0000000000000;
	selp.f64 	%fd43531, %fd43530, %fd43529, %p4568;
	and.b32  	%r11435, %r18866, 2;
	setp.eq.s32 	%p4569, %r11435, 0;
	mov.f64 	%fd43532, 0d0000000000000000;
	sub.f64 	%fd43533, %fd43532, %fd43531;
	selp.f64 	%fd7113, %fd43531, %fd43533, %p4569;
	mul.f64 	%fd7114, %fd77617, 0d3F91DF46A2529D3A;
	abs.f64 	%fd7115, %fd7114;
	setp.neu.f64 	%p4570, %fd7115, 0d7FF0000000000000;
	@%p4570 bra 	$L__BB0_5017;
	mov.f64 	%fd43539, 0d0000000000000000;
	mul.rn.f64 	%fd77659, %fd7114, %fd43539;
	mov.b32 	%r18868, 1;
	bra.uni 	$L__BB0_5020;
$L__BB0_5017:
	mul.f64 	%fd43534, %fd7114, 0d3FE45F306DC9C883;
	cvt.rni.s32.f64 	%r18867, %fd43534;
	cvt.rn.f64.s32 	%fd43535, %r18867;
	fma.rn.f64 	%fd43536, %fd43535, 0dBFF921FB54442D18, %fd7114;
	fma.rn.f64 	%fd43537, %fd43535, 0dBC91A62633145C00, %fd43536;
	fma.rn.f64 	%fd77659, %fd43535, 0dB97B839A252049C0, %fd43537;
	setp.ltu.f64 	%p4571, %fd7115, 0d41E0000000000000;
	@%p4571 bra 	$L__BB0_5019;
	{ // callseq 590, 0
	.param .b64 param0;
	st.param.f64 	[param0], %fd7114;
	.param .align 16 .b8 retval0[16];
	call.uni (retval0), 
	__internal_trig_reduction_slowpathd, 
	(
	param0
	);
	ld.param.f64 	%fd77659, [retval0];
	ld.param.b32 	%r18867, [retval0+8];
	} // callseq 590
$L__BB0_5019:
	add.s32 	%r18868, %r18867, 1;
$L__BB0_5020:
	shl.b32 	%r11438, %r18868, 6;
	cvt.u64.u32 	%rd3748, %r11438;
	and.b64  	%rd3749, %rd3748, 64;
	mov.u64 	%rd3750, __cudart_sin_cos_coeffs;
	add.s64 	%rd3751, %rd3750, %rd3749;
	mul.rn.f64 	%fd43540, %fd77659, %fd77659;
	and.b32  	%r11439, %r18868, 1;
	setp.eq.b32 	%p4573, %r11439, 1;
	selp.f64 	%fd43541, 0dBDA8FF8320FD8164, 0d3DE5DB65F9785EBA, %p4573;
	ld.global.nc.v2.f64 	{%fd43542, %fd43543}, [%rd3751];
	fma.rn.f64 	%fd43544, %fd43541, %fd43540, %fd43542;
	fma.rn.f64 	%fd43545, %fd43544, %fd43540, %fd43543;
	ld.global.nc.v2.f64 	{%fd43546, %fd43547}, [%rd3751+16];
	fma.rn.f64 	%fd43548, %fd43545, %fd43540, %fd43546;
	fma.rn.f64 	%fd43549, %fd43548, %fd43540, %fd43547;
	ld.global.nc.v2.f64 	{%fd43550, %fd43551}, [%rd3751+32];
	fma.rn.f64 	%fd43552, %fd43549, %fd43540, %fd43550;
	fma.rn.f64 	%fd43553, %fd43552, %fd43540, %fd43551;
	fma.rn.f64 	%fd43554, %fd43553, %fd77659, %fd77659;
	fma.rn.f64 	%fd43555, %fd43553, %fd43540, 0d3FF0000000000000;
	selp.f64 	%fd43556, %fd43555, %fd43554, %p4573;
	and.b32  	%r11440, %r18868, 2;
	setp.eq.s32 	%p4574, %r11440, 0;
	mov.f64 	%fd43557, 0d0000000000000000;
	sub.f64 	%fd43558, %fd43557, %fd43556;
	selp.f64 	%fd7121, %fd43556, %fd43558, %p4574;
	@%p4562 bra 	$L__BB0_5022;
	mov.f64 	%fd43564, 0d0000000000000000;
	mul.rn.f64 	%fd77660, %fd7098, %fd43564;
	mov.b32 	%r18869, 0;
	bra.uni 	$L__BB0_5024;
$L__BB0_5022:
	mul.f64 	%fd43559, %fd7098, 0d3FE45F306DC9C883;
	cvt.rni.s32.f64 	%r18869, %fd43559;
	cvt.rn.f64.s32 	%fd43560, %r18869;
	fma.rn.f64 	%fd43561, %fd43560, 0dBFF921FB54442D18, %fd7098;
	fma.rn.f64 	%fd43562, %fd43560, 0dBC91A62633145C00, %fd43561;
	fma.rn.f64 	%fd77660, %fd43560, 0dB97B839A252049C0, %fd43562;
	setp.ltu.f64 	%p4575, %fd7099, 0d41E0000000000000;
	@%p4575 bra 	$L__BB0_5024;
	{ // callseq 591, 0
	.param .b64 param0;
	st.param.f64 	[param0], %fd7098;
	.param .align 16 .b8 retval0[16];
	call.uni (retval0), 
	__internal_trig_reduction_slowpathd, 
	(
	param0
	);
	ld.param.f64 	%fd77660, [retval0];
	ld.param.b32 	%r18869, [retval0+8];
	} // callseq 591
$L__BB0_5024:
	shl.b32 	%r11443, %r18869, 6;
	cvt.u64.u32 	%rd3752, %r11443;
	and.b64  	%rd3753, %rd3752, 64;
	mov.u64 	%rd3754, __cudart_sin_cos_coeffs;
	add.s64 	%rd3755, %rd3754, %rd3753;
	mul.rn.f64 	%fd43565, %fd77660, %fd77660;
	and.b32  	%r11444, %r18869, 1;
	setp.eq.b32 	%p4577, %r11444, 1;
	selp.f64 	%fd43566, 0dBDA8FF8320FD8164, 0d3DE5DB65F9785EBA, %p4577;
	ld.global.nc.v2.f64 	{%fd43567, %fd43568}, [%rd3755];
	fma.rn.f64 	%fd43569, %fd43566, %fd43565, %fd43567;
	fma.rn.f64 	%fd43570, %fd43569, %fd43565, %fd43568;
	ld.global.nc.v2.f64 	{%fd43571, %fd43572}, [%rd3755+16];
	fma.rn.f64 	%fd43573, %fd43570, %fd43565, %fd43571;
	fma.rn.f64 	%fd43574, %fd43573, %fd43565, %fd43572;
	ld.global.nc.v2.f64 	{%fd43575, %fd43576}, [%rd3755+32];
	fma.rn.f64 	%fd43577, %fd43574, %fd43565, %fd43575;
	fma.rn.f64 	%fd43578, %fd43577, %fd43565, %fd43576;
	fma.rn.f64 	%fd43579, %fd43578, %fd77660, %fd77660;
	fma.rn.f64 	%fd43580, %fd43578, %fd43565, 0d3FF0000000000000;
	selp.f64 	%fd43581, %fd43580, %fd43579, %p4577;
	and.b32  	%r11445, %r18869, 2;
	setp.eq.s32 	%p4578, %r11445, 0;
	mov.f64 	%fd43582, 0d0000000000000000;
	sub.f64 	%fd43583, %fd43582, %fd43581;
	selp.f64 	%fd7126, %fd43581, %fd43583, %p4578;
	@%p4566 bra 	$L__BB0_5026;
	mov.f64 	%fd43589, 0d0000000000000000;
	mul.rn.f64 	%fd77661, %fd7106, %fd43589;
	mov.b32 	%r18870, 0;
	bra.uni 	$L__BB0_5028;
$L__BB0_5026:
	mul.f64 	%fd43584, %fd7106, 0d3FE45F306DC9C883;
	cvt.rni.s32.f64 	%r18870, %fd43584;
	cvt.rn.f64.s32 	%fd43585, %r18870;
	fma.rn.f64 	%fd43586, %fd43585, 0dBFF921FB54442D18, %fd7106;
	fma.rn.f64 	%fd43587, %fd43585, 0dBC91A62633145C00, %fd43586;
	fma.rn.f64 	%fd77661, %fd43585, 0dB97B839A252049C0, %fd43587;
	setp.ltu.f64 	%p4579, %fd7107, 0d41E0000000000000;
	@%p4579 bra 	$L__BB0_5028;
	{ // callseq 592, 0
	.param .b64 param0;
	st.param.f64 	[param0], %fd7106;
	.param .align 16 .b8 retval0[16];
	call.uni (retval0), 
	__internal_trig_reduction_slowpathd, 
	(
	param0
	);
	ld.param.f64 	%fd77661, [retval0];
	ld.param.b32 	%r18870, [retval0+8];
	} // callseq 592
$L__BB0_5028:
	shl.b32 	%r11448, %r18870, 6;
	cvt.u64.u32 	%rd3756, %r11448;
	and.b64  	%rd3757, %rd3756, 64;
	mov.u64 	%rd3758, __cudart_sin_cos_coeffs;
	add.s64 	%rd3759, %rd3758, %rd3757;
	mul.rn.f64 	%fd43590, %fd77661, %fd77661;
	and.b32  	%r11449, %r18870, 1;
	setp.eq.b32 	%p4581, %r11449, 1;
	selp.f64 	%fd43591, 0dBDA8FF8320FD8164, 0d3DE5DB65F9785EBA, %p4581;
	ld.global.nc.v2.f64 	{%fd43592, %fd43593}, [%rd3759];
	fma.rn.f64 	%fd43594, %fd43591, %fd43590, %fd43592;
	fma.rn.f64 	%fd43595, %fd43594, %fd43590, %fd43593;
	ld.global.nc.v2.f64 	{%fd43596, %fd43597}, [%rd3759+16];
	fma.rn.f64 	%fd43598, %fd43595, %fd43590, %fd43596;
	fma.rn.f64 	%fd43599, %fd43598, %fd43590, %fd43597;
	ld.global.nc.v2.f64 	{%fd43600, %fd43601}, [%rd3759+32];
	fma.rn.f64 	%fd43602, %fd43599, %fd43590, %fd43600;
	fma.rn.f64 	%fd43603, %fd43602, %fd43590, %fd43601;
	fma.rn.f64 	%fd43604, %fd43603, %fd77661, %fd77661;
	fma.rn.f64 	%fd43605, %fd43603, %fd43590, 0d3FF0000000000000;
	selp.f64 	%fd43606, %fd43605, %fd43604, %p4581;
	and.b32  	%r11450, %r18870, 2;
	setp.eq.s32 	%p4582, %r11450, 0;
	mov.f64 	%fd43607, 0d0000000000000000;
	sub.f64 	%fd43608, %fd43607, %fd43606;
	selp.f64 	%fd7131, %fd43606, %fd43608, %p4582;
	@%p4570 bra 	$L__BB0_5030;
	mov.f64 	%fd43614, 0d0000000000000000;
	mul.rn.f64 	%fd77662, %fd7114, %fd43614;
	mov.b32 	%r18871, 0;
	bra.uni 	$L__BB0_5032;
$L__BB0_5030:
	mul.f64 	%fd43609, %fd7114, 0d3FE45F306DC9C883;
	cvt.rni.s32.f64 	%r18871, %fd43609;
	cvt.rn.f64.s32 	%fd43610, %r18871;
	fma.rn.f64 	%fd43611, %fd43610, 0dBFF921FB54442D18, %fd7114;
	fma.rn.f64 	%fd43612, %fd43610, 0dBC91A62633145C00, %fd43611;
	fma.rn.f64 	%fd77662, %fd43610, 0dB97B839A252049C0, %fd43612;
	setp.ltu.f64 	%p4583, %fd7115, 0d41E0000000000000;
	@%p4583 bra 	$L__BB0_5032;
	{ // callseq 593, 0
	.param .b64 param0;
	st.param.f64 	[param0], %fd7114;
	.param .align 16 .b8 retval0[16];
	call.uni (retval0), 
	__internal_trig_reduction_slowpathd, 
	(
	param0
	);
	ld.param.f64 	%fd77662, [retval0];
	ld.param.b32 	%r18871, [retval0+8];
	} // callseq 593
$L__BB0_5032:
	ld.param.u64 	%rd8130, [_Z8FitGrainPdPiS0_S_S_S0_S0_S_S_S_S_S_S_S_S_S_S_S_S__param_1];
	ld.param.u64 	%rd8045, [_Z8FitGrainPdPiS0_S_S_S0_S0_S_S_S_S_S_S_S_S_S_S_S_S__param_0];
	shl.b32 	%r11454, %r18871, 6;
	cvt.u64.u32 	%rd3760, %r11454;
	and.b64  	%rd3761, %rd3760, 64;
	mov.u64 	%rd3762, __cudart_sin_cos_coeffs;
	add.s64 	%rd3763, %rd3762, %rd3761;
	mul.rn.f64 	%fd43615, %fd77662, %fd77662;
	and.b32  	%r11455, %r18871, 1;
	setp.eq.b32 	%p4584, %r11455, 1;
	selp.f64 	%fd43616, 0dBDA8FF8320FD8164, 0d3DE5DB65F9785EBA, %p4584;
	ld.global.nc.v2.f64 	{%fd43617, %fd43618}, [%rd3763];
	fma.rn.f64 	%fd43619, %fd43616, %fd43615, %fd43617;
	fma.rn.f64 	%fd43620, %fd43619, %fd43615, %fd43618;
	ld.global.nc.v2.f64 	{%fd43621, %fd43622}, [%rd3763+16];
	fma.rn.f64 	%fd43623, %fd43620, %fd43615, %fd43621;
	fma.rn.f64 	%fd43624, %fd43623, %fd43615, %fd43622;
	ld.global.nc.v2.f64 	{%fd43625, %fd43626}, [%rd3763+32];
	fma.rn.f64 	%fd43627, %fd43624, %fd43615, %fd43625;
	fma.rn.f64 	%fd43628, %fd43627, %fd43615, %fd43626;
	fma.rn.f64 	%fd43629, %fd43628, %fd77662, %fd77662;
	fma.rn.f64 	%fd43630, %fd43628, %fd43615, 0d3FF0000000000000;
	selp.f64 	%fd43631, %fd43630, %fd43629, %p4584;
	and.b32  	%r11456, %r18871, 2;
	setp.eq.s32 	%p4585, %r11456, 0;
	mov.f64 	%fd43632, 0d0000000000000000;
	sub.f64 	%fd43633, %fd43632, %fd43631;
	selp.f64 	%fd7136, %fd43631, %fd43633, %p4585;
	mul.f64 	%fd43634, %fd7105, %fd7121;
	mul.f64 	%fd43635, %fd7113, %fd7136;
	mul.f64 	%fd43636, %fd7126, %fd43635;
	sub.f64 	%fd7137, %fd43634, %fd43636;
	mul.f64 	%fd43637, %fd7105, %fd43635;
	fma.rn.f64 	%fd7138, %fd7121, %fd7126, %fd43637;
	mul.f64 	%fd7139, %fd7121, %fd7131;
	cvta.to.global.u64 	%rd3764, %rd8130;
	ld.global.u32 	%r3005, [%rd3764+4];
	cvta.to.global.u64 	%rd3765, %rd8045;
	ld.global.f64 	%fd7140, [%rd3765+4088];
	mov.b32 	%r18911, 0;
	not.pred 	%p4586, %p9717;
	@%p4586 bra 	$L__BB0_5180;
	mul.f64 	%fd7141, %fd7131, %fd7136;
	neg.f64 	%fd43638, %fd7131;
	mul.f64 	%fd7142, %fd7105, %fd43638;
	mul.f64 	%fd43639, %fd7126, %fd7136;
	mul.f64 	%fd43640, %fd7113, %fd7121;
	mul.f64 	%fd43641, %fd7105, %fd43640;
	sub.f64 	%fd7143, %fd43641, %fd43639;
	mul.f64 	%fd7144, %fd7126, %fd7131;
	mul.f64 	%fd43642, %fd7105, %fd7136;
	neg.f64 	%fd43643, %fd7121;
	mul.f64 	%fd43644, %fd7113, %fd43643;
	mul.f64 	%fd43645, %fd43644, %fd7126;
	sub.f64 	%fd7145, %fd43645, %fd43642;
	mov.b32 	%r18872, 0;
	mov.u32 	%r18911, %r18872;
$L__BB0_5034:
	mul.lo.s32 	%r11459, %r18872, 7;
	mul.wide.u32 	%rd3766, %r11459, 8;
	add.s64 	%rd3767, %rd33, %rd3766;
	ld.global.f64 	%fd43646, [%rd3767+16];
	ld.global.f64 	%fd43647, [%rd3767+8];
	ld.global.f64 	%fd43648, [%rd3767];
	mul.f64 	%fd43649, %fd43647, %fd7145;
	fma.rn.f64 	%fd43650, %fd43648, %fd7137, %fd43649;
	fma.rn.f64 	%fd7148, %fd43646, %fd7144, %fd43650;
	mul.f64 	%fd43651, %fd43647, %fd7143;
	fma.rn.f64 	%fd43652, %fd43648, %fd7138, %fd43651;
	fma.rn.f64 	%fd7149, %fd43646, %fd7142, %fd43652;
	mul.f64 	%fd43653, %fd43647, %fd7139;
	fma.rn.f64 	%fd43654, %fd43648, %fd7141, %fd43653;
	fma.rn.f64 	%fd7150, %fd43646, %fd7113, %fd43654;
	ld.global.f64 	%fd43655, [%rd3767+40];
	mul.f64 	%fd43656, %fd7149, %fd7149;
	fma.rn.f64 	%fd43657, %fd7148, %fd7148, %fd43656;
	fma.rn.f64 	%fd43658, %fd7150, %fd7150, %fd43657;
	sqrt.rn.f64 	%fd7151, %fd43658;
	mul.f64 	%fd7152, %fd43655, 0d3F91DF46A2529D3A;
	abs.f64 	%fd7153, %fd7152;
	setp.neu.f64 	%p4587, %fd7153, 0d7FF0000000000000;
	@%p4587 bra 	$L__BB0_5036;
	mov.f64 	%fd43664, 0d0000000000000000;
	mul.rn.f64 	%fd77665, %fd7152, %fd43664;
	mov.b32 	%r18875, 0;
	bra.uni 	$L__BB0_5038;
$L__BB0_5036:
	mul.f64 	%fd43659, %fd7152, 0d3FE45F306DC9C883;
	cvt.rni.s32.f64 	%r18875, %fd43659;
	cvt.rn.f64.s32 	%fd43660, %r18875;
	fma.rn.f64 	%fd43661, %fd43660, 0dBFF921FB54442D18, %fd7152;
	fma.rn.f64 	%fd43662, %fd43660, 0dBC91A62633145C00, %fd43661;
	fma.rn.f64 	%fd77665, %fd43660, 0dB97B839A252049C0, %fd43662;
	setp.ltu.f64 	%p4588, %fd7153, 0d41E0000000000000;
	@%p4588 bra 	$L__BB0_5038;
	{ // callseq 594, 0
	.param .b64 param0;
	st.param.f64 	[param0], %fd7152;
	.param .align 16 .b8 retval0[16];
	call.uni (retval0), 
	__internal_trig_reduction_slowpathd, 
	(
	param0
	);
	ld.param.f64 	%fd77665, [retval0];
	ld.param.b32 	%r18875, [retval0+8];
	} // callseq 594
$L__BB0_5038:
	shl.b32 	%r11462, %r18875, 6;
	cvt.u64.u32 	%rd3768, %r11462;
	and.b64  	%rd3769, %rd3768, 64;
	mov.u64 	%rd3770, __cudart_sin_cos_coeffs;
	add.s64 	%rd3771, %rd3770, %rd3769;
	mul.rn.f64 	%fd43665, %fd77665, %fd77665;
	and.b32  	%r11463, %r18875, 1;
	setp.eq.b32 	%p4589, %r11463, 1;
	selp.f64 	%fd43666, 0dBDA8FF8320FD8164, 0d3DE5DB65F9785EBA, %p4589;
	ld.global.nc.v2.f64 	{%fd43667, %fd43668}, [%rd3771];
	fma.rn.f64 	%fd43669, %fd43666, %fd43665, %fd43667;
	fma.rn.f64 	%fd43670, %fd43669, %fd43665, %fd43668;
	ld.global.nc.v2.f64 	{%fd43671, %fd43672}, [%rd3771+16];
	fma.rn.f64 	%fd43673, %fd43670, %fd43665, %fd43671;
	fma.rn.f64 	%fd43674, %fd43673, %fd43665, %fd43672;
	ld.global.nc.v2.f64 	{%fd43675, %fd43676}, [%rd3771+32];
	fma.rn.f64 	%fd43677, %fd43674, %fd43665, %fd43675;
	fma.rn.f64 	%fd43678, %fd43677, %fd43665, %fd43676;
	fma.rn.f64 	%fd43679, %fd43678, %fd77665, %fd77665;
	fma.rn.f64 	%fd43680, %fd43678, %fd43665, 0d3FF0000000000000;
	selp.f64 	%fd43681, %fd43680, %fd43679, %p4589;
	and.b32  	%r11464, %r18875, 2;
	setp.eq.s32 	%p4590, %r11464, 0;
	mov.f64 	%fd43682, 0d0000000000000000;
	sub.f64 	%fd43683, %fd43682, %fd43681;
	selp.f64 	%fd43684, %fd43681, %fd43683, %p4590;
	mul.f64 	%fd7158, %fd7151, %fd43684;
	abs.f64 	%fd43685, %fd7149;
	setp.geu.f64 	%p4591, %fd43685, 0d3F1A36E2EB1C432D;
	@%p4591 bra 	$L__BB0_5047;
	setp.eq.f64 	%p4639, %fd7148, 0d0000000000000000;
	mov.b32 	%r18889, 0;
	@%p4639 bra 	$L__BB0_5102;
	neg.f64 	%fd44047, %fd7158;
	div.rn.f64 	%fd7159, %fd44047, %fd7148;
	abs.f64 	%fd7160, %fd7159;
	setp.gtu.f64 	%p4640, %fd7160, 0d3FF0000000000000;
	@%p4640 bra 	$L__BB0_5102;
	{
	.reg .b32 %temp; 
	mov.b64 	{%temp, %r3012}, %fd7159;
	}
	{
	.reg .b32 %temp; 
	mov.b64 	{%temp, %r11531}, %fd7160;
	}
	setp.gt.s32 	%p4641, %r11531, 1071801957;
	@%p4641 bra 	$L__BB0_5045;
	mul.f64 	%fd44088, %fd7159, %fd7159;
	fma.rn.f64 	%fd44089, %fd44088, 0d3FB0066BDC1895E9, 0dBFB3823B180754AF;
	fma.rn.f64 	%fd44090, %fd44089, %fd44088, 0d3FB11E52CC2F79AE;
	fma.rn.f64 	%fd44091, %fd44090, %fd44088, 0dBF924EAF3526861B;
	fma.rn.f64 	%fd44092, %fd44091, %fd44088, 0d3F91DF02A31E6CB7;
	fma.rn.f64 	%fd44093, %fd44092, %fd44088, 0d3F847D18B0EEC6CC;
	fma.rn.f64 	%fd44094, %fd44093, %fd44088, 0d3F8D0AF961BA53B0;
	fma.rn.f64 	%fd44095, %fd44094, %fd44088, 0d3F91BF7734CF1C48;
	fma.rn.f64 	%fd44096, %fd44095, %fd44088, 0d3F96E91483144EF7;
	fma.rn.f64 	%fd44097, %fd44096, %fd44088, 0d3F9F1C6E0A4F9F81;
	fma.rn.f64 	%fd44098, %fd44097, %fd44088, 0d3FA6DB6DC27FA92B;
	fma.rn.f64 	%fd44099, %fd44098, %fd44088, 0d3FB333333320F91B;
	fma.rn.f64 	%fd44100, %fd44099, %fd44088, 0d3FC5555555555F4D;
	mul.f64 	%fd44101, %fd44088, %fd44100;
	fma.rn.f64 	%fd7161, %fd44101, %fd7160, %fd7160;
	setp.gt.s32 	%p4645, %r3012, -1;
	@%p4645 bra 	$L__BB0_5044;
	mov.f64 	%fd44106, 0d3C91A62633145C07;
	add.rn.f64 	%fd44107, %fd7161, %fd44106;
	mov.f64 	%fd44108, 0d3FF921FB54442D18;
	add.rn.f64 	%fd77666, %fd44108, %fd44107;
	bra.uni 	$L__BB0_5046;
$L__BB0_5044:
	mov.f64 	%fd44102, 0dBC91A62633145C07;
	add.rn.f64 	%fd44103, %fd7161, %fd44102;
	neg.f64 	%fd44104, %fd44103;
	mov.f64 	%fd44105, 0d3FF921FB54442D18;
	add.rn.f64 	%fd77666, %fd44105, %fd44104;
	bra.uni 	$L__BB0_5046;
$L__BB0_5045:
	mov.f64 	%fd44048, 0d3FF0000000000000;
	sub.f64 	%fd44049, %fd44048, %fd7160;
	{
	.reg .b32 %temp; 
	mov.b64 	{%r11532, %temp}, %fd44049;
	}
	{
	.reg .b32 %temp; 
	mov.b64 	{%temp, %r11533}, %fd44049;
	}
	add.s32 	%r11534, %r11533, -1048576;
	mov.b64 	%fd44050, {%r11532, %r11534};
	rsqrt.approx.ftz.f64 	%fd44051, %fd44050;
	{
	.reg .b32 %temp; 
	mov.b64 	{%r11535, %temp}, %fd44051;
	}
	{
	.reg .b32 %temp; 
	mov.b64 	{%temp, %r11536}, %fd44051;
	}
	add.s32 	%r11537, %r11536, -1048576;
	mov.b64 	%fd44052, {%r11535, %r11537};
	mul.f64 	%fd44053, %fd44050, %fd44051;
	neg.f64 	%fd44054, %fd44053;
	fma.rn.f64 	%fd44055, %fd44053, %fd44054, %fd44050;
	fma.rn.f64 	%fd44056, %fd44055, %fd44052, %fd44053;
	neg.f64 	%fd44057, %fd44056;
	fma.rn.f64 	%fd44058, %fd44051, %fd44057, 0d3FF0000000000000;
	fma.rn.f64 	%fd44059, %fd44058, %fd44052, %fd44052;
	fma.rn.f64 	%fd44060, %fd44056, %fd44057, %fd44050;
	fma.rn.f64 	%fd44061, %fd44060, %fd44059, %fd44056;
	{
	.reg .b32 %temp; 
	mov.b64 	{%r11538, %temp}, %fd44061;
	}
	{
	.reg .b32 %temp; 
	mov.b64 	{%temp, %r11539}, %fd44061;
	}
	add.s32 	%r11540, %r11539, 1048576;
	mov.b64 	%fd44062, {%r11538, %r11540};
	fma.rn.f64 	%fd44063, %fd44049, 0d3EC715B371155F70, 0dBEBAC2FE66FAAC4B;
	fma.rn.f64 	%fd44064, %fd44063, %fd44049, 0d3ED9A9B88EFCD9B8;
	fma.rn.f64 	%fd44065, %fd44064, %fd44049, 0d3EDD0F40A8A0C4C3;
	fma.rn.f64 	%fd44066, %fd44065, %fd44049, 0d3EF46D4CFA9E0E1F;
	fma.rn.f64 	%fd44067, %fd44066, %fd44049, 0d3F079C168D1E2422;
	fma.rn.f64 	%fd44068, %fd44067, %fd44049, 0d3F1C9A88C3BCA540;
	fma.rn.f64 	%fd44069, %fd44068, %fd44049, 0d3F31C4E64BD476DF;
	fma.rn.f64 	%fd44070, %fd44069, %fd44049, 0d3F46E8BA60009C8F;
	fma.rn.f64 	%fd44071, %fd44070, %fd44049, 0d3F5F1C71C62B05A2;
	fma.rn.f64 	%fd44072, %fd44071, %fd44049, 0d3F76DB6DB6DC9F2C;
	fma.rn.f64 	%fd44073, %fd44072, %fd44049, 0d3F9333333333329C;
	fma.rn.f64 	%fd44074, %fd44073, %fd44049, 0d3FB5555555555555;
	setp.lt.s32 	%p4642, %r11533, 1;
	mov.f64 	%fd44075, 0d0000000000000000;
	mul.rn.f64 	%fd44076, %fd7160, %fd44075;
	mul.f64 	%fd44077, %fd44049, %fd44074;
	fma.rn.f64 	%fd44078, %fd44077, %fd44062, %fd44062;
	selp.f64 	%fd44079, %fd44076, %fd44078, %p4642;
	setp.lt.s32 	%p4643, %r11533, 0;
	mov.f64 	%fd44080, 0d7FF0000000000000;
	mul.rn.f64 	%fd44081, %fd44079, %fd44080;
	selp.f64 	%fd44082, %fd44081, %fd44079, %p4643;
	setp.lt.s32 	%p4644, %r3012, 0;
	mov.f64 	%fd44083, 0dBCA1A62633145C07;
	add.rn.f64 	%fd44084, %fd44082, %fd44083;
	neg.f64 	%fd44085, %fd44084;
	mov.f64 	%fd44086, 0d400921FB54442D18;
	add.rn.f64 	%fd44087, %fd44086, %fd44085;
	selp.f64 	%fd77666, %fd44087, %fd44082, %p4644;
$L__BB0_5046:
	mul.f64 	%fd44109, %fd77666, 0d404CA5DC1A63C1F5;
	neg.f64 	%fd44110, %fd44109;
	st.local.v2.f64 	[%rd14], {%fd44109, %fd44110};
	mov.b32 	%r18889, 2;
	bra.uni 	$L__BB0_5102;
$L__BB0_5047:
	mul.f64 	%fd43686, %fd7148, %fd7148;
	mul.f64 	%fd43687, %fd7149, %fd7149;
	div.rn.f64 	%fd43688, %fd43686, %fd43687;
	add.f64 	%fd7166, %fd43688, 0d3FF0000000000000;
	add.f64 	%fd43689, %fd7158, %fd7158;
	mul.f64 	%fd43690, %fd7148, %fd43689;
	div.rn.f64 	%fd7167, %fd43690, %fd43687;
	mul.f64 	%fd43691, %fd7158, %fd7158;
	div.rn.f64 	%fd43692, %fd43691, %fd43687;
	add.f64 	%fd43693, %fd43692, 0dBFF0000000000000;
	mul.f64 	%fd43694, %fd7166, 0dC010000000000000;
	mul.f64 	%fd43695, %fd43694, %fd43693;
	fma.rn.f64 	%fd7168, %fd7167, %fd7167, %fd43695;
	setp.ltu.f64 	%p4592, %fd7168, 0d0000000000000000;
	mov.b32 	%r18889, 0;
	@%p4592 bra 	$L__BB0_5102;
	sqrt.rn.f64 	%fd7169, %fd7168;
	sub.f64 	%fd43696, %fd7169, %fd7167;
	add.f64 	%fd7170, %fd7166, %fd7166;
	div.rn.f64 	%fd7171, %fd43696, %fd7170;
	abs.f64 	%fd7172, %fd7171;
	setp.gtu.f64 	%p4593, %fd7172, 0d3FF0000000000000;
	mov.b32 	%r18889, 0;
	@%p4593 bra 	$L__BB0_5075;
	{
	.reg .b32 %temp; 
	mov.b64 	{%temp, %r3013}, %fd7171;
	}
	{
	.reg .b32 %temp; 
	mov.b64 	{%temp, %r11467}, %fd7172;
	}
	setp.gt.s32 	%p4594, %r11467, 1071801957;
	@%p4594 bra 	$L__BB0_5053;
	mul.f64 	%fd43737, %fd7171, %fd7171;
	fma.rn.f64 	%fd43738, %fd43737, 0d3FB0066BDC1895E9, 0dBFB3823B180754AF;
	fma.rn.f64 	%fd43739, %fd43738, %fd43737, 0d3FB11E52CC2F79AE;
	fma.rn.f64 	%fd43740, %fd43739, %fd43737, 0dBF924EAF3526861B;
	fma.rn.f64 	%fd43741, %fd43740, %fd43737, 0d3F91DF02A31E6CB7;
	fma.rn.f64 	%fd43742, %fd43741, %fd43737, 0d3F847D18B0EEC6CC;
	fma.rn.f64 	%fd43743, %fd43742, %fd43737, 0d3F8D0AF961BA53B0;
	fma.rn.f64 	%fd43744, %fd43743, %fd43737, 0d3F91BF7734CF1C48;
	fma.rn.f64 	%fd43745, %fd43744, %fd43737, 0d3F96E91483144EF7;
	fma.rn.f64 	%fd43746, %fd43745, %fd43737, 0d3F9F1C6E0A4F9F81;
	fma.rn.f64 	%fd43747, %fd43746, %fd43737, 0d3FA6DB6DC27FA92B;
	fma.rn.f64 	%fd43748, %fd43747, %fd43737, 0d3FB333333320F91B;
	fma.rn.f64 	%fd43749, %fd43748, %fd43737, 0d3FC5555555555F4D;
	mul.f64 	%fd43750, %fd43737, %fd43749;
	fma.rn.f64 	%fd7173, %fd43750, %fd7172, %fd7172;
	setp.gt.s32 	%p4598, %r3013, -1;
	@%p4598 bra 	$L__BB0_5052;
	mov.f64 	%fd43755, 0d3C91A62633145C07;
	add.rn.f64 	%fd43756, %fd7173, %fd43755;
	mov.f64 	%fd43757, 0d3FF921FB54442D18;
	add.rn.f64 	%fd77667, %fd43757, %fd43756;
	bra.uni 	$L__BB0_5054;
$L__BB0_5052:
	mov.f64 	%fd43751, 0dBC91A62633145C07;
	add.rn.f64 	%fd43752, %fd7173, %fd43751;
	neg.f64 	%fd43753, %fd43752;
	mov.f64 	%fd43754, 0d3FF921FB54442D18;
	add.rn.f64 	%fd77667, %fd43754, %fd43753;
	bra.uni 	$L__BB0_5054;
$L__BB0_5053:
	mov.f64 	%fd43697, 0d3FF0000000000000;
	sub.f64 	%fd43698, %fd43697, %fd7172;
	{
	.reg .b32 %temp; 
	mov.b64 	{%r11468, %temp}, %fd43698;
	}
	{
	.reg .b32 %temp; 
	mov.b64 	{%temp, %r11469}, %fd43698;
	}
	add.s32 	%r11470, %r11469, -1048576;
	mov.b64 	%fd43699, {%r11468, %r11470};
	rsqrt.approx.ftz.f64 	%fd43700, %fd43699;
	{
	.reg .b32 %temp; 
	mov.b64 	{%r11471, %temp}, %fd43700;
	}
	{
	.reg .b32 %temp; 
	mov.b64 	{%temp, %r11472}, %fd43700;
	}
	add.s32 	%r11473, %r11472, -1048576;
	mov.b64 	%fd43701, {%r11471, %r11473};
	mul.f64 	%fd43702, %fd43699, %fd43700;
	neg.f64 	%fd43703, %fd43702;
	fma.rn.f64 	%fd43704, %fd43702, %fd43703, %fd43699;
	fma.rn.f64 	%fd43705, %fd43704, %fd43701, %fd43702;
	neg.f64 	%fd43706, %fd43705;
	fma.rn.f64 	%fd43707, %fd43700, %fd43706, 0d3FF0000000000000;
	fma.rn.f64 	%fd43708, %fd43707, %fd43701, %fd43701;
	fma.rn.f64 	%fd43709, %fd43705, %fd43706, %fd43699;
	fma.rn.f64 	%fd43710, %fd43709, %fd43708, %fd43705;
	{
	.reg .b32 %temp; 
	mov.b64 	{%r11474, %temp}, %fd43710;
	}
	{
	.reg .b32 %temp; 
	mov.b64 	{%temp, %r11475}, %fd43710;
	}
	add.s32 	%r11476, %r11475, 1048576;
	mov.b64 	%fd43711, {%r11474, %r11476};
	fma.rn.f64 	%fd43712, %fd43698, 0d3EC715B371155F70, 0dBEBAC2FE66FAAC4B;
	fma.rn.f64 	%fd43713, %fd43712, %fd43698, 0d3ED9A9B88EFCD9B8;
	fma.rn.f64 	%fd43714, %fd43713, %fd43698, 0d3EDD0F40A8A0C4C3;
	fma.rn.f64 	%fd43715, %fd43714, %fd43698, 0d3EF46D4CFA9E0E1F;
	fma.rn.f64 	%fd43716, %fd43715, %fd43698, 0d3F079C168D1E2422;
	fma.rn.f64 	%fd43717, %fd43716, %fd43698, 0d3F1C9A88C3BCA540;
	fma.rn.f64 	%fd43718, %fd43717, %fd43698, 0d3F31C4E64BD476DF;
	fma.rn.f64 	%fd43719, %fd43718, %fd43698, 0d3F46E8BA60009C8F;
	fma.rn.f64 	%fd43720, %fd43719, %fd43698, 0d3F5F1C71C62B05A2;
	fma.rn.f64 	%fd43721, %fd43720, %fd43698, 0d3F76DB6DB6DC9F2C;
	fma.rn.f64 	%fd43722, %fd43721, %fd43698, 0d3F9333333333329C;
	fma.rn.f64 	%fd43723, %fd43722, %fd43698, 0d3FB5555555555555;
	setp.lt.s32 	%p4595, %r11469, 1;
	mov.f64 	%fd43724, 0d0000000000000000;
	mul.rn.f64 	%fd43725, %fd7172, %fd43724;
	mul.f64 	%fd43726, %fd43698, %fd43723;
	fma.rn.f64 	%fd43727, %fd43726, %fd43711, %fd43711;
	selp.f64 	%fd43728, %fd43725, %fd43727, %p4595;
	setp.lt.s32 	%p4596, %r11469, 0;
	mov.f64 	%fd43729, 0d7FF0000000000000;
	mul.rn.f64 	%fd43730, %fd43728, %fd43729;
	selp.f64 	%fd43731, %fd43730, %fd43728, %p4596;
	setp.lt.s32 	%p4597, %r3013, 0;
	mov.f64 	%fd43732, 0dBCA1A62633145C07;
	add.rn.f64 	%fd43733, %fd43731, %fd43732;
	neg.f64 	%fd43734, %fd43733;
	mov.f64 	%fd43735, 0d400921FB54442D18;
	add.rn.f64 	%fd43736, %fd43735, %fd43734;
	selp.f64 	%fd77667, %fd43736, %fd43731, %p4597;
$L__BB0_5054:
	neg.f64 	%fd7178, %fd77667;
	abs.f64 	%fd7179, %fd77667;
	setp.neu.f64 	%p4599, %fd7179, 0d7FF0000000000000;
	@%p4599 bra 	$L__BB0_5056;
	mov.f64 	%fd43763, 0d0000000000000000;
	mul.rn.f64 	%fd77669, %fd77667, %fd43763;
	mov.b32 	%r18877, 1;
	bra.uni 	$L__BB0_5059;
$L__BB0_5056:
	mul.f64 	%fd43758, %fd77667, 0d3FE45F306DC9C883;
	cvt.rni.s32.f64 	%r18876, %fd43758;
	cvt.rn.f64.s32 	%fd43759, %r18876;
	fma.rn.f64 	%fd43760, %fd43759, 0dBFF921FB54442D18, %fd77667;
	fma.rn.f64 	%fd43761, %fd43759, 0dBC91A62633145C00, %fd43760;
	fma.rn.f64 	%fd77669, %fd43759, 0dB97B839A252049C0, %fd43761;
	setp.ltu.f64 	%p4600, %fd7179, 0d41E0000000000000;
	@%p4600 bra 	$L__BB0_5058;
	{ // callseq 595, 0
	.param .b64 param0;
	st.param.f64 	[param0], %fd77667;
	.param .align 16 .b8 retval0[16];
	call.uni (retval0), 
	__internal_trig_reduction_slowpathd, 
	(
	param0
	);
	ld.param.f64 	%fd77669, [retval0];
	ld.param.b32 	%r18876, [retval0+8];
	} // callseq 595
$L__BB0_5058:
	add.s32 	%r18877, %r18876, 1;
$L__BB0_5059:
	shl.b32 	%r11479, %r18877, 6;
	cvt.u64.u32 	%rd3772, %r11479;
	and.b64  	%rd3773, %rd3772, 64;
	mov.u64 	%rd3774, __cudart_sin_cos_coeffs;
	add.s64 	%rd3775, %rd3774, %rd3773;
	mul.rn.f64 	%fd43764, %fd77669, %fd77669;
	and.b32  	%r11480, %r18877, 1;
	setp.eq.b32 	%p4602, %r11480, 1;
	selp.f64 	%fd43765, 0dBDA8FF8320FD8164, 0d3DE5DB65F9785EBA, %p4602;
	ld.global.nc.v2.f64 	{%fd43766, %fd43767}, [%rd3775];
	fma.rn.f64 	%fd43768, %fd43765, %fd43764, %fd43766;
	fma.rn.f64 	%fd43769, %fd43768, %fd43764, %fd43767;
	ld.global.nc.v2.f64 	{%fd43770, %fd43771}, [%rd3775+16];
	fma.rn.f64 	%fd43772, %fd43769, %fd43764, %fd43770;
	fma.rn.f64 	%fd43773, %fd43772, %fd43764, %fd43771;
	ld.global.nc.v2.f64 	{%fd43774, %fd43775}, [%rd3775+32];
	fma.rn.f64 	%fd43776, %fd43773, %fd43764, %fd43774;
	fma.rn.f64 	%fd43777, %fd43776, %fd43764, %fd43775;
	fma.rn.f64 	%fd43778, %fd43777, %fd77669, %fd77669;
	fma.rn.f64 	%fd43779, %fd43777, %fd43764, 0d3FF0000000000000;
	selp.f64 	%fd43780, %fd43779, %fd43778, %p4602;
	and.b32  	%r11481, %r18877, 2;
	setp.eq.s32 	%p4603, %r11481, 0;
	mov.f64 	%fd43781, 0d0000000000000000;
	sub.f64 	%fd43782, %fd43781, %fd43780;
	selp.f64 	%fd7185, %fd43780, %fd43782, %p4603;
	@%p4599 bra 	$L__BB0_5061;
	mov.f64 	%fd43788, 0d0000000000000000;
	mul.rn.f64 	%fd77670, %fd77667, %fd43788;
	mov.b32 	%r18878, 0;
	bra.uni 	$L__BB0_5063;
$L__BB0_5061:
	mul.f64 	%fd43783, %fd77667, 0d3FE45F306DC9C883;
	cvt.rni.s32.f64 	%r18878, %fd43783;
	cvt.rn.f64.s32 	%fd43784, %r18878;
	fma.rn.f64 	%fd43785, %fd43784, 0dBFF921FB54442D18, %fd77667;
	fma.rn.f64 	%fd43786, %fd43784, 0dBC91A62633145C00, %fd43785;
	fma.rn.f64 	%fd77670, %fd43784, 0dB97B839A252049C0, %fd43786;
	setp.ltu.f64 	%p4604, %fd7179, 0d41E0000000000000;
	@%p4604 bra 	$L__BB0_5063;
	{ // callseq 596, 0
	.param .b64 param0;
	st.param.f64 	[param0], %fd77667;
	.param .align 16 .b8 retval0[16];
	call.uni (retval0), 
	__internal_trig_reduction_slowpathd, 
	(
	param0
	);
	ld.param.f64 	%fd77670, [retval0];
	ld.param.b32 	%r18878, [retval0+8];
	} // callseq 596
$L__BB0_5063:
	shl.b32 	%r11484, %r18878, 6;
	cvt.u64.u32 	%rd3776, %r11484;
	and.b64  	%rd3777, %rd3776, 64;
	mov.u64 	%rd3778, __cudart_sin_cos_coeffs;
	add.s64 	%rd3779, %rd3778, %rd3777;
	mul.rn.f64 	%fd43789, %fd77670, %fd77670;
	and.b32  	%r11485, %r18878, 1;
	setp.eq.b32 	%p4606, %r11485, 1;
	selp.f64 	%fd43790, 0dBDA8FF8320FD8164, 0d3DE5DB65F9785EBA, %p4606;
	ld.global.nc.v2.f64 	{%fd43791, %fd43792}, [%rd3779];
	fma.rn.f64 	%fd43793, %fd43790, %fd43789, %fd43791;
	fma.rn.f64 	%fd43794, %fd43793, %fd43789, %fd43792;
	ld.global.nc.v2.f64 	{%fd43795, %fd43796}, [%rd3779+16];
	fma.rn.f64 	%fd43797, %fd43794, %fd43789, %fd43795;
	fma.rn.f64 	%fd43798, %fd43797, %fd43789, %fd43796;
	ld.global.nc.v2.f64 	{%fd43799, %fd43800}, [%rd3779+32];
	fma.rn.f64 	%fd43801, %fd43798, %fd43789, %fd43799;
	fma.rn.f64 	%fd43802, %fd43801, %fd43789, %fd43800;
	fma.rn.f64 	%fd43803, %fd43802, %fd77670, %fd77670;
	fma.rn.f64 	%fd43804, %fd43802, %fd43789, 0d3FF0000000000000;
	selp.f64 	%fd43805, %fd43804, %fd43803, %p4606;
	and.b32  	%r11486, %r18878, 2;
	setp.eq.s32 	%p4607, %r11486, 0;
	mov.f64 	%fd43806, 0d0000000000000000;
	sub.f64 	%fd43807, %fd43806, %fd43805;
	selp.f64 	%fd43808, %fd43805, %fd43807, %p4607;
	mul.f64 	%fd43809, %fd7149, %fd43808;
	mul.f64 	%fd43810, %fd7148, %fd7185;
	sub.f64 	%fd43811, %fd43809, %fd43810;
	sub.f64 	%fd7190, %fd43811, %fd7158;
	@%p4599 bra 	$L__BB0_5065;
	mov.f64 	%fd43817, 0d0000000000000000;
	mul.rn.f64 	%fd77672, %fd7178, %fd43817;
	mov.b32 	%r18880, 1;
	bra.uni 	$L__BB0_5068;
$L__BB0_5065:
	mul.f64 	%fd43812, %fd77667, 0dBFE45F306DC9C883;
	cvt.rni.s32.f64 	%r18879, %fd43812;
	cvt.rn.f64.s32 	%fd43813, %r18879;
	fma.rn.f64 	%fd43814, %fd43813, 0dBFF921FB54442D18, %fd7178;
	fma.rn.f64 	%fd43815, %fd43813, 0dBC91A62633145C00, %fd43814;
	fma.rn.f64 	%fd77672, %fd43813, 0dB97B839A252049C0, %fd43815;
	setp.ltu.f64 	%p4608, %fd7179, 0d41E0000000000000;
	@%p4608 bra 	$L__BB0_5067;
	{ // callseq 597, 0
	.param .b64 param0;
	st.param.f64 	[param0], %fd7178;
	.param .align 16 .b8 retval0[16];
	call.uni (retval0), 
	__internal_trig_reduction_slowpathd, 
	(
	param0
	);
	ld.param.f64 	%fd77672, [retval0];
	ld.param.b32 	%r18879, [retval0+8];
	} // callseq 597
$L__BB0_5067:
	add.s32 	%r18880, %r18879, 1;
$L__BB0_5068:
	shl.b32 	%r11489, %r18880, 6;
	cvt.u64.u32 	%rd3780, %r11489;
	and.b64  	%rd3781, %rd3780, 64;
	mov.u64 	%rd3782, __cudart_sin_cos_coeffs;
	add.s64 	%rd3783, %rd3782, %rd3781;
	mul.rn.f64 	%fd43818, %fd77672, %fd77672;
	and.b32  	%r11490, %r18880, 1;
	setp.eq.b32 	%p4610, %r11490, 1;
	selp.f64 	%fd43819, 0dBDA8FF8320FD8164, 0d3DE5DB65F9785EBA, %p4610;
	ld.global.nc.v2.f64 	{%fd43820, %fd43821}, [%rd3783];
	fma.rn.f64 	%fd43822, %fd43819, %fd43818, %fd43820;
	fma.rn.f64 	%fd43823, %fd43822, %fd43818, %fd43821;
	ld.global.nc.v2.f64 	{%fd43824, %fd43825}, [%rd3783+16];
	fma.rn.f64 	%fd43826, %fd43823, %fd43818, %fd43824;
	fma.rn.f64 	%fd43827, %fd43826, %fd43818, %fd43825;
	ld.global.nc.v2.f64 	{%fd43828, %fd43829}, [%rd3783+32];
	fma.rn.f64 	%fd43830, %fd43827, %fd43818, %fd43828;
	fma.rn.f64 	%fd43831, %fd43830, %fd43818, %fd43829;
	fma.rn.f64 	%fd43832, %fd43831, %fd77672, %fd77672;
	fma.rn.f64 	%fd43833, %fd43831, %fd43818, 0d3FF0000000000000;
	selp.f64 	%fd43834, %fd43833, %fd43832, %p4610;
	and.b32  	%r11491, %r18880, 2;
	setp.eq.s32 	%p4611, %r11491, 0;
	mov.f64 	%fd43835, 0d0000000000000000;
	sub.f64 	%fd43836, %fd43835, %fd43834;
	selp.f64 	%fd7196, %fd43834, %fd43836, %p4611;
	@%p4599 bra 	$L__BB0_5070;
	mov.f64 	%fd43842, 0d0000000000000000;
	mul.rn.f64 	%fd77673, %fd7178, %fd43842;
	mov.b32 	%r18881, 0;
	bra.uni 	$L__BB0_5072;
$L__BB0_5070:
	mul.f64 	%fd43837, %fd77667, 0dBFE45F306DC9C883;
	cvt.rni.s32.f64 	%r18881, %fd43837;
	cvt.rn.f64.s32 	%fd43838, %r18881;
	fma.rn.f64 	%fd43839, %fd43838, 0dBFF921FB54442D18, %fd7178;
	fma.rn.f64 	%fd43840, %fd43838, 0dBC91A62633145C00, %fd43839;
	fma.rn.f64 	%fd77673, %fd43838, 0dB97B839A252049C0, %fd43840;
	setp.ltu.f64 	%p4612, %fd7179, 0d41E0000000000000;
	@%p4612 bra 	$L__BB0_5072;
	{ // callseq 598, 0
	.param .b64 param0;
	st.param.f64 	[param0], %fd7178;
	.param .align 16 .b8 retval0[16];
	call.uni (retval0), 
	__internal_trig_reduction_slowpathd, 
	(
	param0
	);
	ld.param.f64 	%fd77673, [retval0];
	ld.param.b32 	%r18881, [retval0+8];
	} // callseq 598
$L__BB0_5072:
	shl.b32 	%r11494, %r18881, 6;
	cvt.u64.u32 	%rd3784, %r11494;
	and.b64  	%rd3785, %rd3784, 64;
	mov.u64 	%rd3786, __cudart_sin_cos_coeffs;
	add.s64 	%rd3787, %rd3786, %rd3785;
	mul.rn.f64 	%fd43843, %fd77673, %fd77673;
	and.b32  	%r11495, %r18881, 1;
	setp.eq.b32 	%p4613, %r11495, 1;
	selp.f64 	%fd43844, 0dBDA8FF8320FD8164, 0d3DE5DB65F9785EBA, %p4613;
	ld.global.nc.v2.f64 	{%fd43845, %fd43846}, [%rd3787];
	fma.rn.f64 	%fd43847, %fd43844, %fd43843, %fd43845;
	fma.rn.f64 	%fd43848, %fd43847, %fd43843, %fd43846;
	ld.global.nc.v2.f64 	{%fd43849, %fd43850}, [%rd3787+16];
	fma.rn.f64 	%fd43851, %fd43848, %fd43843, %fd43849;
	fma.rn.f64 	%fd43852, %fd43851, %fd43843, %fd43850;
	ld.global.nc.v2.f64 	{%fd43853, %fd43854}, [%rd3787+32];
	fma.rn.f64 	%fd43855, %fd43852, %fd43843, %fd43853;
	fma.rn.f64 	%fd43856, %fd43855, %fd43843, %fd43854;
	fma.rn.f64 	%fd43857, %fd43856, %fd77673, %fd77673;
	fma.rn.f64 	%fd43858, %fd43856, %fd43843, 0d3FF0000000000000;
	selp.f64 	%fd43859, %fd43858, %fd43857, %p4613;
	and.b32  	%r11496, %r18881, 2;
	setp.eq.s32 	%p4614, %r11496, 0;
	mov.f64 	%fd43860, 0d0000000000000000;
	sub.f64 	%fd43861, %fd43860, %fd43859;
	selp.f64 	%fd43862, %fd43859, %fd43861, %p4614;
	mul.f64 	%fd43863, %fd7149, %fd43862;
	mul.f64 	%fd43864, %fd7148, %fd7196;
	sub.f64 	%fd43865, %fd43863, %fd43864;
	sub.f64 	%fd43866, %fd43865, %fd7158;
	abs.f64 	%fd43867, %fd43866;
	abs.f64 	%fd43868, %fd7190;
	setp.geu.f64 	%p4615, %fd43868, %fd43867;
	@%p4615 bra 	$L__BB0_5074;
	mul.f64 	%fd43870, %fd77667, 0d404CA5DC1A63C1F5;
	st.local.f64 	[%rd14], %fd43870;
	mov.b32 	%r18889, 1;
	bra.uni 	$L__BB0_5075;
$L__BB0_5074:
	mul.f64 	%fd43869, %fd77667, 0dC04CA5DC1A63C1F5;
	st.local.f64 	[%rd14], %fd43869;
	mov.b32 	%r18889, 1;
$L__BB0_5075:
	neg.f64 	%fd43871, %fd7167;
	sub.f64 	%fd43872, %fd43871, %fd7169;
	div.rn.f64 	%fd7201, %fd43872, %fd7170;
	abs.f64 	%fd7202, %fd7201;
	setp.gtu.f64 	%p4616, %fd7202, 0d3FF0000000000000;
	@%p4616 bra 	$L__BB0_5102;
	{
	.reg .b32 %temp; 
	mov.b64 	{%temp, %r3031}, %fd7201;
	}
	{
	.reg .b32 %temp; 
	mov.b64 	{%temp, %r11499}, %fd7202;
	}
	setp.gt.s32 	%p4617, %r11499, 1071801957;
	@%p4617 bra 	$L__BB0_5080;
	mul.f64 	%fd43913, %fd7201, %fd7201;
	fma.rn.f64 	%fd43914, %fd43913, 0d3FB0066BDC1895E9, 0dBFB3823B180754AF;
	fma.rn.f64 	%fd43915, %fd43914, %fd43913, 0d3FB11E52CC2F79AE;
	fma.rn.f64 	%fd43916, %fd43915, %fd43913, 0dBF924EAF3526861B;
	fma.rn.f64 	%fd43917, %fd43916, %fd43913, 0d3F91DF02A31E6CB7;
	fma.rn.f64 	%fd43918, %fd43917, %fd43913, 0d3F847D18B0EEC6CC;
	fma.rn.f64 	%fd43919, %fd43918, %fd43913, 0d3F8D0AF961BA53B0;
	fma.rn.f64 	%fd43920, %fd43919, %fd43913, 0d3F91BF7734CF1C48;
	fma.rn.f64 	%fd43921, %fd43920, %fd43913, 0d3F96E91483144EF7;
	fma.rn.f64 	%fd43922, %fd43921, %fd43913, 0d3F9F1C6E0A4F9F81;
	fma.rn.f64 	%fd43923, %fd43922, %fd43913, 0d3FA6DB6DC27FA92B;
	fma.rn.f64 	%fd43924, %fd43923, %fd43913, 0d3FB333333320F91B;
	fma.rn.f64 	%fd43925, %fd43924, %fd43913, 0d3FC5555555555F4D;
	mul.f64 	%fd43926, %fd43913, %fd43925;
	fma.rn.f64 	%fd7203, %fd43926, %fd7202, %fd7202;
	setp.gt.s32 	%p4621, %r3031, -1;
	@%p4621 bra 	$L__BB0_5079;
	mov.f64 	%fd43931, 0d3C91A62633145C07;
	add.rn.f64 	%fd43932, %fd7203, %fd43931;
	mov.f64 	%fd43933, 0d3FF921FB54442D18;
	add.rn.f64 	%fd77674, %fd43933, %fd43932;
	bra.uni 	$L__BB0_5081;
$L__BB0_5079:
	mov.f64 	%fd43927, 0dBC91A62633145C07;
	add.rn.f64 	%fd43928, %fd7203, %fd43927;
	neg.f64 	%fd43929, %fd43928;
	mov.f64 	%fd43930, 0d3FF921FB54442D18;
	add.rn.f64 	%fd77674, %fd43930, %fd43929;
	bra.uni 	$L__BB0_5081;
$L__BB0_5080:
	mov.f64 	%fd43873, 0d3FF0000000000000;
	sub.f64 	%fd43874, %fd43873, %fd7202;
	{
	.reg .b32 %temp; 
	mov.b64 	{%r11500, %temp}, %fd43874;
	}
	{
	.reg .b32 %temp; 
	mov.b64 	{%temp, %r11501}, %fd43874;
	}
	add.s32 	%r11502, %r11501, -1048576;
	mov.b64 	%fd43875, {%r11500, %r11502};
	rsqrt.approx.ftz.f64 	%fd43876, %fd43875;
	{
	.reg .b32 %temp; 
	mov.b64 	{%r11503, %temp}, %fd43876;
	}
	{
	.reg .b32 %temp; 
	mov.b64 	{%temp, %r11504}, %fd43876;
	}
	add.s32 	%r11505, %r11504, -1048576;
	mov.b64 	%fd43877, {%r11503, %r11505};
	mul.f64 	%fd43878, %fd43875, %fd43876;
	neg.f64 	%fd43879, %fd43878;
	fma.rn.f64 	%fd43880, %fd43878, %fd43879, %fd43875;
	fma.rn.f64 	%fd43881, %fd43880, %fd43877, %fd43878;
	neg.f64 	%fd43882, %fd43881;
	fma.rn.f64 	%fd43883, %fd43876, %fd43882, 0d3FF0000000000000;
	fma.rn.f64 	%fd43884, %fd43883, %fd43877, %fd43877;
	fma.rn.f64 	%fd43885, %fd43881, %fd43882, %fd43875;
	fma.rn.f64 	%fd43886, %fd43885, %fd43884, %fd43881;
	{
	.reg .b32 %temp; 
	mov.b64 	{%r11506, %temp}, %fd43886;
	}
	{
	.reg .b32 %temp; 
	mov.b64 	{%temp, %r11507}, %fd43886;
	}
	add.s32 	%r11508, %r11507, 1048576;
	mov.b64 	%fd43887, {%r11506, %r11508};
	fma.rn.f64 	%fd43888, %fd43874, 0d3EC715B371155F70, 0dBEBAC2FE66FAAC4B;
	fma.rn.f64 	%fd43889, %fd43888, %fd43874, 0d3ED9A9B88EFCD9B8;
	fma.rn.f64 	%fd43890, %fd43889, %fd43874, 0d3EDD0F40A8A0C4C3;
	fma.rn.f64 	%fd43891, %fd43890, %fd43874, 0d3EF46D4CFA9E0E1F;
	fma.rn.f64 	%fd43892, %fd43891, %fd43874, 0d3F079C168D1E2422;
	fma.rn.f64 	%fd43893, %fd43892, %fd43874, 0d3F1C9A88C3BCA540;
	fma.rn.f64 	%fd43894, %fd43893, %fd43874, 0d3F31C4E64BD476DF;
	fma.rn.f64 	%fd43895, %fd43894, %fd43874, 0d3F46E8BA60009C8F;
	fma.rn.f64 	%fd43896, %fd43895, %fd43874, 0d3F5F1C71C62B05A2;
	fma.rn.f64 	%fd43897, %fd43896, %fd43874, 0d3F76DB6DB6DC9F2C;
	fma.rn.f64 	%fd43898, %fd43897, %fd43874, 0d3F9333333333329C;
	fma.rn.f64 	%fd43899, %fd43898, %fd43874, 0d3FB5555555555555;
	setp.lt.s32 	%p4618, %r11501, 1;
	mov.f64 	%fd43900, 0d0000000000000000;
	mul.rn.f64 	%fd43901, %fd7202, %fd43900;
	mul.f64 	%fd43902, %fd43874, %fd43899;
	fma.rn.f64 	%fd43903, %fd43902, %fd43887, %fd43887;
	selp.f64 	%fd43904, %fd43901, %fd43903, %p4618;
	setp.lt.s32 	%p4619, %r11501, 0;
	mov.f64 	%fd43905, 0d7FF0000000000000;
	mul.rn.f64 	%fd43906, %fd43904, %fd43905;
	selp.f64 	%fd43907, %fd43906, %fd43904, %p4619;
	setp.lt.s32 	%p4620, %r3031, 0;
	mov.f64 	%fd43908, 0dBCA1A62633145C07;
	add.rn.f64 	%fd43909, %fd43907, %fd43908;
	neg.f64 	%fd43910, %fd43909;
	mov.f64 	%fd43911, 0d400921FB54442D18;
	add.rn.f64 	%fd43912, %fd43911, %fd43910;
	selp.f64 	%fd77674, %fd43912, %fd43907, %p4620;
$L__BB0_5081:
	neg.f64 	%fd7208, %fd77674;
	abs.f64 	%fd7209, %fd77674;
	setp.neu.f64 	%p4622, %fd7209, 0d7FF0000000000000;
	@%p4622 bra 	$L__BB0_5083;
	mov.f64 	%fd43939, 0d0000000000000000;
	mul.rn.f64 	%fd77676, %fd77674, %fd43939;
	mov.b32 	%r18884, 1;
	bra.uni 	$L__BB0_5086;
$L__BB0_5083:
	mul.f64 	%fd43934, %fd77674, 0d3FE45F306DC9C883;
	cvt.rni.s32.f64 	%r18883, %fd43934;
	cvt.rn.f64.s32 	%fd43935, %r18883;
	fma.rn.f64 	%fd43936, %fd43935, 0dBFF921FB54442D18, %fd77674;
	fma.rn.f64 	%fd43937, %fd43935, 0dBC91A62633145C00, %fd43936;
	fma.rn.f64 	%fd77676, %fd43935, 0dB97B839A252049C0, %fd43937;
	setp.ltu.f64 	%p4623, %fd7209, 0d41E0000000000000;
	@%p4623 bra 	$L__BB0_5085;
	{ // callseq 599, 0
	.param .b64 param0;
	st.param.f64 	[param0], %fd77674;
	.param .align 16 .b8 retval0[16];
	call.uni (retval0), 
	__internal_trig_reduction_slowpathd, 
	(
	param0
	);
	ld.param.f64 	%fd77676, [retval0];
	ld.param.b32 	%r18883, [retval0+8];
	} // callseq 599
$L__BB0_5085:
	add.s32 	%r18884, %r18883, 1;
$L__BB0_5086:
	shl.b32 	%r11511, %r18884, 6;
	cvt.u64.u32 	%rd3788, %r11511;
	and.b64  	%rd3789, %rd3788, 64;
	mov.u64 	%rd3790, __cudart_sin_cos_coeffs;
	add.s64 	%rd3791, %rd3790, %rd3789;
	mul.rn.f64 	%fd43940, %fd77676, %fd77676;
	and.b32  	%r11512, %r18884, 1;
	setp.eq.b32 	%p4625, %r11512, 1;
	selp.f64 	%fd43941, 0dBDA8FF8320FD8164, 0d3DE5DB65F9785EBA, %p4625;
	ld.global.nc.v2.f64 	{%fd43942, %fd43943}, [%rd3791];
	fma.rn.f64 	%fd43944, %fd43941, %fd43940, %fd43942;
	fma.rn.f64 	%fd43945, %fd43944, %fd43940, %fd43943;
	ld.global.nc.v2.f64 	{%fd43946, %fd43947}, [%rd3791+16];
	fma.rn.f64 	%fd43948, %fd43945, %fd43940, %fd43946;
	fma.rn.f64 	%fd43949, %fd43948, %fd43940, %fd43947;
	ld.global.nc.v2.f64 	{%fd43950, %fd43951}, [%rd3791+32];
	fma.rn.f64 	%fd43952, %fd43949, %fd43940, %fd43950;
	fma.rn.f64 	%fd43953, %fd43952, %fd43940, %fd43951;
	fma.rn.f64 	%fd43954, %fd43953, %fd77676, %fd77676;
	fma.rn.f64 	%fd43955, %fd43953, %fd43940, 0d3FF0000000000000;
	selp.f64 	%fd43956, %fd43955, %fd43954, %p4625;
	and.b32  	%r11513, %r18884, 2;
	setp.eq.s32 	%p4626, %r11513, 0;
	mov.f64 	%fd43957, 0d0000000000000000;
	sub.f64 	%fd43958, %fd43957, %fd43956;
	selp.f64 	%fd7215, %fd43956, %fd43958, %p4626;
	@%p4622 bra 	$L__BB0_5088;
	mov.f64 	%fd43964, 0d0000000000000000;
	mul.rn.f64 	%fd77677, %fd77674, %fd43964;
	mov.b32 	%r18885, 0;
	bra.uni 	$L__BB0_5090;
$L__BB0_5088:
	mul.f64 	%fd43959, %fd77674, 0d3FE45F306DC9C883;
	cvt.rni.s32.f64 	%r18885, %fd43959;
	cvt.rn.f64.s32 	%fd43960, %r18885;
	fma.rn.f64 	%fd43961, %fd43960, 0dBFF921FB54442D18, %fd77674;
	fma.rn.f64 	%fd43962, %fd43960, 0dBC91A62633145C00, %fd43961;
	fma.rn.f64 	%fd77677, %fd43960, 0dB97B839A252049C0, %fd43962;
	setp.ltu.f64 	%p4627, %fd7209, 0d41E0000000000000;
	@%p4627 bra 	$L__BB0_5090;
	{ // callseq 600, 0
	.param .b64 param0;
	st.param.f64 	[param0], %fd77674;
	.param .align 16 .b8 retval0[16];
	call.uni (retval0), 
	__internal_trig_reduction_slowpathd, 
	(
	param0
	);
	ld.param.f64 	%fd77677, [retval0];
	ld.param.b32 	%r18885, [retval0+8];
	} // callseq 600
$L__BB0_5090:
	shl.b32 	%r11516, %r18885, 6;
	cvt.u64.u32 	%rd3792, %r11516;
	and.b64  	%rd3793, %rd3792, 64;
	mov.u64 	%rd3794, __cudart_sin_cos_coeffs;
	add.s64 	%rd3795, %rd3794, %rd3793;
	mul.rn.f64 	%fd43965, %fd77677, %fd77677;
	and.b32  	%r11517, %r18885, 1;
	setp.eq.b32 	%p4629, %r11517, 1;
	selp.f64 	%fd43966, 0dBDA8FF8320FD8164, 0d3DE5DB65F9785EBA, %p4629;
	ld.global.nc.v2.f64 	{%fd43967, %fd43968}, [%rd3795];
	fma.rn.f64 	%fd43969, %fd43966, %fd43965, %fd43967;
	fma.rn.f64 	%fd43970, %fd43969, %fd43965, %fd43968;
	ld.global.nc.v2.f64 	{%fd43971, %fd43972}, [%rd3795+16];
	fma.rn.f64 	%fd43973, %fd43970, %fd43965, %fd43971;
	fma.rn.f64 	%fd43974, %fd43973, %fd43965, %fd43972;
	ld.global.nc.v2.f64 	{%fd43975, %fd43976}, [%rd3795+32];
	fma.rn.f64 	%fd43977, %fd43974, %fd43965, %fd43975;
	fma.rn.f64 	%fd43978, %fd43977, %fd43965, %fd43976;
	fma.rn.f64 	%fd43979, %fd43978, %fd77677, %fd77677;
	fma.rn.f64 	%fd43980, %fd43978, %fd43965, 0d3FF0000000000000;
	selp.f64 	%fd43981, %fd43980, %fd43979, %p4629;
	and.b32  	%r11518, %r18885, 2;
	setp.eq.s32 	%p4630, %r11518, 0;
	mov.f64 	%fd43982, 0d0000000000000000;
	sub.f64 	%fd43983, %fd43982, %fd43981;
	selp.f64 	%fd43984, %fd43981, %fd43983, %p4630;
	mul.f64 	%fd43985, %fd7149, %fd43984;
	mul.f64 	%fd43986, %fd7148, %fd7215;
	sub.f64 	%fd43987, %fd43985, %fd43986;
	sub.f64 	%fd7220, %fd43987, %fd7158;
	@%p4622 bra 	$L__BB0_5092;
	mov.f64 	%fd43993, 0d0000000000000000;
	mul.rn.f64 	%fd77679, %fd7208, %fd43993;
	mov.b32 	%r18887, 1;
	bra.uni 	$L__BB0_5095;
$L__BB0_5092:
	mul.f64 	%fd43988, %fd77674, 0dBFE45F306DC9C883;
	cvt.rni.s32.f64 	%r18886, %fd43988;
	cvt.rn.f64.s32 	%fd43989, %r18886;
	fma.rn.f64 	%fd43990, %fd43989, 0dBFF921FB54442D18, %fd7208;
	fma.rn.f64 	%fd43991, %fd43989, 0dBC91A62633145C00, %fd43990;
	fma.rn.f64 	%fd77679, %fd43989, 0dB97B839A252049C0, %fd43991;
	setp.ltu.f64 	%p4631, %fd7209, 0d41E0000000000000;
	@%p4631 bra 	$L__BB0_5094;
	{ // callseq 601, 0
	.param .b64 param0;
	st.param.f64 	[param0], %fd7208;
	.param .align 16 .b8 retval0[16];
	call.uni (retval0), 
	__internal_trig_reduction_slowpathd, 
	(
	param0
	);
	ld.param.f64 	%fd77679, [retval0];
	ld.param.b32 	%r18886, [retval0+8];
	} // callseq 601
$L__BB0_5094:
	add.s32 	%r18887, %r18886, 1;
$L__BB0_5095:
	shl.b32 	%r11521, %r18887, 6;
	cvt.u64.u32 	%rd3796, %r11521;
	and.b64  	%rd3797, %rd3796, 64;
	mov.u64 	%rd3798, __cudart_sin_cos_coeffs;
	add.s64 	%rd3799, %rd3798, %rd3797;
	mul.rn.f64 	%fd43994, %fd77679, %fd77679;
	and.b32  	%r11522, %r18887, 1;
	setp.eq.b32 	%p4633, %r11522, 1;
	selp.f64 	%fd43995, 0dBDA8FF8320FD8164, 0d3DE5DB65F9785EBA, %p4633;
	ld.global.nc.v2.f64 	{%fd43996, %fd43997}, [%rd3799];
	fma.rn.f64 	%fd43998, %fd43995, %fd43994, %fd43996;
	fma.rn.f64 	%fd43999, %fd43998, %fd43994, %fd43997;
	ld.global.nc.v2.f64 	{%fd44000, %fd44001}, [%rd3799+16];
	fma.rn.f64 	%fd44002, %fd43999, %fd43994, %fd44000;
	fma.rn.f64 	%fd44003, %fd44002, %fd43994, %fd44001;
	ld.global.nc.v2.f64 	{%fd44004, %fd44005}, [%rd3799+32];
	fma.rn.f64 	%fd44006, %fd44003, %fd43994, %fd44004;
	fma.rn.f64 	%fd44007, %fd44006, %fd43994, %fd44005;
	fma.rn.f64 	%fd44008, %fd44007, %fd77679, %fd77679;
	fma.rn.f64 	%fd44009, %fd44007, %fd43994, 0d3FF0000000000000;
	selp.f64 	%fd44010, %fd44009, %fd44008, %p4633;
	and.b32  	%r11523, %r18887, 2;
	setp.eq.s32 	%p4634, %r11523, 0;
	mov.f64 	%fd44011, 0d0000000000000000;
	sub.f64 	%fd44012, %fd44011, %fd44010;
	selp.f64 	%fd7226, %fd44010, %fd44012, %p4634;
	@%p4622 bra 	$L__BB0_5097;
	mov.f64 	%fd44018, 0d0000000000000000;
	mul.rn.f64 	%fd77680, %fd7208, %fd44018;
	mov.b32 	%r18888, 0;
	bra.uni 	$L__BB0_5099;
$L__BB0_5097:
	mul.f64 	%fd44013, %fd77674, 0dBFE45F306DC9C883;
	cvt.rni.s32.f64 	%r18888, %fd44013;
	cvt.rn.f64.s32 	%fd44014, %r18888;
	fma.rn.f64 	%fd44015, %fd44014, 0dBFF921FB54442D18, %fd7208;
	fma.rn.f64 	%fd44016, %fd44014, 0dBC91A62633145C00, %fd44015;
	fma.rn.f64 	%fd77680, %fd44014, 0dB97B839A252049C0, %fd44016;
	setp.ltu.f64 	%p4635, %fd7209, 0d41E0000000000000;
	@%p4635 bra 	$L__BB0_5099;
	{ // callseq 602, 0
	.param .b64 param0;
	st.param.f64 	[param0], %fd7208;
	.param .align 16 .b8 retval0[16];
	call.uni (retval0), 
	__internal_trig_reduction_slowpathd, 
	(
	param0
	);
	ld.param.f64 	%fd77680, [retval0];
	ld.param.b32 	%r18888, [retval0+8];
	} // callseq 602
$L__BB0_5099:
	shl.b32 	%r11526, %r18888, 6;
	cvt.u64.u32 	%rd3800, %r11526;
	and.b64  	%rd3801, %rd3800, 64;
	mov.u64 	%rd3802, __cudart_sin_cos_coeffs;
	add.s64 	%rd3803, %rd3802, %rd3801;
	mul.rn.f64 	%fd44019, %fd77680, %fd77680;
	and.b32  	%r11527, %r18888, 1;
	setp.eq.b32 	%p4636, %r11527, 1;
	selp.f64 	%fd44020, 0dBDA8FF8320FD8164, 0d3DE5DB65F9785EBA, %p4636;
	ld.global.nc.v2.f64 	{%fd44021, %fd44022}, [%rd3803];
	fma.rn.f64 	%fd44023, %fd44020, %fd44019, %fd44021;
	fma.rn.f64 	%fd44024, %fd44023, %fd44019, %fd44022;
	ld.global.nc.v2.f64 	{%fd44025, %fd44026}, [%rd3803+16];
	fma.rn.f64 	%fd44027, %fd44024, %fd44019, %fd44025;
	fma.rn.f64 	%fd44028, %fd44027, %fd44019, %fd44026;
	ld.global.nc.v2.f64 	{%fd44029, %fd44030}, [%rd3803+32];
	fma.rn.f64 	%fd44031, %fd44028, %fd44019, %fd44029;
	fma.rn.f64 	%fd44032, %fd44031, %fd44019, %fd44030;
	fma.rn.f64 	%fd44033, %fd44032, %fd77680, %fd77680;
	fma.rn.f64 	%fd44034, %fd44032, %fd44019, 0d3FF0000000000000;
	selp.f64 	%fd44035, %fd44034, %fd44033, %p4636;
	and.b32  	%r11528, %r18888, 2;
	setp.eq.s32 	%p4637, %r11528, 0;
	mov.f64 	%fd44036, 0d0000000000000000;
	sub.f64 	%fd44037, %fd44036, %fd44035;
	selp.f64 	%fd44038, %fd44035, %fd44037, %p4637;
	mul.f64 	%fd44039, %fd7149, %fd44038;
	mul.f64 	%fd44040, %fd7148, %fd7226;
	sub.f64 	%fd44041, %fd44039, %fd44040;
	sub.f64 	%fd44042, %fd44041, %fd7158;
	abs.f64 	%fd44043, %fd44042;
	abs.f64 	%fd44044, %fd7220;
	setp.geu.f64 	%p4638, %fd44044, %fd44043;
	@%p4638 bra 	$L__BB0_5101;
	mul.f64 	%fd44046, %fd77674, 0d404CA5DC1A63C1F5;
	mul.wide.u32 	%rd3806, %r18889, 8;
	add.s64 	%rd3807, %rd14, %rd3806;
	st.local.f64 	[%rd3807], %fd44046;
	add.s32 	%r18889, %r18889, 1;
	bra.uni 	$L__BB0_5102;
$L__BB0_5101:
	mul.f64 	%fd44045, %fd77674, 0dC04CA5DC1A63C1F5;
	mul.wide.u32 	%rd3804, %r18889, 8;
	add.s64 	%rd3805, %rd14, %rd3804;
	st.local.f64 	[%rd3805], %fd44045;
	add.s32 	%r18889, %r18889, 1;
$L__BB0_5102:
	setp.eq.s32 	%p4646, %r18889, 0;
	@%p4646 bra 	$L__BB0_5133;
	ld.local.f64 	%fd44111, [%rd14];
	mul.f64 	%fd7231, %fd44111, 0d3F91DF46A2529D3A;
	abs.f64 	%fd7232, %fd7231;
	setp.neu.f64 	%p4647, %fd7232, 0d7FF0000000000000;
	@%p4647 bra 	$L__BB0_5105;
	mov.f64 	%fd44117, 0d0000000000000000;
	mul.rn.f64 	%fd77682, %fd7231, %fd44117;
	mov.b32 	%r18891, 1;
	bra.uni 	$L__BB0_5108;
$L__BB0_5105:
	mul.f64 	%fd44112, %fd7231, 0d3FE45F306DC9C883;
	cvt.rni.s32.f64 	%r18890, %fd44112;
	cvt.rn.f64.s32 	%fd44113, %r18890;
	fma.rn.f64 	%fd44114, %fd44113, 0dBFF921FB54442D18, %fd7231;
	fma.rn.f64 	%fd44115, %fd44113, 0dBC91A62633145C00, %fd44114;
	fma.rn.f64 	%fd77682, %fd44113, 0dB97B839A252049C0, %fd44115;
	setp.ltu.f64 	%p4648, %fd7232, 0d41E0000000000000;
	@%p4648 bra 	$L__BB0_5107;
	{ // callseq 603, 0
	.param .b64 param0;
	st.param.f64 	[param0], %fd7231;
	.param .align 16 .b8 retval0[16];
	call.uni (retval0), 
	__internal_trig_reduction_slowpathd, 
	(
	param0
	);
	ld.param.f64 	%fd77682, [retval0];
	ld.param.b32 	%r18890, [retval0+8];
	} // callseq 603
$L__BB0_5107:
	add.s32 	%r18891, %r18890, 1;
$L__BB0_5108:
	shl.b32 	%r11544, %r18891, 6;
	cvt.u64.u32 	%rd3808, %r11544;
	and.b64  	%rd3809, %rd3808, 64;
	mov.u64 	%rd3810, __cudart_sin_cos_coeffs;
	add.s64 	%rd3811, %rd3810, %rd3809;
	mul.rn.f64 	%fd44118, %fd77682, %fd77682;
	and.b32  	%r11545, %r18891, 1;
	setp.eq.b32 	%p4650, %r11545, 1;
	selp.f64 	%fd44119, 0dBDA8FF8320FD8164, 0d3DE5DB65F9785EBA, %p4650;
	ld.global.nc.v2.f64 	{%fd44120, %fd44121}, [%rd3811];
	fma.rn.f64 	%fd44122, %fd44119, %fd44118, %fd44120;
	fma.rn.f64 	%fd44123, %fd44122, %fd44118, %fd44121;
	ld.global.nc.v2.f64 	{%fd44124, %fd44125}, [%rd3811+16];
	fma.rn.f64 	%fd44126, %fd44123, %fd44118, %fd44124;
	fma.rn.f64 	%fd44127, %fd44126, %fd44118, %fd44125;
	ld.global.nc.v2.f64 	{%fd44128, %fd44129}, [%rd3811+32];
	fma.rn.f64 	%fd44130, %fd44127, %fd44118, %fd44128;
	fma.rn.f64 	%fd44131, %fd44130, %fd44118, %fd44129;
	fma.rn.f64 	%fd44132, %fd44131, %fd77682, %fd77682;
	fma.rn.f64 	%fd44133, %fd44131, %fd44118, 0d3FF0000000000000;
	selp.f64 	%fd44134, %fd44133, %fd44132, %p4650;
	and.b32  	%r11546, %r18891, 2;
	setp.eq.s32 	%p4651, %r11546, 0;
	mov.f64 	%fd44135, 0d0000000000000000;
	sub.f64 	%fd44136, %fd44135, %fd44134;
	selp.f64 	%fd7238, %fd44134, %fd44136, %p4651;
	@%p4647 bra 	$L__BB0_5110;
	mov.f64 	%fd44142, 0d0000000000000000;
	mul.rn.f64 	%fd77683, %fd7231, %fd44142;
	mov.b32 	%r18892, 0;
	bra.uni 	$L__BB0_5112;
$L__BB0_5110:
	mul.f64 	%fd44137, %fd7231, 0d3FE45F306DC9C883;
	cvt.rni.s32.f64 	%r18892, %fd44137;
	cvt.rn.f64.s32 	%fd44138, %r18892;
	fma.rn.f64 	%fd44139, %fd44138, 0dBFF921FB54442D18, %fd7231;
	fma.rn.f64 	%fd44140, %fd44138, 0dBC91A62633145C00, %fd44139;
	fma.rn.f64 	%fd77683, %fd44138, 0dB97B839A252049C0, %fd44140;
	setp.ltu.f64 	%p4652, %fd7232, 0d41E0000000000000;
	@%p4652 bra 	$L__BB0_5112;
	{ // callseq 604, 0
	.param .b64 param0;
	st.param.f64 	[param0], %fd7231;
	.param .align 16 .b8 retval0[16];
	call.uni (retval0), 
	__internal_trig_reduction_slowpathd, 
	(
	param0
	);
	ld.param.f64 	%fd77683, [retval0];
	ld.param.b32 	%r18892, [retval0+8];
	} // callseq 604
$L__BB0_5112:
	shl.b32 	%r11549, %r18892, 6;
	cvt.u64.u32 	%rd3812, %r11549;
	and.b64  	%rd3813, %rd3812, 64;
	mov.u64 	%rd3814, __cudart_sin_cos_coeffs;
	add.s64 	%rd3815, %rd3814, %rd3813;
	mul.rn.f64 	%fd44143, %fd77683, %fd77683;
	and.b32  	%r11550, %r18892, 1;
	setp.eq.b32 	%p4653, %r11550, 1;
	selp.f64 	%fd44144, 0dBDA8FF8320FD8164, 0d3DE5DB65F9785EBA, %p4653;
	ld.global.nc.v2.f64 	{%fd44145, %fd44146}, [%rd3815];
	fma.rn.f64 	%fd44147, %fd44144, %fd44143, %fd44145;
	fma.rn.f64 	%fd44148, %fd44147, %fd44143, %fd44146;
	ld.global.nc.v2.f64 	{%fd44149, %fd44150}, [%rd3815+16];
	fma.rn.f64 	%fd44151, %fd44148, %fd44143, %fd44149;
	fma.rn.f64 	%fd44152, %fd44151, %fd44143, %fd44150;
	ld.global.nc.v2.f64 	{%fd44153, %fd44154}, [%rd3815+32];
	fma.rn.f64 	%fd44155, %fd44152, %fd44143, %fd44153;
	fma.rn.f64 	%fd44156, %fd44155, %fd44143, %fd44154;
	fma.rn.f64 	%fd44157, %fd44156, %fd77683, %fd77683;
	fma.rn.f64 	%fd44158, %fd44156, %fd44143, 0d3FF0000000000000;
	selp.f64 	%fd44159, %fd44158, %fd44157, %p4653;
	and.b32  	%r11551, %r18892, 2;
	setp.eq.s32 	%p4654, %r11551, 0;
	mov.f64 	%fd44160, 0d0000000000000000;
	sub.f64 	%fd44161, %fd44160, %fd44159;
	selp.f64 	%fd44162, %fd44159, %fd44161, %p4654;
	mul.f64 	%fd44163, %fd7149, %fd7238;
	fma.rn.f64 	%fd44164, %fd7148, %fd44162, %fd44163;
	fma.rn.f64 	%fd7243, %fd7150, 0d0000000000000000, %fd44164;
	mul.f64 	%fd44165, %fd7149, 0d0000000000000000;
	fma.rn.f64 	%fd44166, %fd7148, 0d0000000000000000, %fd44165;
	add.f64 	%fd44167, %fd44166, %fd7150;
	mul.f64 	%fd44168, %fd44167, %fd44167;
	fma.rn.f64 	%fd44169, %fd7243, %fd7243, %fd44168;
	sqrt.rn.f64 	%fd44170, %fd44169;
	div.rn.f64 	%fd7244, %fd44167, %fd44170;
	{
	.reg .b32 %temp; 
	mov.b64 	{%temp, %r3059}, %fd7244;
	}
	abs.f64 	%fd7245, %fd7244;
	{
	.reg .b32 %temp; 
	mov.b64 	{%temp, %r11552}, %fd7245;
	}
	setp.gt.s32 	%p4655, %r11552, 1071801957;
	@%p4655 bra 	$L__BB0_5116;
	mul.f64 	%fd44211, %fd7244, %fd7244;
	fma.rn.f64 	%fd44212, %fd44211, 0d3FB0066BDC1895E9, 0dBFB3823B180754AF;
	fma.rn.f64 	%fd44213, %fd44212, %fd44211, 0d3FB11E52CC2F79AE;
	fma.rn.f64 	%fd44214, %fd44213, %fd44211, 0dBF924EAF3526861B;
	fma.rn.f64 	%fd44215, %fd44214, %fd44211, 0d3F91DF02A31E6CB7;
	fma.rn.f64 	%fd44216, %fd44215, %fd44211, 0d3F847D18B0EEC6CC;
	fma.rn.f64 	%fd44217, %fd44216, %fd44211, 0d3F8D0AF961BA53B0;
	fma.rn.f64 	%fd44218, %fd44217, %fd44211, 0d3F91BF7734CF1C48;
	fma.rn.f64 	%fd44219, %fd44218, %fd44211, 0d3F96E91483144EF7;
	fma.rn.f64 	%fd44220, %fd44219, %fd44211, 0d3F9F1C6E0A4F9F81;
	fma.rn.f64 	%fd44221, %fd44220, %fd44211, 0d3FA6DB6DC27FA92B;
	fma.rn.f64 	%fd44222, %fd44221, %fd44211, 0d3FB333333320F91B;
	fma.rn.f64 	%fd44223, %fd44222, %fd44211, 0d3FC5555555555F4D;
	mul.f64 	%fd44224, %fd44211, %fd44223;
	fma.rn.f64 	%fd7246, %fd44224, %fd7245, %fd7245;
	setp.gt.s32 	%p4659, %r3059, -1;
	@%p4659 bra 	$L__BB0_5115;
	mov.f64 	%fd44229, 0d3C91A62633145C07;
	add.rn.f64 	%fd44230, %fd7246, %fd44229;
	mov.f64 	%fd44231, 0d3FF921FB54442D18;
	add.rn.f64 	%fd77684, %fd44231, %fd44230;
	bra.uni 	$L__BB0_5117;
$L__BB0_5115:
	mov.f64 	%fd44225, 0dBC91A62633145C07;
	add.rn.f64 	%fd44226, %fd7246, %fd44225;
	neg.f64 	%fd44227, %fd44226;
	mov.f64 	%fd44228, 0d3FF921FB54442D18;
	add.rn.f64 	%fd77684, %fd44228, %fd44227;
	bra.uni 	$L__BB0_5117;
$L__BB0_5116:
	mov.f64 	%fd44171, 0d3FF0000000000000;
	sub.f64 	%fd44172, %fd44171, %fd7245;
	{
	.reg .b32 %temp; 
	mov.b64 	{%r11553, %temp}, %fd44172;
	}
	{
	.reg .b32 %temp; 
	mov.b64 	{%temp, %r11554}, %fd44172;
	}
	add.s32 	%r11555, %r11554, -1048576;
	mov.b64 	%fd44173, {%r11553, %r11555};
	rsqrt.approx.ftz.f64 	%fd44174, %fd44173;
	{
	.reg .b32 %temp; 
	mov.b64 	{%r11556, %temp}, %fd44174;
	}
	{
	.reg .b32 %temp; 
	mov.b64 	{%temp, %r11557}, %fd44174;
	}
	add.s32 	%r11558, %r11557, -1048576;
	mov.b64 	%fd44175, {%r11556, %r11558};
	mul.f64 	%fd44176, %fd44173, %fd44174;
	neg.f64 	%fd44177, %fd44176;
	fma.rn.f64 	%fd44178, %fd44176, %fd44177, %fd44173;
	fma.rn.f64 	%fd44179, %fd44178, %fd44175, %fd44176;
	neg.f64 	%fd44180, %fd44179;
	fma.rn.f64 	%fd44181, %fd44174, %fd44180, 0d3FF0000000000000;
	fma.rn.f64 	%fd44182, %fd44181, %fd44175, %fd44175;
	fma.rn.f64 	%fd44183, %fd44179, %fd44180, %fd44173;
	fma.rn.f64 	%fd44184, %fd44183, %fd44182, %fd44179;
	{
	.reg .b32 %temp; 
	mov.b64 	{%r11559, %temp}, %fd44184;
	}
	{
	.reg .b32 %temp; 
	mov.b64 	{%temp, %r11560}, %fd44184;
	}
	add.s32 	%r11561, %r11560, 1048576;
	mov.b64 	%fd44185, {%r11559, %r11561};
	fma.rn.f64 	%fd44186, %fd44172, 0d3EC715B371155F70, 0dBEBAC2FE66FAAC4B;
	fma.rn.f64 	%fd44187, %fd44186, %fd44172, 0d3ED9A9B88EFCD9B8;
	fma.rn.f64 	%fd44188, %fd44187, %fd44172, 0d3EDD0F40A8A0C4C3;
	fma.rn.f64 	%fd44189, %fd44188, %fd44172, 0d3EF46D4CFA9E0E1F;
	fma.rn.f64 	%fd44190, %fd44189, %fd44172, 0d3F079C168D1E2422;
	fma.rn.f64 	%fd44191, %fd44190, %fd44172, 0d3F1C9A88C3BCA540;
	fma.rn.f64 	%fd44192, %fd44191, %fd44172, 0d3F31C4E64BD476DF;
	fma.rn.f64 	%fd44193, %fd44192, %fd44172, 0d3F46E8BA60009C8F;
	fma.rn.f64 	%fd44194, %fd44193, %fd44172, 0d3F5F1C71C62B05A2;
	fma.rn.f64 	%fd44195, %fd44194, %fd44172, 0d3F76DB6DB6DC9F2C;
	fma.rn.f64 	%fd44196, %fd44195, %fd44172, 0d3F9333333333329C;
	fma.rn.f64 	%fd44197, %fd44196, %fd44172, 0d3FB5555555555555;
	setp.lt.s32 	%p4656, %r11554, 1;
	mov.f64 	%fd44198, 0d0000000000000000;
	mul.rn.f64 	%fd44199, %fd7245, %fd44198;
	mul.f64 	%fd44200, %fd44172, %fd44197;
	fma.rn.f64 	%fd44201, %fd44200, %fd44185, %fd44185;
	selp.f64 	%fd44202, %fd44199, %fd44201, %p4656;
	setp.lt.s32 	%p4657, %r11554, 0;
	mov.f64 	%fd44203, 0d7FF0000000000000;
	mul.rn.f64 	%fd44204, %fd44202, %fd44203;
	selp.f64 	%fd44205, %fd44204, %fd44202, %p4657;
	setp.lt.s32 	%p4658, %r3059, 0;
	mov.f64 	%fd44206, 0dBCA1A62633145C07;
	add.rn.f64 	%fd44207, %fd44205, %fd44206;
	neg.f64 	%fd44208, %fd44207;
	mov.f64 	%fd44209, 0d400921FB54442D18;
	add.rn.f64 	%fd44210, %fd44209, %fd44208;
	selp.f64 	%fd77684, %fd44210, %fd44205, %p4658;
$L__BB0_5117:
	mul.f64 	%fd44232, %fd77684, 0d404CA5DC1A63C1F5;
	setp.gt.f64 	%p4660, %fd7243, 0d0000000000000000;
	neg.f64 	%fd44233, %fd44232;
	selp.f64 	%fd77888, %fd44233, %fd44232, %p4660;
	setp.eq.s32 	%p4661, %r18889, 1;
	@%p4661 bra 	$L__BB0_5133;
	ld.local.f64 	%fd44234, [%rd14+8];
	mul.f64 	%fd7252, %fd44234, 0d3F91DF46A2529D3A;
	abs.f64 	%fd7253, %fd7252;
	setp.eq.f64 	%p4662, %fd7253, 0d7FF0000000000000;
	@%p4662 bra 	$L__BB0_5122;
	mul.f64 	%fd44235, %fd7252, 0d3FE45F306DC9C883;
	cvt.rni.s32.f64 	%r18893, %fd44235;
	cvt.rn.f64.s32 	%fd44236, %r18893;
	fma.rn.f64 	%fd44237, %fd44236, 0dBFF921FB54442D18, %fd7252;
	fma.rn.f64 	%fd44238, %fd44236, 0dBC91A62633145C00, %fd44237;
	fma.rn.f64 	%fd77686, %fd44236, 0dB97B839A252049C0, %fd44238;
	setp.ltu.f64 	%p4663, %fd7253, 0d41E0000000000000;
	@%p4663 bra 	$L__BB0_5121;
	{ // callseq 605, 0
	.param .b64 param0;
	st.param.f64 	[param0], %fd7252;
	.param .align 16 .b8 retval0[16];
	call.uni (retval0), 
	__internal_trig_reduction_slowpathd, 
	(
	param0
	);
	ld.param.f64 	%fd77686, [retval0];
	ld.param.b32 	%r18893, [retval0+8];
	} // callseq 605
$L__BB0_5121:
	add.s32 	%r18894, %r18893, 1;
	bra.uni 	$L__BB0_5123;
$L__BB0_5122:
	mov.f64 	%fd44240, 0d0000000000000000;
	mul.rn.f64 	%fd77686, %fd7252, %fd44240;
	mov.b32 	%r18894, 1;
$L__BB0_5123:
	shl.b32 	%r11564, %r18894, 6;
	cvt.u64.u32 	%rd3816, %r11564;
	and.b64  	%rd3817, %rd3816, 64;
	mov.u64 	%rd3818, __cudart_sin_cos_coeffs;
	add.s64 	%rd3819, %rd3818, %rd3817;
	mul.rn.f64 	%fd44241, %fd77686, %fd77686;
	and.b32  	%r11565, %r18894, 1;
	setp.eq.b32 	%p4665, %r11565, 1;
	selp.f64 	%fd44242, 0dBDA8FF8320FD8164, 0d3DE5DB65F9785EBA, %p4665;
	ld.global.nc.v2.f64 	{%fd44243, %fd44244}, [%rd3819];
	fma.rn.f64 	%fd44245, %fd44242, %fd44241, %fd44243;
	fma.rn.f64 	%fd44246, %fd44245, %fd44241, %fd44244;
	ld.global.nc.v2.f64 	{%fd44247, %fd44248}, [%rd3819+16];
	fma.rn.f64 	%fd44249, %fd44246, %fd44241, %fd44247;
	fma.rn.f64 	%fd44250, %fd44249, %fd44241, %fd44248;
	ld.global.nc.v2.f64 	{%fd44251, %fd44252}, [%rd3819+32];
	fma.rn.f64 	%fd44253, %fd44250, %fd44241, %fd44251;
	fma.rn.f64 	%fd44254, %fd44253, %fd44241, %fd44252;
	fma.rn.f64 	%fd44255, %fd44254, %fd77686, %fd77686;
	fma.rn.f64 	%fd44256, %fd44254, %fd44241, 0d3FF0000000000000;
	selp.f64 	%fd44257, %fd44256, %fd44255, %p4665;
	and.b32  	%r11566, %r18894, 2;
	setp.eq.s32 	%p4666, %r11566, 0;
	mov.f64 	%fd44258, 0d0000000000000000;
	sub.f64 	%fd44259, %fd44258, %fd44257;
	selp.f64 	%fd7259, %fd44257, %fd44259, %p4666;
	@%p4662 bra 	$L__BB0_5126;
	mul.f64 	%fd44260, %fd7252, 0d3FE45F306DC9C883;
	cvt.rni.s32.f64 	%r18895, %fd44260;
	cvt.rn.f64.s32 	%fd44261, %r18895;
	fma.rn.f64 	%fd44262, %fd44261, 0dBFF921FB54442D18, %fd7252;
	fma.rn.f64 	%fd44263, %fd44261, 0dBC91A62633145C00, %fd44262;
	fma.rn.f64 	%fd77687, %fd44261, 0dB97B839A252049C0, %fd44263;
	setp.ltu.f64 	%p4667, %fd7253, 0d41E0000000000000;
	@%p4667 bra 	$L__BB0_5127;
	{ // callseq 606, 0
	.param .b64 param0;
	st.param.f64 	[param0], %fd7252;
	.param .align 16 .b8 retval0[16];
	call.uni (retval0), 
	__internal_trig_reduction_slowpathd, 
	(
	param0
	);
	ld.param.f64 	%fd77687, [retval0];
	ld.param.b32 	%r18895, [retval0+8];
	} // callseq 606
	bra.uni 	$L__BB0_5127;
$L__BB0_5126:
	mov.f64 	%fd44265, 0d0000000000000000;
	mul.rn.f64 	%fd77687, %fd7252, %fd44265;
	mov.b32 	%r18895, 0;
$L__BB0_5127:
	shl.b32 	%r11569, %r18895, 6;
	cvt.u64.u32 	%rd3820, %r11569;
	and.b64  	%rd3821, %rd3820, 64;
	mov.u64 	%rd3822, __cudart_sin_cos_coeffs;
	add.s64 	%rd3823, %rd3822, %rd3821;
	mul.rn.f64 	%fd44266, %fd77687, %fd77687;
	and.b32  	%r11570, %r18895, 1;
	setp.eq.b32 	%p4668, %r11570, 1;
	selp.f64 	%fd44267, 0dBDA8FF8320FD8164, 0d3DE5DB65F9785EBA, %p4668;
	ld.global.nc.v2.f64 	{%fd44268, %fd44269}, [%rd3823];
	fma.rn.f64 	%fd44270, %fd44267, %fd44266, %fd44268;
	fma.rn.f64 	%fd44271, %fd44270, %fd44266, %fd44269;
	ld.global.nc.v2.f64 	{%fd44272, %fd44273}, [%rd3823+16];
	fma.rn.f64 	%fd44274, %fd44271, %fd44266, %fd44272;
	fma.rn.f64 	%fd44275, %fd44274, %fd44266, %fd44273;
	ld.global.nc.v2.f64 	{%fd44276, %fd44277}, [%rd3823+32];
	fma.rn.f64 	%fd44278, %fd44275, %fd44266, %fd44276;
	fma.rn.f64 	%fd44279, %fd44278, %fd44266, %fd44277;
	fma.rn.f64 	%fd44280, %fd44279, %fd77687, %fd77687;
	fma.rn.f64 	%fd44281, %fd44279, %fd44266, 0d3FF0000000000000;
	selp.f64 	%fd44282, %fd44281, %fd44280, %p4668;
	and.b32  	%r11571, %r18895, 2;
	setp.eq.s32 	%p4669, %r11571, 0;
	mov.f64 	%fd44283, 0d0000000000000000;
	sub.f64 	%fd44284, %fd44283, %fd44282;
	selp.f64 	%fd44285, %fd44282, %fd44284, %p4669;
	mul.f64 	%fd44286, %fd7149, %fd7259;
	fma.rn.f64 	%fd44287, %fd7148, %fd44285, %fd44286;
	fma.rn.f64 	%fd7264, %fd7150, 0d0000000000000000, %fd44287;
	mul.f64 	%fd44288, %fd7149, 0d0000000000000000;
	fma.rn.f64 	%fd44289, %fd7148, 0d0000000000000000, %fd44288;
	add.f64 	%fd44290, %fd44289, %fd7150;
	mul.f64 	%fd44291, %fd44290, %fd44290;
	fma.rn.f64 	%fd44292, %fd7264, %fd7264, %fd44291;
	sqrt.rn.f64 	%fd44293, %fd44292;
	div.rn.f64 	%fd7265, %fd44290, %fd44293;
	{
	.reg .b32 %temp; 
	mov.b64 	{%temp, %r3068}, %fd7265;
	}
	abs.f64 	%fd7266, %fd7265;
	{
	.reg .b32 %temp; 
	mov.b64 	{%temp, %r11572}, %fd7266;
	}
	setp.lt.s32 	%p4670, %r11572, 1071801958;
	@%p4670 bra 	$L__BB0_5129;
	mov.f64 	%fd44294, 0d3FF0000000000000;
	sub.f64 	%fd44295, %fd44294, %fd7266;
	{
	.reg .b32 %temp; 
	mov.b64 	{%r11573, %temp}, %fd44295;
	}
	{
	.reg .b32 %temp; 
	mov.b64 	{%temp, %r11574}, %fd44295;
	}
	add.s32 	%r11575, %r11574, -1048576;
	mov.b64 	%fd44296, {%r11573, %r11575};
	rsqrt.approx.ftz.f64 	%fd44297, %fd44296;
	{
	.reg .b32 %temp; 
	mov.b64 	{%r11576, %temp}, %fd44297;
	}
	{
	.reg .b32 %temp; 
	mov.b64 	{%temp, %r11577}, %fd44297;
	}
	add.s32 	%r11578, %r11577, -1048576;
	mov.b64 	%fd44298, {%r11576, %r11578};
	mul.f64 	%fd44299, %fd44296, %fd44297;
	neg.f64 	%fd44300, %fd44299;
	fma.rn.f64 	%fd44301, %fd44299, %fd44300, %fd44296;
	fma.rn.f64 	%fd44302, %fd44301, %fd44298, %fd44299;
	neg.f64 	%fd44303, %fd44302;
	fma.rn.f64 	%fd44304, %fd44297, %fd44303, 0d3FF0000000000000;
	fma.rn.f64 	%fd44305, %fd44304, %fd44298, %fd44298;
	fma.rn.f64 	%fd44306, %fd44302, %fd44303, %fd44296;
	fma.rn.f64 	%fd44307, %fd44306, %fd44305, %fd44302;
	{
	.reg .b32 %temp; 
	mov.b64 	{%r11579, %temp}, %fd44307;
	}
	{
	.reg .b32 %temp; 
	mov.b64 	{%temp, %r11580}, %fd44307;
	}
	add.s32 	%r11581, %r11580, 1048576;
	mov.b64 	%fd44308, {%r11579, %r11581};
	fma.rn.f64 	%fd44309, %fd44295, 0d3EC715B371155F70, 0dBEBAC2FE66FAAC4B;
	fma.rn.f64 	%fd44310, %fd44309, %fd44295, 0d3ED9A9B88EFCD9B8;
	fma.rn.f64 	%fd44311, %fd44310, %fd44295, 0d3EDD0F40A8A0C4C3;
	fma.rn.f64 	%fd44312, %fd44311, %fd44295, 0d3EF46D4CFA9E0E1F;
	fma.rn.f64 	%fd44313, %fd44312, %fd44295, 0d3F079C168D1E2422;
	fma.rn.f64 	%fd44314, %fd44313, %fd44295, 0d3F1C9A88C3BCA540;
	fma.rn.f64 	%fd44315, %fd44314, %fd44295, 0d3F31C4E64BD476DF;
	fma.rn.f64 	%fd44316, %fd44315, %fd44295, 0d3F46E8BA60009C8F;
	fma.rn.f64 	%fd44317, %fd44316, %fd44295, 0d3F5F1C71C62B05A2;
	fma.rn.f64 	%fd44318, %fd44317, %fd44295, 0d3F76DB6DB6DC9F2C;
	fma.rn.f64 	%fd44319, %fd44318, %fd44295, 0d3F9333333333329C;
	fma.rn.f64 	%fd44320, %fd44319, %fd44295, 0d3FB5555555555555;
	setp.lt.s32 	%p4671, %r11574, 1;
	mov.f64 	%fd44321, 0d0000000000000000;
	mul.rn.f64 	%fd44322, %fd7266, %fd44321;
	mul.f64 	%fd44323, %fd44295, %fd44320;
	fma.rn.f64 	%fd44324, %fd44323, %fd44308, %fd44308;
	selp.f64 	%fd44325, %fd44322, %fd44324, %p4671;
	setp.lt.s32 	%p4672, %r11574, 0;
	mov.f64 	%fd44326, 0d7FF0000000000000;
	mul.rn.f64 	%fd44327, %fd44325, %fd44326;
	selp.f64 	%fd44328, %fd44327, %fd44325, %p4672;
	setp.lt.s32 	%p4673, %r3068, 0;
	mov.f64 	%fd44329, 0dBCA1A62633145C07;
	add.rn.f64 	%fd44330, %fd44328, %fd44329;
	neg.f64 	%fd44331, %fd44330;
	mov.f64 	%fd44332, 0d400921FB54442D18;
	add.rn.f64 	%fd44333, %fd44332, %fd44331;
	selp.f64 	%fd77688, %fd44333, %fd44328, %p4673;
	bra.uni 	$L__BB0_5132;
$L__BB0_5129:
	mul.f64 	%fd44334, %fd7265, %fd7265;
	fma.rn.f64 	%fd44335, %fd44334, 0d3FB0066BDC1895E9, 0dBFB3823B180754AF;
	fma.rn.f64 	%fd44336, %fd44335, %fd44334, 0d3FB11E52CC2F79AE;
	fma.rn.f64 	%fd44337, %fd44336, %fd44334, 0dBF924EAF3526861B;
	fma.rn.f64 	%fd44338, %fd44337, %fd44334, 0d3F91DF02A31E6CB7;
	fma.rn.f64 	%fd44339, %fd44338, %fd44334, 0d3F847D18B0EEC6CC;
	fma.rn.f64 	%fd44340, %fd44339, %fd44334, 0d3F8D0AF961BA53B0;
	fma.rn.f64 	%fd44341, %fd44340, %fd44334, 0d3F91BF7734CF1C48;
	fma.rn.f64 	%fd44342, %fd44341, %fd44334, 0d3F96E91483144EF7;
	fma.rn.f64 	%fd44343, %fd44342, %fd44334, 0d3F9F1C6E0A4F9F81;
	fma.rn.f64 	%fd44344, %fd44343, %fd44334, 0d3FA6DB6DC27FA92B;
	fma.rn.f64 	%fd44345, %fd44344, %fd44334, 0d3FB333333320F91B;
	fma.rn.f64 	%fd44346, %fd44345, %fd44334, 0d3FC5555555555F4D;
	mul.f64 	%fd44347, %fd44334, %fd44346;
	fma.rn.f64 	%fd7268, %fd44347, %fd7266, %fd7266;
	setp.lt.s32 	%p4674, %r3068, 0;
	@%p4674 bra 	$L__BB0_5131;
	mov.f64 	%fd44348, 0dBC91A62633145C07;
	add.rn.f64 	%fd44349, %fd7268, %fd44348;
	neg.f64 	%fd44350, %fd44349;
	mov.f64 	%fd44351, 0d3FF921FB54442D18;
	add.rn.f64 	%fd77688, %fd44351, %fd44350;
	bra.uni 	$L__BB0_5132;
$L__BB0_5131:
	mov.f64 	%fd44352, 0d3C91A62633145C07;
	add.rn.f64 	%fd44353, %fd7268, %fd44352;
	mov.f64 	%fd44354, 0d3FF921FB54442D18;
	add.rn.f64 	%fd77688, %fd44354, %fd44353;
$L__BB0_5132:
	mul.f64 	%fd44355, %fd77688, 0d404CA5DC1A63C1F5;
	setp.gt.f64 	%p4675, %fd7264, 0d0000000000000000;
	neg.f64 	%fd44356, %fd44355;
	selp.f64 	%fd77889, %fd44356, %fd44355, %p4675;
$L__BB0_5133:
	mul.lo.s32 	%r11582, %r18872, 7;
	mul.wide.u32 	%rd3824, %r11582, 8;
	add.s64 	%rd3825, %rd33, %rd3824;
	ld.global.f64 	%fd44357, [%rd3825+32];
	mul.f64 	%fd44358, %fd44357, %fd7148;
	div.rn.f64 	%fd7275, %fd44358, %fd7151;
	mul.f64 	%fd44359, %fd44357, %fd7149;
	div.rn.f64 	%fd7276, %fd44359, %fd7151;
	mul.f64 	%fd44360, %fd44357, %fd7150;
	div.rn.f64 	%fd7277, %fd44360, %fd7151;
	@%p4646 bra 	$L__BB0_5179;
	shl.b32 	%r11583, %r18872, 1;
	or.b32  	%r11584, %r11583, 1;
	cvt.rn.f64.u32 	%fd77695, %r11584;
	abs.f64 	%fd44361, %fd77888;
	mov.f64 	%fd44362, 0d4066800000000000;
	sub.f64 	%fd44363, %fd44362, %fd44361;
	min.f64 	%fd44364, %fd44361, %fd44363;
	setp.lt.f64 	%p4677, %fd44364, %fd7140;
	@%p4677 bra 	$L__BB0_5156;
	mul.f64 	%fd44365, %fd77888, 0d3F91DF46A2529D3A;
	abs.f64 	%fd7279, %fd44365;
	setp.neu.f64 	%p4678, %fd7279, 0d7FF0000000000000;
	@%p4678 bra 	$L__BB0_5137;
	mul.f64 	%fd44373, %fd77888, 0d3F91DF46A2529D3A;
	mov.f64 	%fd44374, 0d0000000000000000;
	mul.rn.f64 	%fd77691, %fd44373, %fd44374;
	mov.b32 	%r18896, 0;
	bra.uni 	$L__BB0_5139;
$L__BB0_5137:
	mul.f64 	%fd44366, %fd77888, 0d3F91DF46A2529D3A;
	mul.f64 	%fd44367, %fd44366, 0d3FE45F306DC9C883;
	cvt.rni.s32.f64 	%r18896, %fd44367;
	cvt.rn.f64.s32 	%fd44368, %r18896;
	fma.rn.f64 	%fd44369, %fd44368, 0dBFF921FB54442D18, %fd44366;
	fma.rn.f64 	%fd44370, %fd44368, 0dBC91A62633145C00, %fd44369;
	fma.rn.f64 	%fd77691, %fd44368, 0dB97B839A252049C0, %fd44370;
	setp.ltu.f64 	%p4679, %fd7279, 0d41E0000000000000;
	@%p4679 bra 	$L__BB0_5139;
	mul.f64 	%fd44371, %fd77888, 0d3F91DF46A2529D3A;
	{ // callseq 607, 0
	.param .b64 param0;
	st.param.f64 	[param0], %fd44371;
	.param .align 16 .b8 retval0[16];
	call.uni (retval0), 
	__internal_trig_reduction_slowpathd, 
	(
	param0
	);
	ld.param.f64 	%fd77691, [retval0];
	ld.param.b32 	%r18896, [retval0+8];
	} // callseq 607
$L__BB0_5139:
	ld.param.u64 	%rd8046, [_Z8FitGrainPdPiS0_S_S_S0_S0_S_S_S_S_S_S_S_S_S_S_S_S__param_0];
	shl.b32 	%r11587, %r18896, 6;
	cvt.u64.u32 	%rd3826, %r11587;
	and.b64  	%rd3827, %rd3826, 64;
	mov.u64 	%rd3828, __cudart_sin_cos_coeffs;
	add.s64 	%rd3829, %rd3828, %rd3827;
	mul.rn.f64 	%fd44375, %fd77691, %fd77691;
	and.b32  	%r11588, %r18896, 1;
	setp.eq.b32 	%p4681, %r11588, 1;
	selp.f64 	%fd44376, 0dBDA8FF8320FD8164, 0d3DE5DB65F9785EBA, %p4681;
	ld.global.nc.v2.f64 	{%fd44377, %fd44378}, [%rd3829];
	fma.rn.f64 	%fd44379, %fd44376, %fd44375, %fd44377;
	fma.rn.f64 	%fd44380, %fd44379, %fd44375, %fd44378;
	ld.global.nc.v2.f64 	{%fd44381, %fd44382}, [%rd3829+16];
	fma.rn.f64 	%fd44383, %fd44380, %fd44375, %fd44381;
	fma.rn.f64 	%fd44384, %fd44383, %fd44375, %fd44382;
	ld.global.nc.v2.f64 	{%fd44385, %fd44386}, [%rd3829+32];
	fma.rn.f64 	%fd44387, %fd44384, %fd44375, %fd44385;
	fma.rn.f64 	%fd44388, %fd44387, %fd44375, %fd44386;
	fma.rn.f64 	%fd44389, %fd44388, %fd77691, %fd77691;
	fma.rn.f64 	%fd44390, %fd44388, %fd44375, 0d3FF0000000000000;
	selp.f64 	%fd44391, %fd44390, %fd44389, %p4681;
	and.b32  	%r11589, %r18896, 2;
	setp.eq.s32 	%p4682, %r11589, 0;
	mov.f64 	%fd44392, 0d0000000000000000;
	sub.f64 	%fd44393, %fd44392, %fd44391;
	selp.f64 	%fd44394, %fd44391, %fd44393, %p4682;
	mul.lo.s32 	%r11590, %r18872, 7;
	mul.wide.u32 	%rd3830, %r11590, 8;
	add.s64 	%rd3831, %rd33, %rd3830;
	ld.global.f64 	%fd44395, [%rd3831+24];
	cvt.rzi.s32.f64 	%r11591, %fd44395;
	cvta.to.global.u64 	%rd3832, %rd8046;
	mul.wide.s32 	%rd3833, %r11591, 8;
	add.s64 	%rd3834, %rd3832, %rd3833;
	ld.global.f64 	%fd7284, [%rd3834+40];
	neg.f64 	%fd44396, %fd7284;
	mul.f64 	%fd7285, %fd44394, %fd44396;
	@%p4678 bra 	$L__BB0_5141;
	mul.f64 	%fd44404, %fd77888, 0d3F91DF46A2529D3A;
	mov.f64 	%fd44405, 0d0000000000000000;
	mul.rn.f64 	%fd77693, %fd44404, %fd44405;
	mov.b32 	%r18898, 1;
	bra.uni 	$L__BB0_5144;
$L__BB0_5141:
	mul.f64 	%fd44397, %fd77888, 0d3F91DF46A2529D3A;
	mul.f64 	%fd44398, %fd44397, 0d3FE45F306DC9C883;
	cvt.rni.s32.f64 	%r18897, %fd44398;
	cvt.rn.f64.s32 	%fd44399, %r18897;
	fma.rn.f64 	%fd44400, %fd44399, 0dBFF921FB54442D18, %fd44397;
	fma.rn.f64 	%fd44401, %fd44399, 0dBC91A62633145C00, %fd44400;
	fma.rn.f64 	%fd77693, %fd44399, 0dB97B839A252049C0, %fd44401;
	setp.ltu.f64 	%p4683, %fd7279, 0d41E0000000000000;
	@%p4683 bra 	$L__BB0_5143;
	mul.f64 	%fd44402, %fd77888, 0d3F91DF46A2529D3A;
	{ // callseq 608, 0
	.param .b64 param0;
	st.param.f64 	[param0], %fd44402;
	.param .align 16 .b8 retval0[16];
	call.uni (retval0), 
	__internal_trig_reduction_slowpathd, 
	(
	param0
	);
	ld.param.f64 	%fd77693, [retval0];
	ld.param.b32 	%r18897, [retval0+8];
	} // callseq 608
$L__BB0_5143:
	add.s32 	%r18898, %r18897, 1;
$L__BB0_5144:
	setp.lt.s32 	%p4684, %r3005, 1;
	shl.b32 	%r11594, %r18898, 6;
	cvt.u64.u32 	%rd3835, %r11594;
	and.b64  	%rd3836, %rd3835, 64;
	mov.u64 	%rd3837, __cudart_sin_cos_coeffs;
	add.s64 	%rd3838, %rd3837, %rd3836;
	mul.rn.f64 	%fd44406, %fd77693, %fd77693;
	and.b32  	%r11595, %r18898, 1;
	setp.eq.b32 	%p4685, %r11595, 1;
	selp.f64 	%fd44407, 0dBDA8FF8320FD8164, 0d3DE5DB65F9785EBA, %p4685;
	ld.global.nc.v2.f64 	{%fd44408, %fd44409}, [%rd3838];
	fma.rn.f64 	%fd44410, %fd44407, %fd44406, %fd44408;
	fma.rn.f64 	%fd44411, %fd44410, %fd44406, %fd44409;
	ld.global.nc.v2.f64 	{%fd44412, %fd44413}, [%rd3838+16];
	fma.rn.f64 	%fd44414, %fd44411, %fd44406, %fd44412;
	fma.rn.f64 	%fd44415, %fd44414, %fd44406, %fd44413;
	ld.global.nc.v2.f64 	{%fd44416, %fd44417}, [%rd3838+32];
	fma.rn.f64 	%fd44418, %fd44415, %fd44406, %fd44416;
	fma.rn.f64 	%fd44419, %fd44418, %fd44406, %fd44417;
	fma.rn.f64 	%fd44420, %fd44419, %fd77693, %fd77693;
	fma.rn.f64 	%fd44421, %fd44419, %fd44406, 0d3FF0000000000000;
	selp.f64 	%fd44422, %fd44421, %fd44420, %p4685;
	and.b32  	%r11596, %r18898, 2;
	setp.eq.s32 	%p4686, %r11596, 0;
	mov.f64 	%fd44423, 0d0000000000000000;
	sub.f64 	%fd44424, %fd44423, %fd44422;
	selp.f64 	%fd44425, %fd44422, %fd44424, %p4686;
	mul.f64 	%fd7291, %fd7284, %fd44425;
	@%p4684 bra 	$L__BB0_5153;
	ld.local.f64 	%fd77694, [%rd14];
	mov.b32 	%r18899, 0;
$L__BB0_5146:
	ld.param.u64 	%rd8374, [_Z8FitGrainPdPiS0_S_S_S0_S0_S_S_S_S_S_S_S_S_S_S_S_S__param_3];
	mul.lo.s32 	%r11598, %r18899, 6;
	cvta.to.global.u64 	%rd3839, %rd8374;
	mul.wide.u32 	%rd3840, %r11598, 8;
	add.s64 	%rd3841, %rd3839, %rd3840;
	ld.global.f64 	%fd44426, [%rd3841+32];
	setp.leu.f64 	%p4687, %fd77694, %fd44426;
	@%p4687 bra 	$L__BB0_5152;
	ld.param.u64 	%rd8375, [_Z8FitGrainPdPiS0_S_S_S0_S0_S_S_S_S_S_S_S_S_S_S_S_S__param_3];
	cvta.to.global.u64 	%rd3842, %rd8375;
	mul.lo.s32 	%r11599, %r18899, 6;
	mul.wide.u32 	%rd3843, %r11599, 8;
	add.s64 	%rd3844, %rd3842, %rd3843;
	ld.global.f64 	%fd44427, [%rd3844+40];
	setp.geu.f64 	%p4688, %fd77694, %fd44427;
	@%p4688 bra 	$L__BB0_5152;
	ld.param.u64 	%rd8376, [_Z8FitGrainPdPiS0_S_S_S0_S0_S_S_S_S_S_S_S_S_S_S_S_S__param_3];
	cvta.to.global.u64 	%rd3845, %rd8376;
	mul.lo.s32 	%r11600, %r18899, 6;
	mul.wide.u32 	%rd3846, %r11600, 8;
	add.s64 	%rd3847, %rd3845, %rd3846;
	ld.global.f64 	%fd44428, [%rd3847];
	setp.leu.f64 	%p4689, %fd7285, %fd44428;
	@%p4689 bra 	$L__BB0_5152;
	ld.param.u64 	%rd8377, [_Z8FitGrainPdPiS0_S_S_S0_S0_S_S_S_S_S_S_S_S_S_S_S_S__param_3];
	cvta.to.global.u64 	%rd3848, %rd8377;
	mul.lo.s32 	%r11601, %r18899, 6;
	mul.wide.u32 	%rd3849, %r11601, 8;
	add.s64 	%rd3850, %rd3848, %rd3849;
	ld.global.f64 	%fd44429, [%rd3850+8];
	setp.geu.f64 	%p4690, %fd7285, %fd44429;
	@%p4690 bra 	$L__BB0_5152;
	ld.param.u64 	%rd8378, [_Z8FitGrainPdPiS0_S_S_S0_S0_S_S_S_S_S_S_S_S_S_S_S_S__param_3];
	cvta.to.global.u64 	%rd3851, %rd8378;
	mul.lo.s32 	%r11602, %r18899, 6;
	mul.wide.u32 	%rd3852, %r11602, 8;
	add.s64 	%rd3853, %rd3851, %rd3852;
	ld.global.f64 	%fd44430, [%rd3853+16];
	setp.leu.f64 	%p4691, %fd7291, %fd44430;
	@%p4691 bra 	$L__BB0_5152;
	ld.param.u64 	%rd8379, [_Z8FitGrainPdPiS0_S_S_S0_S0_S_S_S_S_S_S_S_S_S_S_S_S__param_3];
	cvta.to.global.u64 	%rd3854, %rd8379;
	mul.lo.s32 	%r11604, %r18899, 6;
	mul.wide.u32 	%rd3855, %r11604, 8;
	add.s64 	%rd3856, %rd3854, %rd3855;
	ld.global.f64 	%fd44431, [%rd3856+24];
	setp.lt.f64 	%p4692, %fd7291, %fd44431;
	mov.b32 	%r18910, 1;
	@%p4692 bra 	$L__BB0_5155;
$L__BB0_5152:
	add.s32 	%r18899, %r18899, 1;
	setp.ne.s32 	%p4693, %r18899, %r3005;
	mov.b32 	%r18910, 0;
	@%p4693 bra 	$L__BB0_5146;
$L__BB0_5153:
	mov.u32 	%r3079, %r18910;
	shl.b32 	%r11607, %r18872, 1;
	or.b32  	%r11608, %r11607, 1;
	cvt.rn.f64.u32 	%fd77695, %r11608;
	setp.eq.s32 	%p4694, %r3079, 0;
	mov.b32 	%r18910, 0;
	@%p4694 bra 	$L__BB0_5156;
	ld.local.f64 	%fd77694, [%rd14];
	mov.u32 	%r18910, %r3079;
$L__BB0_5155:
	shl.b32 	%r11609, %r18911, 3;
	mul.wide.s32 	%rd3857, %r11609, 8;
	add.s64 	%rd3858, %rd31, %rd3857;
	st.global.f64 	[%rd3858], %fd7285;
	st.global.f64 	[%rd3858+8], %fd7291;
	st.global.f64 	[%rd3858+16], %fd77694;
	st.global.f64 	[%rd3858+24], %fd7275;
	st.global.f64 	[%rd3858+32], %fd7276;
	st.global.f64 	[%rd3858+40], %fd7277;
	mul.lo.s32 	%r11610, %r18872, 7;
	mul.wide.u32 	%rd3859, %r11610, 8;
	add.s64 	%rd3860, %rd33, %rd3859;
	ld.global.f64 	%fd44432, [%rd3860+24];
	st.global.f64 	[%rd3858+48], %fd44432;
	shl.b32 	%r11611, %r18872, 1;
	or.b32  	%r11612, %r11611, 1;
	cvt.rn.f64.u32 	%fd44433, %r11612;
	st.global.f64 	[%rd3858+56], %fd44433;
	add.f64 	%fd77695, %fd44433, 0d3FF0000000000000;
	add.s32 	%r18911, %r18911, 1;
$L__BB0_5156:
	setp.eq.s32 	%p4695, %r18889, 1;
	@%p4695 bra 	$L__BB0_5179;
	abs.f64 	%fd44434, %fd77889;
	mov.f64 	%fd44435, 0d4066800000000000;
	sub.f64 	%fd44436, %fd44435, %fd44434;
	min.f64 	%fd44437, %fd44434, %fd44436;
	setp.lt.f64 	%p4696, %fd44437, %fd7140;
	@%p4696 bra 	$L__BB0_5179;
	mul.f64 	%fd44438, %fd77889, 0d3F91DF46A2529D3A;
	abs.f64 	%fd7298, %fd44438;
	setp.eq.f64 	%p4697, %fd7298, 0d7FF0000000000000;
	@%p4697 bra 	$L__BB0_5161;
	mul.f64 	%fd44439, %fd77889, 0d3F91DF46A2529D3A;
	mul.f64 	%fd44440, %fd44439, 0d3FE45F306DC9C883;
	cvt.rni.s32.f64 	%r18904, %fd44440;
	cvt.rn.f64.s32 	%fd44441, %r18904;
	fma.rn.f64 	%fd44442, %fd44441, 0dBFF921FB54442D18, %fd44439;
	fma.rn.f64 	%fd44443, %fd44441, 0dBC91A62633145C00, %fd44442;
	fma.rn.f64 	%fd77696, %fd44441, 0dB97B839A252049C0, %fd44443;
	setp.ltu.f64 	%p4698, %fd7298, 0d41E0000000000000;
	@%p4698 bra 	$L__BB0_5162;
	mul.f64 	%fd44444, %fd77889, 0d3F91DF46A2529D3A;
	{ // callseq 609, 0
	.param .b64 param0;
	st.param.f64 	[param0], %fd44444;
	.param .align 16 .b8 retval0[16];
	call.uni (retval0), 
	__internal_trig_reduction_slowpathd, 
	(
	param0
	);
	ld.param.f64 	%fd77696, [retval0];
	ld.param.b32 	%r18904, [retval0+8];
	} // callseq 609
	bra.uni 	$L__BB0_5162;
$L__BB0_5161:
	mul.f64 	%fd44446, %fd77889, 0d3F91DF46A2529D3A;
	mov.f64 	%fd44447, 0d0000000000000000;
	mul.rn.f64 	%fd77696, %fd44446, %fd44447;
	mov.b32 	%r18904, 0;
$L__BB0_5162:
	ld.param.u64 	%rd8047, [_Z8FitGrainPdPiS0_S_S_S0_S0_S_S_S_S_S_S_S_S_S_S_S_S__param_0];
	shl.b32 	%r11615, %r18904, 6;
	cvt.u64.u32 	%rd3861, %r11615;
	and.b64  	%rd3862, %rd3861, 64;
	mov.u64 	%rd3863, __cudart_sin_cos_coeffs;
	add.s64 	%rd3864, %rd3863, %rd3862;
	mul.rn.f64 	%fd44448, %fd77696, %fd77696;
	and.b32  	%r11616, %r18904, 1;
	setp.eq.b32 	%p4700, %r11616, 1;
	selp.f64 	%fd44449, 0dBDA8FF8320FD8164, 0d3DE5DB65F9785EBA, %p4700;
	ld.global.nc.v2.f64 	{%fd44450, %fd44451}, [%rd3864];
	fma.rn.f64 	%fd44452, %fd44449, %fd44448, %fd44450;
	fma.rn.f64 	%fd44453, %fd44452, %fd44448, %fd44451;
	ld.global.nc.v2.f64 	{%fd44454, %fd44455}, [%rd3864+16];
	fma.rn.f64 	%fd44456, %fd44453, %fd44448, %fd44454;
	fma.rn.f64 	%fd44457, %fd44456, %fd44448, %fd44455;
	ld.global.nc.v2.f64 	{%fd44458, %fd44459}, [%rd3864+32];
	fma.rn.f64 	%fd44460, %fd44457, %fd44448, %fd44458;
	fma.rn.f64 	%fd44461, %fd44460, %fd44448, %fd44459;
	fma.rn.f64 	%fd44462, %fd44461, %fd77696, %fd77696;
	fma.rn.f64 	%fd44463, %fd44461, %fd44448, 0d3FF0000000000000;
	selp.f64 	%fd44464, %fd44463, %fd44462, %p4700;
	and.b32  	%r11617, %r18904, 2;
	setp.eq.s32 	%p4701, %r11617, 0;
	mov.f64 	%fd44465, 0d0000000000000000;
	sub.f64 	%fd44466, %fd44465, %fd44464;
	selp.f64 	%fd44467, %fd44464, %fd44466, %p4701;
	mul.lo.s32 	%r11618, %r18872, 7;
	mul.wide.u32 	%rd3865, %r11618, 8;
	add.s64 	%rd3866, %rd33, %rd3865;
	ld.global.f64 	%fd44468, [%rd3866+24];
	cvt.rzi.s32.f64 	%r11619, %fd44468;
	cvta.to.global.u64 	%rd3867, %rd8047;
	mul.wide.s32 	%rd3868, %r11619, 8;
	add.s64 	%rd3869, %rd3867, %rd3868;
	ld.global.f64 	%fd7303, [%rd3869+40];
	neg.f64 	%fd44469, %fd7303;
	mul.f64 	%fd7304, %fd44467, %fd44469;
	@%p4697 bra 	$L__BB0_5166;
	mul.f64 	%fd44470, %fd77889, 0d3F91DF46A2529D3A;
	mul.f64 	%fd44471, %fd44470, 0d3FE45F306DC9C883;
	cvt.rni.s32.f64 	%r18905, %fd44471;
	cvt.rn.f64.s32 	%fd44472, %r18905;
	fma.rn.f64 	%fd44473, %fd44472, 0dBFF921FB54442D18, %fd44470;
	fma.rn.f64 	%fd44474, %fd44472, 0dBC91A62633145C00, %fd44473;
	fma.rn.f64 	%fd77698, %fd44472, 0dB97B839A252049C0, %fd44474;
	setp.ltu.f64 	%p4702, %fd7298, 0d41E0000000000000;
	@%p4702 bra 	$L__BB0_5165;
	mul.f64 	%fd44475, %fd77889, 0d3F91DF46A2529D3A;
	{ // callseq 610, 0
	.param .b64 param0;
	st.param.f64 	[param0], %fd44475;
	.param .align 16 .b8 retval0[16];
	call.uni (retval0), 
	__internal_trig_reduction_slowpathd, 
	(
	param0
	);
	ld.param.f64 	%fd77698, [retval0];
	ld.param.b32 	%r18905, [retval0+8];
	} // callseq 610
$L__BB0_5165:
	add.s32 	%r18906, %r18905, 1;
	bra.uni 	$L__BB0_5167;
$L__BB0_5166:
	mul.f64 	%fd44477, %fd77889, 0d3F91DF46A2529D3A;
	mov.f64 	%fd44478, 0d0000000000000000;
	mul.rn.f64 	%fd77698, %fd44477, %fd44478;
	mov.b32 	%r18906, 1;
$L__BB0_5167:
	setp.lt.s32 	%p4703, %r3005, 1;
	shl.b32 	%r11622, %r18906, 6;
	cvt.u64.u32 	%rd3870, %r11622;
	and.b64  	%rd3871, %rd3870, 64;
	mov.u64 	%rd3872, __cudart_sin_cos_coeffs;
	add.s64 	%rd3873, %rd3872, %rd3871;
	mul.rn.f64 	%fd44479, %fd77698, %fd77698;
	and.b32  	%r11623, %r18906, 1;
	setp.eq.b32 	%p4704, %r11623, 1;
	selp.f64 	%fd44480, 0dBDA8FF8320FD8164, 0d3DE5DB65F9785EBA, %p4704;
	ld.global.nc.v2.f64 	{%fd44481, %fd44482}, [%rd3873];
	fma.rn.f64 	%fd44483, %fd44480, %fd44479, %fd44481;
	fma.rn.f64 	%fd44484, %fd44483, %fd44479, %fd44482;
	ld.global.nc.v2.f64 	{%fd44485, %fd44486}, [%rd3873+16];
	fma.rn.f64 	%fd44487, %fd44484, %fd44479, %fd44485;
	fma.rn.f64 	%fd44488, %fd44487, %fd44479, %fd44486;
	ld.global.nc.v2.f64 	{%fd44489, %fd44490}, [%rd3873+32];
	fma.rn.f64 	%fd44491, %fd44488, %fd44479, %fd44489;
	fma.rn.f64 	%fd44492, %fd44491, %fd44479, %fd44490;
	fma.rn.f64 	%fd44493, %fd44492, %fd77698, %fd77698;
	fma.rn.f64 	%fd44494, %fd44492, %fd44479, 0d3FF0000000000000;
	selp.f64 	%fd44495, %fd44494, %fd44493, %p4704;
	and.b32  	%r11624, %r18906, 2;
	setp.eq.s32 	%p4705, %r11624, 0;
	mov.f64 	%fd44496, 0d0000000000000000;
	sub.f64 	%fd44497, %fd44496, %fd44495;
	selp.f64 	%fd44498, %fd44495, %fd44497, %p4705;
	mul.f64 	%fd7310, %fd7303, %fd44498;
	@%p4703 bra 	$L__BB0_5176;
	ld.local.f64 	%fd77699, [%rd14+8];
	mov.b32 	%r18907, 0;
$L__BB0_5169:
	ld.param.u64 	%rd8380, [_Z8FitGrainPdPiS0_S_S_S0_S0_S_S_S_S_S_S_S_S_S_S_S_S__param_3];
	mul.lo.s32 	%r11626, %r18907, 6;
	cvta.to.global.u64 	%rd3874, %rd8380;
	mul.wide.u32 	%rd3875, %r11626, 8;
	add.s64 	%rd3876, %rd3874, %rd3875;
	ld.global.f64 	%fd44499, [%rd3876+32];
	setp.leu.f64 	%p4706, %fd77699, %fd44499;
	@%p4706 bra 	$L__BB0_5175;
	ld.param.u64 	%rd8381, [_Z8FitGrainPdPiS0_S_S_S0_S0_S_S_S_S_S_S_S_S_S_S_S_S__param_3];
	cvta.to.global.u64 	%rd3877, %rd8381;
	mul.lo.s32 	%r11627, %r18907, 6;
	mul.wide.u32 	%rd3878, %r11627, 8;
	add.s64 	%rd3879, %rd3877, %rd3878;
	ld.global.f64 	%fd44500, [%rd3879+40];
	setp.geu.f64 	%p4707, %fd77699, %fd44500;
	@%p4707 bra 	$L__BB0_5175;
	ld.param.u64 	%rd8382, [_Z8FitGrainPdPiS0_S_S_S0_S0_S_S_S_S_S_S_S_S_S_S_S_S__param_3];
	cvta.to.global.u64 	%rd3880, %rd8382;
	mul.lo.s32 	%r11628, %r18907, 6;
	mul.wide.u32 	%rd3881, %r11628, 8;
	add.s64 	%rd3882, %rd3880, %rd3881;
	ld.global.f64 	%fd44501, [%rd3882];
	setp.leu.f64 	%p4708, %fd7304, %fd44501;
	@%p4708 bra 	$L__BB0_5175;
	ld.param.u64 	%rd8383, [_Z8FitGrainPdPiS0_S_S_S0_S0_S_S_S_S_S_S_S_S_S_S_S_S__param_3];
	cvta.to.global.u64 	%rd3883, %rd8383;
	mul.lo.s32 	%r11629, %r18907, 6;
	mul.wide.u32 	%rd3884, %r11629, 8;
	add.s64 	%rd3885, %rd3883, %rd3884;
	ld.global.f64 	%fd44502, [%rd3885+8];
	setp.geu.f64 	%p4709, %fd7304, %fd44502;
	@%p4709 bra 	$L__BB0_5175;
	ld.param.u64 	%rd8384, [_Z8FitGrainPdPiS0_S_S_S0_S0_S_S_S_S_S_S_S_S_S_S_S_S__param_3];
	cvta.to.global.u64 	%rd3886, %rd8384;
	mul.lo.s32 	%r11630, %r18907, 6;
	mul.wide.u32 	%rd3887, %r11630, 8;
	add.s64 	%rd3888, %rd3886, %rd3887;
	ld.global.f64 	%fd44503, [%rd3888+16];
	setp.leu.f64 	%p4710, %fd7310, %fd44503;
	@%p4710 bra 	$L__BB0_5175;
	ld.param.u64 	%rd8385, [_Z8FitGrainPdPiS0_S_S_S0_S0_S_S_S_S_S_S_S_S_S_S_S_S__param_3];
	cvta.to.global.u64 	%rd3889, %rd8385;
	mul.lo.s32 	%r11632, %r18907, 6;
	mul.wide.u32 	%rd3890, %r11632, 8;
	add.s64 	%rd3891, %rd3889, %rd3890;
	ld.global.f64 	%fd44504, [%rd3891+24];
	setp.lt.f64 	%p4711, %fd7310, %fd44504;
	mov.b32 	%r18910, 1;
	@%p4711 bra 	$L__BB0_5178;
$L__BB0_5175:
	add.s32 	%r18907, %r18907, 1;
	setp.ne.s32 	%p4712, %r18907, %r3005;
	mov.b32 	%r18910, 0;
	@%p4712 bra 	$L__BB0_5169;
$L__BB0_5176:
	mov.u32 	%r3094, %r18910;
	setp.eq.s32 	%p4713, %r3094, 0;
	mov.b32 	%r18910, 0;
	@%p4713 bra 	$L__BB0_5179;
	ld.local.f64 	%fd77699, [%rd14+8];
	mov.u32 	%r18910, %r3094;
$L__BB0_5178:
	shl.b32 	%r11635, %r18911, 3;
	mul.wide.s32 	%rd3892, %r11635, 8;
	add.s64 	%rd3893, %rd31, %rd3892;
	st.global.f64 	[%rd3893], %fd7304;
	st.global.f64 	[%rd3893+8], %fd7310;
	st.global.f64 	[%rd3893+16], %fd77699;
	st.global.f64 	[%rd3893+24], %fd7275;
	st.global.f64 	[%rd3893+32], %fd7276;
	st.global.f64 	[%rd3893+40], %fd7277;
	mul.lo.s32 	%r11636, %r18872, 7;
	mul.wide.u32 	%rd3894, %r11636, 8;
	add.s64 	%rd3895, %rd33, %rd3894;
	ld.global.f64 	%fd44505, [%rd3895+24];
	st.global.f64 	[%rd3893+48], %fd44505;
	st.global.f64 	[%rd3893+56], %fd77695;
	add.s32 	%r18911, %r18911, 1;
$L__BB0_5179:
	ld.param.u64 	%rd8185, [_Z8FitGrainPdPiS0_S_S_S0_S0_S_S_S_S_S_S_S_S_S_S_S_S__param_2];
	add.s32 	%r18872, %r18872, 1;
	cvta.to.global.u64 	%rd3896, %rd8185;
	ld.global.u32 	%r11637, [%rd3896+4];
	setp.lt.s32 	%p4714, %r18872, %r11637;
	@%p4714 bra 	$L__BB0_5034;
$L__BB0_5180:
	setp.lt.s32 	%p4715, %r1, 1;
	mov.f64 	%fd77514, 0d0000000000000000;
	@%p4715 bra 	$L__BB0_5193;
	mov.f64 	%fd77514, 0d0000000000000000;
	mov.b32 	%r18913, 0;
$L__BB0_5182:
	ld.param.u64 	%rd8660, [_Z8FitGrainPdPiS0_S_S_S0_S0_S_S_S_S_S_S_S_S_S_S_S_S__param_17];
	setp.lt.s32 	%p4716, %r18911, 1;
	mul.lo.s32 	%r11639, %r18913, 6;
	cvta.to.global.u64 	%rd3897, %rd8660;
	mul.lo.s32 	%r11640, %r2, 6;
	mul.wide.s32 	%rd3898, %r11640, 8;
	add.s64 	%rd3899, %rd3897, %rd3898;
	mul.wide.u32 	%rd3900, %r11639, 8;
	add.s64 	%rd3901, %rd3899, %rd3900;
	ld.global.f64 	%fd44508, [%rd3901+40];
	cvt.rzi.s32.f64 	%r3102, %fd44508;
	@%p4716 bra 	$L__BB0_5192;
	mov.b32 	%r18914, 0;
	bra.uni 	$L__BB0_5185;
$L__BB0_5184:
	add.s32 	%r18914, %r18914, 1;
	setp.eq.s32 	%p4718, %r18914, %r18911;
	@%p4718 bra 	$L__BB0_5192;
$L__BB0_5185:
	shl.b32 	%r11642, %r18914, 3;
	mul.wide.u32 	%rd3902, %r11642, 8;
	add.s64 	%rd3903, %rd31, %rd3902;
	ld.global.f64 	%fd44509, [%rd3903+56];
	cvt.rzi.s32.f64 	%r11643, %fd44509;
	setp.ne.s32 	%p4717, %r11643, %r3102;
	@%p4717 bra 	$L__BB0_5184;
	ld.param.u64 	%rd8661, [_Z8FitGrainPdPiS0_S_S_S0_S0_S_S_S_S_S_S_S_S_S_S_S_S__param_17];
	shl.b32 	%r11644, %r18914, 3;
	mul.wide.u32 	%rd3904, %r11644, 8;
	add.s64 	%rd3905, %rd31, %rd3904;
	cvta.to.global.u64 	%rd3906, %rd8661;
	mul.lo.s32 	%r11645, %r2, 6;
	mul.wide.s32 	%rd3907, %r11645, 8;
	add.s64 	%rd3908, %rd3906, %rd3907;
	mul.lo.s32 	%r11646, %r18913, 6;
	mul.wide.u32 	%rd3909, %r11646, 8;
	add.s64 	%rd3910, %rd3908, %rd3909;
	ld.global.f64 	%fd44510, [%rd3910+16];
	ld.global.f64 	%fd44511, [%rd3905+24];
	ld.global.f64 	%fd44512, [%rd3910+24];
	ld.global.f64 	%fd44513, [%rd3905+32];
	mul.f64 	%fd44514, %fd44512, %fd44513;
	fma.rn.f64 	%fd44515, %fd44510, %fd44511, %fd44514;
	ld.global.f64 	%fd44516, [%rd3910+32];
	ld.global.f64 	%fd44517, [%rd3905+40];
	fma.rn.f64 	%fd44518, %fd44516, %fd44517, %fd44515;
	mul.f64 	%fd44519, %fd44512, %fd44512;
	fma.rn.f64 	%fd44520, %fd44510, %fd44510, %fd44519;
	fma.rn.f64 	%fd44521, %fd44516, %fd44516, %fd44520;
	sqrt.rn.f64 	%fd44522, %fd44521;
	mul.f64 	%fd44523, %fd44513, %fd44513;
	fma.rn.f64 	%fd44524, %fd44511, %fd44511, %fd44523;
	fma.rn.f64 	%fd44525, %fd44517, %fd44517, %fd44524;
	sqrt.rn.f64 	%fd44526, %fd44525;
	mul.f64 	%fd44527, %fd44522, %fd44526;
	div.rn.f64 	%fd44528, %fd44518, %fd44527;
	setp.gt.f64 	%p4719, %fd44528, 0d3FF0000000000000;
	selp.f64 	%fd44529, 0d3FF0000000000000, %fd44528, %p4719;
	setp.lt.f64 	%p4720, %fd44529, 0dBFF0000000000000;
	selp.f64 	%fd7317, 0dBFF0000000000000, %fd44529, %p4720;
	{
	.reg .b32 %temp; 
	mov.b64 	{%temp, %r3105}, %fd7317;
	}
	abs.f64 	%fd7318, %fd7317;
	{
	.reg .b32 %temp; 
	mov.b64 	{%temp, %r11647}, %fd7318;
	}
	setp.gt.s32 	%p4721, %r11647, 1071801957;
	@%p4721 bra 	$L__BB0_5190;
	mul.f64 	%fd44570, %fd7317, %fd7317;
	fma.rn.f64 	%fd44571, %fd44570, 0d3FB0066BDC1895E9, 0dBFB3823B180754AF;
	fma.rn.f64 	%fd44572, %fd44571, %fd44570, 0d3FB11E52CC2F79AE;
	fma.rn.f64 	%fd44573, %fd44572, %fd44570, 0dBF924EAF3526861B;
	fma.rn.f64 	%fd44574, %fd44573, %fd44570, 0d3F91DF02A31E6CB7;
	fma.rn.f64 	%fd44575, %fd44574, %fd44570, 0d3F847D18B0EEC6CC;
	fma.rn.f64 	%fd44576, %fd44575, %fd44570, 0d3F8D0AF961BA53B0;
	fma.rn.f64 	%fd44577, %fd44576, %fd44570, 0d3F91BF7734CF1C48;
	fma.rn.f64 	%fd44578, %fd44577, %fd44570, 0d3F96E91483144EF7;
	fma.rn.f64 	%fd44579, %fd44578, %fd44570, 0d3F9F1C6E0A4F9F81;
	fma.rn.f64 	%fd44580, %fd44579, %fd44570, 0d3FA6DB6DC27FA92B;
	fma.rn.f64 	%fd44581, %fd44580, %fd44570, 0d3FB333333320F91B;
	fma.rn.f64 	%fd44582, %fd44581, %fd44570, 0d3FC5555555555F4D;
	mul.f64 	%fd44583, %fd44570, %fd44582;
	fma.rn.f64 	%fd7319, %fd44583, %fd7318, %fd7318;
	setp.gt.s32 	%p4725, %r3105, -1;
	@%p4725 bra 	$L__BB0_5189;
	mov.f64 	%fd44588, 0d3C91A62633145C07;
	add.rn.f64 	%fd44589, %fd7319, %fd44588;
	mov.f64 	%fd44590, 0d3FF921FB54442D18;
	add.rn.f64 	%fd77703, %fd44590, %fd44589;
	bra.uni 	$L__BB0_5191;
$L__BB0_5189:
	mov.f64 	%fd44584, 0dBC91A62633145C07;
	add.rn.f64 	%fd44585, %fd7319, %fd44584;
	neg.f64 	%fd44586, %fd44585;
	mov.f64 	%fd44587, 0d3FF921FB54442D18;
	add.rn.f64 	%fd77703, %fd44587, %fd44586;
	bra.uni 	$L__BB0_5191;
$L__BB0_5190:
	mov.f64 	%fd44530, 0d3FF0000000000000;
	sub.f64 	%fd44531, %fd44530, %fd7318;
	{
	.reg .b32 %temp; 
	mov.b64 	{%r11648, %temp}, %fd44531;
	}
	{
	.reg .b32 %temp; 
	mov.b64 	{%temp, %r11649}, %fd44531;
	}
	add.s32 	%r11650, %r11649, -1048576;
	mov.b64 	%fd44532, {%r11648, %r11650};
	rsqrt.approx.ftz.f64 	%fd44533, %fd44532;
	{
	.reg .b32 %temp; 
	mov.b64 	{%r11651, %temp}, %fd44533;
	}
	{
	.reg .b32 %temp; 
	mov.b64 	{%temp, %r11652}, %fd44533;
	}
	add.s32 	%r11653, %r11652, -1048576;
	mov.b64 	%fd44534, {%r11651, %r11653};
	mul.f64 	%fd44535, %fd44532, %fd44533;
	neg.f64 	%fd44536, %fd44535;
	fma.rn.f64 	%fd44537, %fd44535, %fd44536, %fd44532;
	fma.rn.f64 	%fd44538, %fd44537, %fd44534, %fd44535;
	neg.f64 	%fd44539, %fd44538;
	fma.rn.f64 	%fd44540, %fd44533, %fd44539, 0d3FF0000000000000;
	fma.rn.f64 	%fd44541, %fd44540, %fd44534, %fd44534;
	fma.rn.f64 	%fd44542, %fd44538, %fd44539, %fd44532;
	fma.rn.f64 	%fd44543, %fd44542, %fd44541, %fd44538;
	{
	.reg .b32 %temp; 
	mov.b64 	{%r11654, %temp}, %fd44543;
	}
	{
	.reg .b32 %temp; 
	mov.b64 	{%temp, %r11655}, %fd44543;
	}
	add.s32 	%r11656, %r11655, 1048576;
	mov.b64 	%fd44544, {%r11654, %r11656};
	fma.rn.f64 	%fd44545, %fd44531, 0d3EC715B371155F70, 0dBEBAC2FE66FAAC4B;
	fma.rn.f64 	%fd44546, %fd44545, %fd44531, 0d3ED9A9B88EFCD9B8;
	fma.rn.f64 	%fd44547, %fd44546, %fd44531, 0d3EDD0F40A8A0C4C3;
	fma.rn.f64 	%fd44548, %fd44547, %fd44531, 0d3EF46D4CFA9E0E1F;
	fma.rn.f64 	%fd44549, %fd44548, %fd44531, 0d3F079C168D1E2422;
	fma.rn.f64 	%fd44550, %fd44549, %fd44531, 0d3F1C9A88C3BCA540;
	fma.rn.f64 	%fd44551, %fd44550, %fd44531, 0d3F31C4E64BD476DF;
	fma.rn.f64 	%fd44552, %fd44551, %fd44531, 0d3F46E8BA60009C8F;
	fma.rn.f64 	%fd44553, %fd44552, %fd44531, 0d3F5F1C71C62B05A2;
	fma.rn.f64 	%fd44554, %fd44553, %fd44531, 0d3F76DB6DB6DC9F2C;
	fma.rn.f64 	%fd44555, %fd44554, %fd44531, 0d3F9333333333329C;
	fma.rn.f64 	%fd44556, %fd44555, %fd44531, 0d3FB5555555555555;
	setp.lt.s32 	%p4722, %r11649, 1;
	mov.f64 	%fd44557, 0d0000000000000000;
	mul.rn.f64 	%fd44558, %fd7318, %fd44557;
	mul.f64 	%fd44559, %fd44531, %fd44556;
	fma.rn.f64 	%fd44560, %fd44559, %fd44544, %fd44544;
	selp.f64 	%fd44561, %fd44558, %fd44560, %p4722;
	setp.lt.s32 	%p4723, %r11649, 0;
	mov.f64 	%fd44562, 0d7FF0000000000000;
	mul.rn.f64 	%fd44563, %fd44561, %fd44562;
	selp.f64 	%fd44564, %fd44563, %fd44561, %p4723;
	setp.lt.s32 	%p4724, %r3105, 0;
	mov.f64 	%fd44565, 0dBCA1A62633145C07;
	add.rn.f64 	%fd44566, %fd44564, %fd44565;
	neg.f64 	%fd44567, %fd44566;
	mov.f64 	%fd44568, 0d400921FB54442D18;
	add.rn.f64 	%fd44569, %fd44568, %fd44567;
	selp.f64 	%fd77703, %fd44569, %fd44564, %p4724;
$L__BB0_5191:
	mul.f64 	%fd44591, %fd77703, 0d404CA5DC1A63C1F5;
	abs.f64 	%fd44592, %fd44591;
	add.f64 	%fd77514, %fd77514, %fd44592;
$L__BB0_5192:
	add.s32 	%r18913, %r18913, 1;
	setp.ne.s32 	%p4726, %r18913, %r1;
	@%p4726 bra 	$L__BB0_5182;
$L__BB0_5193:
	mul.wide.u32 	%rd3911, %r2581, 8;
	add.s64 	%rd3912, %rd32, %rd3911;
	ld.global.f64 	%fd44593, [%rd3912+936];
	setp.geu.f64 	%p4727, %fd44593, %fd77514;
	@%p4727 bra 	$L__BB0_5491;
	mov.b32 	%r18915, 0;
$L__BB0_5195:
	mul.lo.s32 	%r11659, %r18915, 9;
	mul.wide.u32 	%rd3917, %r11659, 8;
	add.s64 	%rd3918, %rd32, %rd3917;
	ld.global.f64 	%fd44603, [%rd3918];
	mul.lo.s32 	%r11660, %r19059, 9;
	mul.wide.u32 	%rd3919, %r11660, 8;
	add.s64 	%rd3920, %rd32, %rd3919;
	ld.global.f64 	%fd44604, [%rd3920];
	add.f64 	%fd44605, %fd44603, %fd44604;
	mul.f64 	%fd77708, %fd44605, 0d3FE0000000000000;
	st.global.f64 	[%rd3918], %fd77708;
	st.global.f64 	[%rd37], %fd77708;
	ld.global.f64 	%fd7330, [%rd35];
	setp.geu.f64 	%p4728, %fd77708, %fd7330;
	@%p4728 bra 	$L__BB0_5197;
	st.global.f64 	[%rd37], %fd7330;
	mov.f64 	%fd77708, %fd7330;
$L__BB0_5197:
	ld.global.f64 	%fd7332, [%rd36];
	setp.leu.f64 	%p4729, %fd77708, %fd7332;
	@%p4729 bra 	$L__BB0_5199;
	st.global.f64 	[%rd37], %fd7332;
$L__BB0_5199:
	ld.global.f64 	%fd44606, [%rd3918+8];
	ld.global.f64 	%fd44607, [%rd3920+8];
	add.f64 	%fd44608, %fd44606, %fd44607;
	mul.f64 	%fd77709, %fd44608, 0d3FE0000000000000;
	st.global.f64 	[%rd3918+8], %fd77709;
	st.global.f64 	[%rd37+8], %fd77709;
	ld.global.f64 	%fd7334, [%rd35+8];
	setp.geu.f64 	%p4730, %fd77709, %fd7334;
	@%p4730 bra 	$L__BB0_5201;
	st.global.f64 	[%rd37+8], %fd7334;
	mov.f64 	%fd77709, %fd7334;
$L__BB0_5201:
	ld.global.f64 	%fd7336, [%rd36+8];
	setp.leu.f64 	%p4731, %fd77709, %fd7336;
	@%p4731 bra 	$L__BB0_5203;
	st.global.f64 	[%rd37+8], %fd7336;
$L__BB0_5203:
	ld.global.f64 	%fd44609, [%rd3918+16];
	ld.global.f64 	%fd44610, [%rd3920+16];
	add.f64 	%fd44611, %fd44609, %fd44610;
	mul.f64 	%fd77710, %fd44611, 0d3FE0000000000000;
	st.global.f64 	[%rd3918+16], %fd77710;
	st.global.f64 	[%rd37+16], %fd77710;
	ld.global.f64 	%fd7338, [%rd35+16];
	setp.geu.f64 	%p4732, %fd77710, %fd7338;
	@%p4732 bra 	$L__BB0_5205;
	st.global.f64 	[%rd37+16], %fd7338;
	mov.f64 	%fd77710, %fd7338;
$L__BB0_5205:
	ld.global.f64 	%fd7340, [%rd36+16];
	setp.leu.f64 	%p4733, %fd77710, %fd7340;
	@%p4733 bra 	$L__BB0_5207;
	st.global.f64 	[%rd37+16], %fd7340;
$L__BB0_5207:
	ld.global.f64 	%fd44612, [%rd3918+24];
	ld.global.f64 	%fd44613, [%rd3920+24];
	add.f64 	%fd44614, %fd44612, %fd44613;
	mul.f64 	%fd77711, %fd44614, 0d3FE0000000000000;
	st.global.f64 	[%rd3918+24], %fd77711;
	st.global.f64 	[%rd37+24], %fd77711;
	ld.global.f64 	%fd7342, [%rd35+24];
	setp.geu.f64 	%p4734, %fd77711, %fd7342;
	@%p4734 bra 	$L__BB0_5209;
	st.global.f64 	[%rd37+24], %fd7342;
	mov.f64 	%fd77711, %fd7342;
$L__BB0_5209:
	ld.global.f64 	%fd7344, [%rd36+24];
	setp.leu.f64 	%p4735, %fd77711, %fd7344;
	@%p4735 bra 	$L__BB0_5211;
	st.global.f64 	[%rd37+24], %fd7344;
$L__BB0_5211:
	ld.global.f64 	%fd44615, [%rd3918+32];
	ld.global.f64 	%fd44616, [%rd3920+32];
	add.f64 	%fd44617, %fd44615, %fd44616;
	mul.f64 	%fd77712, %fd44617, 0d3FE0000000000000;
	st.global.f64 	[%rd3918+32], %fd77712;
	st.global.f64 	[%rd37+32], %fd77712;
	ld.global.f64 	%fd7346, [%rd35+32];
	setp.geu.f64 	%p4736, %fd77712, %fd7346;
	@%p4736 bra 	$L__BB0_5213;
	st.global.f64 	[%rd37+32], %fd7346;
	mov.f64 	%fd77712, %fd7346;
$L__BB0_5213:
	ld.global.f64 	%fd7348, [%rd36+32];
	setp.leu.f64 	%p4737, %fd77712, %fd7348;
	@%p4737 bra 	$L__BB0_5215;
	st.global.f64 	[%rd37+32], %fd7348;
$L__BB0_5215:
	ld.global.f64 	%fd44618, [%rd3918+40];
	ld.global.f64 	%fd44619, [%rd3920+40];
	add.f64 	%fd44620, %fd44618, %fd44619;
	mul.f64 	%fd77713, %fd44620, 0d3FE0000000000000;
	st.global.f64 	[%rd3918+40], %fd77713;
	st.global.f64 	[%rd37+40], %fd77713;
	ld.global.f64 	%fd7350, [%rd35+40];
	setp.geu.f64 	%p4738, %fd77713, %fd7350;
	@%p4738 bra 	$L__BB0_5217;
	st.global.f64 	[%rd37+40], %fd7350;
	mov.f64 	%fd77713, %fd7350;
$L__BB0_5217:
	ld.global.f64 	%fd7352, [%rd36+40];
	setp.leu.f64 	%p4739, %fd77713, %fd7352;
	@%p4739 bra 	$L__BB0_5219;
	st.global.f64 	[%rd37+40], %fd7352;
$L__BB0_5219:
	ld.global.f64 	%fd44621, [%rd3918+48];
	ld.global.f64 	%fd44622, [%rd3920+48];
	add.f64 	%fd44623, %fd44621, %fd44622;
	mul.f64 	%fd77714, %fd44623, 0d3FE0000000000000;
	st.global.f64 	[%rd3918+48], %fd77714;
	st.global.f64 	[%rd37+48], %fd77714;
	ld.global.f64 	%fd7354, [%rd35+48];
	setp.geu.f64 	%p4740, %fd77714, %fd7354;
	@%p4740 bra 	$L__BB0_5221;
	st.global.f64 	[%rd37+48], %fd7354;
	mov.f64 	%fd77714, %fd7354;
$L__BB0_5221:
	ld.global.f64 	%fd7356, [%rd36+48];
	setp.leu.f64 	%p4741, %fd77714, %fd7356;
	@%p4741 bra 	$L__BB0_5223;
	st.global.f64 	[%rd37+48], %fd7356;
$L__BB0_5223:
	ld.global.f64 	%fd44624, [%rd3918+56];
	ld.global.f64 	%fd44625, [%rd3920+56];
	add.f64 	%fd44626, %fd44624, %fd44625;
	mul.f64 	%fd77715, %fd44626, 0d3FE0000000000000;
	st.global.f64 	[%rd3918+56], %fd77715;
	st.global.f64 	[%rd37+56], %fd77715;
	ld.global.f64 	%fd7358, [%rd35+56];
	setp.geu.f64 	%p4742, %fd77715, %fd7358;
	@%p4742 bra 	$L__BB0_5225;
	st.global.f64 	[%rd37+56], %fd7358;
	mov.f64 	%fd77715, %fd7358;
$L__BB0_5225:
	ld.global.f64 	%fd7360, [%rd36+56];
	setp.leu.f64 	%p4743, %fd77715, %fd7360;
	@%p4743 bra 	$L__BB0_5227;
	st.global.f64 	[%rd37+56], %fd7360;
$L__BB0_5227:
	ld.global.f64 	%fd44627, [%rd3918+64];
	ld.global.f64 	%fd44628, [%rd3920+64];
	add.f64 	%fd44629, %fd44627, %fd44628;
	mul.f64 	%fd77717, %fd44629, 0d3FE0000000000000;
	st.global.f64 	[%rd3918+64], %fd77717;
	st.global.f64 	[%rd37+64], %fd77717;
	ld.global.f64 	%fd7362, [%rd35+64];
	setp.geu.f64 	%p4744, %fd77717, %fd7362;
	@%p4744 bra 	$L__BB0_5229;
	st.global.f64 	[%rd37+64], %fd7362;
	mov.f64 	%fd77717, %fd7362;
$L__BB0_5229:
	ld.global.f64 	%fd7364, [%rd36+64];
	setp.leu.f64 	%p4745, %fd77717, %fd7364;
	@%p4745 bra 	$L__BB0_5231;
	st.global.f64 	[%rd37+64], %fd7364;
	mov.f64 	%fd77717, %fd7364;
$L__BB0_5231:
	ld.global.f64 	%fd7366, [%rd37+24];
	ld.global.f64 	%fd7367, [%rd37+32];
	ld.global.f64 	%fd7368, [%rd37+40];
	ld.global.f64 	%fd44630, [%rd37+48];
	ld.global.f64 	%fd7369, [%rd37+56];
	mul.f64 	%fd7370, %fd44630, 0d3F91DF46A2529D3A;
	abs.f64 	%fd7371, %fd7370;
	setp.neu.f64 	%p4746, %fd7371, 0d7FF0000000000000;
	@%p4746 bra 	$L__BB0_5233;
	mov.f64 	%fd44636, 0d0000000000000000;
	mul.rn.f64 	%fd77718, %fd7370, %fd44636;
	mov.b32 	%r18916, 0;
	bra.uni 	$L__BB0_5235;
$L__BB0_5233:
	mul.f64 	%fd44631, %fd7370, 0d3FE45F306DC9C883;
	cvt.rni.s32.f64 	%r18916, %fd44631;
	cvt.rn.f64.s32 	%fd44632, %r18916;
	fma.rn.f64 	%fd44633, %fd44632, 0dBFF921FB54442D18, %fd7370;
	fma.rn.f64 	%fd44634, %fd44632, 0dBC91A62633145C00, %fd44633;
	fma.rn.f64 	%fd77718, %fd44632, 0dB97B839A252049C0, %fd44634;
	setp.ltu.f64 	%p4747, %fd7371, 0d41E0000000000000;
	@%p4747 bra 	$L__BB0_5235;
	{ // callseq 611, 0
	.param .b64 param0;
	st.param.f64 	[param0], %fd7370;
	.param .align 16 .b8 retval0[16];
	call.uni (retval0), 
	__internal_trig_reduction_slowpathd, 
	(
	param0
	);
	ld.param.f64 	%fd77718, [retval0];
	ld.param.b32 	%r18916, [retval0+8];
	} // callseq 611
$L__BB0_5235:
	shl.b32 	%r11679, %r18916, 6;
	cvt.u64.u32 	%rd3953, %r11679;
	and.b64  	%rd3954, %rd3953, 64;
	mov.u64 	%rd3955, __cudart_sin_cos_coeffs;
	add.s64 	%rd3956, %rd3955, %rd3954;
	mul.rn.f64 	%fd44637, %fd77718, %fd77718;
	and.b32  	%r11680, %r18916, 1;
	setp.eq.b32 	%p4748, %r11680, 1;
	selp.f64 	%fd44638, 0dBDA8FF8320FD8164, 0d3DE5DB65F9785EBA, %p4748;
	ld.global.nc.v2.f64 	{%fd44639, %fd44640}, [%rd3956];
	fma.rn.f64 	%fd44641, %fd44638, %fd44637, %fd44639;
	fma.rn.f64 	%fd44642, %fd44641, %fd44637, %fd44640;
	ld.global.nc.v2.f64 	{%fd44643, %fd44644}, [%rd3956+16];
	fma.rn.f64 	%fd44645, %fd44642, %fd44637, %fd44643;
	fma.rn.f64 	%fd44646, %fd44645, %fd44637, %fd44644;
	ld.global.nc.v2.f64 	{%fd44647, %fd44648}, [%rd3956+32];
	fma.rn.f64 	%fd44649, %fd44646, %fd44637, %fd44647;
	fma.rn.f64 	%fd44650, %fd44649, %fd44637, %fd44648;
	fma.rn.f64 	%fd44651, %fd44650, %fd77718, %fd77718;
	fma.rn.f64 	%fd44652, %fd44650, %fd44637, 0d3FF0000000000000;
	selp.f64 	%fd44653, %fd44652, %fd44651, %p4748;
	and.b32  	%r11681, %r18916, 2;
	setp.eq.s32 	%p4749, %r11681, 0;
	mov.f64 	%fd44654, 0d0000000000000000;
	sub.f64 	%fd44655, %fd44654, %fd44653;
	selp.f64 	%fd7376, %fd44653, %fd44655, %p4749;
	mul.f64 	%fd7377, %fd7369, 0d3F91DF46A2529D3A;
	abs.f64 	%fd7378, %fd7377;
	setp.neu.f64 	%p4750, %fd7378, 0d7FF0000000000000;
	@%p4750 bra 	$L__BB0_5237;
	mov.f64 	%fd44661, 0d0000000000000000;
	mul.rn.f64 	%fd77719, %fd7377, %fd44661;
	mov.b32 	%r18917, 0;
	bra.uni 	$L__BB0_5239;
$L__BB0_5237:
	mul.f64 	%fd44656, %fd7377, 0d3FE45F306DC9C883;
	cvt.rni.s32.f64 	%r18917, %fd44656;
	cvt.rn.f64.s32 	%fd44657, %r18917;
	fma.rn.f64 	%fd44658, %fd44657, 0dBFF921FB54442D18, %fd7377;
	fma.rn.f64 	%fd44659, %fd44657, 0dBC91A62633145C00, %fd44658;
	fma.rn.f64 	%fd77719, %fd44657, 0dB97B839A252049C0, %fd44659;
	setp.ltu.f64 	%p4751, %fd7378, 0d41E0000000000000;
	@%p4751 bra 	$L__BB0_5239;
	{ // callseq 612, 0
	.param .b64 param0;
	st.param.f64 	[param0], %fd7377;
	.param .align 16 .b8 retval0[16];
	call.uni (retval0), 
	__internal_trig_reduction_slowpathd, 
	(
	param0
	);
	ld.param.f64 	%fd77719, [retval0];
	ld.param.b32 	%r18917, [retval0+8];
	} // callseq 612
$L__BB0_5239:
	shl.b32 	%r11684, %r18917, 6;
	cvt.u64.u32 	%rd3957, %r11684;
	and.b64  	%rd3958, %rd3957, 64;
	mov.u64 	%rd3959, __cudart_sin_cos_coeffs;
	add.s64 	%rd3960, %rd3959, %rd3958;
	mul.rn.f64 	%fd44662, %fd77719, %fd77719;
	and.b32  	%r11685, %r18917, 1;
	setp.eq.b32 	%p4752, %r11685, 1;
	selp.f64 	%fd44663, 0dBDA8FF8320FD8164, 0d3DE5DB65F9785EBA, %p4752;
	ld.global.nc.v2.f64 	{%fd44664, %fd44665}, [%rd3960];
	fma.rn.f64 	%fd44666, %fd44663, %fd44662, %fd44664;
	fma.rn.f64 	%fd44667, %fd44666, %fd44662, %fd44665;
	ld.global.nc.v2.f64 	{%fd44668, %fd44669}, [%rd3960+16];
	fma.rn.f64 	%fd44670, %fd44667, %fd44662, %fd44668;
	fma.rn.f64 	%fd44671, %fd44670, %fd44662, %fd44669;
	ld.global.nc.v2.f64 	{%fd44672, %fd44673}, [%rd3960+32];
	fma.rn.f64 	%fd44674, %fd44671, %fd44662, %fd44672;
	fma.rn.f64 	%fd44675, %fd44674, %fd44662, %fd44673;
	fma.rn.f64 	%fd44676, %fd44675, %fd77719, %fd77719;
	fma.rn.f64 	%fd44677, %fd44675, %fd44662, 0d3FF0000000000000;
	selp.f64 	%fd44678, %fd44677, %fd44676, %p4752;
	and.b32  	%r11686, %r18917, 2;
	setp.eq.s32 	%p4753, %r11686, 0;
	mov.f64 	%fd44679, 0d0000000000000000;
	sub.f64 	%fd44680, %fd44679, %fd44678;
	selp.f64 	%fd7383, %fd44678, %fd44680, %p4753;
	mul.f64 	%fd7384, %fd77717, 0d3F91DF46A2529D3A;
	abs.f64 	%fd7385, %fd7384;
	setp.neu.f64 	%p4754, %fd7385, 0d7FF0000000000000;
	@%p4754 bra 	$L__BB0_5241;
	mov.f64 	%fd44686, 0d0000000000000000;
	mul.rn.f64 	%fd77720, %fd7384, %fd44686;
	mov.b32 	%r18918, 0;
	bra.uni 	$L__BB0_5243;
$L__BB0_5241:
	mul.f64 	%fd44681, %fd7384, 0d3FE45F306DC9C883;
	cvt.rni.s32.f64 	%r18918, %fd44681;
	cvt.rn.f64.s32 	%fd44682, %r18918;
	fma.rn.f64 	%fd44683, %fd44682, 0dBFF921FB54442D18, %fd7384;
	fma.rn.f64 	%fd44684, %fd44682, 0dBC91A62633145C00, %fd44683;
	fma.rn.f64 	%fd77720, %fd44682, 0dB97B839A252049C0, %fd44684;
	setp.ltu.f64 	%p4755, %fd7385, 0d41E0000000000000;
	@%p4755 bra 	$L__BB0_5243;
	{ // callseq 613, 0
	.param .b64 param0;
	st.param.f64 	[param0], %fd7384;
	.param .align 16 .b8 retval0[16];
	call.uni (retval0), 
	__internal_trig_reduction_slowpathd, 
	(
	param0
	);
	ld.param.f64 	%fd77720, [retval0];
	ld.param.b32 	%r18918, [retval0+8];
	} // callseq 613
$L__BB0_5243:
	shl.b32 	%r11689, %r18918, 6;
	cvt.u64.u32 	%rd3961, %r11689;
	and.b64  	%rd3962, %rd3961, 64;
	mov.u64 	%rd3963, __cudart_sin_cos_coeffs;
	add.s64 	%rd3964, %rd3963, %rd3962;
	mul.rn.f64 	%fd44687, %fd77720, %fd77720;
	and.b32  	%r11690, %r18918, 1;
	setp.eq.b32 	%p4757, %r11690, 1;
	selp.f64 	%fd44688, 0dBDA8FF8320FD8164, 0d3DE5DB65F9785EBA, %p4757;
	ld.global.nc.v2.f64 	{%fd44689, %fd44690}, [%rd3964];
	fma.rn.f64 	%fd44691, %fd44688, %fd44687, %fd44689;
	fma.rn.f64 	%fd44692, %fd44691, %fd44687, %fd44690;
	ld.global.nc.v2.f64 	{%fd44693, %fd44694}, [%rd3964+16];
	fma.rn.f64 	%fd44695, %fd44692, %fd44687, %fd44693;
	fma.rn.f64 	%fd44696, %fd44695, %fd44687, %fd44694;
	ld.global.nc.v2.f64 	{%fd44697, %fd44698}, [%rd3964+32];
	fma.rn.f64 	%fd44699, %fd44696, %fd44687, %fd44697;
	fma.rn.f64 	%fd44700, %fd44699, %fd44687, %fd44698;
	fma.rn.f64 	%fd44701, %fd44700, %fd77720, %fd77720;
	fma.rn.f64 	%fd44702, %fd44700, %fd44687, 0d3FF0000000000000;
	selp.f64 	%fd44703, %fd44702, %fd44701, %p4757;
	and.b32  	%r11691, %r18918, 2;
	setp.eq.s32 	%p4758, %r11691, 0;
	mov.f64 	%fd44704, 0d0000000000000000;
	sub.f64 	%fd44705, %fd44704, %fd44703;
	selp.f64 	%fd7390, %fd44703, %fd44705, %p4758;
	@%p4746 bra 	$L__BB0_5245;
	mov.f64 	%fd44711, 0d0000000000000000;
	mul.rn.f64 	%fd77722, %fd7370, %fd44711;
	mov.b32 	%r18920, 1;
	bra.uni 	$L__BB0_5248;
$L__BB0_5245:
	mul.f64 	%fd44706, %fd7370, 0d3FE45F306DC9C883;
	cvt.rni.s32.f64 	%r18919, %fd44706;
	cvt.rn.f64.s32 	%fd44707, %r18919;
	fma.rn.f64 	%fd44708, %fd44707, 0dBFF921FB54442D18, %fd7370;
	fma.rn.f64 	%fd44709, %fd44707, 0dBC91A62633145C00, %fd44708;
	fma.rn.f64 	%fd77722, %fd44707, 0dB97B839A252049C0, %fd44709;
	setp.ltu.f64 	%p4759, %fd7371, 0d41E0000000000000;
	@%p4759 bra 	$L__BB0_5247;
	{ // callseq 614, 0
	.param .b64 param0;
	st.param.f64 	[param0], %fd7370;
	.param .align 16 .b8 retval0[16];
	call.uni (retval0), 
	__internal_trig_reduction_slowpathd, 
	(
	param0
	);
	ld.param.f64 	%fd77722, [retval0];
	ld.param.b32 	%r18919, [retval0+8];
	} // callseq 614
$L__BB0_5247:
	add.s32 	%r18920, %r18919, 1;
$L__BB0_5248:
	shl.b32 	%r11694, %r18920, 6;
	cvt.u64.u32 	%rd3965, %r11694;
	and.b64  	%rd3966, %rd3965, 64;
	mov.u64 	%rd3967, __cudart_sin_cos_coeffs;
	add.s64 	%rd3968, %rd3967, %rd3966;
	mul.rn.f64 	%fd44712, %fd77722, %fd77722;
	and.b32  	%r11695, %r18920, 1;
	setp.eq.b32 	%p4761, %r11695, 1;
	selp.f64 	%fd44713, 0dBDA8FF8320FD8164, 0d3DE5DB65F9785EBA, %p4761;
	ld.global.nc.v2.f64 	{%fd44714, %fd44715}, [%rd3968];
	fma.rn.f64 	%fd44716, %fd44713, %fd44712, %fd44714;
	fma.rn.f64 	%fd44717, %fd44716, %fd44712, %fd44715;
	ld.global.nc.v2.f64 	{%fd44718, %fd44719}, [%rd3968+16];
	fma.rn.f64 	%fd44720, %fd44717, %fd44712, %fd44718;
	fma.rn.f64 	%fd44721, %fd44720, %fd44712, %fd44719;
	ld.global.nc.v2.f64 	{%fd44722, %fd44723}, [%rd3968+32];
	fma.rn.f64 	%fd44724, %fd44721, %fd44712, %fd44722;
	fma.rn.f64 	%fd44725, %fd44724, %fd44712, %fd44723;
	fma.rn.f64 	%fd44726, %fd44725, %fd77722, %fd77722;
	fma.rn.f64 	%fd44727, %fd44725, %fd44712, 0d3FF0000000000000;
	selp.f64 	%fd44728, %fd44727, %fd44726, %p4761;
	and.b32  	%r11696, %r18920, 2;
	setp.eq.s32 	%p4762, %r11696, 0;
	mov.f64 	%fd44729, 0d0000000000000000;
	sub.f64 	%fd44730, %fd44729, %fd44728;
	selp.f64 	%fd7396, %fd44728, %fd44730, %p4762;
	@%p4750 bra 	$L__BB0_5250;
	mov.f64 	%fd44736, 0d0000000000000000;
	mul.rn.f64 	%fd77724, %fd7377, %fd44736;
	mov.b32 	%r18922, 1;
	bra.uni 	$L__BB0_5253;
$L__BB0_5250:
	mul.f64 	%fd44731, %fd7377, 0d3FE45F306DC9C883;
	cvt.rni.s32.f64 	%r18921, %fd44731;
	cvt.rn.f64.s32 	%fd44732, %r18921;
	fma.rn.f64 	%fd44733, %fd44732, 0dBFF921FB54442D18, %fd7377;
	fma.rn.f64 	%fd44734, %fd44732, 0dBC91A62633145C00, %fd44733;
	fma.rn.f64 	%fd77724, %fd44732, 0dB97B839A252049C0, %fd44734;
	setp.ltu.f64 	%p4763, %fd7378, 0d41E0000000000000;
	@%p4763 bra 	$L__BB0_5252;
	{ // callseq 615, 0
	.param .b64 param0;
	st.param.f64 	[param0], %fd7377;
	.param .align 16 .b8 retval0[16];
	call.uni (retval0), 
	__internal_trig_reduction_slowpathd, 
	(
	param0
	);
	ld.param.f64 	%fd77724, [retval0];
	ld.param.b32 	%r18921, [retval0+8];
	} // callseq 615
$L__BB0_5252:
	add.s32 	%r18922, %r18921, 1;
$L__BB0_5253:
	shl.b32 	%r11699, %r18922, 6;
	cvt.u64.u32 	%rd3969, %r11699;
	and.b64  	%rd3970, %rd3969, 64;
	mov.u64 	%rd3971, __cudart_sin_cos_coeffs;
	add.s64 	%rd3972, %rd3971, %rd3970;
	mul.rn.f64 	%fd44737, %fd77724, %fd77724;
	and.b32  	%r11700, %r18922, 1;
	setp.eq.b32 	%p4765, %r11700, 1;
	selp.f64 	%fd44738, 0dBDA8FF8320FD8164, 0d3DE5DB65F9785EBA, %p4765;
	ld.global.nc.v2.f64 	{%fd44739, %fd44740}, [%rd3972];
	fma.rn.f64 	%fd44741, %fd44738, %fd44737, %fd44739;
	fma.rn.f64 	%fd44742, %fd44741, %fd44737, %fd44740;
	ld.global.nc.v2.f64 	{%fd44743, %fd44744}, [%rd3972+16];
	fma.rn.f64 	%fd44745, %fd44742, %fd44737, %fd44743;
	fma.rn.f64 	%fd44746, %fd44745, %fd44737, %fd44744;
	ld.global.nc.v2.f64 	{%fd44747, %fd44748}, [%rd3972+32];
	fma.rn.f64 	%fd44749, %fd44746, %fd44737, %fd44747;
	fma.rn.f64 	%fd44750, %fd44749, %fd44737, %fd44748;
	fma.rn.f64 	%fd44751, %fd44750, %fd77724, %fd77724;
	fma.rn.f64 	%fd44752, %fd44750, %fd44737, 0d3FF0000000000000;
	selp.f64 	%fd44753, %fd44752, %fd44751, %p4765;
	and.b32  	%r11701, %r18922, 2;
	setp.eq.s32 	%p4766, %r11701, 0;
	mov.f64 	%fd44754, 0d0000000000000000;
	sub.f64 	%fd44755, %fd44754, %fd44753;
	selp.f64 	%fd7402, %fd44753, %fd44755, %p4766;
	@%p4754 bra 	$L__BB0_5255;
	mov.f64 	%fd44761, 0d0000000000000000;
	mul.rn.f64 	%fd77726, %fd7384, %fd44761;
	mov.b32 	%r18924, 1;
	bra.uni 	$L__BB0_5258;
$L__BB0_5255:
	mul.f64 	%fd44756, %fd7384, 0d3FE45F306DC9C883;
	cvt.rni.s32.f64 	%r18923, %fd44756;
	cvt.rn.f64.s32 	%fd44757, %r18923;
	fma.rn.f64 	%fd44758, %fd44757, 0dBFF921FB54442D18, %fd7384;
	fma.rn.f64 	%fd44759, %fd44757, 0dBC91A62633145C00, %fd44758;
	fma.rn.f64 	%fd77726, %fd44757, 0dB97B839A252049C0, %fd44759;
	setp.ltu.f64 	%p4767, %fd7385, 0d41E0000000000000;
	@%p4767 bra 	$L__BB0_5257;
	{ // callseq 616, 0
	.param .b64 param0;
	st.param.f64 	[param0], %fd7384;
	.param .align 16 .b8 retval0[16];
	call.uni (retval0), 
	__internal_trig_reduction_slowpathd, 
	(
	param0
	);
	ld.param.f64 	%fd77726, [retval0];
	ld.param.b32 	%r18923, [retval0+8];
	} // callseq 616
$L__BB0_5257:
	add.s32 	%r18924, %r18923, 1;
$L__BB0_5258:
	shl.b32 	%r11704, %r18924, 6;
	cvt.u64.u32 	%rd3973, %r11704;
	and.b64  	%rd3974, %rd3973, 64;
	mov.u64 	%rd3975, __cudart_sin_cos_coeffs;
	add.s64 	%rd3976, %rd3975, %rd3974;
	mul.rn.f64 	%fd44762, %fd77726, %fd77726;
	and.b32  	%r11705, %r18924, 1;
	setp.eq.b32 	%p4768, %r11705, 1;
	selp.f64 	%fd44763, 0dBDA8FF8320FD8164, 0d3DE5DB65F9785EBA, %p4768;
	ld.global.nc.v2.f64 	{%fd44764, %fd44765}, [%rd3976];
	fma.rn.f64 	%fd44766, %fd44763, %fd44762, %fd44764;
	fma.rn.f64 	%fd44767, %fd44766, %fd44762, %fd44765;
	ld.global.nc.v2.f64 	{%fd44768, %fd44769}, [%rd3976+16];
	fma.rn.f64 	%fd44770, %fd44767, %fd44762, %fd44768;
	fma.rn.f64 	%fd44771, %fd44770, %fd44762, %fd44769;
	ld.global.nc.v2.f64 	{%fd44772, %fd44773}, [%rd3976+32];
	fma.rn.f64 	%fd44774, %fd44771, %fd44762, %fd44772;
	fma.rn.f64 	%fd44775, %fd44774, %fd44762, %fd44773;
	fma.rn.f64 	%fd44776, %fd44775, %fd77726, %fd77726;
	fma.rn.f64 	%fd44777, %fd44775, %fd44762, 0d3FF0000000000000;
	selp.f64 	%fd44778, %fd44777, %fd44776, %p4768;
	and.b32  	%r11706, %r18924, 2;
	setp.eq.s32 	%p4769, %r11706, 0;
	mov.f64 	%fd44779, 0d0000000000000000;
	sub.f64 	%fd44780, %fd44779, %fd44778;
	selp.f64 	%fd7408, %fd44778, %fd44780, %p4769;
	mul.f64 	%fd44781, %fd7396, %fd7402;
	sub.f64 	%fd44782, %fd44781, %fd7408;
	mul.f64 	%fd44783, %fd7376, %fd7383;
	div.rn.f64 	%fd7409, %fd44782, %fd44783;
	{
	.reg .b32 %temp; 
	mov.b64 	{%temp, %r3132}, %fd7409;
	}
	abs.f64 	%fd7410, %fd7409;
	{
	.reg .b32 %temp; 
	mov.b64 	{%temp, %r11707}, %fd7410;
	}
	setp.gt.s32 	%p4770, %r11707, 1071801957;
	@%p4770 bra 	$L__BB0_5262;
	mul.f64 	%fd44824, %fd7409, %fd7409;
	fma.rn.f64 	%fd44825, %fd44824, 0d3FB0066BDC1895E9, 0dBFB3823B180754AF;
	fma.rn.f64 	%fd44826, %fd44825, %fd44824, 0d3FB11E52CC2F79AE;
	fma.rn.f64 	%fd44827, %fd44826, %fd44824, 0dBF924EAF3526861B;
	fma.rn.f64 	%fd44828, %fd44827, %fd44824, 0d3F91DF02A31E6CB7;
	fma.rn.f64 	%fd44829, %fd44828, %fd44824, 0d3F847D18B0EEC6CC;
	fma.rn.f64 	%fd44830, %fd44829, %fd44824, 0d3F8D0AF961BA53B0;
	fma.rn.f64 	%fd44831, %fd44830, %fd44824, 0d3F91BF7734CF1C48;
	fma.rn.f64 	%fd44832, %fd44831, %fd44824, 0d3F96E91483144EF7;
	fma.rn.f64 	%fd44833, %fd44832, %fd44824, 0d3F9F1C6E0A4F9F81;
	fma.rn.f64 	%fd44834, %fd44833, %fd44824, 0d3FA6DB6DC27FA92B;
	fma.rn.f64 	%fd44835, %fd44834, %fd44824, 0d3FB333333320F91B;
	fma.rn.f64 	%fd44836, %fd44835, %fd44824, 0d3FC5555555555F4D;
	mul.f64 	%fd44837, %fd44824, %fd44836;
	fma.rn.f64 	%fd7411, %fd44837, %fd7410, %fd7410;
	setp.gt.s32 	%p4774, %r3132, -1;
	@%p4774 bra 	$L__BB0_5261;
	mov.f64 	%fd44842, 0d3C91A62633145C07;
	add.rn.f64 	%fd44843, %fd7411, %fd44842;
	mov.f64 	%fd44844, 0d3FF921FB54442D18;
	add.rn.f64 	%fd77727, %fd44844, %fd44843;
	bra.uni 	$L__BB0_5263;
$L__BB0_5261:
	mov.f64 	%fd44838, 0dBC91A62633145C07;
	add.rn.f64 	%fd44839, %fd7411, %fd44838;
	neg.f64 	%fd44840, %fd44839;
	mov.f64 	%fd44841, 0d3FF921FB54442D18;
	add.rn.f64 	%fd77727, %fd44841, %fd44840;
	bra.uni 	$L__BB0_5263;
$L__BB0_5262:
	mov.f64 	%fd44784, 0d3FF0000000000000;
	sub.f64 	%fd44785, %fd44784, %fd7410;
	{
	.reg .b32 %temp; 
	mov.b64 	{%r11708, %temp}, %fd44785;
	}
	{
	.reg .b32 %temp; 
	mov.b64 	{%temp, %r11709}, %fd44785;
	}
	add.s32 	%r11710, %r11709, -1048576;
	mov.b64 	%fd44786, {%r11708, %r11710};
	rsqrt.approx.ftz.f64 	%fd44787, %fd44786;
	{
	.reg .b32 %temp; 
	mov.b64 	{%r11711, %temp}, %fd44787;
	}
	{
	.reg .b32 %temp; 
	mov.b64 	{%temp, %r11712}, %fd44787;
	}
	add.s32 	%r11713, %r11712, -1048576;
	mov.b64 	%fd44788, {%r11711, %r11713};
	mul.f64 	%fd44789, %fd44786, %fd44787;
	neg.f64 	%fd44790, %fd44789;
	fma.rn.f64 	%fd44791, %fd44789, %fd44790, %fd44786;
	fma.rn.f64 	%fd44792, %fd44791, %fd44788, %fd44789;
	neg.f64 	%fd44793, %fd44792;
	fma.rn.f64 	%fd44794, %fd44787, %fd44793, 0d3FF0000000000000;
	fma.rn.f64 	%fd44795, %fd44794, %fd44788, %fd44788;
	fma.rn.f64 	%fd44796, %fd44792, %fd44793, %fd44786;
	fma.rn.f64 	%fd44797, %fd44796, %fd44795, %fd44792;
	{
	.reg .b32 %temp; 
	mov.b64 	{%r11714, %temp}, %fd44797;
	}
	{
	.reg .b32 %temp; 
	mov.b64 	{%temp, %r11715}, %fd44797;
	}
	add.s32 	%r11716, %r11715, 1048576;
	mov.b64 	%fd44798, {%r11714, %r11716};
	fma.rn.f64 	%fd44799, %fd44785, 0d3EC715B371155F70, 0dBEBAC2FE66FAAC4B;
	fma.rn.f64 	%fd44800, %fd44799, %fd44785, 0d3ED9A9B88EFCD9B8;
	fma.rn.f64 	%fd44801, %fd44800, %fd44785, 0d3EDD0F40A8A0C4C3;
	fma.rn.f64 	%fd44802, %fd44801, %fd44785, 0d3EF46D4CFA9E0E1F;
	fma.rn.f64 	%fd44803, %fd44802, %fd44785, 0d3F079C168D1E2422;
	fma.rn.f64 	%fd44804, %fd44803, %fd44785, 0d3F1C9A88C3BCA540;
	fma.rn.f64 	%fd44805, %fd44804, %fd44785, 0d3F31C4E64BD476DF;
	fma.rn.f64 	%fd44806, %fd44805, %fd44785, 0d3F46E8BA60009C8F;
	fma.rn.f64 	%fd44807, %fd44806, %fd44785, 0d3F5F1C71C62B05A2;
	fma.rn.f64 	%fd44808, %fd44807, %fd44785, 0d3F76DB6DB6DC9F2C;
	fma.rn.f64 	%fd44809, %fd44808, %fd44785, 0d3F9333333333329C;
	fma.rn.f64 	%fd44810, %fd44809, %fd44785, 0d3FB5555555555555;
	setp.lt.s32 	%p4771, %r11709, 1;
	mov.f64 	%fd44811, 0d0000000000000000;
	mul.rn.f64 	%fd44812, %fd7410, %fd44811;
	mul.f64 	%fd44813, %fd44785, %fd44810;
	fma.rn.f64 	%fd44814, %fd44813, %fd44798, %fd44798;
	selp.f64 	%fd44815, %fd44812, %fd44814, %p4771;
	setp.lt.s32 	%p4772, %r11709, 0;
	mov.f64 	%fd44816, 0d7FF0000000000000;
	mul.rn.f64 	%fd44817, %fd44815, %fd44816;
	selp.f64 	%fd44818, %fd44817, %fd44815, %p4772;
	setp.lt.s32 	%p4773, %r3132, 0;
	mov.f64 	%fd44819, 0dBCA1A62633145C07;
	add.rn.f64 	%fd44820, %fd44818, %fd44819;
	neg.f64 	%fd44821, %fd44820;
	mov.f64 	%fd44822, 0d400921FB54442D18;
	add.rn.f64 	%fd44823, %fd44822, %fd44821;
	selp.f64 	%fd77727, %fd44823, %fd44818, %p4773;
$L__BB0_5263:
	mul.f64 	%fd44845, %fd7396, %fd7408;
	sub.f64 	%fd44846, %fd44845, %fd7402;
	mul.f64 	%fd44847, %fd7376, %fd7390;
	div.rn.f64 	%fd7416, %fd44846, %fd44847;
	{
	.reg .b32 %temp; 
	mov.b64 	{%temp, %r3133}, %fd7416;
	}
	abs.f64 	%fd7417, %fd7416;
	{
	.reg .b32 %temp; 
	mov.b64 	{%temp, %r11717}, %fd7417;
	}
	setp.gt.s32 	%p4775, %r11717, 1071801957;
	@%p4775 bra 	$L__BB0_5267;
	mul.f64 	%fd44888, %fd7416, %fd7416;
	fma.rn.f64 	%fd44889, %fd44888, 0d3FB0066BDC1895E9, 0dBFB3823B180754AF;
	fma.rn.f64 	%fd44890, %fd44889, %fd44888, 0d3FB11E52CC2F79AE;
	fma.rn.f64 	%fd44891, %fd44890, %fd44888, 0dBF924EAF3526861B;
	fma.rn.f64 	%fd44892, %fd44891, %fd44888, 0d3F91DF02A31E6CB7;
	fma.rn.f64 	%fd44893, %fd44892, %fd44888, 0d3F847D18B0EEC6CC;
	fma.rn.f64 	%fd44894, %fd44893, %fd44888, 0d3F8D0AF961BA53B0;
	fma.rn.f64 	%fd44895, %fd44894, %fd44888, 0d3F91BF7734CF1C48;
	fma.rn.f64 	%fd44896, %fd44895, %fd44888, 0d3F96E91483144EF7;
	fma.rn.f64 	%fd44897, %fd44896, %fd44888, 0d3F9F1C6E0A4F9F81;
	fma.rn.f64 	%fd44898, %fd44897, %fd44888, 0d3FA6DB6DC27FA92B;
	fma.rn.f64 	%fd44899, %fd44898, %fd44888, 0d3FB333333320F91B;
	fma.rn.f64 	%fd44900, %fd44899, %fd44888, 0d3FC5555555555F4D;
	mul.f64 	%fd44901, %fd44888, %fd44900;
	fma.rn.f64 	%fd7418, %fd44901, %fd7417, %fd7417;
	setp.gt.s32 	%p4779, %r3133, -1;
	@%p4779 bra 	$L__BB0_5266;
	mov.f64 	%fd44906, 0d3C91A62633145C07;
	add.rn.f64 	%fd44907, %fd7418, %fd44906;
	mov.f64 	%fd44908, 0d3FF921FB54442D18;
	add.rn.f64 	%fd77728, %fd44908, %fd44907;
	bra.uni 	$L__BB0_5268;
$L__BB0_5266:
	mov.f64 	%fd44902, 0dBC91A62633145C07;
	add.rn.f64 	%fd44903, %fd7418, %fd44902;
	neg.f64 	%fd44904, %fd44903;
	mov.f64 	%fd44905, 0d3FF921FB54442D18;
	add.rn.f64 	%fd77728, %fd44905, %fd44904;
	bra.uni 	$L__BB0_5268;
$L__BB0_5267:
	mov.f64 	%fd44848, 0d3FF0000000000000;
	sub.f64 	%fd44849, %fd44848, %fd7417;
	{
	.reg .b32 %temp; 
	mov.b64 	{%r11718, %temp}, %fd44849;
	}
	{
	.reg .b32 %temp; 
	mov.b64 	{%temp, %r11719}, %fd44849;
	}
	add.s32 	%r11720, %r11719, -1048576;
	mov.b64 	%fd44850, {%r11718, %r11720};
	rsqrt.approx.ftz.f64 	%fd44851, %fd44850;
	{
	.reg .b32 %temp; 
	mov.b64 	{%r11721, %temp}, %fd44851;
	}
	{
	.reg .b32 %temp; 
	mov.b64 	{%temp, %r11722}, %fd44851;
	}
	add.s32 	%r11723, %r11722, -1048576;
	mov.b64 	%fd44852, {%r11721, %r11723};
	mul.f64 	%fd44853, %fd44850, %fd44851;
	neg.f64 	%fd44854, %fd44853;
	fma.rn.f64 	%fd44855, %fd44853, %fd44854, %fd44850;
	fma.rn.f64 	%fd44856, %fd44855, %fd44852, %fd44853;
	neg.f64 	%fd44857, %fd44856;
	fma.rn.f64 	%fd44858, %fd44851, %fd44857, 0d3FF0000000000000;
	fma.rn.f64 	%fd44859, %fd44858, %fd44852, %fd44852;
	fma.rn.f64 	%fd44860, %fd44856, %fd44857, %fd44850;
	fma.rn.f64 	%fd44861, %fd44860, %fd44859, %fd44856;
	{
	.reg .b32 %temp; 
	mov.b64 	{%r11724, %temp}, %fd44861;
	}
	{
	.reg .b32 %temp; 
	mov.b64 	{%temp, %r11725}, %fd44861;
	}
	add.s32 	%r11726, %r11725, 1048576;
	mov.b64 	%fd44862, {%r11724, %r11726};
	fma.rn.f64 	%fd44863, %fd44849, 0d3EC715B371155F70, 0dBEBAC2FE66FAAC4B;
	fma.rn.f64 	%fd44864, %fd44863, %fd44849, 0d3ED9A9B88EFCD9B8;
	fma.rn.f64 	%fd44865, %fd44864, %fd44849, 0d3EDD0F40A8A0C4C3;
	fma.rn.f64 	%fd44866, %fd44865, %fd44849, 0d3EF46D4CFA9E0E1F;
	fma.rn.f64 	%fd44867, %fd44866, %fd44849, 0d3F079C168D1E2422;
	fma.rn.f64 	%fd44868, %fd44867, %fd44849, 0d3F1C9A88C3BCA540;
	fma.rn.f64 	%fd44869, %fd44868, %fd44849, 0d3F31C4E64BD476DF;
	fma.rn.f64 	%fd44870, %fd44869, %fd44849, 0d3F46E8BA60009C8F;
	fma.rn.f64 	%fd44871, %fd44870, %fd44849, 0d3F5F1C71C62B05A2;
	fma.rn.f64 	%fd44872, %fd44871, %fd44849, 0d3F76DB6DB6DC9F2C;
	fma.rn.f64 	%fd44873, %fd44872, %fd44849, 0d3F9333333333329C;
	fma.rn.f64 	%fd44874, %fd44873, %fd44849, 0d3FB5555555555555;
	setp.lt.s32 	%p4776, %r11719, 1;
	mov.f64 	%fd44875, 0d0000000000000000;
	mul.rn.f64 	%fd44876, %fd7417, %fd44875;
	mul.f64 	%fd44877, %fd44849, %fd44874;
	fma.rn.f64 	%fd44878, %fd44877, %fd44862, %fd44862;
	selp.f64 	%fd44879, %fd44876, %fd44878, %p4776;
	setp.lt.s32 	%p4777, %r11719, 0;
	mov.f64 	%fd44880, 0d7FF0000000000000;
	mul.rn.f64 	%fd44881, %fd44879, %fd44880;
	selp.f64 	%fd44882, %fd44881, %fd44879, %p4777;
	setp.lt.s32 	%p4778, %r3133, 0;
	mov.f64 	%fd44883, 0dBCA1A62633145C07;
	add.rn.f64 	%fd44884, %fd44882, %fd44883;
	neg.f64 	%fd44885, %fd44884;
	mov.f64 	%fd44886, 0d400921FB54442D18;
	add.rn.f64 	%fd44887, %fd44886, %fd44885;
	selp.f64 	%fd77728, %fd44887, %fd44882, %p4778;
$L__BB0_5268:
	mul.f64 	%fd44909, %fd77728, 0d404CA5DC1A63C1F5;
	mul.f64 	%fd7423, %fd44909, 0d3F91DF46A2529D3A;
	abs.f64 	%fd7424, %fd7423;
	setp.neu.f64 	%p4780, %fd7424, 0d7FF0000000000000;
	@%p4780 bra 	$L__BB0_5270;
	mov.f64 	%fd44915, 0d0000000000000000;
	mul.rn.f64 	%fd77729, %fd7423, %fd44915;
	mov.b32 	%r18925, 0;
	bra.uni 	$L__BB0_5272;
$L__BB0_5270:
	mul.f64 	%fd44910, %fd7423, 0d3FE45F306DC9C883;
	cvt.rni.s32.f64 	%r18925, %fd44910;
	cvt.rn.f64.s32 	%fd44911, %r18925;
	fma.rn.f64 	%fd44912, %fd44911, 0dBFF921FB54442D18, %fd7423;
	fma.rn.f64 	%fd44913, %fd44911, 0dBC91A62633145C00, %fd44912;
	fma.rn.f64 	%fd77729, %fd44911, 0dB97B839A252049C0, %fd44913;
	setp.ltu.f64 	%p4781, %fd7424, 0d41E0000000000000;
	@%p4781 bra 	$L__BB0_5272;
	{ // callseq 617, 0
	.param .b64 param0;
	st.param.f64 	[param0], %fd7423;
	.param .align 16 .b8 retval0[16];
	call.uni (retval0), 
	__internal_trig_reduction_slowpathd, 
	(
	param0
	);
	ld.param.f64 	%fd77729, [retval0];
	ld.param.b32 	%r18925, [retval0+8];
	} // callseq 617
$L__BB0_5272:
	shl.b32 	%r11729, %r18925, 6;
	cvt.u64.u32 	%rd3977, %r11729;
	and.b64  	%rd3978, %rd3977, 64;
	mov.u64 	%rd3979, __cudart_sin_cos_coeffs;
	add.s64 	%rd3980, %rd3979, %rd3978;
	mul.rn.f64 	%fd44916, %fd77729, %fd77729;
	and.b32  	%r11730, %r18925, 1;
	setp.eq.b32 	%p4782, %r11730, 1;
	selp.f64 	%fd44917, 0dBDA8FF8320FD8164, 0d3DE5DB65F9785EBA, %p4782;
	ld.global.nc.v2.f64 	{%fd44918, %fd44919}, [%rd3980];
	fma.rn.f64 	%fd44920, %fd44917, %fd44916, %fd44918;
	fma.rn.f64 	%fd44921, %fd44920, %fd44916, %fd44919;
	ld.global.nc.v2.f64 	{%fd44922, %fd44923}, [%rd3980+16];
	fma.rn.f64 	%fd44924, %fd44921, %fd44916, %fd44922;
	fma.rn.f64 	%fd44925, %fd44924, %fd44916, %fd44923;
	ld.global.nc.v2.f64 	{%fd44926, %fd44927}, [%rd3980+32];
	fma.rn.f64 	%fd44928, %fd44925, %fd44916, %fd44926;
	fma.rn.f64 	%fd44929, %fd44928, %fd44916, %fd44927;
	fma.rn.f64 	%fd44930, %fd44929, %fd77729, %fd77729;
	fma.rn.f64 	%fd44931, %fd44929, %fd44916, 0d3FF0000000000000;
	selp.f64 	%fd44932, %fd44931, %fd44930, %p4782;
	and.b32  	%r11731, %r18925, 2;
	setp.eq.s32 	%p4783, %r11731, 0;
	mov.f64 	%fd44933, 0d0000000000000000;
	sub.f64 	%fd44934, %fd44933, %fd44932;
	selp.f64 	%fd7429, %fd44932, %fd44934, %p4783;
	mul.f64 	%fd44935, %fd7390, %fd7429;
	mul.f64 	%fd44936, %fd7376, %fd44935;
	mul.f64 	%fd44937, %fd7368, %fd44936;
	mul.f64 	%fd44938, %fd7367, %fd44937;
	mul.f64 	%fd44939, %fd7366, %fd44938;
	mul.f64 	%fd44940, %fd7367, %fd7368;
	mul.f64 	%fd44941, %fd44940, %fd7376;
	div.rn.f64 	%fd7430, %fd44941, %fd44939;
	mul.f64 	%fd44942, %fd7366, %fd7368;
	mul.f64 	%fd44943, %fd44942, %fd7383;
	div.rn.f64 	%fd7431, %fd44943, %fd44939;
	mul.f64 	%fd44944, %fd7366, %fd7367;
	mul.f64 	%fd44945, %fd44944, %fd7390;
	div.rn.f64 	%fd7432, %fd44945, %fd44939;
	mul.f64 	%fd44946, %fd77727, 0d404CA5DC1A63C1F5;
	mul.f64 	%fd7433, %fd44946, 0d3F91DF46A2529D3A;
	abs.f64 	%fd7434, %fd7433;
	setp.neu.f64 	%p4784, %fd7434, 0d7FF0000000000000;
	@%p4784 bra 	$L__BB0_5274;
	mov.f64 	%fd44952, 0d0000000000000000;
	mul.rn.f64 	%fd77731, %fd7433, %fd44952;
	mov.b32 	%r18927, 1;
	bra.uni 	$L__BB0_5277;
$L__BB0_5274:
	mul.f64 	%fd44947, %fd7433, 0d3FE45F306DC9C883;
	cvt.rni.s32.f64 	%r18926, %fd44947;
	cvt.rn.f64.s32 	%fd44948, %r18926;
	fma.rn.f64 	%fd44949, %fd44948, 0dBFF921FB54442D18, %fd7433;
	fma.rn.f64 	%fd44950, %fd44948, 0dBC91A62633145C00, %fd44949;
	fma.rn.f64 	%fd77731, %fd44948, 0dB97B839A252049C0, %fd44950;
	setp.ltu.f64 	%p4785, %fd7434, 0d41E0000000000000;
	@%p4785 bra 	$L__BB0_5276;
	{ // callseq 618, 0
	.param .b64 param0;
	st.param.f64 	[param0], %fd7433;
	.param .align 16 .b8 retval0[16];
	call.uni (retval0), 
	__internal_trig_reduction_slowpathd, 
	(
	param0
	);
	ld.param.f64 	%fd77731, [retval0];
	ld.param.b32 	%r18926, [retval0+8];
	} // callseq 618
$L__BB0_5276:
	add.s32 	%r18927, %r18926, 1;
$L__BB0_5277:
	shl.b32 	%r11734, %r18927, 6;
	cvt.u64.u32 	%rd3981, %r11734;
	and.b64  	%rd3982, %rd3981, 64;
	mov.u64 	%rd3983, __cudart_sin_cos_coeffs;
	add.s64 	%rd3984, %rd3983, %rd3982;
	mul.rn.f64 	%fd44953, %fd77731, %fd77731;
	and.b32  	%r11735, %r18927, 1;
	setp.eq.b32 	%p4787, %r11735, 1;
	selp.f64 	%fd44954, 0dBDA8FF8320FD8164, 0d3DE5DB65F9785EBA, %p4787;
	ld.global.nc.v2.f64 	{%fd44955, %fd44956}, [%rd3984];
	fma.rn.f64 	%fd44957, %fd44954, %fd44953, %fd44955;
	fma.rn.f64 	%fd44958, %fd44957, %fd44953, %fd44956;
	ld.global.nc.v2.f64 	{%fd44959, %fd44960}, [%rd3984+16];
	fma.rn.f64 	%fd44961, %fd44958, %fd44953, %fd44959;
	fma.rn.f64 	%fd44962, %fd44961, %fd44953, %fd44960;
	ld.global.nc.v2.f64 	{%fd44963, %fd44964}, [%rd3984+32];
	fma.rn.f64 	%fd44965, %fd44962, %fd44953, %fd44963;
	fma.rn.f64 	%fd44966, %fd44965, %fd44953, %fd44964;
	fma.rn.f64 	%fd44967, %fd44966, %fd77731, %fd77731;
	fma.rn.f64 	%fd44968, %fd44966, %fd44953, 0d3FF0000000000000;
	selp.f64 	%fd44969, %fd44968, %fd44967, %p4787;
	and.b32  	%r11736, %r18927, 2;
	setp.eq.s32 	%p4788, %r11736, 0;
	mov.f64 	%fd44970, 0d0000000000000000;
	sub.f64 	%fd44971, %fd44970, %fd44969;
	selp.f64 	%fd7440, %fd44969, %fd44971, %p4788;
	@%p4780 bra 	$L__BB0_5279;
	mov.f64 	%fd44977, 0d0000000000000000;
	mul.rn.f64 	%fd77733, %fd7423, %fd44977;
	mov.b32 	%r18929, 1;
	bra.uni 	$L__BB0_5282;
$L__BB0_5279:
	mul.f64 	%fd44972, %fd7423, 0d3FE45F306DC9C883;
	cvt.rni.s32.f64 	%r18928, %fd44972;
	cvt.rn.f64.s32 	%fd44973, %r18928;
	fma.rn.f64 	%fd44974, %fd44973, 0dBFF921FB54442D18, %fd7423;
	fma.rn.f64 	%fd44975, %fd44973, 0dBC91A62633145C00, %fd44974;
	fma.rn.f64 	%fd77733, %fd44973, 0dB97B839A252049C0, %fd44975;
	setp.ltu.f64 	%p4789, %fd7424, 0d41E0000000000000;
	@%p4789 bra 	$L__BB0_5281;
	{ // callseq 619, 0
	.param .b64 param0;
	st.param.f64 	[param0], %fd7423;
	.param .align 16 .b8 retval0[16];
	call.uni (retval0), 
	__internal_trig_reduction_slowpathd, 
	(
	param0
	);
	ld.param.f64 	%fd77733, [retval0];
	ld.param.b32 	%r18928, [retval0+8];
	} // callseq 619
$L__BB0_5281:
	add.s32 	%r18929, %r18928, 1;
$L__BB0_5282:
	shl.b32 	%r11739, %r18929, 6;
	cvt.u64.u32 	%rd3985, %r11739;
	and.b64  	%rd3986, %rd3985, 64;
	mov.u64 	%rd3987, __cudart_sin_cos_coeffs;
	add.s64 	%rd3988, %rd3987, %rd3986;
	mul.rn.f64 	%fd44978, %fd77733, %fd77733;
	and.b32  	%r11740, %r18929, 1;
	setp.eq.b32 	%p4791, %r11740, 1;
	selp.f64 	%fd44979, 0dBDA8FF8320FD8164, 0d3DE5DB65F9785EBA, %p4791;
	ld.global.nc.v2.f64 	{%fd44980, %fd44981}, [%rd3988];
	fma.rn.f64 	%fd44982, %fd44979, %fd44978, %fd44980;
	fma.rn.f64 	%fd44983, %fd44982, %fd44978, %fd44981;
	ld.global.nc.v2.f64 	{%fd44984, %fd44985}, [%rd3988+16];
	fma.rn.f64 	%fd44986, %fd44983, %fd44978, %fd44984;
	fma.rn.f64 	%fd44987, %fd44986, %fd44978, %fd44985;
	ld.global.nc.v2.f64 	{%fd44988, %fd44989}, [%rd3988+32];
	fma.rn.f64 	%fd44990, %fd44987, %fd44978, %fd44988;
	fma.rn.f64 	%fd44991, %fd44990, %fd44978, %fd44989;
	fma.rn.f64 	%fd44992, %fd44991, %fd77733, %fd77733;
	fma.rn.f64 	%fd44993, %fd44991, %fd44978, 0d3FF0000000000000;
	selp.f64 	%fd44994, %fd44993, %fd44992, %p4791;
	and.b32  	%r11741, %r18929, 2;
	setp.eq.s32 	%p4792, %r11741, 0;
	mov.f64 	%fd44995, 0d0000000000000000;
	sub.f64 	%fd44996, %fd44995, %fd44994;
	selp.f64 	%fd7446, %fd44994, %fd44996, %p4792;
	@%p4784 bra 	$L__BB0_5284;
	mov.f64 	%fd45002, 0d0000000000000000;
	mul.rn.f64 	%fd77734, %fd7433, %fd45002;
	mov.b32 	%r18930, 0;
	bra.uni 	$L__BB0_5286;
$L__BB0_5284:
	mul.f64 	%fd44997, %fd7433, 0d3FE45F306DC9C883;
	cvt.rni.s32.f64 	%r18930, %fd44997;
	cvt.rn.f64.s32 	%fd44998, %r18930;
	fma.rn.f64 	%fd44999, %fd44998, 0dBFF921FB54442D18, %fd7433;
	fma.rn.f64 	%fd45000, %fd44998, 0dBC91A62633145C00, %fd44999;
	fma.rn.f64 	%fd77734, %fd44998, 0dB97B839A252049C0, %fd45000;
	setp.ltu.f64 	%p4793, %fd7434, 0d41E0000000000000;
	@%p4793 bra 	$L__BB0_5286;
	{ // callseq 620, 0
	.param .b64 param0;
	st.param.f64 	[param0], %fd7433;
	.param .align 16 .b8 retval0[16];
	call.uni (retval0), 
	__internal_trig_reduction_slowpathd, 
	(
	param0
	);
	ld.param.f64 	%fd77734, [retval0];
	ld.param.b32 	%r18930, [retval0+8];
	} // callseq 620
$L__BB0_5286:
	ld.param.u64 	%rd8186, [_Z8FitGrainPdPiS0_S_S_S0_S0_S_S_S_S_S_S_S_S_S_S_S_S__param_2];
	shl.b32 	%r11744, %r18930, 6;
	cvt.u64.u32 	%rd3989, %r11744;
	and.b64  	%rd3990, %rd3989, 64;
	mov.u64 	%rd3991, __cudart_sin_cos_coeffs;
	add.s64 	%rd3992, %rd3991, %rd3990;
	mul.rn.f64 	%fd45003, %fd77734, %fd77734;
	and.b32  	%r11745, %r18930, 1;
	setp.eq.b32 	%p4795, %r11745, 1;
	selp.f64 	%fd45004, 0dBDA8FF8320FD8164, 0d3DE5DB65F9785EBA, %p4795;
	ld.global.nc.v2.f64 	{%fd45005, %fd45006}, [%rd3992];
	fma.rn.f64 	%fd45007, %fd45004, %fd45003, %fd45005;
	fma.rn.f64 	%fd45008, %fd45007, %fd45003, %fd45006;
	ld.global.nc.v2.f64 	{%fd45009, %fd45010}, [%rd3992+16];
	fma.rn.f64 	%fd45011, %fd45008, %fd45003, %fd45009;
	fma.rn.f64 	%fd45012, %fd45011, %fd45003, %fd45010;
	ld.global.nc.v2.f64 	{%fd45013, %fd45014}, [%rd3992+32];
	fma.rn.f64 	%fd45015, %fd45012, %fd45003, %fd45013;
	fma.rn.f64 	%fd45016, %fd45015, %fd45003, %fd45014;
	fma.rn.f64 	%fd45017, %fd45016, %fd77734, %fd77734;
	fma.rn.f64 	%fd45018, %fd45016, %fd45003, 0d3FF0000000000000;
	selp.f64 	%fd45019, %fd45018, %fd45017, %p4795;
	and.b32  	%r11746, %r18930, 2;
	setp.eq.s32 	%p4796, %r11746, 0;
	mov.f64 	%fd45020, 0d0000000000000000;
	sub.f64 	%fd45021, %fd45020, %fd45019;
	selp.f64 	%fd45022, %fd45019, %fd45021, %p4796;
	mul.f64 	%fd7451, %fd7431, %fd45022;
	neg.f64 	%fd45023, %fd7432;
	mul.f64 	%fd45024, %fd7429, %fd45023;
	mul.f64 	%fd7452, %fd7396, %fd45024;
	mul.f64 	%fd45025, %fd7429, %fd7432;
	mul.f64 	%fd7453, %fd7376, %fd45025;
	cvta.to.global.u64 	%rd3993, %rd8186;
	ld.global.u32 	%r11747, [%rd3993+4];
	setp.lt.s32 	%p4797, %r11747, 1;
	mov.pred 	%p9719, 0;
	@%p4797 bra 	$L__BB0_5300;
	mul.f64 	%fd7454, %fd7431, %fd7440;
	mul.f64 	%fd7455, %fd7432, %fd7446;
	mov.b32 	%r18931, 0;
$L__BB0_5288:
	ld.param.u64 	%rd8596, [_Z8FitGrainPdPiS0_S_S_S0_S0_S_S_S_S_S_S_S_S_S_S_S_S__param_5];
	ld.param.u64 	%rd8568, [_Z8FitGrainPdPiS0_S_S_S0_S0_S_S_S_S_S_S_S_S_S_S_S_S__param_4];
	ld.param.u64 	%rd8048, [_Z8FitGrainPdPiS0_S_S_S0_S0_S_S_S_S_S_S_S_S_S_S_S_S__param_0];
	shl.b32 	%r11749, %r18931, 2;
	cvta.to.global.u64 	%rd3994, %rd8596;
	mul.wide.u32 	%rd3995, %r11749, 4;
	add.s64 	%rd3996, %rd3994, %rd3995;
	ld.global.u32 	%r11750, [%rd3996+8];
	cvt.rn.f64.s32 	%fd45026, %r11750;
	ld.global.u32 	%r11751, [%rd3996+4];
	cvt.rn.f64.s32 	%fd45027, %r11751;
	ld.global.u32 	%r11752, [%rd3996];
	cvt.rn.f64.s32 	%fd45028, %r11752;
	mul.f64 	%fd45029, %fd7454, %fd45027;
	fma.rn.f64 	%fd45030, %fd7430, %fd45028, %fd45029;
	fma.rn.f64 	%fd45031, %fd7455, %fd45026, %fd45030;
	mov.f64 	%fd45032, 0d0000000000000000;
	copysign.f64 	%fd45033, %fd45028, %fd45032;
	fma.rn.f64 	%fd45034, %fd7451, %fd45027, %fd45033;
	fma.rn.f64 	%fd45035, %fd7452, %fd45026, %fd45034;
	copysign.f64 	%fd45036, %fd45027, %fd45032;
	add.f64 	%fd45037, %fd45033, %fd45036;
	fma.rn.f64 	%fd45038, %fd7453, %fd45026, %fd45037;
	mul.f64 	%fd45039, %fd45035, %fd45035;
	fma.rn.f64 	%fd45040, %fd45031, %fd45031, %fd45039;
	fma.rn.f64 	%fd45041, %fd45038, %fd45038, %fd45040;
	sqrt.rn.f64 	%fd45042, %fd45041;
	rcp.rn.f64 	%fd45043, %fd45042;
	mul.lo.s32 	%r11753, %r18931, 7;
	mul.wide.u32 	%rd3997, %r11753, 8;
	add.s64 	%rd3998, %rd33, %rd3997;
	st.global.f64 	[%rd3998], %fd45031;
	st.global.f64 	[%rd3998+8], %fd45035;
	st.global.f64 	[%rd3998+16], %fd45038;
	cvta.to.global.u64 	%rd3999, %rd8568;
	add.s64 	%rd4000, %rd3999, %rd3997;
	ld.global.f64 	%fd45044, [%rd4000+24];
	st.global.f64 	[%rd3998+24], %fd45044;
	st.global.f64 	[%rd3998+32], %fd45043;
	cvta.to.global.u64 	%rd4001, %rd8048;
	ld.global.f64 	%fd45045, [%rd4001+4152];
	add.f64 	%fd45046, %fd45043, %fd45043;
	div.rn.f64 	%fd7456, %fd45045, %fd45046;
	{
	.reg .b32 %temp; 
	mov.b64 	{%temp, %r11754}, %fd7456;
	}
	mov.b32 	%f47, %r11754;
	abs.f32 	%f48, %f47;
	setp.geu.f32 	%p4798, %f48, 0f3FE26666;
	@%p4798 bra 	$L__BB0_5290;
	mul.f64 	%fd45080, %fd7456, %fd7456;
	fma.rn.f64 	%fd45081, %fd45080, 0d3FB0066BDC1895E9, 0dBFB3823B180754AF;
	fma.rn.f64 	%fd45082, %fd45081, %fd45080, 0d3FB11E52CC2F79AE;
	fma.rn.f64 	%fd45083, %fd45082, %fd45080, 0dBF924EAF3526861B;
	fma.rn.f64 	%fd45084, %fd45083, %fd45080, 0d3F91DF02A31E6CB7;
	fma.rn.f64 	%fd45085, %fd45084, %fd45080, 0d3F847D18B0EEC6CC;
	fma.rn.f64 	%fd45086, %fd45085, %fd45080, 0d3F8D0AF961BA53B0;
	fma.rn.f64 	%fd45087, %fd45086, %fd45080, 0d3F91BF7734CF1C48;
	fma.rn.f64 	%fd45088, %fd45087, %fd45080, 0d3F96E91483144EF7;
	fma.rn.f64 	%fd45089, %fd45088, %fd45080, 0d3F9F1C6E0A4F9F81;
	fma.rn.f64 	%fd45090, %fd45089, %fd45080, 0d3FA6DB6DC27FA92B;
	fma.rn.f64 	%fd45091, %fd45090, %fd45080, 0d3FB333333320F91B;
	fma.rn.f64 	%fd45092, %fd45091, %fd45080, 0d3FC5555555555F4D;
	mul.f64 	%fd45093, %fd45080, %fd45092;
	fma.rn.f64 	%fd77735, %fd45093, %fd7456, %fd7456;
	bra.uni 	$L__BB0_5291;
$L__BB0_5290:
	abs.f64 	%fd45047, %fd7456;
	fma.rn.f64 	%fd45048, %fd45047, 0dBFE0000000000000, 0d3FE0000000000000;
	rsqrt.approx.ftz.f64 	%fd45049, %fd45048;
	{
	.reg .b32 %temp; 
	mov.b64 	{%r11755, %temp}, %fd45049;
	}
	{
	.reg .b32 %temp; 
	mov.b64 	{%temp, %r11756}, %fd45049;
	}
	add.s32 	%r11757, %r11756, -1048576;
	mov.b64 	%fd45050, {%r11755, %r11757};
	mul.f64 	%fd45051, %fd45048, %fd45049;
	neg.f64 	%fd45052, %fd45051;
	fma.rn.f64 	%fd45053, %fd45051, %fd45052, %fd45048;
	fma.rn.f64 	%fd45054, %fd45053, %fd45050, %fd45051;
	neg.f64 	%fd45055, %fd45054;
	fma.rn.f64 	%fd45056, %fd45049, %fd45055, 0d3FF0000000000000;
	fma.rn.f64 	%fd45057, %fd45056, %fd45050, %fd45050;
	fma.rn.f64 	%fd45058, %fd45054, %fd45055, %fd45048;
	fma.rn.f64 	%fd45059, %fd45058, %fd45057, %fd45054;
	{
	.reg .b32 %temp; 
	mov.b64 	{%temp, %r11758}, %fd45048;
	}
	setp.lt.s32 	%p4799, %r11758, 0;
	selp.f64 	%fd45060, 0dFFF8000000000000, %fd45059, %p4799;
	setp.ne.f64 	%p4800, %fd45048, 0d0000000000000000;
	selp.f64 	%fd45061, %fd45060, %fd45048, %p4800;
	fma.rn.f64 	%fd45062, %fd45048, 0d3FB0066BDC1895E9, 0dBFB3823B180754AF;
	fma.rn.f64 	%fd45063, %fd45062, %fd45048, 0d3FB11E52CC2F79AE;
	fma.rn.f64 	%fd45064, %fd45063, %fd45048, 0dBF924EAF3526861B;
	fma.rn.f64 	%fd45065, %fd45064, %fd45048, 0d3F91DF02A31E6CB7;
	fma.rn.f64 	%fd45066, %fd45065, %fd45048, 0d3F847D18B0EEC6CC;
	fma.rn.f64 	%fd45067, %fd45066, %fd45048, 0d3F8D0AF961BA53B0;
	fma.rn.f64 	%fd45068, %fd45067, %fd45048, 0d3F91BF7734CF1C48;
	fma.rn.f64 	%fd45069, %fd45068, %fd45048, 0d3F96E91483144EF7;
	fma.rn.f64 	%fd45070, %fd45069, %fd45048, 0d3F9F1C6E0A4F9F81;
	fma.rn.f64 	%fd45071, %fd45070, %fd45048, 0d3FA6DB6DC27FA92B;
	fma.rn.f64 	%fd45072, %fd45071, %fd45048, 0d3FB333333320F91B;
	fma.rn.f64 	%fd45073, %fd45072, %fd45048, 0d3FC5555555555F4D;
	mul.f64 	%fd45074, %fd45048, %fd45073;
	mul.f64 	%fd45075, %fd45061, 0dC000000000000000;
	fma.rn.f64 	%fd45076, %fd45075, %fd45074, 0d3C91A62633145C07;
	add.f64 	%fd45077, %fd45075, 0d3FE921FB54442D18;
	add.f64 	%fd45078, %fd45077, %fd45076;
	add.f64 	%fd45079, %fd45078, 0d3FE921FB54442D18;
	copysign.f64 	%fd77735, %fd7456, %fd45079;
$L__BB0_5291:
	ld.param.u64 	%rd8049, [_Z8FitGrainPdPiS0_S_S_S0_S0_S_S_S_S_S_S_S_S_S_S_S_S__param_0];
	mul.f64 	%fd45094, %fd77735, 0d404CA5DC1A63C1F5;
	mul.lo.s32 	%r11759, %r18931, 7;
	mul.wide.u32 	%rd4002, %r11759, 8;
	add.s64 	%rd4003, %rd33, %rd4002;
	st.global.f64 	[%rd4003+40], %fd45094;
	cvta.to.global.u64 	%rd4004, %rd8049;
	ld.global.f64 	%fd7460, [%rd4004];
	mul.f64 	%fd7461, %fd45094, 0d3FA1DF46A2529D3A;
	abs.f64 	%fd7462, %fd7461;
	setp.neu.f64 	%p4801, %fd7462, 0d7FF0000000000000;
	@%p4801 bra 	$L__BB0_5293;
	mov.f64 	%fd45100, 0d0000000000000000;
	mul.rn.f64 	%fd77737, %fd7461, %fd45100;
	mov.pred 	%p9718, -1;
	bra.uni 	$L__BB0_5296;
$L__BB0_5293:
	mul.f64 	%fd45095, %fd7461, 0d3FE45F306DC9C883;
	cvt.rni.s32.f64 	%r18932, %fd45095;
	cvt.rn.f64.s32 	%fd45096, %r18932;
	fma.rn.f64 	%fd45097, %fd45096, 0dBFF921FB54442D18, %fd7461;
	fma.rn.f64 	%fd45098, %fd45096, 0dBC91A62633145C00, %fd45097;
	fma.rn.f64 	%fd77737, %fd45096, 0dB97B839A252049C0, %fd45098;
	setp.ltu.f64 	%p4802, %fd7462, 0d41E0000000000000;
	@%p4802 bra 	$L__BB0_5295;
	{ // callseq 621, 0
	.param .b64 param0;
	st.param.f64 	[param0], %fd7461;
	.param .align 16 .b8 retval0[16];
	call.uni (retval0), 
	__internal_trig_reduction_slowpathd, 
	(
	param0
	);
	ld.param.f64 	%fd77737, [retval0];
	ld.param.b32 	%r18932, [retval0+8];
	} // callseq 621
$L__BB0_5295:
	and.b32  	%r11761, %r18932, 1;
	setp.eq.b32 	%p4803, %r11761, 1;
	not.pred 	%p9718, %p4803;
$L__BB0_5296:
	mul.f64 	%fd45101, %fd77737, %fd77737;
	fma.rn.f64 	%fd45102, %fd45101, 0d3EE48DAC2799BCB9, 0dBEF9757C5B27EBB1;
	fma.rn.f64 	%fd45103, %fd45102, %fd45101, 0d3F0980E90FD91E04;
	fma.rn.f64 	%fd45104, %fd45103, %fd45101, 0dBEFAE2B0417D7E1D;
	fma.rn.f64 	%fd45105, %fd45104, %fd45101, 0d3F119F5341BFBA57;
	fma.rn.f64 	%fd45106, %fd45105, %fd45101, 0d3F15E791A00F6919;
	fma.rn.f64 	%fd45107, %fd45106, %fd45101, 0d3F2FF2E7FADEC73A;
	fma.rn.f64 	%fd45108, %fd45107, %fd45101, 0d3F434BC1B206DA62;
	fma.rn.f64 	%fd45109, %fd45108, %fd45101, 0d3F57DB18EF2F83F9;
	fma.rn.f64 	%fd45110, %fd45109, %fd45101, 0d3F6D6D2E7AE49FBC;
	fma.rn.f64 	%fd45111, %fd45110, %fd45101, 0d3F8226E3A816A776;
	fma.rn.f64 	%fd45112, %fd45111, %fd45101, 0d3F9664F485D25660;
	fma.rn.f64 	%fd45113, %fd45112, %fd45101, 0d3FABA1BA1BABF31D;
	fma.rn.f64 	%fd45114, %fd45113, %fd45101, 0d3FC11111111105D2;
	fma.rn.f64 	%fd45115, %fd45114, %fd45101, 0d3FD555555555555E;
	mul.f64 	%fd7468, %fd45101, %fd45115;
	fma.rn.f64 	%fd77738, %fd7468, %fd77737, %fd77737;
	@%p9718 bra 	$L__BB0_5298;
	fma.rn.f64 	%fd45116, %fd7468, %fd77737, %fd77737;
	sub.f64 	%fd45117, %fd45116, %fd77737;
	neg.f64 	%fd45118, %fd45117;
	fma.rn.f64 	%fd45119, %fd7468, %fd77737, %fd45118;
	rcp.approx.ftz.f64 	%fd45120, %fd45116;
	neg.f64 	%fd45121, %fd45116;
	fma.rn.f64 	%fd45122, %fd45121, %fd45120, 0d3FF0000000000000;
	fma.rn.f64 	%fd45123, %fd45122, %fd45122, %fd45122;
	fma.rn.f64 	%fd45124, %fd45123, %fd45120, %fd45120;
	neg.f64 	%fd45125, %fd45124;
	fma.rn.f64 	%fd45126, %fd45116, %fd45125, 0d3FF0000000000000;
	fma.rn.f64 	%fd45127, %fd45125, %fd45119, %fd45126;
	fma.rn.f64 	%fd77738, %fd45127, %fd45125, %fd45125;
$L__BB0_5298:
	ld.param.u64 	%rd8187, [_Z8FitGrainPdPiS0_S_S_S0_S0_S_S_S_S_S_S_S_S_S_S_S_S__param_2];
	mul.f64 	%fd45128, %fd7460, %fd77738;
	mul.lo.s32 	%r11762, %r18931, 7;
	mul.wide.u32 	%rd4005, %r11762, 8;
	add.s64 	%rd4006, %rd33, %rd4005;
	st.global.f64 	[%rd4006+48], %fd45128;
	add.s32 	%r18931, %r18931, 1;
	cvta.to.global.u64 	%rd4007, %rd8187;
	ld.global.u32 	%r3155, [%rd4007+4];
	setp.lt.s32 	%p4805, %r18931, %r3155;
	@%p4805 bra 	$L__BB0_5288;
	setp.gt.s32 	%p9719, %r3155, 0;
$L__BB0_5300:
	ld.global.f64 	%fd45129, [%rd37];
	ld.global.f64 	%fd7472, [%rd37+8];
	ld.global.f64 	%fd7473, [%rd37+16];
	mul.f64 	%fd7474, %fd45129, 0d3F91DF46A2529D3A;
	abs.f64 	%fd7475, %fd7474;
	setp.neu.f64 	%p4806, %fd7475, 0d7FF0000000000000;
	@%p4806 bra 	$L__BB0_5302;
	mov.f64 	%fd45135, 0d0000000000000000;
	mul.rn.f64 	%fd77740, %fd7474, %fd45135;
	mov.b32 	%r18934, 1;
	bra.uni 	$L__BB0_5305;
$L__BB0_5302:
	mul.f64 	%fd45130, %fd7474, 0d3FE45F306DC9C883;
	cvt.rni.s32.f64 	%r18933, %fd45130;
	cvt.rn.f64.s32 	%fd45131, %r18933;
	fma.rn.f64 	%fd45132, %fd45131, 0dBFF921FB54442D18, %fd7474;
	fma.rn.f64 	%fd45133, %fd45131, 0dBC91A62633145C00, %fd45132;
	fma.rn.f64 	%fd77740, %fd45131, 0dB97B839A252049C0, %fd45133;
	setp.ltu.f64 	%p4807, %fd7475, 0d41E0000000000000;
	@%p4807 bra 	$L__BB0_5304;
	{ // callseq 622, 0
	.param .b64 param0;
	st.param.f64 	[param0], %fd7474;
	.param .align 16 .b8 retval0[16];
	call.uni (retval0), 
	__internal_trig_reduction_slowpathd, 
	(
	param0
	);
	ld.param.f64 	%fd77740, [retval0];
	ld.param.b32 	%r18933, [retval0+8];
	} // callseq 622
$L__BB0_5304:
	add.s32 	%r18934, %r18933, 1;
$L__BB0_5305:
	shl.b32 	%r11765, %r18934, 6;
	cvt.u64.u32 	%rd4008, %r11765;
	and.b64  	%rd4009, %rd4008, 64;
	mov.u64 	%rd4010, __cudart_sin_cos_coeffs;
	add.s64 	%rd4011, %rd4010, %rd4009;
	mul.rn.f64 	%fd45136, %fd77740, %fd77740;
	and.b32  	%r11766, %r18934, 1;
	setp.eq.b32 	%p4808, %r11766, 1;
	selp.f64 	%fd45137, 0dBDA8FF8320FD8164, 0d3DE5DB65F9785EBA, %p4808;
	ld.global.nc.v2.f64 	{%fd45138, %fd45139}, [%rd4011];
	fma.rn.f64 	%fd45140, %fd45137, %fd45136, %fd45138;
	fma.rn.f64 	%fd45141, %fd45140, %fd45136, %fd45139;
	ld.global.nc.v2.f64 	{%fd45142, %fd45143}, [%rd4011+16];
	fma.rn.f64 	%fd45144, %fd45141, %fd45136, %fd45142;
	fma.rn.f64 	%fd45145, %fd45144, %fd45136, %fd45143;
	ld.global.nc.v2.f64 	{%fd45146, %fd45147}, [%rd4011+32];
	fma.rn.f64 	%fd45148, %fd45145, %fd45136, %fd45146;
	fma.rn.f64 	%fd45149, %fd45148, %fd45136, %fd45147;
	fma.rn.f64 	%fd45150, %fd45149, %fd77740, %fd77740;
	fma.rn.f64 	%fd45151, %fd45149, %fd45136, 0d3FF0000000000000;
	selp.f64 	%fd45152, %fd45151, %fd45150, %p4808;
	and.b32  	%r11767, %r18934, 2;
	setp.eq.s32 	%p4809, %r11767, 0;
	mov.f64 	%fd45153, 0d0000000000000000;
	sub.f64 	%fd45154, %fd45153, %fd45152;
	selp.f64 	%fd7481, %fd45152, %fd45154, %p4809;
	mul.f64 	%fd7482, %fd7472, 0d3F91DF46A2529D3A;
	abs.f64 	%fd7483, %fd7482;
	setp.neu.f64 	%p4810, %fd7483, 0d7FF0000000000000;
	@%p4810 bra 	$L__BB0_5307;
	mov.f64 	%fd45160, 0d0000000000000000;
	mul.rn.f64 	%fd77742, %fd7482, %fd45160;
	mov.b32 	%r18936, 1;
	bra.uni 	$L__BB0_5310;
$L__BB0_5307:
	mul.f64 	%fd45155, %fd7482, 0d3FE45F306DC9C883;
	cvt.rni.s32.f64 	%r18935, %fd45155;
	cvt.rn.f64.s32 	%fd45156, %r18935;
	fma.rn.f64 	%fd45157, %fd45156, 0dBFF921FB54442D18, %fd7482;
	fma.rn.f64 	%fd45158, %fd45156, 0dBC91A62633145C00, %fd45157;
	fma.rn.f64 	%fd77742, %fd45156, 0dB97B839A252049C0, %fd45158;
	setp.ltu.f64 	%p4811, %fd7483, 0d41E0000000000000;
	@%p4811 bra 	$L__BB0_5309;
	{ // callseq 623, 0
	.param .b64 param0;
	st.param.f64 	[param0], %fd7482;
	.param .align 16 .b8 retval0[16];
	call.uni (retval0), 
	__internal_trig_reduction_slowpathd, 
	(
	param0
	);
	ld.param.f64 	%fd77742, [retval0];
	ld.param.b32 	%r18935, [retval0+8];
	} // callseq 623
$L__BB0_5309:
	add.s32 	%r18936, %r18935, 1;
$L__BB0_5310:
	shl.b32 	%r11770, %r18936, 6;
	cvt.u64.u32 	%rd4012, %r11770;
	and.b64  	%rd4013, %rd4012, 64;
	mov.u64 	%rd4014, __cudart_sin_cos_coeffs;
	add.s64 	%rd4015, %rd4014, %rd4013;
	mul.rn.f64 	%fd45161, %fd77742, %fd77742;
	and.b32  	%r11771, %r18936, 1;
	setp.eq.b32 	%p4812, %r11771, 1;
	selp.f64 	%fd45162, 0dBDA8FF8320FD8164, 0d3DE5DB65F9785EBA, %p4812;
	ld.global.nc.v2.f64 	{%fd45163, %fd45164}, [%rd4015];
	fma.rn.f64 	%fd45165, %fd45162, %fd45161, %fd45163;
	fma.rn.f64 	%fd45166, %fd45165, %fd45161, %fd45164;
	ld.global.nc.v2.f64 	{%fd45167, %fd45168}, [%rd4015+16];
	fma.rn.f64 	%fd45169, %fd45166, %fd45161, %fd45167;
	fma.rn.f64 	%fd45170, %fd45169, %fd45161, %fd45168;
	ld.global.nc.v2.f64 	{%fd45171, %fd45172}, [%rd4015+32];
	fma.rn.f64 	%fd45173, %fd45170, %fd45161, %fd45171;
	fma.rn.f64 	%fd45174, %fd45173, %fd45161, %fd45172;
	fma.rn.f64 	%fd45175, %fd45174, %fd77742, %fd77742;
	fma.rn.f64 	%fd45176, %fd45174, %fd45161, 0d3FF0000000000000;
	selp.f64 	%fd45177, %fd45176, %fd45175, %p4812;
	and.b32  	%r11772, %r18936, 2;
	setp.eq.s32 	%p4813, %r11772, 0;
	mov.f64 	%fd45178, 0d0000000000000000;
	sub.f64 	%fd45179, %fd45178, %fd45177;
	selp.f64 	%fd7489, %fd45177, %fd45179, %p4813;
	mul.f64 	%fd7490, %fd7473, 0d3F91DF46A2529D3A;
	abs.f64 	%fd7491, %fd7490;
	setp.neu.f64 	%p4814, %fd7491, 0d7FF0000000000000;
	@%p4814 bra 	$L__BB0_5312;
	mov.f64 	%fd45185, 0d0000000000000000;
	mul.rn.f64 	%fd77744, %fd7490, %fd45185;
	mov.b32 	%r18938, 1;
	bra.uni 	$L__BB0_5315;
$L__BB0_5312:
	mul.f64 	%fd45180, %fd7490, 0d3FE45F306DC9C883;
	cvt.rni.s32.f64 	%r18937, %fd45180;
	cvt.rn.f64.s32 	%fd45181, %r18937;
	fma.rn.f64 	%fd45182, %fd45181, 0dBFF921FB54442D18, %fd7490;
	fma.rn.f64 	%fd45183, %fd45181, 0dBC91A62633145C00, %fd45182;
	fma.rn.f64 	%fd77744, %fd45181, 0dB97B839A252049C0, %fd45183;
	setp.ltu.f64 	%p4815, %fd7491, 0d41E0000000000000;
	@%p4815 bra 	$L__BB0_5314;
	{ // callseq 624, 0
	.param .b64 param0;
	st.param.f64 	[param0], %fd7490;
	.param .align 16 .b8 retval0[16];
	call.uni (retval0), 
	__internal_trig_reduction_slowpathd, 
	(
	param0
	);
	ld.param.f64 	%fd77744, [retval0];
	ld.param.b32 	%r18937, [retval0+8];
	} // callseq 624
$L__BB0_5314:
	add.s32 	%r18938, %r18937, 1;
$L__BB0_5315:
	shl.b32 	%r11775, %r18938, 6;
	cvt.u64.u32 	%rd4016, %r11775;
	and.b64  	%rd4017, %rd4016, 64;
	mov.u64 	%rd4018, __cudart_sin_cos_coeffs;
	add.s64 	%rd4019, %rd4018, %rd4017;
	mul.rn.f64 	%fd45186, %fd77744, %fd77744;
	and.b32  	%r11776, %r18938, 1;
	setp.eq.b32 	%p4817, %r11776, 1;
	selp.f64 	%fd45187, 0dBDA8FF8320FD8164, 0d3DE5DB65F9785EBA, %p4817;
	ld.global.nc.v2.f64 	{%fd45188, %fd45189}, [%rd4019];
	fma.rn.f64 	%fd45190, %fd45187, %fd45186, %fd45188;
	fma.rn.f64 	%fd45191, %fd45190, %fd45186, %fd45189;
	ld.global.nc.v2.f64 	{%fd45192, %fd45193}, [%rd4019+16];
	fma.rn.f64 	%fd45194, %fd45191, %fd45186, %fd45192;
	fma.rn.f64 	%fd45195, %fd45194, %fd45186, %fd45193;
	ld.global.nc.v2.f64 	{%fd45196, %fd45197}, [%rd4019+32];
	fma.rn.f64 	%fd45198, %fd45195, %fd45186, %fd45196;
	fma.rn.f64 	%fd45199, %fd45198, %fd45186, %fd45197;
	fma.rn.f64 	%fd45200, %fd45199, %fd77744, %fd77744;
	fma.rn.f64 	%fd45201, %fd45199, %fd45186, 0d3FF0000000000000;
	selp.f64 	%fd45202, %fd45201, %fd45200, %p4817;
	and.b32  	%r11777, %r18938, 2;
	setp.eq.s32 	%p4818, %r11777, 0;
	mov.f64 	%fd45203, 0d0000000000000000;
	sub.f64 	%fd45204, %fd45203, %fd45202;
	selp.f64 	%fd7497, %fd45202, %fd45204, %p4818;
	@%p4806 bra 	$L__BB0_5317;
	mov.f64 	%fd45210, 0d0000000000000000;
	mul.rn.f64 	%fd77745, %fd7474, %fd45210;
	mov.b32 	%r18939, 0;
	bra.uni 	$L__BB0_5319;
$L__BB0_5317:
	mul.f64 	%fd45205, %fd7474, 0d3FE45F306DC9C883;
	cvt.rni.s32.f64 	%r18939, %fd45205;
	cvt.rn.f64.s32 	%fd45206, %r18939;
	fma.rn.f64 	%fd45207, %fd45206, 0dBFF921FB54442D18, %fd7474;
	fma.rn.f64 	%fd45208, %fd45206, 0dBC91A62633145C00, %fd45207;
	fma.rn.f64 	%fd77745, %fd45206, 0dB97B839A252049C0, %fd45208;
	setp.ltu.f64 	%p4819, %fd7475, 0d41E0000000000000;
	@%p4819 bra 	$L__BB0_5319;
	{ // callseq 625, 0
	.param .b64 param0;
	st.param.f64 	[param0], %fd7474;
	.param .align 16 .b8 retval0[16];
	call.uni (retval0), 
	__internal_trig_reduction_slowpathd, 
	(
	param0
	);
	ld.param.f64 	%fd77745, [retval0];
	ld.param.b32 	%r18939, [retval0+8];
	} // callseq 625
$L__BB0_5319:
	shl.b32 	%r11780, %r18939, 6;
	cvt.u64.u32 	%rd4020, %r11780;
	and.b64  	%rd4021, %rd4020, 64;
	mov.u64 	%rd4022, __cudart_sin_cos_coeffs;
	add.s64 	%rd4023, %rd4022, %rd4021;
	mul.rn.f64 	%fd45211, %fd77745, %fd77745;
	and.b32  	%r11781, %r18939, 1;
	setp.eq.b32 	%p4821, %r11781, 1;
	selp.f64 	%fd45212, 0dBDA8FF8320FD8164, 0d3DE5DB65F9785EBA, %p4821;
	ld.global.nc.v2.f64 	{%fd45213, %fd45214}, [%rd4023];
	fma.rn.f64 	%fd45215, %fd45212, %fd45211, %fd45213;
	fma.rn.f64 	%fd45216, %fd45215, %fd45211, %fd45214;
	ld.global.nc.v2.f64 	{%fd45217, %fd45218}, [%rd4023+16];
	fma.rn.f64 	%fd45219, %fd45216, %fd45211, %fd45217;
	fma.rn.f64 	%fd45220, %fd45219, %fd45211, %fd45218;
	ld.global.nc.v2.f64 	{%fd45221, %fd45222}, [%rd4023+32];
	fma.rn.f64 	%fd45223, %fd45220, %fd45211, %fd45221;
	fma.rn.f64 	%fd45224, %fd45223, %fd45211, %fd45222;
	fma.rn.f64 	%fd45225, %fd45224, %fd77745, %fd77745;
	fma.rn.f64 	%fd45226, %fd45224, %fd45211, 0d3FF0000000000000;
	selp.f64 	%fd45227, %fd45226, %fd45225, %p4821;
	and.b32  	%r11782, %r18939, 2;
	setp.eq.s32 	%p4822, %r11782, 0;
	mov.f64 	%fd45228, 0d0000000000000000;
	sub.f64 	%fd45229, %fd45228, %fd45227;
	selp.f64 	%fd7502, %fd45227, %fd45229, %p4822;
	@%p4810 bra 	$L__BB0_5321;
	mov.f64 	%fd45235, 0d0000000000000000;
	mul.rn.f64 	%fd77746, %fd7482, %fd45235;
	mov.b32 	%r18940, 0;
	bra.uni 	$L__BB0_5323;
$L__BB0_5321:
	mul.f64 	%fd45230, %fd7482, 0d3FE45F306DC9C883;
	cvt.rni.s32.f64 	%r18940, %fd45230;
	cvt.rn.f64.s32 	%fd45231, %r18940;
	fma.rn.f64 	%fd45232, %fd45231, 0dBFF921FB54442D18, %fd7482;
	fma.rn.f64 	%fd45233, %fd45231, 0dBC91A62633145C00, %fd45232;
	fma.rn.f64 	%fd77746, %fd45231, 0dB97B839A252049C0, %fd45233;
	setp.ltu.f64 	%p4823, %fd7483, 0d41E0000000000000;
	@%p4823 bra 	$L__BB0_5323;
	{ // callseq 626, 0
	.param .b64 param0;
	st.param.f64 	[param0], %fd7482;
	.param .align 16 .b8 retval0[16];
	call.uni (retval0), 
	__internal_trig_reduction_slowpathd, 
	(
	param0
	);
	ld.param.f64 	%fd77746, [retval0];
	ld.param.b32 	%r18940, [retval0+8];
	} // callseq 626
$L__BB0_5323:
	shl.b32 	%r11785, %r18940, 6;
	cvt.u64.u32 	%rd4024, %r11785;
	and.b64  	%rd4025, %rd4024, 64;
	mov.u64 	%rd4026, __cudart_sin_cos_coeffs;
	add.s64 	%rd4027, %rd4026, %rd4025;
	mul.rn.f64 	%fd45236, %fd77746, %fd77746;
	and.b32  	%r11786, %r18940, 1;
	setp.eq.b32 	%p4825, %r11786, 1;
	selp.f64 	%fd45237, 0dBDA8FF8320FD8164, 0d3DE5DB65F9785EBA, %p4825;
	ld.global.nc.v2.f64 	{%fd45238, %fd45239}, [%rd4027];
	fma.rn.f64 	%fd45240, %fd45237, %fd45236, %fd45238;
	fma.rn.f64 	%fd45241, %fd45240, %fd45236, %fd45239;
	ld.global.nc.v2.f64 	{%fd45242, %fd45243}, [%rd4027+16];
	fma.rn.f64 	%fd45244, %fd45241, %fd45236, %fd45242;
	fma.rn.f64 	%fd45245, %fd45244, %fd45236, %fd45243;
	ld.global.nc.v2.f64 	{%fd45246, %fd45247}, [%rd4027+32];
	fma.rn.f64 	%fd45248, %fd45245, %fd45236, %fd45246;
	fma.rn.f64 	%fd45249, %fd45248, %fd45236, %fd45247;
	fma.rn.f64 	%fd45250, %fd45249, %fd77746, %fd77746;
	fma.rn.f64 	%fd45251, %fd45249, %fd45236, 0d3FF0000000000000;
	selp.f64 	%fd45252, %fd45251, %fd45250, %p4825;
	and.b32  	%r11787, %r18940, 2;
	setp.eq.s32 	%p4826, %r11787, 0;
	mov.f64 	%fd45253, 0d0000000000000000;
	sub.f64 	%fd45254, %fd45253, %fd45252;
	selp.f64 	%fd7507, %fd45252, %fd45254, %p4826;
	@%p4814 bra 	$L__BB0_5325;
	mov.f64 	%fd45260, 0d0000000000000000;
	mul.rn.f64 	%fd77747, %fd7490, %fd45260;
	mov.b32 	%r18941, 0;
	bra.uni 	$L__BB0_5327;
$L__BB0_5325:
	mul.f64 	%fd45255, %fd7490, 0d3FE45F306DC9C883;
	cvt.rni.s32.f64 	%r18941, %fd45255;
	cvt.rn.f64.s32 	%fd45256, %r18941;
	fma.rn.f64 	%fd45257, %fd45256, 0dBFF921FB54442D18, %fd7490;
	fma.rn.f64 	%fd45258, %fd45256, 0dBC91A62633145C00, %fd45257;
	fma.rn.f64 	%fd77747, %fd45256, 0dB97B839A252049C0, %fd45258;
	setp.ltu.f64 	%p4827, %fd7491, 0d41E0000000000000;
	@%p4827 bra 	$L__BB0_5327;
	{ // callseq 627, 0
	.param .b64 param0;
	st.param.f64 	[param0], %fd7490;
	.param .align 16 .b8 retval0[16];
	call.uni (retval0), 
	__internal_trig_reduction_slowpathd, 
	(
	param0
	);
	ld.param.f64 	%fd77747, [retval0];
	ld.param.b32 	%r18941, [retval0+8];
	} // callseq 627
$L__BB0_5327:
	ld.param.u64 	%rd8131, [_Z8FitGrainPdPiS0_S_S_S0_S0_S_S_S_S_S_S_S_S_S_S_S_S__param_1];
	ld.param.u64 	%rd8050, [_Z8FitGrainPdPiS0_S_S_S0_S0_S_S_S_S_S_S_S_S_S_S_S_S__param_0];
	shl.b32 	%r11791, %r18941, 6;
	cvt.u64.u32 	%rd4028, %r11791;
	and.b64  	%rd4029, %rd4028, 64;
	mov.u64 	%rd4030, __cudart_sin_cos_coeffs;
	add.s64 	%rd4031, %rd4030, %rd4029;
	mul.rn.f64 	%fd45261, %fd77747, %fd77747;
	and.b32  	%r11792, %r18941, 1;
	setp.eq.b32 	%p4828, %r11792, 1;
	selp.f64 	%fd45262, 0dBDA8FF8320FD8164, 0d3DE5DB65F9785EBA, %p4828;
	ld.global.nc.v2.f64 	{%fd45263, %fd45264}, [%rd4031];
	fma.rn.f64 	%fd45265, %fd45262, %fd45261, %fd45263;
	fma.rn.f64 	%fd45266, %fd45265, %fd45261, %fd45264;
	ld.global.nc.v2.f64 	{%fd45267, %fd45268}, [%rd4031+16];
	fma.rn.f64 	%fd45269, %fd45266, %fd45261, %fd45267;
	fma.rn.f64 	%fd45270, %fd45269, %fd45261, %fd45268;
	ld.global.nc.v2.f64 	{%fd45271, %fd45272}, [%rd4031+32];
	fma.rn.f64 	%fd45273, %fd45270, %fd45261, %fd45271;
	fma.rn.f64 	%fd45274, %fd45273, %fd45261, %fd45272;
	fma.rn.f64 	%fd45275, %fd45274, %fd77747, %fd77747;
	fma.rn.f64 	%fd45276, %fd45274, %fd45261, 0d3FF0000000000000;
	selp.f64 	%fd45277, %fd45276, %fd45275, %p4828;
	and.b32  	%r11793, %r18941, 2;
	setp.eq.s32 	%p4829, %r11793, 0;
	mov.f64 	%fd45278, 0d0000000000000000;
	sub.f64 	%fd45279, %fd45278, %fd45277;
	selp.f64 	%fd7512, %fd45277, %fd45279, %p4829;
	mul.f64 	%fd45280, %fd7481, %fd7497;
	mul.f64 	%fd45281, %fd7489, %fd7512;
	mul.f64 	%fd45282, %fd7502, %fd45281;
	sub.f64 	%fd7513, %fd45280, %fd45282;
	mul.f64 	%fd45283, %fd7481, %fd45281;
	fma.rn.f64 	%fd7514, %fd7497, %fd7502, %fd45283;
	mul.f64 	%fd7515, %fd7497, %fd7507;
	cvta.to.global.u64 	%rd4032, %rd8131;
	ld.global.u32 	%r3180, [%rd4032+4];
	cvta.to.global.u64 	%rd4033, %rd8050;
	ld.global.f64 	%fd7516, [%rd4033+4088];
	mov.b32 	%r18981, 0;
	not.pred 	%p4830, %p9719;
	@%p4830 bra 	$L__BB0_5475;
	mul.f64 	%fd7517, %fd7507, %fd7512;
	neg.f64 	%fd45284, %fd7507;
	mul.f64 	%fd7518, %fd7481, %fd45284;
	mul.f64 	%fd45285, %fd7502, %fd7512;
	mul.f64 	%fd45286, %fd7489, %fd7497;
	mul.f64 	%fd45287, %fd7481, %fd45286;
	sub.f64 	%fd7519, %fd45287, %fd45285;
	mul.f64 	%fd7520, %fd7502, %fd7507;
	mul.f64 	%fd45288, %fd7481, %fd7512;
	neg.f64 	%fd45289, %fd7497;
	mul.f64 	%fd45290, %fd7489, %fd45289;
	mul.f64 	%fd45291, %fd45290, %fd7502;
	sub.f64 	%fd7521, %fd45291, %fd45288;
	mov.b32 	%r18942, 0;
	mov.u32 	%r18981, %r18942;
$L__BB0_5329:
	mul.lo.s32 	%r11796, %r18942, 7;
	mul.wide.u32 	%rd4034, %r11796, 8;
	add.s64 	%rd4035, %rd33, %rd4034;
	ld.global.f64 	%fd45292, [%rd4035+16];
	ld.global.f64 	%fd45293, [%rd4035+8];
	ld.global.f64 	%fd45294, [%rd4035];
	mul.f64 	%fd45295, %fd45293, %fd7521;
	fma.rn.f64 	%fd45296, %fd45294, %fd7513, %fd45295;
	fma.rn.f64 	%fd7524, %fd45292, %fd7520, %fd45296;
	mul.f64 	%fd45297, %fd45293, %fd7519;
	fma.rn.f64 	%fd45298, %fd45294, %fd7514, %fd45297;
	fma.rn.f64 	%fd7525, %fd45292, %fd7518, %fd45298;
	mul.f64 	%fd45299, %fd45293, %fd7515;
	fma.rn.f64 	%fd45300, %fd45294, %fd7517, %fd45299;
	fma.rn.f64 	%fd7526, %fd45292, %fd7489, %fd45300;
	ld.global.f64 	%fd45301, [%rd4035+40];
	mul.f64 	%fd45302, %fd7525, %fd7525;
	fma.rn.f64 	%fd45303, %fd7524, %fd7524, %fd45302;
	fma.rn.f64 	%fd45304, %fd7526, %fd7526, %fd45303;
	sqrt.rn.f64 	%fd7527, %fd45304;
	mul.f64 	%fd7528, %fd45301, 0d3F91DF46A2529D3A;
	abs.f64 	%fd7529, %fd7528;
	setp.neu.f64 	%p4831, %fd7529, 0d7FF0000000000000;
	@%p4831 bra 	$L__BB0_5331;
	mov.f64 	%fd45310, 0d0000000000000000;
	mul.rn.f64 	%fd77750, %fd7528, %fd45310;
	mov.b32 	%r18945, 0;
	bra.uni 	$L__BB0_5333;
$L__BB0_5331:
	mul.f64 	%fd45305, %fd7528, 0d3FE45F306DC9C883;
	cvt.rni.s32.f64 	%r18945, %fd45305;
	cvt.rn.f64.s32 	%fd45306, %r18945;
	fma.rn.f64 	%fd45307, %fd45306, 0dBFF921FB54442D18, %fd7528;
	fma.rn.f64 	%fd45308, %fd45306, 0dBC91A62633145C00, %fd45307;
	fma.rn.f64 	%fd77750, %fd45306, 0dB97B839A252049C0, %fd45308;
	setp.ltu.f64 	%p4832, %fd7529, 0d41E0000000000000;
	@%p4832 bra 	$L__BB0_5333;
	{ // callseq 628, 0
	.param .b64 param0;
	st.param.f64 	[param0], %fd7528;
	.param .align 16 .b8 retval0[16];
	call.uni (retval0), 
	__internal_trig_reduction_slowpathd, 
	(
	param0
	);
	ld.param.f64 	%fd77750, [retval0];
	ld.param.b32 	%r18945, [retval0+8];
	} // callseq 628
$L__BB0_5333:
	shl.b32 	%r11799, %r18945, 6;
	cvt.u64.u32 	%rd4036, %r11799;
	and.b64  	%rd4037, %rd4036, 64;
	mov.u64 	%rd4038, __cudart_sin_cos_coeffs;
	add.s64 	%rd4039, %rd4038, %rd4037;
	mul.rn.f64 	%fd45311, %fd77750, %fd77750;
	and.b32  	%r11800, %r18945, 1;
	setp.eq.b32 	%p4833, %r11800, 1;
	selp.f64 	%fd45312, 0dBDA8FF8320FD8164, 0d3DE5DB65F9785EBA, %p4833;
	ld.global.nc.v2.f64 	{%fd45313, %fd45314}, [%rd4039];
	fma.rn.f64 	%fd45315, %fd45312, %fd45311, %fd45313;
	fma.rn.f64 	%fd45316, %fd45315, %fd45311, %fd45314;
	ld.global.nc.v2.f64 	{%fd45317, %fd45318}, [%rd4039+16];
	fma.rn.f64 	%fd45319, %fd45316, %fd45311, %fd45317;
	fma.rn.f64 	%fd45320, %fd45319, %fd45311, %fd45318;
	ld.global.nc.v2.f64 	{%fd45321, %fd45322}, [%rd4039+32];
	fma.rn.f64 	%fd45323, %fd45320, %fd45311, %fd45321;
	fma.rn.f64 	%fd45324, %fd45323, %fd45311, %fd45322;
	fma.rn.f64 	%fd45325, %fd45324, %fd77750, %fd77750;
	fma.rn.f64 	%fd45326, %fd45324, %fd45311, 0d3FF0000000000000;
	selp.f64 	%fd45327, %fd45326, %fd45325, %p4833;
	and.b32  	%r11801, %r18945, 2;
	setp.eq.s32 	%p4834, %r11801, 0;
	mov.f64 	%fd45328, 0d0000000000000000;
	sub.f64 	%fd45329, %fd45328, %fd45327;
	selp.f64 	%fd45330, %fd45327, %fd45329, %p4834;
	mul.f64 	%fd7534, %fd7527, %fd45330;
	abs.f64 	%fd45331, %fd7525;
	setp.geu.f64 	%p4835, %fd45331, 0d3F1A36E2EB1C432D;
	@%p4835 bra 	$L__BB0_5342;
	setp.eq.f64 	%p4883, %fd7524, 0d0000000000000000;
	mov.b32 	%r18959, 0;
	@%p4883 bra 	$L__BB0_5397;
	neg.f64 	%fd45693, %fd7534;
	div.rn.f64 	%fd7535, %fd45693, %fd7524;
	abs.f64 	%fd7536, %fd7535;
	setp.gtu.f64 	%p4884, %fd7536, 0d3FF0000000000000;
	@%p4884 bra 	$L__BB0_5397;
	{
	.reg .b32 %temp; 
	mov.b64 	{%temp, %r3187}, %fd7535;
	}
	{
	.reg .b32 %temp; 
	mov.b64 	{%temp, %r11868}, %fd7536;
	}
	setp.gt.s32 	%p4885, %r11868, 1071801957;
	@%p4885 bra 	$L__BB0_5340;
	mul.f64 	%fd45734, %fd7535, %fd7535;
	fma.rn.f64 	%fd45735, %fd45734, 0d3FB0066BDC1895E9, 0dBFB3823B180754AF;
	fma.rn.f64 	%fd45736, %fd45735, %fd45734, 0d3FB11E52CC2F79AE;
	fma.rn.f64 	%fd45737, %fd45736, %fd45734, 0dBF924EAF3526861B;
	fma.rn.f64 	%fd45738, %fd45737, %fd45734, 0d3F91DF02A31E6CB7;
	fma.rn.f64 	%fd45739, %fd45738, %fd45734, 0d3F847D18B0EEC6CC;
	fma.rn.f64 	%fd45740, %fd45739, %fd45734, 0d3F8D0AF961BA53B0;
	fma.rn.f64 	%fd45741, %fd45740, %fd45734, 0d3F91BF7734CF1C48;
	fma.rn.f64 	%fd45742, %fd45741, %fd45734, 0d3F96E91483144EF7;
	fma.rn.f64 	%fd45743, %fd45742, %fd45734, 0d3F9F1C6E0A4F9F81;
	fma.rn.f64 	%fd45744, %fd45743, %fd45734, 0d3FA6DB6DC27FA92B;
	fma.rn.f64 	%fd45745, %fd45744, %fd45734, 0d3FB333333320F91B;
	fma.rn.f64 	%fd45746, %fd45745, %fd45734, 0d3FC5555555555F4D;
	mul.f64 	%fd45747, %fd45734, %fd45746;
	fma.rn.f64 	%fd7537, %fd45747, %fd7536, %fd7536;
	setp.gt.s32 	%p4889, %r3187, -1;
	@%p4889 bra 	$L__BB0_5339;
	mov.f64 	%fd45752, 0d3C91A62633145C07;
	add.rn.f64 	%fd45753, %fd7537, %fd45752;
	mov.f64 	%fd45754, 0d3FF921FB54442D18;
	add.rn.f64 	%fd77751, %fd45754, %fd45753;
	bra.uni 	$L__BB0_5341;
$L__BB0_5339:
	mov.f64 	%fd45748, 0dBC91A62633145C07;
	add.rn.f64 	%fd45749, %fd7537, %fd45748;
	neg.f64 	%fd45750, %fd45749;
	mov.f64 	%fd45751, 0d3FF921FB54442D18;
	add.rn.f64 	%fd77751, %fd45751, %fd45750;
	bra.uni 	$L__BB0_5341;
$L__BB0_5340:
	mov.f64 	%fd45694, 0d3FF0000000000000;
	sub.f64 	%fd45695, %fd45694, %fd7536;
	{
	.reg .b32 %temp; 
	mov.b64 	{%r11869, %temp}, %fd45695;
	}
	{
	.reg .b32 %temp; 
	mov.b64 	{%temp, %r11870}, %fd45695;
	}
	add.s32 	%r11871, %r11870, -1048576;
	mov.b64 	%fd45696, {%r11869, %r11871};
	rsqrt.approx.ftz.f64 	%fd45697, %fd45696;
	{
	.reg .b32 %temp; 
	mov.b64 	{%r11872, %temp}, %fd45697;
	}
	{
	.reg .b32 %temp; 
	mov.b64 	{%temp, %r11873}, %fd45697;
	}
	add.s32 	%r11874, %r11873, -1048576;
	mov.b64 	%fd45698, {%r11872, %r11874};
	mul.f64 	%fd45699, %fd45696, %fd45697;
	neg.f64 	%fd45700, %fd45699;
	fma.rn.f64 	%fd45701, %fd45699, %fd45700, %fd45696;
	fma.rn.f64 	%fd45702, %fd45701, %fd45698, %fd45699;
	neg.f64 	%fd45703, %fd45702;
	fma.rn.f64 	%fd45704, %fd45697, %fd45703, 0d3FF0000000000000;
	fma.rn.f64 	%fd45705, %fd45704, %fd45698, %fd45698;
	fma.rn.f64 	%fd45706, %fd45702, %fd45703, %fd45696;
	fma.rn.f64 	%fd45707, %fd45706, %fd45705, %fd45702;
	{
	.reg .b32 %temp; 
	mov.b64 	{%r11875, %temp}, %fd45707;
	}
	{
	.reg .b32 %temp; 
	mov.b64 	{%temp, %r11876}, %fd45707;
	}
	add.s32 	%r11877, %r11876, 1048576;
	mov.b64 	%fd45708, {%r11875, %r11877};
	fma.rn.f64 	%fd45709, %fd45695, 0d3EC715B371155F70, 0dBEBAC2FE66FAAC4B;
	fma.rn.f64 	%fd45710, %fd45709, %fd45695, 0d3ED9A9B88EFCD9B8;
	fma.rn.f64 	%fd45711, %fd45710, %fd45695, 0d3EDD0F40A8A0C4C3;
	fma.rn.f64 	%fd45712, %fd45711, %fd45695, 0d3EF46D4CFA9E0E1F;
	fma.rn.f64 	%fd45713, %fd45712, %fd45695, 0d3F079C168D1E2422;
	fma.rn.f64 	%fd45714, %fd45713, %fd45695, 0d3F1C9A88C3BCA540;
	fma.rn.f64 	%fd45715, %fd45714, %fd45695, 0d3F31C4E64BD476DF;
	fma.rn.f64 	%fd45716, %fd45715, %fd45695, 0d3F46E8BA60009C8F;
	fma.rn.f64 	%fd45717, %fd45716, %fd45695, 0d3F5F1C71C62B05A2;
	fma.rn.f64 	%fd45718, %fd45717, %fd45695, 0d3F76DB6DB6DC9F2C;
	fma.rn.f64 	%fd45719, %fd45718, %fd45695, 0d3F9333333333329C;
	fma.rn.f64 	%fd45720, %fd45719, %fd45695, 0d3FB5555555555555;
	setp.lt.s32 	%p4886, %r11870, 1;
	mov.f64 	%fd45721, 0d0000000000000000;
	mul.rn.f64 	%fd45722, %fd7536, %fd45721;
	mul.f64 	%fd45723, %fd45695, %fd45720;
	fma.rn.f64 	%fd45724, %fd45723, %fd45708, %fd45708;
	selp.f64 	%fd45725, %fd45722, %fd45724, %p4886;
	setp.lt.s32 	%p4887, %r11870, 0;
	mov.f64 	%fd45726, 0d7FF0000000000000;
	mul.rn.f64 	%fd45727, %fd45725, %fd45726;
	selp.f64 	%fd45728, %fd45727, %fd45725, %p4887;
	setp.lt.s32 	%p4888, %r3187, 0;
	mov.f64 	%fd45729, 0dBCA1A62633145C07;
	add.rn.f64 	%fd45730, %fd45728, %fd45729;
	neg.f64 	%fd45731, %fd45730;
	mov.f64 	%fd45732, 0d400921FB54442D18;
	add.rn.f64 	%fd45733, %fd45732, %fd45731;
	selp.f64 	%fd77751, %fd45733, %fd45728, %p4888;
$L__BB0_5341:
	mul.f64 	%fd45755, %fd77751, 0d404CA5DC1A63C1F5;
	neg.f64 	%fd45756, %fd45755;
	st.local.v2.f64 	[%rd15], {%fd45755, %fd45756};
	mov.b32 	%r18959, 2;
	bra.uni 	$L__BB0_5397;
$L__BB0_5342:
	mul.f64 	%fd45332, %fd7524, %fd7524;
	mul.f64 	%fd45333, %fd7525, %fd7525;
	div.rn.f64 	%fd45334, %fd45332, %fd45333;
	add.f64 	%fd7542, %fd45334, 0d3FF0000000000000;
	add.f64 	%fd45335, %fd7534, %fd7534;
	mul.f64 	%fd45336, %fd7524, %fd45335;
	div.rn.f64 	%fd7543, %fd45336, %fd45333;
	mul.f64 	%fd45337, %fd7534, %fd7534;
	div.rn.f64 	%fd45338, %fd45337, %fd45333;
	add.f64 	%fd45339, %fd45338, 0dBFF0000000000000;
	mul.f64 	%fd45340, %fd7542, 0dC010000000000000;
	mul.f64 	%fd45341, %fd45340, %fd45339;
	fma.rn.f64 	%fd7544, %fd7543, %fd7543, %fd45341;
	setp.ltu.f64 	%p4836, %fd7544, 0d0000000000000000;
	mov.b32 	%r18959, 0;
	@%p4836 bra 	$L__BB0_5397;
	sqrt.rn.f64 	%fd7545, %fd7544;
	sub.f64 	%fd45342, %fd7545, %fd7543;
	add.f64 	%fd7546, %fd7542, %fd7542;
	div.rn.f64 	%fd7547, %fd45342, %fd7546;
	abs.f64 	%fd7548, %fd7547;
	setp.gtu.f64 	%p4837, %fd7548, 0d3FF0000000000000;
	mov.b32 	%r18959, 0;
	@%p4837 bra 	$L__BB0_5370;
	{
	.reg .b32 %temp; 
	mov.b64 	{%temp, %r3188}, %fd7547;
	}
	{
	.reg .b32 %temp; 
	mov.b64 	{%temp, %r11804}, %fd7548;
	}
	setp.gt.s32 	%p4838, %r11804, 1071801957;
	@%p4838 bra 	$L__BB0_5348;
	mul.f64 	%fd45383, %fd7547, %fd7547;
	fma.rn.f64 	%fd45384, %fd45383, 0d3FB0066BDC1895E9, 0dBFB3823B180754AF;
	fma.rn.f64 	%fd45385, %fd45384, %fd45383, 0d3FB11E52CC2F79AE;
	fma.rn.f64 	%fd45386, %fd45385, %fd45383, 0dBF924EAF3526861B;
	fma.rn.f64 	%fd45387, %fd45386, %fd45383, 0d3F91DF02A31E6CB7;
	fma.rn.f64 	%fd45388, %fd45387, %fd45383, 0d3F847D18B0EEC6CC;
	fma.rn.f64 	%fd45389, %fd45388, %fd45383, 0d3F8D0AF961BA53B0;
	fma.rn.f64 	%fd45390, %fd45389, %fd45383, 0d3F91BF7734CF1C48;
	fma.rn.f64 	%fd45391, %fd45390, %fd45383, 0d3F96E91483144EF7;
	fma.rn.f64 	%fd45392, %fd45391, %fd45383, 0d3F9F1C6E0A4F9F81;
	fma.rn.f64 	%fd45393, %fd45392, %fd45383, 0d3FA6DB6DC27FA92B;
	fma.rn.f64 	%fd45394, %fd45393, %fd45383, 0d3FB333333320F91B;
	fma.rn.f64 	%fd45395, %fd45394, %fd45383, 0d3FC5555555555F4D;
	mul.f64 	%fd45396, %fd45383, %fd45395;
	fma.rn.f64 	%fd7549, %fd45396, %fd7548, %fd7548;
	setp.gt.s32 	%p4842, %r3188, -1;
	@%p4842 bra 	$L__BB0_5347;
	mov.f64 	%fd45401, 0d3C91A62633145C07;
	add.rn.f64 	%fd45402, %fd7549, %fd45401;
	mov.f64 	%fd45403, 0d3FF921FB54442D18;
	add.rn.f64 	%fd77752, %fd45403, %fd45402;
	bra.uni 	$L__BB0_5349;
$L__BB0_5347:
	mov.f64 	%fd45397, 0dBC91A62633145C07;
	add.rn.f64 	%fd45398, %fd7549, %fd45397;
	neg.f64 	%fd45399, %fd45398;
	mov.f64 	%fd45400, 0d3FF921FB54442D18;
	add.rn.f64 	%fd77752, %fd45400, %fd45399;
	bra.uni 	$L__BB0_5349;
$L__BB0_5348:
	mov.f64 	%fd45343, 0d3FF0000000000000;
	sub.f64 	%fd45344, %fd45343, %fd7548;
	{
	.reg .b32 %temp; 
	mov.b64 	{%r11805, %temp}, %fd45344;
	}
	{
	.reg .b32 %temp; 
	mov.b64 	{%temp, %r11806}, %fd45344;
	}
	add.s32 	%r11807, %r11806, -1048576;
	mov.b64 	%fd45345, {%r11805, %r11807};
	rsqrt.approx.ftz.f64 	%fd45346, %fd45345;
	{
	.reg .b32 %temp; 
	mov.b64 	{%r11808, %temp}, %fd45346;
	}
	{
	.reg .b32 %temp; 
	mov.b64 	{%temp, %r11809}, %fd45346;
	}
	add.s32 	%r11810, %r11809, -1048576;
	mov.b64 	%fd45347, {%r11808, %r11810};
	mul.f64 	%fd45348, %fd45345, %fd45346;
	neg.f64 	%fd45349, %fd45348;
	fma.rn.f64 	%fd45350, %fd45348, %fd45349, %fd45345;
	fma.rn.f64 	%fd45351, %fd45350, %fd45347, %fd45348;
	neg.f64 	%fd45352, %fd45351;
	fma.rn.f64 	%fd45353, %fd45346, %fd45352, 0d3FF0000000000000;
	fma.rn.f64 	%fd45354, %fd45353, %fd45347, %fd45347;
	fma.rn.f64 	%fd45355, %fd45351, %fd45352, %fd45345;
	fma.rn.f64 	%fd45356, %fd45355, %fd45354, %fd45351;
	{
	.reg .b32 %temp; 
	mov.b64 	{%r11811, %temp}, %fd45356;
	}
	{
	.reg .b32 %temp; 
	mov.b64 	{%temp, %r11812}, %fd45356;
	}
	add.s32 	%r11813, %r11812, 1048576;
	mov.b64 	%fd45357, {%r11811, %r11813};
	fma.rn.f64 	%fd45358, %fd45344, 0d3EC715B371155F70, 0dBEBAC2FE66FAAC4B;
	fma.rn.f64 	%fd45359, %fd45358, %fd45344, 0d3ED9A9B88EFCD9B8;
	fma.rn.f64 	%fd45360, %fd45359, %fd45344, 0d3EDD0F40A8A0C4C3;
	fma.rn.f64 	%fd45361, %fd45360, %fd45344, 0d3EF46D4CFA9E0E1F;
	fma.rn.f64 	%fd45362, %fd45361, %fd45344, 0d3F079C168D1E2422;
	fma.rn.f64 	%fd45363, %fd45362, %fd45344, 0d3F1C9A88C3BCA540;
	fma.rn.f64 	%fd45364, %fd45363, %fd45344, 0d3F31C4E64BD476DF;
	fma.rn.f64 	%fd45365, %fd45364, %fd45344, 0d3F46E8BA60009C8F;
	fma.rn.f64 	%fd45366, %fd45365, %fd45344, 0d3F5F1C71C62B05A2;
	fma.rn.f64 	%fd45367, %fd45366, %fd45344, 0d3F76DB6DB6DC9F2C;
	fma.rn.f64 	%fd45368, %fd45367, %fd45344, 0d3F9333333333329C;
	fma.rn.f64 	%fd45369, %fd45368, %fd45344, 0d3FB5555555555555;
	setp.lt.s32 	%p4839, %r11806, 1;
	mov.f64 	%fd45370, 0d0000000000000000;
	mul.rn.f64 	%fd45371, %fd7548, %fd45370;
	mul.f64 	%fd45372, %fd45344, %fd45369;
	fma.rn.f64 	%fd45373, %fd45372, %fd45357, %fd45357;
	selp.f64 	%fd45374, %fd45371, %fd45373, %p4839;
	setp.lt.s32 	%p4840, %r11806, 0;
	mov.f64 	%fd45375, 0d7FF0000000000000;
	mul.rn.f64 	%fd45376, %fd45374, %fd45375;
	selp.f64 	%fd45377, %fd45376, %fd45374, %p4840;
	setp.lt.s32 	%p4841, %r3188, 0;
	mov.f64 	%fd45378, 0dBCA1A62633145C07;
	add.rn.f64 	%fd45379, %fd45377, %fd45378;
	neg.f64 	%fd45380, %fd45379;
	mov.f64 	%fd45381, 0d400921FB54442D18;
	add.rn.f64 	%fd45382, %fd45381, %fd45380;
	selp.f64 	%fd77752, %fd45382, %fd45377, %p4841;
$L__BB0_5349:
	neg.f64 	%fd7554, %fd77752;
	abs.f64 	%fd7555, %fd77752;
	setp.neu.f64 	%p4843, %fd7555, 0d7FF0000000000000;
	@%p4843 bra 	$L__BB0_5351;
	mov.f64 	%fd45409, 0d0000000000000000;
	mul.rn.f64 	%fd77754, %fd77752, %fd45409;
	mov.b32 	%r18947, 1;
	bra.uni 	$L__BB0_5354;
$L__BB0_5351:
	mul.f64 	%fd45404, %fd77752, 0d3FE45F306DC9C883;
	cvt.rni.s32.f64 	%r18946, %fd45404;
	cvt.rn.f64.s32 	%fd45405, %r18946;
	fma.rn.f64 	%fd45406, %fd45405, 0dBFF921FB54442D18, %fd77752;
	fma.rn.f64 	%fd45407, %fd45405, 0dBC91A62633145C00, %fd45406;
	fma.rn.f64 	%fd77754, %fd45405, 0dB97B839A252049C0, %fd45407;
	setp.ltu.f64 	%p4844, %fd7555, 0d41E0000000000000;
	@%p4844 bra 	$L__BB0_5353;
	{ // callseq 629, 0
	.param .b64 param0;
	st.param.f64 	[param0], %fd77752;
	.param .align 16 .b8 retval0[16];
	call.uni (retval0), 
	__internal_trig_reduction_slowpathd, 
	(
	param0
	);
	ld.param.f64 	%fd77754, [retval0];
	ld.param.b32 	%r18946, [retval0+8];
	} // callseq 629
$L__BB0_5353:
	add.s32 	%r18947, %r18946, 1;
$L__BB0_5354:
	shl.b32 	%r11816, %r18947, 6;
	cvt.u64.u32 	%rd4040, %r11816;
	and.b64  	%rd4041, %rd4040, 64;
	mov.u64 	%rd4042, __cudart_sin_cos_coeffs;
	add.s64 	%rd4043, %rd4042, %rd4041;
	mul.rn.f64 	%fd45410, %fd77754, %fd77754;
	and.b32  	%r11817, %r18947, 1;
	setp.eq.b32 	%p4846, %r11817, 1;
	selp.f64 	%fd45411, 0dBDA8FF8320FD8164, 0d3DE5DB65F9785EBA, %p4846;
	ld.global.nc.v2.f64 	{%fd45412, %fd45413}, [%rd4043];
	fma.rn.f64 	%fd45414, %fd45411, %fd45410, %fd45412;
	fma.rn.f64 	%fd45415, %fd45414, %fd45410, %fd45413;
	ld.global.nc.v2.f64 	{%fd45416, %fd45417}, [%rd4043+16];
	fma.rn.f64 	%fd45418, %fd45415, %fd45410, %fd45416;
	fma.rn.f64 	%fd45419, %fd45418, %fd45410, %fd45417;
	ld.global.nc.v2.f64 	{%fd45420, %fd45421}, [%rd4043+32];
	fma.rn.f64 	%fd45422, %fd45419, %fd45410, %fd45420;
	fma.rn.f64 	%fd45423, %fd45422, %fd45410, %fd45421;
	fma.rn.f64 	%fd45424, %fd45423, %fd77754, %fd77754;
	fma.rn.f64 	%fd45425, %fd45423, %fd45410, 0d3FF0000000000000;
	selp.f64 	%fd45426, %fd45425, %fd45424, %p4846;
	and.b32  	%r11818, %r18947, 2;
	setp.eq.s32 	%p4847, %r11818, 0;
	mov.f64 	%fd45427, 0d0000000000000000;
	sub.f64 	%fd45428, %fd45427, %fd45426;
	selp.f64 	%fd7561, %fd45426, %fd45428, %p4847;
	@%p4843 bra 	$L__BB0_5356;
	mov.f64 	%fd45434, 0d0000000000000000;
	mul.rn.f64 	%fd77755, %fd77752, %fd45434;
	mov.b32 	%r18948, 0;
	bra.uni 	$L__BB0_5358;
$L__BB0_5356:
	mul.f64 	%fd45429, %fd77752, 0d3FE45F306DC9C883;
	cvt.rni.s32.f64 	%r18948, %fd45429;
	cvt.rn.f64.s32 	%fd45430, %r18948;
	fma.rn.f64 	%fd45431, %fd45430, 0dBFF921FB54442D18, %fd77752;
	fma.rn.f64 	%fd45432, %fd45430, 0dBC91A62633145C00, %fd45431;
	fma.rn.f64 	%fd77755, %fd45430, 0dB97B839A252049C0, %fd45432;
	setp.ltu.f64 	%p4848, %fd7555, 0d41E0000000000000;
	@%p4848 bra 	$L__BB0_5358;
	{ // callseq 630, 0
	.param .b64 param0;
	st.param.f64 	[param0], %fd77752;
	.param .align 16 .b8 retval0[16];
	call.uni (retval0), 
	__internal_trig_reduction_slowpathd, 
	(
	param0
	);
	ld.param.f64 	%fd77755, [retval0];
	ld.param.b32 	%r18948, [retval0+8];
	} // callseq 630
$L__BB0_5358:
	shl.b32 	%r11821, %r18948, 6;
	cvt.u64.u32 	%rd4044, %r11821;
	and.b64  	%rd4045, %rd4044, 64;
	mov.u64 	%rd4046, __cudart_sin_cos_coeffs;
	add.s64 	%rd4047, %rd4046, %rd4045;
	mul.rn.f64 	%fd45435, %fd77755, %fd77755;
	and.b32  	%r11822, %r18948, 1;
	setp.eq.b32 	%p4850, %r11822, 1;
	selp.f64 	%fd45436, 0dBDA8FF8320FD8164, 0d3DE5DB65F9785EBA, %p4850;
	ld.global.nc.v2.f64 	{%fd45437, %fd45438}, [%rd4047];
	fma.rn.f64 	%fd45439, %fd45436, %fd45435, %fd45437;
	fma.rn.f64 	%fd45440, %fd45439, %fd45435, %fd45438;
	ld.global.nc.v2.f64 	{%fd45441, %fd45442}, [%rd4047+16];
	fma.rn.f64 	%fd45443, %fd45440, %fd45435, %fd45441;
	fma.rn.f64 	%fd45444, %fd45443, %fd45435, %fd45442;
	ld.global.nc.v2.f64 	{%fd45445, %fd45446}, [%rd4047+32];
	fma.rn.f64 	%fd45447, %fd45444, %fd45435, %fd45445;
	fma.rn.f64 	%fd45448, %fd45447, %fd45435, %fd45446;
	fma.rn.f64 	%fd45449, %fd45448, %fd77755, %fd77755;
	fma.rn.f64 	%fd45450, %fd45448, %fd45435, 0d3FF0000000000000;
	selp.f64 	%fd45451, %fd45450, %fd45449, %p4850;
	and.b32  	%r11823, %r18948, 2;
	setp.eq.s32 	%p4851, %r11823, 0;
	mov.f64 	%fd45452, 0d0000000000000000;
	sub.f64 	%fd45453, %fd45452, %fd45451;
	selp.f64 	%fd45454, %fd45451, %fd45453, %p4851;
	mul.f64 	%fd45455, %fd7525, %fd45454;
	mul.f64 	%fd45456, %fd7524, %fd7561;
	sub.f64 	%fd45457, %fd45455, %fd45456;
	sub.f64 	%fd7566, %fd45457, %fd7534;
	@%p4843 bra 	$L__BB0_5360;
	mov.f64 	%fd45463, 0d0000000000000000;
	mul.rn.f64 	%fd77757, %fd7554, %fd45463;
	mov.b32 	%r18950, 1;
	bra.uni 	$L__BB0_5363;
$L__BB0_5360:
	mul.f64 	%fd45458, %fd77752, 0dBFE45F306DC9C883;
	cvt.rni.s32.f64 	%r18949, %fd45458;
	cvt.rn.f64.s32 	%fd45459, %r18949;
	fma.rn.f64 	%fd45460, %fd45459, 0dBFF921FB54442D18, %fd7554;
	fma.rn.f64 	%fd45461, %fd45459, 0dBC91A62633145C00, %fd45460;
	fma.rn.f64 	%fd77757, %fd45459, 0dB97B839A252049C0, %fd45461;
	setp.ltu.f64 	%p4852, %fd7555, 0d41E0000000000000;
	@%p4852 bra 	$L__BB0_5362;
	{ // callseq 631, 0
	.param .b64 param0;
	st.param.f64 	[param0], %fd7554;
	.param .align 16 .b8 retval0[16];
	call.uni (retval0), 
	__internal_trig_reduction_slowpathd, 
	(
	param0
	);
	ld.param.f64 	%fd77757, [retval0];
	ld.param.b32 	%r18949, [retval0+8];
	} // callseq 631
$L__BB0_5362:
	add.s32 	%r18950, %r18949, 1;
$L__BB0_5363:
	shl.b32 	%r11826, %r18950, 6;
	cvt.u64.u32 	%rd4048, %r11826;
	and.b64  	%rd4049, %rd4048, 64;
	mov.u64 	%rd4050, __cudart_sin_cos_coeffs;
	add.s64 	%rd4051, %rd4050, %rd4049;
	mul.rn.f64 	%fd45464, %fd77757, %fd77757;
	and.b32  	%r11827, %r18950, 1;
	setp.eq.b32 	%p4854, %r11827, 1;
	selp.f64 	%fd45465, 0dBDA8FF8320FD8164, 0d3DE5DB65F9785EBA, %p4854;
	ld.global.nc.v2.f64 	{%fd45466, %fd45467}, [%rd4051];
	fma.rn.f64 	%fd45468, %fd45465, %fd45464, %fd45466;
	fma.rn.f64 	%fd45469, %fd45468, %fd45464, %fd45467;
	ld.global.nc.v2.f64 	{%fd45470, %fd45471}, [%rd4051+16];
	fma.rn.f64 	%fd45472, %fd45469, %fd45464, %fd45470;
	fma.rn.f64 	%fd45473, %fd45472, %fd45464, %fd45471;
	ld.global.nc.v2.f64 	{%fd45474, %fd45475}, [%rd4051+32];
	fma.rn.f64 	%fd45476, %fd45473, %fd45464, %fd45474;
	fma.rn.f64 	%fd45477, %fd45476, %fd45464, %fd45475;
	fma.rn.f64 	%fd45478, %fd45477, %fd77757, %fd77757;
	fma.rn.f64 	%fd45479, %fd45477, %fd45464, 0d3FF0000000000000;
	selp.f64 	%fd45480, %fd45479, %fd45478, %p4854;
	and.b32  	%r11828, %r18950, 2;
	setp.eq.s32 	%p4855, %r11828, 0;
	mov.f64 	%fd45481, 0d0000000000000000;
	sub.f64 	%fd45482, %fd45481, %fd45480;
	selp.f64 	%fd7572, %fd45480, %fd45482, %p4855;
	@%p4843 bra 	$L__BB0_5365;
	mov.f64 	%fd45488, 0d0000000000000000;
	mul.rn.f64 	%fd77758, %fd7554, %fd45488;
	mov.b32 	%r18951, 0;
	bra.uni 	$L__BB0_5367;
$L__BB0_5365:
	mul.f64 	%fd45483, %fd77752, 0dBFE45F306DC9C883;
	cvt.rni.s32.f64 	%r18951, %fd45483;
	cvt.rn.f64.s32 	%fd45484, %r18951;
	fma.rn.f64 	%fd45485, %fd45484, 0dBFF921FB54442D18, %fd7554;
	fma.rn.f64 	%fd45486, %fd45484, 0dBC91A62633145C00, %fd45485;
	fma.rn.f64 	%fd77758, %fd45484, 0dB97B839A252049C0, %fd45486;
	setp.ltu.f64 	%p4856, %fd7555, 0d41E0000000000000;
	@%p4856 bra 	$L__BB0_5367;
	{ // callseq 632, 0
	.param .b64 param0;
	st.param.f64 	[param0], %fd7554;
	.param .align 16 .b8 retval0[16];
	call.uni (retval0), 
	__internal_trig_reduction_slowpathd, 
	(
	param0
	);
	ld.param.f64 	%fd77758, [retval0];
	ld.param.b32 	%r18951, [retval0+8];
	} // callseq 632
$L__BB0_5367:
	shl.b32 	%r11831, %r18951, 6;
	cvt.u64.u32 	%rd4052, %r11831;
	and.b64  	%rd4053, %rd4052, 64;
	mov.u64 	%rd4054, __cudart_sin_cos_coeffs;
	add.s64 	%rd4055, %rd4054, %rd4053;
	mul.rn.f64 	%fd45489, %fd77758, %fd77758;
	and.b32  	%r11832, %r18951, 1;
	setp.eq.b32 	%p4857, %r11832, 1;
	selp.f64 	%fd45490, 0dBDA8FF8320FD8164, 0d3DE5DB65F9785EBA, %p4857;
	ld.global.nc.v2.f64 	{%fd45491, %fd45492}, [%rd4055];
	fma.rn.f64 	%fd45493, %fd45490, %fd45489, %fd45491;
	fma.rn.f64 	%fd45494, %fd45493, %fd45489, %fd45492;
	ld.global.nc.v2.f64 	{%fd45495, %fd45496}, [%rd4055+16];
	fma.rn.f64 	%fd45497, %fd45494, %fd45489, %fd45495;
	fma.rn.f64 	%fd45498, %fd45497, %fd45489, %fd45496;
	ld.global.nc.v2.f64 	{%fd45499, %fd45500}, [%rd4055+32];
	fma.rn.f64 	%fd45501, %fd45498, %fd45489, %fd45499;
	fma.rn.f64 	%fd45502, %fd45501, %fd45489, %fd45500;
	fma.rn.f64 	%fd45503, %fd45502, %fd77758, %fd77758;
	fma.rn.f64 	%fd45504, %fd45502, %fd45489, 0d3FF0000000000000;
	selp.f64 	%fd45505, %fd45504, %fd45503, %p4857;
	and.b32  	%r11833, %r18951, 2;
	setp.eq.s32 	%p4858, %r11833, 0;
	mov.f64 	%fd45506, 0d0000000000000000;
	sub.f64 	%fd45507, %fd45506, %fd45505;
	selp.f64 	%fd45508, %fd45505, %fd45507, %p4858;
	mul.f64 	%fd45509, %fd7525, %fd45508;
	mul.f64 	%fd45510, %fd7524, %fd7572;
	sub.f64 	%fd45511, %fd45509, %fd45510;
	sub.f64 	%fd45512, %fd45511, %fd7534;
	abs.f64 	%fd45513, %fd45512;
	abs.f64 	%fd45514, %fd7566;
	setp.geu.f64 	%p4859, %fd45514, %fd45513;
	@%p4859 bra 	$L__BB0_5369;
	mul.f64 	%fd45516, %fd77752, 0d404CA5DC1A63C1F5;
	st.local.f64 	[%rd15], %fd45516;
	mov.b32 	%r18959, 1;
	bra.uni 	$L__BB0_5370;
$L__BB0_5369:
	mul.f64 	%fd45515, %fd77752, 0dC04CA5DC1A63C1F5;
	st.local.f64 	[%rd15], %fd45515;
	mov.b32 	%r18959, 1;
$L__BB0_5370:
	neg.f64 	%fd45517, %fd7543;
	sub.f64 	%fd45518, %fd45517, %fd7545;
	div.rn.f64 	%fd7577, %fd45518, %fd7546;
	abs.f64 	%fd7578, %fd7577;
	setp.gtu.f64 	%p4860, %fd7578, 0d3FF0000000000000;
	@%p4860 bra 	$L__BB0_5397;
	{
	.reg .b32 %temp; 
	mov.b64 	{%temp, %r3206}, %fd7577;
	}
	{
	.reg .b32 %temp; 
	mov.b64 	{%temp, %r11836}, %fd7578;
	}
	setp.gt.s32 	%p4861, %r11836, 1071801957;
	@%p4861 bra 	$L__BB0_5375;
	mul.f64 	%fd45559, %fd7577, %fd7577;
	fma.rn.f64 	%fd45560, %fd45559, 0d3FB0066BDC1895E9, 0dBFB3823B180754AF;
	fma.rn.f64 	%fd45561, %fd45560, %fd45559, 0d3FB11E52CC2F79AE;
	fma.rn.f64 	%fd45562, %fd45561, %fd45559, 0dBF924EAF3526861B;
	fma.rn.f64 	%fd45563, %fd45562, %fd45559, 0d3F91DF02A31E6CB7;
	fma.rn.f64 	%fd45564, %fd45563, %fd45559, 0d3F847D18B0EEC6CC;
	fma.rn.f64 	%fd45565, %fd45564, %fd45559, 0d3F8D0AF961BA53B0;
	fma.rn.f64 	%fd45566, %fd45565, %fd45559, 0d3F91BF7734CF1C48;
	fma.rn.f64 	%fd45567, %fd45566, %fd45559, 0d3F96E91483144EF7;
	fma.rn.f64 	%fd45568, %fd45567, %fd45559, 0d3F9F1C6E0A4F9F81;
	fma.rn.f64 	%fd45569, %fd45568, %fd45559, 0d3FA6DB6DC27FA92B;
	fma.rn.f64 	%fd45570, %fd45569, %fd45559, 0d3FB333333320F91B;
	fma.rn.f64 	%fd45571, %fd45570, %fd45559, 0d3FC5555555555F4D;
	mul.f64 	%fd45572, %fd45559, %fd45571;
	fma.rn.f64 	%fd7579, %fd45572, %fd7578, %fd7578;
	setp.gt.s32 	%p4865, %r3206, -1;
	@%p4865 bra 	$L__BB0_5374;
	mov.f64 	%fd45577, 0d3C91A62633145C07;
	add.rn.f64 	%fd45578, %fd7579, %fd45577;
	mov.f64 	%fd45579, 0d3FF921FB54442D18;
	add.rn.f64 	%fd77759, %fd45579, %fd45578;
	bra.uni 	$L__BB0_5376;
$L__BB0_5374:
	mov.f64 	%fd45573, 0dBC91A62633145C07;
	add.rn.f64 	%fd45574, %fd7579, %fd45573;
	neg.f64 	%fd45575, %fd45574;
	mov.f64 	%fd45576, 0d3FF921FB54442D18;
	add.rn.f64 	%fd77759, %fd45576, %fd45575;
	bra.uni 	$L__BB0_5376;
$L__BB0_5375:
	mov.f64 	%fd45519, 0d3FF0000000000000;
	sub.f64 	%fd45520, %fd45519, %fd7578;
	{
	.reg .b32 %temp; 
	mov.b64 	{%r11837, %temp}, %fd45520;
	}
	{
	.reg .b32 %temp; 
	mov.b64 	{%temp, %r11838}, %fd45520;
	}
	add.s32 	%r11839, %r11838, -1048576;
	mov.b64 	%fd45521, {%r11837, %r11839};
	rsqrt.approx.ftz.f64 	%fd45522, %fd45521;
	{
	.reg .b32 %temp; 
	mov.b64 	{%r11840, %temp}, %fd45522;
	}
	{
	.reg .b32 %temp; 
	mov.b64 	{%temp, %r11841}, %fd45522;
	}
	add.s32 	%r11842, %r11841, -1048576;
	mov.b64 	%fd45523, {%r11840, %r11842};
	mul.f64 	%fd45524, %fd45521, %fd45522;
	neg.f64 	%fd45525, %fd45524;
	fma.rn.f64 	%fd45526, %fd45524, %fd45525, %fd45521;
	fma.rn.f64 	%fd45527, %fd45526, %fd45523, %fd45524;
	neg.f64 	%fd45528, %fd45527;
	fma.rn.f64 	%fd45529, %fd45522, %fd45528, 0d3FF0000000000000;
	fma.rn.f64 	%fd45530, %fd45529, %fd45523, %fd45523;
	fma.rn.f64 	%fd45531, %fd45527, %fd45528, %fd45521;
	fma.rn.f64 	%fd45532, %fd45531, %fd45530, %fd45527;
	{
	.reg .b32 %temp; 
	mov.b64 	{%r11843, %temp}, %fd45532;
	}
	{
	.reg .b32 %temp; 
	mov.b64 	{%temp, %r11844}, %fd45532;
	}
	add.s32 	%r11845, %r11844, 1048576;
	mov.b64 	%fd45533, {%r11843, %r11845};
	fma.rn.f64 	%fd45534, %fd45520, 0d3EC715B371155F70, 0dBEBAC2FE66FAAC4B;
	fma.rn.f64 	%fd45535, %fd45534, %fd45520, 0d3ED9A9B88EFCD9B8;
	fma.rn.f64 	%fd45536, %fd45535, %fd45520, 0d3EDD0F40A8A0C4C3;
	fma.rn.f64 	%fd45537, %fd45536, %fd45520, 0d3EF46D4CFA9E0E1F;
	fma.rn.f64 	%fd45538, %fd45537, %fd45520, 0d3F079C168D1E2422;
	fma.rn.f64 	%fd45539, %fd45538, %fd45520, 0d3F1C9A88C3BCA540;
	fma.rn.f64 	%fd45540, %fd45539, %fd45520, 0d3F31C4E64BD476DF;
	fma.rn.f64 	%fd45541, %fd45540, %fd45520, 0d3F46E8BA60009C8F;
	fma.rn.f64 	%fd45542, %fd45541, %fd45520, 0d3F5F1C71C62B05A2;
	fma.rn.f64 	%fd45543, %fd45542, %fd45520, 0d3F76DB6DB6DC9F2C;
	fma.rn.f64 	%fd45544, %fd45543, %fd45520, 0d3F9333333333329C;
	fma.rn.f64 	%fd45545, %fd45544, %fd45520, 0d3FB5555555555555;
	setp.lt.s32 	%p4862, %r11838, 1;
	mov.f64 	%fd45546, 0d0000000000000000;
	mul.rn.f64 	%fd45547, %fd7578, %fd45546;
	mul.f64 	%fd45548, %fd45520, %fd45545;
	fma.rn.f64 	%fd45549, %fd45548, %fd45533, %fd45533;
	selp.f64 	%fd45550, %fd45547, %fd45549, %p4862;
	setp.lt.s32 	%p4863, %r11838, 0;
	mov.f64 	%fd45551, 0d7FF0000000000000;
	mul.rn.f64 	%fd45552, %fd45550, %fd45551;
	selp.f64 	%fd45553, %fd45552, %fd45550, %p4863;
	setp.lt.s32 	%p4864, %r3206, 0;
	mov.f64 	%fd45554, 0dBCA1A62633145C07;
	add.rn.f64 	%fd45555, %fd45553, %fd45554;
	neg.f64 	%fd45556, %fd45555;
	mov.f64 	%fd45557, 0d400921FB54442D18;
	add.rn.f64 	%fd45558, %fd45557, %fd45556;
	selp.f64 	%fd77759, %fd45558, %fd45553, %p4864;
$L__BB0_5376:
	neg.f64 	%fd7584, %fd77759;
	abs.f64 	%fd7585, %fd77759;
	setp.neu.f64 	%p4866, %fd7585, 0d7FF0000000000000;
	@%p4866 bra 	$L__BB0_5378;
	mov.f64 	%fd45585, 0d0000000000000000;
	mul.rn.f64 	%fd77761, %fd77759, %fd45585;
	mov.b32 	%r18954, 1;
	bra.uni 	$L__BB0_5381;
$L__BB0_5378:
	mul.f64 	%fd45580, %fd77759, 0d3FE45F306DC9C883;
	cvt.rni.s32.f64 	%r18953, %fd45580;
	cvt.rn.f64.s32 	%fd45581, %r18953;
	fma.rn.f64 	%fd45582, %fd45581, 0dBFF921FB54442D18, %fd77759;
	fma.rn.f64 	%fd45583, %fd45581, 0dBC91A62633145C00, %fd45582;
	fma.rn.f64 	%fd77761, %fd45581, 0dB97B839A252049C0, %fd45583;
	setp.ltu.f64 	%p4867, %fd7585, 0d41E0000000000000;
	@%p4867 bra 	$L__BB0_5380;
	{ // callseq 633, 0
	.param .b64 param0;
	st.param.f64 	[param0], %fd77759;
	.param .align 16 .b8 retval0[16];
	call.uni (retval0), 
	__internal_trig_reduction_slowpathd, 
	(
	param0
	);
	ld.param.f64 	%fd77761, [retval0];
	ld.param.b32 	%r18953, [retval0+8];
	} // callseq 633
$L__BB0_5380:
	add.s32 	%r18954, %r18953, 1;
$L__BB0_5381:
	shl.b32 	%r11848, %r18954, 6;
	cvt.u64.u32 	%rd4056, %r11848;
	and.b64  	%rd4057, %rd4056, 64;
	mov.u64 	%rd4058, __cudart_sin_cos_coeffs;
	add.s64 	%rd4059, %rd4058, %rd4057;
	mul.rn.f64 	%fd45586, %fd77761, %fd77761;
	and.b32  	%r11849, %r18954, 1;
	setp.eq.b32 	%p4869, %r11849, 1;
	selp.f64 	%fd45587, 0dBDA8FF8320FD8164, 0d3DE5DB65F9785EBA, %p4869;
	ld.global.nc.v2.f64 	{%fd45588, %fd45589}, [%rd4059];
	fma.rn.f64 	%fd45590, %fd45587, %fd45586, %fd45588;
	fma.rn.f64 	%fd45591, %fd45590, %fd45586, %fd45589;
	ld.global.nc.v2.f64 	{%fd45592, %fd45593}, [%rd4059+16];
	fma.rn.f64 	%fd45594, %fd45591, %fd45586, %fd45592;
	fma.rn.f64 	%fd45595, %fd45594, %fd45586, %fd45593;
	ld.global.nc.v2.f64 	{%fd45596, %fd45597}, [%rd4059+32];
	fma.rn.f64 	%fd45598, %fd45595, %fd45586, %fd45596;
	fma.rn.f64 	%fd45599, %fd45598, %fd45586, %fd45597;
	fma.rn.f64 	%fd45600, %fd45599, %fd77761, %fd77761;
	fma.rn.f64 	%fd45601, %fd45599, %fd45586, 0d3FF0000000000000;
	selp.f64 	%fd45602, %fd45601, %fd45600, %p4869;
	and.b32  	%r11850, %r18954, 2;
	setp.eq.s32 	%p4870, %r11850, 0;
	mov.f64 	%fd45603, 0d0000000000000000;
	sub.f64 	%fd45604, %fd45603, %fd45602;
	selp.f64 	%fd7591, %fd45602, %fd45604, %p4870;
	@%p4866 bra 	$L__BB0_5383;
	mov.f64 	%fd45610, 0d0000000000000000;
	mul.rn.f64 	%fd77762, %fd77759, %fd45610;
	mov.b32 	%r18955, 0;
	bra.uni 	$L__BB0_5385;
$L__BB0_5383:
	mul.f64 	%fd45605, %fd77759, 0d3FE45F306DC9C883;
	cvt.rni.s32.f64 	%r18955, %fd45605;
	cvt.rn.f64.s32 	%fd45606, %r18955;
	fma.rn.f64 	%fd45607, %fd45606, 0dBFF921FB54442D18, %fd77759;
	fma.rn.f64 	%fd45608, %fd45606, 0dBC91A62633145C00, %fd45607;
	fma.rn.f64 	%fd77762, %fd45606, 0dB97B839A252049C0, %fd45608;
	setp.ltu.f64 	%p4871, %fd7585, 0d41E0000000000000;
	@%p4871 bra 	$L__BB0_5385;
	{ // callseq 634, 0
	.param .b64 param0;
	st.param.f64 	[param0], %fd77759;
	.param .align 16 .b8 retval0[16];
	call.uni (retval0), 
	__internal_trig_reduction_slowpathd, 
	(
	param0
	);
	ld.param.f64 	%fd77762, [retval0];
	ld.param.b32 	%r18955, [retval0+8];
	} // callseq 634
$L__BB0_5385:
	shl.b32 	%r11853, %r18955, 6;
	cvt.u64.u32 	%rd4060, %r11853;
	and.b64  	%rd4061, %rd4060, 64;
	mov.u64 	%rd4062, __cudart_sin_cos_coeffs;
	add.s64 	%rd4063, %rd4062, %rd4061;
	mul.rn.f64 	%fd45611, %fd77762, %fd77762;
	and.b32  	%r11854, %r18955, 1;
	setp.eq.b32 	%p4873, %r11854, 1;
	selp.f64 	%fd45612, 0dBDA8FF8320FD8164, 0d3DE5DB65F9785EBA, %p4873;
	ld.global.nc.v2.f64 	{%fd45613, %fd45614}, [%rd4063];
	fma.rn.f64 	%fd45615, %fd45612, %fd45611, %fd45613;
	fma.rn.f64 	%fd45616, %fd45615, %fd45611, %fd45614;
	ld.global.nc.v2.f64 	{%fd45617, %fd45618}, [%rd4063+16];
	fma.rn.f64 	%fd45619, %fd45616, %fd45611, %fd45617;
	fma.rn.f64 	%fd45620, %fd45619, %fd45611, %fd45618;
	ld.global.nc.v2.f64 	{%fd45621, %fd45622}, [%rd4063+32];
	fma.rn.f64 	%fd45623, %fd45620, %fd45611, %fd45621;
	fma.rn.f64 	%fd45624, %fd45623, %fd45611, %fd45622;
	fma.rn.f64 	%fd45625, %fd45624, %fd77762, %fd77762;
	fma.rn.f64 	%fd45626, %fd45624, %fd45611, 0d3FF0000000000000;
	selp.f64 	%fd45627, %fd45626, %fd45625, %p4873;
	and.b32  	%r11855, %r18955, 2;
	setp.eq.s32 	%p4874, %r11855, 0;
	mov.f64 	%fd45628, 0d0000000000000000;
	sub.f64 	%fd45629, %fd45628, %fd45627;
	selp.f64 	%fd45630, %fd45627, %fd45629, %p4874;
	mul.f64 	%fd45631, %fd7525, %fd45630;
	mul.f64 	%fd45632, %fd7524, %fd7591;
	sub.f64 	%fd45633, %fd45631, %fd45632;
	sub.f64 	%fd7596, %fd45633, %fd7534;
	@%p4866 bra 	$L__BB0_5387;
	mov.f64 	%fd45639, 0d0000000000000000;
	mul.rn.f64 	%fd77764, %fd7584, %fd45639;
	mov.b32 	%r18957, 1;
	bra.uni 	$L__BB0_5390;
$L__BB0_5387:
	mul.f64 	%fd45634, %fd77759, 0dBFE45F306DC9C883;
	cvt.rni.s32.f64 	%r18956, %fd45634;
	cvt.rn.f64.s32 	%fd45635, %r18956;
	fma.rn.f64 	%fd45636, %fd45635, 0dBFF921FB54442D18, %fd7584;
	fma.rn.f64 	%fd45637, %fd45635, 0dBC91A62633145C00, %fd45636;
	fma.rn.f64 	%fd77764, %fd45635, 0dB97B839A252049C0, %fd45637;
	setp.ltu.f64 	%p4875, %fd7585, 0d41E0000000000000;
	@%p4875 bra 	$L__BB0_5389;
	{ // callseq 635, 0
	.param .b64 param0;
	st.param.f64 	[param0], %fd7584;
	.param .align 16 .b8 retval0[16];
	call.uni (retval0), 
	__internal_trig_reduction_slowpathd, 
	(
	param0
	);
	ld.param.f64 	%fd77764, [retval0];
	ld.param.b32 	%r18956, [retval0+8];
	} // callseq 635
$L__BB0_5389:
	add.s32 	%r18957, %r18956, 1;
$L__BB0_5390:
	shl.b32 	%r11858, %r18957, 6;
	cvt.u64.u32 	%rd4064, %r11858;
	and.b64  	%rd4065, %rd4064, 64;
	mov.u64 	%rd4066, __cudart_sin_cos_coeffs;
	add.s64 	%rd4067, %rd4066, %rd4065;
	mul.rn.f64 	%fd45640, %fd77764, %fd77764;
	and.b32  	%r11859, %r18957, 1;
	setp.eq.b32 	%p4877, %r11859, 1;
	selp.f64 	%fd45641, 0dBDA8FF8320FD8164, 0d3DE5DB65F9785EBA, %p4877;
	ld.global.nc.v2.f64 	{%fd45642, %fd45643}, [%rd4067];
	fma.rn.f64 	%fd45644, %fd45641, %fd45640, %fd45642;
	fma.rn.f64 	%fd45645, %fd45644, %fd45640, %fd45643;
	ld.global.nc.v2.f64 	{%fd45646, %fd45647}, [%rd4067+16];
	fma.rn.f64 	%fd45648, %fd45645, %fd45640, %fd45646;
	fma.rn.f64 	%fd45649, %fd45648, %fd45640, %fd45647;
	ld.global.nc.v2.f64 	{%fd45650, %fd45651}, [%rd4067+32];
	fma.rn.f64 	%fd45652, %fd45649, %fd45640, %fd45650;
	fma.rn.f64 	%fd45653, %fd45652, %fd45640, %fd45651;
	fma.rn.f64 	%fd45654, %fd45653, %fd77764, %fd77764;
	fma.rn.f64 	%fd45655, %fd45653, %fd45640, 0d3FF0000000000000;
	selp.f64 	%fd45656, %fd45655, %fd45654, %p4877;
	and.b32  	%r11860, %r18957, 2;
	setp.eq.s32 	%p4878, %r11860, 0;
	mov.f64 	%fd45657, 0d0000000000000000;
	sub.f64 	%fd45658, %fd45657, %fd45656;
	selp.f64 	%fd7602, %fd45656, %fd45658, %p4878;
	@%p4866 bra 	$L__BB0_5392;
	mov.f64 	%fd45664, 0d0000000000000000;
	mul.rn.f64 	%fd77765, %fd7584, %fd45664;
	mov.b32 	%r18958, 0;
	bra.uni 	$L__BB0_5394;
$L__BB0_5392:
	mul.f64 	%fd45659, %fd77759, 0dBFE45F306DC9C883;
	cvt.rni.s32.f64 	%r18958, %fd45659;
	cvt.rn.f64.s32 	%fd45660, %r18958;
	fma.rn.f64 	%fd45661, %fd45660, 0dBFF921FB54442D18, %fd7584;
	fma.rn.f64 	%fd45662, %fd45660, 0dBC91A62633145C00, %fd45661;
	fma.rn.f64 	%fd77765, %fd45660, 0dB97B839A252049C0, %fd45662;
	setp.ltu.f64 	%p4879, %fd7585, 0d41E0000000000000;
	@%p4879 bra 	$L__BB0_5394;
	{ // callseq 636, 0
	.param .b64 param0;
	st.param.f64 	[param0], %fd7584;
	.param .align 16 .b8 retval0[16];
	call.uni (retval0), 
	__internal_trig_reduction_slowpathd, 
	(
	param0
	);
	ld.param.f64 	%fd77765, [retval0];
	ld.param.b32 	%r18958, [retval0+8];
	} // callseq 636
$L__BB0_5394:
	shl.b32 	%r11863, %r18958, 6;
	cvt.u64.u32 	%rd4068, %r11863;
	and.b64  	%rd4069, %rd4068, 64;
	mov.u64 	%rd4070, __cudart_sin_cos_coeffs;
	add.s64 	%rd4071, %rd4070, %rd4069;
	mul.rn.f64 	%fd45665, %fd77765, %fd77765;
	and.b32  	%r11864, %r18958, 1;
	setp.eq.b32 	%p4880, %r11864, 1;
	selp.f64 	%fd45666, 0dBDA8FF8320FD8164, 0d3DE5DB65F9785EBA, %p4880;
	ld.global.nc.v2.f64 	{%fd45667, %fd45668}, [%rd4071];
	fma.rn.f64 	%fd45669, %fd45666, %fd45665, %fd45667;
	fma.rn.f64 	%fd45670, %fd45669, %fd45665, %fd45668;
	ld.global.nc.v2.f64 	{%fd45671, %fd45672}, [%rd4071+16];
	fma.rn.f64 	%fd45673, %fd45670, %fd45665, %fd45671;
	fma.rn.f64 	%fd45674, %fd45673, %fd45665, %fd45672;
	ld.global.nc.v2.f64 	{%fd45675, %fd45676}, [%rd4071+32];
	fma.rn.f64 	%fd45677, %fd45674, %fd45665, %fd45675;
	fma.rn.f64 	%fd45678, %fd45677, %fd45665, %fd45676;
	fma.rn.f64 	%fd45679, %fd45678, %fd77765, %fd77765;
	fma.rn.f64 	%fd45680, %fd45678, %fd45665, 0d3FF0000000000000;
	selp.f64 	%fd45681, %fd45680, %fd45679, %p4880;
	and.b32  	%r11865, %r18958, 2;
	setp.eq.s32 	%p4881, %r11865, 0;
	mov.f64 	%fd45682, 0d0000000000000000;
	sub.f64 	%fd45683, %fd45682, %fd45681;
	selp.f64 	%fd45684, %fd45681, %fd45683, %p4881;
	mul.f64 	%fd45685, %fd7525, %fd45684;
	mul.f64 	%fd45686, %fd7524, %fd7602;
	sub.f64 	%fd45687, %fd45685, %fd45686;
	sub.f64 	%fd45688, %fd45687, %fd7534;
	abs.f64 	%fd45689, %fd45688;
	abs.f64 	%fd45690, %fd7596;
	setp.geu.f64 	%p4882, %fd45690, %fd45689;
	@%p4882 bra 	$L__BB0_5396;
	mul.f64 	%fd45692, %fd77759, 0d404CA5DC1A63C1F5;
	mul.wide.u32 	%rd4074, %r18959, 8;
	add.s64 	%rd4075, %rd15, %rd4074;
	st.local.f64 	[%rd4075], %fd45692;
	add.s32 	%r18959, %r18959, 1;
	bra.uni 	$L__BB0_5397;
$L__BB0_5396:
	mul.f64 	%fd45691, %fd77759, 0dC04CA5DC1A63C1F5;
	mul.wide.u32 	%rd4072, %r18959, 8;
	add.s64 	%rd4073, %rd15, %rd4072;
	st.local.f64 	[%rd4073], %fd45691;
	add.s32 	%r18959, %r18959, 1;
$L__BB0_5397:
	setp.eq.s32 	%p4890, %r18959, 0;
	@%p4890 bra 	$L__BB0_5428;
	ld.local.f64 	%fd45757, [%rd15];
	mul.f64 	%fd7607, %fd45757, 0d3F91DF46A2529D3A;
	abs.f64 	%fd7608, %fd7607;
	setp.neu.f64 	%p4891, %fd7608, 0d7FF0000000000000;
	@%p4891 bra 	$L__BB0_5400;
	mov.f64 	%fd45763, 0d0000000000000000;
	mul.rn.f64 	%fd77767, %fd7607, %fd45763;
	mov.b32 	%r18961, 1;
	bra.uni 	$L__BB0_5403;
$L__BB0_5400:
	mul.f64 	%fd45758, %fd7607, 0d3FE45F306DC9C883;
	cvt.rni.s32.f64 	%r18960, %fd45758;
	cvt.rn.f64.s32 	%fd45759, %r18960;
	fma.rn.f64 	%fd45760, %fd45759, 0dBFF921FB54442D18, %fd7607;
	fma.rn.f64 	%fd45761, %fd45759, 0dBC91A62633145C00, %fd45760;
	fma.rn.f64 	%fd77767, %fd45759, 0dB97B839A252049C0, %fd45761;
	setp.ltu.f64 	%p4892, %fd7608, 0d41E0000000000000;
	@%p4892 bra 	$L__BB0_5402;
	{ // callseq 637, 0
	.param .b64 param0;
	st.param.f64 	[param0], %fd7607;
	.param .align 16 .b8 retval0[16];
	call.uni (retval0), 
	__internal_trig_reduction_slowpathd, 
	(
	param0
	);
	ld.param.f64 	%fd77767, [retval0];
	ld.param.b32 	%r18960, [retval0+8];
	} // callseq 637
$L__BB0_5402:
	add.s32 	%r18961, %r18960, 1;
$L__BB0_5403:
	shl.b32 	%r11881, %r18961, 6;
	cvt.u64.u32 	%rd4076, %r11881;
	and.b64  	%rd4077, %rd4076, 64;
	mov.u64 	%rd4078, __cudart_sin_cos_coeffs;
	add.s64 	%rd4079, %rd4078, %rd4077;
	mul.rn.f64 	%fd45764, %fd77767, %fd77767;
	and.b32  	%r11882, %r18961, 1;
	setp.eq.b32 	%p4894, %r11882, 1;
	selp.f64 	%fd45765, 0dBDA8FF8320FD8164, 0d3DE5DB65F9785EBA, %p4894;
	ld.global.nc.v2.f64 	{%fd45766, %fd45767}, [%rd4079];
	fma.rn.f64 	%fd45768, %fd45765, %fd45764, %fd45766;
	fma.rn.f64 	%fd45769, %fd45768, %fd45764, %fd45767;
	ld.global.nc.v2.f64 	{%fd45770, %fd45771}, [%rd4079+16];
	fma.rn.f64 	%fd45772, %fd45769, %fd45764, %fd45770;
	fma.rn.f64 	%fd45773, %fd45772, %fd45764, %fd45771;
	ld.global.nc.v2.f64 	{%fd45774, %fd45775}, [%rd4079+32];
	fma.rn.f64 	%fd45776, %fd45773, %fd45764, %fd45774;
	fma.rn.f64 	%fd45777, %fd45776, %fd45764, %fd45775;
	fma.rn.f64 	%fd45778, %fd45777, %fd77767, %fd77767;
	fma.rn.f64 	%fd45779, %fd45777, %fd45764, 0d3FF0000000000000;
	selp.f64 	%fd45780, %fd45779, %fd45778, %p4894;
	and.b32  	%r11883, %r18961, 2;
	setp.eq.s32 	%p4895, %r11883, 0;
	mov.f64 	%fd45781, 0d0000000000000000;
	sub.f64 	%fd45782, %fd45781, %fd45780;
	selp.f64 	%fd7614, %fd45780, %fd45782, %p4895;
	@%p4891 bra 	$L__BB0_5405;
	mov.f64 	%fd45788, 0d0000000000000000;
	mul.rn.f64 	%fd77768, %fd7607, %fd45788;
	mov.b32 	%r18962, 0;
	bra.uni 	$L__BB0_5407;
$L__BB0_5405:
	mul.f64 	%fd45783, %fd7607, 0d3FE45F306DC9C883;
	cvt.rni.s32.f64 	%r18962, %fd45783;
	cvt.rn.f64.s32 	%fd45784, %r18962;
	fma.rn.f64 	%fd45785, %fd45784, 0dBFF921FB54442D18, %fd7607;
	fma.rn.f64 	%fd45786, %fd45784, 0dBC91A62633145C00, %fd45785;
	fma.rn.f64 	%fd77768, %fd45784, 0dB97B839A252049C0, %fd45786;
	setp.ltu.f64 	%p4896, %fd7608, 0d41E0000000000000;
	@%p4896 bra 	$L__BB0_5407;
	{ // callseq 638, 0
	.param .b64 param0;
	st.param.f64 	[param0], %fd7607;
	.param .align 16 .b8 retval0[16];
	call.uni (retval0), 
	__internal_trig_reduction_slowpathd, 
	(
	param0
	);
	ld.param.f64 	%fd77768, [retval0];
	ld.param.b32 	%r18962, [retval0+8];
	} // callseq 638
$L__BB0_5407:
	shl.b32 	%r11886, %r18962, 6;
	cvt.u64.u32 	%rd4080, %r11886;
	and.b64  	%rd4081, %rd4080, 64;
	mov.u64 	%rd4082, __cudart_sin_cos_coeffs;
	add.s64 	%rd4083, %rd4082, %rd4081;
	mul.rn.f64 	%fd45789, %fd77768, %fd77768;
	and.b32  	%r11887, %r18962, 1;
	setp.eq.b32 	%p4897, %r11887, 1;
	selp.f64 	%fd45790, 0dBDA8FF8320FD8164, 0d3DE5DB65F9785EBA, %p4897;
	ld.global.nc.v2.f64 	{%fd45791, %fd45792}, [%rd4083];
	fma.rn.f64 	%fd45793, %fd45790, %fd45789, %fd45791;
	fma.rn.f64 	%fd45794, %fd45793, %fd45789, %fd45792;
	ld.global.nc.v2.f64 	{%fd45795, %fd45796}, [%rd4083+16];
	fma.rn.f64 	%fd45797, %fd45794, %fd45789, %fd45795;
	fma.rn.f64 	%fd45798, %fd45797, %fd45789, %fd45796;
	ld.global.nc.v2.f64 	{%fd45799, %fd45800}, [%rd4083+32];
	fma.rn.f64 	%fd45801, %fd45798, %fd45789, %fd45799;
	fma.rn.f64 	%fd45802, %fd45801, %fd45789, %fd45800;
	fma.rn.f64 	%fd45803, %fd45802, %fd77768, %fd77768;
	fma.rn.f64 	%fd45804, %fd45802, %fd45789, 0d3FF0000000000000;
	selp.f64 	%fd45805, %fd45804, %fd45803, %p4897;
	and.b32  	%r11888, %r18962, 2;
	setp.eq.s32 	%p4898, %r11888, 0;
	mov.f64 	%fd45806, 0d0000000000000000;
	sub.f64 	%fd45807, %fd45806, %fd45805;
	selp.f64 	%fd45808, %fd45805, %fd45807, %p4898;
	mul.f64 	%fd45809, %fd7525, %fd7614;
	fma.rn.f64 	%fd45810, %fd7524, %fd45808, %fd45809;
	fma.rn.f64 	%fd7619, %fd7526, 0d0000000000000000, %fd45810;
	mul.f64 	%fd45811, %fd7525, 0d0000000000000000;
	fma.rn.f64 	%fd45812, %fd7524, 0d0000000000000000, %fd45811;
	add.f64 	%fd45813, %fd45812, %fd7526;
	mul.f64 	%fd45814, %fd45813, %fd45813;
	fma.rn.f64 	%fd45815, %fd7619, %fd7619, %fd45814;
	sqrt.rn.f64 	%fd45816, %fd45815;
	div.rn.f64 	%fd7620, %fd45813, %fd45816;
	{
	.reg .b32 %temp; 
	mov.b64 	{%temp, %r3234}, %fd7620;
	}
	abs.f64 	%fd7621, %fd7620;
	{
	.reg .b32 %temp; 
	mov.b64 	{%temp, %r11889}, %fd7621;
	}
	setp.gt.s32 	%p4899, %r11889, 1071801957;
	@%p4899 bra 	$L__BB0_5411;
	mul.f64 	%fd45857, %fd7620, %fd7620;
	fma.rn.f64 	%fd45858, %fd45857, 0d3FB0066BDC1895E9, 0dBFB3823B180754AF;
	fma.rn.f64 	%fd45859, %fd45858, %fd45857, 0d3FB11E52CC2F79AE;
	fma.rn.f64 	%fd45860, %fd45859, %fd45857, 0dBF924EAF3526861B;
	fma.rn.f64 	%fd45861, %fd45860, %fd45857, 0d3F91DF02A31E6CB7;
	fma.rn.f64 	%fd45862, %fd45861, %fd45857, 0d3F847D18B0EEC6CC;
	fma.rn.f64 	%fd45863, %fd45862, %fd45857, 0d3F8D0AF961BA53B0;
	fma.rn.f64 	%fd45864, %fd45863, %fd45857, 0d3F91BF7734CF1C48;
	fma.rn.f64 	%fd45865, %fd45864, %fd45857, 0d3F96E91483144EF7;
	fma.rn.f64 	%fd45866, %fd45865, %fd45857, 0d3F9F1C6E0A4F9F81;
	fma.rn.f64 	%fd45867, %fd45866, %fd45857, 0d3FA6DB6DC27FA92B;
	fma.rn.f64 	%fd45868, %fd45867, %fd45857, 0d3FB333333320F91B;
	fma.rn.f64 	%fd45869, %fd45868, %fd45857, 0d3FC5555555555F4D;
	mul.f64 	%fd45870, %fd45857, %fd45869;
	fma.rn.f64 	%fd7622, %fd45870, %fd7621, %fd7621;
	setp.gt.s32 	%p4903, %r3234, -1;
	@%p4903 bra 	$L__BB0_5410;
	mov.f64 	%fd45875, 0d3C91A62633145C07;
	add.rn.f64 	%fd45876, %fd7622, %fd45875;
	mov.f64 	%fd45877, 0d3FF921FB54442D18;
	add.rn.f64 	%fd77769, %fd45877, %fd45876;
	bra.uni 	$L__BB0_5412;
$L__BB0_5410:
	mov.f64 	%fd45871, 0dBC91A62633145C07;
	add.rn.f64 	%fd45872, %fd7622, %fd45871;
	neg.f64 	%fd45873, %fd45872;
	mov.f64 	%fd45874, 0d3FF921FB54442D18;
	add.rn.f64 	%fd77769, %fd45874, %fd45873;
	bra.uni 	$L__BB0_5412;
$L__BB0_5411:
	mov.f64 	%fd45817, 0d3FF0000000000000;
	sub.f64 	%fd45818, %fd45817, %fd7621;
	{
	.reg .b32 %temp; 
	mov.b64 	{%r11890, %temp}, %fd45818;
	}
	{
	.reg .b32 %temp; 
	mov.b64 	{%temp, %r11891}, %fd45818;
	}
	add.s32 	%r11892, %r11891, -1048576;
	mov.b64 	%fd45819, {%r11890, %r11892};
	rsqrt.approx.ftz.f64 	%fd45820, %fd45819;
	{
	.reg .b32 %temp; 
	mov.b64 	{%r11893, %temp}, %fd45820;
	}
	{
	.reg .b32 %temp; 
	mov.b64 	{%temp, %r11894}, %fd45820;
	}
	add.s32 	%r11895, %r11894, -1048576;
	mov.b64 	%fd45821, {%r11893, %r11895};
	mul.f64 	%fd45822, %fd45819, %fd45820;
	neg.f64 	%fd45823, %fd45822;
	fma.rn.f64 	%fd45824, %fd45822, %fd45823, %fd45819;
	fma.rn.f64 	%fd45825, %fd45824, %fd45821, %fd45822;
	neg.f64 	%fd45826, %fd45825;
	fma.rn.f64 	%fd45827, %fd45820, %fd45826, 0d3FF0000000000000;
	fma.rn.f64 	%fd45828, %fd45827, %fd45821, %fd45821;
	fma.rn.f64 	%fd45829, %fd45825, %fd45826, %fd45819;
	fma.rn.f64 	%fd45830, %fd45829, %fd45828, %fd45825;
	{
	.reg .b32 %temp; 
	mov.b64 	{%r11896, %temp}, %fd45830;
	}
	{
	.reg .b32 %temp; 
	mov.b64 	{%temp, %r11897}, %fd45830;
	}
	add.s32 	%r11898, %r11897, 1048576;
	mov.b64 	%fd45831, {%r11896, %r11898};
	fma.rn.f64 	%fd45832, %fd45818, 0d3EC715B371155F70, 0dBEBAC2FE66FAAC4B;
	fma.rn.f64 	%fd45833, %fd45832, %fd45818, 0d3ED9A9B88EFCD9B8;
	fma.rn.f64 	%fd45834, %fd45833, %fd45818, 0d3EDD0F40A8A0C4C3;
	fma.rn.f64 	%fd45835, %fd45834, %fd45818, 0d3EF46D4CFA9E0E1F;
	fma.rn.f64 	%fd45836, %fd45835, %fd45818, 0d3F079C168D1E2422;
	fma.rn.f64 	%fd45837, %fd45836, %fd45818, 0d3F1C9A88C3BCA540;
	fma.rn.f64 	%fd45838, %fd45837, %fd45818, 0d3F31C4E64BD476DF;
	fma.rn.f64 	%fd45839, %fd45838, %fd45818, 0d3F46E8BA60009C8F;
	fma.rn.f64 	%fd45840, %fd45839, %fd45818, 0d3F5F1C71C62B05A2;
	fma.rn.f64 	%fd45841, %fd45840, %fd45818, 0d3F76DB6DB6DC9F2C;
	fma.rn.f64 	%fd45842, %fd45841, %fd45818, 0d3F9333333333329C;
	fma.rn.f64 	%fd45843, %fd45842, %fd45818, 0d3FB5555555555555;
	setp.lt.s32 	%p4900, %r11891, 1;
	mov.f64 	%fd45844, 0d0000000000000000;
	mul.rn.f64 	%fd45845, %fd7621, %fd45844;
	mul.f64 	%fd45846, %fd45818, %fd45843;
	fma.rn.f64 	%fd45847, %fd45846, %fd45831, %fd45831;
	selp.f64 	%fd45848, %fd45845, %fd45847, %p4900;
	setp.lt.s32 	%p4901, %r11891, 0;
	mov.f64 	%fd45849, 0d7FF0000000000000;
	mul.rn.f64 	%fd45850, %fd45848, %fd45849;
	selp.f64 	%fd45851, %fd45850, %fd45848, %p4901;
	setp.lt.s32 	%p4902, %r3234, 0;
	mov.f64 	%fd45852, 0dBCA1A62633145C07;
	add.rn.f64 	%fd45853, %fd45851, %fd45852;
	neg.f64 	%fd45854, %fd45853;
	mov.f64 	%fd45855, 0d400921FB54442D18;
	add.rn.f64 	%fd45856, %fd45855, %fd45854;
	selp.f64 	%fd77769, %fd45856, %fd45851, %p4902;
$L__BB0_5412:
	mul.f64 	%fd45878, %fd77769, 0d404CA5DC1A63C1F5;
	setp.gt.f64 	%p4904, %fd7619, 0d0000000000000000;
	neg.f64 	%fd45879, %fd45878;
	selp.f64 	%fd77904, %fd45879, %fd45878, %p4904;
	setp.eq.s32 	%p4905, %r18959, 1;
	@%p4905 bra 	$L__BB0_5428;
	ld.local.f64 	%fd45880, [%rd15+8];
	mul.f64 	%fd7628, %fd45880, 0d3F91DF46A2529D3A;
	abs.f64 	%fd7629, %fd7628;
	setp.eq.f64 	%p4906, %fd7629, 0d7FF0000000000000;
	@%p4906 bra 	$L__BB0_5417;
	mul.f64 	%fd45881, %fd7628, 0d3FE45F306DC9C883;
	cvt.rni.s32.f64 	%r18963, %fd45881;
	cvt.rn.f64.s32 	%fd45882, %r18963;
	fma.rn.f64 	%fd45883, %fd45882, 0dBFF921FB54442D18, %fd7628;
	fma.rn.f64 	%fd45884, %fd45882, 0dBC91A62633145C00, %fd45883;
	fma.rn.f64 	%fd77771, %fd45882, 0dB97B839A252049C0, %fd45884;
	setp.ltu.f64 	%p4907, %fd7629, 0d41E0000000000000;
	@%p4907 bra 	$L__BB0_5416;
	{ // callseq 639, 0
	.param .b64 param0;
	st.param.f64 	[param0], %fd7628;
	.param .align 16 .b8 retval0[16];
	call.uni (retval0), 
	__internal_trig_reduction_slowpathd, 
	(
	param0
	);
	ld.param.f64 	%fd77771, [retval0];
	ld.param.b32 	%r18963, [retval0+8];
	} // callseq 639
$L__BB0_5416:
	add.s32 	%r18964, %r18963, 1;
	bra.uni 	$L__BB0_5418;
$L__BB0_5417:
	mov.f64 	%fd45886, 0d0000000000000000;
	mul.rn.f64 	%fd77771, %fd7628, %fd45886;
	mov.b32 	%r18964, 1;
$L__BB0_5418:
	shl.b32 	%r11901, %r18964, 6;
	cvt.u64.u32 	%rd4084, %r11901;
	and.b64  	%rd4085, %rd4084, 64;
	mov.u64 	%rd4086, __cudart_sin_cos_coeffs;
	add.s64 	%rd4087, %rd4086, %rd4085;
	mul.rn.f64 	%fd45887, %fd77771, %fd77771;
	and.b32  	%r11902, %r18964, 1;
	setp.eq.b32 	%p4909, %r11902, 1;
	selp.f64 	%fd45888, 0dBDA8FF8320FD8164, 0d3DE5DB65F9785EBA, %p4909;
	ld.global.nc.v2.f64 	{%fd45889, %fd45890}, [%rd4087];
	fma.rn.f64 	%fd45891, %fd45888, %fd45887, %fd45889;
	fma.rn.f64 	%fd45892, %fd45891, %fd45887, %fd45890;
	ld.global.nc.v2.f64 	{%fd45893, %fd45894}, [%rd4087+16];
	fma.rn.f64 	%fd45895, %fd45892, %fd45887, %fd45893;
	fma.rn.f64 	%fd45896, %fd45895, %fd45887, %fd45894;
	ld.global.nc.v2.f64 	{%fd45897, %fd45898}, [%rd4087+32];
	fma.rn.f64 	%fd45899, %fd45896, %fd45887, %fd45897;
	fma.rn.f64 	%fd45900, %fd45899, %fd45887, %fd45898;
	fma.rn.f64 	%fd45901, %fd45900, %fd77771, %fd77771;
	fma.rn.f64 	%fd45902, %fd45900, %fd45887, 0d3FF0000000000000;
	selp.f64 	%fd45903, %fd45902, %fd45901, %p4909;
	and.b32  	%r11903, %r18964, 2;
	setp.eq.s32 	%p4910, %r11903, 0;
	mov.f64 	%fd45904, 0d0000000000000000;
	sub.f64 	%fd45905, %fd45904, %fd45903;
	selp.f64 	%fd7635, %fd45903, %fd45905, %p4910;
	@%p4906 bra 	$L__BB0_5421;
	mul.f64 	%fd45906, %fd7628, 0d3FE45F306DC9C883;
	cvt.rni.s32.f64 	%r18965, %fd45906;
	cvt.rn.f64.s32 	%fd45907, %r18965;
	fma.rn.f64 	%fd45908, %fd45907, 0dBFF921FB54442D18, %fd7628;
	fma.rn.f64 	%fd45909, %fd45907, 0dBC91A62633145C00, %fd45908;
	fma.rn.f64 	%fd77772, %fd45907, 0dB97B839A252049C0, %fd45909;
	setp.ltu.f64 	%p4911, %fd7629, 0d41E0000000000000;
	@%p4911 bra 	$L__BB0_5422;
	{ // callseq 640, 0
	.param .b64 param0;
	st.param.f64 	[param0], %fd7628;
	.param .align 16 .b8 retval0[16];
	call.uni (retval0), 
	__internal_trig_reduction_slowpathd, 
	(
	param0
	);
	ld.param.f64 	%fd77772, [retval0];
	ld.param.b32 	%r18965, [retval0+8];
	} // callseq 640
	bra.uni 	$L__BB0_5422;
$L__BB0_5421:
	mov.f64 	%fd45911, 0d0000000000000000;
	mul.rn.f64 	%fd77772, %fd7628, %fd45911;
	mov.b32 	%r18965, 0;
$L__BB0_5422:
	shl.b32 	%r11906, %r18965, 6;
	cvt.u64.u32 	%rd4088, %r11906;
	and.b64  	%rd4089, %rd4088, 64;
	mov.u64 	%rd4090, __cudart_sin_cos_coeffs;
	add.s64 	%rd4091, %rd4090, %rd4089;
	mul.rn.f64 	%fd45912, %fd77772, %fd77772;
	and.b32  	%r11907, %r18965, 1;
	setp.eq.b32 	%p4912, %r11907, 1;
	selp.f64 	%fd45913, 0dBDA8FF8320FD8164, 0d3DE5DB65F9785EBA, %p4912;
	ld.global.nc.v2.f64 	{%fd45914, %fd45915}, [%rd4091];
	fma.rn.f64 	%fd45916, %fd45913, %fd45912, %fd45914;
	fma.rn.f64 	%fd45917, %fd45916, %fd45912, %fd45915;
	ld.global.nc.v2.f64 	{%fd45918, %fd45919}, [%rd4091+16];
	fma.rn.f64 	%fd45920, %fd45917, %fd45912, %fd45918;
	fma.rn.f64 	%fd45921, %fd45920, %fd45912, %fd45919;
	ld.global.nc.v2.f64 	{%fd45922, %fd45923}, [%rd4091+32];
	fma.rn.f64 	%fd45924, %fd45921, %fd45912, %fd45922;
	fma.rn.f64 	%fd45925, %fd45924, %fd45912, %fd45923;
	fma.rn.f64 	%fd45926, %fd45925, %fd77772, %fd77772;
	fma.rn.f64 	%fd45927, %fd45925, %fd45912, 0d3FF0000000000000;
	selp.f64 	%fd45928, %fd45927, %fd45926, %p4912;
	and.b32  	%r11908, %r18965, 2;
	setp.eq.s32 	%p4913, %r11908, 0;
	mov.f64 	%fd45929, 0d0000000000000000;
	sub.f64 	%fd45930, %fd45929, %fd45928;
	selp.f64 	%fd45931, %fd45928, %fd45930, %p4913;
	mul.f64 	%fd45932, %fd7525, %fd7635;
	fma.rn.f64 	%fd45933, %fd7524, %fd45931, %fd45932;
	fma.rn.f64 	%fd7640, %fd7526, 0d0000000000000000, %fd45933;
	mul.f64 	%fd45934, %fd7525, 0d0000000000000000;
	fma.rn.f64 	%fd45935, %fd7524, 0d0000000000000000, %fd45934;
	add.f64 	%fd45936, %fd45935, %fd7526;
	mul.f64 	%fd45937, %fd45936, %fd45936;
	fma.rn.f64 	%fd45938, %fd7640, %fd7640, %fd45937;
	sqrt.rn.f64 	%fd45939, %fd45938;
	div.rn.f64 	%fd7641, %fd45936, %fd45939;
	{
	.reg .b32 %temp; 
	mov.b64 	{%temp, %r3243}, %fd7641;
	}
	abs.f64 	%fd7642, %fd7641;
	{
	.reg .b32 %temp; 
	mov.b64 	{%temp, %r11909}, %fd7642;
	}
	setp.lt.s32 	%p4914, %r11909, 1071801958;
	@%p4914 bra 	$L__BB0_5424;
	mov.f64 	%fd45940, 0d3FF0000000000000;
	sub.f64 	%fd45941, %fd45940, %fd7642;
	{
	.reg .b32 %temp; 
	mov.b64 	{%r11910, %temp}, %fd45941;
	}
	{
	.reg .b32 %temp; 
	mov.b64 	{%temp, %r11911}, %fd45941;
	}
	add.s32 	%r11912, %r11911, -1048576;
	mov.b64 	%fd45942, {%r11910, %r11912};
	rsqrt.approx.ftz.f64 	%fd45943, %fd45942;
	{
	.reg .b32 %temp; 
	mov.b64 	{%r11913, %temp}, %fd45943;
	}
	{
	.reg .b32 %temp; 
	mov.b64 	{%temp, %r11914}, %fd45943;
	}
	add.s32 	%r11915, %r11914, -1048576;
	mov.b64 	%fd45944, {%r11913, %r11915};
	mul.f64 	%fd45945, %fd45942, %fd45943;
	neg.f64 	%fd45946, %fd45945;
	fma.rn.f64 	%fd45947, %fd45945, %fd45946, %fd45942;
	fma.rn.f64 	%fd45948, %fd45947, %fd45944, %fd45945;
	neg.f64 	%fd45949, %fd45948;
	fma.rn.f64 	%fd45950, %fd45943, %fd45949, 0d3FF0000000000000;
	fma.rn.f64 	%fd45951, %fd45950, %fd45944, %fd45944;
	fma.rn.f64 	%fd45952, %fd45948, %fd45949, %fd45942;
	fma.rn.f64 	%fd45953, %fd45952, %fd45951, %fd45948;
	{
	.reg .b32 %temp; 
	mov.b64 	{%r11916, %temp}, %fd45953;
	}
	{
	.reg .b32 %temp; 
	mov.b64 	{%temp, %r11917}, %fd45953;
	}
	add.s32 	%r11918, %r11917, 1048576;
	mov.b64 	%fd45954, {%r11916, %r11918};
	fma.rn.f64 	%fd45955, %fd45941, 0d3EC715B371155F70, 0dBEBAC2FE66FAAC4B;
	fma.rn.f64 	%fd45956, %fd45955, %fd45941, 0d3ED9A9B88EFCD9B8;
	fma.rn.f64 	%fd45957, %fd45956, %fd45941, 0d3EDD0F40A8A0C4C3;
	fma.rn.f64 	%fd45958, %fd45957, %fd45941, 0d3EF46D4CFA9E0E1F;
	fma.rn.f64 	%fd45959, %fd45958, %fd45941, 0d3F079C168D1E2422;
	fma.rn.f64 	%fd45960, %fd45959, %fd45941, 0d3F1C9A88C3BCA540;
	fma.rn.f64 	%fd45961, %fd45960, %fd45941, 0d3F31C4E64BD476DF;
	fma.rn.f64 	%fd45962, %fd45961, %fd45941, 0d3F46E8BA60009C8F;
	fma.rn.f64 	%fd45963, %fd45962, %fd45941, 0d3F5F1C71C62B05A2;
	fma.rn.f64 	%fd45964, %fd45963, %fd45941, 0d3F76DB6DB6DC9F2C;
	fma.rn.f64 	%fd45965, %fd45964, %fd45941, 0d3F9333333333329C;
	fma.rn.f64 	%fd45966, %fd45965, %fd45941, 0d3FB5555555555555;
	setp.lt.s32 	%p4915, %r11911, 1;
	mov.f64 	%fd45967, 0d0000000000000000;
	mul.rn.f64 	%fd45968, %fd7642, %fd45967;
	mul.f64 	%fd45969, %fd45941, %fd45966;
	fma.rn.f64 	%fd45970, %fd45969, %fd45954, %fd45954;
	selp.f64 	%fd45971, %fd45968, %fd45970, %p4915;
	setp.lt.s32 	%p4916, %r11911, 0;
	mov.f64 	%fd45972, 0d7FF0000000000000;
	mul.rn.f64 	%fd45973, %fd45971, %fd45972;
	selp.f64 	%fd45974, %fd45973, %fd45971, %p4916;
	setp.lt.s32 	%p4917, %r3243, 0;
	mov.f64 	%fd45975, 0dBCA1A62633145C07;
	add.rn.f64 	%fd45976, %fd45974, %fd45975;
	neg.f64 	%fd45977, %fd45976;
	mov.f64 	%fd45978, 0d400921FB54442D18;
	add.rn.f64 	%fd45979, %fd45978, %fd45977;
	selp.f64 	%fd77773, %fd45979, %fd45974, %p4917;
	bra.uni 	$L__BB0_5427;
$L__BB0_5424:
	mul.f64 	%fd45980, %fd7641, %fd7641;
	fma.rn.f64 	%fd45981, %fd45980, 0d3FB0066BDC1895E9, 0dBFB3823B180754AF;
	fma.rn.f64 	%fd45982, %fd45981, %fd45980, 0d3FB11E52CC2F79AE;
	fma.rn.f64 	%fd45983, %fd45982, %fd45980, 0dBF924EAF3526861B;
	fma.rn.f64 	%fd45984, %fd45983, %fd45980, 0d3F91DF02A31E6CB7;
	fma.rn.f64 	%fd45985, %fd45984, %fd45980, 0d3F847D18B0EEC6CC;
	fma.rn.f64 	%fd45986, %fd45985, %fd45980, 0d3F8D0AF961BA53B0;
	fma.rn.f64 	%fd45987, %fd45986, %fd45980, 0d3F91BF7734CF1C48;
	fma.rn.f64 	%fd45988, %fd45987, %fd45980, 0d3F96E91483144EF7;
	fma.rn.f64 	%fd45989, %fd45988, %fd45980, 0d3F9F1C6E0A4F9F81;
	fma.rn.f64 	%fd45990, %fd45989, %fd45980, 0d3FA6DB6DC27FA92B;
	fma.rn.f64 	%fd45991, %fd45990, %fd45980, 0d3FB333333320F91B;
	fma.rn.f64 	%fd45992, %fd45991, %fd45980, 0d3FC5555555555F4D;
	mul.f64 	%fd45993, %fd45980, %fd45992;
	fma.rn.f64 	%fd7644, %fd45993, %fd7642, %fd7642;
	setp.lt.s32 	%p4918, %r3243, 0;
	@%p4918 bra 	$L__BB0_5426;
	mov.f64 	%fd45994, 0dBC91A62633145C07;
	add.rn.f64 	%fd45995, %fd7644, %fd45994;
	neg.f64 	%fd45996, %fd45995;
	mov.f64 	%fd45997, 0d3FF921FB54442D18;
	add.rn.f64 	%fd77773, %fd45997, %fd45996;
	bra.uni 	$L__BB0_5427;
$L__BB0_5426:
	mov.f64 	%fd45998, 0d3C91A62633145C07;
	add.rn.f64 	%fd45999, %fd7644, %fd45998;
	mov.f64 	%fd46000, 0d3FF921FB54442D18;
	add.rn.f64 	%fd77773, %fd46000, %fd45999;
$L__BB0_5427:
	mul.f64 	%fd46001, %fd77773, 0d404CA5DC1A63C1F5;
	setp.gt.f64 	%p4919, %fd7640, 0d0000000000000000;
	neg.f64 	%fd46002, %fd46001;
	selp.f64 	%fd77905, %fd46002, %fd46001, %p4919;
$L__BB0_5428:
	mul.lo.s32 	%r11919, %r18942, 7;
	mul.wide.u32 	%rd4092, %r11919, 8;
	add.s64 	%rd4093, %rd33, %rd4092;
	ld.global.f64 	%fd46003, [%rd4093+32];
	mul.f64 	%fd46004, %fd46003, %fd7524;
	div.rn.f64 	%fd7651, %fd46004, %fd7527;
	mul.f64 	%fd46005, %fd46003, %fd7525;
	div.rn.f64 	%fd7652, %fd46005, %fd7527;
	mul.f64 	%fd46006, %fd46003, %fd7526;
	div.rn.f64 	%fd7653, %fd46006, %fd7527;
	@%p4890 bra 	$L__BB0_5474;
	shl.b32 	%r11920, %r18942, 1;
	or.b32  	%r11921, %r11920, 1;
	cvt.rn.f64.u32 	%fd77780, %r11921;
	abs.f64 	%fd46007, %fd77904;
	mov.f64 	%fd46008, 0d4066800000000000;
	sub.f64 	%fd46009, %fd46008, %fd46007;
	min.f64 	%fd46010, %fd46007, %fd46009;
	setp.lt.f64 	%p4921, %fd46010, %fd7516;
	@%p4921 bra 	$L__BB0_5451;
	mul.f64 	%fd46011, %fd77904, 0d3F91DF46A2529D3A;
	abs.f64 	%fd7655, %fd46011;
	setp.neu.f64 	%p4922, %fd7655, 0d7FF0000000000000;
	@%p4922 bra 	$L__BB0_5432;
	mul.f64 	%fd46019, %fd77904, 0d3F91DF46A2529D3A;
	mov.f64 	%fd46020, 0d0000000000000000;
	mul.rn.f64 	%fd77776, %fd46019, %fd46020;
	mov.b32 	%r18966, 0;
	bra.uni 	$L__BB0_5434;
$L__BB0_5432:
	mul.f64 	%fd46012, %fd77904, 0d3F91DF46A2529D3A;
	mul.f64 	%fd46013, %fd46012, 0d3FE45F306DC9C883;
	cvt.rni.s32.f64 	%r18966, %fd46013;
	cvt.rn.f64.s32 	%fd46014, %r18966;
	fma.rn.f64 	%fd46015, %fd46014, 0dBFF921FB54442D18, %fd46012;
	fma.rn.f64 	%fd46016, %fd46014, 0dBC91A62633145C00, %fd46015;
	fma.rn.f64 	%fd77776, %fd46014, 0dB97B839A252049C0, %fd46016;
	setp.ltu.f64 	%p4923, %fd7655, 0d41E0000000000000;
	@%p4923 bra 	$L__BB0_5434;
	mul.f64 	%fd46017, %fd77904, 0d3F91DF46A2529D3A;
	{ // callseq 641, 0
	.param .b64 param0;
	st.param.f64 	[param0], %fd46017;
	.param .align 16 .b8 retval0[16];
	call.uni (retval0), 
	__internal_trig_reduction_slowpathd, 
	(
	param0
	);
	ld.param.f64 	%fd77776, [retval0];
	ld.param.b32 	%r18966, [retval0+8];
	} // callseq 641
$L__BB0_5434:
	ld.param.u64 	%rd8051, [_Z8FitGrainPdPiS0_S_S_S0_S0_S_S_S_S_S_S_S_S_S_S_S_S__param_0];
	shl.b32 	%r11924, %r18966, 6;
	cvt.u64.u32 	%rd4094, %r11924;
	and.b64  	%rd4095, %rd4094, 64;
	mov.u64 	%rd4096, __cudart_sin_cos_coeffs;
	add.s64 	%rd4097, %rd4096, %rd4095;
	mul.rn.f64 	%fd46021, %fd77776, %fd77776;
	and.b32  	%r11925, %r18966, 1;
	setp.eq.b32 	%p4925, %r11925, 1;
	selp.f64 	%fd46022, 0dBDA8FF8320FD8164, 0d3DE5DB65F9785EBA, %p4925;
	ld.global.nc.v2.f64 	{%fd46023, %fd46024}, [%rd4097];
	fma.rn.f64 	%fd46025, %fd46022, %fd46021, %fd46023;
	fma.rn.f64 	%fd46026, %fd46025, %fd46021, %fd46024;
	ld.global.nc.v2.f64 	{%fd46027, %fd46028}, [%rd4097+16];
	fma.rn.f64 	%fd46029, %fd46026, %fd46021, %fd46027;
	fma.rn.f64 	%fd46030, %fd46029, %fd46021, %fd46028;
	ld.global.nc.v2.f64 	{%fd46031, %fd46032}, [%rd4097+32];
	fma.rn.f64 	%fd46033, %fd46030, %fd46021, %fd46031;
	fma.rn.f64 	%fd46034, %fd46033, %fd46021, %fd46032;
	fma.rn.f64 	%fd46035, %fd46034, %fd77776, %fd77776;
	fma.rn.f64 	%fd46036, %fd46034, %fd46021, 0d3FF0000000000000;
	selp.f64 	%fd46037, %fd46036, %fd46035, %p4925;
	and.b32  	%r11926, %r18966, 2;
	setp.eq.s32 	%p4926, %r11926, 0;
	mov.f64 	%fd46038, 0d0000000000000000;
	sub.f64 	%fd46039, %fd46038, %fd46037;
	selp.f64 	%fd46040, %fd46037, %fd46039, %p4926;
	mul.lo.s32 	%r11927, %r18942, 7;
	mul.wide.u32 	%rd4098, %r11927, 8;
	add.s64 	%rd4099, %rd33, %rd4098;
	ld.global.f64 	%fd46041, [%rd4099+24];
	cvt.rzi.s32.f64 	%r11928, %fd46041;
	cvta.to.global.u64 	%rd4100, %rd8051;
	mul.wide.s32 	%rd4101, %r11928, 8;
	add.s64 	%rd4102, %rd4100, %rd4101;
	ld.global.f64 	%fd7660, [%rd4102+40];
	neg.f64 	%fd46042, %fd7660;
	mul.f64 	%fd7661, %fd46040, %fd46042;
	@%p4922 bra 	$L__BB0_5436;
	mul.f64 	%fd46050, %fd77904, 0d3F91DF46A2529D3A;
	mov.f64 	%fd46051, 0d0000000000000000;
	mul.rn.f64 	%fd77778, %fd46050, %fd46051;
	mov.b32 	%r18968, 1;
	bra.uni 	$L__BB0_5439;
$L__BB0_5436:
	mul.f64 	%fd46043, %fd77904, 0d3F91DF46A2529D3A;
	mul.f64 	%fd46044, %fd46043, 0d3FE45F306DC9C883;
	cvt.rni.s32.f64 	%r18967, %fd46044;
	cvt.rn.f64.s32 	%fd46045, %r18967;
	fma.rn.f64 	%fd46046, %fd46045, 0dBFF921FB54442D18, %fd46043;
	fma.rn.f64 	%fd46047, %fd46045, 0dBC91A62633145C00, %fd46046;
	fma.rn.f64 	%fd77778, %fd46045, 0dB97B839A252049C0, %fd46047;
	setp.ltu.f64 	%p4927, %fd7655, 0d41E0000000000000;
	@%p4927 bra 	$L__BB0_5438;
	mul.f64 	%fd46048, %fd77904, 0d3F91DF46A2529D3A;
	{ // callseq 642, 0
	.param .b64 param0;
	st.param.f64 	[param0], %fd46048;
	.param .align 16 .b8 retval0[16];
	call.uni (retval0), 
	__internal_trig_reduction_slowpathd, 
	(
	param0
	);
	ld.param.f64 	%fd77778, [retval0];
	ld.param.b32 	%r18967, [retval0+8];
	} // callseq 642
$L__BB0_5438:
	add.s32 	%r18968, %r18967, 1;
$L__BB0_5439:
	setp.lt.s32 	%p4928, %r3180, 1;
	shl.b32 	%r11931, %r18968, 6;
	cvt.u64.u32 	%rd4103, %r11931;
	and.b64  	%rd4104, %rd4103, 64;
	mov.u64 	%rd4105, __cudart_sin_cos_coeffs;
	add.s64 	%rd4106, %rd4105, %rd4104;
	mul.rn.f64 	%fd46052, %fd77778, %fd77778;
	and.b32  	%r11932, %r18968, 1;
	setp.eq.b32 	%p4929, %r11932, 1;
	selp.f64 	%fd46053, 0dBDA8FF8320FD8164, 0d3DE5DB65F9785EBA, %p4929;
	ld.global.nc.v2.f64 	{%fd46054, %fd46055}, [%rd4106];
	fma.rn.f64 	%fd46056, %fd46053, %fd46052, %fd46054;
	fma.rn.f64 	%fd46057, %fd46056, %fd46052, %fd46055;
	ld.global.nc.v2.f64 	{%fd46058, %fd46059}, [%rd4106+16];
	fma.rn.f64 	%fd46060, %fd46057, %fd46052, %fd46058;
	fma.rn.f64 	%fd46061, %fd46060, %fd46052, %fd46059;
	ld.global.nc.v2.f64 	{%fd46062, %fd46063}, [%rd4106+32];
	fma.rn.f64 	%fd46064, %fd46061, %fd46052, %fd46062;
	fma.rn.f64 	%fd46065, %fd46064, %fd46052, %fd46063;
	fma.rn.f64 	%fd46066, %fd46065, %fd77778, %fd77778;
	fma.rn.f64 	%fd46067, %fd46065, %fd46052, 0d3FF0000000000000;
	selp.f64 	%fd46068, %fd46067, %fd46066, %p4929;
	and.b32  	%r11933, %r18968, 2;
	setp.eq.s32 	%p4930, %r11933, 0;
	mov.f64 	%fd46069, 0d0000000000000000;
	sub.f64 	%fd46070, %fd46069, %fd46068;
	selp.f64 	%fd46071, %fd46068, %fd46070, %p4930;
	mul.f64 	%fd7667, %fd7660, %fd46071;
	@%p4928 bra 	$L__BB0_5448;
	ld.local.f64 	%fd77779, [%rd15];
	mov.b32 	%r18969, 0;
$L__BB0_5441:
	ld.param.u64 	%rd8386, [_Z8FitGrainPdPiS0_S_S_S0_S0_S_S_S_S_S_S_S_S_S_S_S_S__param_3];
	mul.lo.s32 	%r11935, %r18969, 6;
	cvta.to.global.u64 	%rd4107, %rd8386;
	mul.wide.u32 	%rd4108, %r11935, 8;
	add.s64 	%rd4109, %rd4107, %rd4108;
	ld.global.f64 	%fd46072, [%rd4109+32];
	setp.leu.f64 	%p4931, %fd77779, %fd46072;
	@%p4931 bra 	$L__BB0_5447;
	ld.param.u64 	%rd8387, [_Z8FitGrainPdPiS0_S_S_S0_S0_S_S_S_S_S_S_S_S_S_S_S_S__param_3];
	cvta.to.global.u64 	%rd4110, %rd8387;
	mul.lo.s32 	%r11936, %r18969, 6;
	mul.wide.u32 	%rd4111, %r11936, 8;
	add.s64 	%rd4112, %rd4110, %rd4111;
	ld.global.f64 	%fd46073, [%rd4112+40];
	setp.geu.f64 	%p4932, %fd77779, %fd46073;
	@%p4932 bra 	$L__BB0_5447;
	ld.param.u64 	%rd8388, [_Z8FitGrainPdPiS0_S_S_S0_S0_S_S_S_S_S_S_S_S_S_S_S_S__param_3];
	cvta.to.global.u64 	%rd4113, %rd8388;
	mul.lo.s32 	%r11937, %r18969, 6;
	mul.wide.u32 	%rd4114, %r11937, 8;
	add.s64 	%rd4115, %rd4113, %rd4114;
	ld.global.f64 	%fd46074, [%rd4115];
	setp.leu.f64 	%p4933, %fd7661, %fd46074;
	@%p4933 bra 	$L__BB0_5447;
	ld.param.u64 	%rd8389, [_Z8FitGrainPdPiS0_S_S_S0_S0_S_S_S_S_S_S_S_S_S_S_S_S__param_3];
	cvta.to.global.u64 	%rd4116, %rd8389;
	mul.lo.s32 	%r11938, %r18969, 6;
	mul.wide.u32 	%rd4117, %r11938, 8;
	add.s64 	%rd4118, %rd4116, %rd4117;
	ld.global.f64 	%fd46075, [%rd4118+8];
	setp.geu.f64 	%p4934, %fd7661, %fd46075;
	@%p4934 bra 	$L__BB0_5447;
	ld.param.u64 	%rd8390, [_Z8FitGrainPdPiS0_S_S_S0_S0_S_S_S_S_S_S_S_S_S_S_S_S__param_3];
	cvta.to.global.u64 	%rd4119, %rd8390;
	mul.lo.s32 	%r11939, %r18969, 6;
	mul.wide.u32 	%rd4120, %r11939, 8;
	add.s64 	%rd4121, %rd4119, %rd4120;
	ld.global.f64 	%fd46076, [%rd4121+16];
	setp.leu.f64 	%p4935, %fd7667, %fd46076;
	@%p4935 bra 	$L__BB0_5447;
	ld.param.u64 	%rd8391, [_Z8FitGrainPdPiS0_S_S_S0_S0_S_S_S_S_S_S_S_S_S_S_S_S__param_3];
	cvta.to.global.u64 	%rd4122, %rd8391;
	mul.lo.s32 	%r11941, %r18969, 6;
	mul.wide.u32 	%rd4123, %r11941, 8;
	add.s64 	%rd4124, %rd4122, %rd4123;
	ld.global.f64 	%fd46077, [%rd4124+24];
	setp.lt.f64 	%p4936, %fd7667, %fd46077;
	mov.b32 	%r18980, 1;
	@%p4936 bra 	$L__BB0_5450;
$L__BB0_5447:
	add.s32 	%r18969, %r18969, 1;
	setp.ne.s32 	%p4937, %r18969, %r3180;
	mov.b32 	%r18980, 0;
	@%p4937 bra 	$L__BB0_5441;
$L__BB0_5448:
	mov.u32 	%r3254, %r18980;
	shl.b32 	%r11944, %r18942, 1;
	or.b32  	%r11945, %r11944, 1;
	cvt.rn.f64.u32 	%fd77780, %r11945;
	setp.eq.s32 	%p4938, %r3254, 0;
	mov.b32 	%r18980, 0;
	@%p4938 bra 	$L__BB0_5451;
	ld.local.f64 	%fd77779, [%rd15];
	mov.u32 	%r18980, %r3254;
$L__BB0_5450:
	shl.b32 	%r11946, %r18981, 3;
	mul.wide.s32 	%rd4125, %r11946, 8;
	add.s64 	%rd4126, %rd31, %rd4125;
	st.global.f64 	[%rd4126], %fd7661;
	st.global.f64 	[%rd4126+8], %fd7667;
	st.global.f64 	[%rd4126+16], %fd77779;
	st.global.f64 	[%rd4126+24], %fd7651;
	st.global.f64 	[%rd4126+32], %fd7652;
	st.global.f64 	[%rd4126+40], %fd7653;
	mul.lo.s32 	%r11947, %r18942, 7;
	mul.wide.u32 	%rd4127, %r11947, 8;
	add.s64 	%rd4128, %rd33, %rd4127;
	ld.global.f64 	%fd46078, [%rd4128+24];
	st.global.f64 	[%rd4126+48], %fd46078;
	shl.b32 	%r11948, %r18942, 1;
	or.b32  	%r11949, %r11948, 1;
	cvt.rn.f64.u32 	%fd46079, %r11949;
	st.global.f64 	[%rd4126+56], %fd46079;
	add.f64 	%fd77780, %fd46079, 0d3FF0000000000000;
	add.s32 	%r18981, %r18981, 1;
$L__BB0_5451:
	setp.eq.s32 	%p4939, %r18959, 1;
	@%p4939 bra 	$L__BB0_5474;
	abs.f64 	%fd46080, %fd77905;
	mov.f64 	%fd46081, 0d4066800000000000;
	sub.f64 	%fd46082, %fd46081, %fd46080;
	min.f64 	%fd46083, %fd46080, %fd46082;
	setp.lt.f64 	%p4940, %fd46083, %fd7516;
	@%p4940 bra 	$L__BB0_5474;
	mul.f64 	%fd46084, %fd77905, 0d3F91DF46A2529D3A;
	abs.f64 	%fd7674, %fd46084;
	setp.eq.f64 	%p4941, %fd7674, 0d7FF0000000000000;
	@%p4941 bra 	$L__BB0_5456;
	mul.f64 	%fd46085, %fd77905, 0d3F91DF46A2529D3A;
	mul.f64 	%fd46086, %fd46085, 0d3FE45F306DC9C883;
	cvt.rni.s32.f64 	%r18974, %fd46086;
	cvt.rn.f64.s32 	%fd46087, %r18974;
	fma.rn.f64 	%fd46088, %fd46087, 0dBFF921FB54442D18, %fd46085;
	fma.rn.f64 	%fd46089, %fd46087, 0dBC91A62633145C00, %fd46088;
	fma.rn.f64 	%fd77781, %fd46087, 0dB97B839A252049C0, %fd46089;
	setp.ltu.f64 	%p4942, %fd7674, 0d41E0000000000000;
	@%p4942 bra 	$L__BB0_5457;
	mul.f64 	%fd46090, %fd77905, 0d3F91DF46A2529D3A;
	{ // callseq 643, 0
	.param .b64 param0;
	st.param.f64 	[param0], %fd46090;
	.param .align 16 .b8 retval0[16];
	call.uni (retval0), 
	__internal_trig_reduction_slowpathd, 
	(
	param0
	);
	ld.param.f64 	%fd77781, [retval0];
	ld.param.b32 	%r18974, [retval0+8];
	} // callseq 643
	bra.uni 	$L__BB0_5457;
$L__BB0_5456:
	mul.f64 	%fd46092, %fd77905, 0d3F91DF46A2529D3A;
	mov.f64 	%fd46093, 0d0000000000000000;
	mul.rn.f64 	%fd77781, %fd46092, %fd46093;
	mov.b32 	%r18974, 0;
$L__BB0_5457:
	ld.param.u64 	%rd8052, [_Z8FitGrainPdPiS0_S_S_S0_S0_S_S_S_S_S_S_S_S_S_S_S_S__param_0];
	shl.b32 	%r11952, %r18974, 6;
	cvt.u64.u32 	%rd4129, %r11952;
	and.b64  	%rd4130, %rd4129, 64;
	mov.u64 	%rd4131, __cudart_sin_cos_coeffs;
	add.s64 	%rd4132, %rd4131, %rd4130;
	mul.rn.f64 	%fd46094, %fd77781, %fd77781;
	and.b32  	%r11953, %r18974, 1;
	setp.eq.b32 	%p4944, %r11953, 1;
	selp.f64 	%fd46095, 0dBDA8FF8320FD8164, 0d3DE5DB65F9785EBA, %p4944;
	ld.global.nc.v2.f64 	{%fd46096, %fd46097}, [%rd4132];
	fma.rn.f64 	%fd46098, %fd46095, %fd46094, %fd46096;
	fma.rn.f64 	%fd46099, %fd46098, %fd46094, %fd46097;
	ld.global.nc.v2.f64 	{%fd46100, %fd46101}, [%rd4132+16];
	fma.rn.f64 	%fd46102, %fd46099, %fd46094, %fd46100;
	fma.rn.f64 	%fd46103, %fd46102, %fd46094, %fd46101;
	ld.global.nc.v2.f64 	{%fd46104, %fd46105}, [%rd4132+32];
	fma.rn.f64 	%fd46106, %fd46103, %fd46094, %fd46104;
	fma.rn.f64 	%fd46107, %fd46106, %fd46094, %fd46105;
	fma.rn.f64 	%fd46108, %fd46107, %fd77781, %fd77781;
	fma.rn.f64 	%fd46109, %fd46107, %fd46094, 0d3FF0000000000000;
	selp.f64 	%fd46110, %fd46109, %fd46108, %p4944;
	and.b32  	%r11954, %r18974, 2;
	setp.eq.s32 	%p4945, %r11954, 0;
	mov.f64 	%fd46111, 0d0000000000000000;
	sub.f64 	%fd46112, %fd46111, %fd46110;
	selp.f64 	%fd46113, %fd46110, %fd46112, %p4945;
	mul.lo.s32 	%r11955, %r18942, 7;
	mul.wide.u32 	%rd4133, %r11955, 8;
	add.s64 	%rd4134, %rd33, %rd4133;
	ld.global.f64 	%fd46114, [%rd4134+24];
	cvt.rzi.s32.f64 	%r11956, %fd46114;
	cvta.to.global.u64 	%rd4135, %rd8052;
	mul.wide.s32 	%rd4136, %r11956, 8;
	add.s64 	%rd4137, %rd4135, %rd4136;
	ld.global.f64 	%fd7679, [%rd4137+40];
	neg.f64 	%fd46115, %fd7679;
	mul.f64 	%fd7680, %fd46113, %fd46115;
	@%p4941 bra 	$L__BB0_5461;
	mul.f64 	%fd46116, %fd77905, 0d3F91DF46A2529D3A;
	mul.f64 	%fd46117, %fd46116, 0d3FE45F306DC9C883;
	cvt.rni.s32.f64 	%r18975, %fd46117;
	cvt.rn.f64.s32 	%fd46118, %r18975;
	fma.rn.f64 	%fd46119, %fd46118, 0dBFF921FB54442D18, %fd46116;
	fma.rn.f64 	%fd46120, %fd46118, 0dBC91A62633145C00, %fd46119;
	fma.rn.f64 	%fd77783, %fd46118, 0dB97B839A252049C0, %fd46120;
	setp.ltu.f64 	%p4946, %fd7674, 0d41E0000000000000;
	@%p4946 bra 	$L__BB0_5460;
	mul.f64 	%fd46121, %fd77905, 0d3F91DF46A2529D3A;
	{ // callseq 644, 0
	.param .b64 param0;
	st.param.f64 	[param0], %fd46121;
	.param .align 16 .b8 retval0[16];
	call.uni (retval0), 
	__internal_trig_reduction_slowpathd, 
	(
	param0
	);
	ld.param.f64 	%fd77783, [retval0];
	ld.param.b32 	%r18975, [retval0+8];
	} // callseq 644
$L__BB0_5460:
	add.s32 	%r18976, %r18975, 1;
	bra.uni 	$L__BB0_5462;
$L__BB0_5461:
	mul.f64 	%fd46123, %fd77905, 0d3F91DF46A2529D3A;
	mov.f64 	%fd46124, 0d0000000000000000;
	mul.rn.f64 	%fd77783, %fd46123, %fd46124;
	mov.b32 	%r18976, 1;
$L__BB0_5462:
	setp.lt.s32 	%p4947, %r3180, 1;
	shl.b32 	%r11959, %r18976, 6;
	cvt.u64.u32 	%rd4138, %r11959;
	and.b64  	%rd4139, %rd4138, 64;
	mov.u64 	%rd4140, __cudart_sin_cos_coeffs;
	add.s64 	%rd4141, %rd4140, %rd4139;
	mul.rn.f64 	%fd46125, %fd77783, %fd77783;
	and.b32  	%r11960, %r18976, 1;
	setp.eq.b32 	%p4948, %r11960, 1;
	selp.f64 	%fd46126, 0dBDA8FF8320FD8164, 0d3DE5DB65F9785EBA, %p4948;
	ld.global.nc.v2.f64 	{%fd46127, %fd46128}, [%rd4141];
	fma.rn.f64 	%fd46129, %fd46126, %fd46125, %fd46127;
	fma.rn.f64 	%fd46130, %fd46129, %fd46125, %fd46128;
	ld.global.nc.v2.f64 	{%fd46131, %fd46132}, [%rd4141+16];
	fma.rn.f64 	%fd46133, %fd46130, %fd46125, %fd46131;
	fma.rn.f64 	%fd46134, %fd46133, %fd46125, %fd46132;
	ld.global.nc.v2.f64 	{%fd46135, %fd46136}, [%rd4141+32];
	fma.rn.f64 	%fd46137, %fd46134, %fd46125, %fd46135;
	fma.rn.f64 	%fd46138, %fd46137, %fd46125, %fd46136;
	fma.rn.f64 	%fd46139, %fd46138, %fd77783, %fd77783;
	fma.rn.f64 	%fd46140, %fd46138, %fd46125, 0d3FF0000000000000;
	selp.f64 	%fd46141, %fd46140, %fd46139, %p4948;
	and.b32  	%r11961, %r18976, 2;
	setp.eq.s32 	%p4949, %r11961, 0;
	mov.f64 	%fd46142, 0d0000000000000000;
	sub.f64 	%fd46143, %fd46142, %fd46141;
	selp.f64 	%fd46144, %fd46141, %fd46143, %p4949;
	mul.f64 	%fd7686, %fd7679, %fd46144;
	@%p4947 bra 	$L__BB0_5471;
	ld.local.f64 	%fd77784, [%rd15+8];
	mov.b32 	%r18977, 0;
$L__BB0_5464:
	ld.param.u64 	%rd8392, [_Z8FitGrainPdPiS0_S_S_S0_S0_S_S_S_S_S_S_S_S_S_S_S_S__param_3];
	mul.lo.s32 	%r11963, %r18977, 6;
	cvta.to.global.u64 	%rd4142, %rd8392;
	mul.wide.u32 	%rd4143, %r11963, 8;
	add.s64 	%rd4144, %rd4142, %rd4143;
	ld.global.f64 	%fd46145, [%rd4144+32];
	setp.leu.f64 	%p4950, %fd77784, %fd46145;
	@%p4950 bra 	$L__BB0_5470;
	ld.param.u64 	%rd8393, [_Z8FitGrainPdPiS0_S_S_S0_S0_S_S_S_S_S_S_S_S_S_S_S_S__param_3];
	cvta.to.global.u64 	%rd4145, %rd8393;
	mul.lo.s32 	%r11964, %r18977, 6;
	mul.wide.u32 	%rd4146, %r11964, 8;
	add.s64 	%rd4147, %rd4145, %rd4146;
	ld.global.f64 	%fd46146, [%rd4147+40];
	setp.geu.f64 	%p4951, %fd77784, %fd46146;
	@%p4951 bra 	$L__BB0_5470;
	ld.param.u64 	%rd8394, [_Z8FitGrainPdPiS0_S_S_S0_S0_S_S_S_S_S_S_S_S_S_S_S_S__param_3];
	cvta.to.global.u64 	%rd4148, %rd8394;
	mul.lo.s32 	%r11965, %r18977, 6;
	mul.wide.u32 	%rd4149, %r11965, 8;
	add.s64 	%rd4150, %rd4148, %rd4149;
	ld.global.f64 	%fd46147, [%rd4150];
	setp.leu.f64 	%p4952, %fd7680, %fd46147;
	@%p4952 bra 	$L__BB0_5470;
	ld.param.u64 	%rd8395, [_Z8FitGrainPdPiS0_S_S_S0_S0_S_S_S_S_S_S_S_S_S_S_S_S__param_3];
	cvta.to.global.u64 	%rd4151, %rd8395;
	mul.lo.s32 	%r11966, %r18977, 6;
	mul.wide.u32 	%rd4152, %r11966, 8;
	add.s64 	%rd4153, %rd4151, %rd4152;
	ld.global.f64 	%fd46148, [%rd4153+8];
	setp.geu.f64 	%p4953, %fd7680, %fd46148;
	@%p4953 bra 	$L__BB0_5470;
	ld.param.u64 	%rd8396, [_Z8FitGrainPdPiS0_S_S_S0_S0_S_S_S_S_S_S_S_S_S_S_S_S__param_3];
	cvta.to.global.u64 	%rd4154, %rd8396;
	mul.lo.s32 	%r11967, %r18977, 6;
	mul.wide.u32 	%rd4155, %r11967, 8;
	add.s64 	%rd4156, %rd4154, %rd4155;
	ld.global.f64 	%fd46149, [%rd4156+16];
	setp.leu.f64 	%p4954, %fd7686, %fd46149;
	@%p4954 bra 	$L__BB0_5470;
	ld.param.u64 	%rd8397, [_Z8FitGrainPdPiS0_S_S_S0_S0_S_S_S_S_S_S_S_S_S_S_S_S__param_3];
	cvta.to.global.u64 	%rd4157, %rd8397;
	mul.lo.s32 	%r11969, %r18977, 6;
	mul.wide.u32 	%rd4158, %r11969, 8;
	add.s64 	%rd4159, %rd4157, %rd4158;
	ld.global.f64 	%fd46150, [%rd4159+24];
	setp.lt.f64 	%p4955, %fd7686, %fd46150;
	mov.b32 	%r18980, 1;
	@%p4955 bra 	$L__BB0_5473;
$L__BB0_5470:
	add.s32 	%r18977, %r18977, 1;
	setp.ne.s32 	%p4956, %r18977, %r3180;
	mov.b32 	%r18980, 0;
	@%p4956 bra 	$L__BB0_5464;
$L__BB0_5471:
	mov.u32 	%r3269, %r18980;
	setp.eq.s32 	%p4957, %r3269, 0;
	mov.b32 	%r18980, 0;
	@%p4957 bra 	$L__BB0_5474;
	ld.local.f64 	%fd77784, [%rd15+8];
	mov.u32 	%r18980, %r3269;
$L__BB0_5473:
	shl.b32 	%r11972, %r18981, 3;
	mul.wide.s32 	%rd4160, %r11972, 8;
	add.s64 	%rd4161, %rd31, %rd4160;
	st.global.f64 	[%rd4161], %fd7680;
	st.global.f64 	[%rd4161+8], %fd7686;
	st.global.f64 	[%rd4161+16], %fd77784;
	st.global.f64 	[%rd4161+24], %fd7651;
	st.global.f64 	[%rd4161+32], %fd7652;
	st.global.f64 	[%rd4161+40], %fd7653;
	mul.lo.s32 	%r11973, %r18942, 7;
	mul.wide.u32 	%rd4162, %r11973, 8;
	add.s64 	%rd4163, %rd33, %rd4162;
	ld.global.f64 	%fd46151, [%rd4163+24];
	st.global.f64 	[%rd4161+48], %fd46151;
	st.global.f64 	[%rd4161+56], %fd77780;
	add.s32 	%r18981, %r18981, 1;
$L__BB0_5474:
	ld.param.u64 	%rd8188, [_Z8FitGrainPdPiS0_S_S_S0_S0_S_S_S_S_S_S_S_S_S_S_S_S__param_2];
	add.s32 	%r18942, %r18942, 1;
	cvta.to.global.u64 	%rd4164, %rd8188;
	ld.global.u32 	%r11974, [%rd4164+4];
	setp.lt.s32 	%p4958, %r18942, %r11974;
	@%p4958 bra 	$L__BB0_5329;
$L__BB0_5475:
	setp.lt.s32 	%p4959, %r1, 1;
	mov.f64 	%fd77787, 0d0000000000000000;
	@%p4959 bra 	$L__BB0_5488;
	mov.f64 	%fd77787, 0d0000000000000000;
	mov.b32 	%r18983, 0;
$L__BB0_5477:
	ld.param.u64 	%rd8662, [_Z8FitGrainPdPiS0_S_S_S0_S0_S_S_S_S_S_S_S_S_S_S_S_S__param_17];
	setp.lt.s32 	%p4960, %r18981, 1;
	mul.lo.s32 	%r11976, %r18983, 6;
	cvta.to.global.u64 	%rd4165, %rd8662;
	mul.lo.s32 	%r11977, %r2, 6;
	mul.wide.s32 	%rd4166, %r11977, 8;
	add.s64 	%rd4167, %rd4165, %rd4166;
	mul.wide.u32 	%rd4168, %r11976, 8;
	add.s64 	%rd4169, %rd4167, %rd4168;
	ld.global.f64 	%fd46154, [%rd4169+40];
	cvt.rzi.s32.f64 	%r3277, %fd46154;
	@%p4960 bra 	$L__BB0_5487;
	mov.b32 	%r18984, 0;
	bra.uni 	$L__BB0_5480;
$L__BB0_5479:
	add.s32 	%r18984, %r18984, 1;
	setp.eq.s32 	%p4962, %r18984, %r18981;
	@%p4962 bra 	$L__BB0_5487;
$L__BB0_5480:
	shl.b32 	%r11979, %r18984, 3;
	mul.wide.u32 	%rd4170, %r11979, 8;
	add.s64 	%rd4171, %rd31, %rd4170;
	ld.global.f64 	%fd46155, [%rd4171+56];
	cvt.rzi.s32.f64 	%r11980, %fd46155;
	setp.ne.s32 	%p4961, %r11980, %r3277;
	@%p4961 bra 	$L__BB0_5479;
	ld.param.u64 	%rd8663, [_Z8FitGrainPdPiS0_S_S_S0_S0_S_S_S_S_S_S_S_S_S_S_S_S__param_17];
	shl.b32 	%r11981, %r18984, 3;
	mul.wide.u32 	%rd4172, %r11981, 8;
	add.s64 	%rd4173, %rd31, %rd4172;
	cvta.to.global.u64 	%rd4174, %rd8663;
	mul.lo.s32 	%r11982, %r2, 6;
	mul.wide.s32 	%rd4175, %r11982, 8;
	add.s64 	%rd4176, %rd4174, %rd4175;
	mul.lo.s32 	%r11983, %r18983, 6;
	mul.wide.u32 	%rd4177, %r11983, 8;
	add.s64 	%rd4178, %rd4176, %rd4177;
	ld.global.f64 	%fd46156, [%rd4178+16];
	ld.global.f64 	%fd46157, [%rd4173+24];
	ld.global.f64 	%fd46158, [%rd4178+24];
	ld.global.f64 	%fd46159, [%rd4173+32];
	mul.f64 	%fd46160, %fd46158, %fd46159;
	fma.rn.f64 	%fd46161, %fd46156, %fd46157, %fd46160;
	ld.global.f64 	%fd46162, [%rd4178+32];
	ld.global.f64 	%fd46163, [%rd4173+40];
	fma.rn.f64 	%fd46164, %fd46162, %fd46163, %fd46161;
	mul.f64 	%fd46165, %fd46158, %fd46158;
	fma.rn.f64 	%fd46166, %fd46156, %fd46156, %fd46165;
	fma.rn.f64 	%fd46167, %fd46162, %fd46162, %fd46166;
	sqrt.rn.f64 	%fd46168, %fd46167;
	mul.f64 	%fd46169, %fd46159, %fd46159;
	fma.rn.f64 	%fd46170, %fd46157, %fd46157, %fd46169;
	fma.rn.f64 	%fd46171, %fd46163, %fd46163, %fd46170;
	sqrt.rn.f64 	%fd46172, %fd46171;
	mul.f64 	%fd46173, %fd46168, %fd46172;
	div.rn.f64 	%fd46174, %fd46164, %fd46173;
	setp.gt.f64 	%p4963, %fd46174, 0d3FF0000000000000;
	selp.f64 	%fd46175, 0d3FF0000000000000, %fd46174, %p4963;
	setp.lt.f64 	%p4964, %fd46175, 0dBFF0000000000000;
	selp.f64 	%fd7693, 0dBFF0000000000000, %fd46175, %p4964;
	{
	.reg .b32 %temp; 
	mov.b64 	{%temp, %r3280}, %fd7693;
	}
	abs.f64 	%fd7694, %fd7693;
	{
	.reg .b32 %temp; 
	mov.b64 	{%temp, %r11984}, %fd7694;
	}
	setp.gt.s32 	%p4965, %r11984, 1071801957;
	@%p4965 bra 	$L__BB0_5485;
	mul.f64 	%fd46216, %fd7693, %fd7693;
	fma.rn.f64 	%fd46217, %fd46216, 0d3FB0066BDC1895E9, 0dBFB3823B180754AF;
	fma.rn.f64 	%fd46218, %fd46217, %fd46216, 0d3FB11E52CC2F79AE;
	fma.rn.f64 	%fd46219, %fd46218, %fd46216, 0dBF924EAF3526861B;
	fma.rn.f64 	%fd46220, %fd46219, %fd46216, 0d3F91DF02A31E6CB7;
	fma.rn.f64 	%fd46221, %fd46220, %fd46216, 0d3F847D18B0EEC6CC;
	fma.rn.f64 	%fd46222, %fd46221, %fd46216, 0d3F8D0AF961BA53B0;
	fma.rn.f64 	%fd46223, %fd46222, %fd46216, 0d3F91BF7734CF1C48;
	fma.rn.f64 	%fd46224, %fd46223, %fd46216, 0d3F96E91483144EF7;
	fma.rn.f64 	%fd46225, %fd46224, %fd46216, 0d3F9F1C6E0A4F9F81;
	fma.rn.f64 	%fd46226, %fd46225, %fd46216, 0d3FA6DB6DC27FA92B;
	fma.rn.f64 	%fd46227, %fd46226, %fd46216, 0d3FB333333320F91B;
	fma.rn.f64 	%fd46228, %fd46227, %fd46216, 0d3FC5555555555F4D;
	mul.f64 	%fd46229, %fd46216, %fd46228;
	fma.rn.f64 	%fd7695, %fd46229, %fd7694, %fd7694;
	setp.gt.s32 	%p4969, %r3280, -1;
	@%p4969 bra 	$L__BB0_5484;
	mov.f64 	%fd46234, 0d3C91A62633145C07;
	add.rn.f64 	%fd46235, %fd7695, %fd46234;
	mov.f64 	%fd46236, 0d3FF921FB54442D18;
	add.rn.f64 	%fd77788, %fd46236, %fd46235;
	bra.uni 	$L__BB0_5486;
$L__BB0_5484:
	mov.f64 	%fd46230, 0dBC91A62633145C07;
	add.rn.f64 	%fd46231, %fd7695, %fd46230;
	neg.f64 	%fd46232, %fd46231;
	mov.f64 	%fd46233, 0d3FF921FB54442D18;
	add.rn.f64 	%fd77788, %fd46233, %fd46232;
	bra.uni 	$L__BB0_5486;
$L__BB0_5485:
	mov.f64 	%fd46176, 0d3FF0000000000000;
	sub.f64 	%fd46177, %fd46176, %fd7694;
	{
	.reg .b32 %temp; 
	mov.b64 	{%r11985, %temp}, %fd46177;
	}
	{
	.reg .b32 %temp; 
	mov.b64 	{%temp, %r11986}, %fd46177;
	}
	add.s32 	%r11987, %r11986, -1048576;
	mov.b64 	%fd46178, {%r11985, %r11987};
	rsqrt.approx.ftz.f64 	%fd46179, %fd46178;
	{
	.reg .b32 %temp; 
	mov.b64 	{%r11988, %temp}, %fd46179;
	}
	{
	.reg .b32 %temp; 
	mov.b64 	{%temp, %r11989}, %fd46179;
	}
	add.s32 	%r11990, %r11989, -1048576;
	mov.b64 	%fd46180, {%r11988, %r11990};
	mul.f64 	%fd46181, %fd46178, %fd46179;
	neg.f64 	%fd46182, %fd46181;
	fma.rn.f64 	%fd46183, %fd46181, %fd46182, %fd46178;
	fma.rn.f64 	%fd46184, %fd46183, %fd46180, %fd46181;
	neg.f64 	%fd46185, %fd46184;
	fma.rn.f64 	%fd46186, %fd46179, %fd46185, 0d3FF0000000000000;
	fma.rn.f64 	%fd46187, %fd46186, %fd46180, %fd46180;
	fma.rn.f64 	%fd46188, %fd46184, %fd46185, %fd46178;
	fma.rn.f64 	%fd46189, %fd46188, %fd46187, %fd46184;
	{
	.reg .b32 %temp; 
	mov.b64 	{%r11991, %temp}, %fd46189;
	}
	{
	.reg .b32 %temp; 
	mov.b64 	{%temp, %r11992}, %fd46189;
	}
	add.s32 	%r11993, %r11992, 1048576;
	mov.b64 	%fd46190, {%r11991, %r11993};
	fma.rn.f64 	%fd46191, %fd46177, 0d3EC715B371155F70, 0dBEBAC2FE66FAAC4B;
	fma.rn.f64 	%fd46192, %fd46191, %fd46177, 0d3ED9A9B88EFCD9B8;
	fma.rn.f64 	%fd46193, %fd46192, %fd46177, 0d3EDD0F40A8A0C4C3;
	fma.rn.f64 	%fd46194, %fd46193, %fd46177, 0d3EF46D4CFA9E0E1F;
	fma.rn.f64 	%fd46195, %fd46194, %fd46177, 0d3F079C168D1E2422;
	fma.rn.f64 	%fd46196, %fd46195, %fd46177, 0d3F1C9A88C3BCA540;
	fma.rn.f64 	%fd46197, %fd46196, %fd46177, 0d3F31C4E64BD476DF;
	fma.rn.f64 	%fd46198, %fd46197, %fd46177, 0d3F46E8BA60009C8F;
	fma.rn.f64 	%fd46199, %fd46198, %fd46177, 0d3F5F1C71C62B05A2;
	fma.rn.f64 	%fd46200, %fd46199, %fd46177, 0d3F76DB6DB6DC9F2C;
	fma.rn.f64 	%fd46201, %fd46200, %fd46177, 0d3F9333333333329C;
	fma.rn.f64 	%fd46202, %fd46201, %fd46177, 0d3FB5555555555555;
	setp.lt.s32 	%p4966, %r11986, 1;
	mov.f64 	%fd46203, 0d0000000000000000;
	mul.rn.f64 	%fd46204, %fd7694, %fd46203;
	mul.f64 	%fd46205, %fd46177, %fd46202;
	fma.rn.f64 	%fd46206, %fd46205, %fd46190, %fd46190;
	selp.f64 	%fd46207, %fd46204, %fd46206, %p4966;
	setp.lt.s32 	%p4967, %r11986, 0;
	mov.f64 	%fd46208, 0d7FF0000000000000;
	mul.rn.f64 	%fd46209, %fd46207, %fd46208;
	selp.f64 	%fd46210, %fd46209, %fd46207, %p4967;
	setp.lt.s32 	%p4968, %r3280, 0;
	mov.f64 	%fd46211, 0dBCA1A62633145C07;
	add.rn.f64 	%fd46212, %fd46210, %fd46211;
	neg.f64 	%fd46213, %fd46212;
	mov.f64 	%fd46214, 0d400921FB54442D18;
	add.rn.f64 	%fd46215, %fd46214, %fd46213;
	selp.f64 	%fd77788, %fd46215, %fd46210, %p4968;
$L__BB0_5486:
	mul.f64 	%fd46237, %fd77788, 0d404CA5DC1A63C1F5;
	abs.f64 	%fd46238, %fd46237;
	add.f64 	%fd77787, %fd77787, %fd46238;
$L__BB0_5487:
	add.s32 	%r18983, %r18983, 1;
	setp.ne.s32 	%p4970, %r18983, %r1;
	@%p4970 bra 	$L__BB0_5477;
$L__BB0_5488:
	mul.wide.u32 	%rd4179, %r18915, 8;
	add.s64 	%rd4180, %rd32, %rd4179;
	st.global.f64 	[%rd4180+936], %fd77787;
	add.s32 	%r18915, %r18915, 1;
	setp.ne.s32 	%p4971, %r18915, 10;
	@%p4971 bra 	$L__BB0_5195;
	add.s32 	%r19054, %r19054, 12;
	ld.global.f64 	%fd46239, [%rd32+936];
	ld.global.f64 	%fd46240, [%rd32+944];
	setp.lt.f64 	%p4972, %fd46240, %fd46239;
	selp.u32 	%r11994, 1, 0, %p4972;
	selp.f64 	%fd46241, %fd46240, %fd46239, %p4972;
	ld.global.f64 	%fd46242, [%rd32+952];
	setp.lt.f64 	%p4973, %fd46242, %fd46241;
	selp.b32 	%r11995, 2, %r11994, %p4973;
	selp.f64 	%fd46243, %fd46242, %fd46241, %p4973;
	ld.global.f64 	%fd46244, [%rd32+960];
	setp.lt.f64 	%p4974, %fd46244, %fd46243;
	selp.b32 	%r11996, 3, %r11995, %p4974;
	selp.f64 	%fd46245, %fd46244, %fd46243, %p4974;
	ld.global.f64 	%fd46246, [%rd32+968];
	setp.lt.f64 	%p4975, %fd46246, %fd46245;
	selp.b32 	%r11997, 4, %r11996, %p4975;
	selp.f64 	%fd46247, %fd46246, %fd46245, %p4975;
	ld.global.f64 	%fd46248, [%rd32+976];
	setp.lt.f64 	%p4976, %fd46248, %fd46247;
	selp.b32 	%r11998, 5, %r11997, %p4976;
	selp.f64 	%fd46249, %fd46248, %fd46247, %p4976;
	ld.global.f64 	%fd46250, [%rd32+984];
	setp.lt.f64 	%p4977, %fd46250, %fd46249;
	selp.b32 	%r11999, 6, %r11998, %p4977;
	selp.f64 	%fd46251, %fd46250, %fd46249, %p4977;
	ld.global.f64 	%fd46252, [%rd32+992];
	setp.lt.f64 	%p4978, %fd46252, %fd46251;
	selp.b32 	%r12000, 7, %r11999, %p4978;
	selp.f64 	%fd46253, %fd46252, %fd46251, %p4978;
	ld.global.f64 	%fd46254, [%rd32+1000];
	setp.lt.f64 	%p4979, %fd46254, %fd46253;
	selp.b32 	%r19059, 8, %r12000, %p4979;
	selp.f64 	%fd77910, %fd46254, %fd46253, %p4979;
	ld.global.f64 	%fd7704, [%rd32+1008];
	setp.geu.f64 	%p4980, %fd7704, %fd77910;
	mov.u32 	%r19057, %r2578;
	@%p4980 bra 	$L__BB0_5840;
	mov.b32 	%r19059, 9;
	mov.u32 	%r19057, %r2578;
	mov.f64 	%fd77910, %fd7704;
	bra.uni 	$L__BB0_5840;
$L__BB0_5491:
	add.s32 	%r19054, %r19054, 2;
	ld.global.f64 	%fd44594, [%rd32+792];
	mul.lo.s32 	%r11657, %r2581, 9;
	mul.wide.u32 	%rd3913, %r11657, 8;
	add.s64 	%rd3914, %rd32, %rd3913;
	st.global.f64 	[%rd3914], %fd44594;
	ld.global.f64 	%fd44595, [%rd32+800];
	st.global.f64 	[%rd3914+8], %fd44595;
	ld.global.f64 	%fd44596, [%rd32+808];
	st.global.f64 	[%rd3914+16], %fd44596;
	ld.global.f64 	%fd44597, [%rd32+816];
	st.global.f64 	[%rd3914+24], %fd44597;
	ld.global.f64 	%fd44598, [%rd32+824];
	st.global.f64 	[%rd3914+32], %fd44598;
	ld.global.f64 	%fd44599, [%rd32+832];
	st.global.f64 	[%rd3914+40], %fd44599;
	ld.global.f64 	%fd44600, [%rd32+840];
	st.global.f64 	[%rd3914+48], %fd44600;
	ld.global.f64 	%fd44601, [%rd32+848];
	st.global.f64 	[%rd3914+56], %fd44601;
	ld.global.f64 	%fd44602, [%rd32+856];
	st.global.f64 	[%rd3914+64], %fd44602;
	st.global.f64 	[%rd3912+936], %fd77514;
	bra.uni 	$L__BB0_5788;
$L__BB0_5492:
	ld.global.f64 	%fd46255, [%rd32+864];
	ld.global.f64 	%fd46256, [%rd32+720];
	sub.f64 	%fd46257, %fd46256, %fd46255;
	fma.rn.f64 	%fd77792, %fd46257, 0d3FE0000000000000, %fd46255;
	st.global.f64 	[%rd32+792], %fd77792;
	ld.global.f64 	%fd7706, [%rd35];
	setp.geu.f64 	%p4981, %fd77792, %fd7706;
	@%p4981 bra 	$L__BB0_5494;
	st.global.f64 	[%rd32+792], %fd7706;
	mov.f64 	%fd77792, %fd7706;
$L__BB0_5494:
	ld.global.f64 	%fd7708, [%rd36];
	setp.leu.f64 	%p4982, %fd77792, %fd7708;
	@%p4982 bra 	$L__BB0_5496;
	st.global.f64 	[%rd32+792], %fd7708;
	mov.f64 	%fd77792, %fd7708;
$L__BB0_5496:
	ld.global.f64 	%fd46258, [%rd32+872];
	ld.global.f64 	%fd46259, [%rd32+728];
	sub.f64 	%fd46260, %fd46259, %fd46258;
	fma.rn.f64 	%fd77794, %fd46260, 0d3FE0000000000000, %fd46258;
	st.global.f64 	[%rd32+800], %fd77794;
	ld.global.f64 	%fd7711, [%rd35+8];
	setp.geu.f64 	%p4983, %fd77794, %fd7711;
	@%p4983 bra 	$L__BB0_5498;
	st.global.f64 	[%rd32+800], %fd7711;
	mov.f64 	%fd77794, %fd7711;
$L__BB0_5498:
	ld.global.f64 	%fd7713, [%rd36+8];
	setp.leu.f64 	%p4984, %fd77794, %fd7713;
	@%p4984 bra 	$L__BB0_5500;
	st.global.f64 	[%rd32+800], %fd7713;
	mov.f64 	%fd77794, %fd7713;
$L__BB0_5500:
	ld.global.f64 	%fd46261, [%rd32+880];
	ld.global.f64 	%fd46262, [%rd32+736];
	sub.f64 	%fd46263, %fd46262, %fd46261;
	fma.rn.f64 	%fd77796, %fd46263, 0d3FE0000000000000, %fd46261;
	st.global.f64 	[%rd32+808], %fd77796;
	ld.global.f64 	%fd7716, [%rd35+16];
	setp.geu.f64 	%p4985, %fd77796, %fd7716;
	@%p4985 bra 	$L__BB0_5502;
	st.global.f64 	[%rd32+808], %fd7716;
	mov.f64 	%fd77796, %fd7716;
$L__BB0_5502:
	ld.global.f64 	%fd7718, [%rd36+16];
	setp.leu.f64 	%p4986, %fd77796, %fd7718;
	@%p4986 bra 	$L__BB0_5504;
	st.global.f64 	[%rd32+808], %fd7718;
	mov.f64 	%fd77796, %fd7718;
$L__BB0_5504:
	ld.global.f64 	%fd46264, [%rd32+888];
	ld.global.f64 	%fd46265, [%rd32+744];
	sub.f64 	%fd46266, %fd46265, %fd46264;
	fma.rn.f64 	%fd77798, %fd46266, 0d3FE0000000000000, %fd46264;
	st.global.f64 	[%rd32+816], %fd77798;
	ld.global.f64 	%fd7721, [%rd35+24];
	setp.geu.f64 	%p4987, %fd77798, %fd7721;
	@%p4987 bra 	$L__BB0_5506;
	st.global.f64 	[%rd32+816], %fd7721;
	mov.f64 	%fd77798, %fd7721;
$L__BB0_5506:
	ld.global.f64 	%fd7723, [%rd36+24];
	setp.leu.f64 	%p4988, %fd77798, %fd7723;
	@%p4988 bra 	$L__BB0_5508;
	st.global.f64 	[%rd32+816], %fd7723;
	mov.f64 	%fd77798, %fd7723;
$L__BB0_5508:
	ld.global.f64 	%fd46267, [%rd32+896];
	ld.global.f64 	%fd46268, [%rd32+752];
	sub.f64 	%fd46269, %fd46268, %fd46267;
	fma.rn.f64 	%fd77800, %fd46269, 0d3FE0000000000000, %fd46267;
	st.global.f64 	[%rd32+824], %fd77800;
	ld.global.f64 	%fd7726, [%rd35+32];
	setp.geu.f64 	%p4989, %fd77800, %fd7726;
	@%p4989 bra 	$L__BB0_5510;
	st.global.f64 	[%rd32+824], %fd7726;
	mov.f64 	%fd77800, %fd7726;
$L__BB0_5510:
	ld.global.f64 	%fd7728, [%rd36+32];
	setp.leu.f64 	%p4990, %fd77800, %fd7728;
	@%p4990 bra 	$L__BB0_5512;
	st.global.f64 	[%rd32+824], %fd7728;
	mov.f64 	%fd77800, %fd7728;
$L__BB0_5512:
	ld.global.f64 	%fd46270, [%rd32+904];
	ld.global.f64 	%fd46271, [%rd32+760];
	sub.f64 	%fd46272, %fd46271, %fd46270;
	fma.rn.f64 	%fd77802, %fd46272, 0d3FE0000000000000, %fd46270;
	st.global.f64 	[%rd32+832], %fd77802;
	ld.global.f64 	%fd7731, [%rd35+40];
	setp.geu.f64 	%p4991, %fd77802, %fd7731;
	@%p4991 bra 	$L__BB0_5514;
	st.global.f64 	[%rd32+832], %fd7731;
	mov.f64 	%fd77802, %fd7731;
$L__BB0_5514:
	ld.global.f64 	%fd7733, [%rd36+40];
	setp.leu.f64 	%p4992, %fd77802, %fd7733;
	@%p4992 bra 	$L__BB0_5516;
	st.global.f64 	[%rd32+832], %fd7733;
	mov.f64 	%fd77802, %fd7733;
$L__BB0_5516:
	ld.global.f64 	%fd46273, [%rd32+912];
	ld.global.f64 	%fd46274, [%rd32+768];
	sub.f64 	%fd46275, %fd46274, %fd46273;
	fma.rn.f64 	%fd77804, %fd46275, 0d3FE0000000000000, %fd46273;
	st.global.f64 	[%rd32+840], %fd77804;
	ld.global.f64 	%fd7736, [%rd35+48];
	setp.geu.f64 	%p4993, %fd77804, %fd7736;
	@%p4993 bra 	$L__BB0_5518;
	st.global.f64 	[%rd32+840], %fd7736;
	mov.f64 	%fd77804, %fd7736;
$L__BB0_5518:
	ld.global.f64 	%fd7738, [%rd36+48];
	setp.leu.f64 	%p4994, %fd77804, %fd7738;
	@%p4994 bra 	$L__BB0_5520;
	st.global.f64 	[%rd32+840], %fd7738;
	mov.f64 	%fd77804, %fd7738;
$L__BB0_5520:
	ld.global.f64 	%fd46276, [%rd32+920];
	ld.global.f64 	%fd46277, [%rd32+776];
	sub.f64 	%fd46278, %fd46277, %fd46276;
	fma.rn.f64 	%fd77806, %fd46278, 0d3FE0000000000000, %fd46276;
	st.global.f64 	[%rd32+848], %fd77806;
	ld.global.f64 	%fd7741, [%rd35+56];
	setp.geu.f64 	%p4995, %fd77806, %fd7741;
	@%p4995 bra 	$L__BB0_5522;
	st.global.f64 	[%rd32+848], %fd7741;
	mov.f64 	%fd77806, %fd7741;
$L__BB0_5522:
	ld.global.f64 	%fd7743, [%rd36+56];
	setp.leu.f64 	%p4996, %fd77806, %fd7743;
	@%p4996 bra 	$L__BB0_5524;
	st.global.f64 	[%rd32+848], %fd7743;
	mov.f64 	%fd77806, %fd7743;
$L__BB0_5524:
	ld.global.f64 	%fd46279, [%rd32+928];
	ld.global.f64 	%fd46280, [%rd32+784];
	sub.f64 	%fd46281, %fd46280, %fd46279;
	fma.rn.f64 	%fd77808, %fd46281, 0d3FE0000000000000, %fd46279;
	st.global.f64 	[%rd32+856], %fd77808;
	ld.global.f64 	%fd7746, [%rd35+64];
	setp.geu.f64 	%p4997, %fd77808, %fd7746;
	@%p4997 bra 	$L__BB0_5526;
	st.global.f64 	[%rd32+856], %fd7746;
	mov.f64 	%fd77808, %fd7746;
$L__BB0_5526:
	ld.global.f64 	%fd7748, [%rd36+64];
	setp.leu.f64 	%p4998, %fd77808, %fd7748;
	@%p4998 bra 	$L__BB0_5528;
	st.global.f64 	[%rd32+856], %fd7748;
	mov.f64 	%fd77808, %fd7748;
$L__BB0_5528:
	mul.f64 	%fd7750, %fd77804, 0d3F91DF46A2529D3A;
	abs.f64 	%fd7751, %fd7750;
	setp.neu.f64 	%p4999, %fd7751, 0d7FF0000000000000;
	@%p4999 bra 	$L__BB0_5530;
	mov.f64 	%fd46287, 0d0000000000000000;
	mul.rn.f64 	%fd77809, %fd7750, %fd46287;
	mov.b32 	%r18985, 0;
	bra.uni 	$L__BB0_5532;
$L__BB0_5530:
	mul.f64 	%fd46282, %fd7750, 0d3FE45F306DC9C883;
	cvt.rni.s32.f64 	%r18985, %fd46282;
	cvt.rn.f64.s32 	%fd46283, %r18985;
	fma.rn.f64 	%fd46284, %fd46283, 0dBFF921FB54442D18, %fd7750;
	fma.rn.f64 	%fd46285, %fd46283, 0dBC91A62633145C00, %fd46284;
	fma.rn.f64 	%fd77809, %fd46283, 0dB97B839A252049C0, %fd46285;
	setp.ltu.f64 	%p5000, %fd7751, 0d41E0000000000000;
	@%p5000 bra 	$L__BB0_5532;
	{ // callseq 645, 0
	.param .b64 param0;
	st.param.f64 	[param0], %fd7750;
	.param .align 16 .b8 retval0[16];
	call.uni (retval0), 
	__internal_trig_reduction_slowpathd, 
	(
	param0
	);
	ld.param.f64 	%fd77809, [retval0];
	ld.param.b32 	%r18985, [retval0+8];
	} // callseq 645
$L__BB0_5532:
	shl.b32 	%r12004, %r18985, 6;
	cvt.u64.u32 	%rd4181, %r12004;
	and.b64  	%rd4182, %rd4181, 64;
	mov.u64 	%rd4183, __cudart_sin_cos_coeffs;
	add.s64 	%rd4184, %rd4183, %rd4182;
	mul.rn.f64 	%fd46288, %fd77809, %fd77809;
	and.b32  	%r12005, %r18985, 1;
	setp.eq.b32 	%p5001, %r12005, 1;
	selp.f64 	%fd46289, 0dBDA8FF8320FD8164, 0d3DE5DB65F9785EBA, %p5001;
	ld.global.nc.v2.f64 	{%fd46290, %fd46291}, [%rd4184];
	fma.rn.f64 	%fd46292, %fd46289, %fd46288, %fd46290;
	fma.rn.f64 	%fd46293, %fd46292, %fd46288, %fd46291;
	ld.global.nc.v2.f64 	{%fd46294, %fd46295}, [%rd4184+16];
	fma.rn.f64 	%fd46296, %fd46293, %fd46288, %fd46294;
	fma.rn.f64 	%fd46297, %fd46296, %fd46288, %fd46295;
	ld.global.nc.v2.f64 	{%fd46298, %fd46299}, [%rd4184+32];
	fma.rn.f64 	%fd46300, %fd46297, %fd46288, %fd46298;
	fma.rn.f64 	%fd46301, %fd46300, %fd46288, %fd46299;
	fma.rn.f64 	%fd46302, %fd46301, %fd77809, %fd77809;
	fma.rn.f64 	%fd46303, %fd46301, %fd46288, 0d3FF0000000000000;
	selp.f64 	%fd46304, %fd46303, %fd46302, %p5001;
	and.b32  	%r12006, %r18985, 2;
	setp.eq.s32 	%p5002, %r12006, 0;
	mov.f64 	%fd46305, 0d0000000000000000;
	sub.f64 	%fd46306, %fd46305, %fd46304;
	selp.f64 	%fd7756, %fd46304, %fd46306, %p5002;
	mul.f64 	%fd7757, %fd77806, 0d3F91DF46A2529D3A;
	abs.f64 	%fd7758, %fd7757;
	setp.neu.f64 	%p5003, %fd7758, 0d7FF0000000000000;
	@%p5003 bra 	$L__BB0_5534;
	mov.f64 	%fd46312, 0d0000000000000000;
	mul.rn.f64 	%fd77810, %fd7757, %fd46312;
	mov.b32 	%r18986, 0;
	bra.uni 	$L__BB0_5536;
$L__BB0_5534:
	mul.f64 	%fd46307, %fd7757, 0d3FE45F306DC9C883;
	cvt.rni.s32.f64 	%r18986, %fd46307;
	cvt.rn.f64.s32 	%fd46308, %r18986;
	fma.rn.f64 	%fd46309, %fd46308, 0dBFF921FB54442D18, %fd7757;
	fma.rn.f64 	%fd46310, %fd46308, 0dBC91A62633145C00, %fd46309;
	fma.rn.f64 	%fd77810, %fd46308, 0dB97B839A252049C0, %fd46310;
	setp.ltu.f64 	%p5004, %fd7758, 0d41E0000000000000;
	@%p5004 bra 	$L__BB0_5536;
	{ // callseq 646, 0
	.param .b64 param0;
	st.param.f64 	[param0], %fd7757;
	.param .align 16 .b8 retval0[16];
	call.uni (retval0), 
	__internal_trig_reduction_slowpathd, 
	(
	param0
	);
	ld.param.f64 	%fd77810, [retval0];
	ld.param.b32 	%r18986, [retval0+8];
	} // callseq 646
$L__BB0_5536:
	shl.b32 	%r12009, %r18986, 6;
	cvt.u64.u32 	%rd4185, %r12009;
	and.b64  	%rd4186, %rd4185, 64;
	mov.u64 	%rd4187, __cudart_sin_cos_coeffs;
	add.s64 	%rd4188, %rd4187, %rd4186;
	mul.rn.f64 	%fd46313, %fd77810, %fd77810;
	and.b32  	%r12010, %r18986, 1;
	setp.eq.b32 	%p5005, %r12010, 1;
	selp.f64 	%fd46314, 0dBDA8FF8320FD8164, 0d3DE5DB65F9785EBA, %p5005;
	ld.global.nc.v2.f64 	{%fd46315, %fd46316}, [%rd4188];
	fma.rn.f64 	%fd46317, %fd46314, %fd46313, %fd46315;
	fma.rn.f64 	%fd46318, %fd46317, %fd46313, %fd46316;
	ld.global.nc.v2.f64 	{%fd46319, %fd46320}, [%rd4188+16];
	fma.rn.f64 	%fd46321, %fd46318, %fd46313, %fd46319;
	fma.rn.f64 	%fd46322, %fd46321, %fd46313, %fd46320;
	ld.global.nc.v2.f64 	{%fd46323, %fd46324}, [%rd4188+32];
	fma.rn.f64 	%fd46325, %fd46322, %fd46313, %fd46323;
	fma.rn.f64 	%fd46326, %fd46325, %fd46313, %fd46324;
	fma.rn.f64 	%fd46327, %fd46326, %fd77810, %fd77810;
	fma.rn.f64 	%fd46328, %fd46326, %fd46313, 0d3FF0000000000000;
	selp.f64 	%fd46329, %fd46328, %fd46327, %p5005;
	and.b32  	%r12011, %r18986, 2;
	setp.eq.s32 	%p5006, %r12011, 0;
	mov.f64 	%fd46330, 0d0000000000000000;
	sub.f64 	%fd46331, %fd46330, %fd46329;
	selp.f64 	%fd7763, %fd46329, %fd46331, %p5006;
	mul.f64 	%fd7764, %fd77808, 0d3F91DF46A2529D3A;
	abs.f64 	%fd7765, %fd7764;
	setp.neu.f64 	%p5007, %fd7765, 0d7FF0000000000000;
	@%p5007 bra 	$L__BB0_5538;
	mov.f64 	%fd46337, 0d0000000000000000;
	mul.rn.f64 	%fd77811, %fd7764, %fd46337;
	mov.b32 	%r18987, 0;
	bra.uni 	$L__BB0_5540;
$L__BB0_5538:
	mul.f64 	%fd46332, %fd7764, 0d3FE45F306DC9C883;
	cvt.rni.s32.f64 	%r18987, %fd46332;
	cvt.rn.f64.s32 	%fd46333, %r18987;
	fma.rn.f64 	%fd46334, %fd46333, 0dBFF921FB54442D18, %fd7764;
	fma.rn.f64 	%fd46335, %fd46333, 0dBC91A62633145C00, %fd46334;
	fma.rn.f64 	%fd77811, %fd46333, 0dB97B839A252049C0, %fd46335;
	setp.ltu.f64 	%p5008, %fd7765, 0d41E0000000000000;
	@%p5008 bra 	$L__BB0_5540;
	{ // callseq 647, 0
	.param .b64 param0;
	st.param.f64 	[param0], %fd7764;
	.param .align 16 .b8 retval0[16];
	call.uni (retval0), 
	__internal_trig_reduction_slowpathd, 
	(
	param0
	);
	ld.param.f64 	%fd77811, [retval0];
	ld.param.b32 	%r18987, [retval0+8];
	} // callseq 647
$L__BB0_5540:
	shl.b32 	%r12014, %r18987, 6;
	cvt.u64.u32 	%rd4189, %r12014;
	and.b64  	%rd4190, %rd4189, 64;
	mov.u64 	%rd4191, __cudart_sin_cos_coeffs;
	add.s64 	%rd4192, %rd4191, %rd4190;
	mul.rn.f64 	%fd46338, %fd77811, %fd77811;
	and.b32  	%r12015, %r18987, 1;
	setp.eq.b32 	%p5010, %r12015, 1;
	selp.f64 	%fd46339, 0dBDA8FF8320FD8164, 0d3DE5DB65F9785EBA, %p5010;
	ld.global.nc.v2.f64 	{%fd46340, %fd46341}, [%rd4192];
	fma.rn.f64 	%fd46342, %fd46339, %fd46338, %fd46340;
	fma.rn.f64 	%fd46343, %fd46342, %fd46338, %fd46341;
	ld.global.nc.v2.f64 	{%fd46344, %fd46345}, [%rd4192+16];
	fma.rn.f64 	%fd46346, %fd46343, %fd46338, %fd46344;
	fma.rn.f64 	%fd46347, %fd46346, %fd46338, %fd46345;
	ld.global.nc.v2.f64 	{%fd46348, %fd46349}, [%rd4192+32];
	fma.rn.f64 	%fd46350, %fd46347, %fd46338, %fd46348;
	fma.rn.f64 	%fd46351, %fd46350, %fd46338, %fd46349;
	fma.rn.f64 	%fd46352, %fd46351, %fd77811, %fd77811;
	fma.rn.f64 	%fd46353, %fd46351, %fd46338, 0d3FF0000000000000;
	selp.f64 	%fd46354, %fd46353, %fd46352, %p5010;
	and.b32  	%r12016, %r18987, 2;
	setp.eq.s32 	%p5011, %r12016, 0;
	mov.f64 	%fd46355, 0d0000000000000000;
	sub.f64 	%fd46356, %fd46355, %fd46354;
	selp.f64 	%fd7770, %fd46354, %fd46356, %p5011;
	@%p4999 bra 	$L__BB0_5542;
	mov.f64 	%fd46362, 0d0000000000000000;
	mul.rn.f64 	%fd77813, %fd7750, %fd46362;
	mov.b32 	%r18989, 1;
	bra.uni 	$L__BB0_5545;
$L__BB0_5542:
	mul.f64 	%fd46357, %fd7750, 0d3FE45F306DC9C883;
	cvt.rni.s32.f64 	%r18988, %fd46357;
	cvt.rn.f64.s32 	%fd46358, %r18988;
	fma.rn.f64 	%fd46359, %fd46358, 0dBFF921FB54442D18, %fd7750;
	fma.rn.f64 	%fd46360, %fd46358, 0dBC91A62633145C00, %fd46359;
	fma.rn.f64 	%fd77813, %fd46358, 0dB97B839A252049C0, %fd46360;
	setp.ltu.f64 	%p5012, %fd7751, 0d41E0000000000000;
	@%p5012 bra 	$L__BB0_5544;
	{ // callseq 648, 0
	.param .b64 param0;
	st.param.f64 	[param0], %fd7750;
	.param .align 16 .b8 retval0[16];
	call.uni (retval0), 
	__internal_trig_reduction_slowpathd, 
	(
	param0
	);
	ld.param.f64 	%fd77813, [retval0];
	ld.param.b32 	%r18988, [retval0+8];
	} // callseq 648
$L__BB0_5544:
	add.s32 	%r18989, %r18988, 1;
$L__BB0_5545:
	shl.b32 	%r12019, %r18989, 6;
	cvt.u64.u32 	%rd4193, %r12019;
	and.b64  	%rd4194, %rd4193, 64;
	mov.u64 	%rd4195, __cudart_sin_cos_coeffs;
	add.s64 	%rd4196, %rd4195, %rd4194;
	mul.rn.f64 	%fd46363, %fd77813, %fd77813;
	and.b32  	%r12020, %r18989, 1;
	setp.eq.b32 	%p5014, %r12020, 1;
	selp.f64 	%fd46364, 0dBDA8FF8320FD8164, 0d3DE5DB65F9785EBA, %p5014;
	ld.global.nc.v2.f64 	{%fd46365, %fd46366}, [%rd4196];
	fma.rn.f64 	%fd46367, %fd46364, %fd46363, %fd46365;
	fma.rn.f64 	%fd46368, %fd46367, %fd46363, %fd46366;
	ld.global.nc.v2.f64 	{%fd46369, %fd46370}, [%rd4196+16];
	fma.rn.f64 	%fd46371, %fd46368, %fd46363, %fd46369;
	fma.rn.f64 	%fd46372, %fd46371, %fd46363, %fd46370;
	ld.global.nc.v2.f64 	{%fd46373, %fd46374}, [%rd4196+32];
	fma.rn.f64 	%fd46375, %fd46372, %fd46363, %fd46373;
	fma.rn.f64 	%fd46376, %fd46375, %fd46363, %fd46374;
	fma.rn.f64 	%fd46377, %fd46376, %fd77813, %fd77813;
	fma.rn.f64 	%fd46378, %fd46376, %fd46363, 0d3FF0000000000000;
	selp.f64 	%fd46379, %fd46378, %fd46377, %p5014;
	and.b32  	%r12021, %r18989, 2;
	setp.eq.s32 	%p5015, %r12021, 0;
	mov.f64 	%fd46380, 0d0000000000000000;
	sub.f64 	%fd46381, %fd46380, %fd46379;
	selp.f64 	%fd7776, %fd46379, %fd46381, %p5015;
	@%p5003 bra 	$L__BB0_5547;
	mov.f64 	%fd46387, 0d0000000000000000;
	mul.rn.f64 	%fd77815, %fd7757, %fd46387;
	mov.b32 	%r18991, 1;
	bra.uni 	$L__BB0_5550;
$L__BB0_5547:
	mul.f64 	%fd46382, %fd7757, 0d3FE45F306DC9C883;
	cvt.rni.s32.f64 	%r18990, %fd46382;
	cvt.rn.f64.s32 	%fd46383, %r18990;
	fma.rn.f64 	%fd46384, %fd46383, 0dBFF921FB54442D18, %fd7757;
	fma.rn.f64 	%fd46385, %fd46383, 0dBC91A62633145C00, %fd46384;
	fma.rn.f64 	%fd77815, %fd46383, 0dB97B839A252049C0, %fd46385;
	setp.ltu.f64 	%p5016, %fd7758, 0d41E0000000000000;
	@%p5016 bra 	$L__BB0_5549;
	{ // callseq 649, 0
	.param .b64 param0;
	st.param.f64 	[param0], %fd7757;
	.param .align 16 .b8 retval0[16];
	call.uni (retval0), 
	__internal_trig_reduction_slowpathd, 
	(
	param0
	);
	ld.param.f64 	%fd77815, [retval0];
	ld.param.b32 	%r18990, [retval0+8];
	} // callseq 649
$L__BB0_5549:
	add.s32 	%r18991, %r18990, 1;
$L__BB0_5550:
	shl.b32 	%r12024, %r18991, 6;
	cvt.u64.u32 	%rd4197, %r12024;
	and.b64  	%rd4198, %rd4197, 64;
	mov.u64 	%rd4199, __cudart_sin_cos_coeffs;
	add.s64 	%rd4200, %rd4199, %rd4198;
	mul.rn.f64 	%fd46388, %fd77815, %fd77815;
	and.b32  	%r12025, %r18991, 1;
	setp.eq.b32 	%p5018, %r12025, 1;
	selp.f64 	%fd46389, 0dBDA8FF8320FD8164, 0d3DE5DB65F9785EBA, %p5018;
	ld.global.nc.v2.f64 	{%fd46390, %fd46391}, [%rd4200];
	fma.rn.f64 	%fd46392, %fd46389, %fd46388, %fd46390;
	fma.rn.f64 	%fd46393, %fd46392, %fd46388, %fd46391;
	ld.global.nc.v2.f64 	{%fd46394, %fd46395}, [%rd4200+16];
	fma.rn.f64 	%fd46396, %fd46393, %fd46388, %fd46394;
	fma.rn.f64 	%fd46397, %fd46396, %fd46388, %fd46395;
	ld.global.nc.v2.f64 	{%fd46398, %fd46399}, [%rd4200+32];
	fma.rn.f64 	%fd46400, %fd46397, %fd46388, %fd46398;
	fma.rn.f64 	%fd46401, %fd46400, %fd46388, %fd46399;
	fma.rn.f64 	%fd46402, %fd46401, %fd77815, %fd77815;
	fma.rn.f64 	%fd46403, %fd46401, %fd46388, 0d3FF0000000000000;
	selp.f64 	%fd46404, %fd46403, %fd46402, %p5018;
	and.b32  	%r12026, %r18991, 2;
	setp.eq.s32 	%p5019, %r12026, 0;
	mov.f64 	%fd46405, 0d0000000000000000;
	sub.f64 	%fd46406, %fd46405, %fd46404;
	selp.f64 	%fd7782, %fd46404, %fd46406, %p5019;
	@%p5007 bra 	$L__BB0_5552;
	mov.f64 	%fd46412, 0d0000000000000000;
	mul.rn.f64 	%fd77817, %fd7764, %fd46412;
	mov.b32 	%r18993, 1;
	bra.uni 	$L__BB0_5555;
$L__BB0_5552:
	mul.f64 	%fd46407, %fd7764, 0d3FE45F306DC9C883;
	cvt.rni.s32.f64 	%r18992, %fd46407;
	cvt.rn.f64.s32 	%fd46408, %r18992;
	fma.rn.f64 	%fd46409, %fd46408, 0dBFF921FB54442D18, %fd7764;
	fma.rn.f64 	%fd46410, %fd46408, 0dBC91A62633145C00, %fd46409;
	fma.rn.f64 	%fd77817, %fd46408, 0dB97B839A252049C0, %fd46410;
	setp.ltu.f64 	%p5020, %fd7765, 0d41E0000000000000;
	@%p5020 bra 	$L__BB0_5554;
	{ // callseq 650, 0
	.param .b64 param0;
	st.param.f64 	[param0], %fd7764;
	.param .align 16 .b8 retval0[16];
	call.uni (retval0), 
	__internal_trig_reduction_slowpathd, 
	(
	param0
	);
	ld.param.f64 	%fd77817, [retval0];
	ld.param.b32 	%r18992, [retval0+8];
	} // callseq 650
$L__BB0_5554:
	add.s32 	%r18993, %r18992, 1;
$L__BB0_5555:
	shl.b32 	%r12029, %r18993, 6;
	cvt.u64.u32 	%rd4201, %r12029;
	and.b64  	%rd4202, %rd4201, 64;
	mov.u64 	%rd4203, __cudart_sin_cos_coeffs;
	add.s64 	%rd4204, %rd4203, %rd4202;
	mul.rn.f64 	%fd46413, %fd77817, %fd77817;
	and.b32  	%r12030, %r18993, 1;
	setp.eq.b32 	%p5021, %r12030, 1;
	selp.f64 	%fd46414, 0dBDA8FF8320FD8164, 0d3DE5DB65F9785EBA, %p5021;
	ld.global.nc.v2.f64 	{%fd46415, %fd46416}, [%rd4204];
	fma.rn.f64 	%fd46417, %fd46414, %fd46413, %fd46415;
	fma.rn.f64 	%fd46418, %fd46417, %fd46413, %fd46416;
	ld.global.nc.v2.f64 	{%fd46419, %fd46420}, [%rd4204+16];
	fma.rn.f64 	%fd46421, %fd46418, %fd46413, %fd46419;
	fma.rn.f64 	%fd46422, %fd46421, %fd46413, %fd46420;
	ld.global.nc.v2.f64 	{%fd46423, %fd46424}, [%rd4204+32];
	fma.rn.f64 	%fd46425, %fd46422, %fd46413, %fd46423;
	fma.rn.f64 	%fd46426, %fd46425, %fd46413, %fd46424;
	fma.rn.f64 	%fd46427, %fd46426, %fd77817, %fd77817;
	fma.rn.f64 	%fd46428, %fd46426, %fd46413, 0d3FF0000000000000;
	selp.f64 	%fd46429, %fd46428, %fd46427, %p5021;
	and.b32  	%r12031, %r18993, 2;
	setp.eq.s32 	%p5022, %r12031, 0;
	mov.f64 	%fd46430, 0d0000000000000000;
	sub.f64 	%fd46431, %fd46430, %fd46429;
	selp.f64 	%fd7788, %fd46429, %fd46431, %p5022;
	mul.f64 	%fd46432, %fd7776, %fd7782;
	sub.f64 	%fd46433, %fd46432, %fd7788;
	mul.f64 	%fd46434, %fd7756, %fd7763;
	div.rn.f64 	%fd7789, %fd46433, %fd46434;
	{
	.reg .b32 %temp; 
	mov.b64 	{%temp, %r3310}, %fd7789;
	}
	abs.f64 	%fd7790, %fd7789;
	{
	.reg .b32 %temp; 
	mov.b64 	{%temp, %r12032}, %fd7790;
	}
	setp.gt.s32 	%p5023, %r12032, 1071801957;
	@%p5023 bra 	$L__BB0_5559;
	mul.f64 	%fd46475, %fd7789, %fd7789;
	fma.rn.f64 	%fd46476, %fd46475, 0d3FB0066BDC1895E9, 0dBFB3823B180754AF;
	fma.rn.f64 	%fd46477, %fd46476, %fd46475, 0d3FB11E52CC2F79AE;
	fma.rn.f64 	%fd46478, %fd46477, %fd46475, 0dBF924EAF3526861B;
	fma.rn.f64 	%fd46479, %fd46478, %fd46475, 0d3F91DF02A31E6CB7;
	fma.rn.f64 	%fd46480, %fd46479, %fd46475, 0d3F847D18B0EEC6CC;
	fma.rn.f64 	%fd46481, %fd46480, %fd46475, 0d3F8D0AF961BA53B0;
	fma.rn.f64 	%fd46482, %fd46481, %fd46475, 0d3F91BF7734CF1C48;
	fma.rn.f64 	%fd46483, %fd46482, %fd46475, 0d3F96E91483144EF7;
	fma.rn.f64 	%fd46484, %fd46483, %fd46475, 0d3F9F1C6E0A4F9F81;
	fma.rn.f64 	%fd46485, %fd46484, %fd46475, 0d3FA6DB6DC27FA92B;
	fma.rn.f64 	%fd46486, %fd46485, %fd46475, 0d3FB333333320F91B;
	fma.rn.f64 	%fd46487, %fd46486, %fd46475, 0d3FC5555555555F4D;
	mul.f64 	%fd46488, %fd46475, %fd46487;
	fma.rn.f64 	%fd7791, %fd46488, %fd7790, %fd7790;
	setp.gt.s32 	%p5027, %r3310, -1;
	@%p5027 bra 	$L__BB0_5558;
	mov.f64 	%fd46493, 0d3C91A62633145C07;
	add.rn.f64 	%fd46494, %fd7791, %fd46493;
	mov.f64 	%fd46495, 0d3FF921FB54442D18;
	add.rn.f64 	%fd77818, %fd46495, %fd46494;
	bra.uni 	$L__BB0_5560;
$L__BB0_5558:
	mov.f64 	%fd46489, 0dBC91A62633145C07;
	add.rn.f64 	%fd46490, %fd7791, %fd46489;
	neg.f64 	%fd46491, %fd46490;
	mov.f64 	%fd46492, 0d3FF921FB54442D18;
	add.rn.f64 	%fd77818, %fd46492, %fd46491;
	bra.uni 	$L__BB0_5560;
$L__BB0_5559:
	mov.f64 	%fd46435, 0d3FF0000000000000;
	sub.f64 	%fd46436, %fd46435, %fd7790;
	{
	.reg .b32 %temp; 
	mov.b64 	{%r12033, %temp}, %fd46436;
	}
	{
	.reg .b32 %temp; 
	mov.b64 	{%temp, %r12034}, %fd46436;
	}
	add.s32 	%r12035, %r12034, -1048576;
	mov.b64 	%fd46437, {%r12033, %r12035};
	rsqrt.approx.ftz.f64 	%fd46438, %fd46437;
	{
	.reg .b32 %temp; 
	mov.b64 	{%r12036, %temp}, %fd46438;
	}
	{
	.reg .b32 %temp; 
	mov.b64 	{%temp, %r12037}, %fd46438;
	}
	add.s32 	%r12038, %r12037, -1048576;
	mov.b64 	%fd46439, {%r12036, %r12038};
	mul.f64 	%fd46440, %fd46437, %fd46438;
	neg.f64 	%fd46441, %fd46440;
	fma.rn.f64 	%fd46442, %fd46440, %fd46441, %fd46437;
	fma.rn.f64 	%fd46443, %fd46442, %fd46439, %fd46440;
	neg.f64 	%fd46444, %fd46443;
	fma.rn.f64 	%fd46445, %fd46438, %fd46444, 0d3FF0000000000000;
	fma.rn.f64 	%fd46446, %fd46445, %fd46439, %fd46439;
	fma.rn.f64 	%fd46447, %fd46443, %fd46444, %fd46437;
	fma.rn.f64 	%fd46448, %fd46447, %fd46446, %fd46443;
	{
	.reg .b32 %temp; 
	mov.b64 	{%r12039, %temp}, %fd46448;
	}
	{
	.reg .b32 %temp; 
	mov.b64 	{%temp, %r12040}, %fd46448;
	}
	add.s32 	%r12041, %r12040, 1048576;
	mov.b64 	%fd46449, {%r12039, %r12041};
	fma.rn.f64 	%fd46450, %fd46436, 0d3EC715B371155F70, 0dBEBAC2FE66FAAC4B;
	fma.rn.f64 	%fd46451, %fd46450, %fd46436, 0d3ED9A9B88EFCD9B8;
	fma.rn.f64 	%fd46452, %fd46451, %fd46436, 0d3EDD0F40A8A0C4C3;
	fma.rn.f64 	%fd46453, %fd46452, %fd46436, 0d3EF46D4CFA9E0E1F;
	fma.rn.f64 	%fd46454, %fd46453, %fd46436, 0d3F079C168D1E2422;
	fma.rn.f64 	%fd46455, %fd46454, %fd46436, 0d3F1C9A88C3BCA540;
	fma.rn.f64 	%fd46456, %fd46455, %fd46436, 0d3F31C4E64BD476DF;
	fma.rn.f64 	%fd46457, %fd46456, %fd46436, 0d3F46E8BA60009C8F;
	fma.rn.f64 	%fd46458, %fd46457, %fd46436, 0d3F5F1C71C62B05A2;
	fma.rn.f64 	%fd46459, %fd46458, %fd46436, 0d3F76DB6DB6DC9F2C;
	fma.rn.f64 	%fd46460, %fd46459, %fd46436, 0d3F9333333333329C;
	fma.rn.f64 	%fd46461, %fd46460, %fd46436, 0d3FB5555555555555;
	setp.lt.s32 	%p5024, %r12034, 1;
	mov.f64 	%fd46462, 0d0000000000000000;
	mul.rn.f64 	%fd46463, %fd7790, %fd46462;
	mul.f64 	%fd46464, %fd46436, %fd46461;
	fma.rn.f64 	%fd46465, %fd46464, %fd46449, %fd46449;
	selp.f64 	%fd46466, %fd46463, %fd46465, %p5024;
	setp.lt.s32 	%p5025, %r12034, 0;
	mov.f64 	%fd46467, 0d7FF0000000000000;
	mul.rn.f64 	%fd46468, %fd46466, %fd46467;
	selp.f64 	%fd46469, %fd46468, %fd46466, %p5025;
	setp.lt.s32 	%p5026, %r3310, 0;
	mov.f64 	%fd46470, 0dBCA1A62633145C07;
	add.rn.f64 	%fd46471, %fd46469, %fd46470;
	neg.f64 	%fd46472, %fd46471;
	mov.f64 	%fd46473, 0d400921FB54442D18;
	add.rn.f64 	%fd46474, %fd46473, %fd46472;
	selp.f64 	%fd77818, %fd46474, %fd46469, %p5026;
$L__BB0_5560:
	mul.f64 	%fd46496, %fd7776, %fd7788;
	sub.f64 	%fd46497, %fd46496, %fd7782;
	mul.f64 	%fd46498, %fd7756, %fd7770;
	div.rn.f64 	%fd7796, %fd46497, %fd46498;
	{
	.reg .b32 %temp; 
	mov.b64 	{%temp, %r3311}, %fd7796;
	}
	abs.f64 	%fd7797, %fd7796;
	{
	.reg .b32 %temp; 
	mov.b64 	{%temp, %r12042}, %fd7797;
	}
	setp.gt.s32 	%p5028, %r12042, 1071801957;
	@%p5028 bra 	$L__BB0_5564;
	mul.f64 	%fd46539, %fd7796, %fd7796;
	fma.rn.f64 	%fd46540, %fd46539, 0d3FB0066BDC1895E9, 0dBFB3823B180754AF;
	fma.rn.f64 	%fd46541, %fd46540, %fd46539, 0d3FB11E52CC2F79AE;
	fma.rn.f64 	%fd46542, %fd46541, %fd46539, 0dBF924EAF3526861B;
	fma.rn.f64 	%fd46543, %fd46542, %fd46539, 0d3F91DF02A31E6CB7;
	fma.rn.f64 	%fd46544, %fd46543, %fd46539, 0d3F847D18B0EEC6CC;
	fma.rn.f64 	%fd46545, %fd46544, %fd46539, 0d3F8D0AF961BA53B0;
	fma.rn.f64 	%fd46546, %fd46545, %fd46539, 0d3F91BF7734CF1C48;
	fma.rn.f64 	%fd46547, %fd46546, %fd46539, 0d3F96E91483144EF7;
	fma.rn.f64 	%fd46548, %fd46547, %fd46539, 0d3F9F1C6E0A4F9F81;
	fma.rn.f64 	%fd46549, %fd46548, %fd46539, 0d3FA6DB6DC27FA92B;
	fma.rn.f64 	%fd46550, %fd46549, %fd46539, 0d3FB333333320F91B;
	fma.rn.f64 	%fd46551, %fd46550, %fd46539, 0d3FC5555555555F4D;
	mul.f64 	%fd46552, %fd46539, %fd46551;
	fma.rn.f64 	%fd7798, %fd46552, %fd7797, %fd7797;
	setp.gt.s32 	%p5032, %r3311, -1;
	@%p5032 bra 	$L__BB0_5563;
	mov.f64 	%fd46557, 0d3C91A62633145C07;
	add.rn.f64 	%fd46558, %fd7798, %fd46557;
	mov.f64 	%fd46559, 0d3FF921FB54442D18;
	add.rn.f64 	%fd77819, %fd46559, %fd46558;
	bra.uni 	$L__BB0_5565;
$L__BB0_5563:
	mov.f64 	%fd46553, 0dBC91A62633145C07;
	add.rn.f64 	%fd46554, %fd7798, %fd46553;
	neg.f64 	%fd46555, %fd46554;
	mov.f64 	%fd46556, 0d3FF921FB54442D18;
	add.rn.f64 	%fd77819, %fd46556, %fd46555;
	bra.uni 	$L__BB0_5565;
$L__BB0_5564:
	mov.f64 	%fd46499, 0d3FF0000000000000;
	sub.f64 	%fd46500, %fd46499, %fd7797;
	{
	.reg .b32 %temp; 
	mov.b64 	{%r12043, %temp}, %fd46500;
	}
	{
	.reg .b32 %temp; 
	mov.b64 	{%temp, %r12044}, %fd46500;
	}
	add.s32 	%r12045, %r12044, -1048576;
	mov.b64 	%fd46501, {%r12043, %r12045};
	rsqrt.approx.ftz.f64 	%fd46502, %fd46501;
	{
	.reg .b32 %temp; 
	mov.b64 	{%r12046, %temp}, %fd46502;
	}
	{
	.reg .b32 %temp; 
	mov.b64 	{%temp, %r12047}, %fd46502;
	}
	add.s32 	%r12048, %r12047, -1048576;
	mov.b64 	%fd46503, {%r12046, %r12048};
	mul.f64 	%fd46504, %fd46501, %fd46502;
	neg.f64 	%fd46505, %fd46504;
	fma.rn.f64 	%fd46506, %fd46504, %fd46505, %fd46501;
	fma.rn.f64 	%fd46507, %fd46506, %fd46503, %fd46504;
	neg.f64 	%fd46508, %fd46507;
	fma.rn.f64 	%fd46509, %fd46502, %fd46508, 0d3FF0000000000000;
	fma.rn.f64 	%fd46510, %fd46509, %fd46503, %fd46503;
	fma.rn.f64 	%fd46511, %fd46507, %fd46508, %fd46501;
	fma.rn.f64 	%fd46512, %fd46511, %fd46510, %fd46507;
	{
	.reg .b32 %temp; 
	mov.b64 	{%r12049, %temp}, %fd46512;
	}
	{
	.reg .b32 %temp; 
	mov.b64 	{%temp, %r12050}, %fd46512;
	}
	add.s32 	%r12051, %r12050, 1048576;
	mov.b64 	%fd46513, {%r12049, %r12051};
	fma.rn.f64 	%fd46514, %fd46500, 0d3EC715B371155F70, 0dBEBAC2FE66FAAC4B;
	fma.rn.f64 	%fd46515, %fd46514, %fd46500, 0d3ED9A9B88EFCD9B8;
	fma.rn.f64 	%fd46516, %fd46515, %fd46500, 0d3EDD0F40A8A0C4C3;
	fma.rn.f64 	%fd46517, %fd46516, %fd46500, 0d3EF46D4CFA9E0E1F;
	fma.rn.f64 	%fd46518, %fd46517, %fd46500, 0d3F079C168D1E2422;
	fma.rn.f64 	%fd46519, %fd46518, %fd46500, 0d3F1C9A88C3BCA540;
	fma.rn.f64 	%fd46520, %fd46519, %fd46500, 0d3F31C4E64BD476DF;
	fma.rn.f64 	%fd46521, %fd46520, %fd46500, 0d3F46E8BA60009C8F;
	fma.rn.f64 	%fd46522, %fd46521, %fd46500, 0d3F5F1C71C62B05A2;
	fma.rn.f64 	%fd46523, %fd46522, %fd46500, 0d3F76DB6DB6DC9F2C;
	fma.rn.f64 	%fd46524, %fd46523, %fd46500, 0d3F9333333333329C;
	fma.rn.f64 	%fd46525, %fd46524, %fd46500, 0d3FB5555555555555;
	setp.lt.s32 	%p5029, %r12044, 1;
	mov.f64 	%fd46526, 0d0000000000000000;
	mul.rn.f64 	%fd46527, %fd7797, %fd46526;
	mul.f64 	%fd46528, %fd46500, %fd46525;
	fma.rn.f64 	%fd46529, %fd46528, %fd46513, %fd46513;
	selp.f64 	%fd46530, %fd46527, %fd46529, %p5029;
	setp.lt.s32 	%p5030, %r12044, 0;
	mov.f64 	%fd46531, 0d7FF0000000000000;
	mul.rn.f64 	%fd46532, %fd46530, %fd46531;
	selp.f64 	%fd46533, %fd46532, %fd46530, %p5030;
	setp.lt.s32 	%p5031, %r3311, 0;
	mov.f64 	%fd46534, 0dBCA1A62633145C07;
	add.rn.f64 	%fd46535, %fd46533, %fd46534;
	neg.f64 	%fd46536, %fd46535;
	mov.f64 	%fd46537, 0d400921FB54442D18;
	add.rn.f64 	%fd46538, %fd46537, %fd46536;
	selp.f64 	%fd77819, %fd46538, %fd46533, %p5031;
$L__BB0_5565:
	mul.f64 	%fd46560, %fd77819, 0d404CA5DC1A63C1F5;
	mul.f64 	%fd7803, %fd46560, 0d3F91DF46A2529D3A;
	abs.f64 	%fd7804, %fd7803;
	setp.neu.f64 	%p5033, %fd7804, 0d7FF0000000000000;
	@%p5033 bra 	$L__BB0_5567;
	mov.f64 	%fd46566, 0d0000000000000000;
	mul.rn.f64 	%fd77820, %fd7803, %fd46566;
	mov.b32 	%r18994, 0;
	bra.uni 	$L__BB0_5569;
$L__BB0_5567:
	mul.f64 	%fd46561, %fd7803, 0d3FE45F306DC9C883;
	cvt.rni.s32.f64 	%r18994, %fd46561;
	cvt.rn.f64.s32 	%fd46562, %r18994;
	fma.rn.f64 	%fd46563, %fd46562, 0dBFF921FB54442D18, %fd7803;
	fma.rn.f64 	%fd46564, %fd46562, 0dBC91A62633145C00, %fd46563;
	fma.rn.f64 	%fd77820, %fd46562, 0dB97B839A252049C0, %fd46564;
	setp.ltu.f64 	%p5034, %fd7804, 0d41E0000000000000;
	@%p5034 bra 	$L__BB0_5569;
	{ // callseq 651, 0
	.param .b64 param0;
	st.param.f64 	[param0], %fd7803;
	.param .align 16 .b8 retval0[16];
	call.uni (retval0), 
	__internal_trig_reduction_slowpathd, 
	(
	param0
	);
	ld.param.f64 	%fd77820, [retval0];
	ld.param.b32 	%r18994, [retval0+8];
	} // callseq 651
$L__BB0_5569:
	shl.b32 	%r12054, %r18994, 6;
	cvt.u64.u32 	%rd4205, %r12054;
	and.b64  	%rd4206, %rd4205, 64;
	mov.u64 	%rd4207, __cudart_sin_cos_coeffs;
	add.s64 	%rd4208, %rd4207, %rd4206;
	mul.rn.f64 	%fd46567, %fd77820, %fd77820;
	and.b32  	%r12055, %r18994, 1;
	setp.eq.b32 	%p5035, %r12055, 1;
	selp.f64 	%fd46568, 0dBDA8FF8320FD8164, 0d3DE5DB65F9785EBA, %p5035;
	ld.global.nc.v2.f64 	{%fd46569, %fd46570}, [%rd4208];
	fma.rn.f64 	%fd46571, %fd46568, %fd46567, %fd46569;
	fma.rn.f64 	%fd46572, %fd46571, %fd46567, %fd46570;
	ld.global.nc.v2.f64 	{%fd46573, %fd46574}, [%rd4208+16];
	fma.rn.f64 	%fd46575, %fd46572, %fd46567, %fd46573;
	fma.rn.f64 	%fd46576, %fd46575, %fd46567, %fd46574;
	ld.global.nc.v2.f64 	{%fd46577, %fd46578}, [%rd4208+32];
	fma.rn.f64 	%fd46579, %fd46576, %fd46567, %fd46577;
	fma.rn.f64 	%fd46580, %fd46579, %fd46567, %fd46578;
	fma.rn.f64 	%fd46581, %fd46580, %fd77820, %fd77820;
	fma.rn.f64 	%fd46582, %fd46580, %fd46567, 0d3FF0000000000000;
	selp.f64 	%fd46583, %fd46582, %fd46581, %p5035;
	and.b32  	%r12056, %r18994, 2;
	setp.eq.s32 	%p5036, %r12056, 0;
	mov.f64 	%fd46584, 0d0000000000000000;
	sub.f64 	%fd46585, %fd46584, %fd46583;
	selp.f64 	%fd7809, %fd46583, %fd46585, %p5036;
	mul.f64 	%fd46586, %fd7770, %fd7809;
	mul.f64 	%fd46587, %fd7756, %fd46586;
	mul.f64 	%fd46588, %fd77802, %fd46587;
	mul.f64 	%fd46589, %fd77800, %fd46588;
	mul.f64 	%fd46590, %fd77798, %fd46589;
	mul.f64 	%fd46591, %fd77800, %fd77802;
	mul.f64 	%fd46592, %fd46591, %fd7756;
	div.rn.f64 	%fd7810, %fd46592, %fd46590;
	mul.f64 	%fd46593, %fd77798, %fd77802;
	mul.f64 	%fd46594, %fd46593, %fd7763;
	div.rn.f64 	%fd7811, %fd46594, %fd46590;
	mul.f64 	%fd46595, %fd77798, %fd77800;
	mul.f64 	%fd46596, %fd46595, %fd7770;
	div.rn.f64 	%fd7812, %fd46596, %fd46590;
	mul.f64 	%fd46597, %fd77818, 0d404CA5DC1A63C1F5;
	mul.f64 	%fd7813, %fd46597, 0d3F91DF46A2529D3A;
	abs.f64 	%fd7814, %fd7813;
	setp.neu.f64 	%p5037, %fd7814, 0d7FF0000000000000;
	@%p5037 bra 	$L__BB0_5571;
	mov.f64 	%fd46603, 0d0000000000000000;
	mul.rn.f64 	%fd77822, %fd7813, %fd46603;
	mov.b32 	%r18996, 1;
	bra.uni 	$L__BB0_5574;
$L__BB0_5571:
	mul.f64 	%fd46598, %fd7813, 0d3FE45F306DC9C883;
	cvt.rni.s32.f64 	%r18995, %fd46598;
	cvt.rn.f64.s32 	%fd46599, %r18995;
	fma.rn.f64 	%fd46600, %fd46599, 0dBFF921FB54442D18, %fd7813;
	fma.rn.f64 	%fd46601, %fd46599, 0dBC91A62633145C00, %fd46600;
	fma.rn.f64 	%fd77822, %fd46599, 0dB97B839A252049C0, %fd46601;
	setp.ltu.f64 	%p5038, %fd7814, 0d41E0000000000000;
	@%p5038 bra 	$L__BB0_5573;
	{ // callseq 652, 0
	.param .b64 param0;
	st.param.f64 	[param0], %fd7813;
	.param .align 16 .b8 retval0[16];
	call.uni (retval0), 
	__internal_trig_reduction_slowpathd, 
	(
	param0
	);
	ld.param.f64 	%fd77822, [retval0];
	ld.param.b32 	%r18995, [retval0+8];
	} // callseq 652
$L__BB0_5573:
	add.s32 	%r18996, %r18995, 1;
$L__BB0_5574:
	shl.b32 	%r12059, %r18996, 6;
	cvt.u64.u32 	%rd4209, %r12059;
	and.b64  	%rd4210, %rd4209, 64;
	mov.u64 	%rd4211, __cudart_sin_cos_coeffs;
	add.s64 	%rd4212, %rd4211, %rd4210;
	mul.rn.f64 	%fd46604, %fd77822, %fd77822;
	and.b32  	%r12060, %r18996, 1;
	setp.eq.b32 	%p5040, %r12060, 1;
	selp.f64 	%fd46605, 0dBDA8FF8320FD8164, 0d3DE5DB65F9785EBA, %p5040;
	ld.global.nc.v2.f64 	{%fd46606, %fd46607}, [%rd4212];
	fma.rn.f64 	%fd46608, %fd46605, %fd46604, %fd46606;
	fma.rn.f64 	%fd46609, %fd46608, %fd46604, %fd46607;
	ld.global.nc.v2.f64 	{%fd46610, %fd46611}, [%rd4212+16];
	fma.rn.f64 	%fd46612, %fd46609, %fd46604, %fd46610;
	fma.rn.f64 	%fd46613, %fd46612, %fd46604, %fd46611;
	ld.global.nc.v2.f64 	{%fd46614, %fd46615}, [%rd4212+32];
	fma.rn.f64 	%fd46616, %fd46613, %fd46604, %fd46614;
	fma.rn.f64 	%fd46617, %fd46616, %fd46604, %fd46615;
	fma.rn.f64 	%fd46618, %fd46617, %fd77822, %fd77822;
	fma.rn.f64 	%fd46619, %fd46617, %fd46604, 0d3FF0000000000000;
	selp.f64 	%fd46620, %fd46619, %fd46618, %p5040;
	and.b32  	%r12061, %r18996, 2;
	setp.eq.s32 	%p5041, %r12061, 0;
	mov.f64 	%fd46621, 0d0000000000000000;
	sub.f64 	%fd46622, %fd46621, %fd46620;
	selp.f64 	%fd7820, %fd46620, %fd46622, %p5041;
	@%p5033 bra 	$L__BB0_5576;
	mov.f64 	%fd46628, 0d0000000000000000;
	mul.rn.f64 	%fd77824, %fd7803, %fd46628;
	mov.b32 	%r18998, 1;
	bra.uni 	$L__BB0_5579;
$L__BB0_5576:
	mul.f64 	%fd46623, %fd7803, 0d3FE45F306DC9C883;
	cvt.rni.s32.f64 	%r18997, %fd46623;
	cvt.rn.f64.s32 	%fd46624, %r18997;
	fma.rn.f64 	%fd46625, %fd46624, 0dBFF921FB54442D18, %fd7803;
	fma.rn.f64 	%fd46626, %fd46624, 0dBC91A62633145C00, %fd46625;
	fma.rn.f64 	%fd77824, %fd46624, 0dB97B839A252049C0, %fd46626;
	setp.ltu.f64 	%p5042, %fd7804, 0d41E0000000000000;
	@%p5042 bra 	$L__BB0_5578;
	{ // callseq 653, 0
	.param .b64 param0;
	st.param.f64 	[param0], %fd7803;
	.param .align 16 .b8 retval0[16];
	call.uni (retval0), 
	__internal_trig_reduction_slowpathd, 
	(
	param0
	);
	ld.param.f64 	%fd77824, [retval0];
	ld.param.b32 	%r18997, [retval0+8];
	} // callseq 653
$L__BB0_5578:
	add.s32 	%r18998, %r18997, 1;
$L__BB0_5579:
	shl.b32 	%r12064, %r18998, 6;
	cvt.u64.u32 	%rd4213, %r12064;
	and.b64  	%rd4214, %rd4213, 64;
	mov.u64 	%rd4215, __cudart_sin_cos_coeffs;
	add.s64 	%rd4216, %rd4215, %rd4214;
	mul.rn.f64 	%fd46629, %fd77824, %fd77824;
	and.b32  	%r12065, %r18998, 1;
	setp.eq.b32 	%p5044, %r12065, 1;
	selp.f64 	%fd46630, 0dBDA8FF8320FD8164, 0d3DE5DB65F9785EBA, %p5044;
	ld.global.nc.v2.f64 	{%fd46631, %fd46632}, [%rd4216];
	fma.rn.f64 	%fd46633, %fd46630, %fd46629, %fd46631;
	fma.rn.f64 	%fd46634, %fd46633, %fd46629, %fd46632;
	ld.global.nc.v2.f64 	{%fd46635, %fd46636}, [%rd4216+16];
	fma.rn.f64 	%fd46637, %fd46634, %fd46629, %fd46635;
	fma.rn.f64 	%fd46638, %fd46637, %fd46629, %fd46636;
	ld.global.nc.v2.f64 	{%fd46639, %fd46640}, [%rd4216+32];
	fma.rn.f64 	%fd46641, %fd46638, %fd46629, %fd46639;
	fma.rn.f64 	%fd46642, %fd46641, %fd46629, %fd46640;
	fma.rn.f64 	%fd46643, %fd46642, %fd77824, %fd77824;
	fma.rn.f64 	%fd46644, %fd46642, %fd46629, 0d3FF0000000000000;
	selp.f64 	%fd46645, %fd46644, %fd46643, %p5044;
	and.b32  	%r12066, %r18998, 2;
	setp.eq.s32 	%p5045, %r12066, 0;
	mov.f64 	%fd46646, 0d0000000000000000;
	sub.f64 	%fd46647, %fd46646, %fd46645;
	selp.f64 	%fd7826, %fd46645, %fd46647, %p5045;
	@%p5037 bra 	$L__BB0_5581;
	mov.f64 	%fd46653, 0d0000000000000000;
	mul.rn.f64 	%fd77825, %fd7813, %fd46653;
	mov.b32 	%r18999, 0;
	bra.uni 	$L__BB0_5583;
$L__BB0_5581:
	mul.f64 	%fd46648, %fd7813, 0d3FE45F306DC9C883;
	cvt.rni.s32.f64 	%r18999, %fd46648;
	cvt.rn.f64.s32 	%fd46649, %r18999;
	fma.rn.f64 	%fd46650, %fd46649, 0dBFF921FB54442D18, %fd7813;
	fma.rn.f64 	%fd46651, %fd46649, 0dBC91A62633145C00, %fd46650;
	fma.rn.f64 	%fd77825, %fd46649, 0dB97B839A252049C0, %fd46651;
	setp.ltu.f64 	%p5046, %fd7814, 0d41E0000000000000;
	@%p5046 bra 	$L__BB0_5583;
	{ // callseq 654, 0
	.param .b64 param0;
	st.param.f64 	[param0], %fd7813;
	.param .align 16 .b8 retval0[16];
	call.uni (retval0), 
	__internal_trig_reduction_slowpathd, 
	(
	param0
	);
	ld.param.f64 	%fd77825, [retval0];
	ld.param.b32 	%r18999, [retval0+8];
	} // callseq 654
$L__BB0_5583:
	ld.param.u64 	%rd8189, [_Z8FitGrainPdPiS0_S_S_S0_S0_S_S_S_S_S_S_S_S_S_S_S_S__param_2];
	shl.b32 	%r12069, %r18999, 6;
	cvt.u64.u32 	%rd4217, %r12069;
	and.b64  	%rd4218, %rd4217, 64;
	mov.u64 	%rd4219, __cudart_sin_cos_coeffs;
	add.s64 	%rd4220, %rd4219, %rd4218;
	mul.rn.f64 	%fd46654, %fd77825, %fd77825;
	and.b32  	%r12070, %r18999, 1;
	setp.eq.b32 	%p5048, %r12070, 1;
	selp.f64 	%fd46655, 0dBDA8FF8320FD8164, 0d3DE5DB65F9785EBA, %p5048;
	ld.global.nc.v2.f64 	{%fd46656, %fd46657}, [%rd4220];
	fma.rn.f64 	%fd46658, %fd46655, %fd46654, %fd46656;
	fma.rn.f64 	%fd46659, %fd46658, %fd46654, %fd46657;
	ld.global.nc.v2.f64 	{%fd46660, %fd46661}, [%rd4220+16];
	fma.rn.f64 	%fd46662, %fd46659, %fd46654, %fd46660;
	fma.rn.f64 	%fd46663, %fd46662, %fd46654, %fd46661;
	ld.global.nc.v2.f64 	{%fd46664, %fd46665}, [%rd4220+32];
	fma.rn.f64 	%fd46666, %fd46663, %fd46654, %fd46664;
	fma.rn.f64 	%fd46667, %fd46666, %fd46654, %fd46665;
	fma.rn.f64 	%fd46668, %fd46667, %fd77825, %fd77825;
	fma.rn.f64 	%fd46669, %fd46667, %fd46654, 0d3FF0000000000000;
	selp.f64 	%fd46670, %fd46669, %fd46668, %p5048;
	and.b32  	%r12071, %r18999, 2;
	setp.eq.s32 	%p5049, %r12071, 0;
	mov.f64 	%fd46671, 0d0000000000000000;
	sub.f64 	%fd46672, %fd46671, %fd46670;
	selp.f64 	%fd46673, %fd46670, %fd46672, %p5049;
	mul.f64 	%fd7831, %fd7811, %fd46673;
	neg.f64 	%fd46674, %fd7812;
	mul.f64 	%fd46675, %fd7809, %fd46674;
	mul.f64 	%fd7832, %fd7776, %fd46675;
	mul.f64 	%fd46676, %fd7809, %fd7812;
	mul.f64 	%fd7833, %fd7756, %fd46676;
	cvta.to.global.u64 	%rd4221, %rd8189;
	ld.global.u32 	%r12072, [%rd4221+4];
	setp.lt.s32 	%p5050, %r12072, 1;
	mov.pred 	%p9721, 0;
	@%p5050 bra 	$L__BB0_5597;
	mul.f64 	%fd7834, %fd7811, %fd7820;
	mul.f64 	%fd7835, %fd7812, %fd7826;
	mov.b32 	%r19000, 0;
$L__BB0_5585:
	ld.param.u64 	%rd8597, [_Z8FitGrainPdPiS0_S_S_S0_S0_S_S_S_S_S_S_S_S_S_S_S_S__param_5];
	ld.param.u64 	%rd8569, [_Z8FitGrainPdPiS0_S_S_S0_S0_S_S_S_S_S_S_S_S_S_S_S_S__param_4];
	ld.param.u64 	%rd8053, [_Z8FitGrainPdPiS0_S_S_S0_S0_S_S_S_S_S_S_S_S_S_S_S_S__param_0];
	shl.b32 	%r12074, %r19000, 2;
	cvta.to.global.u64 	%rd4222, %rd8597;
	mul.wide.u32 	%rd4223, %r12074, 4;
	add.s64 	%rd4224, %rd4222, %rd4223;
	ld.global.u32 	%r12075, [%rd4224+8];
	cvt.rn.f64.s32 	%fd46677, %r12075;
	ld.global.u32 	%r12076, [%rd4224+4];
	cvt.rn.f64.s32 	%fd46678, %r12076;
	ld.global.u32 	%r12077, [%rd4224];
	cvt.rn.f64.s32 	%fd46679, %r12077;
	mul.f64 	%fd46680, %fd7834, %fd46678;
	fma.rn.f64 	%fd46681, %fd7810, %fd46679, %fd46680;
	fma.rn.f64 	%fd46682, %fd7835, %fd46677, %fd46681;
	mov.f64 	%fd46683, 0d0000000000000000;
	copysign.f64 	%fd46684, %fd46679, %fd46683;
	fma.rn.f64 	%fd46685, %fd7831, %fd46678, %fd46684;
	fma.rn.f64 	%fd46686, %fd7832, %fd46677, %fd46685;
	copysign.f64 	%fd46687, %fd46678, %fd46683;
	add.f64 	%fd46688, %fd46684, %fd46687;
	fma.rn.f64 	%fd46689, %fd7833, %fd46677, %fd46688;
	mul.f64 	%fd46690, %fd46686, %fd46686;
	fma.rn.f64 	%fd46691, %fd46682, %fd46682, %fd46690;
	fma.rn.f64 	%fd46692, %fd46689, %fd46689, %fd46691;
	sqrt.rn.f64 	%fd46693, %fd46692;
	rcp.rn.f64 	%fd46694, %fd46693;
	mul.lo.s32 	%r12078, %r19000, 7;
	mul.wide.u32 	%rd4225, %r12078, 8;
	add.s64 	%rd4226, %rd33, %rd4225;
	st.global.f64 	[%rd4226], %fd46682;
	st.global.f64 	[%rd4226+8], %fd46686;
	st.global.f64 	[%rd4226+16], %fd46689;
	cvta.to.global.u64 	%rd4227, %rd8569;
	add.s64 	%rd4228, %rd4227, %rd4225;
	ld.global.f64 	%fd46695, [%rd4228+24];
	st.global.f64 	[%rd4226+24], %fd46695;
	st.global.f64 	[%rd4226+32], %fd46694;
	cvta.to.global.u64 	%rd4229, %rd8053;
	ld.global.f64 	%fd46696, [%rd4229+4152];
	add.f64 	%fd46697, %fd46694, %fd46694;
	div.rn.f64 	%fd7836, %fd46696, %fd46697;
	{
	.reg .b32 %temp; 
	mov.b64 	{%temp, %r12079}, %fd7836;
	}
	mov.b32 	%f49, %r12079;
	abs.f32 	%f50, %f49;
	setp.geu.f32 	%p5051, %f50, 0f3FE26666;
	@%p5051 bra 	$L__BB0_5587;
	mul.f64 	%fd46731, %fd7836, %fd7836;
	fma.rn.f64 	%fd46732, %fd46731, 0d3FB0066BDC1895E9, 0dBFB3823B180754AF;
	fma.rn.f64 	%fd46733, %fd46732, %fd46731, 0d3FB11E52CC2F79AE;
	fma.rn.f64 	%fd46734, %fd46733, %fd46731, 0dBF924EAF3526861B;
	fma.rn.f64 	%fd46735, %fd46734, %fd46731, 0d3F91DF02A31E6CB7;
	fma.rn.f64 	%fd46736, %fd46735, %fd46731, 0d3F847D18B0EEC6CC;
	fma.rn.f64 	%fd46737, %fd46736, %fd46731, 0d3F8D0AF961BA53B0;
	fma.rn.f64 	%fd46738, %fd46737, %fd46731, 0d3F91BF7734CF1C48;
	fma.rn.f64 	%fd46739, %fd46738, %fd46731, 0d3F96E91483144EF7;
	fma.rn.f64 	%fd46740, %fd46739, %fd46731, 0d3F9F1C6E0A4F9F81;
	fma.rn.f64 	%fd46741, %fd46740, %fd46731, 0d3FA6DB6DC27FA92B;
	fma.rn.f64 	%fd46742, %fd46741, %fd46731, 0d3FB333333320F91B;
	fma.rn.f64 	%fd46743, %fd46742, %fd46731, 0d3FC5555555555F4D;
	mul.f64 	%fd46744, %fd46731, %fd46743;
	fma.rn.f64 	%fd77826, %fd46744, %fd7836, %fd7836;
	bra.uni 	$L__BB0_5588;
$L__BB0_5587:
	abs.f64 	%fd46698, %fd7836;
	fma.rn.f64 	%fd46699, %fd46698, 0dBFE0000000000000, 0d3FE0000000000000;
	rsqrt.approx.ftz.f64 	%fd46700, %fd46699;
	{
	.reg .b32 %temp; 
	mov.b64 	{%r12080, %temp}, %fd46700;
	}
	{
	.reg .b32 %temp; 
	mov.b64 	{%temp, %r12081}, %fd46700;
	}
	add.s32 	%r12082, %r12081, -1048576;
	mov.b64 	%fd46701, {%r12080, %r12082};
	mul.f64 	%fd46702, %fd46699, %fd46700;
	neg.f64 	%fd46703, %fd46702;
	fma.rn.f64 	%fd46704, %fd46702, %fd46703, %fd46699;
	fma.rn.f64 	%fd46705, %fd46704, %fd46701, %fd46702;
	neg.f64 	%fd46706, %fd46705;
	fma.rn.f64 	%fd46707, %fd46700, %fd46706, 0d3FF0000000000000;
	fma.rn.f64 	%fd46708, %fd46707, %fd46701, %fd46701;
	fma.rn.f64 	%fd46709, %fd46705, %fd46706, %fd46699;
	fma.rn.f64 	%fd46710, %fd46709, %fd46708, %fd46705;
	{
	.reg .b32 %temp; 
	mov.b64 	{%temp, %r12083}, %fd46699;
	}
	setp.lt.s32 	%p5052, %r12083, 0;
	selp.f64 	%fd46711, 0dFFF8000000000000, %fd46710, %p5052;
	setp.ne.f64 	%p5053, %fd46699, 0d0000000000000000;
	selp.f64 	%fd46712, %fd46711, %fd46699, %p5053;
	fma.rn.f64 	%fd46713, %fd46699, 0d3FB0066BDC1895E9, 0dBFB3823B180754AF;
	fma.rn.f64 	%fd46714, %fd46713, %fd46699, 0d3FB11E52CC2F79AE;
	fma.rn.f64 	%fd46715, %fd46714, %fd46699, 0dBF924EAF3526861B;
	fma.rn.f64 	%fd46716, %fd46715, %fd46699, 0d3F91DF02A31E6CB7;
	fma.rn.f64 	%fd46717, %fd46716, %fd46699, 0d3F847D18B0EEC6CC;
	fma.rn.f64 	%fd46718, %fd46717, %fd46699, 0d3F8D0AF961BA53B0;
	fma.rn.f64 	%fd46719, %fd46718, %fd46699, 0d3F91BF7734CF1C48;
	fma.rn.f64 	%fd46720, %fd46719, %fd46699, 0d3F96E91483144EF7;
	fma.rn.f64 	%fd46721, %fd46720, %fd46699, 0d3F9F1C6E0A4F9F81;
	fma.rn.f64 	%fd46722, %fd46721, %fd46699, 0d3FA6DB6DC27FA92B;
	fma.rn.f64 	%fd46723, %fd46722, %fd46699, 0d3FB333333320F91B;
	fma.rn.f64 	%fd46724, %fd46723, %fd46699, 0d3FC5555555555F4D;
	mul.f64 	%fd46725, %fd46699, %fd46724;
	mul.f64 	%fd46726, %fd46712, 0dC000000000000000;
	fma.rn.f64 	%fd46727, %fd46726, %fd46725, 0d3C91A62633145C07;
	add.f64 	%fd46728, %fd46726, 0d3FE921FB54442D18;
	add.f64 	%fd46729, %fd46728, %fd46727;
	add.f64 	%fd46730, %fd46729, 0d3FE921FB54442D18;
	copysign.f64 	%fd77826, %fd7836, %fd46730;
$L__BB0_5588:
	ld.param.u64 	%rd8054, [_Z8FitGrainPdPiS0_S_S_S0_S0_S_S_S_S_S_S_S_S_S_S_S_S__param_0];
	mul.f64 	%fd46745, %fd77826, 0d404CA5DC1A63C1F5;
	mul.lo.s32 	%r12084, %r19000, 7;
	mul.wide.u32 	%rd4230, %r12084, 8;
	add.s64 	%rd4231, %rd33, %rd4230;
	st.global.f64 	[%rd4231+40], %fd46745;
	cvta.to.global.u64 	%rd4232, %rd8054;
	ld.global.f64 	%fd7840, [%rd4232];
	mul.f64 	%fd7841, %fd46745, 0d3FA1DF46A2529D3A;
	abs.f64 	%fd7842, %fd7841;
	setp.neu.f64 	%p5054, %fd7842, 0d7FF0000000000000;
	@%p5054 bra 	$L__BB0_5590;
	mov.f64 	%fd46751, 0d0000000000000000;
	mul.rn.f64 	%fd77828, %fd7841, %fd46751;
	mov.pred 	%p9720, -1;
	bra.uni 	$L__BB0_5593;
$L__BB0_5590:
	mul.f64 	%fd46746, %fd7841, 0d3FE45F306DC9C883;
	cvt.rni.s32.f64 	%r19001, %fd46746;
	cvt.rn.f64.s32 	%fd46747, %r19001;
	fma.rn.f64 	%fd46748, %fd46747, 0dBFF921FB54442D18, %fd7841;
	fma.rn.f64 	%fd46749, %fd46747, 0dBC91A62633145C00, %fd46748;
	fma.rn.f64 	%fd77828, %fd46747, 0dB97B839A252049C0, %fd46749;
	setp.ltu.f64 	%p5055, %fd7842, 0d41E0000000000000;
	@%p5055 bra 	$L__BB0_5592;
	{ // callseq 655, 0
	.param .b64 param0;
	st.param.f64 	[param0], %fd7841;
	.param .align 16 .b8 retval0[16];
	call.uni (retval0), 
	__internal_trig_reduction_slowpathd, 
	(
	param0
	);
	ld.param.f64 	%fd77828, [retval0];
	ld.param.b32 	%r19001, [retval0+8];
	} // callseq 655
$L__BB0_5592:
	and.b32  	%r12086, %r19001, 1;
	setp.eq.b32 	%p5056, %r12086, 1;
	not.pred 	%p9720, %p5056;
$L__BB0_5593:
	mul.f64 	%fd46752, %fd77828, %fd77828;
	fma.rn.f64 	%fd46753, %fd46752, 0d3EE48DAC2799BCB9, 0dBEF9757C5B27EBB1;
	fma.rn.f64 	%fd46754, %fd46753, %fd46752, 0d3F0980E90FD91E04;
	fma.rn.f64 	%fd46755, %fd46754, %fd46752, 0dBEFAE2B0417D7E1D;
	fma.rn.f64 	%fd46756, %fd46755, %fd46752, 0d3F119F5341BFBA57;
	fma.rn.f64 	%fd46757, %fd46756, %fd46752, 0d3F15E791A00F6919;
	fma.rn.f64 	%fd46758, %fd46757, %fd46752, 0d3F2FF2E7FADEC73A;
	fma.rn.f64 	%fd46759, %fd46758, %fd46752, 0d3F434BC1B206DA62;
	fma.rn.f64 	%fd46760, %fd46759, %fd46752, 0d3F57DB18EF2F83F9;
	fma.rn.f64 	%fd46761, %fd46760, %fd46752, 0d3F6D6D2E7AE49FBC;
	fma.rn.f64 	%fd46762, %fd46761, %fd46752, 0d3F8226E3A816A776;
	fma.rn.f64 	%fd46763, %fd46762, %fd46752, 0d3F9664F485D25660;
	fma.rn.f64 	%fd46764, %fd46763, %fd46752, 0d3FABA1BA1BABF31D;
	fma.rn.f64 	%fd46765, %fd46764, %fd46752, 0d3FC11111111105D2;
	fma.rn.f64 	%fd46766, %fd46765, %fd46752, 0d3FD555555555555E;
	mul.f64 	%fd7848, %fd46752, %fd46766;
	fma.rn.f64 	%fd77829, %fd7848, %fd77828, %fd77828;
	@%p9720 bra 	$L__BB0_5595;
	fma.rn.f64 	%fd46767, %fd7848, %fd77828, %fd77828;
	sub.f64 	%fd46768, %fd46767, %fd77828;
	neg.f64 	%fd46769, %fd46768;
	fma.rn.f64 	%fd46770, %fd7848, %fd77828, %fd46769;
	rcp.approx.ftz.f64 	%fd46771, %fd46767;
	neg.f64 	%fd46772, %fd46767;
	fma.rn.f64 	%fd46773, %fd46772, %fd46771, 0d3FF0000000000000;
	fma.rn.f64 	%fd46774, %fd46773, %fd46773, %fd46773;
	fma.rn.f64 	%fd46775, %fd46774, %fd46771, %fd46771;
	neg.f64 	%fd46776, %fd46775;
	fma.rn.f64 	%fd46777, %fd46767, %fd46776, 0d3FF0000000000000;
	fma.rn.f64 	%fd46778, %fd46776, %fd46770, %fd46777;
	fma.rn.f64 	%fd77829, %fd46778, %fd46776, %fd46776;
$L__BB0_5595:
	ld.param.u64 	%rd8190, [_Z8FitGrainPdPiS0_S_S_S0_S0_S_S_S_S_S_S_S_S_S_S_S_S__param_2];
	mul.f64 	%fd46779, %fd7840, %fd77829;
	mul.lo.s32 	%r12087, %r19000, 7;
	mul.wide.u32 	%rd4233, %r12087, 8;
	add.s64 	%rd4234, %rd33, %rd4233;
	st.global.f64 	[%rd4234+48], %fd46779;
	add.s32 	%r19000, %r19000, 1;
	cvta.to.global.u64 	%rd4235, %rd8190;
	ld.global.u32 	%r3333, [%rd4235+4];
	setp.lt.s32 	%p5058, %r19000, %r3333;
	@%p5058 bra 	$L__BB0_5585;
	ld.global.f64 	%fd77792, [%rd32+792];
	ld.global.f64 	%fd77794, [%rd32+800];
	ld.global.f64 	%fd77796, [%rd32+808];
	setp.gt.s32 	%p9721, %r3333, 0;
$L__BB0_5597:
	mul.f64 	%fd7858, %fd77792, 0d3F91DF46A2529D3A;
	abs.f64 	%fd7859, %fd7858;
	setp.neu.f64 	%p5059, %fd7859, 0d7FF0000000000000;
	@%p5059 bra 	$L__BB0_5599;
	mov.f64 	%fd46785, 0d0000000000000000;
	mul.rn.f64 	%fd77834, %fd7858, %fd46785;
	mov.b32 	%r19003, 1;
	bra.uni 	$L__BB0_5602;
$L__BB0_5599:
	mul.f64 	%fd46780, %fd7858, 0d3FE45F306DC9C883;
	cvt.rni.s32.f64 	%r19002, %fd46780;
	cvt.rn.f64.s32 	%fd46781, %r19002;
	fma.rn.f64 	%fd46782, %fd46781, 0dBFF921FB54442D18, %fd7858;
	fma.rn.f64 	%fd46783, %fd46781, 0dBC91A62633145C00, %fd46782;
	fma.rn.f64 	%fd77834, %fd46781, 0dB97B839A252049C0, %fd46783;
	setp.ltu.f64 	%p5060, %fd7859, 0d41E0000000000000;
	@%p5060 bra 	$L__BB0_5601;
	{ // callseq 656, 0
	.param .b64 param0;
	st.param.f64 	[param0], %fd7858;
	.param .align 16 .b8 retval0[16];
	call.uni (retval0), 
	__internal_trig_reduction_slowpathd, 
	(
	param0
	);
	ld.param.f64 	%fd77834, [retval0];
	ld.param.b32 	%r19002, [retval0+8];
	} // callseq 656
$L__BB0_5601:
	add.s32 	%r19003, %r19002, 1;
$L__BB0_5602:
	shl.b32 	%r12090, %r19003, 6;
	cvt.u64.u32 	%rd4236, %r12090;
	and.b64  	%rd4237, %rd4236, 64;
	mov.u64 	%rd4238, __cudart_sin_cos_coeffs;
	add.s64 	%rd4239, %rd4238, %rd4237;
	mul.rn.f64 	%fd46786, %fd77834, %fd77834;
	and.b32  	%r12091, %r19003, 1;
	setp.eq.b32 	%p5061, %r12091, 1;
	selp.f64 	%fd46787, 0dBDA8FF8320FD8164, 0d3DE5DB65F9785EBA, %p5061;
	ld.global.nc.v2.f64 	{%fd46788, %fd46789}, [%rd4239];
	fma.rn.f64 	%fd46790, %fd46787, %fd46786, %fd46788;
	fma.rn.f64 	%fd46791, %fd46790, %fd46786, %fd46789;
	ld.global.nc.v2.f64 	{%fd46792, %fd46793}, [%rd4239+16];
	fma.rn.f64 	%fd46794, %fd46791, %fd46786, %fd46792;
	fma.rn.f64 	%fd46795, %fd46794, %fd46786, %fd46793;
	ld.global.nc.v2.f64 	{%fd46796, %fd46797}, [%rd4239+32];
	fma.rn.f64 	%fd46798, %fd46795, %fd46786, %fd46796;
	fma.rn.f64 	%fd46799, %fd46798, %fd46786, %fd46797;
	fma.rn.f64 	%fd46800, %fd46799, %fd77834, %fd77834;
	fma.rn.f64 	%fd46801, %fd46799, %fd46786, 0d3FF0000000000000;
	selp.f64 	%fd46802, %fd46801, %fd46800, %p5061;
	and.b32  	%r12092, %r19003, 2;
	setp.eq.s32 	%p5062, %r12092, 0;
	mov.f64 	%fd46803, 0d0000000000000000;
	sub.f64 	%fd46804, %fd46803, %fd46802;
	selp.f64 	%fd7865, %fd46802, %fd46804, %p5062;
	mul.f64 	%fd7866, %fd77794, 0d3F91DF46A2529D3A;
	abs.f64 	%fd7867, %fd7866;
	setp.neu.f64 	%p5063, %fd7867, 0d7FF0000000000000;
	@%p5063 bra 	$L__BB0_5604;
	mov.f64 	%fd46810, 0d0000000000000000;
	mul.rn.f64 	%fd77836, %fd7866, %fd46810;
	mov.b32 	%r19005, 1;
	bra.uni 	$L__BB0_5607;
$L__BB0_5604:
	mul.f64 	%fd46805, %fd7866, 0d3FE45F306DC9C883;
	cvt.rni.s32.f64 	%r19004, %fd46805;
	cvt.rn.f64.s32 	%fd46806, %r19004;
	fma.rn.f64 	%fd46807, %fd46806, 0dBFF921FB54442D18, %fd7866;
	fma.rn.f64 	%fd46808, %fd46806, 0dBC91A62633145C00, %fd46807;
	fma.rn.f64 	%fd77836, %fd46806, 0dB97B839A252049C0, %fd46808;
	setp.ltu.f64 	%p5064, %fd7867, 0d41E0000000000000;
	@%p5064 bra 	$L__BB0_5606;
	{ // callseq 657, 0
	.param .b64 param0;
	st.param.f64 	[param0], %fd7866;
	.param .align 16 .b8 retval0[16];
	call.uni (retval0), 
	__internal_trig_reduction_slowpathd, 
	(
	param0
	);
	ld.param.f64 	%fd77836, [retval0];
	ld.param.b32 	%r19004, [retval0+8];
	} // callseq 657
$L__BB0_5606:
	add.s32 	%r19005, %r19004, 1;
$L__BB0_5607:
	shl.b32 	%r12095, %r19005, 6;
	cvt.u64.u32 	%rd4240, %r12095;
	and.b64  	%rd4241, %rd4240, 64;
	mov.u64 	%rd4242, __cudart_sin_cos_coeffs;
	add.s64 	%rd4243, %rd4242, %rd4241;
	mul.rn.f64 	%fd46811, %fd77836, %fd77836;
	and.b32  	%r12096, %r19005, 1;
	setp.eq.b32 	%p5065, %r12096, 1;
	selp.f64 	%fd46812, 0dBDA8FF8320FD8164, 0d3DE5DB65F9785EBA, %p5065;
	ld.global.nc.v2.f64 	{%fd46813, %fd46814}, [%rd4243];
	fma.rn.f64 	%fd46815, %fd46812, %fd46811, %fd46813;
	fma.rn.f64 	%fd46816, %fd46815, %fd46811, %fd46814;
	ld.global.nc.v2.f64 	{%fd46817, %fd46818}, [%rd4243+16];
	fma.rn.f64 	%fd46819, %fd46816, %fd46811, %fd46817;
	fma.rn.f64 	%fd46820, %fd46819, %fd46811, %fd46818;
	ld.global.nc.v2.f64 	{%fd46821, %fd46822}, [%rd4243+32];
	fma.rn.f64 	%fd46823, %fd46820, %fd46811, %fd46821;
	fma.rn.f64 	%fd46824, %fd46823, %fd46811, %fd46822;
	fma.rn.f64 	%fd46825, %fd46824, %fd77836, %fd77836;
	fma.rn.f64 	%fd46826, %fd46824, %fd46811, 0d3FF0000000000000;
	selp.f64 	%fd46827, %fd46826, %fd46825, %p5065;
	and.b32  	%r12097, %r19005, 2;
	setp.eq.s32 	%p5066, %r12097, 0;
	mov.f64 	%fd46828, 0d0000000000000000;
	sub.f64 	%fd46829, %fd46828, %fd46827;
	selp.f64 	%fd7873, %fd46827, %fd46829, %p5066;
	mul.f64 	%fd7874, %fd77796, 0d3F91DF46A2529D3A;
	abs.f64 	%fd7875, %fd7874;
	setp.neu.f64 	%p5067, %fd7875, 0d7FF0000000000000;
	@%p5067 bra 	$L__BB0_5609;
	mov.f64 	%fd46835, 0d0000000000000000;
	mul.rn.f64 	%fd77838, %fd7874, %fd46835;
	mov.b32 	%r19007, 1;
	bra.uni 	$L__BB0_5612;
$L__BB0_5609:
	mul.f64 	%fd46830, %fd7874, 0d3FE45F306DC9C883;
	cvt.rni.s32.f64 	%r19006, %fd46830;
	cvt.rn.f64.s32 	%fd46831, %r19006;
	fma.rn.f64 	%fd46832, %fd46831, 0dBFF921FB54442D18, %fd7874;
	fma.rn.f64 	%fd46833, %fd46831, 0dBC91A62633145C00, %fd46832;
	fma.rn.f64 	%fd77838, %fd46831, 0dB97B839A252049C0, %fd46833;
	setp.ltu.f64 	%p5068, %fd7875, 0d41E0000000000000;
	@%p5068 bra 	$L__BB0_5611;
	{ // callseq 658, 0
	.param .b64 param0;
	st.param.f64 	[param0], %fd7874;
	.param .align 16 .b8 retval0[16];
	call.uni (retval0), 
	__internal_trig_reduction_slowpathd, 
	(
	param0
	);
	ld.param.f64 	%fd77838, [retval0];
	ld.param.b32 	%r19006, [retval0+8];
	} // callseq 658
$L__BB0_5611:
	add.s32 	%r19007, %r19006, 1;
$L__BB0_5612:
	shl.b32 	%r12100, %r19007, 6;
	cvt.u64.u32 	%rd4244, %r12100;
	and.b64  	%rd4245, %rd4244, 64;
	mov.u64 	%rd4246, __cudart_sin_cos_coeffs;
	add.s64 	%rd4247, %rd4246, %rd4245;
	mul.rn.f64 	%fd46836, %fd77838, %fd77838;
	and.b32  	%r12101, %r19007, 1;
	setp.eq.b32 	%p5070, %r12101, 1;
	selp.f64 	%fd46837, 0dBDA8FF8320FD8164, 0d3DE5DB65F9785EBA, %p5070;
	ld.global.nc.v2.f64 	{%fd46838, %fd46839}, [%rd4247];
	fma.rn.f64 	%fd46840, %fd46837, %fd46836, %fd46838;
	fma.rn.f64 	%fd46841, %fd46840, %fd46836, %fd46839;
	ld.global.nc.v2.f64 	{%fd46842, %fd46843}, [%rd4247+16];
	fma.rn.f64 	%fd46844, %fd46841, %fd46836, %fd46842;
	fma.rn.f64 	%fd46845, %fd46844, %fd46836, %fd46843;
	ld.global.nc.v2.f64 	{%fd46846, %fd46847}, [%rd4247+32];
	fma.rn.f64 	%fd46848, %fd46845, %fd46836, %fd46846;
	fma.rn.f64 	%fd46849, %fd46848, %fd46836, %fd46847;
	fma.rn.f64 	%fd46850, %fd46849, %fd77838, %fd77838;
	fma.rn.f64 	%fd46851, %fd46849, %fd46836, 0d3FF0000000000000;
	selp.f64 	%fd46852, %fd46851, %fd46850, %p5070;
	and.b32  	%r12102, %r19007, 2;
	setp.eq.s32 	%p5071, %r12102, 0;
	mov.f64 	%fd46853, 0d0000000000000000;
	sub.f64 	%fd46854, %fd46853, %fd46852;
	selp.f64 	%fd7881, %fd46852, %fd46854, %p5071;
	@%p5059 bra 	$L__BB0_5614;
	mov.f64 	%fd46860, 0d0000000000000000;
	mul.rn.f64 	%fd77839, %fd7858, %fd46860;
	mov.b32 	%r19008, 0;
	bra.uni 	$L__BB0_5616;
$L__BB0_5614:
	mul.f64 	%fd46855, %fd7858, 0d3FE45F306DC9C883;
	cvt.rni.s32.f64 	%r19008, %fd46855;
	cvt.rn.f64.s32 	%fd46856, %r19008;
	fma.rn.f64 	%fd46857, %fd46856, 0dBFF921FB54442D18, %fd7858;
	fma.rn.f64 	%fd46858, %fd46856, 0dBC91A62633145C00, %fd46857;
	fma.rn.f64 	%fd77839, %fd46856, 0dB97B839A252049C0, %fd46858;
	setp.ltu.f64 	%p5072, %fd7859, 0d41E0000000000000;
	@%p5072 bra 	$L__BB0_5616;
	{ // callseq 659, 0
	.param .b64 param0;
	st.param.f64 	[param0], %fd7858;
	.param .align 16 .b8 retval0[16];
	call.uni (retval0), 
	__internal_trig_reduction_slowpathd, 
	(
	param0
	);
	ld.param.f64 	%fd77839, [retval0];
	ld.param.b32 	%r19008, [retval0+8];
	} // callseq 659
$L__BB0_5616:
	shl.b32 	%r12105, %r19008, 6;
	cvt.u64.u32 	%rd4248, %r12105;
	and.b64  	%rd4249, %rd4248, 64;
	mov.u64 	%rd4250, __cudart_sin_cos_coeffs;
	add.s64 	%rd4251, %rd4250, %rd4249;
	mul.rn.f64 	%fd46861, %fd77839, %fd77839;
	and.b32  	%r12106, %r19008, 1;
	setp.eq.b32 	%p5074, %r12106, 1;
	selp.f64 	%fd46862, 0dBDA8FF8320FD8164, 0d3DE5DB65F9785EBA, %p5074;
	ld.global.nc.v2.f64 	{%fd46863, %fd46864}, [%rd4251];
	fma.rn.f64 	%fd46865, %fd46862, %fd46861, %fd46863;
	fma.rn.f64 	%fd46866, %fd46865, %fd46861, %fd46864;
	ld.global.nc.v2.f64 	{%fd46867, %fd46868}, [%rd4251+16];
	fma.rn.f64 	%fd46869, %fd46866, %fd46861, %fd46867;
	fma.rn.f64 	%fd46870, %fd46869, %fd46861, %fd46868;
	ld.global.nc.v2.f64 	{%fd46871, %fd46872}, [%rd4251+32];
	fma.rn.f64 	%fd46873, %fd46870, %fd46861, %fd46871;
	fma.rn.f64 	%fd46874, %fd46873, %fd46861, %fd46872;
	fma.rn.f64 	%fd46875, %fd46874, %fd77839, %fd77839;
	fma.rn.f64 	%fd46876, %fd46874, %fd46861, 0d3FF0000000000000;
	selp.f64 	%fd46877, %fd46876, %fd46875, %p5074;
	and.b32  	%r12107, %r19008, 2;
	setp.eq.s32 	%p5075, %r12107, 0;
	mov.f64 	%fd46878, 0d0000000000000000;
	sub.f64 	%fd46879, %fd46878, %fd46877;
	selp.f64 	%fd7886, %fd46877, %fd46879, %p5075;
	@%p5063 bra 	$L__BB0_5618;
	mov.f64 	%fd46885, 0d0000000000000000;
	mul.rn.f64 	%fd77840, %fd7866, %fd46885;
	mov.b32 	%r19009, 0;
	bra.uni 	$L__BB0_5620;
$L__BB0_5618:
	mul.f64 	%fd46880, %fd7866, 0d3FE45F306DC9C883;
	cvt.rni.s32.f64 	%r19009, %fd46880;
	cvt.rn.f64.s32 	%fd46881, %r19009;
	fma.rn.f64 	%fd46882, %fd46881, 0dBFF921FB54442D18, %fd7866;
	fma.rn.f64 	%fd46883, %fd46881, 0dBC91A62633145C00, %fd46882;
	fma.rn.f64 	%fd77840, %fd46881, 0dB97B839A252049C0, %fd46883;
	setp.ltu.f64 	%p5076, %fd7867, 0d41E0000000000000;
	@%p5076 bra 	$L__BB0_5620;
	{ // callseq 660, 0
	.param .b64 param0;
	st.param.f64 	[param0], %fd7866;
	.param .align 16 .b8 retval0[16];
	call.uni (retval0), 
	__internal_trig_reduction_slowpathd, 
	(
	param0
	);
	ld.param.f64 	%fd77840, [retval0];
	ld.param.b32 	%r19009, [retval0+8];
	} // callseq 660
$L__BB0_5620:
	shl.b32 	%r12110, %r19009, 6;
	cvt.u64.u32 	%rd4252, %r12110;
	and.b64  	%rd4253, %rd4252, 64;
	mov.u64 	%rd4254, __cudart_sin_cos_coeffs;
	add.s64 	%rd4255, %rd4254, %rd4253;
	mul.rn.f64 	%fd46886, %fd77840, %fd77840;
	and.b32  	%r12111, %r19009, 1;
	setp.eq.b32 	%p5078, %r12111, 1;
	selp.f64 	%fd46887, 0dBDA8FF8320FD8164, 0d3DE5DB65F9785EBA, %p5078;
	ld.global.nc.v2.f64 	{%fd46888, %fd46889}, [%rd4255];
	fma.rn.f64 	%fd46890, %fd46887, %fd46886, %fd46888;
	fma.rn.f64 	%fd46891, %fd46890, %fd46886, %fd46889;
	ld.global.nc.v2.f64 	{%fd46892, %fd46893}, [%rd4255+16];
	fma.rn.f64 	%fd46894, %fd46891, %fd46886, %fd46892;
	fma.rn.f64 	%fd46895, %fd46894, %fd46886, %fd46893;
	ld.global.nc.v2.f64 	{%fd46896, %fd46897}, [%rd4255+32];
	fma.rn.f64 	%fd46898, %fd46895, %fd46886, %fd46896;
	fma.rn.f64 	%fd46899, %fd46898, %fd46886, %fd46897;
	fma.rn.f64 	%fd46900, %fd46899, %fd77840, %fd77840;
	fma.rn.f64 	%fd46901, %fd46899, %fd46886, 0d3FF0000000000000;
	selp.f64 	%fd46902, %fd46901, %fd46900, %p5078;
	and.b32  	%r12112, %r19009, 2;
	setp.eq.s32 	%p5079, %r12112, 0;
	mov.f64 	%fd46903, 0d0000000000000000;
	sub.f64 	%fd46904, %fd46903, %fd46902;
	selp.f64 	%fd7891, %fd46902, %fd46904, %p5079;
	@%p5067 bra 	$L__BB0_5622;
	mov.f64 	%fd46910, 0d0000000000000000;
	mul.rn.f64 	%fd77841, %fd7874, %fd46910;
	mov.b32 	%r19010, 0;
	bra.uni 	$L__BB0_5624;
$L__BB0_5622:
	mul.f64 	%fd46905, %fd7874, 0d3FE45F306DC9C883;
	cvt.rni.s32.f64 	%r19010, %fd46905;
	cvt.rn.f64.s32 	%fd46906, %r19010;
	fma.rn.f64 	%fd46907, %fd46906, 0dBFF921FB54442D18, %fd7874;
	fma.rn.f64 	%fd46908, %fd46906, 0dBC91A62633145C00, %fd46907;
	fma.rn.f64 	%fd77841, %fd46906, 0dB97B839A252049C0, %fd46908;
	setp.ltu.f64 	%p5080, %fd7875, 0d41E0000000000000;
	@%p5080 bra 	$L__BB0_5624;
	{ // callseq 661, 0
	.param .b64 param0;
	st.param.f64 	[param0], %fd7874;
	.param .align 16 .b8 retval0[16];
	call.uni (retval0), 
	__internal_trig_reduction_slowpathd, 
	(
	param0
	);
	ld.param.f64 	%fd77841, [retval0];
	ld.param.b32 	%r19010, [retval0+8];
	} // callseq 661
$L__BB0_5624:
	ld.param.u64 	%rd8132, [_Z8FitGrainPdPiS0_S_S_S0_S0_S_S_S_S_S_S_S_S_S_S_S_S__param_1];
	ld.param.u64 	%rd8055, [_Z8FitGrainPdPiS0_S_S_S0_S0_S_S_S_S_S_S_S_S_S_S_S_S__param_0];
	shl.b32 	%r12116, %r19010, 6;
	cvt.u64.u32 	%rd4256, %r12116;
	and.b64  	%rd4257, %rd4256, 64;
	mov.u64 	%rd4258, __cudart_sin_cos_coeffs;
	add.s64 	%rd4259, %rd4258, %rd4257;
	mul.rn.f64 	%fd46911, %fd77841, %fd77841;
	and.b32  	%r12117, %r19010, 1;
	setp.eq.b32 	%p5081, %r12117, 1;
	selp.f64 	%fd46912, 0dBDA8FF8320FD8164, 0d3DE5DB65F9785EBA, %p5081;
	ld.global.nc.v2.f64 	{%fd46913, %fd46914}, [%rd4259];
	fma.rn.f64 	%fd46915, %fd46912, %fd46911, %fd46913;
	fma.rn.f64 	%fd46916, %fd46915, %fd46911, %fd46914;
	ld.global.nc.v2.f64 	{%fd46917, %fd46918}, [%rd4259+16];
	fma.rn.f64 	%fd46919, %fd46916, %fd46911, %fd46917;
	fma.rn.f64 	%fd46920, %fd46919, %fd46911, %fd46918;
	ld.global.nc.v2.f64 	{%fd46921, %fd46922}, [%rd4259+32];
	fma.rn.f64 	%fd46923, %fd46920, %fd46911, %fd46921;
	fma.rn.f64 	%fd46924, %fd46923, %fd46911, %fd46922;
	fma.rn.f64 	%fd46925, %fd46924, %fd77841, %fd77841;
	fma.rn.f64 	%fd46926, %fd46924, %fd46911, 0d3FF0000000000000;
	selp.f64 	%fd46927, %fd46926, %fd46925, %p5081;
	and.b32  	%r12118, %r19010, 2;
	setp.eq.s32 	%p5082, %r12118, 0;
	mov.f64 	%fd46928, 0d0000000000000000;
	sub.f64 	%fd46929, %fd46928, %fd46927;
	selp.f64 	%fd7896, %fd46927, %fd46929, %p5082;
	mul.f64 	%fd46930, %fd7865, %fd7881;
	mul.f64 	%fd46931, %fd7873, %fd7896;
	mul.f64 	%fd46932, %fd7886, %fd46931;
	sub.f64 	%fd7897, %fd46930, %fd46932;
	mul.f64 	%fd46933, %fd7865, %fd46931;
	fma.rn.f64 	%fd7898, %fd7881, %fd7886, %fd46933;
	mul.f64 	%fd7899, %fd7881, %fd7891;
	cvta.to.global.u64 	%rd4260, %rd8132;
	ld.global.u32 	%r3358, [%rd4260+4];
	cvta.to.global.u64 	%rd4261, %rd8055;
	ld.global.f64 	%fd7900, [%rd4261+4088];
	mov.b32 	%r19050, 0;
	not.pred 	%p5083, %p9721;
	@%p5083 bra 	$L__BB0_5772;
	mul.f64 	%fd7901, %fd7891, %fd7896;
	neg.f64 	%fd46934, %fd7891;
	mul.f64 	%fd7902, %fd7865, %fd46934;
	mul.f64 	%fd46935, %fd7886, %fd7896;
	mul.f64 	%fd46936, %fd7873, %fd7881;
	mul.f64 	%fd46937, %fd7865, %fd46936;
	sub.f64 	%fd7903, %fd46937, %fd46935;
	mul.f64 	%fd7904, %fd7886, %fd7891;
	mul.f64 	%fd46938, %fd7865, %fd7896;
	neg.f64 	%fd46939, %fd7881;
	mul.f64 	%fd46940, %fd7873, %fd46939;
	mul.f64 	%fd46941, %fd46940, %fd7886;
	sub.f64 	%fd7905, %fd46941, %fd46938;
	mov.b32 	%r19011, 0;
	mov.u32 	%r19050, %r19011;
$L__BB0_5626:
	mul.lo.s32 	%r12121, %r19011, 7;
	mul.wide.u32 	%rd4262, %r12121, 8;
	add.s64 	%rd4263, %rd33, %rd4262;
	ld.global.f64 	%fd46942, [%rd4263+16];
	ld.global.f64 	%fd46943, [%rd4263+8];
	ld.global.f64 	%fd46944, [%rd4263];
	mul.f64 	%fd46945, %fd46943, %fd7905;
	fma.rn.f64 	%fd46946, %fd46944, %fd7897, %fd46945;
	fma.rn.f64 	%fd7908, %fd46942, %fd7904, %fd46946;
	mul.f64 	%fd46947, %fd46943, %fd7903;
	fma.rn.f64 	%fd46948, %fd46944, %fd7898, %fd46947;
	fma.rn.f64 	%fd7909, %fd46942, %fd7902, %fd46948;
	mul.f64 	%fd46949, %fd46943, %fd7899;
	fma.rn.f64 	%fd46950, %fd46944, %fd7901, %fd46949;
	fma.rn.f64 	%fd7910, %fd46942, %fd7873, %fd46950;
	ld.global.f64 	%fd46951, [%rd4263+40];
	mul.f64 	%fd46952, %fd7909, %fd7909;
	fma.rn.f64 	%fd46953, %fd7908, %fd7908, %fd46952;
	fma.rn.f64 	%fd46954, %fd7910, %fd7910, %fd46953;
	sqrt.rn.f64 	%fd7911, %fd46954;
	mul.f64 	%fd7912, %fd46951, 0d3F91DF46A2529D3A;
	abs.f64 	%fd7913, %fd7912;
	setp.neu.f64 	%p5084, %fd7913, 0d7FF0000000000000;
	@%p5084 bra 	$L__BB0_5628;
	mov.f64 	%fd46960, 0d0000000000000000;
	mul.rn.f64 	%fd77844, %fd7912, %fd46960;
	mov.b32 	%r19014, 0;
	bra.uni 	$L__BB0_5630;
$L__BB0_5628:
	mul.f64 	%fd46955, %fd7912, 0d3FE45F306DC9C883;
	cvt.rni.s32.f64 	%r19014, %fd46955;
	cvt.rn.f64.s32 	%fd46956, %r19014;
	fma.rn.f64 	%fd46957, %fd46956, 0dBFF921FB54442D18, %fd7912;
	fma.rn.f64 	%fd46958, %fd46956, 0dBC91A62633145C00, %fd46957;
	fma.rn.f64 	%fd77844, %fd46956, 0dB97B839A252049C0, %fd46958;
	setp.ltu.f64 	%p5085, %fd7913, 0d41E0000000000000;
	@%p5085 bra 	$L__BB0_5630;
	{ // callseq 662, 0
	.param .b64 param0;
	st.param.f64 	[param0], %fd7912;
	.param .align 16 .b8 retval0[16];
	call.uni (retval0), 
	__internal_trig_reduction_slowpathd, 
	(
	param0
	);
	ld.param.f64 	%fd77844, [retval0];
	ld.param.b32 	%r19014, [retval0+8];
	} // callseq 662
$L__BB0_5630:
	shl.b32 	%r12124, %r19014, 6;
	cvt.u64.u32 	%rd4264, %r12124;
	and.b64  	%rd4265, %rd4264, 64;
	mov.u64 	%rd4266, __cudart_sin_cos_coeffs;
	add.s64 	%rd4267, %rd4266, %rd4265;
	mul.rn.f64 	%fd46961, %fd77844, %fd77844;
	and.b32  	%r12125, %r19014, 1;
	setp.eq.b32 	%p5086, %r12125, 1;
	selp.f64 	%fd46962, 0dBDA8FF8320FD8164, 0d3DE5DB65F9785EBA, %p5086;
	ld.global.nc.v2.f64 	{%fd46963, %fd46964}, [%rd4267];
	fma.rn.f64 	%fd46965, %fd46962, %fd46961, %fd46963;
	fma.rn.f64 	%fd46966, %fd46965, %fd46961, %fd46964;
	ld.global.nc.v2.f64 	{%fd46967, %fd46968}, [%rd4267+16];
	fma.rn.f64 	%fd46969, %fd46966, %fd46961, %fd46967;
	fma.rn.f64 	%fd46970, %fd46969, %fd46961, %fd46968;
	ld.global.nc.v2.f64 	{%fd46971, %fd46972}, [%rd4267+32];
	fma.rn.f64 	%fd46973, %fd46970, %fd46961, %fd46971;
	fma.rn.f64 	%fd46974, %fd46973, %fd46961, %fd46972;
	fma.rn.f64 	%fd46975, %fd46974, %fd77844, %fd77844;
	fma.rn.f64 	%fd46976, %fd46974, %fd46961, 0d3FF0000000000000;
	selp.f64 	%fd46977, %fd46976, %fd46975, %p5086;
	and.b32  	%r12126, %r19014, 2;
	setp.eq.s32 	%p5087, %r12126, 0;
	mov.f64 	%fd46978, 0d0000000000000000;
	sub.f64 	%fd46979, %fd46978, %fd46977;
	selp.f64 	%fd46980, %fd46977, %fd46979, %p5087;
	mul.f64 	%fd7918, %fd7911, %fd46980;
	abs.f64 	%fd46981, %fd7909;
	setp.geu.f64 	%p5088, %fd46981, 0d3F1A36E2EB1C432D;
	@%p5088 bra 	$L__BB0_5639;
	setp.eq.f64 	%p5136, %fd7908, 0d0000000000000000;
	mov.b32 	%r19028, 0;
	@%p5136 bra 	$L__BB0_5694;
	neg.f64 	%fd47343, %fd7918;
	div.rn.f64 	%fd7919, %fd47343, %fd7908;
	abs.f64 	%fd7920, %fd7919;
	setp.gtu.f64 	%p5137, %fd7920, 0d3FF0000000000000;
	@%p5137 bra 	$L__BB0_5694;
	{
	.reg .b32 %temp; 
	mov.b64 	{%temp, %r3365}, %fd7919;
	}
	{
	.reg .b32 %temp; 
	mov.b64 	{%temp, %r12193}, %fd7920;
	}
	setp.gt.s32 	%p5138, %r12193, 1071801957;
	@%p5138 bra 	$L__BB0_5637;
	mul.f64 	%fd47384, %fd7919, %fd7919;
	fma.rn.f64 	%fd47385, %fd47384, 0d3FB0066BDC1895E9, 0dBFB3823B180754AF;
	fma.rn.f64 	%fd47386, %fd47385, %fd47384, 0d3FB11E52CC2F79AE;
	fma.rn.f64 	%fd47387, %fd47386, %fd47384, 0dBF924EAF3526861B;
	fma.rn.f64 	%fd47388, %fd47387, %fd47384, 0d3F91DF02A31E6CB7;
	fma.rn.f64 	%fd47389, %fd47388, %fd47384, 0d3F847D18B0EEC6CC;
	fma.rn.f64 	%fd47390, %fd47389, %fd47384, 0d3F8D0AF961BA53B0;
	fma.rn.f64 	%fd47391, %fd47390, %fd47384, 0d3F91BF7734CF1C48;
	fma.rn.f64 	%fd47392, %fd47391, %fd47384, 0d3F96E91483144EF7;
	fma.rn.f64 	%fd47393, %fd47392, %fd47384, 0d3F9F1C6E0A4F9F81;
	fma.rn.f64 	%fd47394, %fd47393, %fd47384, 0d3FA6DB6DC27FA92B;
	fma.rn.f64 	%fd47395, %fd47394, %fd47384, 0d3FB333333320F91B;
	fma.rn.f64 	%fd47396, %fd47395, %fd47384, 0d3FC5555555555F4D;
	mul.f64 	%fd47397, %fd47384, %fd47396;
	fma.rn.f64 	%fd7921, %fd47397, %fd7920, %fd7920;
	setp.gt.s32 	%p5142, %r3365, -1;
	@%p5142 bra 	$L__BB0_5636;
	mov.f64 	%fd47402, 0d3C91A62633145C07;
	add.rn.f64 	%fd47403, %fd7921, %fd47402;
	mov.f64 	%fd47404, 0d3FF921FB54442D18;
	add.rn.f64 	%fd77845, %fd47404, %fd47403;
	bra.uni 	$L__BB0_5638;
$L__BB0_5636:
	mov.f64 	%fd47398, 0dBC91A62633145C07;
	add.rn.f64 	%fd47399, %fd7921, %fd47398;
	neg.f64 	%fd47400, %fd47399;
	mov.f64 	%fd47401, 0d3FF921FB54442D18;
	add.rn.f64 	%fd77845, %fd47401, %fd47400;
	bra.uni 	$L__BB0_5638;
$L__BB0_5637:
	mov.f64 	%fd47344, 0d3FF0000000000000;
	sub.f64 	%fd47345, %fd47344, %fd7920;
	{
	.reg .b32 %temp; 
	mov.b64 	{%r12194, %temp}, %fd47345;
	}
	{
	.reg .b32 %temp; 
	mov.b64 	{%temp, %r12195}, %fd47345;
	}
	add.s32 	%r12196, %r12195, -1048576;
	mov.b64 	%fd47346, {%r12194, %r12196};
	rsqrt.approx.ftz.f64 	%fd47347, %fd47346;
	{
	.reg .b32 %temp; 
	mov.b64 	{%r12197, %temp}, %fd47347;
	}
	{
	.reg .b32 %temp; 
	mov.b64 	{%temp, %r12198}, %fd47347;
	}
	add.s32 	%r12199, %r12198, -1048576;
	mov.b64 	%fd47348, {%r12197, %r12199};
	mul.f64 	%fd47349, %fd47346, %fd47347;
	neg.f64 	%fd47350, %fd47349;
	fma.rn.f64 	%fd47351, %fd47349, %fd47350, %fd47346;
	fma.rn.f64 	%fd47352, %fd47351, %fd47348, %fd47349;
	neg.f64 	%fd47353, %fd47352;
	fma.rn.f64 	%fd47354, %fd47347, %fd47353, 0d3FF0000000000000;
	fma.rn.f64 	%fd47355, %fd47354, %fd47348, %fd47348;
	fma.rn.f64 	%fd47356, %fd47352, %fd47353, %fd47346;
	fma.rn.f64 	%fd47357, %fd47356, %fd47355, %fd47352;
	{
	.reg .b32 %temp; 
	mov.b64 	{%r12200, %temp}, %fd47357;
	}
	{
	.reg .b32 %temp; 
	mov.b64 	{%temp, %r12201}, %fd47357;
	}
	add.s32 	%r12202, %r12201, 1048576;
	mov.b64 	%fd47358, {%r12200, %r12202};
	fma.rn.f64 	%fd47359, %fd47345, 0d3EC715B371155F70, 0dBEBAC2FE66FAAC4B;
	fma.rn.f64 	%fd47360, %fd47359, %fd47345, 0d3ED9A9B88EFCD9B8;
	fma.rn.f64 	%fd47361, %fd47360, %fd47345, 0d3EDD0F40A8A0C4C3;
	fma.rn.f64 	%fd47362, %fd47361, %fd47345, 0d3EF46D4CFA9E0E1F;
	fma.rn.f64 	%fd47363, %fd47362, %fd47345, 0d3F079C168D1E2422;
	fma.rn.f64 	%fd47364, %fd47363, %fd47345, 0d3F1C9A88C3BCA540;
	fma.rn.f64 	%fd47365, %fd47364, %fd47345, 0d3F31C4E64BD476DF;
	fma.rn.f64 	%fd47366, %fd47365, %fd47345, 0d3F46E8BA60009C8F;
	fma.rn.f64 	%fd47367, %fd47366, %fd47345, 0d3F5F1C71C62B05A2;
	fma.rn.f64 	%fd47368, %fd47367, %fd47345, 0d3F76DB6DB6DC9F2C;
	fma.rn.f64 	%fd47369, %fd47368, %fd47345, 0d3F9333333333329C;
	fma.rn.f64 	%fd47370, %fd47369, %fd47345, 0d3FB5555555555555;
	setp.lt.s32 	%p5139, %r12195, 1;
	mov.f64 	%fd47371, 0d0000000000000000;
	mul.rn.f64 	%fd47372, %fd7920, %fd47371;
	mul.f64 	%fd47373, %fd47345, %fd47370;
	fma.rn.f64 	%fd47374, %fd47373, %fd47358, %fd47358;
	selp.f64 	%fd47375, %fd47372, %fd47374, %p5139;
	setp.lt.s32 	%p5140, %r12195, 0;
	mov.f64 	%fd47376, 0d7FF0000000000000;
	mul.rn.f64 	%fd47377, %fd47375, %fd47376;
	selp.f64 	%fd47378, %fd47377, %fd47375, %p5140;
	setp.lt.s32 	%p5141, %r3365, 0;
	mov.f64 	%fd47379, 0dBCA1A62633145C07;
	add.rn.f64 	%fd47380, %fd47378, %fd47379;
	neg.f64 	%fd47381, %fd47380;
	mov.f64 	%fd47382, 0d400921FB54442D18;
	add.rn.f64 	%fd47383, %fd47382, %fd47381;
	selp.f64 	%fd77845, %fd47383, %fd47378, %p5141;
$L__BB0_5638:
	mul.f64 	%fd47405, %fd77845, 0d404CA5DC1A63C1F5;
	neg.f64 	%fd47406, %fd47405;
	st.local.v2.f64 	[%rd16], {%fd47405, %fd47406};
	mov.b32 	%r19028, 2;
	bra.uni 	$L__BB0_5694;
$L__BB0_5639:
	mul.f64 	%fd46982, %fd7909, %fd7909;
	mul.f64 	%fd46983, %fd7908, %fd7908;
	div.rn.f64 	%fd46984, %fd46983, %fd46982;
	add.f64 	%fd7926, %fd46984, 0d3FF0000000000000;
	add.f64 	%fd46985, %fd7918, %fd7918;
	mul.f64 	%fd46986, %fd7908, %fd46985;
	div.rn.f64 	%fd7927, %fd46986, %fd46982;
	mul.f64 	%fd46987, %fd7918, %fd7918;
	div.rn.f64 	%fd46988, %fd46987, %fd46982;
	add.f64 	%fd46989, %fd46988, 0dBFF0000000000000;
	mul.f64 	%fd46990, %fd7926, 0dC010000000000000;
	mul.f64 	%fd46991, %fd46990, %fd46989;
	fma.rn.f64 	%fd7928, %fd7927, %fd7927, %fd46991;
	setp.ltu.f64 	%p5089, %fd7928, 0d0000000000000000;
	mov.b32 	%r19028, 0;
	@%p5089 bra 	$L__BB0_5694;
	sqrt.rn.f64 	%fd7929, %fd7928;
	sub.f64 	%fd46992, %fd7929, %fd7927;
	add.f64 	%fd7930, %fd7926, %fd7926;
	div.rn.f64 	%fd7931, %fd46992, %fd7930;
	abs.f64 	%fd7932, %fd7931;
	setp.gtu.f64 	%p5090, %fd7932, 0d3FF0000000000000;
	mov.b32 	%r19028, 0;
	@%p5090 bra 	$L__BB0_5667;
	{
	.reg .b32 %temp; 
	mov.b64 	{%temp, %r3366}, %fd7931;
	}
	{
	.reg .b32 %temp; 
	mov.b64 	{%temp, %r12129}, %fd7932;
	}
	setp.gt.s32 	%p5091, %r12129, 1071801957;
	@%p5091 bra 	$L__BB0_5645;
	mul.f64 	%fd47033, %fd7931, %fd7931;
	fma.rn.f64 	%fd47034, %fd47033, 0d3FB0066BDC1895E9, 0dBFB3823B180754AF;
	fma.rn.f64 	%fd47035, %fd47034, %fd47033, 0d3FB11E52CC2F79AE;
	fma.rn.f64 	%fd47036, %fd47035, %fd47033, 0dBF924EAF3526861B;
	fma.rn.f64 	%fd47037, %fd47036, %fd47033, 0d3F91DF02A31E6CB7;
	fma.rn.f64 	%fd47038, %fd47037, %fd47033, 0d3F847D18B0EEC6CC;
	fma.rn.f64 	%fd47039, %fd47038, %fd47033, 0d3F8D0AF961BA53B0;
	fma.rn.f64 	%fd47040, %fd47039, %fd47033, 0d3F91BF7734CF1C48;
	fma.rn.f64 	%fd47041, %fd47040, %fd47033, 0d3F96E91483144EF7;
	fma.rn.f64 	%fd47042, %fd47041, %fd47033, 0d3F9F1C6E0A4F9F81;
	fma.rn.f64 	%fd47043, %fd47042, %fd47033, 0d3FA6DB6DC27FA92B;
	fma.rn.f64 	%fd47044, %fd47043, %fd47033, 0d3FB333333320F91B;
	fma.rn.f64 	%fd47045, %fd47044, %fd47033, 0d3FC5555555555F4D;
	mul.f64 	%fd47046, %fd47033, %fd47045;
	fma.rn.f64 	%fd7933, %fd47046, %fd7932, %fd7932;
	setp.gt.s32 	%p5095, %r3366, -1;
	@%p5095 bra 	$L__BB0_5644;
	mov.f64 	%fd47051, 0d3C91A62633145C07;
	add.rn.f64 	%fd47052, %fd7933, %fd47051;
	mov.f64 	%fd47053, 0d3FF921FB54442D18;
	add.rn.f64 	%fd77846, %fd47053, %fd47052;
	bra.uni 	$L__BB0_5646;
$L__BB0_5644:
	mov.f64 	%fd47047, 0dBC91A62633145C07;
	add.rn.f64 	%fd47048, %fd7933, %fd47047;
	neg.f64 	%fd47049, %fd47048;
	mov.f64 	%fd47050, 0d3FF921FB54442D18;
	add.rn.f64 	%fd77846, %fd47050, %fd47049;
	bra.uni 	$L__BB0_5646;
$L__BB0_5645:
	mov.f64 	%fd46993, 0d3FF0000000000000;
	sub.f64 	%fd46994, %fd46993, %fd7932;
	{
	.reg .b32 %temp; 
	mov.b64 	{%r12130, %temp}, %fd46994;
	}
	{
	.reg .b32 %temp; 
	mov.b64 	{%temp, %r12131}, %fd46994;
	}
	add.s32 	%r12132, %r12131, -1048576;
	mov.b64 	%fd46995, {%r12130, %r12132};
	rsqrt.approx.ftz.f64 	%fd46996, %fd46995;
	{
	.reg .b32 %temp; 
	mov.b64 	{%r12133, %temp}, %fd46996;
	}
	{
	.reg .b32 %temp; 
	mov.b64 	{%temp, %r12134}, %fd46996;
	}
	add.s32 	%r12135, %r12134, -1048576;
	mov.b64 	%fd46997, {%r12133, %r12135};
	mul.f64 	%fd46998, %fd46995, %fd46996;
	neg.f64 	%fd46999, %fd46998;
	fma.rn.f64 	%fd47000, %fd46998, %fd46999, %fd46995;
	fma.rn.f64 	%fd47001, %fd47000, %fd46997, %fd46998;
	neg.f64 	%fd47002, %fd47001;
	fma.rn.f64 	%fd47003, %fd46996, %fd47002, 0d3FF0000000000000;
	fma.rn.f64 	%fd47004, %fd47003, %fd46997, %fd46997;
	fma.rn.f64 	%fd47005, %fd47001, %fd47002, %fd46995;
	fma.rn.f64 	%fd47006, %fd47005, %fd47004, %fd47001;
	{
	.reg .b32 %temp; 
	mov.b64 	{%r12136, %temp}, %fd47006;
	}
	{
	.reg .b32 %temp; 
	mov.b64 	{%temp, %r12137}, %fd47006;
	}
	add.s32 	%r12138, %r12137, 1048576;
	mov.b64 	%fd47007, {%r12136, %r12138};
	fma.rn.f64 	%fd47008, %fd46994, 0d3EC715B371155F70, 0dBEBAC2FE66FAAC4B;
	fma.rn.f64 	%fd47009, %fd47008, %fd46994, 0d3ED9A9B88EFCD9B8;
	fma.rn.f64 	%fd47010, %fd47009, %fd46994, 0d3EDD0F40A8A0C4C3;
	fma.rn.f64 	%fd47011, %fd47010, %fd46994, 0d3EF46D4CFA9E0E1F;
	fma.rn.f64 	%fd47012, %fd47011, %fd46994, 0d3F079C168D1E2422;
	fma.rn.f64 	%fd47013, %fd47012, %fd46994, 0d3F1C9A88C3BCA540;
	fma.rn.f64 	%fd47014, %fd47013, %fd46994, 0d3F31C4E64BD476DF;
	fma.rn.f64 	%fd47015, %fd47014, %fd46994, 0d3F46E8BA60009C8F;
	fma.rn.f64 	%fd47016, %fd47015, %fd46994, 0d3F5F1C71C62B05A2;
	fma.rn.f64 	%fd47017, %fd47016, %fd46994, 0d3F76DB6DB6DC9F2C;
	fma.rn.f64 	%fd47018, %fd47017, %fd46994, 0d3F9333333333329C;
	fma.rn.f64 	%fd47019, %fd47018, %fd46994, 0d3FB5555555555555;
	setp.lt.s32 	%p5092, %r12131, 1;
	mov.f64 	%fd47020, 0d0000000000000000;
	mul.rn.f64 	%fd47021, %fd7932, %fd47020;
	mul.f64 	%fd47022, %fd46994, %fd47019;
	fma.rn.f64 	%fd47023, %fd47022, %fd47007, %fd47007;
	selp.f64 	%fd47024, %fd47021, %fd47023, %p5092;
	setp.lt.s32 	%p5093, %r12131, 0;
	mov.f64 	%fd47025, 0d7FF0000000000000;
	mul.rn.f64 	%fd47026, %fd47024, %fd47025;
	selp.f64 	%fd47027, %fd47026, %fd47024, %p5093;
	setp.lt.s32 	%p5094, %r3366, 0;
	mov.f64 	%fd47028, 0dBCA1A62633145C07;
	add.rn.f64 	%fd47029, %fd47027, %fd47028;
	neg.f64 	%fd47030, %fd47029;
	mov.f64 	%fd47031, 0d400921FB54442D18;
	add.rn.f64 	%fd47032, %fd47031, %fd47030;
	selp.f64 	%fd77846, %fd47032, %fd47027, %p5094;
$L__BB0_5646:
	neg.f64 	%fd7938, %fd77846;
	abs.f64 	%fd7939, %fd77846;
	setp.neu.f64 	%p5096, %fd7939, 0d7FF0000000000000;
	@%p5096 bra 	$L__BB0_5648;
	mov.f64 	%fd47059, 0d0000000000000000;
	mul.rn.f64 	%fd77848, %fd77846, %fd47059;
	mov.b32 	%r19016, 1;
	bra.uni 	$L__BB0_5651;
$L__BB0_5648:
	mul.f64 	%fd47054, %fd77846, 0d3FE45F306DC9C883;
	cvt.rni.s32.f64 	%r19015, %fd47054;
	cvt.rn.f64.s32 	%fd47055, %r19015;
	fma.rn.f64 	%fd47056, %fd47055, 0dBFF921FB54442D18, %fd77846;
	fma.rn.f64 	%fd47057, %fd47055, 0dBC91A62633145C00, %fd47056;
	fma.rn.f64 	%fd77848, %fd47055, 0dB97B839A252049C0, %fd47057;
	setp.ltu.f64 	%p5097, %fd7939, 0d41E0000000000000;
	@%p5097 bra 	$L__BB0_5650;
	{ // callseq 663, 0
	.param .b64 param0;
	st.param.f64 	[param0], %fd77846;
	.param .align 16 .b8 retval0[16];
	call.uni (retval0), 
	__internal_trig_reduction_slowpathd, 
	(
	param0
	);
	ld.param.f64 	%fd77848, [retval0];
	ld.param.b32 	%r19015, [retval0+8];
	} // callseq 663
$L__BB0_5650:
	add.s32 	%r19016, %r19015, 1;
$L__BB0_5651:
	shl.b32 	%r12141, %r19016, 6;
	cvt.u64.u32 	%rd4268, %r12141;
	and.b64  	%rd4269, %rd4268, 64;
	mov.u64 	%rd4270, __cudart_sin_cos_coeffs;
	add.s64 	%rd4271, %rd4270, %rd4269;
	mul.rn.f64 	%fd47060, %fd77848, %fd77848;
	and.b32  	%r12142, %r19016, 1;
	setp.eq.b32 	%p5099, %r12142, 1;
	selp.f64 	%fd47061, 0dBDA8FF8320FD8164, 0d3DE5DB65F9785EBA, %p5099;
	ld.global.nc.v2.f64 	{%fd47062, %fd47063}, [%rd4271];
	fma.rn.f64 	%fd47064, %fd47061, %fd47060, %fd47062;
	fma.rn.f64 	%fd47065, %fd47064, %fd47060, %fd47063;
	ld.global.nc.v2.f64 	{%fd47066, %fd47067}, [%rd4271+16];
	fma.rn.f64 	%fd47068, %fd47065, %fd47060, %fd47066;
	fma.rn.f64 	%fd47069, %fd47068, %fd47060, %fd47067;
	ld.global.nc.v2.f64 	{%fd47070, %fd47071}, [%rd4271+32];
	fma.rn.f64 	%fd47072, %fd47069, %fd47060, %fd47070;
	fma.rn.f64 	%fd47073, %fd47072, %fd47060, %fd47071;
	fma.rn.f64 	%fd47074, %fd47073, %fd77848, %fd77848;
	fma.rn.f64 	%fd47075, %fd47073, %fd47060, 0d3FF0000000000000;
	selp.f64 	%fd47076, %fd47075, %fd47074, %p5099;
	and.b32  	%r12143, %r19016, 2;
	setp.eq.s32 	%p5100, %r12143, 0;
	mov.f64 	%fd47077, 0d0000000000000000;
	sub.f64 	%fd47078, %fd47077, %fd47076;
	selp.f64 	%fd7945, %fd47076, %fd47078, %p5100;
	@%p5096 bra 	$L__BB0_5653;
	mov.f64 	%fd47084, 0d0000000000000000;
	mul.rn.f64 	%fd77849, %fd77846, %fd47084;
	mov.b32 	%r19017, 0;
	bra.uni 	$L__BB0_5655;
$L__BB0_5653:
	mul.f64 	%fd47079, %fd77846, 0d3FE45F306DC9C883;
	cvt.rni.s32.f64 	%r19017, %fd47079;
	cvt.rn.f64.s32 	%fd47080, %r19017;
	fma.rn.f64 	%fd47081, %fd47080, 0dBFF921FB54442D18, %fd77846;
	fma.rn.f64 	%fd47082, %fd47080, 0dBC91A62633145C00, %fd47081;
	fma.rn.f64 	%fd77849, %fd47080, 0dB97B839A252049C0, %fd47082;
	setp.ltu.f64 	%p5101, %fd7939, 0d41E0000000000000;
	@%p5101 bra 	$L__BB0_5655;
	{ // callseq 664, 0
	.param .b64 param0;
	st.param.f64 	[param0], %fd77846;
	.param .align 16 .b8 retval0[16];
	call.uni (retval0), 
	__internal_trig_reduction_slowpathd, 
	(
	param0
	);
	ld.param.f64 	%fd77849, [retval0];
	ld.param.b32 	%r19017, [retval0+8];
	} // callseq 664
$L__BB0_5655:
	shl.b32 	%r12146, %r19017, 6;
	cvt.u64.u32 	%rd4272, %r12146;
	and.b64  	%rd4273, %rd4272, 64;
	mov.u64 	%rd4274, __cudart_sin_cos_coeffs;
	add.s64 	%rd4275, %rd4274, %rd4273;
	mul.rn.f64 	%fd47085, %fd77849, %fd77849;
	and.b32  	%r12147, %r19017, 1;
	setp.eq.b32 	%p5103, %r12147, 1;
	selp.f64 	%fd47086, 0dBDA8FF8320FD8164, 0d3DE5DB65F9785EBA, %p5103;
	ld.global.nc.v2.f64 	{%fd47087, %fd47088}, [%rd4275];
	fma.rn.f64 	%fd47089, %fd47086, %fd47085, %fd47087;
	fma.rn.f64 	%fd47090, %fd47089, %fd47085, %fd47088;
	ld.global.nc.v2.f64 	{%fd47091, %fd47092}, [%rd4275+16];
	fma.rn.f64 	%fd47093, %fd47090, %fd47085, %fd47091;
	fma.rn.f64 	%fd47094, %fd47093, %fd47085, %fd47092;
	ld.global.nc.v2.f64 	{%fd47095, %fd47096}, [%rd4275+32];
	fma.rn.f64 	%fd47097, %fd47094, %fd47085, %fd47095;
	fma.rn.f64 	%fd47098, %fd47097, %fd47085, %fd47096;
	fma.rn.f64 	%fd47099, %fd47098, %fd77849, %fd77849;
	fma.rn.f64 	%fd47100, %fd47098, %fd47085, 0d3FF0000000000000;
	selp.f64 	%fd47101, %fd47100, %fd47099, %p5103;
	and.b32  	%r12148, %r19017, 2;
	setp.eq.s32 	%p5104, %r12148, 0;
	mov.f64 	%fd47102, 0d0000000000000000;
	sub.f64 	%fd47103, %fd47102, %fd47101;
	selp.f64 	%fd47104, %fd47101, %fd47103, %p5104;
	mul.f64 	%fd47105, %fd7909, %fd47104;
	mul.f64 	%fd47106, %fd7908, %fd7945;
	sub.f64 	%fd47107, %fd47105, %fd47106;
	sub.f64 	%fd7950, %fd47107, %fd7918;
	@%p5096 bra 	$L__BB0_5657;
	mov.f64 	%fd47113, 0d0000000000000000;
	mul.rn.f64 	%fd77851, %fd7938, %fd47113;
	mov.b32 	%r19019, 1;
	bra.uni 	$L__BB0_5660;
$L__BB0_5657:
	mul.f64 	%fd47108, %fd77846, 0dBFE45F306DC9C883;
	cvt.rni.s32.f64 	%r19018, %fd47108;
	cvt.rn.f64.s32 	%fd47109, %r19018;
	fma.rn.f64 	%fd47110, %fd47109, 0dBFF921FB54442D18, %fd7938;
	fma.rn.f64 	%fd47111, %fd47109, 0dBC91A62633145C00, %fd47110;
	fma.rn.f64 	%fd77851, %fd47109, 0dB97B839A252049C0, %fd47111;
	setp.ltu.f64 	%p5105, %fd7939, 0d41E0000000000000;
	@%p5105 bra 	$L__BB0_5659;
	{ // callseq 665, 0
	.param .b64 param0;
	st.param.f64 	[param0], %fd7938;
	.param .align 16 .b8 retval0[16];
	call.uni (retval0), 
	__internal_trig_reduction_slowpathd, 
	(
	param0
	);
	ld.param.f64 	%fd77851, [retval0];
	ld.param.b32 	%r19018, [retval0+8];
	} // callseq 665
$L__BB0_5659:
	add.s32 	%r19019, %r19018, 1;
$L__BB0_5660:
	shl.b32 	%r12151, %r19019, 6;
	cvt.u64.u32 	%rd4276, %r12151;
	and.b64  	%rd4277, %rd4276, 64;
	mov.u64 	%rd4278, __cudart_sin_cos_coeffs;
	add.s64 	%rd4279, %rd4278, %rd4277;
	mul.rn.f64 	%fd47114, %fd77851, %fd77851;
	and.b32  	%r12152, %r19019, 1;
	setp.eq.b32 	%p5107, %r12152, 1;
	selp.f64 	%fd47115, 0dBDA8FF8320FD8164, 0d3DE5DB65F9785EBA, %p5107;
	ld.global.nc.v2.f64 	{%fd47116, %fd47117}, [%rd4279];
	fma.rn.f64 	%fd47118, %fd47115, %fd47114, %fd47116;
	fma.rn.f64 	%fd47119, %fd47118, %fd47114, %fd47117;
	ld.global.nc.v2.f64 	{%fd47120, %fd47121}, [%rd4279+16];
	fma.rn.f64 	%fd47122, %fd47119, %fd47114, %fd47120;
	fma.rn.f64 	%fd47123, %fd47122, %fd47114, %fd47121;
	ld.global.nc.v2.f64 	{%fd47124, %fd47125}, [%rd4279+32];
	fma.rn.f64 	%fd47126, %fd47123, %fd47114, %fd47124;
	fma.rn.f64 	%fd47127, %fd47126, %fd47114, %fd47125;
	fma.rn.f64 	%fd47128, %fd47127, %fd77851, %fd77851;
	fma.rn.f64 	%fd47129, %fd47127, %fd47114, 0d3FF0000000000000;
	selp.f64 	%fd47130, %fd47129, %fd47128, %p5107;
	and.b32  	%r12153, %r19019, 2;
	setp.eq.s32 	%p5108, %r12153, 0;
	mov.f64 	%fd47131, 0d0000000000000000;
	sub.f64 	%fd47132, %fd47131, %fd47130;
	selp.f64 	%fd7956, %fd47130, %fd47132, %p5108;
	@%p5096 bra 	$L__BB0_5662;
	mov.f64 	%fd47138, 0d0000000000000000;
	mul.rn.f64 	%fd77852, %fd7938, %fd47138;
	mov.b32 	%r19020, 0;
	bra.uni 	$L__BB0_5664;
$L__BB0_5662:
	mul.f64 	%fd47133, %fd77846, 0dBFE45F306DC9C883;
	cvt.rni.s32.f64 	%r19020, %fd47133;
	cvt.rn.f64.s32 	%fd47134, %r19020;
	fma.rn.f64 	%fd47135, %fd47134, 0dBFF921FB54442D18, %fd7938;
	fma.rn.f64 	%fd47136, %fd47134, 0dBC91A62633145C00, %fd47135;
	fma.rn.f64 	%fd77852, %fd47134, 0dB97B839A252049C0, %fd47136;
	setp.ltu.f64 	%p5109, %fd7939, 0d41E0000000000000;
	@%p5109 bra 	$L__BB0_5664;
	{ // callseq 666, 0
	.param .b64 param0;
	st.param.f64 	[param0], %fd7938;
	.param .align 16 .b8 retval0[16];
	call.uni (retval0), 
	__internal_trig_reduction_slowpathd, 
	(
	param0
	);
	ld.param.f64 	%fd77852, [retval0];
	ld.param.b32 	%r19020, [retval0+8];
	} // callseq 666
$L__BB0_5664:
	shl.b32 	%r12156, %r19020, 6;
	cvt.u64.u32 	%rd4280, %r12156;
	and.b64  	%rd4281, %rd4280, 64;
	mov.u64 	%rd4282, __cudart_sin_cos_coeffs;
	add.s64 	%rd4283, %rd4282, %rd4281;
	mul.rn.f64 	%fd47139, %fd77852, %fd77852;
	and.b32  	%r12157, %r19020, 1;
	setp.eq.b32 	%p5110, %r12157, 1;
	selp.f64 	%fd47140, 0dBDA8FF8320FD8164, 0d3DE5DB65F9785EBA, %p5110;
	ld.global.nc.v2.f64 	{%fd47141, %fd47142}, [%rd4283];
	fma.rn.f64 	%fd47143, %fd47140, %fd47139, %fd47141;
	fma.rn.f64 	%fd47144, %fd47143, %fd47139, %fd47142;
	ld.global.nc.v2.f64 	{%fd47145, %fd47146}, [%rd4283+16];
	fma.rn.f64 	%fd47147, %fd47144, %fd47139, %fd47145;
	fma.rn.f64 	%fd47148, %fd47147, %fd47139, %fd47146;
	ld.global.nc.v2.f64 	{%fd47149, %fd47150}, [%rd4283+32];
	fma.rn.f64 	%fd47151, %fd47148, %fd47139, %fd47149;
	fma.rn.f64 	%fd47152, %fd47151, %fd47139, %fd47150;
	fma.rn.f64 	%fd47153, %fd47152, %fd77852, %fd77852;
	fma.rn.f64 	%fd47154, %fd47152, %fd47139, 0d3FF0000000000000;
	selp.f64 	%fd47155, %fd47154, %fd47153, %p5110;
	and.b32  	%r12158, %r19020, 2;
	setp.eq.s32 	%p5111, %r12158, 0;
	mov.f64 	%fd47156, 0d0000000000000000;
	sub.f64 	%fd47157, %fd47156, %fd47155;
	selp.f64 	%fd47158, %fd47155, %fd47157, %p5111;
	mul.f64 	%fd47159, %fd7909, %fd47158;
	mul.f64 	%fd47160, %fd7908, %fd7956;
	sub.f64 	%fd47161, %fd47159, %fd47160;
	sub.f64 	%fd47162, %fd47161, %fd7918;
	abs.f64 	%fd47163, %fd47162;
	abs.f64 	%fd47164, %fd7950;
	setp.geu.f64 	%p5112, %fd47164, %fd47163;
	@%p5112 bra 	$L__BB0_5666;
	mul.f64 	%fd47166, %fd77846, 0d404CA5DC1A63C1F5;
	st.local.f64 	[%rd16], %fd47166;
	mov.b32 	%r19028, 1;
	bra.uni 	$L__BB0_5667;
$L__BB0_5666:
	mul.f64 	%fd47165, %fd77846, 0dC04CA5DC1A63C1F5;
	st.local.f64 	[%rd16], %fd47165;
	mov.b32 	%r19028, 1;
$L__BB0_5667:
	neg.f64 	%fd47167, %fd7927;
	sub.f64 	%fd47168, %fd47167, %fd7929;
	div.rn.f64 	%fd7961, %fd47168, %fd7930;
	abs.f64 	%fd7962, %fd7961;
	setp.gtu.f64 	%p5113, %fd7962, 0d3FF0000000000000;
	@%p5113 bra 	$L__BB0_5694;
	{
	.reg .b32 %temp; 
	mov.b64 	{%temp, %r3384}, %fd7961;
	}
	{
	.reg .b32 %temp; 
	mov.b64 	{%temp, %r12161}, %fd7962;
	}
	setp.gt.s32 	%p5114, %r12161, 1071801957;
	@%p5114 bra 	$L__BB0_5672;
	mul.f64 	%fd47209, %fd7961, %fd7961;
	fma.rn.f64 	%fd47210, %fd47209, 0d3FB0066BDC1895E9, 0dBFB3823B180754AF;
	fma.rn.f64 	%fd47211, %fd47210, %fd47209, 0d3FB11E52CC2F79AE;
	fma.rn.f64 	%fd47212, %fd47211, %fd47209, 0dBF924EAF3526861B;
	fma.rn.f64 	%fd47213, %fd47212, %fd47209, 0d3F91DF02A31E6CB7;
	fma.rn.f64 	%fd47214, %fd47213, %fd47209, 0d3F847D18B0EEC6CC;
	fma.rn.f64 	%fd47215, %fd47214, %fd47209, 0d3F8D0AF961BA53B0;
	fma.rn.f64 	%fd47216, %fd47215, %fd47209, 0d3F91BF7734CF1C48;
	fma.rn.f64 	%fd47217, %fd47216, %fd47209, 0d3F96E91483144EF7;
	fma.rn.f64 	%fd47218, %fd47217, %fd47209, 0d3F9F1C6E0A4F9F81;
	fma.rn.f64 	%fd47219, %fd47218, %fd47209, 0d3FA6DB6DC27FA92B;
	fma.rn.f64 	%fd47220, %fd47219, %fd47209, 0d3FB333333320F91B;
	fma.rn.f64 	%fd47221, %fd47220, %fd47209, 0d3FC5555555555F4D;
	mul.f64 	%fd47222, %fd47209, %fd47221;
	fma.rn.f64 	%fd7963, %fd47222, %fd7962, %fd7962;
	setp.gt.s32 	%p5118, %r3384, -1;
	@%p5118 bra 	$L__BB0_5671;
	mov.f64 	%fd47227, 0d3C91A62633145C07;
	add.rn.f64 	%fd47228, %fd7963, %fd47227;
	mov.f64 	%fd47229, 0d3FF921FB54442D18;
	add.rn.f64 	%fd77853, %fd47229, %fd47228;
	bra.uni 	$L__BB0_5673;
$L__BB0_5671:
	mov.f64 	%fd47223, 0dBC91A62633145C07;
	add.rn.f64 	%fd47224, %fd7963, %fd47223;
	neg.f64 	%fd47225, %fd47224;
	mov.f64 	%fd47226, 0d3FF921FB54442D18;
	add.rn.f64 	%fd77853, %fd47226, %fd47225;
	bra.uni 	$L__BB0_5673;
$L__BB0_5672:
	mov.f64 	%fd47169, 0d3FF0000000000000;
	sub.f64 	%fd47170, %fd47169, %fd7962;
	{
	.reg .b32 %temp; 
	mov.b64 	{%r12162, %temp}, %fd47170;
	}
	{
	.reg .b32 %temp; 
	mov.b64 	{%temp, %r12163}, %fd47170;
	}
	add.s32 	%r12164, %r12163, -1048576;
	mov.b64 	%fd47171, {%r12162, %r12164};
	rsqrt.approx.ftz.f64 	%fd47172, %fd47171;
	{
	.reg .b32 %temp; 
	mov.b64 	{%r12165, %temp}, %fd47172;
	}
	{
	.reg .b32 %temp; 
	mov.b64 	{%temp, %r12166}, %fd47172;
	}
	add.s32 	%r12167, %r12166, -1048576;
	mov.b64 	%fd47173, {%r12165, %r12167};
	mul.f64 	%fd47174, %fd47171, %fd47172;
	neg.f64 	%fd47175, %fd47174;
	fma.rn.f64 	%fd47176, %fd47174, %fd47175, %fd47171;
	fma.rn.f64 	%fd47177, %fd47176, %fd47173, %fd47174;
	neg.f64 	%fd47178, %fd47177;
	fma.rn.f64 	%fd47179, %fd47172, %fd47178, 0d3FF0000000000000;
	fma.rn.f64 	%fd47180, %fd47179, %fd47173, %fd47173;
	fma.rn.f64 	%fd47181, %fd47177, %fd47178, %fd47171;
	fma.rn.f64 	%fd47182, %fd47181, %fd47180, %fd47177;
	{
	.reg .b32 %temp; 
	mov.b64 	{%r12168, %temp}, %fd47182;
	}
	{
	.reg .b32 %temp; 
	mov.b64 	{%temp, %r12169}, %fd47182;
	}
	add.s32 	%r12170, %r12169, 1048576;
	mov.b64 	%fd47183, {%r12168, %r12170};
	fma.rn.f64 	%fd47184, %fd47170, 0d3EC715B371155F70, 0dBEBAC2FE66FAAC4B;
	fma.rn.f64 	%fd47185, %fd47184, %fd47170, 0d3ED9A9B88EFCD9B8;
	fma.rn.f64 	%fd47186, %fd47185, %fd47170, 0d3EDD0F40A8A0C4C3;
	fma.rn.f64 	%fd47187, %fd47186, %fd47170, 0d3EF46D4CFA9E0E1F;
	fma.rn.f64 	%fd47188, %fd47187, %fd47170, 0d3F079C168D1E2422;
	fma.rn.f64 	%fd47189, %fd47188, %fd47170, 0d3F1C9A88C3BCA540;
	fma.rn.f64 	%fd47190, %fd47189, %fd47170, 0d3F31C4E64BD476DF;
	fma.rn.f64 	%fd47191, %fd47190, %fd47170, 0d3F46E8BA60009C8F;
	fma.rn.f64 	%fd47192, %fd47191, %fd47170, 0d3F5F1C71C62B05A2;
	fma.rn.f64 	%fd47193, %fd47192, %fd47170, 0d3F76DB6DB6DC9F2C;
	fma.rn.f64 	%fd47194, %fd47193, %fd47170, 0d3F9333333333329C;
	fma.rn.f64 	%fd47195, %fd47194, %fd47170, 0d3FB5555555555555;
	setp.lt.s32 	%p5115, %r12163, 1;
	mov.f64 	%fd47196, 0d0000000000000000;
	mul.rn.f64 	%fd47197, %fd7962, %fd47196;
	mul.f64 	%fd47198, %fd47170, %fd47195;
	fma.rn.f64 	%fd47199, %fd47198, %fd47183, %fd47183;
	selp.f64 	%fd47200, %fd47197, %fd47199, %p5115;
	setp.lt.s32 	%p5116, %r12163, 0;
	mov.f64 	%fd47201, 0d7FF0000000000000;
	mul.rn.f64 	%fd47202, %fd47200, %fd47201;
	selp.f64 	%fd47203, %fd47202, %fd47200, %p5116;
	setp.lt.s32 	%p5117, %r3384, 0;
	mov.f64 	%fd47204, 0dBCA1A62633145C07;
	add.rn.f64 	%fd47205, %fd47203, %fd47204;
	neg.f64 	%fd47206, %fd47205;
	mov.f64 	%fd47207, 0d400921FB54442D18;
	add.rn.f64 	%fd47208, %fd47207, %fd47206;
	selp.f64 	%fd77853, %fd47208, %fd47203, %p5117;
$L__BB0_5673:
	neg.f64 	%fd7968, %fd77853;
	abs.f64 	%fd7969, %fd77853;
	setp.neu.f64 	%p5119, %fd7969, 0d7FF0000000000000;
	@%p5119 bra 	$L__BB0_5675;
	mov.f64 	%fd47235, 0d0000000000000000;
	mul.rn.f64 	%fd77855, %fd77853, %fd47235;
	mov.b32 	%r19023, 1;
	bra.uni 	$L__BB0_5678;
$L__BB0_5675:
	mul.f64 	%fd47230, %fd77853, 0d3FE45F306DC9C883;
	cvt.rni.s32.f64 	%r19022, %fd47230;
	cvt.rn.f64.s32 	%fd47231, %r19022;
	fma.rn.f64 	%fd47232, %fd47231, 0dBFF921FB54442D18, %fd77853;
	fma.rn.f64 	%fd47233, %fd47231, 0dBC91A62633145C00, %fd47232;
	fma.rn.f64 	%fd77855, %fd47231, 0dB97B839A252049C0, %fd47233;
	setp.ltu.f64 	%p5120, %fd7969, 0d41E0000000000000;
	@%p5120 bra 	$L__BB0_5677;
	{ // callseq 667, 0
	.param .b64 param0;
	st.param.f64 	[param0], %fd77853;
	.param .align 16 .b8 retval0[16];
	call.uni (retval0), 
	__internal_trig_reduction_slowpathd, 
	(
	param0
	);
	ld.param.f64 	%fd77855, [retval0];
	ld.param.b32 	%r19022, [retval0+8];
	} // callseq 667
$L__BB0_5677:
	add.s32 	%r19023, %r19022, 1;
$L__BB0_5678:
	shl.b32 	%r12173, %r19023, 6;
	cvt.u64.u32 	%rd4284, %r12173;
	and.b64  	%rd4285, %rd4284, 64;
	mov.u64 	%rd4286, __cudart_sin_cos_coeffs;
	add.s64 	%rd4287, %rd4286, %rd4285;
	mul.rn.f64 	%fd47236, %fd77855, %fd77855;
	and.b32  	%r12174, %r19023, 1;
	setp.eq.b32 	%p5122, %r12174, 1;
	selp.f64 	%fd47237, 0dBDA8FF8320FD8164, 0d3DE5DB65F9785EBA, %p5122;
	ld.global.nc.v2.f64 	{%fd47238, %fd47239}, [%rd4287];
	fma.rn.f64 	%fd47240, %fd47237, %fd47236, %fd47238;
	fma.rn.f64 	%fd47241, %fd47240, %fd47236, %fd47239;
	ld.global.nc.v2.f64 	{%fd47242, %fd47243}, [%rd4287+16];
	fma.rn.f64 	%fd47244, %fd47241, %fd47236, %fd47242;
	fma.rn.f64 	%fd47245, %fd47244, %fd47236, %fd47243;
	ld.global.nc.v2.f64 	{%fd47246, %fd47247}, [%rd4287+32];
	fma.rn.f64 	%fd47248, %fd47245, %fd47236, %fd47246;
	fma.rn.f64 	%fd47249, %fd47248, %fd47236, %fd47247;
	fma.rn.f64 	%fd47250, %fd47249, %fd77855, %fd77855;
	fma.rn.f64 	%fd47251, %fd47249, %fd47236, 0d3FF0000000000000;
	selp.f64 	%fd47252, %fd47251, %fd47250, %p5122;
	and.b32  	%r12175, %r19023, 2;
	setp.eq.s32 	%p5123, %r12175, 0;
	mov.f64 	%fd47253, 0d0000000000000000;
	sub.f64 	%fd47254, %fd47253, %fd47252;
	selp.f64 	%fd7975, %fd47252, %fd47254, %p5123;
	@%p5119 bra 	$L__BB0_5680;
	mov.f64 	%fd47260, 0d0000000000000000;
	mul.rn.f64 	%fd77856, %fd77853, %fd47260;
	mov.b32 	%r19024, 0;
	bra.uni 	$L__BB0_5682;
$L__BB0_5680:
	mul.f64 	%fd47255, %fd77853, 0d3FE45F306DC9C883;
	cvt.rni.s32.f64 	%r19024, %fd47255;
	cvt.rn.f64.s32 	%fd47256, %r19024;
	fma.rn.f64 	%fd47257, %fd47256, 0dBFF921FB54442D18, %fd77853;
	fma.rn.f64 	%fd47258, %fd47256, 0dBC91A62633145C00, %fd47257;
	fma.rn.f64 	%fd77856, %fd47256, 0dB97B839A252049C0, %fd47258;
	setp.ltu.f64 	%p5124, %fd7969, 0d41E0000000000000;
	@%p5124 bra 	$L__BB0_5682;
	{ // callseq 668, 0
	.param .b64 param0;
	st.param.f64 	[param0], %fd77853;
	.param .align 16 .b8 retval0[16];
	call.uni (retval0), 
	__internal_trig_reduction_slowpathd, 
	(
	param0
	);
	ld.param.f64 	%fd77856, [retval0];
	ld.param.b32 	%r19024, [retval0+8];
	} // callseq 668
$L__BB0_5682:
	shl.b32 	%r12178, %r19024, 6;
	cvt.u64.u32 	%rd4288, %r12178;
	and.b64  	%rd4289, %rd4288, 64;
	mov.u64 	%rd4290, __cudart_sin_cos_coeffs;
	add.s64 	%rd4291, %rd4290, %rd4289;
	mul.rn.f64 	%fd47261, %fd77856, %fd77856;
	and.b32  	%r12179, %r19024, 1;
	setp.eq.b32 	%p5126, %r12179, 1;
	selp.f64 	%fd47262, 0dBDA8FF8320FD8164, 0d3DE5DB65F9785EBA, %p5126;
	ld.global.nc.v2.f64 	{%fd47263, %fd47264}, [%rd4291];
	fma.rn.f64 	%fd47265, %fd47262, %fd47261, %fd47263;
	fma.rn.f64 	%fd47266, %fd47265, %fd47261, %fd47264;
	ld.global.nc.v2.f64 	{%fd47267, %fd47268}, [%rd4291+16];
	fma.rn.f64 	%fd47269, %fd47266, %fd47261, %fd47267;
	fma.rn.f64 	%fd47270, %fd47269, %fd47261, %fd47268;
	ld.global.nc.v2.f64 	{%fd47271, %fd47272}, [%rd4291+32];
	fma.rn.f64 	%fd47273, %fd47270, %fd47261, %fd47271;
	fma.rn.f64 	%fd47274, %fd47273, %fd47261, %fd47272;
	fma.rn.f64 	%fd47275, %fd47274, %fd77856, %fd77856;
	fma.rn.f64 	%fd47276, %fd47274, %fd47261, 0d3FF0000000000000;
	selp.f64 	%fd47277, %fd47276, %fd47275, %p5126;
	and.b32  	%r12180, %r19024, 2;
	setp.eq.s32 	%p5127, %r12180, 0;
	mov.f64 	%fd47278, 0d0000000000000000;
	sub.f64 	%fd47279, %fd47278, %fd47277;
	selp.f64 	%fd47280, %fd47277, %fd47279, %p5127;
	mul.f64 	%fd47281, %fd7909, %fd47280;
	mul.f64 	%fd47282, %fd7908, %fd7975;
	sub.f64 	%fd47283, %fd47281, %fd47282;
	sub.f64 	%fd7980, %fd47283, %fd7918;
	@%p5119 bra 	$L__BB0_5684;
	mov.f64 	%fd47289, 0d0000000000000000;
	mul.rn.f64 	%fd77858, %fd7968, %fd47289;
	mov.b32 	%r19026, 1;
	bra.uni 	$L__BB0_5687;
$L__BB0_5684:
	mul.f64 	%fd47284, %fd77853, 0dBFE45F306DC9C883;
	cvt.rni.s32.f64 	%r19025, %fd47284;
	cvt.rn.f64.s32 	%fd47285, %r19025;
	fma.rn.f64 	%fd47286, %fd47285, 0dBFF921FB54442D18, %fd7968;
	fma.rn.f64 	%fd47287, %fd47285, 0dBC91A62633145C00, %fd47286;
	fma.rn.f64 	%fd77858, %fd47285, 0dB97B839A252049C0, %fd47287;
	setp.ltu.f64 	%p5128, %fd7969, 0d41E0000000000000;
	@%p5128 bra 	$L__BB0_5686;
	{ // callseq 669, 0
	.param .b64 param0;
	st.param.f64 	[param0], %fd7968;
	.param .align 16 .b8 retval0[16];
	call.uni (retval0), 
	__internal_trig_reduction_slowpathd, 
	(
	param0
	);
	ld.param.f64 	%fd77858, [retval0];
	ld.param.b32 	%r19025, [retval0+8];
	} // callseq 669
$L__BB0_5686:
	add.s32 	%r19026, %r19025, 1;
$L__BB0_5687:
	shl.b32 	%r12183, %r19026, 6;
	cvt.u64.u32 	%rd4292, %r12183;
	and.b64  	%rd4293, %rd4292, 64;
	mov.u64 	%rd4294, __cudart_sin_cos_coeffs;
	add.s64 	%rd4295, %rd4294, %rd4293;
	mul.rn.f64 	%fd47290, %fd77858, %fd77858;
	and.b32  	%r12184, %r19026, 1;
	setp.eq.b32 	%p5130, %r12184, 1;
	selp.f64 	%fd47291, 0dBDA8FF8320FD8164, 0d3DE5DB65F9785EBA, %p5130;
	ld.global.nc.v2.f64 	{%fd47292, %fd47293}, [%rd4295];
	fma.rn.f64 	%fd47294, %fd47291, %fd47290, %fd47292;
	fma.rn.f64 	%fd47295, %fd47294, %fd47290, %fd47293;
	ld.global.nc.v2.f64 	{%fd47296, %fd47297}, [%rd4295+16];
	fma.rn.f64 	%fd47298, %fd47295, %fd47290, %fd47296;
	fma.rn.f64 	%fd47299, %fd47298, %fd47290, %fd47297;
	ld.global.nc.v2.f64 	{%fd47300, %fd47301}, [%rd4295+32];
	fma.rn.f64 	%fd47302, %fd47299, %fd47290, %fd47300;
	fma.rn.f64 	%fd47303, %fd47302, %fd47290, %fd47301;
	fma.rn.f64 	%fd47304, %fd47303, %fd77858, %fd77858;
	fma.rn.f64 	%fd47305, %fd47303, %fd47290, 0d3FF0000000000000;
	selp.f64 	%fd47306, %fd47305, %fd47304, %p5130;
	and.b32  	%r12185, %r19026, 2;
	setp.eq.s32 	%p5131, %r12185, 0;
	mov.f64 	%fd47307, 0d0000000000000000;
	sub.f64 	%fd47308, %fd47307, %fd47306;
	selp.f64 	%fd7986, %fd47306, %fd47308, %p5131;
	@%p5119 bra 	$L__BB0_5689;
	mov.f64 	%fd47314, 0d0000000000000000;
	mul.rn.f64 	%fd77859, %fd7968, %fd47314;
	mov.b32 	%r19027, 0;
	bra.uni 	$L__BB0_5691;
$L__BB0_5689:
	mul.f64 	%fd47309, %fd77853, 0dBFE45F306DC9C883;
	cvt.rni.s32.f64 	%r19027, %fd47309;
	cvt.rn.f64.s32 	%fd47310, %r19027;
	fma.rn.f64 	%fd47311, %fd47310, 0dBFF921FB54442D18, %fd7968;
	fma.rn.f64 	%fd47312, %fd47310, 0dBC91A62633145C00, %fd47311;
	fma.rn.f64 	%fd77859, %fd47310, 0dB97B839A252049C0, %fd47312;
	setp.ltu.f64 	%p5132, %fd7969, 0d41E0000000000000;
	@%p5132 bra 	$L__BB0_5691;
	{ // callseq 670, 0
	.param .b64 param0;
	st.param.f64 	[param0], %fd7968;
	.param .align 16 .b8 retval0[16];
	call.uni (retval0), 
	__internal_trig_reduction_slowpathd, 
	(
	param0
	);
	ld.param.f64 	%fd77859, [retval0];
	ld.param.b32 	%r19027, [retval0+8];
	} // callseq 670
$L__BB0_5691:
	shl.b32 	%r12188, %r19027, 6;
	cvt.u64.u32 	%rd4296, %r12188;
	and.b64  	%rd4297, %rd4296, 64;
	mov.u64 	%rd4298, __cudart_sin_cos_coeffs;
	add.s64 	%rd4299, %rd4298, %rd4297;
	mul.rn.f64 	%fd47315, %fd77859, %fd77859;
	and.b32  	%r12189, %r19027, 1;
	setp.eq.b32 	%p5133, %r12189, 1;
	selp.f64 	%fd47316, 0dBDA8FF8320FD8164, 0d3DE5DB65F9785EBA, %p5133;
	ld.global.nc.v2.f64 	{%fd47317, %fd47318}, [%rd4299];
	fma.rn.f64 	%fd47319, %fd47316, %fd47315, %fd47317;
	fma.rn.f64 	%fd47320, %fd47319, %fd47315, %fd47318;
	ld.global.nc.v2.f64 	{%fd47321, %fd47322}, [%rd4299+16];
	fma.rn.f64 	%fd47323, %fd47320, %fd47315, %fd47321;
	fma.rn.f64 	%fd47324, %fd47323, %fd47315, %fd47322;
	ld.global.nc.v2.f64 	{%fd47325, %fd47326}, [%rd4299+32];
	fma.rn.f64 	%fd47327, %fd47324, %fd47315, %fd47325;
	fma.rn.f64 	%fd47328, %fd47327, %fd47315, %fd47326;
	fma.rn.f64 	%fd47329, %fd47328, %fd77859, %fd77859;
	fma.rn.f64 	%fd47330, %fd47328, %fd47315, 0d3FF0000000000000;
	selp.f64 	%fd47331, %fd47330, %fd47329, %p5133;
	and.b32  	%r12190, %r19027, 2;
	setp.eq.s32 	%p5134, %r12190, 0;
	mov.f64 	%fd47332, 0d0000000000000000;
	sub.f64 	%fd47333, %fd47332, %fd47331;
	selp.f64 	%fd47334, %fd47331, %fd47333, %p5134;
	mul.f64 	%fd47335, %fd7909, %fd47334;
	mul.f64 	%fd47336, %fd7908, %fd7986;
	sub.f64 	%fd47337, %fd47335, %fd47336;
	sub.f64 	%fd47338, %fd47337, %fd7918;
	abs.f64 	%fd47339, %fd47338;
	abs.f64 	%fd47340, %fd7980;
	setp.geu.f64 	%p5135, %fd47340, %fd47339;
	@%p5135 bra 	$L__BB0_5693;
	mul.f64 	%fd47342, %fd77853, 0d404CA5DC1A63C1F5;
	mul.wide.u32 	%rd4302, %r19028, 8;
	add.s64 	%rd4303, %rd16, %rd4302;
	st.local.f64 	[%rd4303], %fd47342;
	add.s32 	%r19028, %r19028, 1;
	bra.uni 	$L__BB0_5694;
$L__BB0_5693:
	mul.f64 	%fd47341, %fd77853, 0dC04CA5DC1A63C1F5;
	mul.wide.u32 	%rd4300, %r19028, 8;
	add.s64 	%rd4301, %rd16, %rd4300;
	st.local.f64 	[%rd4301], %fd47341;
	add.s32 	%r19028, %r19028, 1;
$L__BB0_5694:
	setp.eq.s32 	%p5143, %r19028, 0;
	@%p5143 bra 	$L__BB0_5725;
	ld.local.f64 	%fd47407, [%rd16];
	mul.f64 	%fd7991, %fd47407, 0d3F91DF46A2529D3A;
	abs.f64 	%fd7992, %fd7991;
	setp.neu.f64 	%p5144, %fd7992, 0d7FF0000000000000;
	@%p5144 bra 	$L__BB0_5697;
	mov.f64 	%fd47413, 0d0000000000000000;
	mul.rn.f64 	%fd77861, %fd7991, %fd47413;
	mov.b32 	%r19030, 1;
	bra.uni 	$L__BB0_5700;
$L__BB0_5697:
	mul.f64 	%fd47408, %fd7991, 0d3FE45F306DC9C883;
	cvt.rni.s32.f64 	%r19029, %fd47408;
	cvt.rn.f64.s32 	%fd47409, %r19029;
	fma.rn.f64 	%fd47410, %fd47409, 0dBFF921FB54442D18, %fd7991;
	fma.rn.f64 	%fd47411, %fd47409, 0dBC91A62633145C00, %fd47410;
	fma.rn.f64 	%fd77861, %fd47409, 0dB97B839A252049C0, %fd47411;
	setp.ltu.f64 	%p5145, %fd7992, 0d41E0000000000000;
	@%p5145 bra 	$L__BB0_5699;
	{ // callseq 671, 0
	.param .b64 param0;
	st.param.f64 	[param0], %fd7991;
	.param .align 16 .b8 retval0[16];
	call.uni (retval0), 
	__internal_trig_reduction_slowpathd, 
	(
	param0
	);
	ld.param.f64 	%fd77861, [retval0];
	ld.param.b32 	%r19029, [retval0+8];
	} // callseq 671
$L__BB0_5699:
	add.s32 	%r19030, %r19029, 1;
$L__BB0_5700:
	shl.b32 	%r12206, %r19030, 6;
	cvt.u64.u32 	%rd4304, %r12206;
	and.b64  	%rd4305, %rd4304, 64;
	mov.u64 	%rd4306, __cudart_sin_cos_coeffs;
	add.s64 	%rd4307, %rd4306, %rd4305;
	mul.rn.f64 	%fd47414, %fd77861, %fd77861;
	and.b32  	%r12207, %r19030, 1;
	setp.eq.b32 	%p5147, %r12207, 1;
	selp.f64 	%fd47415, 0dBDA8FF8320FD8164, 0d3DE5DB65F9785EBA, %p5147;
	ld.global.nc.v2.f64 	{%fd47416, %fd47417}, [%rd4307];
	fma.rn.f64 	%fd47418, %fd47415, %fd47414, %fd47416;
	fma.rn.f64 	%fd47419, %fd47418, %fd47414, %fd47417;
	ld.global.nc.v2.f64 	{%fd47420, %fd47421}, [%rd4307+16];
	fma.rn.f64 	%fd47422, %fd47419, %fd47414, %fd47420;
	fma.rn.f64 	%fd47423, %fd47422, %fd47414, %fd47421;
	ld.global.nc.v2.f64 	{%fd47424, %fd47425}, [%rd4307+32];
	fma.rn.f64 	%fd47426, %fd47423, %fd47414, %fd47424;
	fma.rn.f64 	%fd47427, %fd47426, %fd47414, %fd47425;
	fma.rn.f64 	%fd47428, %fd47427, %fd77861, %fd77861;
	fma.rn.f64 	%fd47429, %fd47427, %fd47414, 0d3FF0000000000000;
	selp.f64 	%fd47430, %fd47429, %fd47428, %p5147;
	and.b32  	%r12208, %r19030, 2;
	setp.eq.s32 	%p5148, %r12208, 0;
	mov.f64 	%fd47431, 0d0000000000000000;
	sub.f64 	%fd47432, %fd47431, %fd47430;
	selp.f64 	%fd7998, %fd47430, %fd47432, %p5148;
	@%p5144 bra 	$L__BB0_5702;
	mov.f64 	%fd47438, 0d0000000000000000;
	mul.rn.f64 	%fd77862, %fd7991, %fd47438;
	mov.b32 	%r19031, 0;
	bra.uni 	$L__BB0_5704;
$L__BB0_5702:
	mul.f64 	%fd47433, %fd7991, 0d3FE45F306DC9C883;
	cvt.rni.s32.f64 	%r19031, %fd47433;
	cvt.rn.f64.s32 	%fd47434, %r19031;
	fma.rn.f64 	%fd47435, %fd47434, 0dBFF921FB54442D18, %fd7991;
	fma.rn.f64 	%fd47436, %fd47434, 0dBC91A62633145C00, %fd47435;
	fma.rn.f64 	%fd77862, %fd47434, 0dB97B839A252049C0, %fd47436;
	setp.ltu.f64 	%p5149, %fd7992, 0d41E0000000000000;
	@%p5149 bra 	$L__BB0_5704;
	{ // callseq 672, 0
	.param .b64 param0;
	st.param.f64 	[param0], %fd7991;
	.param .align 16 .b8 retval0[16];
	call.uni (retval0), 
	__internal_trig_reduction_slowpathd, 
	(
	param0
	);
	ld.param.f64 	%fd77862, [retval0];
	ld.param.b32 	%r19031, [retval0+8];
	} // callseq 672
$L__BB0_5704:
	shl.b32 	%r12211, %r19031, 6;
	cvt.u64.u32 	%rd4308, %r12211;
	and.b64  	%rd4309, %rd4308, 64;
	mov.u64 	%rd4310, __cudart_sin_cos_coeffs;
	add.s64 	%rd4311, %rd4310, %rd4309;
	mul.rn.f64 	%fd47439, %fd77862, %fd77862;
	and.b32  	%r12212, %r19031, 1;
	setp.eq.b32 	%p5150, %r12212, 1;
	selp.f64 	%fd47440, 0dBDA8FF8320FD8164, 0d3DE5DB65F9785EBA, %p5150;
	ld.global.nc.v2.f64 	{%fd47441, %fd47442}, [%rd4311];
	fma.rn.f64 	%fd47443, %fd47440, %fd47439, %fd47441;
	fma.rn.f64 	%fd47444, %fd47443, %fd47439, %fd47442;
	ld.global.nc.v2.f64 	{%fd47445, %fd47446}, [%rd4311+16];
	fma.rn.f64 	%fd47447, %fd47444, %fd47439, %fd47445;
	fma.rn.f64 	%fd47448, %fd47447, %fd47439, %fd47446;
	ld.global.nc.v2.f64 	{%fd47449, %fd47450}, [%rd4311+32];
	fma.rn.f64 	%fd47451, %fd47448, %fd47439, %fd47449;
	fma.rn.f64 	%fd47452, %fd47451, %fd47439, %fd47450;
	fma.rn.f64 	%fd47453, %fd47452, %fd77862, %fd77862;
	fma.rn.f64 	%fd47454, %fd47452, %fd47439, 0d3FF0000000000000;
	selp.f64 	%fd47455, %fd47454, %fd47453, %p5150;
	and.b32  	%r12213, %r19031, 2;
	setp.eq.s32 	%p5151, %r12213, 0;
	mov.f64 	%fd47456, 0d0000000000000000;
	sub.f64 	%fd47457, %fd47456, %fd47455;
	selp.f64 	%fd47458, %fd47455, %fd47457, %p5151;
	mul.f64 	%fd47459, %fd7909, %fd7998;
	fma.rn.f64 	%fd47460, %fd7908, %fd47458, %fd47459;
	fma.rn.f64 	%fd8003, %fd7910, 0d0000000000000000, %fd47460;
	mul.f64 	%fd47461, %fd7909, 0d0000000000000000;
	fma.rn.f64 	%fd47462, %fd7908, 0d0000000000000000, %fd47461;
	add.f64 	%fd47463, %fd47462, %fd7910;
	mul.f64 	%fd47464, %fd47463, %fd47463;
	fma.rn.f64 	%fd47465, %fd8003, %fd8003, %fd47464;
	sqrt.rn.f64 	%fd47466, %fd47465;
	div.rn.f64 	%fd8004, %fd47463, %fd47466;
	{
	.reg .b32 %temp; 
	mov.b64 	{%temp, %r3412}, %fd8004;
	}
	abs.f64 	%fd8005, %fd8004;
	{
	.reg .b32 %temp; 
	mov.b64 	{%temp, %r12214}, %fd8005;
	}
	setp.gt.s32 	%p5152, %r12214, 1071801957;
	@%p5152 bra 	$L__BB0_5708;
	mul.f64 	%fd47507, %fd8004, %fd8004;
	fma.rn.f64 	%fd47508, %fd47507, 0d3FB0066BDC1895E9, 0dBFB3823B180754AF;
	fma.rn.f64 	%fd47509, %fd47508, %fd47507, 0d3FB11E52CC2F79AE;
	fma.rn.f64 	%fd47510, %fd47509, %fd47507, 0dBF924EAF3526861B;
	fma.rn.f64 	%fd47511, %fd47510, %fd47507, 0d3F91DF02A31E6CB7;
	fma.rn.f64 	%fd47512, %fd47511, %fd47507, 0d3F847D18B0EEC6CC;
	fma.rn.f64 	%fd47513, %fd47512, %fd47507, 0d3F8D0AF961BA53B0;
	fma.rn.f64 	%fd47514, %fd47513, %fd47507, 0d3F91BF7734CF1C48;
	fma.rn.f64 	%fd47515, %fd47514, %fd47507, 0d3F96E91483144EF7;
	fma.rn.f64 	%fd47516, %fd47515, %fd47507, 0d3F9F1C6E0A4F9F81;
	fma.rn.f64 	%fd47517, %fd47516, %fd47507, 0d3FA6DB6DC27FA92B;
	fma.rn.f64 	%fd47518, %fd47517, %fd47507, 0d3FB333333320F91B;
	fma.rn.f64 	%fd47519, %fd47518, %fd47507, 0d3FC5555555555F4D;
	mul.f64 	%fd47520, %fd47507, %fd47519;
	fma.rn.f64 	%fd8006, %fd47520, %fd8005, %fd8005;
	setp.gt.s32 	%p5156, %r3412, -1;
	@%p5156 bra 	$L__BB0_5707;
	mov.f64 	%fd47525, 0d3C91A62633145C07;
	add.rn.f64 	%fd47526, %fd8006, %fd47525;
	mov.f64 	%fd47527, 0d3FF921FB54442D18;
	add.rn.f64 	%fd77863, %fd47527, %fd47526;
	bra.uni 	$L__BB0_5709;
$L__BB0_5707:
	mov.f64 	%fd47521, 0dBC91A62633145C07;
	add.rn.f64 	%fd47522, %fd8006, %fd47521;
	neg.f64 	%fd47523, %fd47522;
	mov.f64 	%fd47524, 0d3FF921FB54442D18;
	add.rn.f64 	%fd77863, %fd47524, %fd47523;
	bra.uni 	$L__BB0_5709;
$L__BB0_5708:
	mov.f64 	%fd47467, 0d3FF0000000000000;
	sub.f64 	%fd47468, %fd47467, %fd8005;
	{
	.reg .b32 %temp; 
	mov.b64 	{%r12215, %temp}, %fd47468;
	}
	{
	.reg .b32 %temp; 
	mov.b64 	{%temp, %r12216}, %fd47468;
	}
	add.s32 	%r12217, %r12216, -1048576;
	mov.b64 	%fd47469, {%r12215, %r12217};
	rsqrt.approx.ftz.f64 	%fd47470, %fd47469;
	{
	.reg .b32 %temp; 
	mov.b64 	{%r12218, %temp}, %fd47470;
	}
	{
	.reg .b32 %temp; 
	mov.b64 	{%temp, %r12219}, %fd47470;
	}
	add.s32 	%r12220, %r12219, -1048576;
	mov.b64 	%fd47471, {%r12218, %r12220};
	mul.f64 	%fd47472, %fd47469, %fd47470;
	neg.f64 	%fd47473, %fd47472;
	fma.rn.f64 	%fd47474, %fd47472, %fd47473, %fd47469;
	fma.rn.f64 	%fd47475, %fd47474, %fd47471, %fd47472;
	neg.f64 	%fd47476, %fd47475;
	fma.rn.f64 	%fd47477, %fd47470, %fd47476, 0d3FF0000000000000;
	fma.rn.f64 	%fd47478, %fd47477, %fd47471, %fd47471;
	fma.rn.f64 	%fd47479, %fd47475, %fd47476, %fd47469;
	fma.rn.f64 	%fd47480, %fd47479, %fd47478, %fd47475;
	{
	.reg .b32 %temp; 
	mov.b64 	{%r12221, %temp}, %fd47480;
	}
	{
	.reg .b32 %temp; 
	mov.b64 	{%temp, %r12222}, %fd47480;
	}
	add.s32 	%r12223, %r12222, 1048576;
	mov.b64 	%fd47481, {%r12221, %r12223};
	fma.rn.f64 	%fd47482, %fd47468, 0d3EC715B371155F70, 0dBEBAC2FE66FAAC4B;
	fma.rn.f64 	%fd47483, %fd47482, %fd47468, 0d3ED9A9B88EFCD9B8;
	fma.rn.f64 	%fd47484, %fd47483, %fd47468, 0d3EDD0F40A8A0C4C3;
	fma.rn.f64 	%fd47485, %fd47484, %fd47468, 0d3EF46D4CFA9E0E1F;
	fma.rn.f64 	%fd47486, %fd47485, %fd47468, 0d3F079C168D1E2422;
	fma.rn.f64 	%fd47487, %fd47486, %fd47468, 0d3F1C9A88C3BCA540;
	fma.rn.f64 	%fd47488, %fd47487, %fd47468, 0d3F31C4E64BD476DF;
	fma.rn.f64 	%fd47489, %fd47488, %fd47468, 0d3F46E8BA60009C8F;
	fma.rn.f64 	%fd47490, %fd47489, %fd47468, 0d3F5F1C71C62B05A2;
	fma.rn.f64 	%fd47491, %fd47490, %fd47468, 0d3F76DB6DB6DC9F2C;
	fma.rn.f64 	%fd47492, %fd47491, %fd47468, 0d3F9333333333329C;
	fma.rn.f64 	%fd47493, %fd47492, %fd47468, 0d3FB5555555555555;
	setp.lt.s32 	%p5153, %r12216, 1;
	mov.f64 	%fd47494, 0d0000000000000000;
	mul.rn.f64 	%fd47495, %fd8005, %fd47494;
	mul.f64 	%fd47496, %fd47468, %fd47493;
	fma.rn.f64 	%fd47497, %fd47496, %fd47481, %fd47481;
	selp.f64 	%fd47498, %fd47495, %fd47497, %p5153;
	setp.lt.s32 	%p5154, %r12216, 0;
	mov.f64 	%fd47499, 0d7FF0000000000000;
	mul.rn.f64 	%fd47500, %fd47498, %fd47499;
	selp.f64 	%fd47501, %fd47500, %fd47498, %p5154;
	setp.lt.s32 	%p5155, %r3412, 0;
	mov.f64 	%fd47502, 0dBCA1A62633145C07;
	add.rn.f64 	%fd47503, %fd47501, %fd47502;
	neg.f64 	%fd47504, %fd47503;
	mov.f64 	%fd47505, 0d400921FB54442D18;
	add.rn.f64 	%fd47506, %fd47505, %fd47504;
	selp.f64 	%fd77863, %fd47506, %fd47501, %p5155;
$L__BB0_5709:
	mul.f64 	%fd47528, %fd77863, 0d404CA5DC1A63C1F5;
	setp.gt.f64 	%p5157, %fd8003, 0d0000000000000000;
	neg.f64 	%fd47529, %fd47528;
	selp.f64 	%fd77886, %fd47529, %fd47528, %p5157;
	setp.eq.s32 	%p5158, %r19028, 1;
	@%p5158 bra 	$L__BB0_5725;
	ld.local.f64 	%fd47530, [%rd16+8];
	mul.f64 	%fd8012, %fd47530, 0d3F91DF46A2529D3A;
	abs.f64 	%fd8013, %fd8012;
	setp.eq.f64 	%p5159, %fd8013, 0d7FF0000000000000;
	@%p5159 bra 	$L__BB0_5714;
	mul.f64 	%fd47531, %fd8012, 0d3FE45F306DC9C883;
	cvt.rni.s32.f64 	%r19032, %fd47531;
	cvt.rn.f64.s32 	%fd47532, %r19032;
	fma.rn.f64 	%fd47533, %fd47532, 0dBFF921FB54442D18, %fd8012;
	fma.rn.f64 	%fd47534, %fd47532, 0dBC91A62633145C00, %fd47533;
	fma.rn.f64 	%fd77865, %fd47532, 0dB97B839A252049C0, %fd47534;
	setp.ltu.f64 	%p5160, %fd8013, 0d41E0000000000000;
	@%p5160 bra 	$L__BB0_5713;
	{ // callseq 673, 0
	.param .b64 param0;
	st.param.f64 	[param0], %fd8012;
	.param .align 16 .b8 retval0[16];
	call.uni (retval0), 
	__internal_trig_reduction_slowpathd, 
	(
	param0
	);
	ld.param.f64 	%fd77865, [retval0];
	ld.param.b32 	%r19032, [retval0+8];
	} // callseq 673
$L__BB0_5713:
	add.s32 	%r19033, %r19032, 1;
	bra.uni 	$L__BB0_5715;
$L__BB0_5714:
	mov.f64 	%fd47536, 0d0000000000000000;
	mul.rn.f64 	%fd77865, %fd8012, %fd47536;
	mov.b32 	%r19033, 1;
$L__BB0_5715:
	shl.b32 	%r12226, %r19033, 6;
	cvt.u64.u32 	%rd4312, %r12226;
	and.b64  	%rd4313, %rd4312, 64;
	mov.u64 	%rd4314, __cudart_sin_cos_coeffs;
	add.s64 	%rd4315, %rd4314, %rd4313;
	mul.rn.f64 	%fd47537, %fd77865, %fd77865;
	and.b32  	%r12227, %r19033, 1;
	setp.eq.b32 	%p5162, %r12227, 1;
	selp.f64 	%fd47538, 0dBDA8FF8320FD8164, 0d3DE5DB65F9785EBA, %p5162;
	ld.global.nc.v2.f64 	{%fd47539, %fd47540}, [%rd4315];
	fma.rn.f64 	%fd47541, %fd47538, %fd47537, %fd47539;
	fma.rn.f64 	%fd47542, %fd47541, %fd47537, %fd47540;
	ld.global.nc.v2.f64 	{%fd47543, %fd47544}, [%rd4315+16];
	fma.rn.f64 	%fd47545, %fd47542, %fd47537, %fd47543;
	fma.rn.f64 	%fd47546, %fd47545, %fd47537, %fd47544;
	ld.global.nc.v2.f64 	{%fd47547, %fd47548}, [%rd4315+32];
	fma.rn.f64 	%fd47549, %fd47546, %fd47537, %fd47547;
	fma.rn.f64 	%fd47550, %fd47549, %fd47537, %fd47548;
	fma.rn.f64 	%fd47551, %fd47550, %fd77865, %fd77865;
	fma.rn.f64 	%fd47552, %fd47550, %fd47537, 0d3FF0000000000000;
	selp.f64 	%fd47553, %fd47552, %fd47551, %p5162;
	and.b32  	%r12228, %r19033, 2;
	setp.eq.s32 	%p5163, %r12228, 0;
	mov.f64 	%fd47554, 0d0000000000000000;
	sub.f64 	%fd47555, %fd47554, %fd47553;
	selp.f64 	%fd8019, %fd47553, %fd47555, %p5163;
	@%p5159 bra 	$L__BB0_5718;
	mul.f64 	%fd47556, %fd8012, 0d3FE45F306DC9C883;
	cvt.rni.s32.f64 	%r19034, %fd47556;
	cvt.rn.f64.s32 	%fd47557, %r19034;
	fma.rn.f64 	%fd47558, %fd47557, 0dBFF921FB54442D18, %fd8012;
	fma.rn.f64 	%fd47559, %fd47557, 0dBC91A62633145C00, %fd47558;
	fma.rn.f64 	%fd77866, %fd47557, 0dB97B839A252049C0, %fd47559;
	setp.ltu.f64 	%p5164, %fd8013, 0d41E0000000000000;
	@%p5164 bra 	$L__BB0_5719;
	{ // callseq 674, 0
	.param .b64 param0;
	st.param.f64 	[param0], %fd8012;
	.param .align 16 .b8 retval0[16];
	call.uni (retval0), 
	__internal_trig_reduction_slowpathd, 
	(
	param0
	);
	ld.param.f64 	%fd77866, [retval0];
	ld.param.b32 	%r19034, [retval0+8];
	} // callseq 674
	bra.uni 	$L__BB0_5719;
$L__BB0_5718:
	mov.f64 	%fd47561, 0d0000000000000000;
	mul.rn.f64 	%fd77866, %fd8012, %fd47561;
	mov.b32 	%r19034, 0;
$L__BB0_5719:
	shl.b32 	%r12231, %r19034, 6;
	cvt.u64.u32 	%rd4316, %r12231;
	and.b64  	%rd4317, %rd4316, 64;
	mov.u64 	%rd4318, __cudart_sin_cos_coeffs;
	add.s64 	%rd4319, %rd4318, %rd4317;
	mul.rn.f64 	%fd47562, %fd77866, %fd77866;
	and.b32  	%r12232, %r19034, 1;
	setp.eq.b32 	%p5165, %r12232, 1;
	selp.f64 	%fd47563, 0dBDA8FF8320FD8164, 0d3DE5DB65F9785EBA, %p5165;
	ld.global.nc.v2.f64 	{%fd47564, %fd47565}, [%rd4319];
	fma.rn.f64 	%fd47566, %fd47563, %fd47562, %fd47564;
	fma.rn.f64 	%fd47567, %fd47566, %fd47562, %fd47565;
	ld.global.nc.v2.f64 	{%fd47568, %fd47569}, [%rd4319+16];
	fma.rn.f64 	%fd47570, %fd47567, %fd47562, %fd47568;
	fma.rn.f64 	%fd47571, %fd47570, %fd47562, %fd47569;
	ld.global.nc.v2.f64 	{%fd47572, %fd47573}, [%rd4319+32];
	fma.rn.f64 	%fd47574, %fd47571, %fd47562, %fd47572;
	fma.rn.f64 	%fd47575, %fd47574, %fd47562, %fd47573;
	fma.rn.f64 	%fd47576, %fd47575, %fd77866, %fd77866;
	fma.rn.f64 	%fd47577, %fd47575, %fd47562, 0d3FF0000000000000;
	selp.f64 	%fd47578, %fd47577, %fd47576, %p5165;
	and.b32  	%r12233, %r19034, 2;
	setp.eq.s32 	%p5166, %r12233, 0;
	mov.f64 	%fd47579, 0d0000000000000000;
	sub.f64 	%fd47580, %fd47579, %fd47578;
	selp.f64 	%fd47581, %fd47578, %fd47580, %p5166;
	mul.f64 	%fd47582, %fd7909, %fd8019;
	fma.rn.f64 	%fd47583, %fd7908, %fd47581, %fd47582;
	fma.rn.f64 	%fd8024, %fd7910, 0d0000000000000000, %fd47583;
	mul.f64 	%fd47584, %fd7909, 0d0000000000000000;
	fma.rn.f64 	%fd47585, %fd7908, 0d0000000000000000, %fd47584;
	add.f64 	%fd47586, %fd47585, %fd7910;
	mul.f64 	%fd47587, %fd47586, %fd47586;
	fma.rn.f64 	%fd47588, %fd8024, %fd8024, %fd47587;
	sqrt.rn.f64 	%fd47589, %fd47588;
	div.rn.f64 	%fd8025, %fd47586, %fd47589;
	{
	.reg .b32 %temp; 
	mov.b64 	{%temp, %r3421}, %fd8025;
	}
	abs.f64 	%fd8026, %fd8025;
	{
	.reg .b32 %temp; 
	mov.b64 	{%temp, %r12234}, %fd8026;
	}
	setp.lt.s32 	%p5167, %r12234, 1071801958;
	@%p5167 bra 	$L__BB0_5721;
	mov.f64 	%fd47590, 0d3FF0000000000000;
	sub.f64 	%fd47591, %fd47590, %fd8026;
	{
	.reg .b32 %temp; 
	mov.b64 	{%r12235, %temp}, %fd47591;
	}
	{
	.reg .b32 %temp; 
	mov.b64 	{%temp, %r12236}, %fd47591;
	}
	add.s32 	%r12237, %r12236, -1048576;
	mov.b64 	%fd47592, {%r12235, %r12237};
	rsqrt.approx.ftz.f64 	%fd47593, %fd47592;
	{
	.reg .b32 %temp; 
	mov.b64 	{%r12238, %temp}, %fd47593;
	}
	{
	.reg .b32 %temp; 
	mov.b64 	{%temp, %r12239}, %fd47593;
	}
	add.s32 	%r12240, %r12239, -1048576;
	mov.b64 	%fd47594, {%r12238, %r12240};
	mul.f64 	%fd47595, %fd47592, %fd47593;
	neg.f64 	%fd47596, %fd47595;
	fma.rn.f64 	%fd47597, %fd47595, %fd47596, %fd47592;
	fma.rn.f64 	%fd47598, %fd47597, %fd47594, %fd47595;
	neg.f64 	%fd47599, %fd47598;
	fma.rn.f64 	%fd47600, %fd47593, %fd47599, 0d3FF0000000000000;
	fma.rn.f64 	%fd47601, %fd47600, %fd47594, %fd47594;
	fma.rn.f64 	%fd47602, %fd47598, %fd47599, %fd47592;
	fma.rn.f64 	%fd47603, %fd47602, %fd47601, %fd47598;
	{
	.reg .b32 %temp; 
	mov.b64 	{%r12241, %temp}, %fd47603;
	}
	{
	.reg .b32 %temp; 
	mov.b64 	{%temp, %r12242}, %fd47603;
	}
	add.s32 	%r12243, %r12242, 1048576;
	mov.b64 	%fd47604, {%r12241, %r12243};
	fma.rn.f64 	%fd47605, %fd47591, 0d3EC715B371155F70, 0dBEBAC2FE66FAAC4B;
	fma.rn.f64 	%fd47606, %fd47605, %fd47591, 0d3ED9A9B88EFCD9B8;
	fma.rn.f64 	%fd47607, %fd47606, %fd47591, 0d3EDD0F40A8A0C4C3;
	fma.rn.f64 	%fd47608, %fd47607, %fd47591, 0d3EF46D4CFA9E0E1F;
	fma.rn.f64 	%fd47609, %fd47608, %fd47591, 0d3F079C168D1E2422;
	fma.rn.f64 	%fd47610, %fd47609, %fd47591, 0d3F1C9A88C3BCA540;
	fma.rn.f64 	%fd47611, %fd47610, %fd47591, 0d3F31C4E64BD476DF;
	fma.rn.f64 	%fd47612, %fd47611, %fd47591, 0d3F46E8BA60009C8F;
	fma.rn.f64 	%fd47613, %fd47612, %fd47591, 0d3F5F1C71C62B05A2;
	fma.rn.f64 	%fd47614, %fd47613, %fd47591, 0d3F76DB6DB6DC9F2C;
	fma.rn.f64 	%fd47615, %fd47614, %fd47591, 0d3F9333333333329C;
	fma.rn.f64 	%fd47616, %fd47615, %fd47591, 0d3FB5555555555555;
	setp.lt.s32 	%p5168, %r12236, 1;
	mov.f64 	%fd47617, 0d0000000000000000;
	mul.rn.f64 	%fd47618, %fd8026, %fd47617;
	mul.f64 	%fd47619, %fd47591, %fd47616;
	fma.rn.f64 	%fd47620, %fd47619, %fd47604, %fd47604;
	selp.f64 	%fd47621, %fd47618, %fd47620, %p5168;
	setp.lt.s32 	%p5169, %r12236, 0;
	mov.f64 	%fd47622, 0d7FF0000000000000;
	mul.rn.f64 	%fd47623, %fd47621, %fd47622;
	selp.f64 	%fd47624, %fd47623, %fd47621, %p5169;
	setp.lt.s32 	%p5170, %r3421, 0;
	mov.f64 	%fd47625, 0dBCA1A62633145C07;
	add.rn.f64 	%fd47626, %fd47624, %fd47625;
	neg.f64 	%fd47627, %fd47626;
	mov.f64 	%fd47628, 0d400921FB54442D18;
	add.rn.f64 	%fd47629, %fd47628, %fd47627;
	selp.f64 	%fd77867, %fd47629, %fd47624, %p5170;
	bra.uni 	$L__BB0_5724;
$L__BB0_5721:
	mul.f64 	%fd47630, %fd8025, %fd8025;
	fma.rn.f64 	%fd47631, %fd47630, 0d3FB0066BDC1895E9, 0dBFB3823B180754AF;
	fma.rn.f64 	%fd47632, %fd47631, %fd47630, 0d3FB11E52CC2F79AE;
	fma.rn.f64 	%fd47633, %fd47632, %fd47630, 0dBF924EAF3526861B;
	fma.rn.f64 	%fd47634, %fd47633, %fd47630, 0d3F91DF02A31E6CB7;
	fma.rn.f64 	%fd47635, %fd47634, %fd47630, 0d3F847D18B0EEC6CC;
	fma.rn.f64 	%fd47636, %fd47635, %fd47630, 0d3F8D0AF961BA53B0;
	fma.rn.f64 	%fd47637, %fd47636, %fd47630, 0d3F91BF7734CF1C48;
	fma.rn.f64 	%fd47638, %fd47637, %fd47630, 0d3F96E91483144EF7;
	fma.rn.f64 	%fd47639, %fd47638, %fd47630, 0d3F9F1C6E0A4F9F81;
	fma.rn.f64 	%fd47640, %fd47639, %fd47630, 0d3FA6DB6DC27FA92B;
	fma.rn.f64 	%fd47641, %fd47640, %fd47630, 0d3FB333333320F91B;
	fma.rn.f64 	%fd47642, %fd47641, %fd47630, 0d3FC5555555555F4D;
	mul.f64 	%fd47643, %fd47630, %fd47642;
	fma.rn.f64 	%fd8028, %fd47643, %fd8026, %fd8026;
	setp.lt.s32 	%p5171, %r3421, 0;
	@%p5171 bra 	$L__BB0_5723;
	mov.f64 	%fd47644, 0dBC91A62633145C07;
	add.rn.f64 	%fd47645, %fd8028, %fd47644;
	neg.f64 	%fd47646, %fd47645;
	mov.f64 	%fd47647, 0d3FF921FB54442D18;
	add.rn.f64 	%fd77867, %fd47647, %fd47646;
	bra.uni 	$L__BB0_5724;
$L__BB0_5723:
	mov.f64 	%fd47648, 0d3C91A62633145C07;
	add.rn.f64 	%fd47649, %fd8028, %fd47648;
	mov.f64 	%fd47650, 0d3FF921FB54442D18;
	add.rn.f64 	%fd77867, %fd47650, %fd47649;
$L__BB0_5724:
	mul.f64 	%fd47651, %fd77867, 0d404CA5DC1A63C1F5;
	setp.gt.f64 	%p5172, %fd8024, 0d0000000000000000;
	neg.f64 	%fd47652, %fd47651;
	selp.f64 	%fd77887, %fd47652, %fd47651, %p5172;
$L__BB0_5725:
	mul.lo.s32 	%r12244, %r19011, 7;
	mul.wide.u32 	%rd4320, %r12244, 8;
	add.s64 	%rd4321, %rd33, %rd4320;
	ld.global.f64 	%fd47653, [%rd4321+32];
	mul.f64 	%fd47654, %fd47653, %fd7908;
	div.rn.f64 	%fd8035, %fd47654, %fd7911;
	mul.f64 	%fd47655, %fd47653, %fd7909;
	div.rn.f64 	%fd8036, %fd47655, %fd7911;
	mul.f64 	%fd47656, %fd47653, %fd7910;
	div.rn.f64 	%fd8037, %fd47656, %fd7911;
	@%p5143 bra 	$L__BB0_5771;
	shl.b32 	%r12245, %r19011, 1;
	or.b32  	%r12246, %r12245, 1;
	cvt.rn.f64.u32 	%fd77874, %r12246;
	abs.f64 	%fd47657, %fd77886;
	mov.f64 	%fd47658, 0d4066800000000000;
	sub.f64 	%fd47659, %fd47658, %fd47657;
	min.f64 	%fd47660, %fd47657, %fd47659;
	setp.lt.f64 	%p5174, %fd47660, %fd7900;
	@%p5174 bra 	$L__BB0_5748;
	mul.f64 	%fd47661, %fd77886, 0d3F91DF46A2529D3A;
	abs.f64 	%fd8039, %fd47661;
	setp.neu.f64 	%p5175, %fd8039, 0d7FF0000000000000;
	@%p5175 bra 	$L__BB0_5729;
	mul.f64 	%fd47669, %fd77886, 0d3F91DF46A2529D3A;
	mov.f64 	%fd47670, 0d0000000000000000;
	mul.rn.f64 	%fd77870, %fd47669, %fd47670;
	mov.b32 	%r19035, 0;
	bra.uni 	$L__BB0_5731;
$L__BB0_5729:
	mul.f64 	%fd47662, %fd77886, 0d3F91DF46A2529D3A;
	mul.f64 	%fd47663, %fd47662, 0d3FE45F306DC9C883;
	cvt.rni.s32.f64 	%r19035, %fd47663;
	cvt.rn.f64.s32 	%fd47664, %r19035;
	fma.rn.f64 	%fd47665, %fd47664, 0dBFF921FB54442D18, %fd47662;
	fma.rn.f64 	%fd47666, %fd47664, 0dBC91A62633145C00, %fd47665;
	fma.rn.f64 	%fd77870, %fd47664, 0dB97B839A252049C0, %fd47666;
	setp.ltu.f64 	%p5176, %fd8039, 0d41E0000000000000;
	@%p5176 bra 	$L__BB0_5731;
	mul.f64 	%fd47667, %fd77886, 0d3F91DF46A2529D3A;
	{ // callseq 675, 0
	.param .b64 param0;
	st.param.f64 	[param0], %fd47667;
	.param .align 16 .b8 retval0[16];
	call.uni (retval0), 
	__internal_trig_reduction_slowpathd, 
	(
	param0
	);
	ld.param.f64 	%fd77870, [retval0];
	ld.param.b32 	%r19035, [retval0+8];
	} // callseq 675
$L__BB0_5731:
	ld.param.u64 	%rd8056, [_Z8FitGrainPdPiS0_S_S_S0_S0_S_S_S_S_S_S_S_S_S_S_S_S__param_0];
	shl.b32 	%r12249, %r19035, 6;
	cvt.u64.u32 	%rd4322, %r12249;
	and.b64  	%rd4323, %rd4322, 64;
	mov.u64 	%rd4324, __cudart_sin_cos_coeffs;
	add.s64 	%rd4325, %rd4324, %rd4323;
	mul.rn.f64 	%fd47671, %fd77870, %fd77870;
	and.b32  	%r12250, %r19035, 1;
	setp.eq.b32 	%p5178, %r12250, 1;
	selp.f64 	%fd47672, 0dBDA8FF8320FD8164, 0d3DE5DB65F9785EBA, %p5178;
	ld.global.nc.v2.f64 	{%fd47673, %fd47674}, [%rd4325];
	fma.rn.f64 	%fd47675, %fd47672, %fd47671, %fd47673;
	fma.rn.f64 	%fd47676, %fd47675, %fd47671, %fd47674;
	ld.global.nc.v2.f64 	{%fd47677, %fd47678}, [%rd4325+16];
	fma.rn.f64 	%fd47679, %fd47676, %fd47671, %fd47677;
	fma.rn.f64 	%fd47680, %fd47679, %fd47671, %fd47678;
	ld.global.nc.v2.f64 	{%fd47681, %fd47682}, [%rd4325+32];
	fma.rn.f64 	%fd47683, %fd47680, %fd47671, %fd47681;
	fma.rn.f64 	%fd47684, %fd47683, %fd47671, %fd47682;
	fma.rn.f64 	%fd47685, %fd47684, %fd77870, %fd77870;
	fma.rn.f64 	%fd47686, %fd47684, %fd47671, 0d3FF0000000000000;
	selp.f64 	%fd47687, %fd47686, %fd47685, %p5178;
	and.b32  	%r12251, %r19035, 2;
	setp.eq.s32 	%p5179, %r12251, 0;
	mov.f64 	%fd47688, 0d0000000000000000;
	sub.f64 	%fd47689, %fd47688, %fd47687;
	selp.f64 	%fd47690, %fd47687, %fd47689, %p5179;
	mul.lo.s32 	%r12252, %r19011, 7;
	mul.wide.u32 	%rd4326, %r12252, 8;
	add.s64 	%rd4327, %rd33, %rd4326;
	ld.global.f64 	%fd47691, [%rd4327+24];
	cvt.rzi.s32.f64 	%r12253, %fd47691;
	cvta.to.global.u64 	%rd4328, %rd8056;
	mul.wide.s32 	%rd4329, %r12253, 8;
	add.s64 	%rd4330, %rd4328, %rd4329;
	ld.global.f64 	%fd8044, [%rd4330+40];
	neg.f64 	%fd47692, %fd8044;
	mul.f64 	%fd8045, %fd47690, %fd47692;
	@%p5175 bra 	$L__BB0_5733;
	mul.f64 	%fd47700, %fd77886, 0d3F91DF46A2529D3A;
	mov.f64 	%fd47701, 0d0000000000000000;
	mul.rn.f64 	%fd77872, %fd47700, %fd47701;
	mov.b32 	%r19037, 1;
	bra.uni 	$L__BB0_5736;
$L__BB0_5733:
	mul.f64 	%fd47693, %fd77886, 0d3F91DF46A2529D3A;
	mul.f64 	%fd47694, %fd47693, 0d3FE45F306DC9C883;
	cvt.rni.s32.f64 	%r19036, %fd47694;
	cvt.rn.f64.s32 	%fd47695, %r19036;
	fma.rn.f64 	%fd47696, %fd47695, 0dBFF921FB54442D18, %fd47693;
	fma.rn.f64 	%fd47697, %fd47695, 0dBC91A62633145C00, %fd47696;
	fma.rn.f64 	%fd77872, %fd47695, 0dB97B839A252049C0, %fd47697;
	setp.ltu.f64 	%p5180, %fd8039, 0d41E0000000000000;
	@%p5180 bra 	$L__BB0_5735;
	mul.f64 	%fd47698, %fd77886, 0d3F91DF46A2529D3A;
	{ // callseq 676, 0
	.param .b64 param0;
	st.param.f64 	[param0], %fd47698;
	.param .align 16 .b8 retval0[16];
	call.uni (retval0), 
	__internal_trig_reduction_slowpathd, 
	(
	param0
	);
	ld.param.f64 	%fd77872, [retval0];
	ld.param.b32 	%r19036, [retval0+8];
	} // callseq 676
$L__BB0_5735:
	add.s32 	%r19037, %r19036, 1;
$L__BB0_5736:
	setp.lt.s32 	%p5181, %r3358, 1;
	shl.b32 	%r12256, %r19037, 6;
	cvt.u64.u32 	%rd4331, %r12256;
	and.b64  	%rd4332, %rd4331, 64;
	mov.u64 	%rd4333, __cudart_sin_cos_coeffs;
	add.s64 	%rd4334, %rd4333, %rd4332;
	mul.rn.f64 	%fd47702, %fd77872, %fd77872;
	and.b32  	%r12257, %r19037, 1;
	setp.eq.b32 	%p5182, %r12257, 1;
	selp.f64 	%fd47703, 0dBDA8FF8320FD8164, 0d3DE5DB65F9785EBA, %p5182;
	ld.global.nc.v2.f64 	{%fd47704, %fd47705}, [%rd4334];
	fma.rn.f64 	%fd47706, %fd47703, %fd47702, %fd47704;
	fma.rn.f64 	%fd47707, %fd47706, %fd47702, %fd47705;
	ld.global.nc.v2.f64 	{%fd47708, %fd47709}, [%rd4334+16];
	fma.rn.f64 	%fd47710, %fd47707, %fd47702, %fd47708;
	fma.rn.f64 	%fd47711, %fd47710, %fd47702, %fd47709;
	ld.global.nc.v2.f64 	{%fd47712, %fd47713}, [%rd4334+32];
	fma.rn.f64 	%fd47714, %fd47711, %fd47702, %fd47712;
	fma.rn.f64 	%fd47715, %fd47714, %fd47702, %fd47713;
	fma.rn.f64 	%fd47716, %fd47715, %fd77872, %fd77872;
	fma.rn.f64 	%fd47717, %fd47715, %fd47702, 0d3FF0000000000000;
	selp.f64 	%fd47718, %fd47717, %fd47716, %p5182;
	and.b32  	%r12258, %r19037, 2;
	setp.eq.s32 	%p5183, %r12258, 0;
	mov.f64 	%fd47719, 0d0000000000000000;
	sub.f64 	%fd47720, %fd47719, %fd47718;
	selp.f64 	%fd47721, %fd47718, %fd47720, %p5183;
	mul.f64 	%fd8051, %fd8044, %fd47721;
	@%p5181 bra 	$L__BB0_5745;
	ld.local.f64 	%fd77873, [%rd16];
	mov.b32 	%r19038, 0;
$L__BB0_5738:
	ld.param.u64 	%rd8398, [_Z8FitGrainPdPiS0_S_S_S0_S0_S_S_S_S_S_S_S_S_S_S_S_S__param_3];
	mul.lo.s32 	%r12260, %r19038, 6;
	cvta.to.global.u64 	%rd4335, %rd8398;
	mul.wide.u32 	%rd4336, %r12260, 8;
	add.s64 	%rd4337, %rd4335, %rd4336;
	ld.global.f64 	%fd47722, [%rd4337+32];
	setp.leu.f64 	%p5184, %fd77873, %fd47722;
	@%p5184 bra 	$L__BB0_5744;
	ld.param.u64 	%rd8399, [_Z8FitGrainPdPiS0_S_S_S0_S0_S_S_S_S_S_S_S_S_S_S_S_S__param_3];
	cvta.to.global.u64 	%rd4338, %rd8399;
	mul.lo.s32 	%r12261, %r19038, 6;
	mul.wide.u32 	%rd4339, %r12261, 8;
	add.s64 	%rd4340, %rd4338, %rd4339;
	ld.global.f64 	%fd47723, [%rd4340+40];
	setp.geu.f64 	%p5185, %fd77873, %fd47723;
	@%p5185 bra 	$L__BB0_5744;
	ld.param.u64 	%rd8400, [_Z8FitGrainPdPiS0_S_S_S0_S0_S_S_S_S_S_S_S_S_S_S_S_S__param_3];
	cvta.to.global.u64 	%rd4341, %rd8400;
	mul.lo.s32 	%r12262, %r19038, 6;
	mul.wide.u32 	%rd4342, %r12262, 8;
	add.s64 	%rd4343, %rd4341, %rd4342;
	ld.global.f64 	%fd47724, [%rd4343];
	setp.leu.f64 	%p5186, %fd8045, %fd47724;
	@%p5186 bra 	$L__BB0_5744;
	ld.param.u64 	%rd8401, [_Z8FitGrainPdPiS0_S_S_S0_S0_S_S_S_S_S_S_S_S_S_S_S_S__param_3];
	cvta.to.global.u64 	%rd4344, %rd8401;
	mul.lo.s32 	%r12263, %r19038, 6;
	mul.wide.u32 	%rd4345, %r12263, 8;
	add.s64 	%rd4346, %rd4344, %rd4345;
	ld.global.f64 	%fd47725, [%rd4346+8];
	setp.geu.f64 	%p5187, %fd8045, %fd47725;
	@%p5187 bra 	$L__BB0_5744;
	ld.param.u64 	%rd8402, [_Z8FitGrainPdPiS0_S_S_S0_S0_S_S_S_S_S_S_S_S_S_S_S_S__param_3];
	cvta.to.global.u64 	%rd4347, %rd8402;
	mul.lo.s32 	%r12264, %r19038, 6;
	mul.wide.u32 	%rd4348, %r12264, 8;
	add.s64 	%rd4349, %rd4347, %rd4348;
	ld.global.f64 	%fd47726, [%rd4349+16];
	setp.leu.f64 	%p5188, %fd8051, %fd47726;
	@%p5188 bra 	$L__BB0_5744;
	ld.param.u64 	%rd8403, [_Z8FitGrainPdPiS0_S_S_S0_S0_S_S_S_S_S_S_S_S_S_S_S_S__param_3];
	cvta.to.global.u64 	%rd4350, %rd8403;
	mul.lo.s32 	%r12266, %r19038, 6;
	mul.wide.u32 	%rd4351, %r12266, 8;
	add.s64 	%rd4352, %rd4350, %rd4351;
	ld.global.f64 	%fd47727, [%rd4352+24];
	setp.lt.f64 	%p5189, %fd8051, %fd47727;
	mov.b32 	%r19049, 1;
	@%p5189 bra 	$L__BB0_5747;
$L__BB0_5744:
	add.s32 	%r19038, %r19038, 1;
	setp.ne.s32 	%p5190, %r19038, %r3358;
	mov.b32 	%r19049, 0;
	@%p5190 bra 	$L__BB0_5738;
$L__BB0_5745:
	mov.u32 	%r3432, %r19049;
	shl.b32 	%r12269, %r19011, 1;
	or.b32  	%r12270, %r12269, 1;
	cvt.rn.f64.u32 	%fd77874, %r12270;
	setp.eq.s32 	%p5191, %r3432, 0;
	mov.b32 	%r19049, 0;
	@%p5191 bra 	$L__BB0_5748;
	ld.local.f64 	%fd77873, [%rd16];
	mov.u32 	%r19049, %r3432;
$L__BB0_5747:
	shl.b32 	%r12271, %r19050, 3;
	mul.wide.s32 	%rd4353, %r12271, 8;
	add.s64 	%rd4354, %rd31, %rd4353;
	st.global.f64 	[%rd4354], %fd8045;
	st.global.f64 	[%rd4354+8], %fd8051;
	st.global.f64 	[%rd4354+16], %fd77873;
	st.global.f64 	[%rd4354+24], %fd8035;
	st.global.f64 	[%rd4354+32], %fd8036;
	st.global.f64 	[%rd4354+40], %fd8037;
	mul.lo.s32 	%r12272, %r19011, 7;
	mul.wide.u32 	%rd4355, %r12272, 8;
	add.s64 	%rd4356, %rd33, %rd4355;
	ld.global.f64 	%fd47728, [%rd4356+24];
	st.global.f64 	[%rd4354+48], %fd47728;
	shl.b32 	%r12273, %r19011, 1;
	or.b32  	%r12274, %r12273, 1;
	cvt.rn.f64.u32 	%fd47729, %r12274;
	st.global.f64 	[%rd4354+56], %fd47729;
	add.f64 	%fd77874, %fd47729, 0d3FF0000000000000;
	add.s32 	%r19050, %r19050, 1;
$L__BB0_5748:
	setp.eq.s32 	%p5192, %r19028, 1;
	@%p5192 bra 	$L__BB0_5771;
	abs.f64 	%fd47730, %fd77887;
	mov.f64 	%fd47731, 0d4066800000000000;
	sub.f64 	%fd47732, %fd47731, %fd47730;
	min.f64 	%fd47733, %fd47730, %fd47732;
	setp.lt.f64 	%p5193, %fd47733, %fd7900;
	@%p5193 bra 	$L__BB0_5771;
	mul.f64 	%fd47734, %fd77887, 0d3F91DF46A2529D3A;
	abs.f64 	%fd8058, %fd47734;
	setp.eq.f64 	%p5194, %fd8058, 0d7FF0000000000000;
	@%p5194 bra 	$L__BB0_5753;
	mul.f64 	%fd47735, %fd77887, 0d3F91DF46A2529D3A;
	mul.f64 	%fd47736, %fd47735, 0d3FE45F306DC9C883;
	cvt.rni.s32.f64 	%r19043, %fd47736;
	cvt.rn.f64.s32 	%fd47737, %r19043;
	fma.rn.f64 	%fd47738, %fd47737, 0dBFF921FB54442D18, %fd47735;
	fma.rn.f64 	%fd47739, %fd47737, 0dBC91A62633145C00, %fd47738;
	fma.rn.f64 	%fd77875, %fd47737, 0dB97B839A252049C0, %fd47739;
	setp.ltu.f64 	%p5195, %fd8058, 0d41E0000000000000;
	@%p5195 bra 	$L__BB0_5754;
	mul.f64 	%fd47740, %fd77887, 0d3F91DF46A2529D3A;
	{ // callseq 677, 0
	.param .b64 param0;
	st.param.f64 	[param0], %fd47740;
	.param .align 16 .b8 retval0[16];
	call.uni (retval0), 
	__internal_trig_reduction_slowpathd, 
	(
	param0
	);
	ld.param.f64 	%fd77875, [retval0];
	ld.param.b32 	%r19043, [retval0+8];
	} // callseq 677
	bra.uni 	$L__BB0_5754;
$L__BB0_5753:
	mul.f64 	%fd47742, %fd77887, 0d3F91DF46A2529D3A;
	mov.f64 	%fd47743, 0d0000000000000000;
	mul.rn.f64 	%fd77875, %fd47742, %fd47743;
	mov.b32 	%r19043, 0;
$L__BB0_5754:
	ld.param.u64 	%rd8057, [_Z8FitGrainPdPiS0_S_S_S0_S0_S_S_S_S_S_S_S_S_S_S_S_S__param_0];
	shl.b32 	%r12277, %r19043, 6;
	cvt.u64.u32 	%rd4357, %r12277;
	and.b64  	%rd4358, %rd4357, 64;
	mov.u64 	%rd4359, __cudart_sin_cos_coeffs;
	add.s64 	%rd4360, %rd4359, %rd4358;
	mul.rn.f64 	%fd47744, %fd77875, %fd77875;
	and.b32  	%r12278, %r19043, 1;
	setp.eq.b32 	%p5197, %r12278, 1;
	selp.f64 	%fd47745, 0dBDA8FF8320FD8164, 0d3DE5DB65F9785EBA, %p5197;
	ld.global.nc.v2.f64 	{%fd47746, %fd47747}, [%rd4360];
	fma.rn.f64 	%fd47748, %fd47745, %fd47744, %fd47746;
	fma.rn.f64 	%fd47749, %fd47748, %fd47744, %fd47747;
	ld.global.nc.v2.f64 	{%fd47750, %fd47751}, [%rd4360+16];
	fma.rn.f64 	%fd47752, %fd47749, %fd47744, %fd47750;
	fma.rn.f64 	%fd47753, %fd47752, %fd47744, %fd47751;
	ld.global.nc.v2.f64 	{%fd47754, %fd47755}, [%rd4360+32];
	fma.rn.f64 	%fd47756, %fd47753, %fd47744, %fd47754;
	fma.rn.f64 	%fd47757, %fd47756, %fd47744, %fd47755;
	fma.rn.f64 	%fd47758, %fd47757, %fd77875, %fd77875;
	fma.rn.f64 	%fd47759, %fd47757, %fd47744, 0d3FF0000000000000;
	selp.f64 	%fd47760, %fd47759, %fd47758, %p5197;
	and.b32  	%r12279, %r19043, 2;
	setp.eq.s32 	%p5198, %r12279, 0;
	mov.f64 	%fd47761, 0d0000000000000000;
	sub.f64 	%fd47762, %fd47761, %fd47760;
	selp.f64 	%fd47763, %fd47760, %fd47762, %p5198;
	mul.lo.s32 	%r12280, %r19011, 7;
	mul.wide.u32 	%rd4361, %r12280, 8;
	add.s64 	%rd4362, %rd33, %rd4361;
	ld.global.f64 	%fd47764, [%rd4362+24];
	cvt.rzi.s32.f64 	%r12281, %fd47764;
	cvta.to.global.u64 	%rd4363, %rd8057;
	mul.wide.s32 	%rd4364, %r12281, 8;
	add.s64 	%rd4365, %rd4363, %rd4364;
	ld.global.f64 	%fd8063, [%rd4365+40];
	neg.f64 	%fd47765, %fd8063;
	mul.f64 	%fd8064, %fd47763, %fd47765;
	@%p5194 bra 	$L__BB0_5758;
	mul.f64 	%fd47766, %fd77887, 0d3F91DF46A2529D3A;
	mul.f64 	%fd47767, %fd47766, 0d3FE45F306DC9C883;
	cvt.rni.s32.f64 	%r19044, %fd47767;
	cvt.rn.f64.s32 	%fd47768, %r19044;
	fma.rn.f64 	%fd47769, %fd47768, 0dBFF921FB54442D18, %fd47766;
	fma.rn.f64 	%fd47770, %fd47768, 0dBC91A62633145C00, %fd47769;
	fma.rn.f64 	%fd77877, %fd47768, 0dB97B839A252049C0, %fd47770;
	setp.ltu.f64 	%p5199, %fd8058, 0d41E0000000000000;
	@%p5199 bra 	$L__BB0_5757;
	mul.f64 	%fd47771, %fd77887, 0d3F91DF46A2529D3A;
	{ // callseq 678, 0
	.param .b64 param0;
	st.param.f64 	[param0], %fd47771;
	.param .align 16 .b8 retval0[16];
	call.uni (retval0), 
	__internal_trig_reduction_slowpathd, 
	(
	param0
	);
	ld.param.f64 	%fd77877, [retval0];
	ld.param.b32 	%r19044, [retval0+8];
	} // callseq 678
$L__BB0_5757:
	add.s32 	%r19045, %r19044, 1;
	bra.uni 	$L__BB0_5759;
$L__BB0_5758:
	mul.f64 	%fd47773, %fd77887, 0d3F91DF46A2529D3A;
	mov.f64 	%fd47774, 0d0000000000000000;
	mul.rn.f64 	%fd77877, %fd47773, %fd47774;
	mov.b32 	%r19045, 1;
$L__BB0_5759:
	setp.lt.s32 	%p5200, %r3358, 1;
	shl.b32 	%r12284, %r19045, 6;
	cvt.u64.u32 	%rd4366, %r12284;
	and.b64  	%rd4367, %rd4366, 64;
	mov.u64 	%rd4368, __cudart_sin_cos_coeffs;
	add.s64 	%rd4369, %rd4368, %rd4367;
	mul.rn.f64 	%fd47775, %fd77877, %fd77877;
	and.b32  	%r12285, %r19045, 1;
	setp.eq.b32 	%p5201, %r12285, 1;
	selp.f64 	%fd47776, 0dBDA8FF8320FD8164, 0d3DE5DB65F9785EBA, %p5201;
	ld.global.nc.v2.f64 	{%fd47777, %fd47778}, [%rd4369];
	fma.rn.f64 	%fd47779, %fd47776, %fd47775, %fd47777;
	fma.rn.f64 	%fd47780, %fd47779, %fd47775, %fd47778;
	ld.global.nc.v2.f64 	{%fd47781, %fd47782}, [%rd4369+16];
	fma.rn.f64 	%fd47783, %fd47780, %fd47775, %fd47781;
	fma.rn.f64 	%fd47784, %fd47783, %fd47775, %fd47782;
	ld.global.nc.v2.f64 	{%fd47785, %fd47786}, [%rd4369+32];
	fma.rn.f64 	%fd47787, %fd47784, %fd47775, %fd47785;
	fma.rn.f64 	%fd47788, %fd47787, %fd47775, %fd47786;
	fma.rn.f64 	%fd47789, %fd47788, %fd77877, %fd77877;
	fma.rn.f64 	%fd47790, %fd47788, %fd47775, 0d3FF0000000000000;
	selp.f64 	%fd47791, %fd47790, %fd47789, %p5201;
	and.b32  	%r12286, %r19045, 2;
	setp.eq.s32 	%p5202, %r12286, 0;
	mov.f64 	%fd47792, 0d0000000000000000;
	sub.f64 	%fd47793, %fd47792, %fd47791;
	selp.f64 	%fd47794, %fd47791, %fd47793, %p5202;
	mul.f64 	%fd8070, %fd8063, %fd47794;
	@%p5200 bra 	$L__BB0_5768;
	ld.local.f64 	%fd77878, [%rd16+8];
	mov.b32 	%r19046, 0;
$L__BB0_5761:
	ld.param.u64 	%rd8404, [_Z8FitGrainPdPiS0_S_S_S0_S0_S_S_S_S_S_S_S_S_S_S_S_S__param_3];
	mul.lo.s32 	%r12288, %r19046, 6;
	cvta.to.global.u64 	%rd4370, %rd8404;
	mul.wide.u32 	%rd4371, %r12288, 8;
	add.s64 	%rd4372, %rd4370, %rd4371;
	ld.global.f64 	%fd47795, [%rd4372+32];
	setp.leu.f64 	%p5203, %fd77878, %fd47795;
	@%p5203 bra 	$L__BB0_5767;
	ld.param.u64 	%rd8405, [_Z8FitGrainPdPiS0_S_S_S0_S0_S_S_S_S_S_S_S_S_S_S_S_S__param_3];
	cvta.to.global.u64 	%rd4373, %rd8405;
	mul.lo.s32 	%r12289, %r19046, 6;
	mul.wide.u32 	%rd4374, %r12289, 8;
	add.s64 	%rd4375, %rd4373, %rd4374;
	ld.global.f64 	%fd47796, [%rd4375+40];
	setp.geu.f64 	%p5204, %fd77878, %fd47796;
	@%p5204 bra 	$L__BB0_5767;
	ld.param.u64 	%rd8406, [_Z8FitGrainPdPiS0_S_S_S0_S0_S_S_S_S_S_S_S_S_S_S_S_S__param_3];
	cvta.to.global.u64 	%rd4376, %rd8406;
	mul.lo.s32 	%r12290, %r19046, 6;
	mul.wide.u32 	%rd4377, %r12290, 8;
	add.s64 	%rd4378, %rd4376, %rd4377;
	ld.global.f64 	%fd47797, [%rd4378];
	setp.leu.f64 	%p5205, %fd8064, %fd47797;
	@%p5205 bra 	$L__BB0_5767;
	ld.param.u64 	%rd8407, [_Z8FitGrainPdPiS0_S_S_S0_S0_S_S_S_S_S_S_S_S_S_S_S_S__param_3];
	cvta.to.global.u64 	%rd4379, %rd8407;
	mul.lo.s32 	%r12291, %r19046, 6;
	mul.wide.u32 	%rd4380, %r12291, 8;
	add.s64 	%rd4381, %rd4379, %rd4380;
	ld.global.f64 	%fd47798, [%rd4381+8];
	setp.geu.f64 	%p5206, %fd8064, %fd47798;
	@%p5206 bra 	$L__BB0_5767;
	ld.param.u64 	%rd8408, [_Z8FitGrainPdPiS0_S_S_S0_S0_S_S_S_S_S_S_S_S_S_S_S_S__param_3];
	cvta.to.global.u64 	%rd4382, %rd8408;
	mul.lo.s32 	%r12292, %r19046, 6;
	mul.wide.u32 	%rd4383, %r12292, 8;
	add.s64 	%rd4384, %rd4382, %rd4383;
	ld.global.f64 	%fd47799, [%rd4384+16];
	setp.leu.f64 	%p5207, %fd8070, %fd47799;
	@%p5207 bra 	$L__BB0_5767;
	ld.param.u64 	%rd8409, [_Z8FitGrainPdPiS0_S_S_S0_S0_S_S_S_S_S_S_S_S_S_S_S_S__param_3];
	cvta.to.global.u64 	%rd4385, %rd8409;
	mul.lo.s32 	%r12294, %r19046, 6;
	mul.wide.u32 	%rd4386, %r12294, 8;
	add.s64 	%rd4387, %rd4385, %rd4386;
	ld.global.f64 	%fd47800, [%rd4387+24];
	setp.lt.f64 	%p5208, %fd8070, %fd47800;
	mov.b32 	%r19049, 1;
	@%p5208 bra 	$L__BB0_5770;
$L__BB0_5767:
	add.s32 	%r19046, %r19046, 1;
	setp.ne.s32 	%p5209, %r19046, %r3358;
	mov.b32 	%r19049, 0;
	@%p5209 bra 	$L__BB0_5761;
$L__BB0_5768:
	mov.u32 	%r3447, %r19049;
	setp.eq.s32 	%p5210, %r3447, 0;
	mov.b32 	%r19049, 0;
	@%p5210 bra 	$L__BB0_5771;
	ld.local.f64 	%fd77878, [%rd16+8];
	mov.u32 	%r19049, %r3447;
$L__BB0_5770:
	shl.b32 	%r12297, %r19050, 3;
	mul.wide.s32 	%rd4388, %r12297, 8;
	add.s64 	%rd4389, %rd31, %rd4388;
	st.global.f64 	[%rd4389], %fd8064;
	st.global.f64 	[%rd4389+8], %fd8070;
	st.global.f64 	[%rd4389+16], %fd77878;
	st.global.f64 	[%rd4389+24], %fd8035;
	st.global.f64 	[%rd4389+32], %fd8036;
	st.global.f64 	[%rd4389+40], %fd8037;
	mul.lo.s32 	%r12298, %r19011, 7;
	mul.wide.u32 	%rd4390, %r12298, 8;
	add.s64 	%rd4391, %rd33, %rd4390;
	ld.global.f64 	%fd47801, [%rd4391+24];
	st.global.f64 	[%rd4389+48], %fd47801;
	st.global.f64 	[%rd4389+56], %fd77874;
	add.s32 	%r19050, %r19050, 1;
$L__BB0_5771:
	ld.param.u64 	%rd8191, [_Z8FitGrainPdPiS0_S_S_S0_S0_S_S_S_S_S_S_S_S_S_S_S_S__param_2];
	add.s32 	%r19011, %r19011, 1;
	cvta.to.global.u64 	%rd4392, %rd8191;
	ld.global.u32 	%r12299, [%rd4392+4];
	setp.lt.s32 	%p5211, %r19011, %r12299;
	@%p5211 bra 	$L__BB0_5626;
$L__BB0_5772:
	setp.lt.s32 	%p5212, %r1, 1;
	mov.f64 	%fd77881, 0d0000000000000000;
	@%p5212 bra 	$L__BB0_5785;
	mov.f64 	%fd77881, 0d0000000000000000;
	mov.b32 	%r19052, 0;
$L__BB0_5774:
	ld.param.u64 	%rd8664, [_Z8FitGrainPdPiS0_S_S_S0_S0_S_S_S_S_S_S_S_S_S_S_S_S__param_17];
	setp.lt.s32 	%p5213, %r19050, 1;
	mul.lo.s32 	%r12301, %r19052, 6;
	cvta.to.global.u64 	%rd4393, %rd8664;
	mul.lo.s32 	%r12302, %r2, 6;
	mul.wide.s32 	%rd4394, %r12302, 8;
	add.s64 	%rd4395, %rd4393, %rd4394;
	mul.wide.u32 	%rd4396, %r12301, 8;
	add.s64 	%rd4397, %rd4395, %rd4396;
	ld.global.f64 	%fd47804, [%rd4397+40];
	cvt.rzi.s32.f64 	%r3455, %fd47804;
	@%p5213 bra 	$L__BB0_5784;
	mov.b32 	%r19053, 0;
	bra.uni 	$L__BB0_5777;
$L__BB0_5776:
	add.s32 	%r19053, %r19053, 1;
	setp.eq.s32 	%p5215, %r19053, %r19050;
	@%p5215 bra 	$L__BB0_5784;
$L__BB0_5777:
	shl.b32 	%r12304, %r19053, 3;
	mul.wide.u32 	%rd4398, %r12304, 8;
	add.s64 	%rd4399, %rd31, %rd4398;
	ld.global.f64 	%fd47805, [%rd4399+56];
	cvt.rzi.s32.f64 	%r12305, %fd47805;
	setp.ne.s32 	%p5214, %r12305, %r3455;
	@%p5214 bra 	$L__BB0_5776;
	ld.param.u64 	%rd8665, [_Z8FitGrainPdPiS0_S_S_S0_S0_S_S_S_S_S_S_S_S_S_S_S_S__param_17];
	shl.b32 	%r12306, %r19053, 3;
	mul.wide.u32 	%rd4400, %r12306, 8;
	add.s64 	%rd4401, %rd31, %rd4400;
	cvta.to.global.u64 	%rd4402, %rd8665;
	mul.lo.s32 	%r12307, %r2, 6;
	mul.wide.s32 	%rd4403, %r12307, 8;
	add.s64 	%rd4404, %rd4402, %rd4403;
	mul.lo.s32 	%r12308, %r19052, 6;
	mul.wide.u32 	%rd4405, %r12308, 8;
	add.s64 	%rd4406, %rd4404, %rd4405;
	ld.global.f64 	%fd47806, [%rd4406+16];
	ld.global.f64 	%fd47807, [%rd4401+24];
	ld.global.f64 	%fd47808, [%rd4406+24];
	ld.global.f64 	%fd47809, [%rd4401+32];
	mul.f64 	%fd47810, %fd47808, %fd47809;
	fma.rn.f64 	%fd47811, %fd47806, %fd47807, %fd47810;
	ld.global.f64 	%fd47812, [%rd4406+32];
	ld.global.f64 	%fd47813, [%rd4401+40];
	fma.rn.f64 	%fd47814, %fd47812, %fd47813, %fd47811;
	mul.f64 	%fd47815, %fd47808, %fd47808;
	fma.rn.f64 	%fd47816, %fd47806, %fd47806, %fd47815;
	fma.rn.f64 	%fd47817, %fd47812, %fd47812, %fd47816;
	sqrt.rn.f64 	%fd47818, %fd47817;
	mul.f64 	%fd47819, %fd47809, %fd47809;
	fma.rn.f64 	%fd47820, %fd47807, %fd47807, %fd47819;
	fma.rn.f64 	%fd47821, %fd47813, %fd47813, %fd47820;
	sqrt.rn.f64 	%fd47822, %fd47821;
	mul.f64 	%fd47823, %fd47818, %fd47822;
	div.rn.f64 	%fd47824, %fd47814, %fd47823;
	setp.gt.f64 	%p5216, %fd47824, 0d3FF0000000000000;
	selp.f64 	%fd47825, 0d3FF0000000000000, %fd47824, %p5216;
	setp.lt.f64 	%p5217, %fd47825, 0dBFF0000000000000;
	selp.f64 	%fd8077, 0dBFF0000000000000, %fd47825, %p5217;
	{
	.reg .b32 %temp; 
	mov.b64 	{%temp, %r3458}, %fd8077;
	}
	abs.f64 	%fd8078, %fd8077;
	{
	.reg .b32 %temp; 
	mov.b64 	{%temp, %r12309}, %fd8078;
	}
	setp.gt.s32 	%p5218, %r12309, 1071801957;
	@%p5218 bra 	$L__BB0_5782;
	mul.f64 	%fd47866, %fd8077, %fd8077;
	fma.rn.f64 	%fd47867, %fd47866, 0d3FB0066BDC1895E9, 0dBFB3823B180754AF;
	fma.rn.f64 	%fd47868, %fd47867, %fd47866, 0d3FB11E52CC2F79AE;
	fma.rn.f64 	%fd47869, %fd47868, %fd47866, 0dBF924EAF3526861B;
	fma.rn.f64 	%fd47870, %fd47869, %fd47866, 0d3F91DF02A31E6CB7;
	fma.rn.f64 	%fd47871, %fd47870, %fd47866, 0d3F847D18B0EEC6CC;
	fma.rn.f64 	%fd47872, %fd47871, %fd47866, 0d3F8D0AF961BA53B0;
	fma.rn.f64 	%fd47873, %fd47872, %fd47866, 0d3F91BF7734CF1C48;
	fma.rn.f64 	%fd47874, %fd47873, %fd47866, 0d3F96E91483144EF7;
	fma.rn.f64 	%fd47875, %fd47874, %fd47866, 0d3F9F1C6E0A4F9F81;
	fma.rn.f64 	%fd47876, %fd47875, %fd47866, 0d3FA6DB6DC27FA92B;
	fma.rn.f64 	%fd47877, %fd47876, %fd47866, 0d3FB333333320F91B;
	fma.rn.f64 	%fd47878, %fd47877, %fd47866, 0d3FC5555555555F4D;
	mul.f64 	%fd47879, %fd47866, %fd47878;
	fma.rn.f64 	%fd8079, %fd47879, %fd8078, %fd8078;
	setp.gt.s32 	%p5222, %r3458, -1;
	@%p5222 bra 	$L__BB0_5781;
	mov.f64 	%fd47884, 0d3C91A62633145C07;
	add.rn.f64 	%fd47885, %fd8079, %fd47884;
	mov.f64 	%fd47886, 0d3FF921FB54442D18;
	add.rn.f64 	%fd77882, %fd47886, %fd47885;
	bra.uni 	$L__BB0_5783;
$L__BB0_5781:
	mov.f64 	%fd47880, 0dBC91A62633145C07;
	add.rn.f64 	%fd47881, %fd8079, %fd47880;
	neg.f64 	%fd47882, %fd47881;
	mov.f64 	%fd47883, 0d3FF921FB54442D18;
	add.rn.f64 	%fd77882, %fd47883, %fd47882;
	bra.uni 	$L__BB0_5783;
$L__BB0_5782:
	mov.f64 	%fd47826, 0d3FF0000000000000;
	sub.f64 	%fd47827, %fd47826, %fd8078;
	{
	.reg .b32 %temp; 
	mov.b64 	{%r12310, %temp}, %fd47827;
	}
	{
	.reg .b32 %temp; 
	mov.b64 	{%temp, %r12311}, %fd47827;
	}
	add.s32 	%r12312, %r12311, -1048576;
	mov.b64 	%fd47828, {%r12310, %r12312};
	rsqrt.approx.ftz.f64 	%fd47829, %fd47828;
	{
	.reg .b32 %temp; 
	mov.b64 	{%r12313, %temp}, %fd47829;
	}
	{
	.reg .b32 %temp; 
	mov.b64 	{%temp, %r12314}, %fd47829;
	}
	add.s32 	%r12315, %r12314, -1048576;
	mov.b64 	%fd47830, {%r12313, %r12315};
	mul.f64 	%fd47831, %fd47828, %fd47829;
	neg.f64 	%fd47832, %fd47831;
	fma.rn.f64 	%fd47833, %fd47831, %fd47832, %fd47828;
	fma.rn.f64 	%fd47834, %fd47833, %fd47830, %fd47831;
	neg.f64 	%fd47835, %fd47834;
	fma.rn.f64 	%fd47836, %fd47829, %fd47835, 0d3FF0000000000000;
	fma.rn.f64 	%fd47837, %fd47836, %fd47830, %fd47830;
	fma.rn.f64 	%fd47838, %fd47834, %fd47835, %fd47828;
	fma.rn.f64 	%fd47839, %fd47838, %fd47837, %fd47834;
	{
	.reg .b32 %temp; 
	mov.b64 	{%r12316, %temp}, %fd47839;
	}
	{
	.reg .b32 %temp; 
	mov.b64 	{%temp, %r12317}, %fd47839;
	}
	add.s32 	%r12318, %r12317, 1048576;
	mov.b64 	%fd47840, {%r12316, %r12318};
	fma.rn.f64 	%fd47841, %fd47827, 0d3EC715B371155F70, 0dBEBAC2FE66FAAC4B;
	fma.rn.f64 	%fd47842, %fd47841, %fd47827, 0d3ED9A9B88EFCD9B8;
	fma.rn.f64 	%fd47843, %fd47842, %fd47827, 0d3EDD0F40A8A0C4C3;
	fma.rn.f64 	%fd47844, %fd47843, %fd47827, 0d3EF46D4CFA9E0E1F;
	fma.rn.f64 	%fd47845, %fd47844, %fd47827, 0d3F079C168D1E2422;
	fma.rn.f64 	%fd47846, %fd47845, %fd47827, 0d3F1C9A88C3BCA540;
	fma.rn.f64 	%fd47847, %fd47846, %fd47827, 0d3F31C4E64BD476DF;
	fma.rn.f64 	%fd47848, %fd47847, %fd47827, 0d3F46E8BA60009C8F;
	fma.rn.f64 	%fd47849, %fd47848, %fd47827, 0d3F5F1C71C62B05A2;
	fma.rn.f64 	%fd47850, %fd47849, %fd47827, 0d3F76DB6DB6DC9F2C;
	fma.rn.f64 	%fd47851, %fd47850, %fd47827, 0d3F9333333333329C;
	fma.rn.f64 	%fd47852, %fd47851, %fd47827, 0d3FB5555555555555;
	setp.lt.s32 	%p5219, %r12311, 1;
	mov.f64 	%fd47853, 0d0000000000000000;
	mul.rn.f64 	%fd47854, %fd8078, %fd47853;
	mul.f64 	%fd47855, %fd47827, %fd47852;
	fma.rn.f64 	%fd47856, %fd47855, %fd47840, %fd47840;
	selp.f64 	%fd47857, %fd47854, %fd47856, %p5219;
	setp.lt.s32 	%p5220, %r12311, 0;
	mov.f64 	%fd47858, 0d7FF0000000000000;
	mul.rn.f64 	%fd47859, %fd47857, %fd47858;
	selp.f64 	%fd47860, %fd47859, %fd47857, %p5220;
	setp.lt.s32 	%p5221, %r3458, 0;
	mov.f64 	%fd47861, 0dBCA1A62633145C07;
	add.rn.f64 	%fd47862, %fd47860, %fd47861;
	neg.f64 	%fd47863, %fd47862;
	mov.f64 	%fd47864, 0d400921FB54442D18;
	add.rn.f64 	%fd47865, %fd47864, %fd47863;
	selp.f64 	%fd77882, %fd47865, %fd47860, %p5221;
$L__BB0_5783:
	mul.f64 	%fd47887, %fd77882, 0d404CA5DC1A63C1F5;
	abs.f64 	%fd47888, %fd47887;
	add.f64 	%fd77881, %fd77881, %fd47888;
$L__BB0_5784:
	add.s32 	%r19052, %r19052, 1;
	setp.ne.s32 	%p5223, %r19052, %r1;
	@%p5223 bra 	$L__BB0_5774;
$L__BB0_5785:
	add.s32 	%r19054, %r19054, 2;
	setp.gtu.f64 	%p5224, %fd77881, %fd77514;
	@%p5224 bra 	$L__BB0_5787;
	ld.global.f64 	%fd47889, [%rd32+792];
	mul.lo.s32 	%r12319, %r2581, 9;
	mul.wide.u32 	%rd4407, %r12319, 8;
	add.s64 	%rd4408, %rd32, %rd4407;
	st.global.f64 	[%rd4408], %fd47889;
	ld.global.f64 	%fd47890, [%rd32+800];
	st.global.f64 	[%rd4408+8], %fd47890;
	ld.global.f64 	%fd47891, [%rd32+808];
	st.global.f64 	[%rd4408+16], %fd47891;
	ld.global.f64 	%fd47892, [%rd32+816];
	st.global.f64 	[%rd4408+24], %fd47892;
	ld.global.f64 	%fd47893, [%rd32+824];
	st.global.f64 	[%rd4408+32], %fd47893;
	ld.global.f64 	%fd47894, [%rd32+832];
	st.global.f64 	[%rd4408+40], %fd47894;
	ld.global.f64 	%fd47895, [%rd32+840];
	st.global.f64 	[%rd4408+48], %fd47895;
	ld.global.f64 	%fd47896, [%rd32+848];
	st.global.f64 	[%rd4408+56], %fd47896;
	ld.global.f64 	%fd47897, [%rd32+856];
	st.global.f64 	[%rd4408+64], %fd47897;
	mul.wide.u32 	%rd4409, %r2581, 8;
	add.s64 	%rd4410, %rd32, %rd4409;
	st.global.f64 	[%rd4410+936], %fd77881;
	mov.f64 	%fd77514, %fd77881;
	bra.uni 	$L__BB0_5788;
$L__BB0_5787:
	ld.global.f64 	%fd47898, [%rd32+720];
	mul.lo.s32 	%r12320, %r2581, 9;
	mul.wide.u32 	%rd4411, %r12320, 8;
	add.s64 	%rd4412, %rd32, %rd4411;
	st.global.f64 	[%rd4412], %fd47898;
	ld.global.f64 	%fd47899, [%rd32+728];
	st.global.f64 	[%rd4412+8], %fd47899;
	ld.global.f64 	%fd47900, [%rd32+736];
	st.global.f64 	[%rd4412+16], %fd47900;
	ld.global.f64 	%fd47901, [%rd32+744];
	st.global.f64 	[%rd4412+24], %fd47901;
	ld.global.f64 	%fd47902, [%rd32+752];
	st.global.f64 	[%rd4412+32], %fd47902;
	ld.global.f64 	%fd47903, [%rd32+760];
	st.global.f64 	[%rd4412+40], %fd47903;
	ld.global.f64 	%fd47904, [%rd32+768];
	st.global.f64 	[%rd4412+48], %fd47904;
	ld.global.f64 	%fd47905, [%rd32+776];
	st.global.f64 	[%rd4412+56], %fd47905;
	ld.global.f64 	%fd47906, [%rd32+784];
	st.global.f64 	[%rd4412+64], %fd47906;
	mul.wide.u32 	%rd4413, %r2581, 8;
	add.s64 	%rd4414, %rd32, %rd4413;
	st.global.f64 	[%rd4414+936], %fd77514;
$L__BB0_5788:
	setp.lt.f64 	%p5469, %fd77514, %fd77910;
	selp.b32 	%r19059, %r2581, %r19059, %p5469;
	selp.f64 	%fd77910, %fd77514, %fd77910, %p5469;
	add.s32 	%r19057, %r2578, -1;
	setp.gt.s32 	%p5470, %r2578, 1;
	setp.gt.s32 	%p5471, %r19054, 333;
	or.pred  	%p5472, %p5470, %p5471;
	@%p5472 bra 	$L__BB0_5840;
	setp.lt.s32 	%p5473, %r3, 0;
	and.b32  	%r12641, %r3, 2146435072;
	setp.eq.s32 	%p5474, %r12641, 1062207488;
	ld.global.f64 	%fd49568, [%rd32+936];
	add.f64 	%fd49569, %fd49568, 0d0000000000000000;
	ld.global.f64 	%fd8095, [%rd32+944];
	add.f64 	%fd49570, %fd49569, %fd8095;
	ld.global.f64 	%fd8096, [%rd32+952];
	add.f64 	%fd49571, %fd49570, %fd8096;
	ld.global.f64 	%fd8097, [%rd32+960];
	add.f64 	%fd49572, %fd49571, %fd8097;
	ld.global.f64 	%fd8098, [%rd32+968];
	add.f64 	%fd49573, %fd49572, %fd8098;
	ld.global.f64 	%fd8099, [%rd32+976];
	add.f64 	%fd49574, %fd49573, %fd8099;
	ld.global.f64 	%fd8100, [%rd32+984];
	add.f64 	%fd49575, %fd49574, %fd8100;
	ld.global.f64 	%fd8101, [%rd32+992];
	add.f64 	%fd49576, %fd49575, %fd8101;
	ld.global.f64 	%fd8102, [%rd32+1000];
	add.f64 	%fd49577, %fd49576, %fd8102;
	ld.global.f64 	%fd8103, [%rd32+1008];
	add.f64 	%fd49578, %fd49577, %fd8103;
	div.rn.f64 	%fd8104, %fd49578, 0d4024000000000000;
	sub.f64 	%fd8105, %fd49568, %fd8104;
	{
	.reg .b32 %temp; 
	mov.b64 	{%temp, %r3464}, %fd8105;
	}
	abs.f64 	%fd8106, %fd8105;
	{ // callseq 713, 0
	.param .b64 param0;
	st.param.f64 	[param0], %fd8106;
	.param .b64 retval0;
	call.uni (retval0), 
	__internal_accurate_pow, 
	(
	param0
	);
	ld.param.f64 	%fd49579, [retval0];
	} // callseq 713
	setp.lt.s32 	%p5475, %r3464, 0;
	neg.f64 	%fd49581, %fd49579;
	selp.f64 	%fd49582, %fd49581, %fd49579, %p5474;
	selp.f64 	%fd49583, %fd49582, %fd49579, %p5475;
	setp.eq.f64 	%p5476, %fd8105, 0d0000000000000000;
	selp.b32 	%r12642, %r3464, 0, %p5474;
	or.b32  	%r12643, %r12642, 2146435072;
	selp.b32 	%r12644, %r12643, %r12642, %p5473;
	mov.b32 	%r12645, 0;
	mov.b64 	%fd49584, {%r12645, %r12644};
	selp.f64 	%fd77892, %fd49584, %fd49583, %p5476;
	add.f64 	%fd49585, %fd8105, 0d4000000000000000;
	{
	.reg .b32 %temp; 
	mov.b64 	{%temp, %r12646}, %fd49585;
	}
	and.b32  	%r12647, %r12646, 2146435072;
	setp.ne.s32 	%p5477, %r12647, 2146435072;
	@%p5477 bra 	$L__BB0_5794;
	setp.num.f64 	%p5478, %fd8105, %fd8105;
	@%p5478 bra 	$L__BB0_5792;
	mov.f64 	%fd49586, 0d4000000000000000;
	add.rn.f64 	%fd77892, %fd8105, %fd49586;
	bra.uni 	$L__BB0_5794;
$L__BB0_5792:
	setp.neu.f64 	%p5479, %fd8106, 0d7FF0000000000000;
	@%p5479 bra 	$L__BB0_5794;
	selp.b32 	%r12648, 0, 2146435072, %p5473;
	or.b32  	%r12649, %r12648, -2147483648;
	selp.b32 	%r12650, %r12649, %r12648, %p1;
	selp.b32 	%r12651, %r12650, %r12648, %p5475;
	mov.b32 	%r12652, 0;
	mov.b64 	%fd77892, {%r12652, %r12651};
$L__BB0_5794:
	and.b32  	%r12653, %r3, 2146435072;
	setp.eq.s32 	%p5483, %r12653, 1062207488;
	setp.eq.f64 	%p5484, %fd8105, 0d3FF0000000000000;
	add.f64 	%fd49587, %fd77892, 0d0000000000000000;
	selp.f64 	%fd8111, 0d3FF0000000000000, %fd49587, %p5484;
	sub.f64 	%fd8112, %fd8095, %fd8104;
	{
	.reg .b32 %temp; 
	mov.b64 	{%temp, %r3465}, %fd8112;
	}
	abs.f64 	%fd8113, %fd8112;
	{ // callseq 714, 0
	.param .b64 param0;
	st.param.f64 	[param0], %fd8113;
	.param .b64 retval0;
	call.uni (retval0), 
	__internal_accurate_pow, 
	(
	param0
	);
	ld.param.f64 	%fd49588, [retval0];
	} // callseq 714
	setp.lt.s32 	%p5485, %r3465, 0;
	neg.f64 	%fd49590, %fd49588;
	selp.f64 	%fd49591, %fd49590, %fd49588, %p5483;
	selp.f64 	%fd49592, %fd49591, %fd49588, %p5485;
	setp.eq.f64 	%p5486, %fd8112, 0d0000000000000000;
	selp.b32 	%r12654, %r3465, 0, %p5483;
	or.b32  	%r12655, %r12654, 2146435072;
	selp.b32 	%r12656, %r12655, %r12654, %p5473;
	mov.b32 	%r12657, 0;
	mov.b64 	%fd49593, {%r12657, %r12656};
	selp.f64 	%fd77893, %fd49593, %fd49592, %p5486;
	add.f64 	%fd49594, %fd8112, 0d4000000000000000;
	{
	.reg .b32 %temp; 
	mov.b64 	{%temp, %r12658}, %fd49594;
	}
	and.b32  	%r12659, %r12658, 2146435072;
	setp.ne.s32 	%p5487, %r12659, 2146435072;
	@%p5487 bra 	$L__BB0_5799;
	setp.nan.f64 	%p5488, %fd8112, %fd8112;
	@%p5488 bra 	$L__BB0_5798;
	setp.neu.f64 	%p5489, %fd8113, 0d7FF0000000000000;
	@%p5489 bra 	$L__BB0_5799;
	selp.b32 	%r12660, 0, 2146435072, %p5473;
	or.b32  	%r12661, %r12660, -2147483648;
	selp.b32 	%r12662, %r12661, %r12660, %p1;
	selp.b32 	%r12663, %r12662, %r12660, %p5485;
	mov.b32 	%r12664, 0;
	mov.b64 	%fd77893, {%r12664, %r12663};
	bra.uni 	$L__BB0_5799;
$L__BB0_5798:
	mov.f64 	%fd49595, 0d4000000000000000;
	add.rn.f64 	%fd77893, %fd8112, %fd49595;
$L__BB0_5799:
	and.b32  	%r12665, %r3, 2146435072;
	setp.eq.s32 	%p5493, %r12665, 1062207488;
	setp.eq.f64 	%p5494, %fd8112, 0d3FF0000000000000;
	selp.f64 	%fd49596, 0d3FF0000000000000, %fd77893, %p5494;
	add.f64 	%fd8118, %fd8111, %fd49596;
	sub.f64 	%fd8119, %fd8096, %fd8104;
	{
	.reg .b32 %temp; 
	mov.b64 	{%temp, %r3466}, %fd8119;
	}
	abs.f64 	%fd8120, %fd8119;
	{ // callseq 715, 0
	.param .b64 param0;
	st.param.f64 	[param0], %fd8120;
	.param .b64 retval0;
	call.uni (retval0), 
	__internal_accurate_pow, 
	(
	param0
	);
	ld.param.f64 	%fd49597, [retval0];
	} // callseq 715
	setp.lt.s32 	%p5495, %r3466, 0;
	neg.f64 	%fd49599, %fd49597;
	selp.f64 	%fd49600, %fd49599, %fd49597, %p5493;
	selp.f64 	%fd49601, %fd49600, %fd49597, %p5495;
	setp.eq.f64 	%p5496, %fd8119, 0d0000000000000000;
	selp.b32 	%r12666, %r3466, 0, %p5493;
	or.b32  	%r12667, %r12666, 2146435072;
	selp.b32 	%r12668, %r12667, %r12666, %p5473;
	mov.b32 	%r12669, 0;
	mov.b64 	%fd49602, {%r12669, %r12668};
	selp.f64 	%fd77894, %fd49602, %fd49601, %p5496;
	add.f64 	%fd49603, %fd8119, 0d4000000000000000;
	{
	.reg .b32 %temp; 
	mov.b64 	{%temp, %r12670}, %fd49603;
	}
	and.b32  	%r12671, %r12670, 2146435072;
	setp.ne.s32 	%p5497, %r12671, 2146435072;
	@%p5497 bra 	$L__BB0_5804;
	setp.nan.f64 	%p5498, %fd8119, %fd8119;
	@%p5498 bra 	$L__BB0_5803;
	setp.neu.f64 	%p5499, %fd8120, 0d7FF0000000000000;
	@%p5499 bra 	$L__BB0_5804;
	selp.b32 	%r12672, 0, 2146435072, %p5473;
	or.b32  	%r12673, %r12672, -2147483648;
	selp.b32 	%r12674, %r12673, %r12672, %p1;
	selp.b32 	%r12675, %r12674, %r12672, %p5495;
	mov.b32 	%r12676, 0;
	mov.b64 	%fd77894, {%r12676, %r12675};
	bra.uni 	$L__BB0_5804;
$L__BB0_5803:
	mov.f64 	%fd49604, 0d4000000000000000;
	add.rn.f64 	%fd77894, %fd8119, %fd49604;
$L__BB0_5804:
	and.b32  	%r12677, %r3, 2146435072;
	setp.eq.s32 	%p5503, %r12677, 1062207488;
	setp.eq.f64 	%p5504, %fd8119, 0d3FF0000000000000;
	selp.f64 	%fd49605, 0d3FF0000000000000, %fd77894, %p5504;
	add.f64 	%fd8125, %fd8118, %fd49605;
	sub.f64 	%fd8126, %fd8097, %fd8104;
	{
	.reg .b32 %temp; 
	mov.b64 	{%temp, %r3467}, %fd8126;
	}
	abs.f64 	%fd8127, %fd8126;
	{ // callseq 716, 0
	.param .b64 param0;
	st.param.f64 	[param0], %fd8127;
	.param .b64 retval0;
	call.uni (retval0), 
	__internal_accurate_pow, 
	(
	param0
	);
	ld.param.f64 	%fd49606, [retval0];
	} // callseq 716
	setp.lt.s32 	%p5505, %r3467, 0;
	neg.f64 	%fd49608, %fd49606;
	selp.f64 	%fd49609, %fd49608, %fd49606, %p5503;
	selp.f64 	%fd49610, %fd49609, %fd49606, %p5505;
	setp.eq.f64 	%p5506, %fd8126, 0d0000000000000000;
	selp.b32 	%r12678, %r3467, 0, %p5503;
	or.b32  	%r12679, %r12678, 2146435072;
	selp.b32 	%r12680, %r12679, %r12678, %p5473;
	mov.b32 	%r12681, 0;
	mov.b64 	%fd49611, {%r12681, %r12680};
	selp.f64 	%fd77895, %fd49611, %fd49610, %p5506;
	add.f64 	%fd49612, %fd8126, 0d4000000000000000;
	{
	.reg .b32 %temp; 
	mov.b64 	{%temp, %r12682}, %fd49612;
	}
	and.b32  	%r12683, %r12682, 2146435072;
	setp.ne.s32 	%p5507, %r12683, 2146435072;
	@%p5507 bra 	$L__BB0_5809;
	setp.nan.f64 	%p5508, %fd8126, %fd8126;
	@%p5508 bra 	$L__BB0_5808;
	setp.neu.f64 	%p5509, %fd8127, 0d7FF0000000000000;
	@%p5509 bra 	$L__BB0_5809;
	selp.b32 	%r12684, 0, 2146435072, %p5473;
	or.b32  	%r12685, %r12684, -2147483648;
	selp.b32 	%r12686, %r12685, %r12684, %p1;
	selp.b32 	%r12687, %r12686, %r12684, %p5505;
	mov.b32 	%r12688, 0;
	mov.b64 	%fd77895, {%r12688, %r12687};
	bra.uni 	$L__BB0_5809;
$L__BB0_5808:
	mov.f64 	%fd49613, 0d4000000000000000;
	add.rn.f64 	%fd77895, %fd8126, %fd49613;
$L__BB0_5809:
	and.b32  	%r12689, %r3, 2146435072;
	setp.eq.s32 	%p5513, %r12689, 1062207488;
	setp.eq.f64 	%p5514, %fd8126, 0d3FF0000000000000;
	selp.f64 	%fd49614, 0d3FF0000000000000, %fd77895, %p5514;
	add.f64 	%fd8132, %fd8125, %fd49614;
	sub.f64 	%fd8133, %fd8098, %fd8104;
	{
	.reg .b32 %temp; 
	mov.b64 	{%temp, %r3468}, %fd8133;
	}
	abs.f64 	%fd8134, %fd8133;
	{ // callseq 717, 0
	.param .b64 param0;
	st.param.f64 	[param0], %fd8134;
	.param .b64 retval0;
	call.uni (retval0), 
	__internal_accurate_pow, 
	(
	param0
	);
	ld.param.f64 	%fd49615, [retval0];
	} // callseq 717
	setp.lt.s32 	%p5515, %r3468, 0;
	neg.f64 	%fd49617, %fd49615;
	selp.f64 	%fd49618, %fd49617, %fd49615, %p5513;
	selp.f64 	%fd49619, %fd49618, %fd49615, %p5515;
	setp.eq.f64 	%p5516, %fd8133, 0d0000000000000000;
	selp.b32 	%r12690, %r3468, 0, %p5513;
	or.b32  	%r12691, %r12690, 2146435072;
	selp.b32 	%r12692, %r12691, %r12690, %p5473;
	mov.b32 	%r12693, 0;
	mov.b64 	%fd49620, {%r12693, %r12692};
	selp.f64 	%fd77896, %fd49620, %fd49619, %p5516;
	add.f64 	%fd49621, %fd8133, 0d4000000000000000;
	{
	.reg .b32 %temp; 
	mov.b64 	{%temp, %r12694}, %fd49621;
	}
	and.b32  	%r12695, %r12694, 2146435072;
	setp.ne.s32 	%p5517, %r12695, 2146435072;
	@%p5517 bra 	$L__BB0_5814;
	setp.nan.f64 	%p5518, %fd8133, %fd8133;
	@%p5518 bra 	$L__BB0_5813;
	setp.neu.f64 	%p5519, %fd8134, 0d7FF0000000000000;
	@%p5519 bra 	$L__BB0_5814;
	selp.b32 	%r12696, 0, 2146435072, %p5473;
	or.b32  	%r12697, %r12696, -2147483648;
	selp.b32 	%r12698, %r12697, %r12696, %p1;
	selp.b32 	%r12699, %r12698, %r12696, %p5515;
	mov.b32 	%r12700, 0;
	mov.b64 	%fd77896, {%r12700, %r12699};
	bra.uni 	$L__BB0_5814;
$L__BB0_5813:
	mov.f64 	%fd49622, 0d4000000000000000;
	add.rn.f64 	%fd77896, %fd8133, %fd49622;
$L__BB0_5814:
	and.b32  	%r12701, %r3, 2146435072;
	setp.eq.s32 	%p5523, %r12701, 1062207488;
	setp.eq.f64 	%p5524, %fd8133, 0d3FF0000000000000;
	selp.f64 	%fd49623, 0d3FF0000000000000, %fd77896, %p5524;
	add.f64 	%fd8139, %fd8132, %fd49623;
	sub.f64 	%fd8140, %fd8099, %fd8104;
	{
	.reg .b32 %temp; 
	mov.b64 	{%temp, %r3469}, %fd8140;
	}
	abs.f64 	%fd8141, %fd8140;
	{ // callseq 718, 0
	.param .b64 param0;
	st.param.f64 	[param0], %fd8141;
	.param .b64 retval0;
	call.uni (retval0), 
	__internal_accurate_pow, 
	(
	param0
	);
	ld.param.f64 	%fd49624, [retval0];
	} // callseq 718
	setp.lt.s32 	%p5525, %r3469, 0;
	neg.f64 	%fd49626, %fd49624;
	selp.f64 	%fd49627, %fd49626, %fd49624, %p5523;
	selp.f64 	%fd49628, %fd49627, %fd49624, %p5525;
	setp.eq.f64 	%p5526, %fd8140, 0d0000000000000000;
	selp.b32 	%r12702, %r3469, 0, %p5523;
	or.b32  	%r12703, %r12702, 2146435072;
	selp.b32 	%r12704, %r12703, %r12702, %p5473;
	mov.b32 	%r12705, 0;
	mov.b64 	%fd49629, {%r12705, %r12704};
	selp.f64 	%fd77897, %fd49629, %fd49628, %p5526;
	add.f64 	%fd49630, %fd8140, 0d4000000000000000;
	{
	.reg .b32 %temp; 
	mov.b64 	{%temp, %r12706}, %fd49630;
	}
	and.b32  	%r12707, %r12706, 2146435072;
	setp.ne.s32 	%p5527, %r12707, 2146435072;
	@%p5527 bra 	$L__BB0_5819;
	setp.nan.f64 	%p5528, %fd8140, %fd8140;
	@%p5528 bra 	$L__BB0_5818;
	setp.neu.f64 	%p5529, %fd8141, 0d7FF0000000000000;
	@%p5529 bra 	$L__BB0_5819;
	selp.b32 	%r12708, 0, 2146435072, %p5473;
	or.b32  	%r12709, %r12708, -2147483648;
	selp.b32 	%r12710, %r12709, %r12708, %p1;
	selp.b32 	%r12711, %r12710, %r12708, %p5525;
	mov.b32 	%r12712, 0;
	mov.b64 	%fd77897, {%r12712, %r12711};
	bra.uni 	$L__BB0_5819;
$L__BB0_5818:
	mov.f64 	%fd49631, 0d4000000000000000;
	add.rn.f64 	%fd77897, %fd8140, %fd49631;
$L__BB0_5819:
	and.b32  	%r12713, %r3, 2146435072;
	setp.eq.s32 	%p5533, %r12713, 1062207488;
	setp.eq.f64 	%p5534, %fd8140, 0d3FF0000000000000;
	selp.f64 	%fd49632, 0d3FF0000000000000, %fd77897, %p5534;
	add.f64 	%fd8146, %fd8139, %fd49632;
	sub.f64 	%fd8147, %fd8100, %fd8104;
	{
	.reg .b32 %temp; 
	mov.b64 	{%temp, %r3470}, %fd8147;
	}
	abs.f64 	%fd8148, %fd8147;
	{ // callseq 719, 0
	.param .b64 param0;
	st.param.f64 	[param0], %fd8148;
	.param .b64 retval0;
	call.uni (retval0), 
	__internal_accurate_pow, 
	(
	param0
	);
	ld.param.f64 	%fd49633, [retval0];
	} // callseq 719
	setp.lt.s32 	%p5535, %r3470, 0;
	neg.f64 	%fd49635, %fd49633;
	selp.f64 	%fd49636, %fd49635, %fd49633, %p5533;
	selp.f64 	%fd49637, %fd49636, %fd49633, %p5535;
	setp.eq.f64 	%p5536, %fd8147, 0d0000000000000000;
	selp.b32 	%r12714, %r3470, 0, %p5533;
	or.b32  	%r12715, %r12714, 2146435072;
	selp.b32 	%r12716, %r12715, %r12714, %p5473;
	mov.b32 	%r12717, 0;
	mov.b64 	%fd49638, {%r12717, %r12716};
	selp.f64 	%fd77898, %fd49638, %fd49637, %p5536;
	add.f64 	%fd49639, %fd8147, 0d4000000000000000;
	{
	.reg .b32 %temp; 
	mov.b64 	{%temp, %r12718}, %fd49639;
	}
	and.b32  	%r12719, %r12718, 2146435072;
	setp.ne.s32 	%p5537, %r12719, 2146435072;
	@%p5537 bra 	$L__BB0_5824;
	setp.nan.f64 	%p5538, %fd8147, %fd8147;
	@%p5538 bra 	$L__BB0_5823;
	setp.neu.f64 	%p5539, %fd8148, 0d7FF0000000000000;
	@%p5539 bra 	$L__BB0_5824;
	selp.b32 	%r12720, 0, 2146435072, %p5473;
	or.b32  	%r12721, %r12720, -2147483648;
	selp.b32 	%r12722, %r12721, %r12720, %p1;
	selp.b32 	%r12723, %r12722, %r12720, %p5535;
	mov.b32 	%r12724, 0;
	mov.b64 	%fd77898, {%r12724, %r12723};
	bra.uni 	$L__BB0_5824;
$L__BB0_5823:
	mov.f64 	%fd49640, 0d4000000000000000;
	add.rn.f64 	%fd77898, %fd8147, %fd49640;
$L__BB0_5824:
	and.b32  	%r12725, %r3, 2146435072;
	setp.eq.s32 	%p5543, %r12725, 1062207488;
	setp.eq.f64 	%p5544, %fd8147, 0d3FF0000000000000;
	selp.f64 	%fd49641, 0d3FF0000000000000, %fd77898, %p5544;
	add.f64 	%fd8153, %fd8146, %fd49641;
	sub.f64 	%fd8154, %fd8101, %fd8104;
	{
	.reg .b32 %temp; 
	mov.b64 	{%temp, %r3471}, %fd8154;
	}
	abs.f64 	%fd8155, %fd8154;
	{ // callseq 720, 0
	.param .b64 param0;
	st.param.f64 	[param0], %fd8155;
	.param .b64 retval0;
	call.uni (retval0), 
	__internal_accurate_pow, 
	(
	param0
	);
	ld.param.f64 	%fd49642, [retval0];
	} // callseq 720
	setp.lt.s32 	%p5545, %r3471, 0;
	neg.f64 	%fd49644, %fd49642;
	selp.f64 	%fd49645, %fd49644, %fd49642, %p5543;
	selp.f64 	%fd49646, %fd49645, %fd49642, %p5545;
	setp.eq.f64 	%p5546, %fd8154, 0d0000000000000000;
	selp.b32 	%r12726, %r3471, 0, %p5543;
	or.b32  	%r12727, %r12726, 2146435072;
	selp.b32 	%r12728, %r12727, %r12726, %p5473;
	mov.b32 	%r12729, 0;
	mov.b64 	%fd49647, {%r12729, %r12728};
	selp.f64 	%fd77899, %fd49647, %fd49646, %p5546;
	add.f64 	%fd49648, %fd8154, 0d4000000000000000;
	{
	.reg .b32 %temp; 
	mov.b64 	{%temp, %r12730}, %fd49648;
	}
	and.b32  	%r12731, %r12730, 2146435072;
	setp.ne.s32 	%p5547, %r12731, 2146435072;
	@%p5547 bra 	$L__BB0_5829;
	setp.nan.f64 	%p5548, %fd8154, %fd8154;
	@%p5548 bra 	$L__BB0_5828;
	setp.neu.f64 	%p5549, %fd8155, 0d7FF0000000000000;
	@%p5549 bra 	$L__BB0_5829;
	selp.b32 	%r12732, 0, 2146435072, %p5473;
	or.b32  	%r12733, %r12732, -2147483648;
	selp.b32 	%r12734, %r12733, %r12732, %p1;
	selp.b32 	%r12735, %r12734, %r12732, %p5545;
	mov.b32 	%r12736, 0;
	mov.b64 	%fd77899, {%r12736, %r12735};
	bra.uni 	$L__BB0_5829;
$L__BB0_5828:
	mov.f64 	%fd49649, 0d4000000000000000;
	add.rn.f64 	%fd77899, %fd8154, %fd49649;
$L__BB0_5829:
	and.b32  	%r12737, %r3, 2146435072;
	setp.eq.s32 	%p5553, %r12737, 1062207488;
	setp.eq.f64 	%p5554, %fd8154, 0d3FF0000000000000;
	selp.f64 	%fd49650, 0d3FF0000000000000, %fd77899, %p5554;
	add.f64 	%fd8160, %fd8153, %fd49650;
	sub.f64 	%fd8161, %fd8102, %fd8104;
	{
	.reg .b32 %temp; 
	mov.b64 	{%temp, %r3472}, %fd8161;
	}
	abs.f64 	%fd8162, %fd8161;
	{ // callseq 721, 0
	.param .b64 param0;
	st.param.f64 	[param0], %fd8162;
	.param .b64 retval0;
	call.uni (retval0), 
	__internal_accurate_pow, 
	(
	param0
	);
	ld.param.f64 	%fd49651, [retval0];
	} // callseq 721
	setp.lt.s32 	%p5555, %r3472, 0;
	neg.f64 	%fd49653, %fd49651;
	selp.f64 	%fd49654, %fd49653, %fd49651, %p5553;
	selp.f64 	%fd49655, %fd49654, %fd49651, %p5555;
	setp.eq.f64 	%p5556, %fd8161, 0d0000000000000000;
	selp.b32 	%r12738, %r3472, 0, %p5553;
	or.b32  	%r12739, %r12738, 2146435072;
	selp.b32 	%r12740, %r12739, %r12738, %p5473;
	mov.b32 	%r12741, 0;
	mov.b64 	%fd49656, {%r12741, %r12740};
	selp.f64 	%fd77900, %fd49656, %fd49655, %p5556;
	add.f64 	%fd49657, %fd8161, 0d4000000000000000;
	{
	.reg .b32 %temp; 
	mov.b64 	{%temp, %r12742}, %fd49657;
	}
	and.b32  	%r12743, %r12742, 2146435072;
	setp.ne.s32 	%p5557, %r12743, 2146435072;
	@%p5557 bra 	$L__BB0_5834;
	setp.nan.f64 	%p5558, %fd8161, %fd8161;
	@%p5558 bra 	$L__BB0_5833;
	setp.neu.f64 	%p5559, %fd8162, 0d7FF0000000000000;
	@%p5559 bra 	$L__BB0_5834;
	selp.b32 	%r12744, 0, 2146435072, %p5473;
	or.b32  	%r12745, %r12744, -2147483648;
	selp.b32 	%r12746, %r12745, %r12744, %p1;
	selp.b32 	%r12747, %r12746, %r12744, %p5555;
	mov.b32 	%r12748, 0;
	mov.b64 	%fd77900, {%r12748, %r12747};
	bra.uni 	$L__BB0_5834;
$L__BB0_5833:
	mov.f64 	%fd49658, 0d4000000000000000;
	add.rn.f64 	%fd77900, %fd8161, %fd49658;
$L__BB0_5834:
	setp.eq.f64 	%p5564, %fd8161, 0d3FF0000000000000;
	selp.f64 	%fd49659, 0d3FF0000000000000, %fd77900, %p5564;
	add.f64 	%fd8167, %fd8160, %fd49659;
	sub.f64 	%fd8168, %fd8103, %fd8104;
	{
	.reg .b32 %temp; 
	mov.b64 	{%temp, %r3473}, %fd8168;
	}
	abs.f64 	%fd8169, %fd8168;
	{ // callseq 722, 0
	.param .b64 param0;
	st.param.f64 	[param0], %fd8169;
	.param .b64 retval0;
	call.uni (retval0), 
	__internal_accurate_pow, 
	(
	param0
	);
	ld.param.f64 	%fd49660, [retval0];
	} // callseq 722
	setp.lt.s32 	%p5565, %r3473, 0;
	neg.f64 	%fd49662, %fd49660;
	selp.f64 	%fd49663, %fd49662, %fd49660, %p5553;
	selp.f64 	%fd49664, %fd49663, %fd49660, %p5565;
	setp.eq.f64 	%p5566, %fd8168, 0d0000000000000000;
	selp.b32 	%r12750, %r3473, 0, %p5553;
	or.b32  	%r12751, %r12750, 2146435072;
	selp.b32 	%r12752, %r12751, %r12750, %p5473;
	mov.b32 	%r12753, 0;
	mov.b64 	%fd49665, {%r12753, %r12752};
	selp.f64 	%fd77901, %fd49665, %fd49664, %p5566;
	add.f64 	%fd49666, %fd8168, 0d4000000000000000;
	{
	.reg .b32 %temp; 
	mov.b64 	{%temp, %r12754}, %fd49666;
	}
	and.b32  	%r12755, %r12754, 2146435072;
	setp.ne.s32 	%p5567, %r12755, 2146435072;
	@%p5567 bra 	$L__BB0_5839;
	setp.nan.f64 	%p5568, %fd8168, %fd8168;
	@%p5568 bra 	$L__BB0_5838;
	setp.neu.f64 	%p5569, %fd8169, 0d7FF0000000000000;
	@%p5569 bra 	$L__BB0_5839;
	selp.b32 	%r12756, 0, 2146435072, %p5473;
	or.b32  	%r12757, %r12756, -2147483648;
	selp.b32 	%r12758, %r12757, %r12756, %p1;
	selp.b32 	%r12759, %r12758, %r12756, %p5565;
	mov.b32 	%r12760, 0;
	mov.b64 	%fd77901, {%r12760, %r12759};
	bra.uni 	$L__BB0_5839;
$L__BB0_5838:
	mov.f64 	%fd49667, 0d4000000000000000;
	add.rn.f64 	%fd77901, %fd8168, %fd49667;
$L__BB0_5839:
	setp.eq.f64 	%p5572, %fd8168, 0d3FF0000000000000;
	selp.f64 	%fd49668, 0d3FF0000000000000, %fd77901, %p5572;
	add.f64 	%fd49669, %fd8167, %fd49668;
	setp.le.f64 	%p5573, %fd49669, 0d3E7828C0BE769DC1;
	mov.b32 	%r19057, 10;
	@%p5573 bra 	$L__BB0_5841;
$L__BB0_5840:
	setp.lt.s32 	%p5574, %r19054, 333;
	@%p5574 bra 	$L__BB0_4307;
$L__BB0_5841:
	mul.lo.s32 	%r12762, %r19059, 9;
	mul.wide.u32 	%rd4653, %r12762, 8;
	add.s64 	%rd4654, %rd32, %rd4653;
	ld.global.f64 	%fd78077, [%rd4654];
	st.global.f64 	[%rd37], %fd78077;
	ld.global.f64 	%fd78076, [%rd4654+8];
	st.global.f64 	[%rd37+8], %fd78076;
	ld.global.f64 	%fd78075, [%rd4654+16];
	st.global.f64 	[%rd37+16], %fd78075;
	ld.global.f64 	%fd49670, [%rd4654+24];
	st.global.f64 	[%rd37+24], %fd49670;
	ld.global.f64 	%fd49671, [%rd4654+32];
	st.global.f64 	[%rd37+32], %fd49671;
	ld.global.f64 	%fd49672, [%rd4654+40];
	st.global.f64 	[%rd37+40], %fd49672;
	ld.global.f64 	%fd49673, [%rd4654+48];
	st.global.f64 	[%rd37+48], %fd49673;
	ld.global.f64 	%fd49674, [%rd4654+56];
	st.global.f64 	[%rd37+56], %fd49674;
	ld.global.f64 	%fd49675, [%rd4654+64];
	st.global.f64 	[%rd37+64], %fd49675;
	mul.wide.u32 	%rd4655, %r19059, 8;
	add.s64 	%rd4656, %rd32, %rd4655;
	ld.global.f64 	%fd8196, [%rd4656+936];
	setp.gt.s32 	%p5575, %r19054, 333;
	@%p5575 bra 	$L__BB0_6371;
	mov.b32 	%r19061, 0;
	mov.u32 	%r19062, %r19054;
$L__BB0_5843:
	mul.wide.u32 	%rd4657, %r19061, 8;
	add.s64 	%rd4658, %rd38, %rd4657;
	ld.global.f64 	%fd49676, [%rd4658];
	mul.f64 	%fd8201, %fd49676, 0d3F50624DD2F1A9FC;
	add.s64 	%rd4659, %rd37, %rd4657;
	ld.global.f64 	%fd49677, [%rd4659];
	add.f64 	%fd77925, %fd49677, %fd8201;
	st.global.f64 	[%rd4659], %fd77925;
	add.s64 	%rd4660, %rd35, %rd4657;
	ld.global.f64 	%fd8203, [%rd4660];
	setp.geu.f64 	%p5576, %fd77925, %fd8203;
	@%p5576 bra 	$L__BB0_5845;
	st.global.f64 	[%rd4659], %fd8203;
	mov.f64 	%fd77925, %fd8203;
$L__BB0_5845:
	add.s64 	%rd4664, %rd36, %rd4657;
	ld.global.f64 	%fd8205, [%rd4664];
	setp.leu.f64 	%p5577, %fd77925, %fd8205;
	@%p5577 bra 	$L__BB0_5847;
	st.global.f64 	[%rd4659], %fd8205;
$L__BB0_5847:
	ld.global.f64 	%fd8206, [%rd37+24];
	ld.global.f64 	%fd8207, [%rd37+32];
	ld.global.f64 	%fd8208, [%rd37+40];
	ld.global.f64 	%fd49678, [%rd37+48];
	ld.global.f64 	%fd8209, [%rd37+56];
	ld.global.f64 	%fd8210, [%rd37+64];
	mul.f64 	%fd8211, %fd49678, 0d3F91DF46A2529D3A;
	abs.f64 	%fd8212, %fd8211;
	setp.neu.f64 	%p5578, %fd8212, 0d7FF0000000000000;
	@%p5578 bra 	$L__BB0_5849;
	mov.f64 	%fd49684, 0d0000000000000000;
	mul.rn.f64 	%fd77926, %fd8211, %fd49684;
	mov.b32 	%r19063, 0;
	bra.uni 	$L__BB0_5851;
$L__BB0_5849:
	mul.f64 	%fd49679, %fd8211, 0d3FE45F306DC9C883;
	cvt.rni.s32.f64 	%r19063, %fd49679;
	cvt.rn.f64.s32 	%fd49680, %r19063;
	fma.rn.f64 	%fd49681, %fd49680, 0dBFF921FB54442D18, %fd8211;
	fma.rn.f64 	%fd49682, %fd49680, 0dBC91A62633145C00, %fd49681;
	fma.rn.f64 	%fd77926, %fd49680, 0dB97B839A252049C0, %fd49682;
	setp.ltu.f64 	%p5579, %fd8212, 0d41E0000000000000;
	@%p5579 bra 	$L__BB0_5851;
	{ // callseq 723, 0
	.param .b64 param0;
	st.param.f64 	[param0], %fd8211;
	.param .align 16 .b8 retval0[16];
	call.uni (retval0), 
	__internal_trig_reduction_slowpathd, 
	(
	param0
	);
	ld.param.f64 	%fd77926, [retval0];
	ld.param.b32 	%r19063, [retval0+8];
	} // callseq 723
$L__BB0_5851:
	shl.b32 	%r12766, %r19063, 6;
	cvt.u64.u32 	%rd4667, %r12766;
	and.b64  	%rd4668, %rd4667, 64;
	mov.u64 	%rd4669, __cudart_sin_cos_coeffs;
	add.s64 	%rd4670, %rd4669, %rd4668;
	mul.rn.f64 	%fd49685, %fd77926, %fd77926;
	and.b32  	%r12767, %r19063, 1;
	setp.eq.b32 	%p5580, %r12767, 1;
	selp.f64 	%fd49686, 0dBDA8FF8320FD8164, 0d3DE5DB65F9785EBA, %p5580;
	ld.global.nc.v2.f64 	{%fd49687, %fd49688}, [%rd4670];
	fma.rn.f64 	%fd49689, %fd49686, %fd49685, %fd49687;
	fma.rn.f64 	%fd49690, %fd49689, %fd49685, %fd49688;
	ld.global.nc.v2.f64 	{%fd49691, %fd49692}, [%rd4670+16];
	fma.rn.f64 	%fd49693, %fd49690, %fd49685, %fd49691;
	fma.rn.f64 	%fd49694, %fd49693, %fd49685, %fd49692;
	ld.global.nc.v2.f64 	{%fd49695, %fd49696}, [%rd4670+32];
	fma.rn.f64 	%fd49697, %fd49694, %fd49685, %fd49695;
	fma.rn.f64 	%fd49698, %fd49697, %fd49685, %fd49696;
	fma.rn.f64 	%fd49699, %fd49698, %fd77926, %fd77926;
	fma.rn.f64 	%fd49700, %fd49698, %fd49685, 0d3FF0000000000000;
	selp.f64 	%fd49701, %fd49700, %fd49699, %p5580;
	and.b32  	%r12768, %r19063, 2;
	setp.eq.s32 	%p5581, %r12768, 0;
	mov.f64 	%fd49702, 0d0000000000000000;
	sub.f64 	%fd49703, %fd49702, %fd49701;
	selp.f64 	%fd8217, %fd49701, %fd49703, %p5581;
	mul.f64 	%fd8218, %fd8209, 0d3F91DF46A2529D3A;
	abs.f64 	%fd8219, %fd8218;
	setp.neu.f64 	%p5582, %fd8219, 0d7FF0000000000000;
	@%p5582 bra 	$L__BB0_5853;
	mov.f64 	%fd49709, 0d0000000000000000;
	mul.rn.f64 	%fd77927, %fd8218, %fd49709;
	mov.b32 	%r19064, 0;
	bra.uni 	$L__BB0_5855;
$L__BB0_5853:
	mul.f64 	%fd49704, %fd8218, 0d3FE45F306DC9C883;
	cvt.rni.s32.f64 	%r19064, %fd49704;
	cvt.rn.f64.s32 	%fd49705, %r19064;
	fma.rn.f64 	%fd49706, %fd49705, 0dBFF921FB54442D18, %fd8218;
	fma.rn.f64 	%fd49707, %fd49705, 0dBC91A62633145C00, %fd49706;
	fma.rn.f64 	%fd77927, %fd49705, 0dB97B839A252049C0, %fd49707;
	setp.ltu.f64 	%p5583, %fd8219, 0d41E0000000000000;
	@%p5583 bra 	$L__BB0_5855;
	{ // callseq 724, 0
	.param .b64 param0;
	st.param.f64 	[param0], %fd8218;
	.param .align 16 .b8 retval0[16];
	call.uni (retval0), 
	__internal_trig_reduction_slowpathd, 
	(
	param0
	);
	ld.param.f64 	%fd77927, [retval0];
	ld.param.b32 	%r19064, [retval0+8];
	} // callseq 724
$L__BB0_5855:
	shl.b32 	%r12771, %r19064, 6;
	cvt.u64.u32 	%rd4671, %r12771;
	and.b64  	%rd4672, %rd4671, 64;
	mov.u64 	%rd4673, __cudart_sin_cos_coeffs;
	add.s64 	%rd4674, %rd4673, %rd4672;
	mul.rn.f64 	%fd49710, %fd77927, %fd77927;
	and.b32  	%r12772, %r19064, 1;
	setp.eq.b32 	%p5584, %r12772, 1;
	selp.f64 	%fd49711, 0dBDA8FF8320FD8164, 0d3DE5DB65F9785EBA, %p5584;
	ld.global.nc.v2.f64 	{%fd49712, %fd49713}, [%rd4674];
	fma.rn.f64 	%fd49714, %fd49711, %fd49710, %fd49712;
	fma.rn.f64 	%fd49715, %fd49714, %fd49710, %fd49713;
	ld.global.nc.v2.f64 	{%fd49716, %fd49717}, [%rd4674+16];
	fma.rn.f64 	%fd49718, %fd49715, %fd49710, %fd49716;
	fma.rn.f64 	%fd49719, %fd49718, %fd49710, %fd49717;
	ld.global.nc.v2.f64 	{%fd49720, %fd49721}, [%rd4674+32];
	fma.rn.f64 	%fd49722, %fd49719, %fd49710, %fd49720;
	fma.rn.f64 	%fd49723, %fd49722, %fd49710, %fd49721;
	fma.rn.f64 	%fd49724, %fd49723, %fd77927, %fd77927;
	fma.rn.f64 	%fd49725, %fd49723, %fd49710, 0d3FF0000000000000;
	selp.f64 	%fd49726, %fd49725, %fd49724, %p5584;
	and.b32  	%r12773, %r19064, 2;
	setp.eq.s32 	%p5585, %r12773, 0;
	mov.f64 	%fd49727, 0d0000000000000000;
	sub.f64 	%fd49728, %fd49727, %fd49726;
	selp.f64 	%fd8224, %fd49726, %fd49728, %p5585;
	mul.f64 	%fd8225, %fd8210, 0d3F91DF46A2529D3A;
	abs.f64 	%fd8226, %fd8225;
	setp.neu.f64 	%p5586, %fd8226, 0d7FF0000000000000;
	@%p5586 bra 	$L__BB0_5857;
	mov.f64 	%fd49734, 0d0000000000000000;
	mul.rn.f64 	%fd77928, %fd8225, %fd49734;
	mov.b32 	%r19065, 0;
	bra.uni 	$L__BB0_5859;
$L__BB0_5857:
	mul.f64 	%fd49729, %fd8225, 0d3FE45F306DC9C883;
	cvt.rni.s32.f64 	%r19065, %fd49729;
	cvt.rn.f64.s32 	%fd49730, %r19065;
	fma.rn.f64 	%fd49731, %fd49730, 0dBFF921FB54442D18, %fd8225;
	fma.rn.f64 	%fd49732, %fd49730, 0dBC91A62633145C00, %fd49731;
	fma.rn.f64 	%fd77928, %fd49730, 0dB97B839A252049C0, %fd49732;
	setp.ltu.f64 	%p5587, %fd8226, 0d41E0000000000000;
	@%p5587 bra 	$L__BB0_5859;
	{ // callseq 725, 0
	.param .b64 param0;
	st.param.f64 	[param0], %fd8225;
	.param .align 16 .b8 retval0[16];
	call.uni (retval0), 
	__internal_trig_reduction_slowpathd, 
	(
	param0
	);
	ld.param.f64 	%fd77928, [retval0];
	ld.param.b32 	%r19065, [retval0+8];
	} // callseq 725
$L__BB0_5859:
	shl.b32 	%r12776, %r19065, 6;
	cvt.u64.u32 	%rd4675, %r12776;
	and.b64  	%rd4676, %rd4675, 64;
	mov.u64 	%rd4677, __cudart_sin_cos_coeffs;
	add.s64 	%rd4678, %rd4677, %rd4676;
	mul.rn.f64 	%fd49735, %fd77928, %fd77928;
	and.b32  	%r12777, %r19065, 1;
	setp.eq.b32 	%p5589, %r12777, 1;
	selp.f64 	%fd49736, 0dBDA8FF8320FD8164, 0d3DE5DB65F9785EBA, %p5589;
	ld.global.nc.v2.f64 	{%fd49737, %fd49738}, [%rd4678];
	fma.rn.f64 	%fd49739, %fd49736, %fd49735, %fd49737;
	fma.rn.f64 	%fd49740, %fd49739, %fd49735, %fd49738;
	ld.global.nc.v2.f64 	{%fd49741, %fd49742}, [%rd4678+16];
	fma.rn.f64 	%fd49743, %fd49740, %fd49735, %fd49741;
	fma.rn.f64 	%fd49744, %fd49743, %fd49735, %fd49742;
	ld.global.nc.v2.f64 	{%fd49745, %fd49746}, [%rd4678+32];
	fma.rn.f64 	%fd49747, %fd49744, %fd49735, %fd49745;
	fma.rn.f64 	%fd49748, %fd49747, %fd49735, %fd49746;
	fma.rn.f64 	%fd49749, %fd49748, %fd77928, %fd77928;
	fma.rn.f64 	%fd49750, %fd49748, %fd49735, 0d3FF0000000000000;
	selp.f64 	%fd49751, %fd49750, %fd49749, %p5589;
	and.b32  	%r12778, %r19065, 2;
	setp.eq.s32 	%p5590, %r12778, 0;
	mov.f64 	%fd49752, 0d0000000000000000;
	sub.f64 	%fd49753, %fd49752, %fd49751;
	selp.f64 	%fd8231, %fd49751, %fd49753, %p5590;
	@%p5578 bra 	$L__BB0_5861;
	mov.f64 	%fd49759, 0d0000000000000000;
	mul.rn.f64 	%fd77930, %fd8211, %fd49759;
	mov.b32 	%r19067, 1;
	bra.uni 	$L__BB0_5864;
$L__BB0_5861:
	mul.f64 	%fd49754, %fd8211, 0d3FE45F306DC9C883;
	cvt.rni.s32.f64 	%r19066, %fd49754;
	cvt.rn.f64.s32 	%fd49755, %r19066;
	fma.rn.f64 	%fd49756, %fd49755, 0dBFF921FB54442D18, %fd8211;
	fma.rn.f64 	%fd49757, %fd49755, 0dBC91A62633145C00, %fd49756;
	fma.rn.f64 	%fd77930, %fd49755, 0dB97B839A252049C0, %fd49757;
	setp.ltu.f64 	%p5591, %fd8212, 0d41E0000000000000;
	@%p5591 bra 	$L__BB0_5863;
	{ // callseq 726, 0
	.param .b64 param0;
	st.param.f64 	[param0], %fd8211;
	.param .align 16 .b8 retval0[16];
	call.uni (retval0), 
	__internal_trig_reduction_slowpathd, 
	(
	param0
	);
	ld.param.f64 	%fd77930, [retval0];
	ld.param.b32 	%r19066, [retval0+8];
	} // callseq 726
$L__BB0_5863:
	add.s32 	%r19067, %r19066, 1;
$L__BB0_5864:
	shl.b32 	%r12781, %r19067, 6;
	cvt.u64.u32 	%rd4679, %r12781;
	and.b64  	%rd4680, %rd4679, 64;
	mov.u64 	%rd4681, __cudart_sin_cos_coeffs;
	add.s64 	%rd4682, %rd4681, %rd4680;
	mul.rn.f64 	%fd49760, %fd77930, %fd77930;
	and.b32  	%r12782, %r19067, 1;
	setp.eq.b32 	%p5593, %r12782, 1;
	selp.f64 	%fd49761, 0dBDA8FF8320FD8164, 0d3DE5DB65F9785EBA, %p5593;
	ld.global.nc.v2.f64 	{%fd49762, %fd49763}, [%rd4682];
	fma.rn.f64 	%fd49764, %fd49761, %fd49760, %fd49762;
	fma.rn.f64 	%fd49765, %fd49764, %fd49760, %fd49763;
	ld.global.nc.v2.f64 	{%fd49766, %fd49767}, [%rd4682+16];
	fma.rn.f64 	%fd49768, %fd49765, %fd49760, %fd49766;
	fma.rn.f64 	%fd49769, %fd49768, %fd49760, %fd49767;
	ld.global.nc.v2.f64 	{%fd49770, %fd49771}, [%rd4682+32];
	fma.rn.f64 	%fd49772, %fd49769, %fd49760, %fd49770;
	fma.rn.f64 	%fd49773, %fd49772, %fd49760, %fd49771;
	fma.rn.f64 	%fd49774, %fd49773, %fd77930, %fd77930;
	fma.rn.f64 	%fd49775, %fd49773, %fd49760, 0d3FF0000000000000;
	selp.f64 	%fd49776, %fd49775, %fd49774, %p5593;
	and.b32  	%r12783, %r19067, 2;
	setp.eq.s32 	%p5594, %r12783, 0;
	mov.f64 	%fd49777, 0d0000000000000000;
	sub.f64 	%fd49778, %fd49777, %fd49776;
	selp.f64 	%fd8237, %fd49776, %fd49778, %p5594;
	@%p5582 bra 	$L__BB0_5866;
	mov.f64 	%fd49784, 0d0000000000000000;
	mul.rn.f64 	%fd77932, %fd8218, %fd49784;
	mov.b32 	%r19069, 1;
	bra.uni 	$L__BB0_5869;
$L__BB0_5866:
	mul.f64 	%fd49779, %fd8218, 0d3FE45F306DC9C883;
	cvt.rni.s32.f64 	%r19068, %fd49779;
	cvt.rn.f64.s32 	%fd49780, %r19068;
	fma.rn.f64 	%fd49781, %fd49780, 0dBFF921FB54442D18, %fd8218;
	fma.rn.f64 	%fd49782, %fd49780, 0dBC91A62633145C00, %fd49781;
	fma.rn.f64 	%fd77932, %fd49780, 0dB97B839A252049C0, %fd49782;
	setp.ltu.f64 	%p5595, %fd8219, 0d41E0000000000000;
	@%p5595 bra 	$L__BB0_5868;
	{ // callseq 727, 0
	.param .b64 param0;
	st.param.f64 	[param0], %fd8218;
	.param .align 16 .b8 retval0[16];
	call.uni (retval0), 
	__internal_trig_reduction_slowpathd, 
	(
	param0
	);
	ld.param.f64 	%fd77932, [retval0];
	ld.param.b32 	%r19068, [retval0+8];
	} // callseq 727
$L__BB0_5868:
	add.s32 	%r19069, %r19068, 1;
$L__BB0_5869:
	shl.b32 	%r12786, %r19069, 6;
	cvt.u64.u32 	%rd4683, %r12786;
	and.b64  	%rd4684, %rd4683, 64;
	mov.u64 	%rd4685, __cudart_sin_cos_coeffs;
	add.s64 	%rd4686, %rd4685, %rd4684;
	mul.rn.f64 	%fd49785, %fd77932, %fd77932;
	and.b32  	%r12787, %r19069, 1;
	setp.eq.b32 	%p5597, %r12787, 1;
	selp.f64 	%fd49786, 0dBDA8FF8320FD8164, 0d3DE5DB65F9785EBA, %p5597;
	ld.global.nc.v2.f64 	{%fd49787, %fd49788}, [%rd4686];
	fma.rn.f64 	%fd49789, %fd49786, %fd49785, %fd49787;
	fma.rn.f64 	%fd49790, %fd49789, %fd49785, %fd49788;
	ld.global.nc.v2.f64 	{%fd49791, %fd49792}, [%rd4686+16];
	fma.rn.f64 	%fd49793, %fd49790, %fd49785, %fd49791;
	fma.rn.f64 	%fd49794, %fd49793, %fd49785, %fd49792;
	ld.global.nc.v2.f64 	{%fd49795, %fd49796}, [%rd4686+32];
	fma.rn.f64 	%fd49797, %fd49794, %fd49785, %fd49795;
	fma.rn.f64 	%fd49798, %fd49797, %fd49785, %fd49796;
	fma.rn.f64 	%fd49799, %fd49798, %fd77932, %fd77932;
	fma.rn.f64 	%fd49800, %fd49798, %fd49785, 0d3FF0000000000000;
	selp.f64 	%fd49801, %fd49800, %fd49799, %p5597;
	and.b32  	%r12788, %r19069, 2;
	setp.eq.s32 	%p5598, %r12788, 0;
	mov.f64 	%fd49802, 0d0000000000000000;
	sub.f64 	%fd49803, %fd49802, %fd49801;
	selp.f64 	%fd8243, %fd49801, %fd49803, %p5598;
	@%p5586 bra 	$L__BB0_5871;
	mov.f64 	%fd49809, 0d0000000000000000;
	mul.rn.f64 	%fd77934, %fd8225, %fd49809;
	mov.b32 	%r19071, 1;
	bra.uni 	$L__BB0_5874;
$L__BB0_5871:
	mul.f64 	%fd49804, %fd8225, 0d3FE45F306DC9C883;
	cvt.rni.s32.f64 	%r19070, %fd49804;
	cvt.rn.f64.s32 	%fd49805, %r19070;
	fma.rn.f64 	%fd49806, %fd49805, 0dBFF921FB54442D18, %fd8225;
	fma.rn.f64 	%fd49807, %fd49805, 0dBC91A62633145C00, %fd49806;
	fma.rn.f64 	%fd77934, %fd49805, 0dB97B839A252049C0, %fd49807;
	setp.ltu.f64 	%p5599, %fd8226, 0d41E0000000000000;
	@%p5599 bra 	$L__BB0_5873;
	{ // callseq 728, 0
	.param .b64 param0;
	st.param.f64 	[param0], %fd8225;
	.param .align 16 .b8 retval0[16];
	call.uni (retval0), 
	__internal_trig_reduction_slowpathd, 
	(
	param0
	);
	ld.param.f64 	%fd77934, [retval0];
	ld.param.b32 	%r19070, [retval0+8];
	} // callseq 728
$L__BB0_5873:
	add.s32 	%r19071, %r19070, 1;
$L__BB0_5874:
	shl.b32 	%r12791, %r19071, 6;
	cvt.u64.u32 	%rd4687, %r12791;
	and.b64  	%rd4688, %rd4687, 64;
	mov.u64 	%rd4689, __cudart_sin_cos_coeffs;
	add.s64 	%rd4690, %rd4689, %rd4688;
	mul.rn.f64 	%fd49810, %fd77934, %fd77934;
	and.b32  	%r12792, %r19071, 1;
	setp.eq.b32 	%p5600, %r12792, 1;
	selp.f64 	%fd49811, 0dBDA8FF8320FD8164, 0d3DE5DB65F9785EBA, %p5600;
	ld.global.nc.v2.f64 	{%fd49812, %fd49813}, [%rd4690];
	fma.rn.f64 	%fd49814, %fd49811, %fd49810, %fd49812;
	fma.rn.f64 	%fd49815, %fd49814, %fd49810, %fd49813;
	ld.global.nc.v2.f64 	{%fd49816, %fd49817}, [%rd4690+16];
	fma.rn.f64 	%fd49818, %fd49815, %fd49810, %fd49816;
	fma.rn.f64 	%fd49819, %fd49818, %fd49810, %fd49817;
	ld.global.nc.v2.f64 	{%fd49820, %fd49821}, [%rd4690+32];
	fma.rn.f64 	%fd49822, %fd49819, %fd49810, %fd49820;
	fma.rn.f64 	%fd49823, %fd49822, %fd49810, %fd49821;
	fma.rn.f64 	%fd49824, %fd49823, %fd77934, %fd77934;
	fma.rn.f64 	%fd49825, %fd49823, %fd49810, 0d3FF0000000000000;
	selp.f64 	%fd49826, %fd49825, %fd49824, %p5600;
	and.b32  	%r12793, %r19071, 2;
	setp.eq.s32 	%p5601, %r12793, 0;
	mov.f64 	%fd49827, 0d0000000000000000;
	sub.f64 	%fd49828, %fd49827, %fd49826;
	selp.f64 	%fd8249, %fd49826, %fd49828, %p5601;
	mul.f64 	%fd49829, %fd8237, %fd8243;
	sub.f64 	%fd49830, %fd49829, %fd8249;
	mul.f64 	%fd49831, %fd8217, %fd8224;
	div.rn.f64 	%fd8250, %fd49830, %fd49831;
	{
	.reg .b32 %temp; 
	mov.b64 	{%temp, %r3506}, %fd8250;
	}
	abs.f64 	%fd8251, %fd8250;
	{
	.reg .b32 %temp; 
	mov.b64 	{%temp, %r12794}, %fd8251;
	}
	setp.gt.s32 	%p5602, %r12794, 1071801957;
	@%p5602 bra 	$L__BB0_5878;
	mul.f64 	%fd49872, %fd8250, %fd8250;
	fma.rn.f64 	%fd49873, %fd49872, 0d3FB0066BDC1895E9, 0dBFB3823B180754AF;
	fma.rn.f64 	%fd49874, %fd49873, %fd49872, 0d3FB11E52CC2F79AE;
	fma.rn.f64 	%fd49875, %fd49874, %fd49872, 0dBF924EAF3526861B;
	fma.rn.f64 	%fd49876, %fd49875, %fd49872, 0d3F91DF02A31E6CB7;
	fma.rn.f64 	%fd49877, %fd49876, %fd49872, 0d3F847D18B0EEC6CC;
	fma.rn.f64 	%fd49878, %fd49877, %fd49872, 0d3F8D0AF961BA53B0;
	fma.rn.f64 	%fd49879, %fd49878, %fd49872, 0d3F91BF7734CF1C48;
	fma.rn.f64 	%fd49880, %fd49879, %fd49872, 0d3F96E91483144EF7;
	fma.rn.f64 	%fd49881, %fd49880, %fd49872, 0d3F9F1C6E0A4F9F81;
	fma.rn.f64 	%fd49882, %fd49881, %fd49872, 0d3FA6DB6DC27FA92B;
	fma.rn.f64 	%fd49883, %fd49882, %fd49872, 0d3FB333333320F91B;
	fma.rn.f64 	%fd49884, %fd49883, %fd49872, 0d3FC5555555555F4D;
	mul.f64 	%fd49885, %fd49872, %fd49884;
	fma.rn.f64 	%fd8252, %fd49885, %fd8251, %fd8251;
	setp.gt.s32 	%p5606, %r3506, -1;
	@%p5606 bra 	$L__BB0_5877;
	mov.f64 	%fd49890, 0d3C91A62633145C07;
	add.rn.f64 	%fd49891, %fd8252, %fd49890;
	mov.f64 	%fd49892, 0d3FF921FB54442D18;
	add.rn.f64 	%fd77935, %fd49892, %fd49891;
	bra.uni 	$L__BB0_5879;
$L__BB0_5877:
	mov.f64 	%fd49886, 0dBC91A62633145C07;
	add.rn.f64 	%fd49887, %fd8252, %fd49886;
	neg.f64 	%fd49888, %fd49887;
	mov.f64 	%fd49889, 0d3FF921FB54442D18;
	add.rn.f64 	%fd77935, %fd49889, %fd49888;
	bra.uni 	$L__BB0_5879;
$L__BB0_5878:
	mov.f64 	%fd49832, 0d3FF0000000000000;
	sub.f64 	%fd49833, %fd49832, %fd8251;
	{
	.reg .b32 %temp; 
	mov.b64 	{%r12795, %temp}, %fd49833;
	}
	{
	.reg .b32 %temp; 
	mov.b64 	{%temp, %r12796}, %fd49833;
	}
	add.s32 	%r12797, %r12796, -1048576;
	mov.b64 	%fd49834, {%r12795, %r12797};
	rsqrt.approx.ftz.f64 	%fd49835, %fd49834;
	{
	.reg .b32 %temp; 
	mov.b64 	{%r12798, %temp}, %fd49835;
	}
	{
	.reg .b32 %temp; 
	mov.b64 	{%temp, %r12799}, %fd49835;
	}
	add.s32 	%r12800, %r12799, -1048576;
	mov.b64 	%fd49836, {%r12798, %r12800};
	mul.f64 	%fd49837, %fd49834, %fd49835;
	neg.f64 	%fd49838, %fd49837;
	fma.rn.f64 	%fd49839, %fd49837, %fd49838, %fd49834;
	fma.rn.f64 	%fd49840, %fd49839, %fd49836, %fd49837;
	neg.f64 	%fd49841, %fd49840;
	fma.rn.f64 	%fd49842, %fd49835, %fd49841, 0d3FF0000000000000;
	fma.rn.f64 	%fd49843, %fd49842, %fd49836, %fd49836;
	fma.rn.f64 	%fd49844, %fd49840, %fd49841, %fd49834;
	fma.rn.f64 	%fd49845, %fd49844, %fd49843, %fd49840;
	{
	.reg .b32 %temp; 
	mov.b64 	{%r12801, %temp}, %fd49845;
	}
	{
	.reg .b32 %temp; 
	mov.b64 	{%temp, %r12802}, %fd49845;
	}
	add.s32 	%r12803, %r12802, 1048576;
	mov.b64 	%fd49846, {%r12801, %r12803};
	fma.rn.f64 	%fd49847, %fd49833, 0d3EC715B371155F70, 0dBEBAC2FE66FAAC4B;
	fma.rn.f64 	%fd49848, %fd49847, %fd49833, 0d3ED9A9B88EFCD9B8;
	fma.rn.f64 	%fd49849, %fd49848, %fd49833, 0d3EDD0F40A8A0C4C3;
	fma.rn.f64 	%fd49850, %fd49849, %fd49833, 0d3EF46D4CFA9E0E1F;
	fma.rn.f64 	%fd49851, %fd49850, %fd49833, 0d3F079C168D1E2422;
	fma.rn.f64 	%fd49852, %fd49851, %fd49833, 0d3F1C9A88C3BCA540;
	fma.rn.f64 	%fd49853, %fd49852, %fd49833, 0d3F31C4E64BD476DF;
	fma.rn.f64 	%fd49854, %fd49853, %fd49833, 0d3F46E8BA60009C8F;
	fma.rn.f64 	%fd49855, %fd49854, %fd49833, 0d3F5F1C71C62B05A2;
	fma.rn.f64 	%fd49856, %fd49855, %fd49833, 0d3F76DB6DB6DC9F2C;
	fma.rn.f64 	%fd49857, %fd49856, %fd49833, 0d3F9333333333329C;
	fma.rn.f64 	%fd49858, %fd49857, %fd49833, 0d3FB5555555555555;
	setp.lt.s32 	%p5603, %r12796, 1;
	mov.f64 	%fd49859, 0d0000000000000000;
	mul.rn.f64 	%fd49860, %fd8251, %fd49859;
	mul.f64 	%fd49861, %fd49833, %fd49858;
	fma.rn.f64 	%fd49862, %fd49861, %fd49846, %fd49846;
	selp.f64 	%fd49863, %fd49860, %fd49862, %p5603;
	setp.lt.s32 	%p5604, %r12796, 0;
	mov.f64 	%fd49864, 0d7FF0000000000000;
	mul.rn.f64 	%fd49865, %fd49863, %fd49864;
	selp.f64 	%fd49866, %fd49865, %fd49863, %p5604;
	setp.lt.s32 	%p5605, %r3506, 0;
	mov.f64 	%fd49867, 0dBCA1A62633145C07;
	add.rn.f64 	%fd49868, %fd49866, %fd49867;
	neg.f64 	%fd49869, %fd49868;
	mov.f64 	%fd49870, 0d400921FB54442D18;
	add.rn.f64 	%fd49871, %fd49870, %fd49869;
	selp.f64 	%fd77935, %fd49871, %fd49866, %p5605;
$L__BB0_5879:
	mul.f64 	%fd49893, %fd8237, %fd8249;
	sub.f64 	%fd49894, %fd49893, %fd8243;
	mul.f64 	%fd49895, %fd8217, %fd8231;
	div.rn.f64 	%fd8257, %fd49894, %fd49895;
	{
	.reg .b32 %temp; 
	mov.b64 	{%temp, %r3507}, %fd8257;
	}
	abs.f64 	%fd8258, %fd8257;
	{
	.reg .b32 %temp; 
	mov.b64 	{%temp, %r12804}, %fd8258;
	}
	setp.gt.s32 	%p5607, %r12804, 1071801957;
	@%p5607 bra 	$L__BB0_5883;
	mul.f64 	%fd49936, %fd8257, %fd8257;
	fma.rn.f64 	%fd49937, %fd49936, 0d3FB0066BDC1895E9, 0dBFB3823B180754AF;
	fma.rn.f64 	%fd49938, %fd49937, %fd49936, 0d3FB11E52CC2F79AE;
	fma.rn.f64 	%fd49939, %fd49938, %fd49936, 0dBF924EAF3526861B;
	fma.rn.f64 	%fd49940, %fd49939, %fd49936, 0d3F91DF02A31E6CB7;
	fma.rn.f64 	%fd49941, %fd49940, %fd49936, 0d3F847D18B0EEC6CC;
	fma.rn.f64 	%fd49942, %fd49941, %fd49936, 0d3F8D0AF961BA53B0;
	fma.rn.f64 	%fd49943, %fd49942, %fd49936, 0d3F91BF7734CF1C48;
	fma.rn.f64 	%fd49944, %fd49943, %fd49936, 0d3F96E91483144EF7;
	fma.rn.f64 	%fd49945, %fd49944, %fd49936, 0d3F9F1C6E0A4F9F81;
	fma.rn.f64 	%fd49946, %fd49945, %fd49936, 0d3FA6DB6DC27FA92B;
	fma.rn.f64 	%fd49947, %fd49946, %fd49936, 0d3FB333333320F91B;
	fma.rn.f64 	%fd49948, %fd49947, %fd49936, 0d3FC5555555555F4D;
	mul.f64 	%fd49949, %fd49936, %fd49948;
	fma.rn.f64 	%fd8259, %fd49949, %fd8258, %fd8258;
	setp.gt.s32 	%p5611, %r3507, -1;
	@%p5611 bra 	$L__BB0_5882;
	mov.f64 	%fd49954, 0d3C91A62633145C07;
	add.rn.f64 	%fd49955, %fd8259, %fd49954;
	mov.f64 	%fd49956, 0d3FF921FB54442D18;
	add.rn.f64 	%fd77936, %fd49956, %fd49955;
	bra.uni 	$L__BB0_5884;
$L__BB0_5882:
	mov.f64 	%fd49950, 0dBC91A62633145C07;
	add.rn.f64 	%fd49951, %fd8259, %fd49950;
	neg.f64 	%fd49952, %fd49951;
	mov.f64 	%fd49953, 0d3FF921FB54442D18;
	add.rn.f64 	%fd77936, %fd49953, %fd49952;
	bra.uni 	$L__BB0_5884;
$L__BB0_5883:
	mov.f64 	%fd49896, 0d3FF0000000000000;
	sub.f64 	%fd49897, %fd49896, %fd8258;
	{
	.reg .b32 %temp; 
	mov.b64 	{%r12805, %temp}, %fd49897;
	}
	{
	.reg .b32 %temp; 
	mov.b64 	{%temp, %r12806}, %fd49897;
	}
	add.s32 	%r12807, %r12806, -1048576;
	mov.b64 	%fd49898, {%r12805, %r12807};
	rsqrt.approx.ftz.f64 	%fd49899, %fd49898;
	{
	.reg .b32 %temp; 
	mov.b64 	{%r12808, %temp}, %fd49899;
	}
	{
	.reg .b32 %temp; 
	mov.b64 	{%temp, %r12809}, %fd49899;
	}
	add.s32 	%r12810, %r12809, -1048576;
	mov.b64 	%fd49900, {%r12808, %r12810};
	mul.f64 	%fd49901, %fd49898, %fd49899;
	neg.f64 	%fd49902, %fd49901;
	fma.rn.f64 	%fd49903, %fd49901, %fd49902, %fd49898;
	fma.rn.f64 	%fd49904, %fd49903, %fd49900, %fd49901;
	neg.f64 	%fd49905, %fd49904;
	fma.rn.f64 	%fd49906, %fd49899, %fd49905, 0d3FF0000000000000;
	fma.rn.f64 	%fd49907, %fd49906, %fd49900, %fd49900;
	fma.rn.f64 	%fd49908, %fd49904, %fd49905, %fd49898;
	fma.rn.f64 	%fd49909, %fd49908, %fd49907, %fd49904;
	{
	.reg .b32 %temp; 
	mov.b64 	{%r12811, %temp}, %fd49909;
	}
	{
	.reg .b32 %temp; 
	mov.b64 	{%temp, %r12812}, %fd49909;
	}
	add.s32 	%r12813, %r12812, 1048576;
	mov.b64 	%fd49910, {%r12811, %r12813};
	fma.rn.f64 	%fd49911, %fd49897, 0d3EC715B371155F70, 0dBEBAC2FE66FAAC4B;
	fma.rn.f64 	%fd49912, %fd49911, %fd49897, 0d3ED9A9B88EFCD9B8;
	fma.rn.f64 	%fd49913, %fd49912, %fd49897, 0d3EDD0F40A8A0C4C3;
	fma.rn.f64 	%fd49914, %fd49913, %fd49897, 0d3EF46D4CFA9E0E1F;
	fma.rn.f64 	%fd49915, %fd49914, %fd49897, 0d3F079C168D1E2422;
	fma.rn.f64 	%fd49916, %fd49915, %fd49897, 0d3F1C9A88C3BCA540;
	fma.rn.f64 	%fd49917, %fd49916, %fd49897, 0d3F31C4E64BD476DF;
	fma.rn.f64 	%fd49918, %fd49917, %fd49897, 0d3F46E8BA60009C8F;
	fma.rn.f64 	%fd49919, %fd49918, %fd49897, 0d3F5F1C71C62B05A2;
	fma.rn.f64 	%fd49920, %fd49919, %fd49897, 0d3F76DB6DB6DC9F2C;
	fma.rn.f64 	%fd49921, %fd49920, %fd49897, 0d3F9333333333329C;
	fma.rn.f64 	%fd49922, %fd49921, %fd49897, 0d3FB5555555555555;
	setp.lt.s32 	%p5608, %r12806, 1;
	mov.f64 	%fd49923, 0d0000000000000000;
	mul.rn.f64 	%fd49924, %fd8258, %fd49923;
	mul.f64 	%fd49925, %fd49897, %fd49922;
	fma.rn.f64 	%fd49926, %fd49925, %fd49910, %fd49910;
	selp.f64 	%fd49927, %fd49924, %fd49926, %p5608;
	setp.lt.s32 	%p5609, %r12806, 0;
	mov.f64 	%fd49928, 0d7FF0000000000000;
	mul.rn.f64 	%fd49929, %fd49927, %fd49928;
	selp.f64 	%fd49930, %fd49929, %fd49927, %p5609;
	setp.lt.s32 	%p5610, %r3507, 0;
	mov.f64 	%fd49931, 0dBCA1A62633145C07;
	add.rn.f64 	%fd49932, %fd49930, %fd49931;
	neg.f64 	%fd49933, %fd49932;
	mov.f64 	%fd49934, 0d400921FB54442D18;
	add.rn.f64 	%fd49935, %fd49934, %fd49933;
	selp.f64 	%fd77936, %fd49935, %fd49930, %p5610;
$L__BB0_5884:
	mul.f64 	%fd49957, %fd77936, 0d404CA5DC1A63C1F5;
	mul.f64 	%fd8264, %fd49957, 0d3F91DF46A2529D3A;
	abs.f64 	%fd8265, %fd8264;
	setp.neu.f64 	%p5612, %fd8265, 0d7FF0000000000000;
	@%p5612 bra 	$L__BB0_5886;
	mov.f64 	%fd49963, 0d0000000000000000;
	mul.rn.f64 	%fd77937, %fd8264, %fd49963;
	mov.b32 	%r19072, 0;
	bra.uni 	$L__BB0_5888;
$L__BB0_5886:
	mul.f64 	%fd49958, %fd8264, 0d3FE45F306DC9C883;
	cvt.rni.s32.f64 	%r19072, %fd49958;
	cvt.rn.f64.s32 	%fd49959, %r19072;
	fma.rn.f64 	%fd49960, %fd49959, 0dBFF921FB54442D18, %fd8264;
	fma.rn.f64 	%fd49961, %fd49959, 0dBC91A62633145C00, %fd49960;
	fma.rn.f64 	%fd77937, %fd49959, 0dB97B839A252049C0, %fd49961;
	setp.ltu.f64 	%p5613, %fd8265, 0d41E0000000000000;
	@%p5613 bra 	$L__BB0_5888;
	{ // callseq 729, 0
	.param .b64 param0;
	st.param.f64 	[param0], %fd8264;
	.param .align 16 .b8 retval0[16];
	call.uni (retval0), 
	__internal_trig_reduction_slowpathd, 
	(
	param0
	);
	ld.param.f64 	%fd77937, [retval0];
	ld.param.b32 	%r19072, [retval0+8];
	} // callseq 729
$L__BB0_5888:
	shl.b32 	%r12816, %r19072, 6;
	cvt.u64.u32 	%rd4691, %r12816;
	and.b64  	%rd4692, %rd4691, 64;
	mov.u64 	%rd4693, __cudart_sin_cos_coeffs;
	add.s64 	%rd4694, %rd4693, %rd4692;
	mul.rn.f64 	%fd49964, %fd77937, %fd77937;
	and.b32  	%r12817, %r19072, 1;
	setp.eq.b32 	%p5614, %r12817, 1;
	selp.f64 	%fd49965, 0dBDA8FF8320FD8164, 0d3DE5DB65F9785EBA, %p5614;
	ld.global.nc.v2.f64 	{%fd49966, %fd49967}, [%rd4694];
	fma.rn.f64 	%fd49968, %fd49965, %fd49964, %fd49966;
	fma.rn.f64 	%fd49969, %fd49968, %fd49964, %fd49967;
	ld.global.nc.v2.f64 	{%fd49970, %fd49971}, [%rd4694+16];
	fma.rn.f64 	%fd49972, %fd49969, %fd49964, %fd49970;
	fma.rn.f64 	%fd49973, %fd49972, %fd49964, %fd49971;
	ld.global.nc.v2.f64 	{%fd49974, %fd49975}, [%rd4694+32];
	fma.rn.f64 	%fd49976, %fd49973, %fd49964, %fd49974;
	fma.rn.f64 	%fd49977, %fd49976, %fd49964, %fd49975;
	fma.rn.f64 	%fd49978, %fd49977, %fd77937, %fd77937;
	fma.rn.f64 	%fd49979, %fd49977, %fd49964, 0d3FF0000000000000;
	selp.f64 	%fd49980, %fd49979, %fd49978, %p5614;
	and.b32  	%r12818, %r19072, 2;
	setp.eq.s32 	%p5615, %r12818, 0;
	mov.f64 	%fd49981, 0d0000000000000000;
	sub.f64 	%fd49982, %fd49981, %fd49980;
	selp.f64 	%fd8270, %fd49980, %fd49982, %p5615;
	mul.f64 	%fd49983, %fd8231, %fd8270;
	mul.f64 	%fd49984, %fd8217, %fd49983;
	mul.f64 	%fd49985, %fd8208, %fd49984;
	mul.f64 	%fd49986, %fd8207, %fd49985;
	mul.f64 	%fd49987, %fd8206, %fd49986;
	mul.f64 	%fd49988, %fd8207, %fd8208;
	mul.f64 	%fd49989, %fd49988, %fd8217;
	div.rn.f64 	%fd8271, %fd49989, %fd49987;
	mul.f64 	%fd49990, %fd8206, %fd8208;
	mul.f64 	%fd49991, %fd49990, %fd8224;
	div.rn.f64 	%fd8272, %fd49991, %fd49987;
	mul.f64 	%fd49992, %fd8206, %fd8207;
	mul.f64 	%fd49993, %fd49992, %fd8231;
	div.rn.f64 	%fd8273, %fd49993, %fd49987;
	mul.f64 	%fd49994, %fd77935, 0d404CA5DC1A63C1F5;
	mul.f64 	%fd8274, %fd49994, 0d3F91DF46A2529D3A;
	abs.f64 	%fd8275, %fd8274;
	setp.neu.f64 	%p5616, %fd8275, 0d7FF0000000000000;
	@%p5616 bra 	$L__BB0_5890;
	mov.f64 	%fd50000, 0d0000000000000000;
	mul.rn.f64 	%fd77939, %fd8274, %fd50000;
	mov.b32 	%r19074, 1;
	bra.uni 	$L__BB0_5893;
$L__BB0_5890:
	mul.f64 	%fd49995, %fd8274, 0d3FE45F306DC9C883;
	cvt.rni.s32.f64 	%r19073, %fd49995;
	cvt.rn.f64.s32 	%fd49996, %r19073;
	fma.rn.f64 	%fd49997, %fd49996, 0dBFF921FB54442D18, %fd8274;
	fma.rn.f64 	%fd49998, %fd49996, 0dBC91A62633145C00, %fd49997;
	fma.rn.f64 	%fd77939, %fd49996, 0dB97B839A252049C0, %fd49998;
	setp.ltu.f64 	%p5617, %fd8275, 0d41E0000000000000;
	@%p5617 bra 	$L__BB0_5892;
	{ // callseq 730, 0
	.param .b64 param0;
	st.param.f64 	[param0], %fd8274;
	.param .align 16 .b8 retval0[16];
	call.uni (retval0), 
	__internal_trig_reduction_slowpathd, 
	(
	param0
	);
	ld.param.f64 	%fd77939, [retval0];
	ld.param.b32 	%r19073, [retval0+8];
	} // callseq 730
$L__BB0_5892:
	add.s32 	%r19074, %r19073, 1;
$L__BB0_5893:
	shl.b32 	%r12821, %r19074, 6;
	cvt.u64.u32 	%rd4695, %r12821;
	and.b64  	%rd4696, %rd4695, 64;
	mov.u64 	%rd4697, __cudart_sin_cos_coeffs;
	add.s64 	%rd4698, %rd4697, %rd4696;
	mul.rn.f64 	%fd50001, %fd77939, %fd77939;
	and.b32  	%r12822, %r19074, 1;
	setp.eq.b32 	%p5619, %r12822, 1;
	selp.f64 	%fd50002, 0dBDA8FF8320FD8164, 0d3DE5DB65F9785EBA, %p5619;
	ld.global.nc.v2.f64 	{%fd50003, %fd50004}, [%rd4698];
	fma.rn.f64 	%fd50005, %fd50002, %fd50001, %fd50003;
	fma.rn.f64 	%fd50006, %fd50005, %fd50001, %fd50004;
	ld.global.nc.v2.f64 	{%fd50007, %fd50008}, [%rd4698+16];
	fma.rn.f64 	%fd50009, %fd50006, %fd50001, %fd50007;
	fma.rn.f64 	%fd50010, %fd50009, %fd50001, %fd50008;
	ld.global.nc.v2.f64 	{%fd50011, %fd50012}, [%rd4698+32];
	fma.rn.f64 	%fd50013, %fd50010, %fd50001, %fd50011;
	fma.rn.f64 	%fd50014, %fd50013, %fd50001, %fd50012;
	fma.rn.f64 	%fd50015, %fd50014, %fd77939, %fd77939;
	fma.rn.f64 	%fd50016, %fd50014, %fd50001, 0d3FF0000000000000;
	selp.f64 	%fd50017, %fd50016, %fd50015, %p5619;
	and.b32  	%r12823, %r19074, 2;
	setp.eq.s32 	%p5620, %r12823, 0;
	mov.f64 	%fd50018, 0d0000000000000000;
	sub.f64 	%fd50019, %fd50018, %fd50017;
	selp.f64 	%fd8281, %fd50017, %fd50019, %p5620;
	@%p5612 bra 	$L__BB0_5895;
	mov.f64 	%fd50025, 0d0000000000000000;
	mul.rn.f64 	%fd77941, %fd8264, %fd50025;
	mov.b32 	%r19076, 1;
	bra.uni 	$L__BB0_5898;
$L__BB0_5895:
	mul.f64 	%fd50020, %fd8264, 0d3FE45F306DC9C883;
	cvt.rni.s32.f64 	%r19075, %fd50020;
	cvt.rn.f64.s32 	%fd50021, %r19075;
	fma.rn.f64 	%fd50022, %fd50021, 0dBFF921FB54442D18, %fd8264;
	fma.rn.f64 	%fd50023, %fd50021, 0dBC91A62633145C00, %fd50022;
	fma.rn.f64 	%fd77941, %fd50021, 0dB97B839A252049C0, %fd50023;
	setp.ltu.f64 	%p5621, %fd8265, 0d41E0000000000000;
	@%p5621 bra 	$L__BB0_5897;
	{ // callseq 731, 0
	.param .b64 param0;
	st.param.f64 	[param0], %fd8264;
	.param .align 16 .b8 retval0[16];
	call.uni (retval0), 
	__internal_trig_reduction_slowpathd, 
	(
	param0
	);
	ld.param.f64 	%fd77941, [retval0];
	ld.param.b32 	%r19075, [retval0+8];
	} // callseq 731
$L__BB0_5897:
	add.s32 	%r19076, %r19075, 1;
$L__BB0_5898:
	shl.b32 	%r12826, %r19076, 6;
	cvt.u64.u32 	%rd4699, %r12826;
	and.b64  	%rd4700, %rd4699, 64;
	mov.u64 	%rd4701, __cudart_sin_cos_coeffs;
	add.s64 	%rd4702, %rd4701, %rd4700;
	mul.rn.f64 	%fd50026, %fd77941, %fd77941;
	and.b32  	%r12827, %r19076, 1;
	setp.eq.b32 	%p5623, %r12827, 1;
	selp.f64 	%fd50027, 0dBDA8FF8320FD8164, 0d3DE5DB65F9785EBA, %p5623;
	ld.global.nc.v2.f64 	{%fd50028, %fd50029}, [%rd4702];
	fma.rn.f64 	%fd50030, %fd50027, %fd50026, %fd50028;
	fma.rn.f64 	%fd50031, %fd50030, %fd50026, %fd50029;
	ld.global.nc.v2.f64 	{%fd50032, %fd50033}, [%rd4702+16];
	fma.rn.f64 	%fd50034, %fd50031, %fd50026, %fd50032;
	fma.rn.f64 	%fd50035, %fd50034, %fd50026, %fd50033;
	ld.global.nc.v2.f64 	{%fd50036, %fd50037}, [%rd4702+32];
	fma.rn.f64 	%fd50038, %fd50035, %fd50026, %fd50036;
	fma.rn.f64 	%fd50039, %fd50038, %fd50026, %fd50037;
	fma.rn.f64 	%fd50040, %fd50039, %fd77941, %fd77941;
	fma.rn.f64 	%fd50041, %fd50039, %fd50026, 0d3FF0000000000000;
	selp.f64 	%fd50042, %fd50041, %fd50040, %p5623;
	and.b32  	%r12828, %r19076, 2;
	setp.eq.s32 	%p5624, %r12828, 0;
	mov.f64 	%fd50043, 0d0000000000000000;
	sub.f64 	%fd50044, %fd50043, %fd50042;
	selp.f64 	%fd8287, %fd50042, %fd50044, %p5624;
	@%p5616 bra 	$L__BB0_5900;
	mov.f64 	%fd50050, 0d0000000000000000;
	mul.rn.f64 	%fd77942, %fd8274, %fd50050;
	mov.b32 	%r19077, 0;
	bra.uni 	$L__BB0_5902;
$L__BB0_5900:
	mul.f64 	%fd50045, %fd8274, 0d3FE45F306DC9C883;
	cvt.rni.s32.f64 	%r19077, %fd50045;
	cvt.rn.f64.s32 	%fd50046, %r19077;
	fma.rn.f64 	%fd50047, %fd50046, 0dBFF921FB54442D18, %fd8274;
	fma.rn.f64 	%fd50048, %fd50046, 0dBC91A62633145C00, %fd50047;
	fma.rn.f64 	%fd77942, %fd50046, 0dB97B839A252049C0, %fd50048;
	setp.ltu.f64 	%p5625, %fd8275, 0d41E0000000000000;
	@%p5625 bra 	$L__BB0_5902;
	{ // callseq 732, 0
	.param .b64 param0;
	st.param.f64 	[param0], %fd8274;
	.param .align 16 .b8 retval0[16];
	call.uni (retval0), 
	__internal_trig_reduction_slowpathd, 
	(
	param0
	);
	ld.param.f64 	%fd77942, [retval0];
	ld.param.b32 	%r19077, [retval0+8];
	} // callseq 732
$L__BB0_5902:
	ld.param.u64 	%rd8195, [_Z8FitGrainPdPiS0_S_S_S0_S0_S_S_S_S_S_S_S_S_S_S_S_S__param_2];
	shl.b32 	%r12831, %r19077, 6;
	cvt.u64.u32 	%rd4703, %r12831;
	and.b64  	%rd4704, %rd4703, 64;
	mov.u64 	%rd4705, __cudart_sin_cos_coeffs;
	add.s64 	%rd4706, %rd4705, %rd4704;
	mul.rn.f64 	%fd50051, %fd77942, %fd77942;
	and.b32  	%r12832, %r19077, 1;
	setp.eq.b32 	%p5627, %r12832, 1;
	selp.f64 	%fd50052, 0dBDA8FF8320FD8164, 0d3DE5DB65F9785EBA, %p5627;
	ld.global.nc.v2.f64 	{%fd50053, %fd50054}, [%rd4706];
	fma.rn.f64 	%fd50055, %fd50052, %fd50051, %fd50053;
	fma.rn.f64 	%fd50056, %fd50055, %fd50051, %fd50054;
	ld.global.nc.v2.f64 	{%fd50057, %fd50058}, [%rd4706+16];
	fma.rn.f64 	%fd50059, %fd50056, %fd50051, %fd50057;
	fma.rn.f64 	%fd50060, %fd50059, %fd50051, %fd50058;
	ld.global.nc.v2.f64 	{%fd50061, %fd50062}, [%rd4706+32];
	fma.rn.f64 	%fd50063, %fd50060, %fd50051, %fd50061;
	fma.rn.f64 	%fd50064, %fd50063, %fd50051, %fd50062;
	fma.rn.f64 	%fd50065, %fd50064, %fd77942, %fd77942;
	fma.rn.f64 	%fd50066, %fd50064, %fd50051, 0d3FF0000000000000;
	selp.f64 	%fd50067, %fd50066, %fd50065, %p5627;
	and.b32  	%r12833, %r19077, 2;
	setp.eq.s32 	%p5628, %r12833, 0;
	mov.f64 	%fd50068, 0d0000000000000000;
	sub.f64 	%fd50069, %fd50068, %fd50067;
	selp.f64 	%fd50070, %fd50067, %fd50069, %p5628;
	mul.f64 	%fd8292, %fd8272, %fd50070;
	neg.f64 	%fd50071, %fd8273;
	mul.f64 	%fd50072, %fd8270, %fd50071;
	mul.f64 	%fd8293, %fd8237, %fd50072;
	mul.f64 	%fd50073, %fd8270, %fd8273;
	mul.f64 	%fd8294, %fd8217, %fd50073;
	cvta.to.global.u64 	%rd4707, %rd8195;
	ld.global.u32 	%r12834, [%rd4707+4];
	setp.lt.s32 	%p5629, %r12834, 1;
	mov.pred 	%p9723, 0;
	@%p5629 bra 	$L__BB0_5916;
	mul.f64 	%fd8295, %fd8272, %fd8281;
	mul.f64 	%fd8296, %fd8273, %fd8287;
	mov.b32 	%r19078, 0;
$L__BB0_5904:
	ld.param.u64 	%rd8599, [_Z8FitGrainPdPiS0_S_S_S0_S0_S_S_S_S_S_S_S_S_S_S_S_S__param_5];
	ld.param.u64 	%rd8571, [_Z8FitGrainPdPiS0_S_S_S0_S0_S_S_S_S_S_S_S_S_S_S_S_S__param_4];
	ld.param.u64 	%rd8063, [_Z8FitGrainPdPiS0_S_S_S0_S0_S_S_S_S_S_S_S_S_S_S_S_S__param_0];
	shl.b32 	%r12836, %r19078, 2;
	cvta.to.global.u64 	%rd4708, %rd8599;
	mul.wide.u32 	%rd4709, %r12836, 4;
	add.s64 	%rd4710, %rd4708, %rd4709;
	ld.global.u32 	%r12837, [%rd4710+8];
	cvt.rn.f64.s32 	%fd50074, %r12837;
	ld.global.u32 	%r12838, [%rd4710+4];
	cvt.rn.f64.s32 	%fd50075, %r12838;
	ld.global.u32 	%r12839, [%rd4710];
	cvt.rn.f64.s32 	%fd50076, %r12839;
	mul.f64 	%fd50077, %fd8295, %fd50075;
	fma.rn.f64 	%fd50078, %fd8271, %fd50076, %fd50077;
	fma.rn.f64 	%fd50079, %fd8296, %fd50074, %fd50078;
	mov.f64 	%fd50080, 0d0000000000000000;
	copysign.f64 	%fd50081, %fd50076, %fd50080;
	fma.rn.f64 	%fd50082, %fd8292, %fd50075, %fd50081;
	fma.rn.f64 	%fd50083, %fd8293, %fd50074, %fd50082;
	copysign.f64 	%fd50084, %fd50075, %fd50080;
	add.f64 	%fd50085, %fd50081, %fd50084;
	fma.rn.f64 	%fd50086, %fd8294, %fd50074, %fd50085;
	mul.f64 	%fd50087, %fd50083, %fd50083;
	fma.rn.f64 	%fd50088, %fd50079, %fd50079, %fd50087;
	fma.rn.f64 	%fd50089, %fd50086, %fd50086, %fd50088;
	sqrt.rn.f64 	%fd50090, %fd50089;
	rcp.rn.f64 	%fd50091, %fd50090;
	mul.lo.s32 	%r12840, %r19078, 7;
	mul.wide.u32 	%rd4711, %r12840, 8;
	add.s64 	%rd4712, %rd33, %rd4711;
	st.global.f64 	[%rd4712], %fd50079;
	st.global.f64 	[%rd4712+8], %fd50083;
	st.global.f64 	[%rd4712+16], %fd50086;
	cvta.to.global.u64 	%rd4713, %rd8571;
	add.s64 	%rd4714, %rd4713, %rd4711;
	ld.global.f64 	%fd50092, [%rd4714+24];
	st.global.f64 	[%rd4712+24], %fd50092;
	st.global.f64 	[%rd4712+32], %fd50091;
	cvta.to.global.u64 	%rd4715, %rd8063;
	ld.global.f64 	%fd50093, [%rd4715+4152];
	add.f64 	%fd50094, %fd50091, %fd50091;
	div.rn.f64 	%fd8297, %fd50093, %fd50094;
	{
	.reg .b32 %temp; 
	mov.b64 	{%temp, %r12841}, %fd8297;
	}
	mov.b32 	%f53, %r12841;
	abs.f32 	%f54, %f53;
	setp.geu.f32 	%p5630, %f54, 0f3FE26666;
	@%p5630 bra 	$L__BB0_5906;
	mul.f64 	%fd50128, %fd8297, %fd8297;
	fma.rn.f64 	%fd50129, %fd50128, 0d3FB0066BDC1895E9, 0dBFB3823B180754AF;
	fma.rn.f64 	%fd50130, %fd50129, %fd50128, 0d3FB11E52CC2F79AE;
	fma.rn.f64 	%fd50131, %fd50130, %fd50128, 0dBF924EAF3526861B;
	fma.rn.f64 	%fd50132, %fd50131, %fd50128, 0d3F91DF02A31E6CB7;
	fma.rn.f64 	%fd50133, %fd50132, %fd50128, 0d3F847D18B0EEC6CC;
	fma.rn.f64 	%fd50134, %fd50133, %fd50128, 0d3F8D0AF961BA53B0;
	fma.rn.f64 	%fd50135, %fd50134, %fd50128, 0d3F91BF7734CF1C48;
	fma.rn.f64 	%fd50136, %fd50135, %fd50128, 0d3F96E91483144EF7;
	fma.rn.f64 	%fd50137, %fd50136, %fd50128, 0d3F9F1C6E0A4F9F81;
	fma.rn.f64 	%fd50138, %fd50137, %fd50128, 0d3FA6DB6DC27FA92B;
	fma.rn.f64 	%fd50139, %fd50138, %fd50128, 0d3FB333333320F91B;
	fma.rn.f64 	%fd50140, %fd50139, %fd50128, 0d3FC5555555555F4D;
	mul.f64 	%fd50141, %fd50128, %fd50140;
	fma.rn.f64 	%fd77943, %fd50141, %fd8297, %fd8297;
	bra.uni 	$L__BB0_5907;
$L__BB0_5906:
	abs.f64 	%fd50095, %fd8297;
	fma.rn.f64 	%fd50096, %fd50095, 0dBFE0000000000000, 0d3FE0000000000000;
	rsqrt.approx.ftz.f64 	%fd50097, %fd50096;
	{
	.reg .b32 %temp; 
	mov.b64 	{%r12842, %temp}, %fd50097;
	}
	{
	.reg .b32 %temp; 
	mov.b64 	{%temp, %r12843}, %fd50097;
	}
	add.s32 	%r12844, %r12843, -1048576;
	mov.b64 	%fd50098, {%r12842, %r12844};
	mul.f64 	%fd50099, %fd50096, %fd50097;
	neg.f64 	%fd50100, %fd50099;
	fma.rn.f64 	%fd50101, %fd50099, %fd50100, %fd50096;
	fma.rn.f64 	%fd50102, %fd50101, %fd50098, %fd50099;
	neg.f64 	%fd50103, %fd50102;
	fma.rn.f64 	%fd50104, %fd50097, %fd50103, 0d3FF0000000000000;
	fma.rn.f64 	%fd50105, %fd50104, %fd50098, %fd50098;
	fma.rn.f64 	%fd50106, %fd50102, %fd50103, %fd50096;
	fma.rn.f64 	%fd50107, %fd50106, %fd50105, %fd50102;
	{
	.reg .b32 %temp; 
	mov.b64 	{%temp, %r12845}, %fd50096;
	}
	setp.lt.s32 	%p5631, %r12845, 0;
	selp.f64 	%fd50108, 0dFFF8000000000000, %fd50107, %p5631;
	setp.ne.f64 	%p5632, %fd50096, 0d0000000000000000;
	selp.f64 	%fd50109, %fd50108, %fd50096, %p5632;
	fma.rn.f64 	%fd50110, %fd50096, 0d3FB0066BDC1895E9, 0dBFB3823B180754AF;
	fma.rn.f64 	%fd50111, %fd50110, %fd50096, 0d3FB11E52CC2F79AE;
	fma.rn.f64 	%fd50112, %fd50111, %fd50096, 0dBF924EAF3526861B;
	fma.rn.f64 	%fd50113, %fd50112, %fd50096, 0d3F91DF02A31E6CB7;
	fma.rn.f64 	%fd50114, %fd50113, %fd50096, 0d3F847D18B0EEC6CC;
	fma.rn.f64 	%fd50115, %fd50114, %fd50096, 0d3F8D0AF961BA53B0;
	fma.rn.f64 	%fd50116, %fd50115, %fd50096, 0d3F91BF7734CF1C48;
	fma.rn.f64 	%fd50117, %fd50116, %fd50096, 0d3F96E91483144EF7;
	fma.rn.f64 	%fd50118, %fd50117, %fd50096, 0d3F9F1C6E0A4F9F81;
	fma.rn.f64 	%fd50119, %fd50118, %fd50096, 0d3FA6DB6DC27FA92B;
	fma.rn.f64 	%fd50120, %fd50119, %fd50096, 0d3FB333333320F91B;
	fma.rn.f64 	%fd50121, %fd50120, %fd50096, 0d3FC5555555555F4D;
	mul.f64 	%fd50122, %fd50096, %fd50121;
	mul.f64 	%fd50123, %fd50109, 0dC000000000000000;
	fma.rn.f64 	%fd50124, %fd50123, %fd50122, 0d3C91A62633145C07;
	add.f64 	%fd50125, %fd50123, 0d3FE921FB54442D18;
	add.f64 	%fd50126, %fd50125, %fd50124;
	add.f64 	%fd50127, %fd50126, 0d3FE921FB54442D18;
	copysign.f64 	%fd77943, %fd8297, %fd50127;
$L__BB0_5907:
	ld.param.u64 	%rd8064, [_Z8FitGrainPdPiS0_S_S_S0_S0_S_S_S_S_S_S_S_S_S_S_S_S__param_0];
	mul.f64 	%fd50142, %fd77943, 0d404CA5DC1A63C1F5;
	mul.lo.s32 	%r12846, %r19078, 7;
	mul.wide.u32 	%rd4716, %r12846, 8;
	add.s64 	%rd4717, %rd33, %rd4716;
	st.global.f64 	[%rd4717+40], %fd50142;
	cvta.to.global.u64 	%rd4718, %rd8064;
	ld.global.f64 	%fd8301, [%rd4718];
	mul.f64 	%fd8302, %fd50142, 0d3FA1DF46A2529D3A;
	abs.f64 	%fd8303, %fd8302;
	setp.neu.f64 	%p5633, %fd8303, 0d7FF0000000000000;
	@%p5633 bra 	$L__BB0_5909;
	mov.f64 	%fd50148, 0d0000000000000000;
	mul.rn.f64 	%fd77945, %fd8302, %fd50148;
	mov.pred 	%p9722, -1;
	bra.uni 	$L__BB0_5912;
$L__BB0_5909:
	mul.f64 	%fd50143, %fd8302, 0d3FE45F306DC9C883;
	cvt.rni.s32.f64 	%r19079, %fd50143;
	cvt.rn.f64.s32 	%fd50144, %r19079;
	fma.rn.f64 	%fd50145, %fd50144, 0dBFF921FB54442D18, %fd8302;
	fma.rn.f64 	%fd50146, %fd50144, 0dBC91A62633145C00, %fd50145;
	fma.rn.f64 	%fd77945, %fd50144, 0dB97B839A252049C0, %fd50146;
	setp.ltu.f64 	%p5634, %fd8303, 0d41E0000000000000;
	@%p5634 bra 	$L__BB0_5911;
	{ // callseq 733, 0
	.param .b64 param0;
	st.param.f64 	[param0], %fd8302;
	.param .align 16 .b8 retval0[16];
	call.uni (retval0), 
	__internal_trig_reduction_slowpathd, 
	(
	param0
	);
	ld.param.f64 	%fd77945, [retval0];
	ld.param.b32 	%r19079, [retval0+8];
	} // callseq 733
$L__BB0_5911:
	and.b32  	%r12848, %r19079, 1;
	setp.eq.b32 	%p5635, %r12848, 1;
	not.pred 	%p9722, %p5635;
$L__BB0_5912:
	mul.f64 	%fd50149, %fd77945, %fd77945;
	fma.rn.f64 	%fd50150, %fd50149, 0d3EE48DAC2799BCB9, 0dBEF9757C5B27EBB1;
	fma.rn.f64 	%fd50151, %fd50150, %fd50149, 0d3F0980E90FD91E04;
	fma.rn.f64 	%fd50152, %fd50151, %fd50149, 0dBEFAE2B0417D7E1D;
	fma.rn.f64 	%fd50153, %fd50152, %fd50149, 0d3F119F5341BFBA57;
	fma.rn.f64 	%fd50154, %fd50153, %fd50149, 0d3F15E791A00F6919;
	fma.rn.f64 	%fd50155, %fd50154, %fd50149, 0d3F2FF2E7FADEC73A;
	fma.rn.f64 	%fd50156, %fd50155, %fd50149, 0d3F434BC1B206DA62;
	fma.rn.f64 	%fd50157, %fd50156, %fd50149, 0d3F57DB18EF2F83F9;
	fma.rn.f64 	%fd50158, %fd50157, %fd50149, 0d3F6D6D2E7AE49FBC;
	fma.rn.f64 	%fd50159, %fd50158, %fd50149, 0d3F8226E3A816A776;
	fma.rn.f64 	%fd50160, %fd50159, %fd50149, 0d3F9664F485D25660;
	fma.rn.f64 	%fd50161, %fd50160, %fd50149, 0d3FABA1BA1BABF31D;
	fma.rn.f64 	%fd50162, %fd50161, %fd50149, 0d3FC11111111105D2;
	fma.rn.f64 	%fd50163, %fd50162, %fd50149, 0d3FD555555555555E;
	mul.f64 	%fd8309, %fd50149, %fd50163;
	fma.rn.f64 	%fd77946, %fd8309, %fd77945, %fd77945;
	@%p9722 bra 	$L__BB0_5914;
	fma.rn.f64 	%fd50164, %fd8309, %fd77945, %fd77945;
	sub.f64 	%fd50165, %fd50164, %fd77945;
	neg.f64 	%fd50166, %fd50165;
	fma.rn.f64 	%fd50167, %fd8309, %fd77945, %fd50166;
	rcp.approx.ftz.f64 	%fd50168, %fd50164;
	neg.f64 	%fd50169, %fd50164;
	fma.rn.f64 	%fd50170, %fd50169, %fd50168, 0d3FF0000000000000;
	fma.rn.f64 	%fd50171, %fd50170, %fd50170, %fd50170;
	fma.rn.f64 	%fd50172, %fd50171, %fd50168, %fd50168;
	neg.f64 	%fd50173, %fd50172;
	fma.rn.f64 	%fd50174, %fd50164, %fd50173, 0d3FF0000000000000;
	fma.rn.f64 	%fd50175, %fd50173, %fd50167, %fd50174;
	fma.rn.f64 	%fd77946, %fd50175, %fd50173, %fd50173;
$L__BB0_5914:
	ld.param.u64 	%rd8196, [_Z8FitGrainPdPiS0_S_S_S0_S0_S_S_S_S_S_S_S_S_S_S_S_S__param_2];
	mul.f64 	%fd50176, %fd8301, %fd77946;
	mul.lo.s32 	%r12849, %r19078, 7;
	mul.wide.u32 	%rd4719, %r12849, 8;
	add.s64 	%rd4720, %rd33, %rd4719;
	st.global.f64 	[%rd4720+48], %fd50176;
	add.s32 	%r19078, %r19078, 1;
	cvta.to.global.u64 	%rd4721, %rd8196;
	ld.global.u32 	%r3529, [%rd4721+4];
	setp.lt.s32 	%p5637, %r19078, %r3529;
	@%p5637 bra 	$L__BB0_5904;
	setp.gt.s32 	%p9723, %r3529, 0;
$L__BB0_5916:
	ld.global.f64 	%fd50177, [%rd37];
	ld.global.f64 	%fd8313, [%rd37+8];
	ld.global.f64 	%fd8314, [%rd37+16];
	mul.f64 	%fd8315, %fd50177, 0d3F91DF46A2529D3A;
	abs.f64 	%fd8316, %fd8315;
	setp.neu.f64 	%p5638, %fd8316, 0d7FF0000000000000;
	@%p5638 bra 	$L__BB0_5918;
	mov.f64 	%fd50183, 0d0000000000000000;
	mul.rn.f64 	%fd77948, %fd8315, %fd50183;
	mov.b32 	%r19081, 1;
	bra.uni 	$L__BB0_5921;
$L__BB0_5918:
	mul.f64 	%fd50178, %fd8315, 0d3FE45F306DC9C883;
	cvt.rni.s32.f64 	%r19080, %fd50178;
	cvt.rn.f64.s32 	%fd50179, %r19080;
	fma.rn.f64 	%fd50180, %fd50179, 0dBFF921FB54442D18, %fd8315;
	fma.rn.f64 	%fd50181, %fd50179, 0dBC91A62633145C00, %fd50180;
	fma.rn.f64 	%fd77948, %fd50179, 0dB97B839A252049C0, %fd50181;
	setp.ltu.f64 	%p5639, %fd8316, 0d41E0000000000000;
	@%p5639 bra 	$L__BB0_5920;
	{ // callseq 734, 0
	.param .b64 param0;
	st.param.f64 	[param0], %fd8315;
	.param .align 16 .b8 retval0[16];
	call.uni (retval0), 
	__internal_trig_reduction_slowpathd, 
	(
	param0
	);
	ld.param.f64 	%fd77948, [retval0];
	ld.param.b32 	%r19080, [retval0+8];
	} // callseq 734
$L__BB0_5920:
	add.s32 	%r19081, %r19080, 1;
$L__BB0_5921:
	shl.b32 	%r12852, %r19081, 6;
	cvt.u64.u32 	%rd4722, %r12852;
	and.b64  	%rd4723, %rd4722, 64;
	mov.u64 	%rd4724, __cudart_sin_cos_coeffs;
	add.s64 	%rd4725, %rd4724, %rd4723;
	mul.rn.f64 	%fd50184, %fd77948, %fd77948;
	and.b32  	%r12853, %r19081, 1;
	setp.eq.b32 	%p5640, %r12853, 1;
	selp.f64 	%fd50185, 0dBDA8FF8320FD8164, 0d3DE5DB65F9785EBA, %p5640;
	ld.global.nc.v2.f64 	{%fd50186, %fd50187}, [%rd4725];
	fma.rn.f64 	%fd50188, %fd50185, %fd50184, %fd50186;
	fma.rn.f64 	%fd50189, %fd50188, %fd50184, %fd50187;
	ld.global.nc.v2.f64 	{%fd50190, %fd50191}, [%rd4725+16];
	fma.rn.f64 	%fd50192, %fd50189, %fd50184, %fd50190;
	fma.rn.f64 	%fd50193, %fd50192, %fd50184, %fd50191;
	ld.global.nc.v2.f64 	{%fd50194, %fd50195}, [%rd4725+32];
	fma.rn.f64 	%fd50196, %fd50193, %fd50184, %fd50194;
	fma.rn.f64 	%fd50197, %fd50196, %fd50184, %fd50195;
	fma.rn.f64 	%fd50198, %fd50197, %fd77948, %fd77948;
	fma.rn.f64 	%fd50199, %fd50197, %fd50184, 0d3FF0000000000000;
	selp.f64 	%fd50200, %fd50199, %fd50198, %p5640;
	and.b32  	%r12854, %r19081, 2;
	setp.eq.s32 	%p5641, %r12854, 0;
	mov.f64 	%fd50201, 0d0000000000000000;
	sub.f64 	%fd50202, %fd50201, %fd50200;
	selp.f64 	%fd8322, %fd50200, %fd50202, %p5641;
	mul.f64 	%fd8323, %fd8313, 0d3F91DF46A2529D3A;
	abs.f64 	%fd8324, %fd8323;
	setp.neu.f64 	%p5642, %fd8324, 0d7FF0000000000000;
	@%p5642 bra 	$L__BB0_5923;
	mov.f64 	%fd50208, 0d0000000000000000;
	mul.rn.f64 	%fd77950, %fd8323, %fd50208;
	mov.b32 	%r19083, 1;
	bra.uni 	$L__BB0_5926;
$L__BB0_5923:
	mul.f64 	%fd50203, %fd8323, 0d3FE45F306DC9C883;
	cvt.rni.s32.f64 	%r19082, %fd50203;
	cvt.rn.f64.s32 	%fd50204, %r19082;
	fma.rn.f64 	%fd50205, %fd50204, 0dBFF921FB54442D18, %fd8323;
	fma.rn.f64 	%fd50206, %fd50204, 0dBC91A62633145C00, %fd50205;
	fma.rn.f64 	%fd77950, %fd50204, 0dB97B839A252049C0, %fd50206;
	setp.ltu.f64 	%p5643, %fd8324, 0d41E0000000000000;
	@%p5643 bra 	$L__BB0_5925;
	{ // callseq 735, 0
	.param .b64 param0;
	st.param.f64 	[param0], %fd8323;
	.param .align 16 .b8 retval0[16];
	call.uni (retval0), 
	__internal_trig_reduction_slowpathd, 
	(
	param0
	);
	ld.param.f64 	%fd77950, [retval0];
	ld.param.b32 	%r19082, [retval0+8];
	} // callseq 735
$L__BB0_5925:
	add.s32 	%r19083, %r19082, 1;
$L__BB0_5926:
	shl.b32 	%r12857, %r19083, 6;
	cvt.u64.u32 	%rd4726, %r12857;
	and.b64  	%rd4727, %rd4726, 64;
	mov.u64 	%rd4728, __cudart_sin_cos_coeffs;
	add.s64 	%rd4729, %rd4728, %rd4727;
	mul.rn.f64 	%fd50209, %fd77950, %fd77950;
	and.b32  	%r12858, %r19083, 1;
	setp.eq.b32 	%p5644, %r12858, 1;
	selp.f64 	%fd50210, 0dBDA8FF8320FD8164, 0d3DE5DB65F9785EBA, %p5644;
	ld.global.nc.v2.f64 	{%fd50211, %fd50212}, [%rd4729];
	fma.rn.f64 	%fd50213, %fd50210, %fd50209, %fd50211;
	fma.rn.f64 	%fd50214, %fd50213, %fd50209, %fd50212;
	ld.global.nc.v2.f64 	{%fd50215, %fd50216}, [%rd4729+16];
	fma.rn.f64 	%fd50217, %fd50214, %fd50209, %fd50215;
	fma.rn.f64 	%fd50218, %fd50217, %fd50209, %fd50216;
	ld.global.nc.v2.f64 	{%fd50219, %fd50220}, [%rd4729+32];
	fma.rn.f64 	%fd50221, %fd50218, %fd50209, %fd50219;
	fma.rn.f64 	%fd50222, %fd50221, %fd50209, %fd50220;
	fma.rn.f64 	%fd50223, %fd50222, %fd77950, %fd77950;
	fma.rn.f64 	%fd50224, %fd50222, %fd50209, 0d3FF0000000000000;
	selp.f64 	%fd50225, %fd50224, %fd50223, %p5644;
	and.b32  	%r12859, %r19083, 2;
	setp.eq.s32 	%p5645, %r12859, 0;
	mov.f64 	%fd50226, 0d0000000000000000;
	sub.f64 	%fd50227, %fd50226, %fd50225;
	selp.f64 	%fd8330, %fd50225, %fd50227, %p5645;
	mul.f64 	%fd8331, %fd8314, 0d3F91DF46A2529D3A;
	abs.f64 	%fd8332, %fd8331;
	setp.neu.f64 	%p5646, %fd8332, 0d7FF0000000000000;
	@%p5646 bra 	$L__BB0_5928;
	mov.f64 	%fd50233, 0d0000000000000000;
	mul.rn.f64 	%fd77952, %fd8331, %fd50233;
	mov.b32 	%r19085, 1;
	bra.uni 	$L__BB0_5931;
$L__BB0_5928:
	mul.f64 	%fd50228, %fd8331, 0d3FE45F306DC9C883;
	cvt.rni.s32.f64 	%r19084, %fd50228;
	cvt.rn.f64.s32 	%fd50229, %r19084;
	fma.rn.f64 	%fd50230, %fd50229, 0dBFF921FB54442D18, %fd8331;
	fma.rn.f64 	%fd50231, %fd50229, 0dBC91A62633145C00, %fd50230;
	fma.rn.f64 	%fd77952, %fd50229, 0dB97B839A252049C0, %fd50231;
	setp.ltu.f64 	%p5647, %fd8332, 0d41E0000000000000;
	@%p5647 bra 	$L__BB0_5930;
	{ // callseq 736, 0
	.param .b64 param0;
	st.param.f64 	[param0], %fd8331;
	.param .align 16 .b8 retval0[16];
	call.uni (retval0), 
	__internal_trig_reduction_slowpathd, 
	(
	param0
	);
	ld.param.f64 	%fd77952, [retval0];
	ld.param.b32 	%r19084, [retval0+8];
	} // callseq 736
$L__BB0_5930:
	add.s32 	%r19085, %r19084, 1;
$L__BB0_5931:
	shl.b32 	%r12862, %r19085, 6;
	cvt.u64.u32 	%rd4730, %r12862;
	and.b64  	%rd4731, %rd4730, 64;
	mov.u64 	%rd4732, __cudart_sin_cos_coeffs;
	add.s64 	%rd4733, %rd4732, %rd4731;
	mul.rn.f64 	%fd50234, %fd77952, %fd77952;
	and.b32  	%r12863, %r19085, 1;
	setp.eq.b32 	%p5649, %r12863, 1;
	selp.f64 	%fd50235, 0dBDA8FF8320FD8164, 0d3DE5DB65F9785EBA, %p5649;
	ld.global.nc.v2.f64 	{%fd50236, %fd50237}, [%rd4733];
	fma.rn.f64 	%fd50238, %fd50235, %fd50234, %fd50236;
	fma.rn.f64 	%fd50239, %fd50238, %fd50234, %fd50237;
	ld.global.nc.v2.f64 	{%fd50240, %fd50241}, [%rd4733+16];
	fma.rn.f64 	%fd50242, %fd50239, %fd50234, %fd50240;
	fma.rn.f64 	%fd50243, %fd50242, %fd50234, %fd50241;
	ld.global.nc.v2.f64 	{%fd50244, %fd50245}, [%rd4733+32];
	fma.rn.f64 	%fd50246, %fd50243, %fd50234, %fd50244;
	fma.rn.f64 	%fd50247, %fd50246, %fd50234, %fd50245;
	fma.rn.f64 	%fd50248, %fd50247, %fd77952, %fd77952;
	fma.rn.f64 	%fd50249, %fd50247, %fd50234, 0d3FF0000000000000;
	selp.f64 	%fd50250, %fd50249, %fd50248, %p5649;
	and.b32  	%r12864, %r19085, 2;
	setp.eq.s32 	%p5650, %r12864, 0;
	mov.f64 	%fd50251, 0d0000000000000000;
	sub.f64 	%fd50252, %fd50251, %fd50250;
	selp.f64 	%fd8338, %fd50250, %fd50252, %p5650;
	@%p5638 bra 	$L__BB0_5933;
	mov.f64 	%fd50258, 0d0000000000000000;
	mul.rn.f64 	%fd77953, %fd8315, %fd50258;
	mov.b32 	%r19086, 0;
	bra.uni 	$L__BB0_5935;
$L__BB0_5933:
	mul.f64 	%fd50253, %fd8315, 0d3FE45F306DC9C883;
	cvt.rni.s32.f64 	%r19086, %fd50253;
	cvt.rn.f64.s32 	%fd50254, %r19086;
	fma.rn.f64 	%fd50255, %fd50254, 0dBFF921FB54442D18, %fd8315;
	fma.rn.f64 	%fd50256, %fd50254, 0dBC91A62633145C00, %fd50255;
	fma.rn.f64 	%fd77953, %fd50254, 0dB97B839A252049C0, %fd50256;
	setp.ltu.f64 	%p5651, %fd8316, 0d41E0000000000000;
	@%p5651 bra 	$L__BB0_5935;
	{ // callseq 737, 0
	.param .b64 param0;
	st.param.f64 	[param0], %fd8315;
	.param .align 16 .b8 retval0[16];
	call.uni (retval0), 
	__internal_trig_reduction_slowpathd, 
	(
	param0
	);
	ld.param.f64 	%fd77953, [retval0];
	ld.param.b32 	%r19086, [retval0+8];
	} // callseq 737
$L__BB0_5935:
	shl.b32 	%r12867, %r19086, 6;
	cvt.u64.u32 	%rd4734, %r12867;
	and.b64  	%rd4735, %rd4734, 64;
	mov.u64 	%rd4736, __cudart_sin_cos_coeffs;
	add.s64 	%rd4737, %rd4736, %rd4735;
	mul.rn.f64 	%fd50259, %fd77953, %fd77953;
	and.b32  	%r12868, %r19086, 1;
	setp.eq.b32 	%p5653, %r12868, 1;
	selp.f64 	%fd50260, 0dBDA8FF8320FD8164, 0d3DE5DB65F9785EBA, %p5653;
	ld.global.nc.v2.f64 	{%fd50261, %fd50262}, [%rd4737];
	fma.rn.f64 	%fd50263, %fd50260, %fd50259, %fd50261;
	fma.rn.f64 	%fd50264, %fd50263, %fd50259, %fd50262;
	ld.global.nc.v2.f64 	{%fd50265, %fd50266}, [%rd4737+16];
	fma.rn.f64 	%fd50267, %fd50264, %fd50259, %fd50265;
	fma.rn.f64 	%fd50268, %fd50267, %fd50259, %fd50266;
	ld.global.nc.v2.f64 	{%fd50269, %fd50270}, [%rd4737+32];
	fma.rn.f64 	%fd50271, %fd50268, %fd50259, %fd50269;
	fma.rn.f64 	%fd50272, %fd50271, %fd50259, %fd50270;
	fma.rn.f64 	%fd50273, %fd50272, %fd77953, %fd77953;
	fma.rn.f64 	%fd50274, %fd50272, %fd50259, 0d3FF0000000000000;
	selp.f64 	%fd50275, %fd50274, %fd50273, %p5653;
	and.b32  	%r12869, %r19086, 2;
	setp.eq.s32 	%p5654, %r12869, 0;
	mov.f64 	%fd50276, 0d0000000000000000;
	sub.f64 	%fd50277, %fd50276, %fd50275;
	selp.f64 	%fd8343, %fd50275, %fd50277, %p5654;
	@%p5642 bra 	$L__BB0_5937;
	mov.f64 	%fd50283, 0d0000000000000000;
	mul.rn.f64 	%fd77954, %fd8323, %fd50283;
	mov.b32 	%r19087, 0;
	bra.uni 	$L__BB0_5939;
$L__BB0_5937:
	mul.f64 	%fd50278, %fd8323, 0d3FE45F306DC9C883;
	cvt.rni.s32.f64 	%r19087, %fd50278;
	cvt.rn.f64.s32 	%fd50279, %r19087;
	fma.rn.f64 	%fd50280, %fd50279, 0dBFF921FB54442D18, %fd8323;
	fma.rn.f64 	%fd50281, %fd50279, 0dBC91A62633145C00, %fd50280;
	fma.rn.f64 	%fd77954, %fd50279, 0dB97B839A252049C0, %fd50281;
	setp.ltu.f64 	%p5655, %fd8324, 0d41E0000000000000;
	@%p5655 bra 	$L__BB0_5939;
	{ // callseq 738, 0
	.param .b64 param0;
	st.param.f64 	[param0], %fd8323;
	.param .align 16 .b8 retval0[16];
	call.uni (retval0), 
	__internal_trig_reduction_slowpathd, 
	(
	param0
	);
	ld.param.f64 	%fd77954, [retval0];
	ld.param.b32 	%r19087, [retval0+8];
	} // callseq 738
$L__BB0_5939:
	shl.b32 	%r12872, %r19087, 6;
	cvt.u64.u32 	%rd4738, %r12872;
	and.b64  	%rd4739, %rd4738, 64;
	mov.u64 	%rd4740, __cudart_sin_cos_coeffs;
	add.s64 	%rd4741, %rd4740, %rd4739;
	mul.rn.f64 	%fd50284, %fd77954, %fd77954;
	and.b32  	%r12873, %r19087, 1;
	setp.eq.b32 	%p5657, %r12873, 1;
	selp.f64 	%fd50285, 0dBDA8FF8320FD8164, 0d3DE5DB65F9785EBA, %p5657;
	ld.global.nc.v2.f64 	{%fd50286, %fd50287}, [%rd4741];
	fma.rn.f64 	%fd50288, %fd50285, %fd50284, %fd50286;
	fma.rn.f64 	%fd50289, %fd50288, %fd50284, %fd50287;
	ld.global.nc.v2.f64 	{%fd50290, %fd50291}, [%rd4741+16];
	fma.rn.f64 	%fd50292, %fd50289, %fd50284, %fd50290;
	fma.rn.f64 	%fd50293, %fd50292, %fd50284, %fd50291;
	ld.global.nc.v2.f64 	{%fd50294, %fd50295}, [%rd4741+32];
	fma.rn.f64 	%fd50296, %fd50293, %fd50284, %fd50294;
	fma.rn.f64 	%fd50297, %fd50296, %fd50284, %fd50295;
	fma.rn.f64 	%fd50298, %fd50297, %fd77954, %fd77954;
	fma.rn.f64 	%fd50299, %fd50297, %fd50284, 0d3FF0000000000000;
	selp.f64 	%fd50300, %fd50299, %fd50298, %p5657;
	and.b32  	%r12874, %r19087, 2;
	setp.eq.s32 	%p5658, %r12874, 0;
	mov.f64 	%fd50301, 0d0000000000000000;
	sub.f64 	%fd50302, %fd50301, %fd50300;
	selp.f64 	%fd8348, %fd50300, %fd50302, %p5658;
	@%p5646 bra 	$L__BB0_5941;
	mov.f64 	%fd50308, 0d0000000000000000;
	mul.rn.f64 	%fd77955, %fd8331, %fd50308;
	mov.b32 	%r19088, 0;
	bra.uni 	$L__BB0_5943;
$L__BB0_5941:
	mul.f64 	%fd50303, %fd8331, 0d3FE45F306DC9C883;
	cvt.rni.s32.f64 	%r19088, %fd50303;
	cvt.rn.f64.s32 	%fd50304, %r19088;
	fma.rn.f64 	%fd50305, %fd50304, 0dBFF921FB54442D18, %fd8331;
	fma.rn.f64 	%fd50306, %fd50304, 0dBC91A62633145C00, %fd50305;
	fma.rn.f64 	%fd77955, %fd50304, 0dB97B839A252049C0, %fd50306;
	setp.ltu.f64 	%p5659, %fd8332, 0d41E0000000000000;
	@%p5659 bra 	$L__BB0_5943;
	{ // callseq 739, 0
	.param .b64 param0;
	st.param.f64 	[param0], %fd8331;
	.param .align 16 .b8 retval0[16];
	call.uni (retval0), 
	__internal_trig_reduction_slowpathd, 
	(
	param0
	);
	ld.param.f64 	%fd77955, [retval0];
	ld.param.b32 	%r19088, [retval0+8];
	} // callseq 739
$L__BB0_5943:
	ld.param.u64 	%rd8134, [_Z8FitGrainPdPiS0_S_S_S0_S0_S_S_S_S_S_S_S_S_S_S_S_S__param_1];
	ld.param.u64 	%rd8065, [_Z8FitGrainPdPiS0_S_S_S0_S0_S_S_S_S_S_S_S_S_S_S_S_S__param_0];
	shl.b32 	%r12878, %r19088, 6;
	cvt.u64.u32 	%rd4742, %r12878;
	and.b64  	%rd4743, %rd4742, 64;
	mov.u64 	%rd4744, __cudart_sin_cos_coeffs;
	add.s64 	%rd4745, %rd4744, %rd4743;
	mul.rn.f64 	%fd50309, %fd77955, %fd77955;
	and.b32  	%r12879, %r19088, 1;
	setp.eq.b32 	%p5660, %r12879, 1;
	selp.f64 	%fd50310, 0dBDA8FF8320FD8164, 0d3DE5DB65F9785EBA, %p5660;
	ld.global.nc.v2.f64 	{%fd50311, %fd50312}, [%rd4745];
	fma.rn.f64 	%fd50313, %fd50310, %fd50309, %fd50311;
	fma.rn.f64 	%fd50314, %fd50313, %fd50309, %fd50312;
	ld.global.nc.v2.f64 	{%fd50315, %fd50316}, [%rd4745+16];
	fma.rn.f64 	%fd50317, %fd50314, %fd50309, %fd50315;
	fma.rn.f64 	%fd50318, %fd50317, %fd50309, %fd50316;
	ld.global.nc.v2.f64 	{%fd50319, %fd50320}, [%rd4745+32];
	fma.rn.f64 	%fd50321, %fd50318, %fd50309, %fd50319;
	fma.rn.f64 	%fd50322, %fd50321, %fd50309, %fd50320;
	fma.rn.f64 	%fd50323, %fd50322, %fd77955, %fd77955;
	fma.rn.f64 	%fd50324, %fd50322, %fd50309, 0d3FF0000000000000;
	selp.f64 	%fd50325, %fd50324, %fd50323, %p5660;
	and.b32  	%r12880, %r19088, 2;
	setp.eq.s32 	%p5661, %r12880, 0;
	mov.f64 	%fd50326, 0d0000000000000000;
	sub.f64 	%fd50327, %fd50326, %fd50325;
	selp.f64 	%fd8353, %fd50325, %fd50327, %p5661;
	mul.f64 	%fd50328, %fd8322, %fd8338;
	mul.f64 	%fd50329, %fd8330, %fd8353;
	mul.f64 	%fd50330, %fd8343, %fd50329;
	sub.f64 	%fd8354, %fd50328, %fd50330;
	mul.f64 	%fd50331, %fd8322, %fd50329;
	fma.rn.f64 	%fd8355, %fd8338, %fd8343, %fd50331;
	mul.f64 	%fd8356, %fd8338, %fd8348;
	cvta.to.global.u64 	%rd4746, %rd8134;
	ld.global.u32 	%r3554, [%rd4746+4];
	cvta.to.global.u64 	%rd4747, %rd8065;
	ld.global.f64 	%fd8357, [%rd4747+4088];
	mov.b32 	%r19128, 0;
	not.pred 	%p5662, %p9723;
	@%p5662 bra 	$L__BB0_6091;
	mul.f64 	%fd8358, %fd8348, %fd8353;
	neg.f64 	%fd50332, %fd8348;
	mul.f64 	%fd8359, %fd8322, %fd50332;
	mul.f64 	%fd50333, %fd8343, %fd8353;
	mul.f64 	%fd50334, %fd8330, %fd8338;
	mul.f64 	%fd50335, %fd8322, %fd50334;
	sub.f64 	%fd8360, %fd50335, %fd50333;
	mul.f64 	%fd8361, %fd8343, %fd8348;
	mul.f64 	%fd50336, %fd8322, %fd8353;
	neg.f64 	%fd50337, %fd8338;
	mul.f64 	%fd50338, %fd8330, %fd50337;
	mul.f64 	%fd50339, %fd50338, %fd8343;
	sub.f64 	%fd8362, %fd50339, %fd50336;
	mov.b32 	%r19089, 0;
	mov.u32 	%r19128, %r19089;
$L__BB0_5945:
	mul.lo.s32 	%r12883, %r19089, 7;
	mul.wide.u32 	%rd4748, %r12883, 8;
	add.s64 	%rd4749, %rd33, %rd4748;
	ld.global.f64 	%fd50340, [%rd4749+16];
	ld.global.f64 	%fd50341, [%rd4749+8];
	ld.global.f64 	%fd50342, [%rd4749];
	mul.f64 	%fd50343, %fd50341, %fd8362;
	fma.rn.f64 	%fd50344, %fd50342, %fd8354, %fd50343;
	fma.rn.f64 	%fd8365, %fd50340, %fd8361, %fd50344;
	mul.f64 	%fd50345, %fd50341, %fd8360;
	fma.rn.f64 	%fd50346, %fd50342, %fd8355, %fd50345;
	fma.rn.f64 	%fd8366, %fd50340, %fd8359, %fd50346;
	mul.f64 	%fd50347, %fd50341, %fd8356;
	fma.rn.f64 	%fd50348, %fd50342, %fd8358, %fd50347;
	fma.rn.f64 	%fd8367, %fd50340, %fd8330, %fd50348;
	ld.global.f64 	%fd50349, [%rd4749+40];
	mul.f64 	%fd50350, %fd8366, %fd8366;
	fma.rn.f64 	%fd50351, %fd8365, %fd8365, %fd50350;
	fma.rn.f64 	%fd50352, %fd8367, %fd8367, %fd50351;
	sqrt.rn.f64 	%fd8368, %fd50352;
	mul.f64 	%fd8369, %fd50349, 0d3F91DF46A2529D3A;
	abs.f64 	%fd8370, %fd8369;
	setp.neu.f64 	%p5663, %fd8370, 0d7FF0000000000000;
	@%p5663 bra 	$L__BB0_5947;
	mov.f64 	%fd50358, 0d0000000000000000;
	mul.rn.f64 	%fd77958, %fd8369, %fd50358;
	mov.b32 	%r19092, 0;
	bra.uni 	$L__BB0_5949;
$L__BB0_5947:
	mul.f64 	%fd50353, %fd8369, 0d3FE45F306DC9C883;
	cvt.rni.s32.f64 	%r19092, %fd50353;
	cvt.rn.f64.s32 	%fd50354, %r19092;
	fma.rn.f64 	%fd50355, %fd50354, 0dBFF921FB54442D18, %fd8369;
	fma.rn.f64 	%fd50356, %fd50354, 0dBC91A62633145C00, %fd50355;
	fma.rn.f64 	%fd77958, %fd50354, 0dB97B839A252049C0, %fd50356;
	setp.ltu.f64 	%p5664, %fd8370, 0d41E0000000000000;
	@%p5664 bra 	$L__BB0_5949;
	{ // callseq 740, 0
	.param .b64 param0;
	st.param.f64 	[param0], %fd8369;
	.param .align 16 .b8 retval0[16];
	call.uni (retval0), 
	__internal_trig_reduction_slowpathd, 
	(
	param0
	);
	ld.param.f64 	%fd77958, [retval0];
	ld.param.b32 	%r19092, [retval0+8];
	} // callseq 740
$L__BB0_5949:
	shl.b32 	%r12886, %r19092, 6;
	cvt.u64.u32 	%rd4750, %r12886;
	and.b64  	%rd4751, %rd4750, 64;
	mov.u64 	%rd4752, __cudart_sin_cos_coeffs;
	add.s64 	%rd4753, %rd4752, %rd4751;
	mul.rn.f64 	%fd50359, %fd77958, %fd77958;
	and.b32  	%r12887, %r19092, 1;
	setp.eq.b32 	%p5665, %r12887, 1;
	selp.f64 	%fd50360, 0dBDA8FF8320FD8164, 0d3DE5DB65F9785EBA, %p5665;
	ld.global.nc.v2.f64 	{%fd50361, %fd50362}, [%rd4753];
	fma.rn.f64 	%fd50363, %fd50360, %fd50359, %fd50361;
	fma.rn.f64 	%fd50364, %fd50363, %fd50359, %fd50362;
	ld.global.nc.v2.f64 	{%fd50365, %fd50366}, [%rd4753+16];
	fma.rn.f64 	%fd50367, %fd50364, %fd50359, %fd50365;
	fma.rn.f64 	%fd50368, %fd50367, %fd50359, %fd50366;
	ld.global.nc.v2.f64 	{%fd50369, %fd50370}, [%rd4753+32];
	fma.rn.f64 	%fd50371, %fd50368, %fd50359, %fd50369;
	fma.rn.f64 	%fd50372, %fd50371, %fd50359, %fd50370;
	fma.rn.f64 	%fd50373, %fd50372, %fd77958, %fd77958;
	fma.rn.f64 	%fd50374, %fd50372, %fd50359, 0d3FF0000000000000;
	selp.f64 	%fd50375, %fd50374, %fd50373, %p5665;
	and.b32  	%r12888, %r19092, 2;
	setp.eq.s32 	%p5666, %r12888, 0;
	mov.f64 	%fd50376, 0d0000000000000000;
	sub.f64 	%fd50377, %fd50376, %fd50375;
	selp.f64 	%fd50378, %fd50375, %fd50377, %p5666;
	mul.f64 	%fd8375, %fd8368, %fd50378;
	abs.f64 	%fd50379, %fd8366;
	setp.geu.f64 	%p5667, %fd50379, 0d3F1A36E2EB1C432D;
	@%p5667 bra 	$L__BB0_5958;
	setp.eq.f64 	%p5715, %fd8365, 0d0000000000000000;
	mov.b32 	%r19106, 0;
	@%p5715 bra 	$L__BB0_6013;
	neg.f64 	%fd50741, %fd8375;
	div.rn.f64 	%fd8376, %fd50741, %fd8365;
	abs.f64 	%fd8377, %fd8376;
	setp.gtu.f64 	%p5716, %fd8377, 0d3FF0000000000000;
	@%p5716 bra 	$L__BB0_6013;
	{
	.reg .b32 %temp; 
	mov.b64 	{%temp, %r3561}, %fd8376;
	}
	{
	.reg .b32 %temp; 
	mov.b64 	{%temp, %r12955}, %fd8377;
	}
	setp.gt.s32 	%p5717, %r12955, 1071801957;
	@%p5717 bra 	$L__BB0_5956;
	mul.f64 	%fd50782, %fd8376, %fd8376;
	fma.rn.f64 	%fd50783, %fd50782, 0d3FB0066BDC1895E9, 0dBFB3823B180754AF;
	fma.rn.f64 	%fd50784, %fd50783, %fd50782, 0d3FB11E52CC2F79AE;
	fma.rn.f64 	%fd50785, %fd50784, %fd50782, 0dBF924EAF3526861B;
	fma.rn.f64 	%fd50786, %fd50785, %fd50782, 0d3F91DF02A31E6CB7;
	fma.rn.f64 	%fd50787, %fd50786, %fd50782, 0d3F847D18B0EEC6CC;
	fma.rn.f64 	%fd50788, %fd50787, %fd50782, 0d3F8D0AF961BA53B0;
	fma.rn.f64 	%fd50789, %fd50788, %fd50782, 0d3F91BF7734CF1C48;
	fma.rn.f64 	%fd50790, %fd50789, %fd50782, 0d3F96E91483144EF7;
	fma.rn.f64 	%fd50791, %fd50790, %fd50782, 0d3F9F1C6E0A4F9F81;
	fma.rn.f64 	%fd50792, %fd50791, %fd50782, 0d3FA6DB6DC27FA92B;
	fma.rn.f64 	%fd50793, %fd50792, %fd50782, 0d3FB333333320F91B;
	fma.rn.f64 	%fd50794, %fd50793, %fd50782, 0d3FC5555555555F4D;
	mul.f64 	%fd50795, %fd50782, %fd50794;
	fma.rn.f64 	%fd8378, %fd50795, %fd8377, %fd8377;
	setp.gt.s32 	%p5721, %r3561, -1;
	@%p5721 bra 	$L__BB0_5955;
	mov.f64 	%fd50800, 0d3C91A62633145C07;
	add.rn.f64 	%fd50801, %fd8378, %fd50800;
	mov.f64 	%fd50802, 0d3FF921FB54442D18;
	add.rn.f64 	%fd77959, %fd50802, %fd50801;
	bra.uni 	$L__BB0_5957;
$L__BB0_5955:
	mov.f64 	%fd50796, 0dBC91A62633145C07;
	add.rn.f64 	%fd50797, %fd8378, %fd50796;
	neg.f64 	%fd50798, %fd50797;
	mov.f64 	%fd50799, 0d3FF921FB54442D18;
	add.rn.f64 	%fd77959, %fd50799, %fd50798;
	bra.uni 	$L__BB0_5957;
$L__BB0_5956:
	mov.f64 	%fd50742, 0d3FF0000000000000;
	sub.f64 	%fd50743, %fd50742, %fd8377;
	{
	.reg .b32 %temp; 
	mov.b64 	{%r12956, %temp}, %fd50743;
	}
	{
	.reg .b32 %temp; 
	mov.b64 	{%temp, %r12957}, %fd50743;
	}
	add.s32 	%r12958, %r12957, -1048576;
	mov.b64 	%fd50744, {%r12956, %r12958};
	rsqrt.approx.ftz.f64 	%fd50745, %fd50744;
	{
	.reg .b32 %temp; 
	mov.b64 	{%r12959, %temp}, %fd50745;
	}
	{
	.reg .b32 %temp; 
	mov.b64 	{%temp, %r12960}, %fd50745;
	}
	add.s32 	%r12961, %r12960, -1048576;
	mov.b64 	%fd50746, {%r12959, %r12961};
	mul.f64 	%fd50747, %fd50744, %fd50745;
	neg.f64 	%fd50748, %fd50747;
	fma.rn.f64 	%fd50749, %fd50747, %fd50748, %fd50744;
	fma.rn.f64 	%fd50750, %fd50749, %fd50746, %fd50747;
	neg.f64 	%fd50751, %fd50750;
	fma.rn.f64 	%fd50752, %fd50745, %fd50751, 0d3FF0000000000000;
	fma.rn.f64 	%fd50753, %fd50752, %fd50746, %fd50746;
	fma.rn.f64 	%fd50754, %fd50750, %fd50751, %fd50744;
	fma.rn.f64 	%fd50755, %fd50754, %fd50753, %fd50750;
	{
	.reg .b32 %temp; 
	mov.b64 	{%r12962, %temp}, %fd50755;
	}
	{
	.reg .b32 %temp; 
	mov.b64 	{%temp, %r12963}, %fd50755;
	}
	add.s32 	%r12964, %r12963, 1048576;
	mov.b64 	%fd50756, {%r12962, %r12964};
	fma.rn.f64 	%fd50757, %fd50743, 0d3EC715B371155F70, 0dBEBAC2FE66FAAC4B;
	fma.rn.f64 	%fd50758, %fd50757, %fd50743, 0d3ED9A9B88EFCD9B8;
	fma.rn.f64 	%fd50759, %fd50758, %fd50743, 0d3EDD0F40A8A0C4C3;
	fma.rn.f64 	%fd50760, %fd50759, %fd50743, 0d3EF46D4CFA9E0E1F;
	fma.rn.f64 	%fd50761, %fd50760, %fd50743, 0d3F079C168D1E2422;
	fma.rn.f64 	%fd50762, %fd50761, %fd50743, 0d3F1C9A88C3BCA540;
	fma.rn.f64 	%fd50763, %fd50762, %fd50743, 0d3F31C4E64BD476DF;
	fma.rn.f64 	%fd50764, %fd50763, %fd50743, 0d3F46E8BA60009C8F;
	fma.rn.f64 	%fd50765, %fd50764, %fd50743, 0d3F5F1C71C62B05A2;
	fma.rn.f64 	%fd50766, %fd50765, %fd50743, 0d3F76DB6DB6DC9F2C;
	fma.rn.f64 	%fd50767, %fd50766, %fd50743, 0d3F9333333333329C;
	fma.rn.f64 	%fd50768, %fd50767, %fd50743, 0d3FB5555555555555;
	setp.lt.s32 	%p5718, %r12957, 1;
	mov.f64 	%fd50769, 0d0000000000000000;
	mul.rn.f64 	%fd50770, %fd8377, %fd50769;
	mul.f64 	%fd50771, %fd50743, %fd50768;
	fma.rn.f64 	%fd50772, %fd50771, %fd50756, %fd50756;
	selp.f64 	%fd50773, %fd50770, %fd50772, %p5718;
	setp.lt.s32 	%p5719, %r12957, 0;
	mov.f64 	%fd50774, 0d7FF0000000000000;
	mul.rn.f64 	%fd50775, %fd50773, %fd50774;
	selp.f64 	%fd50776, %fd50775, %fd50773, %p5719;
	setp.lt.s32 	%p5720, %r3561, 0;
	mov.f64 	%fd50777, 0dBCA1A62633145C07;
	add.rn.f64 	%fd50778, %fd50776, %fd50777;
	neg.f64 	%fd50779, %fd50778;
	mov.f64 	%fd50780, 0d400921FB54442D18;
	add.rn.f64 	%fd50781, %fd50780, %fd50779;
	selp.f64 	%fd77959, %fd50781, %fd50776, %p5720;
$L__BB0_5957:
	mul.f64 	%fd50803, %fd77959, 0d404CA5DC1A63C1F5;
	neg.f64 	%fd50804, %fd50803;
	st.local.v2.f64 	[%rd17], {%fd50803, %fd50804};
	mov.b32 	%r19106, 2;
	bra.uni 	$L__BB0_6013;
$L__BB0_5958:
	mul.f64 	%fd50380, %fd8365, %fd8365;
	mul.f64 	%fd50381, %fd8366, %fd8366;
	div.rn.f64 	%fd50382, %fd50380, %fd50381;
	add.f64 	%fd8383, %fd50382, 0d3FF0000000000000;
	add.f64 	%fd50383, %fd8375, %fd8375;
	mul.f64 	%fd50384, %fd8365, %fd50383;
	div.rn.f64 	%fd8384, %fd50384, %fd50381;
	mul.f64 	%fd50385, %fd8375, %fd8375;
	div.rn.f64 	%fd50386, %fd50385, %fd50381;
	add.f64 	%fd50387, %fd50386, 0dBFF0000000000000;
	mul.f64 	%fd50388, %fd8383, 0dC010000000000000;
	mul.f64 	%fd50389, %fd50388, %fd50387;
	fma.rn.f64 	%fd8385, %fd8384, %fd8384, %fd50389;
	setp.ltu.f64 	%p5668, %fd8385, 0d0000000000000000;
	mov.b32 	%r19106, 0;
	@%p5668 bra 	$L__BB0_6013;
	sqrt.rn.f64 	%fd8386, %fd8385;
	sub.f64 	%fd50390, %fd8386, %fd8384;
	add.f64 	%fd8387, %fd8383, %fd8383;
	div.rn.f64 	%fd8388, %fd50390, %fd8387;
	abs.f64 	%fd8389, %fd8388;
	setp.gtu.f64 	%p5669, %fd8389, 0d3FF0000000000000;
	mov.b32 	%r19106, 0;
	@%p5669 bra 	$L__BB0_5986;
	{
	.reg .b32 %temp; 
	mov.b64 	{%temp, %r3562}, %fd8388;
	}
	{
	.reg .b32 %temp; 
	mov.b64 	{%temp, %r12891}, %fd8389;
	}
	setp.gt.s32 	%p5670, %r12891, 1071801957;
	@%p5670 bra 	$L__BB0_5964;
	mul.f64 	%fd50431, %fd8388, %fd8388;
	fma.rn.f64 	%fd50432, %fd50431, 0d3FB0066BDC1895E9, 0dBFB3823B180754AF;
	fma.rn.f64 	%fd50433, %fd50432, %fd50431, 0d3FB11E52CC2F79AE;
	fma.rn.f64 	%fd50434, %fd50433, %fd50431, 0dBF924EAF3526861B;
	fma.rn.f64 	%fd50435, %fd50434, %fd50431, 0d3F91DF02A31E6CB7;
	fma.rn.f64 	%fd50436, %fd50435, %fd50431, 0d3F847D18B0EEC6CC;
	fma.rn.f64 	%fd50437, %fd50436, %fd50431, 0d3F8D0AF961BA53B0;
	fma.rn.f64 	%fd50438, %fd50437, %fd50431, 0d3F91BF7734CF1C48;
	fma.rn.f64 	%fd50439, %fd50438, %fd50431, 0d3F96E91483144EF7;
	fma.rn.f64 	%fd50440, %fd50439, %fd50431, 0d3F9F1C6E0A4F9F81;
	fma.rn.f64 	%fd50441, %fd50440, %fd50431, 0d3FA6DB6DC27FA92B;
	fma.rn.f64 	%fd50442, %fd50441, %fd50431, 0d3FB333333320F91B;
	fma.rn.f64 	%fd50443, %fd50442, %fd50431, 0d3FC5555555555F4D;
	mul.f64 	%fd50444, %fd50431, %fd50443;
	fma.rn.f64 	%fd8390, %fd50444, %fd8389, %fd8389;
	setp.gt.s32 	%p5674, %r3562, -1;
	@%p5674 bra 	$L__BB0_5963;
	mov.f64 	%fd50449, 0d3C91A62633145C07;
	add.rn.f64 	%fd50450, %fd8390, %fd50449;
	mov.f64 	%fd50451, 0d3FF921FB54442D18;
	add.rn.f64 	%fd77960, %fd50451, %fd50450;
	bra.uni 	$L__BB0_5965;
$L__BB0_5963:
	mov.f64 	%fd50445, 0dBC91A62633145C07;
	add.rn.f64 	%fd50446, %fd8390, %fd50445;
	neg.f64 	%fd50447, %fd50446;
	mov.f64 	%fd50448, 0d3FF921FB54442D18;
	add.rn.f64 	%fd77960, %fd50448, %fd50447;
	bra.uni 	$L__BB0_5965;
$L__BB0_5964:
	mov.f64 	%fd50391, 0d3FF0000000000000;
	sub.f64 	%fd50392, %fd50391, %fd8389;
	{
	.reg .b32 %temp; 
	mov.b64 	{%r12892, %temp}, %fd50392;
	}
	{
	.reg .b32 %temp; 
	mov.b64 	{%temp, %r12893}, %fd50392;
	}
	add.s32 	%r12894, %r12893, -1048576;
	mov.b64 	%fd50393, {%r12892, %r12894};
	rsqrt.approx.ftz.f64 	%fd50394, %fd50393;
	{
	.reg .b32 %temp; 
	mov.b64 	{%r12895, %temp}, %fd50394;
	}
	{
	.reg .b32 %temp; 
	mov.b64 	{%temp, %r12896}, %fd50394;
	}
	add.s32 	%r12897, %r12896, -1048576;
	mov.b64 	%fd50395, {%r12895, %r12897};
	mul.f64 	%fd50396, %fd50393, %fd50394;
	neg.f64 	%fd50397, %fd50396;
	fma.rn.f64 	%fd50398, %fd50396, %fd50397, %fd50393;
	fma.rn.f64 	%fd50399, %fd50398, %fd50395, %fd50396;
	neg.f64 	%fd50400, %fd50399;
	fma.rn.f64 	%fd50401, %fd50394, %fd50400, 0d3FF0000000000000;
	fma.rn.f64 	%fd50402, %fd50401, %fd50395, %fd50395;
	fma.rn.f64 	%fd50403, %fd50399, %fd50400, %fd50393;
	fma.rn.f64 	%fd50404, %fd50403, %fd50402, %fd50399;
	{
	.reg .b32 %temp; 
	mov.b64 	{%r12898, %temp}, %fd50404;
	}
	{
	.reg .b32 %temp; 
	mov.b64 	{%temp, %r12899}, %fd50404;
	}
	add.s32 	%r12900, %r12899, 1048576;
	mov.b64 	%fd50405, {%r12898, %r12900};
	fma.rn.f64 	%fd50406, %fd50392, 0d3EC715B371155F70, 0dBEBAC2FE66FAAC4B;
	fma.rn.f64 	%fd50407, %fd50406, %fd50392, 0d3ED9A9B88EFCD9B8;
	fma.rn.f64 	%fd50408, %fd50407, %fd50392, 0d3EDD0F40A8A0C4C3;
	fma.rn.f64 	%fd50409, %fd50408, %fd50392, 0d3EF46D4CFA9E0E1F;
	fma.rn.f64 	%fd50410, %fd50409, %fd50392, 0d3F079C168D1E2422;
	fma.rn.f64 	%fd50411, %fd50410, %fd50392, 0d3F1C9A88C3BCA540;
	fma.rn.f64 	%fd50412, %fd50411, %fd50392, 0d3F31C4E64BD476DF;
	fma.rn.f64 	%fd50413, %fd50412, %fd50392, 0d3F46E8BA60009C8F;
	fma.rn.f64 	%fd50414, %fd50413, %fd50392, 0d3F5F1C71C62B05A2;
	fma.rn.f64 	%fd50415, %fd50414, %fd50392, 0d3F76DB6DB6DC9F2C;
	fma.rn.f64 	%fd50416, %fd50415, %fd50392, 0d3F9333333333329C;
	fma.rn.f64 	%fd50417, %fd50416, %fd50392, 0d3FB5555555555555;
	setp.lt.s32 	%p5671, %r12893, 1;
	mov.f64 	%fd50418, 0d0000000000000000;
	mul.rn.f64 	%fd50419, %fd8389, %fd50418;
	mul.f64 	%fd50420, %fd50392, %fd50417;
	fma.rn.f64 	%fd50421, %fd50420, %fd50405, %fd50405;
	selp.f64 	%fd50422, %fd50419, %fd50421, %p5671;
	setp.lt.s32 	%p5672, %r12893, 0;
	mov.f64 	%fd50423, 0d7FF0000000000000;
	mul.rn.f64 	%fd50424, %fd50422, %fd50423;
	selp.f64 	%fd50425, %fd50424, %fd50422, %p5672;
	setp.lt.s32 	%p5673, %r3562, 0;
	mov.f64 	%fd50426, 0dBCA1A62633145C07;
	add.rn.f64 	%fd50427, %fd50425, %fd50426;
	neg.f64 	%fd50428, %fd50427;
	mov.f64 	%fd50429, 0d400921FB54442D18;
	add.rn.f64 	%fd50430, %fd50429, %fd50428;
	selp.f64 	%fd77960, %fd50430, %fd50425, %p5673;
$L__BB0_5965:
	neg.f64 	%fd8395, %fd77960;
	abs.f64 	%fd8396, %fd77960;
	setp.neu.f64 	%p5675, %fd8396, 0d7FF0000000000000;
	@%p5675 bra 	$L__BB0_5967;
	mov.f64 	%fd50457, 0d0000000000000000;
	mul.rn.f64 	%fd77962, %fd77960, %fd50457;
	mov.b32 	%r19094, 1;
	bra.uni 	$L__BB0_5970;
$L__BB0_5967:
	mul.f64 	%fd50452, %fd77960, 0d3FE45F306DC9C883;
	cvt.rni.s32.f64 	%r19093, %fd50452;
	cvt.rn.f64.s32 	%fd50453, %r19093;
	fma.rn.f64 	%fd50454, %fd50453, 0dBFF921FB54442D18, %fd77960;
	fma.rn.f64 	%fd50455, %fd50453, 0dBC91A62633145C00, %fd50454;
	fma.rn.f64 	%fd77962, %fd50453, 0dB97B839A252049C0, %fd50455;
	setp.ltu.f64 	%p5676, %fd8396, 0d41E0000000000000;
	@%p5676 bra 	$L__BB0_5969;
	{ // callseq 741, 0
	.param .b64 param0;
	st.param.f64 	[param0], %fd77960;
	.param .align 16 .b8 retval0[16];
	call.uni (retval0), 
	__internal_trig_reduction_slowpathd, 
	(
	param0
	);
	ld.param.f64 	%fd77962, [retval0];
	ld.param.b32 	%r19093, [retval0+8];
	} // callseq 741
$L__BB0_5969:
	add.s32 	%r19094, %r19093, 1;
$L__BB0_5970:
	shl.b32 	%r12903, %r19094, 6;
	cvt.u64.u32 	%rd4754, %r12903;
	and.b64  	%rd4755, %rd4754, 64;
	mov.u64 	%rd4756, __cudart_sin_cos_coeffs;
	add.s64 	%rd4757, %rd4756, %rd4755;
	mul.rn.f64 	%fd50458, %fd77962, %fd77962;
	and.b32  	%r12904, %r19094, 1;
	setp.eq.b32 	%p5678, %r12904, 1;
	selp.f64 	%fd50459, 0dBDA8FF8320FD8164, 0d3DE5DB65F9785EBA, %p5678;
	ld.global.nc.v2.f64 	{%fd50460, %fd50461}, [%rd4757];
	fma.rn.f64 	%fd50462, %fd50459, %fd50458, %fd50460;
	fma.rn.f64 	%fd50463, %fd50462, %fd50458, %fd50461;
	ld.global.nc.v2.f64 	{%fd50464, %fd50465}, [%rd4757+16];
	fma.rn.f64 	%fd50466, %fd50463, %fd50458, %fd50464;
	fma.rn.f64 	%fd50467, %fd50466, %fd50458, %fd50465;
	ld.global.nc.v2.f64 	{%fd50468, %fd50469}, [%rd4757+32];
	fma.rn.f64 	%fd50470, %fd50467, %fd50458, %fd50468;
	fma.rn.f64 	%fd50471, %fd50470, %fd50458, %fd50469;
	fma.rn.f64 	%fd50472, %fd50471, %fd77962, %fd77962;
	fma.rn.f64 	%fd50473, %fd50471, %fd50458, 0d3FF0000000000000;
	selp.f64 	%fd50474, %fd50473, %fd50472, %p5678;
	and.b32  	%r12905, %r19094, 2;
	setp.eq.s32 	%p5679, %r12905, 0;
	mov.f64 	%fd50475, 0d0000000000000000;
	sub.f64 	%fd50476, %fd50475, %fd50474;
	selp.f64 	%fd8402, %fd50474, %fd50476, %p5679;
	@%p5675 bra 	$L__BB0_5972;
	mov.f64 	%fd50482, 0d0000000000000000;
	mul.rn.f64 	%fd77963, %fd77960, %fd50482;
	mov.b32 	%r19095, 0;
	bra.uni 	$L__BB0_5974;
$L__BB0_5972:
	mul.f64 	%fd50477, %fd77960, 0d3FE45F306DC9C883;
	cvt.rni.s32.f64 	%r19095, %fd50477;
	cvt.rn.f64.s32 	%fd50478, %r19095;
	fma.rn.f64 	%fd50479, %fd50478, 0dBFF921FB54442D18, %fd77960;
	fma.rn.f64 	%fd50480, %fd50478, 0dBC91A62633145C00, %fd50479;
	fma.rn.f64 	%fd77963, %fd50478, 0dB97B839A252049C0, %fd50480;
	setp.ltu.f64 	%p5680, %fd8396, 0d41E0000000000000;
	@%p5680 bra 	$L__BB0_5974;
	{ // callseq 742, 0
	.param .b64 param0;
	st.param.f64 	[param0], %fd77960;
	.param .align 16 .b8 retval0[16];
	call.uni (retval0), 
	__internal_trig_reduction_slowpathd, 
	(
	param0
	);
	ld.param.f64 	%fd77963, [retval0];
	ld.param.b32 	%r19095, [retval0+8];
	} // callseq 742
$L__BB0_5974:
	shl.b32 	%r12908, %r19095, 6;
	cvt.u64.u32 	%rd4758, %r12908;
	and.b64  	%rd4759, %rd4758, 64;
	mov.u64 	%rd4760, __cudart_sin_cos_coeffs;
	add.s64 	%rd4761, %rd4760, %rd4759;
	mul.rn.f64 	%fd50483, %fd77963, %fd77963;
	and.b32  	%r12909, %r19095, 1;
	setp.eq.b32 	%p5682, %r12909, 1;
	selp.f64 	%fd50484, 0dBDA8FF8320FD8164, 0d3DE5DB65F9785EBA, %p5682;
	ld.global.nc.v2.f64 	{%fd50485, %fd50486}, [%rd4761];
	fma.rn.f64 	%fd50487, %fd50484, %fd50483, %fd50485;
	fma.rn.f64 	%fd50488, %fd50487, %fd50483, %fd50486;
	ld.global.nc.v2.f64 	{%fd50489, %fd50490}, [%rd4761+16];
	fma.rn.f64 	%fd50491, %fd50488, %fd50483, %fd50489;
	fma.rn.f64 	%fd50492, %fd50491, %fd50483, %fd50490;
	ld.global.nc.v2.f64 	{%fd50493, %fd50494}, [%rd4761+32];
	fma.rn.f64 	%fd50495, %fd50492, %fd50483, %fd50493;
	fma.rn.f64 	%fd50496, %fd50495, %fd50483, %fd50494;
	fma.rn.f64 	%fd50497, %fd50496, %fd77963, %fd77963;
	fma.rn.f64 	%fd50498, %fd50496, %fd50483, 0d3FF0000000000000;
	selp.f64 	%fd50499, %fd50498, %fd50497, %p5682;
	and.b32  	%r12910, %r19095, 2;
	setp.eq.s32 	%p5683, %r12910, 0;
	mov.f64 	%fd50500, 0d0000000000000000;
	sub.f64 	%fd50501, %fd50500, %fd50499;
	selp.f64 	%fd50502, %fd50499, %fd50501, %p5683;
	mul.f64 	%fd50503, %fd8366, %fd50502;
	mul.f64 	%fd50504, %fd8365, %fd8402;
	sub.f64 	%fd50505, %fd50503, %fd50504;
	sub.f64 	%fd8407, %fd50505, %fd8375;
	@%p5675 bra 	$L__BB0_5976;
	mov.f64 	%fd50511, 0d0000000000000000;
	mul.rn.f64 	%fd77965, %fd8395, %fd50511;
	mov.b32 	%r19097, 1;
	bra.uni 	$L__BB0_5979;
$L__BB0_5976:
	mul.f64 	%fd50506, %fd77960, 0dBFE45F306DC9C883;
	cvt.rni.s32.f64 	%r19096, %fd50506;
	cvt.rn.f64.s32 	%fd50507, %r19096;
	fma.rn.f64 	%fd50508, %fd50507, 0dBFF921FB54442D18, %fd8395;
	fma.rn.f64 	%fd50509, %fd50507, 0dBC91A62633145C00, %fd50508;
	fma.rn.f64 	%fd77965, %fd50507, 0dB97B839A252049C0, %fd50509;
	setp.ltu.f64 	%p5684, %fd8396, 0d41E0000000000000;
	@%p5684 bra 	$L__BB0_5978;
	{ // callseq 743, 0
	.param .b64 param0;
	st.param.f64 	[param0], %fd8395;
	.param .align 16 .b8 retval0[16];
	call.uni (retval0), 
	__internal_trig_reduction_slowpathd, 
	(
	param0
	);
	ld.param.f64 	%fd77965, [retval0];
	ld.param.b32 	%r19096, [retval0+8];
	} // callseq 743
$L__BB0_5978:
	add.s32 	%r19097, %r19096, 1;
$L__BB0_5979:
	shl.b32 	%r12913, %r19097, 6;
	cvt.u64.u32 	%rd4762, %r12913;
	and.b64  	%rd4763, %rd4762, 64;
	mov.u64 	%rd4764, __cudart_sin_cos_coeffs;
	add.s64 	%rd4765, %rd4764, %rd4763;
	mul.rn.f64 	%fd50512, %fd77965, %fd77965;
	and.b32  	%r12914, %r19097, 1;
	setp.eq.b32 	%p5686, %r12914, 1;
	selp.f64 	%fd50513, 0dBDA8FF8320FD8164, 0d3DE5DB65F9785EBA, %p5686;
	ld.global.nc.v2.f64 	{%fd50514, %fd50515}, [%rd4765];
	fma.rn.f64 	%fd50516, %fd50513, %fd50512, %fd50514;
	fma.rn.f64 	%fd50517, %fd50516, %fd50512, %fd50515;
	ld.global.nc.v2.f64 	{%fd50518, %fd50519}, [%rd4765+16];
	fma.rn.f64 	%fd50520, %fd50517, %fd50512, %fd50518;
	fma.rn.f64 	%fd50521, %fd50520, %fd50512, %fd50519;
	ld.global.nc.v2.f64 	{%fd50522, %fd50523}, [%rd4765+32];
	fma.rn.f64 	%fd50524, %fd50521, %fd50512, %fd50522;
	fma.rn.f64 	%fd50525, %fd50524, %fd50512, %fd50523;
	fma.rn.f64 	%fd50526, %fd50525, %fd77965, %fd77965;
	fma.rn.f64 	%fd50527, %fd50525, %fd50512, 0d3FF0000000000000;
	selp.f64 	%fd50528, %fd50527, %fd50526, %p5686;
	and.b32  	%r12915, %r19097, 2;
	setp.eq.s32 	%p5687, %r12915, 0;
	mov.f64 	%fd50529, 0d0000000000000000;
	sub.f64 	%fd50530, %fd50529, %fd50528;
	selp.f64 	%fd8413, %fd50528, %fd50530, %p5687;
	@%p5675 bra 	$L__BB0_5981;
	mov.f64 	%fd50536, 0d0000000000000000;
	mul.rn.f64 	%fd77966, %fd8395, %fd50536;
	mov.b32 	%r19098, 0;
	bra.uni 	$L__BB0_5983;
$L__BB0_5981:
	mul.f64 	%fd50531, %fd77960, 0dBFE45F306DC9C883;
	cvt.rni.s32.f64 	%r19098, %fd50531;
	cvt.rn.f64.s32 	%fd50532, %r19098;
	fma.rn.f64 	%fd50533, %fd50532, 0dBFF921FB54442D18, %fd8395;
	fma.rn.f64 	%fd50534, %fd50532, 0dBC91A62633145C00, %fd50533;
	fma.rn.f64 	%fd77966, %fd50532, 0dB97B839A252049C0, %fd50534;
	setp.ltu.f64 	%p5688, %fd8396, 0d41E0000000000000;
	@%p5688 bra 	$L__BB0_5983;
	{ // callseq 744, 0
	.param .b64 param0;
	st.param.f64 	[param0], %fd8395;
	.param .align 16 .b8 retval0[16];
	call.uni (retval0), 
	__internal_trig_reduction_slowpathd, 
	(
	param0
	);
	ld.param.f64 	%fd77966, [retval0];
	ld.param.b32 	%r19098, [retval0+8];
	} // callseq 744
$L__BB0_5983:
	shl.b32 	%r12918, %r19098, 6;
	cvt.u64.u32 	%rd4766, %r12918;
	and.b64  	%rd4767, %rd4766, 64;
	mov.u64 	%rd4768, __cudart_sin_cos_coeffs;
	add.s64 	%rd4769, %rd4768, %rd4767;
	mul.rn.f64 	%fd50537, %fd77966, %fd77966;
	and.b32  	%r12919, %r19098, 1;
	setp.eq.b32 	%p5689, %r12919, 1;
	selp.f64 	%fd50538, 0dBDA8FF8320FD8164, 0d3DE5DB65F9785EBA, %p5689;
	ld.global.nc.v2.f64 	{%fd50539, %fd50540}, [%rd4769];
	fma.rn.f64 	%fd50541, %fd50538, %fd50537, %fd50539;
	fma.rn.f64 	%fd50542, %fd50541, %fd50537, %fd50540;
	ld.global.nc.v2.f64 	{%fd50543, %fd50544}, [%rd4769+16];
	fma.rn.f64 	%fd50545, %fd50542, %fd50537, %fd50543;
	fma.rn.f64 	%fd50546, %fd50545, %fd50537, %fd50544;
	ld.global.nc.v2.f64 	{%fd50547, %fd50548}, [%rd4769+32];
	fma.rn.f64 	%fd50549, %fd50546, %fd50537, %fd50547;
	fma.rn.f64 	%fd50550, %fd50549, %fd50537, %fd50548;
	fma.rn.f64 	%fd50551, %fd50550, %fd77966, %fd77966;
	fma.rn.f64 	%fd50552, %fd50550, %fd50537, 0d3FF0000000000000;
	selp.f64 	%fd50553, %fd50552, %fd50551, %p5689;
	and.b32  	%r12920, %r19098, 2;
	setp.eq.s32 	%p5690, %r12920, 0;
	mov.f64 	%fd50554, 0d0000000000000000;
	sub.f64 	%fd50555, %fd50554, %fd50553;
	selp.f64 	%fd50556, %fd50553, %fd50555, %p5690;
	mul.f64 	%fd50557, %fd8366, %fd50556;
	mul.f64 	%fd50558, %fd8365, %fd8413;
	sub.f64 	%fd50559, %fd50557, %fd50558;
	sub.f64 	%fd50560, %fd50559, %fd8375;
	abs.f64 	%fd50561, %fd50560;
	abs.f64 	%fd50562, %fd8407;
	setp.geu.f64 	%p5691, %fd50562, %fd50561;
	@%p5691 bra 	$L__BB0_5985;
	mul.f64 	%fd50564, %fd77960, 0d404CA5DC1A63C1F5;
	st.local.f64 	[%rd17], %fd50564;
	mov.b32 	%r19106, 1;
	bra.uni 	$L__BB0_5986;
$L__BB0_5985:
	mul.f64 	%fd50563, %fd77960, 0dC04CA5DC1A63C1F5;
	st.local.f64 	[%rd17], %fd50563;
	mov.b32 	%r19106, 1;
$L__BB0_5986:
	neg.f64 	%fd50565, %fd8384;
	sub.f64 	%fd50566, %fd50565, %fd8386;
	div.rn.f64 	%fd8418, %fd50566, %fd8387;
	abs.f64 	%fd8419, %fd8418;
	setp.gtu.f64 	%p5692, %fd8419, 0d3FF0000000000000;
	@%p5692 bra 	$L__BB0_6013;
	{
	.reg .b32 %temp; 
	mov.b64 	{%temp, %r3580}, %fd8418;
	}
	{
	.reg .b32 %temp; 
	mov.b64 	{%temp, %r12923}, %fd8419;
	}
	setp.gt.s32 	%p5693, %r12923, 1071801957;
	@%p5693 bra 	$L__BB0_5991;
	mul.f64 	%fd50607, %fd8418, %fd8418;
	fma.rn.f64 	%fd50608, %fd50607, 0d3FB0066BDC1895E9, 0dBFB3823B180754AF;
	fma.rn.f64 	%fd50609, %fd50608, %fd50607, 0d3FB11E52CC2F79AE;
	fma.rn.f64 	%fd50610, %fd50609, %fd50607, 0dBF924EAF3526861B;
	fma.rn.f64 	%fd50611, %fd50610, %fd50607, 0d3F91DF02A31E6CB7;
	fma.rn.f64 	%fd50612, %fd50611, %fd50607, 0d3F847D18B0EEC6CC;
	fma.rn.f64 	%fd50613, %fd50612, %fd50607, 0d3F8D0AF961BA53B0;
	fma.rn.f64 	%fd50614, %fd50613, %fd50607, 0d3F91BF7734CF1C48;
	fma.rn.f64 	%fd50615, %fd50614, %fd50607, 0d3F96E91483144EF7;
	fma.rn.f64 	%fd50616, %fd50615, %fd50607, 0d3F9F1C6E0A4F9F81;
	fma.rn.f64 	%fd50617, %fd50616, %fd50607, 0d3FA6DB6DC27FA92B;
	fma.rn.f64 	%fd50618, %fd50617, %fd50607, 0d3FB333333320F91B;
	fma.rn.f64 	%fd50619, %fd50618, %fd50607, 0d3FC5555555555F4D;
	mul.f64 	%fd50620, %fd50607, %fd50619;
	fma.rn.f64 	%fd8420, %fd50620, %fd8419, %fd8419;
	setp.gt.s32 	%p5697, %r3580, -1;
	@%p5697 bra 	$L__BB0_5990;
	mov.f64 	%fd50625, 0d3C91A62633145C07;
	add.rn.f64 	%fd50626, %fd8420, %fd50625;
	mov.f64 	%fd50627, 0d3FF921FB54442D18;
	add.rn.f64 	%fd77967, %fd50627, %fd50626;
	bra.uni 	$L__BB0_5992;
$L__BB0_5990:
	mov.f64 	%fd50621, 0dBC91A62633145C07;
	add.rn.f64 	%fd50622, %fd8420, %fd50621;
	neg.f64 	%fd50623, %fd50622;
	mov.f64 	%fd50624, 0d3FF921FB54442D18;
	add.rn.f64 	%fd77967, %fd50624, %fd50623;
	bra.uni 	$L__BB0_5992;
$L__BB0_5991:
	mov.f64 	%fd50567, 0d3FF0000000000000;
	sub.f64 	%fd50568, %fd50567, %fd8419;
	{
	.reg .b32 %temp; 
	mov.b64 	{%r12924, %temp}, %fd50568;
	}
	{
	.reg .b32 %temp; 
	mov.b64 	{%temp, %r12925}, %fd50568;
	}
	add.s32 	%r12926, %r12925, -1048576;
	mov.b64 	%fd50569, {%r12924, %r12926};
	rsqrt.approx.ftz.f64 	%fd50570, %fd50569;
	{
	.reg .b32 %temp; 
	mov.b64 	{%r12927, %temp}, %fd50570;
	}
	{
	.reg .b32 %temp; 
	mov.b64 	{%temp, %r12928}, %fd50570;
	}
	add.s32 	%r12929, %r12928, -1048576;
	mov.b64 	%fd50571, {%r12927, %r12929};
	mul.f64 	%fd50572, %fd50569, %fd50570;
	neg.f64 	%fd50573, %fd50572;
	fma.rn.f64 	%fd50574, %fd50572, %fd50573, %fd50569;
	fma.rn.f64 	%fd50575, %fd50574, %fd50571, %fd50572;
	neg.f64 	%fd50576, %fd50575;
	fma.rn.f64 	%fd50577, %fd50570, %fd50576, 0d3FF0000000000000;
	fma.rn.f64 	%fd50578, %fd50577, %fd50571, %fd50571;
	fma.rn.f64 	%fd50579, %fd50575, %fd50576, %fd50569;
	fma.rn.f64 	%fd50580, %fd50579, %fd50578, %fd50575;
	{
	.reg .b32 %temp; 
	mov.b64 	{%r12930, %temp}, %fd50580;
	}
	{
	.reg .b32 %temp; 
	mov.b64 	{%temp, %r12931}, %fd50580;
	}
	add.s32 	%r12932, %r12931, 1048576;
	mov.b64 	%fd50581, {%r12930, %r12932};
	fma.rn.f64 	%fd50582, %fd50568, 0d3EC715B371155F70, 0dBEBAC2FE66FAAC4B;
	fma.rn.f64 	%fd50583, %fd50582, %fd50568, 0d3ED9A9B88EFCD9B8;
	fma.rn.f64 	%fd50584, %fd50583, %fd50568, 0d3EDD0F40A8A0C4C3;
	fma.rn.f64 	%fd50585, %fd50584, %fd50568, 0d3EF46D4CFA9E0E1F;
	fma.rn.f64 	%fd50586, %fd50585, %fd50568, 0d3F079C168D1E2422;
	fma.rn.f64 	%fd50587, %fd50586, %fd50568, 0d3F1C9A88C3BCA540;
	fma.rn.f64 	%fd50588, %fd50587, %fd50568, 0d3F31C4E64BD476DF;
	fma.rn.f64 	%fd50589, %fd50588, %fd50568, 0d3F46E8BA60009C8F;
	fma.rn.f64 	%fd50590, %fd50589, %fd50568, 0d3F5F1C71C62B05A2;
	fma.rn.f64 	%fd50591, %fd50590, %fd50568, 0d3F76DB6DB6DC9F2C;
	fma.rn.f64 	%fd50592, %fd50591, %fd50568, 0d3F9333333333329C;
	fma.rn.f64 	%fd50593, %fd50592, %fd50568, 0d3FB5555555555555;
	setp.lt.s32 	%p5694, %r12925, 1;
	mov.f64 	%fd50594, 0d0000000000000000;
	mul.rn.f64 	%fd50595, %fd8419, %fd50594;
	mul.f64 	%fd50596, %fd50568, %fd50593;
	fma.rn.f64 	%fd50597, %fd50596, %fd50581, %fd50581;
	selp.f64 	%fd50598, %fd50595, %fd50597, %p5694;
	setp.lt.s32 	%p5695, %r12925, 0;
	mov.f64 	%fd50599, 0d7FF0000000000000;
	mul.rn.f64 	%fd50600, %fd50598, %fd50599;
	selp.f64 	%fd50601, %fd50600, %fd50598, %p5695;
	setp.lt.s32 	%p5696, %r3580, 0;
	mov.f64 	%fd50602, 0dBCA1A62633145C07;
	add.rn.f64 	%fd50603, %fd50601, %fd50602;
	neg.f64 	%fd50604, %fd50603;
	mov.f64 	%fd50605, 0d400921FB54442D18;
	add.rn.f64 	%fd50606, %fd50605, %fd50604;
	selp.f64 	%fd77967, %fd50606, %fd50601, %p5696;
$L__BB0_5992:
	neg.f64 	%fd8425, %fd77967;
	abs.f64 	%fd8426, %fd77967;
	setp.neu.f64 	%p5698, %fd8426, 0d7FF0000000000000;
	@%p5698 bra 	$L__BB0_5994;
	mov.f64 	%fd50633, 0d0000000000000000;
	mul.rn.f64 	%fd77969, %fd77967, %fd50633;
	mov.b32 	%r19101, 1;
	bra.uni 	$L__BB0_5997;
$L__BB0_5994:
	mul.f64 	%fd50628, %fd77967, 0d3FE45F306DC9C883;
	cvt.rni.s32.f64 	%r19100, %fd50628;
	cvt.rn.f64.s32 	%fd50629, %r19100;
	fma.rn.f64 	%fd50630, %fd50629, 0dBFF921FB54442D18, %fd77967;
	fma.rn.f64 	%fd50631, %fd50629, 0dBC91A62633145C00, %fd50630;
	fma.rn.f64 	%fd77969, %fd50629, 0dB97B839A252049C0, %fd50631;
	setp.ltu.f64 	%p5699, %fd8426, 0d41E0000000000000;
	@%p5699 bra 	$L__BB0_5996;
	{ // callseq 745, 0
	.param .b64 param0;
	st.param.f64 	[param0], %fd77967;
	.param .align 16 .b8 retval0[16];
	call.uni (retval0), 
	__internal_trig_reduction_slowpathd, 
	(
	param0
	);
	ld.param.f64 	%fd77969, [retval0];
	ld.param.b32 	%r19100, [retval0+8];
	} // callseq 745
$L__BB0_5996:
	add.s32 	%r19101, %r19100, 1;
$L__BB0_5997:
	shl.b32 	%r12935, %r19101, 6;
	cvt.u64.u32 	%rd4770, %r12935;
	and.b64  	%rd4771, %rd4770, 64;
	mov.u64 	%rd4772, __cudart_sin_cos_coeffs;
	add.s64 	%rd4773, %rd4772, %rd4771;
	mul.rn.f64 	%fd50634, %fd77969, %fd77969;
	and.b32  	%r12936, %r19101, 1;
	setp.eq.b32 	%p5701, %r12936, 1;
	selp.f64 	%fd50635, 0dBDA8FF8320FD8164, 0d3DE5DB65F9785EBA, %p5701;
	ld.global.nc.v2.f64 	{%fd50636, %fd50637}, [%rd4773];
	fma.rn.f64 	%fd50638, %fd50635, %fd50634, %fd50636;
	fma.rn.f64 	%fd50639, %fd50638, %fd50634, %fd50637;
	ld.global.nc.v2.f64 	{%fd50640, %fd50641}, [%rd4773+16];
	fma.rn.f64 	%fd50642, %fd50639, %fd50634, %fd50640;
	fma.rn.f64 	%fd50643, %fd50642, %fd50634, %fd50641;
	ld.global.nc.v2.f64 	{%fd50644, %fd50645}, [%rd4773+32];
	fma.rn.f64 	%fd50646, %fd50643, %fd50634, %fd50644;
	fma.rn.f64 	%fd50647, %fd50646, %fd50634, %fd50645;
	fma.rn.f64 	%fd50648, %fd50647, %fd77969, %fd77969;
	fma.rn.f64 	%fd50649, %fd50647, %fd50634, 0d3FF0000000000000;
	selp.f64 	%fd50650, %fd50649, %fd50648, %p5701;
	and.b32  	%r12937, %r19101, 2;
	setp.eq.s32 	%p5702, %r12937, 0;
	mov.f64 	%fd50651, 0d0000000000000000;
	sub.f64 	%fd50652, %fd50651, %fd50650;
	selp.f64 	%fd8432, %fd50650, %fd50652, %p5702;
	@%p5698 bra 	$L__BB0_5999;
	mov.f64 	%fd50658, 0d0000000000000000;
	mul.rn.f64 	%fd77970, %fd77967, %fd50658;
	mov.b32 	%r19102, 0;
	bra.uni 	$L__BB0_6001;
$L__BB0_5999:
	mul.f64 	%fd50653, %fd77967, 0d3FE45F306DC9C883;
	cvt.rni.s32.f64 	%r19102, %fd50653;
	cvt.rn.f64.s32 	%fd50654, %r19102;
	fma.rn.f64 	%fd50655, %fd50654, 0dBFF921FB54442D18, %fd77967;
	fma.rn.f64 	%fd50656, %fd50654, 0dBC91A62633145C00, %fd50655;
	fma.rn.f64 	%fd77970, %fd50654, 0dB97B839A252049C0, %fd50656;
	setp.ltu.f64 	%p5703, %fd8426, 0d41E0000000000000;
	@%p5703 bra 	$L__BB0_6001;
	{ // callseq 746, 0
	.param .b64 param0;
	st.param.f64 	[param0], %fd77967;
	.param .align 16 .b8 retval0[16];
	call.uni (retval0), 
	__internal_trig_reduction_slowpathd, 
	(
	param0
	);
	ld.param.f64 	%fd77970, [retval0];
	ld.param.b32 	%r19102, [retval0+8];
	} // callseq 746
$L__BB0_6001:
	shl.b32 	%r12940, %r19102, 6;
	cvt.u64.u32 	%rd4774, %r12940;
	and.b64  	%rd4775, %rd4774, 64;
	mov.u64 	%rd4776, __cudart_sin_cos_coeffs;
	add.s64 	%rd4777, %rd4776, %rd4775;
	mul.rn.f64 	%fd50659, %fd77970, %fd77970;
	and.b32  	%r12941, %r19102, 1;
	setp.eq.b32 	%p5705, %r12941, 1;
	selp.f64 	%fd50660, 0dBDA8FF8320FD8164, 0d3DE5DB65F9785EBA, %p5705;
	ld.global.nc.v2.f64 	{%fd50661, %fd50662}, [%rd4777];
	fma.rn.f64 	%fd50663, %fd50660, %fd50659, %fd50661;
	fma.rn.f64 	%fd50664, %fd50663, %fd50659, %fd50662;
	ld.global.nc.v2.f64 	{%fd50665, %fd50666}, [%rd4777+16];
	fma.rn.f64 	%fd50667, %fd50664, %fd50659, %fd50665;
	fma.rn.f64 	%fd50668, %fd50667, %fd50659, %fd50666;
	ld.global.nc.v2.f64 	{%fd50669, %fd50670}, [%rd4777+32];
	fma.rn.f64 	%fd50671, %fd50668, %fd50659, %fd50669;
	fma.rn.f64 	%fd50672, %fd50671, %fd50659, %fd50670;
	fma.rn.f64 	%fd50673, %fd50672, %fd77970, %fd77970;
	fma.rn.f64 	%fd50674, %fd50672, %fd50659, 0d3FF0000000000000;
	selp.f64 	%fd50675, %fd50674, %fd50673, %p5705;
	and.b32  	%r12942, %r19102, 2;
	setp.eq.s32 	%p5706, %r12942, 0;
	mov.f64 	%fd50676, 0d0000000000000000;
	sub.f64 	%fd50677, %fd50676, %fd50675;
	selp.f64 	%fd50678, %fd50675, %fd50677, %p5706;
	mul.f64 	%fd50679, %fd8366, %fd50678;
	mul.f64 	%fd50680, %fd8365, %fd8432;
	sub.f64 	%fd50681, %fd50679, %fd50680;
	sub.f64 	%fd8437, %fd50681, %fd8375;
	@%p5698 bra 	$L__BB0_6003;
	mov.f64 	%fd50687, 0d0000000000000000;
	mul.rn.f64 	%fd77972, %fd8425, %fd50687;
	mov.b32 	%r19104, 1;
	bra.uni 	$L__BB0_6006;
$L__BB0_6003:
	mul.f64 	%fd50682, %fd77967, 0dBFE45F306DC9C883;
	cvt.rni.s32.f64 	%r19103, %fd50682;
	cvt.rn.f64.s32 	%fd50683, %r19103;
	fma.rn.f64 	%fd50684, %fd50683, 0dBFF921FB54442D18, %fd8425;
	fma.rn.f64 	%fd50685, %fd50683, 0dBC91A62633145C00, %fd50684;
	fma.rn.f64 	%fd77972, %fd50683, 0dB97B839A252049C0, %fd50685;
	setp.ltu.f64 	%p5707, %fd8426, 0d41E0000000000000;
	@%p5707 bra 	$L__BB0_6005;
	{ // callseq 747, 0
	.param .b64 param0;
	st.param.f64 	[param0], %fd8425;
	.param .align 16 .b8 retval0[16];
	call.uni (retval0), 
	__internal_trig_reduction_slowpathd, 
	(
	param0
	);
	ld.param.f64 	%fd77972, [retval0];
	ld.param.b32 	%r19103, [retval0+8];
	} // callseq 747
$L__BB0_6005:
	add.s32 	%r19104, %r19103, 1;
$L__BB0_6006:
	shl.b32 	%r12945, %r19104, 6;
	cvt.u64.u32 	%rd4778, %r12945;
	and.b64  	%rd4779, %rd4778, 64;
	mov.u64 	%rd4780, __cudart_sin_cos_coeffs;
	add.s64 	%rd4781, %rd4780, %rd4779;
	mul.rn.f64 	%fd50688, %fd77972, %fd77972;
	and.b32  	%r12946, %r19104, 1;
	setp.eq.b32 	%p5709, %r12946, 1;
	selp.f64 	%fd50689, 0dBDA8FF8320FD8164, 0d3DE5DB65F9785EBA, %p5709;
	ld.global.nc.v2.f64 	{%fd50690, %fd50691}, [%rd4781];
	fma.rn.f64 	%fd50692, %fd50689, %fd50688, %fd50690;
	fma.rn.f64 	%fd50693, %fd50692, %fd50688, %fd50691;
	ld.global.nc.v2.f64 	{%fd50694, %fd50695}, [%rd4781+16];
	fma.rn.f64 	%fd50696, %fd50693, %fd50688, %fd50694;
	fma.rn.f64 	%fd50697, %fd50696, %fd50688, %fd50695;
	ld.global.nc.v2.f64 	{%fd50698, %fd50699}, [%rd4781+32];
	fma.rn.f64 	%fd50700, %fd50697, %fd50688, %fd50698;
	fma.rn.f64 	%fd50701, %fd50700, %fd50688, %fd50699;
	fma.rn.f64 	%fd50702, %fd50701, %fd77972, %fd77972;
	fma.rn.f64 	%fd50703, %fd50701, %fd50688, 0d3FF0000000000000;
	selp.f64 	%fd50704, %fd50703, %fd50702, %p5709;
	and.b32  	%r12947, %r19104, 2;
	setp.eq.s32 	%p5710, %r12947, 0;
	mov.f64 	%fd50705, 0d0000000000000000;
	sub.f64 	%fd50706, %fd50705, %fd50704;
	selp.f64 	%fd8443, %fd50704, %fd50706, %p5710;
	@%p5698 bra 	$L__BB0_6008;
	mov.f64 	%fd50712, 0d0000000000000000;
	mul.rn.f64 	%fd77973, %fd8425, %fd50712;
	mov.b32 	%r19105, 0;
	bra.uni 	$L__BB0_6010;
$L__BB0_6008:
	mul.f64 	%fd50707, %fd77967, 0dBFE45F306DC9C883;
	cvt.rni.s32.f64 	%r19105, %fd50707;
	cvt.rn.f64.s32 	%fd50708, %r19105;
	fma.rn.f64 	%fd50709, %fd50708, 0dBFF921FB54442D18, %fd8425;
	fma.rn.f64 	%fd50710, %fd50708, 0dBC91A62633145C00, %fd50709;
	fma.rn.f64 	%fd77973, %fd50708, 0dB97B839A252049C0, %fd50710;
	setp.ltu.f64 	%p5711, %fd8426, 0d41E0000000000000;
	@%p5711 bra 	$L__BB0_6010;
	{ // callseq 748, 0
	.param .b64 param0;
	st.param.f64 	[param0], %fd8425;
	.param .align 16 .b8 retval0[16];
	call.uni (retval0), 
	__internal_trig_reduction_slowpathd, 
	(
	param0
	);
	ld.param.f64 	%fd77973, [retval0];
	ld.param.b32 	%r19105, [retval0+8];
	} // callseq 748
$L__BB0_6010:
	shl.b32 	%r12950, %r19105, 6;
	cvt.u64.u32 	%rd4782, %r12950;
	and.b64  	%rd4783, %rd4782, 64;
	mov.u64 	%rd4784, __cudart_sin_cos_coeffs;
	add.s64 	%rd4785, %rd4784, %rd4783;
	mul.rn.f64 	%fd50713, %fd77973, %fd77973;
	and.b32  	%r12951, %r19105, 1;
	setp.eq.b32 	%p5712, %r12951, 1;
	selp.f64 	%fd50714, 0dBDA8FF8320FD8164, 0d3DE5DB65F9785EBA, %p5712;
	ld.global.nc.v2.f64 	{%fd50715, %fd50716}, [%rd4785];
	fma.rn.f64 	%fd50717, %fd50714, %fd50713, %fd50715;
	fma.rn.f64 	%fd50718, %fd50717, %fd50713, %fd50716;
	ld.global.nc.v2.f64 	{%fd50719, %fd50720}, [%rd4785+16];
	fma.rn.f64 	%fd50721, %fd50718, %fd50713, %fd50719;
	fma.rn.f64 	%fd50722, %fd50721, %fd50713, %fd50720;
	ld.global.nc.v2.f64 	{%fd50723, %fd50724}, [%rd4785+32];
	fma.rn.f64 	%fd50725, %fd50722, %fd50713, %fd50723;
	fma.rn.f64 	%fd50726, %fd50725, %fd50713, %fd50724;
	fma.rn.f64 	%fd50727, %fd50726, %fd77973, %fd77973;
	fma.rn.f64 	%fd50728, %fd50726, %fd50713, 0d3FF0000000000000;
	selp.f64 	%fd50729, %fd50728, %fd50727, %p5712;
	and.b32  	%r12952, %r19105, 2;
	setp.eq.s32 	%p5713, %r12952, 0;
	mov.f64 	%fd50730, 0d0000000000000000;
	sub.f64 	%fd50731, %fd50730, %fd50729;
	selp.f64 	%fd50732, %fd50729, %fd50731, %p5713;
	mul.f64 	%fd50733, %fd8366, %fd50732;
	mul.f64 	%fd50734, %fd8365, %fd8443;
	sub.f64 	%fd50735, %fd50733, %fd50734;
	sub.f64 	%fd50736, %fd50735, %fd8375;
	abs.f64 	%fd50737, %fd50736;
	abs.f64 	%fd50738, %fd8437;
	setp.geu.f64 	%p5714, %fd50738, %fd50737;
	@%p5714 bra 	$L__BB0_6012;
	mul.f64 	%fd50740, %fd77967, 0d404CA5DC1A63C1F5;
	mul.wide.u32 	%rd4788, %r19106, 8;
	add.s64 	%rd4789, %rd17, %rd4788;
	st.local.f64 	[%rd4789], %fd50740;
	add.s32 	%r19106, %r19106, 1;
	bra.uni 	$L__BB0_6013;
$L__BB0_6012:
	mul.f64 	%fd50739, %fd77967, 0dC04CA5DC1A63C1F5;
	mul.wide.u32 	%rd4786, %r19106, 8;
	add.s64 	%rd4787, %rd17, %rd4786;
	st.local.f64 	[%rd4787], %fd50739;
	add.s32 	%r19106, %r19106, 1;
$L__BB0_6013:
	setp.eq.s32 	%p5722, %r19106, 0;
	@%p5722 bra 	$L__BB0_6044;
	ld.local.f64 	%fd50805, [%rd17];
	mul.f64 	%fd8448, %fd50805, 0d3F91DF46A2529D3A;
	abs.f64 	%fd8449, %fd8448;
	setp.neu.f64 	%p5723, %fd8449, 0d7FF0000000000000;
	@%p5723 bra 	$L__BB0_6016;
	mov.f64 	%fd50811, 0d0000000000000000;
	mul.rn.f64 	%fd77975, %fd8448, %fd50811;
	mov.b32 	%r19108, 1;
	bra.uni 	$L__BB0_6019;
$L__BB0_6016:
	mul.f64 	%fd50806, %fd8448, 0d3FE45F306DC9C883;
	cvt.rni.s32.f64 	%r19107, %fd50806;
	cvt.rn.f64.s32 	%fd50807, %r19107;
	fma.rn.f64 	%fd50808, %fd50807, 0dBFF921FB54442D18, %fd8448;
	fma.rn.f64 	%fd50809, %fd50807, 0dBC91A62633145C00, %fd50808;
	fma.rn.f64 	%fd77975, %fd50807, 0dB97B839A252049C0, %fd50809;
	setp.ltu.f64 	%p5724, %fd8449, 0d41E0000000000000;
	@%p5724 bra 	$L__BB0_6018;
	{ // callseq 749, 0
	.param .b64 param0;
	st.param.f64 	[param0], %fd8448;
	.param .align 16 .b8 retval0[16];
	call.uni (retval0), 
	__internal_trig_reduction_slowpathd, 
	(
	param0
	);
	ld.param.f64 	%fd77975, [retval0];
	ld.param.b32 	%r19107, [retval0+8];
	} // callseq 749
$L__BB0_6018:
	add.s32 	%r19108, %r19107, 1;
$L__BB0_6019:
	shl.b32 	%r12968, %r19108, 6;
	cvt.u64.u32 	%rd4790, %r12968;
	and.b64  	%rd4791, %rd4790, 64;
	mov.u64 	%rd4792, __cudart_sin_cos_coeffs;
	add.s64 	%rd4793, %rd4792, %rd4791;
	mul.rn.f64 	%fd50812, %fd77975, %fd77975;
	and.b32  	%r12969, %r19108, 1;
	setp.eq.b32 	%p5726, %r12969, 1;
	selp.f64 	%fd50813, 0dBDA8FF8320FD8164, 0d3DE5DB65F9785EBA, %p5726;
	ld.global.nc.v2.f64 	{%fd50814, %fd50815}, [%rd4793];
	fma.rn.f64 	%fd50816, %fd50813, %fd50812, %fd50814;
	fma.rn.f64 	%fd50817, %fd50816, %fd50812, %fd50815;
	ld.global.nc.v2.f64 	{%fd50818, %fd50819}, [%rd4793+16];
	fma.rn.f64 	%fd50820, %fd50817, %fd50812, %fd50818;
	fma.rn.f64 	%fd50821, %fd50820, %fd50812, %fd50819;
	ld.global.nc.v2.f64 	{%fd50822, %fd50823}, [%rd4793+32];
	fma.rn.f64 	%fd50824, %fd50821, %fd50812, %fd50822;
	fma.rn.f64 	%fd50825, %fd50824, %fd50812, %fd50823;
	fma.rn.f64 	%fd50826, %fd50825, %fd77975, %fd77975;
	fma.rn.f64 	%fd50827, %fd50825, %fd50812, 0d3FF0000000000000;
	selp.f64 	%fd50828, %fd50827, %fd50826, %p5726;
	and.b32  	%r12970, %r19108, 2;
	setp.eq.s32 	%p5727, %r12970, 0;
	mov.f64 	%fd50829, 0d0000000000000000;
	sub.f64 	%fd50830, %fd50829, %fd50828;
	selp.f64 	%fd8455, %fd50828, %fd50830, %p5727;
	@%p5723 bra 	$L__BB0_6021;
	mov.f64 	%fd50836, 0d0000000000000000;
	mul.rn.f64 	%fd77976, %fd8448, %fd50836;
	mov.b32 	%r19109, 0;
	bra.uni 	$L__BB0_6023;
$L__BB0_6021:
	mul.f64 	%fd50831, %fd8448, 0d3FE45F306DC9C883;
	cvt.rni.s32.f64 	%r19109, %fd50831;
	cvt.rn.f64.s32 	%fd50832, %r19109;
	fma.rn.f64 	%fd50833, %fd50832, 0dBFF921FB54442D18, %fd8448;
	fma.rn.f64 	%fd50834, %fd50832, 0dBC91A62633145C00, %fd50833;
	fma.rn.f64 	%fd77976, %fd50832, 0dB97B839A252049C0, %fd50834;
	setp.ltu.f64 	%p5728, %fd8449, 0d41E0000000000000;
	@%p5728 bra 	$L__BB0_6023;
	{ // callseq 750, 0
	.param .b64 param0;
	st.param.f64 	[param0], %fd8448;
	.param .align 16 .b8 retval0[16];
	call.uni (retval0), 
	__internal_trig_reduction_slowpathd, 
	(
	param0
	);
	ld.param.f64 	%fd77976, [retval0];
	ld.param.b32 	%r19109, [retval0+8];
	} // callseq 750
$L__BB0_6023:
	shl.b32 	%r12973, %r19109, 6;
	cvt.u64.u32 	%rd4794, %r12973;
	and.b64  	%rd4795, %rd4794, 64;
	mov.u64 	%rd4796, __cudart_sin_cos_coeffs;
	add.s64 	%rd4797, %rd4796, %rd4795;
	mul.rn.f64 	%fd50837, %fd77976, %fd77976;
	and.b32  	%r12974, %r19109, 1;
	setp.eq.b32 	%p5729, %r12974, 1;
	selp.f64 	%fd50838, 0dBDA8FF8320FD8164, 0d3DE5DB65F9785EBA, %p5729;
	ld.global.nc.v2.f64 	{%fd50839, %fd50840}, [%rd4797];
	fma.rn.f64 	%fd50841, %fd50838, %fd50837, %fd50839;
	fma.rn.f64 	%fd50842, %fd50841, %fd50837, %fd50840;
	ld.global.nc.v2.f64 	{%fd50843, %fd50844}, [%rd4797+16];
	fma.rn.f64 	%fd50845, %fd50842, %fd50837, %fd50843;
	fma.rn.f64 	%fd50846, %fd50845, %fd50837, %fd50844;
	ld.global.nc.v2.f64 	{%fd50847, %fd50848}, [%rd4797+32];
	fma.rn.f64 	%fd50849, %fd50846, %fd50837, %fd50847;
	fma.rn.f64 	%fd50850, %fd50849, %fd50837, %fd50848;
	fma.rn.f64 	%fd50851, %fd50850, %fd77976, %fd77976;
	fma.rn.f64 	%fd50852, %fd50850, %fd50837, 0d3FF0000000000000;
	selp.f64 	%fd50853, %fd50852, %fd50851, %p5729;
	and.b32  	%r12975, %r19109, 2;
	setp.eq.s32 	%p5730, %r12975, 0;
	mov.f64 	%fd50854, 0d0000000000000000;
	sub.f64 	%fd50855, %fd50854, %fd50853;
	selp.f64 	%fd50856, %fd50853, %fd50855, %p5730;
	mul.f64 	%fd50857, %fd8366, %fd8455;
	fma.rn.f64 	%fd50858, %fd8365, %fd50856, %fd50857;
	fma.rn.f64 	%fd8460, %fd8367, 0d0000000000000000, %fd50858;
	mul.f64 	%fd50859, %fd8366, 0d0000000000000000;
	fma.rn.f64 	%fd50860, %fd8365, 0d0000000000000000, %fd50859;
	add.f64 	%fd50861, %fd50860, %fd8367;
	mul.f64 	%fd50862, %fd50861, %fd50861;
	fma.rn.f64 	%fd50863, %fd8460, %fd8460, %fd50862;
	sqrt.rn.f64 	%fd50864, %fd50863;
	div.rn.f64 	%fd8461, %fd50861, %fd50864;
	{
	.reg .b32 %temp; 
	mov.b64 	{%temp, %r3608}, %fd8461;
	}
	abs.f64 	%fd8462, %fd8461;
	{
	.reg .b32 %temp; 
	mov.b64 	{%temp, %r12976}, %fd8462;
	}
	setp.gt.s32 	%p5731, %r12976, 1071801957;
	@%p5731 bra 	$L__BB0_6027;
	mul.f64 	%fd50905, %fd8461, %fd8461;
	fma.rn.f64 	%fd50906, %fd50905, 0d3FB0066BDC1895E9, 0dBFB3823B180754AF;
	fma.rn.f64 	%fd50907, %fd50906, %fd50905, 0d3FB11E52CC2F79AE;
	fma.rn.f64 	%fd50908, %fd50907, %fd50905, 0dBF924EAF3526861B;
	fma.rn.f64 	%fd50909, %fd50908, %fd50905, 0d3F91DF02A31E6CB7;
	fma.rn.f64 	%fd50910, %fd50909, %fd50905, 0d3F847D18B0EEC6CC;
	fma.rn.f64 	%fd50911, %fd50910, %fd50905, 0d3F8D0AF961BA53B0;
	fma.rn.f64 	%fd50912, %fd50911, %fd50905, 0d3F91BF7734CF1C48;
	fma.rn.f64 	%fd50913, %fd50912, %fd50905, 0d3F96E91483144EF7;
	fma.rn.f64 	%fd50914, %fd50913, %fd50905, 0d3F9F1C6E0A4F9F81;
	fma.rn.f64 	%fd50915, %fd50914, %fd50905, 0d3FA6DB6DC27FA92B;
	fma.rn.f64 	%fd50916, %fd50915, %fd50905, 0d3FB333333320F91B;
	fma.rn.f64 	%fd50917, %fd50916, %fd50905, 0d3FC5555555555F4D;
	mul.f64 	%fd50918, %fd50905, %fd50917;
	fma.rn.f64 	%fd8463, %fd50918, %fd8462, %fd8462;
	setp.gt.s32 	%p5735, %r3608, -1;
	@%p5735 bra 	$L__BB0_6026;
	mov.f64 	%fd50923, 0d3C91A62633145C07;
	add.rn.f64 	%fd50924, %fd8463, %fd50923;
	mov.f64 	%fd50925, 0d3FF921FB54442D18;
	add.rn.f64 	%fd77977, %fd50925, %fd50924;
	bra.uni 	$L__BB0_6028;
$L__BB0_6026:
	mov.f64 	%fd50919, 0dBC91A62633145C07;
	add.rn.f64 	%fd50920, %fd8463, %fd50919;
	neg.f64 	%fd50921, %fd50920;
	mov.f64 	%fd50922, 0d3FF921FB54442D18;
	add.rn.f64 	%fd77977, %fd50922, %fd50921;
	bra.uni 	$L__BB0_6028;
$L__BB0_6027:
	mov.f64 	%fd50865, 0d3FF0000000000000;
	sub.f64 	%fd50866, %fd50865, %fd8462;
	{
	.reg .b32 %temp; 
	mov.b64 	{%r12977, %temp}, %fd50866;
	}
	{
	.reg .b32 %temp; 
	mov.b64 	{%temp, %r12978}, %fd50866;
	}
	add.s32 	%r12979, %r12978, -1048576;
	mov.b64 	%fd50867, {%r12977, %r12979};
	rsqrt.approx.ftz.f64 	%fd50868, %fd50867;
	{
	.reg .b32 %temp; 
	mov.b64 	{%r12980, %temp}, %fd50868;
	}
	{
	.reg .b32 %temp; 
	mov.b64 	{%temp, %r12981}, %fd50868;
	}
	add.s32 	%r12982, %r12981, -1048576;
	mov.b64 	%fd50869, {%r12980, %r12982};
	mul.f64 	%fd50870, %fd50867, %fd50868;
	neg.f64 	%fd50871, %fd50870;
	fma.rn.f64 	%fd50872, %fd50870, %fd50871, %fd50867;
	fma.rn.f64 	%fd50873, %fd50872, %fd50869, %fd50870;
	neg.f64 	%fd50874, %fd50873;
	fma.rn.f64 	%fd50875, %fd50868, %fd50874, 0d3FF0000000000000;
	fma.rn.f64 	%fd50876, %fd50875, %fd50869, %fd50869;
	fma.rn.f64 	%fd50877, %fd50873, %fd50874, %fd50867;
	fma.rn.f64 	%fd50878, %fd50877, %fd50876, %fd50873;
	{
	.reg .b32 %temp; 
	mov.b64 	{%r12983, %temp}, %fd50878;
	}
	{
	.reg .b32 %temp; 
	mov.b64 	{%temp, %r12984}, %fd50878;
	}
	add.s32 	%r12985, %r12984, 1048576;
	mov.b64 	%fd50879, {%r12983, %r12985};
	fma.rn.f64 	%fd50880, %fd50866, 0d3EC715B371155F70, 0dBEBAC2FE66FAAC4B;
	fma.rn.f64 	%fd50881, %fd50880, %fd50866, 0d3ED9A9B88EFCD9B8;
	fma.rn.f64 	%fd50882, %fd50881, %fd50866, 0d3EDD0F40A8A0C4C3;
	fma.rn.f64 	%fd50883, %fd50882, %fd50866, 0d3EF46D4CFA9E0E1F;
	fma.rn.f64 	%fd50884, %fd50883, %fd50866, 0d3F079C168D1E2422;
	fma.rn.f64 	%fd50885, %fd50884, %fd50866, 0d3F1C9A88C3BCA540;
	fma.rn.f64 	%fd50886, %fd50885, %fd50866, 0d3F31C4E64BD476DF;
	fma.rn.f64 	%fd50887, %fd50886, %fd50866, 0d3F46E8BA60009C8F;
	fma.rn.f64 	%fd50888, %fd50887, %fd50866, 0d3F5F1C71C62B05A2;
	fma.rn.f64 	%fd50889, %fd50888, %fd50866, 0d3F76DB6DB6DC9F2C;
	fma.rn.f64 	%fd50890, %fd50889, %fd50866, 0d3F9333333333329C;
	fma.rn.f64 	%fd50891, %fd50890, %fd50866, 0d3FB5555555555555;
	setp.lt.s32 	%p5732, %r12978, 1;
	mov.f64 	%fd50892, 0d0000000000000000;
	mul.rn.f64 	%fd50893, %fd8462, %fd50892;
	mul.f64 	%fd50894, %fd50866, %fd50891;
	fma.rn.f64 	%fd50895, %fd50894, %fd50879, %fd50879;
	selp.f64 	%fd50896, %fd50893, %fd50895, %p5732;
	setp.lt.s32 	%p5733, %r12978, 0;
	mov.f64 	%fd50897, 0d7FF0000000000000;
	mul.rn.f64 	%fd50898, %fd50896, %fd50897;
	selp.f64 	%fd50899, %fd50898, %fd50896, %p5733;
	setp.lt.s32 	%p5734, %r3608, 0;
	mov.f64 	%fd50900, 0dBCA1A62633145C07;
	add.rn.f64 	%fd50901, %fd50899, %fd50900;
	neg.f64 	%fd50902, %fd50901;
	mov.f64 	%fd50903, 0d400921FB54442D18;
	add.rn.f64 	%fd50904, %fd50903, %fd50902;
	selp.f64 	%fd77977, %fd50904, %fd50899, %p5734;
$L__BB0_6028:
	mul.f64 	%fd50926, %fd77977, 0d404CA5DC1A63C1F5;
	setp.gt.f64 	%p5736, %fd8460, 0d0000000000000000;
	neg.f64 	%fd50927, %fd50926;
	selp.f64 	%fd77993, %fd50927, %fd50926, %p5736;
	setp.eq.s32 	%p5737, %r19106, 1;
	@%p5737 bra 	$L__BB0_6044;
	ld.local.f64 	%fd50928, [%rd17+8];
	mul.f64 	%fd8469, %fd50928, 0d3F91DF46A2529D3A;
	abs.f64 	%fd8470, %fd8469;
	setp.eq.f64 	%p5738, %fd8470, 0d7FF0000000000000;
	@%p5738 bra 	$L__BB0_6033;
	mul.f64 	%fd50929, %fd8469, 0d3FE45F306DC9C883;
	cvt.rni.s32.f64 	%r19110, %fd50929;
	cvt.rn.f64.s32 	%fd50930, %r19110;
	fma.rn.f64 	%fd50931, %fd50930, 0dBFF921FB54442D18, %fd8469;
	fma.rn.f64 	%fd50932, %fd50930, 0dBC91A62633145C00, %fd50931;
	fma.rn.f64 	%fd77979, %fd50930, 0dB97B839A252049C0, %fd50932;
	setp.ltu.f64 	%p5739, %fd8470, 0d41E0000000000000;
	@%p5739 bra 	$L__BB0_6032;
	{ // callseq 751, 0
	.param .b64 param0;
	st.param.f64 	[param0], %fd8469;
	.param .align 16 .b8 retval0[16];
	call.uni (retval0), 
	__internal_trig_reduction_slowpathd, 
	(
	param0
	);
	ld.param.f64 	%fd77979, [retval0];
	ld.param.b32 	%r19110, [retval0+8];
	} // callseq 751
$L__BB0_6032:
	add.s32 	%r19111, %r19110, 1;
	bra.uni 	$L__BB0_6034;
$L__BB0_6033:
	mov.f64 	%fd50934, 0d0000000000000000;
	mul.rn.f64 	%fd77979, %fd8469, %fd50934;
	mov.b32 	%r19111, 1;
$L__BB0_6034:
	shl.b32 	%r12988, %r19111, 6;
	cvt.u64.u32 	%rd4798, %r12988;
	and.b64  	%rd4799, %rd4798, 64;
	mov.u64 	%rd4800, __cudart_sin_cos_coeffs;
	add.s64 	%rd4801, %rd4800, %rd4799;
	mul.rn.f64 	%fd50935, %fd77979, %fd77979;
	and.b32  	%r12989, %r19111, 1;
	setp.eq.b32 	%p5741, %r12989, 1;
	selp.f64 	%fd50936, 0dBDA8FF8320FD8164, 0d3DE5DB65F9785EBA, %p5741;
	ld.global.nc.v2.f64 	{%fd50937, %fd50938}, [%rd4801];
	fma.rn.f64 	%fd50939, %fd50936, %fd50935, %fd50937;
	fma.rn.f64 	%fd50940, %fd50939, %fd50935, %fd50938;
	ld.global.nc.v2.f64 	{%fd50941, %fd50942}, [%rd4801+16];
	fma.rn.f64 	%fd50943, %fd50940, %fd50935, %fd50941;
	fma.rn.f64 	%fd50944, %fd50943, %fd50935, %fd50942;
	ld.global.nc.v2.f64 	{%fd50945, %fd50946}, [%rd4801+32];
	fma.rn.f64 	%fd50947, %fd50944, %fd50935, %fd50945;
	fma.rn.f64 	%fd50948, %fd50947, %fd50935, %fd50946;
	fma.rn.f64 	%fd50949, %fd50948, %fd77979, %fd77979;
	fma.rn.f64 	%fd50950, %fd50948, %fd50935, 0d3FF0000000000000;
	selp.f64 	%fd50951, %fd50950, %fd50949, %p5741;
	and.b32  	%r12990, %r19111, 2;
	setp.eq.s32 	%p5742, %r12990, 0;
	mov.f64 	%fd50952, 0d0000000000000000;
	sub.f64 	%fd50953, %fd50952, %fd50951;
	selp.f64 	%fd8476, %fd50951, %fd50953, %p5742;
	@%p5738 bra 	$L__BB0_6037;
	mul.f64 	%fd50954, %fd8469, 0d3FE45F306DC9C883;
	cvt.rni.s32.f64 	%r19112, %fd50954;
	cvt.rn.f64.s32 	%fd50955, %r19112;
	fma.rn.f64 	%fd50956, %fd50955, 0dBFF921FB54442D18, %fd8469;
	fma.rn.f64 	%fd50957, %fd50955, 0dBC91A62633145C00, %fd50956;
	fma.rn.f64 	%fd77980, %fd50955, 0dB97B839A252049C0, %fd50957;
	setp.ltu.f64 	%p5743, %fd8470, 0d41E0000000000000;
	@%p5743 bra 	$L__BB0_6038;
	{ // callseq 752, 0
	.param .b64 param0;
	st.param.f64 	[param0], %fd8469;
	.param .align 16 .b8 retval0[16];
	call.uni (retval0), 
	__internal_trig_reduction_slowpathd, 
	(
	param0
	);
	ld.param.f64 	%fd77980, [retval0];
	ld.param.b32 	%r19112, [retval0+8];
	} // callseq 752
	bra.uni 	$L__BB0_6038;
$L__BB0_6037:
	mov.f64 	%fd50959, 0d0000000000000000;
	mul.rn.f64 	%fd77980, %fd8469, %fd50959;
	mov.b32 	%r19112, 0;
$L__BB0_6038:
	shl.b32 	%r12993, %r19112, 6;
	cvt.u64.u32 	%rd4802, %r12993;
	and.b64  	%rd4803, %rd4802, 64;
	mov.u64 	%rd4804, __cudart_sin_cos_coeffs;
	add.s64 	%rd4805, %rd4804, %rd4803;
	mul.rn.f64 	%fd50960, %fd77980, %fd77980;
	and.b32  	%r12994, %r19112, 1;
	setp.eq.b32 	%p5744, %r12994, 1;
	selp.f64 	%fd50961, 0dBDA8FF8320FD8164, 0d3DE5DB65F9785EBA, %p5744;
	ld.global.nc.v2.f64 	{%fd50962, %fd50963}, [%rd4805];
	fma.rn.f64 	%fd50964, %fd50961, %fd50960, %fd50962;
	fma.rn.f64 	%fd50965, %fd50964, %fd50960, %fd50963;
	ld.global.nc.v2.f64 	{%fd50966, %fd50967}, [%rd4805+16];
	fma.rn.f64 	%fd50968, %fd50965, %fd50960, %fd50966;
	fma.rn.f64 	%fd50969, %fd50968, %fd50960, %fd50967;
	ld.global.nc.v2.f64 	{%fd50970, %fd50971}, [%rd4805+32];
	fma.rn.f64 	%fd50972, %fd50969, %fd50960, %fd50970;
	fma.rn.f64 	%fd50973, %fd50972, %fd50960, %fd50971;
	fma.rn.f64 	%fd50974, %fd50973, %fd77980, %fd77980;
	fma.rn.f64 	%fd50975, %fd50973, %fd50960, 0d3FF0000000000000;
	selp.f64 	%fd50976, %fd50975, %fd50974, %p5744;
	and.b32  	%r12995, %r19112, 2;
	setp.eq.s32 	%p5745, %r12995, 0;
	mov.f64 	%fd50977, 0d0000000000000000;
	sub.f64 	%fd50978, %fd50977, %fd50976;
	selp.f64 	%fd50979, %fd50976, %fd50978, %p5745;
	mul.f64 	%fd50980, %fd8366, %fd8476;
	fma.rn.f64 	%fd50981, %fd8365, %fd50979, %fd50980;
	fma.rn.f64 	%fd8481, %fd8367, 0d0000000000000000, %fd50981;
	mul.f64 	%fd50982, %fd8366, 0d0000000000000000;
	fma.rn.f64 	%fd50983, %fd8365, 0d0000000000000000, %fd50982;
	add.f64 	%fd50984, %fd50983, %fd8367;
	mul.f64 	%fd50985, %fd50984, %fd50984;
	fma.rn.f64 	%fd50986, %fd8481, %fd8481, %fd50985;
	sqrt.rn.f64 	%fd50987, %fd50986;
	div.rn.f64 	%fd8482, %fd50984, %fd50987;
	{
	.reg .b32 %temp; 
	mov.b64 	{%temp, %r3617}, %fd8482;
	}
	abs.f64 	%fd8483, %fd8482;
	{
	.reg .b32 %temp; 
	mov.b64 	{%temp, %r12996}, %fd8483;
	}
	setp.lt.s32 	%p5746, %r12996, 1071801958;
	@%p5746 bra 	$L__BB0_6040;
	mov.f64 	%fd50988, 0d3FF0000000000000;
	sub.f64 	%fd50989, %fd50988, %fd8483;
	{
	.reg .b32 %temp; 
	mov.b64 	{%r12997, %temp}, %fd50989;
	}
	{
	.reg .b32 %temp; 
	mov.b64 	{%temp, %r12998}, %fd50989;
	}
	add.s32 	%r12999, %r12998, -1048576;
	mov.b64 	%fd50990, {%r12997, %r12999};
	rsqrt.approx.ftz.f64 	%fd50991, %fd50990;
	{
	.reg .b32 %temp; 
	mov.b64 	{%r13000, %temp}, %fd50991;
	}
	{
	.reg .b32 %temp; 
	mov.b64 	{%temp, %r13001}, %fd50991;
	}
	add.s32 	%r13002, %r13001, -1048576;
	mov.b64 	%fd50992, {%r13000, %r13002};
	mul.f64 	%fd50993, %fd50990, %fd50991;
	neg.f64 	%fd50994, %fd50993;
	fma.rn.f64 	%fd50995, %fd50993, %fd50994, %fd50990;
	fma.rn.f64 	%fd50996, %fd50995, %fd50992, %fd50993;
	neg.f64 	%fd50997, %fd50996;
	fma.rn.f64 	%fd50998, %fd50991, %fd50997, 0d3FF0000000000000;
	fma.rn.f64 	%fd50999, %fd50998, %fd50992, %fd50992;
	fma.rn.f64 	%fd51000, %fd50996, %fd50997, %fd50990;
	fma.rn.f64 	%fd51001, %fd51000, %fd50999, %fd50996;
	{
	.reg .b32 %temp; 
	mov.b64 	{%r13003, %temp}, %fd51001;
	}
	{
	.reg .b32 %temp; 
	mov.b64 	{%temp, %r13004}, %fd51001;
	}
	add.s32 	%r13005, %r13004, 1048576;
	mov.b64 	%fd51002, {%r13003, %r13005};
	fma.rn.f64 	%fd51003, %fd50989, 0d3EC715B371155F70, 0dBEBAC2FE66FAAC4B;
	fma.rn.f64 	%fd51004, %fd51003, %fd50989, 0d3ED9A9B88EFCD9B8;
	fma.rn.f64 	%fd51005, %fd51004, %fd50989, 0d3EDD0F40A8A0C4C3;
	fma.rn.f64 	%fd51006, %fd51005, %fd50989, 0d3EF46D4CFA9E0E1F;
	fma.rn.f64 	%fd51007, %fd51006, %fd50989, 0d3F079C168D1E2422;
	fma.rn.f64 	%fd51008, %fd51007, %fd50989, 0d3F1C9A88C3BCA540;
	fma.rn.f64 	%fd51009, %fd51008, %fd50989, 0d3F31C4E64BD476DF;
	fma.rn.f64 	%fd51010, %fd51009, %fd50989, 0d3F46E8BA60009C8F;
	fma.rn.f64 	%fd51011, %fd51010, %fd50989, 0d3F5F1C71C62B05A2;
	fma.rn.f64 	%fd51012, %fd51011, %fd50989, 0d3F76DB6DB6DC9F2C;
	fma.rn.f64 	%fd51013, %fd51012, %fd50989, 0d3F9333333333329C;
	fma.rn.f64 	%fd51014, %fd51013, %fd50989, 0d3FB5555555555555;
	setp.lt.s32 	%p5747, %r12998, 1;
	mov.f64 	%fd51015, 0d0000000000000000;
	mul.rn.f64 	%fd51016, %fd8483, %fd51015;
	mul.f64 	%fd51017, %fd50989, %fd51014;
	fma.rn.f64 	%fd51018, %fd51017, %fd51002, %fd51002;
	selp.f64 	%fd51019, %fd51016, %fd51018, %p5747;
	setp.lt.s32 	%p5748, %r12998, 0;
	mov.f64 	%fd51020, 0d7FF0000000000000;
	mul.rn.f64 	%fd51021, %fd51019, %fd51020;
	selp.f64 	%fd51022, %fd51021, %fd51019, %p5748;
	setp.lt.s32 	%p5749, %r3617, 0;
	mov.f64 	%fd51023, 0dBCA1A62633145C07;
	add.rn.f64 	%fd51024, %fd51022, %fd51023;
	neg.f64 	%fd51025, %fd51024;
	mov.f64 	%fd51026, 0d400921FB54442D18;
	add.rn.f64 	%fd51027, %fd51026, %fd51025;
	selp.f64 	%fd77981, %fd51027, %fd51022, %p5749;
	bra.uni 	$L__BB0_6043;
$L__BB0_6040:
	mul.f64 	%fd51028, %fd8482, %fd8482;
	fma.rn.f64 	%fd51029, %fd51028, 0d3FB0066BDC1895E9, 0dBFB3823B180754AF;
	fma.rn.f64 	%fd51030, %fd51029, %fd51028, 0d3FB11E52CC2F79AE;
	fma.rn.f64 	%fd51031, %fd51030, %fd51028, 0dBF924EAF3526861B;
	fma.rn.f64 	%fd51032, %fd51031, %fd51028, 0d3F91DF02A31E6CB7;
	fma.rn.f64 	%fd51033, %fd51032, %fd51028, 0d3F847D18B0EEC6CC;
	fma.rn.f64 	%fd51034, %fd51033, %fd51028, 0d3F8D0AF961BA53B0;
	fma.rn.f64 	%fd51035, %fd51034, %fd51028, 0d3F91BF7734CF1C48;
	fma.rn.f64 	%fd51036, %fd51035, %fd51028, 0d3F96E91483144EF7;
	fma.rn.f64 	%fd51037, %fd51036, %fd51028, 0d3F9F1C6E0A4F9F81;
	fma.rn.f64 	%fd51038, %fd51037, %fd51028, 0d3FA6DB6DC27FA92B;
	fma.rn.f64 	%fd51039, %fd51038, %fd51028, 0d3FB333333320F91B;
	fma.rn.f64 	%fd51040, %fd51039, %fd51028, 0d3FC5555555555F4D;
	mul.f64 	%fd51041, %fd51028, %fd51040;
	fma.rn.f64 	%fd8485, %fd51041, %fd8483, %fd8483;
	setp.lt.s32 	%p5750, %r3617, 0;
	@%p5750 bra 	$L__BB0_6042;
	mov.f64 	%fd51042, 0dBC91A62633145C07;
	add.rn.f64 	%fd51043, %fd8485, %fd51042;
	neg.f64 	%fd51044, %fd51043;
	mov.f64 	%fd51045, 0d3FF921FB54442D18;
	add.rn.f64 	%fd77981, %fd51045, %fd51044;
	bra.uni 	$L__BB0_6043;
$L__BB0_6042:
	mov.f64 	%fd51046, 0d3C91A62633145C07;
	add.rn.f64 	%fd51047, %fd8485, %fd51046;
	mov.f64 	%fd51048, 0d3FF921FB54442D18;
	add.rn.f64 	%fd77981, %fd51048, %fd51047;
$L__BB0_6043:
	mul.f64 	%fd51049, %fd77981, 0d404CA5DC1A63C1F5;
	setp.gt.f64 	%p5751, %fd8481, 0d0000000000000000;
	neg.f64 	%fd51050, %fd51049;
	selp.f64 	%fd77994, %fd51050, %fd51049, %p5751;
$L__BB0_6044:
	mul.lo.s32 	%r13006, %r19089, 7;
	mul.wide.u32 	%rd4806, %r13006, 8;
	add.s64 	%rd4807, %rd33, %rd4806;
	ld.global.f64 	%fd51051, [%rd4807+32];
	mul.f64 	%fd51052, %fd51051, %fd8365;
	div.rn.f64 	%fd8492, %fd51052, %fd8368;
	mul.f64 	%fd51053, %fd51051, %fd8366;
	div.rn.f64 	%fd8493, %fd51053, %fd8368;
	mul.f64 	%fd51054, %fd51051, %fd8367;
	div.rn.f64 	%fd8494, %fd51054, %fd8368;
	@%p5722 bra 	$L__BB0_6090;
	shl.b32 	%r13007, %r19089, 1;
	or.b32  	%r13008, %r13007, 1;
	cvt.rn.f64.u32 	%fd77988, %r13008;
	abs.f64 	%fd51055, %fd77993;
	mov.f64 	%fd51056, 0d4066800000000000;
	sub.f64 	%fd51057, %fd51056, %fd51055;
	min.f64 	%fd51058, %fd51055, %fd51057;
	setp.lt.f64 	%p5753, %fd51058, %fd8357;
	@%p5753 bra 	$L__BB0_6067;
	mul.f64 	%fd51059, %fd77993, 0d3F91DF46A2529D3A;
	abs.f64 	%fd8496, %fd51059;
	setp.neu.f64 	%p5754, %fd8496, 0d7FF0000000000000;
	@%p5754 bra 	$L__BB0_6048;
	mul.f64 	%fd51067, %fd77993, 0d3F91DF46A2529D3A;
	mov.f64 	%fd51068, 0d0000000000000000;
	mul.rn.f64 	%fd77984, %fd51067, %fd51068;
	mov.b32 	%r19113, 0;
	bra.uni 	$L__BB0_6050;
$L__BB0_6048:
	mul.f64 	%fd51060, %fd77993, 0d3F91DF46A2529D3A;
	mul.f64 	%fd51061, %fd51060, 0d3FE45F306DC9C883;
	cvt.rni.s32.f64 	%r19113, %fd51061;
	cvt.rn.f64.s32 	%fd51062, %r19113;
	fma.rn.f64 	%fd51063, %fd51062, 0dBFF921FB54442D18, %fd51060;
	fma.rn.f64 	%fd51064, %fd51062, 0dBC91A62633145C00, %fd51063;
	fma.rn.f64 	%fd77984, %fd51062, 0dB97B839A252049C0, %fd51064;
	setp.ltu.f64 	%p5755, %fd8496, 0d41E0000000000000;
	@%p5755 bra 	$L__BB0_6050;
	mul.f64 	%fd51065, %fd77993, 0d3F91DF46A2529D3A;
	{ // callseq 753, 0
	.param .b64 param0;
	st.param.f64 	[param0], %fd51065;
	.param .align 16 .b8 retval0[16];
	call.uni (retval0), 
	__internal_trig_reduction_slowpathd, 
	(
	param0
	);
	ld.param.f64 	%fd77984, [retval0];
	ld.param.b32 	%r19113, [retval0+8];
	} // callseq 753
$L__BB0_6050:
	ld.param.u64 	%rd8066, [_Z8FitGrainPdPiS0_S_S_S0_S0_S_S_S_S_S_S_S_S_S_S_S_S__param_0];
	shl.b32 	%r13011, %r19113, 6;
	cvt.u64.u32 	%rd4808, %r13011;
	and.b64  	%rd4809, %rd4808, 64;
	mov.u64 	%rd4810, __cudart_sin_cos_coeffs;
	add.s64 	%rd4811, %rd4810, %rd4809;
	mul.rn.f64 	%fd51069, %fd77984, %fd77984;
	and.b32  	%r13012, %r19113, 1;
	setp.eq.b32 	%p5757, %r13012, 1;
	selp.f64 	%fd51070, 0dBDA8FF8320FD8164, 0d3DE5DB65F9785EBA, %p5757;
	ld.global.nc.v2.f64 	{%fd51071, %fd51072}, [%rd4811];
	fma.rn.f64 	%fd51073, %fd51070, %fd51069, %fd51071;
	fma.rn.f64 	%fd51074, %fd51073, %fd51069, %fd51072;
	ld.global.nc.v2.f64 	{%fd51075, %fd51076}, [%rd4811+16];
	fma.rn.f64 	%fd51077, %fd51074, %fd51069, %fd51075;
	fma.rn.f64 	%fd51078, %fd51077, %fd51069, %fd51076;
	ld.global.nc.v2.f64 	{%fd51079, %fd51080}, [%rd4811+32];
	fma.rn.f64 	%fd51081, %fd51078, %fd51069, %fd51079;
	fma.rn.f64 	%fd51082, %fd51081, %fd51069, %fd51080;
	fma.rn.f64 	%fd51083, %fd51082, %fd77984, %fd77984;
	fma.rn.f64 	%fd51084, %fd51082, %fd51069, 0d3FF0000000000000;
	selp.f64 	%fd51085, %fd51084, %fd51083, %p5757;
	and.b32  	%r13013, %r19113, 2;
	setp.eq.s32 	%p5758, %r13013, 0;
	mov.f64 	%fd51086, 0d0000000000000000;
	sub.f64 	%fd51087, %fd51086, %fd51085;
	selp.f64 	%fd51088, %fd51085, %fd51087, %p5758;
	mul.lo.s32 	%r13014, %r19089, 7;
	mul.wide.u32 	%rd4812, %r13014, 8;
	add.s64 	%rd4813, %rd33, %rd4812;
	ld.global.f64 	%fd51089, [%rd4813+24];
	cvt.rzi.s32.f64 	%r13015, %fd51089;
	cvta.to.global.u64 	%rd4814, %rd8066;
	mul.wide.s32 	%rd4815, %r13015, 8;
	add.s64 	%rd4816, %rd4814, %rd4815;
	ld.global.f64 	%fd8501, [%rd4816+40];
	neg.f64 	%fd51090, %fd8501;
	mul.f64 	%fd8502, %fd51088, %fd51090;
	@%p5754 bra 	$L__BB0_6052;
	mul.f64 	%fd51098, %fd77993, 0d3F91DF46A2529D3A;
	mov.f64 	%fd51099, 0d0000000000000000;
	mul.rn.f64 	%fd77986, %fd51098, %fd51099;
	mov.b32 	%r19115, 1;
	bra.uni 	$L__BB0_6055;
$L__BB0_6052:
	mul.f64 	%fd51091, %fd77993, 0d3F91DF46A2529D3A;
	mul.f64 	%fd51092, %fd51091, 0d3FE45F306DC9C883;
	cvt.rni.s32.f64 	%r19114, %fd51092;
	cvt.rn.f64.s32 	%fd51093, %r19114;
	fma.rn.f64 	%fd51094, %fd51093, 0dBFF921FB54442D18, %fd51091;
	fma.rn.f64 	%fd51095, %fd51093, 0dBC91A62633145C00, %fd51094;
	fma.rn.f64 	%fd77986, %fd51093, 0dB97B839A252049C0, %fd51095;
	setp.ltu.f64 	%p5759, %fd8496, 0d41E0000000000000;
	@%p5759 bra 	$L__BB0_6054;
	mul.f64 	%fd51096, %fd77993, 0d3F91DF46A2529D3A;
	{ // callseq 754, 0
	.param .b64 param0;
	st.param.f64 	[param0], %fd51096;
	.param .align 16 .b8 retval0[16];
	call.uni (retval0), 
	__internal_trig_reduction_slowpathd, 
	(
	param0
	);
	ld.param.f64 	%fd77986, [retval0];
	ld.param.b32 	%r19114, [retval0+8];
	} // callseq 754
$L__BB0_6054:
	add.s32 	%r19115, %r19114, 1;
$L__BB0_6055:
	setp.lt.s32 	%p5760, %r3554, 1;
	shl.b32 	%r13018, %r19115, 6;
	cvt.u64.u32 	%rd4817, %r13018;
	and.b64  	%rd4818, %rd4817, 64;
	mov.u64 	%rd4819, __cudart_sin_cos_coeffs;
	add.s64 	%rd4820, %rd4819, %rd4818;
	mul.rn.f64 	%fd51100, %fd77986, %fd77986;
	and.b32  	%r13019, %r19115, 1;
	setp.eq.b32 	%p5761, %r13019, 1;
	selp.f64 	%fd51101, 0dBDA8FF8320FD8164, 0d3DE5DB65F9785EBA, %p5761;
	ld.global.nc.v2.f64 	{%fd51102, %fd51103}, [%rd4820];
	fma.rn.f64 	%fd51104, %fd51101, %fd51100, %fd51102;
	fma.rn.f64 	%fd51105, %fd51104, %fd51100, %fd51103;
	ld.global.nc.v2.f64 	{%fd51106, %fd51107}, [%rd4820+16];
	fma.rn.f64 	%fd51108, %fd51105, %fd51100, %fd51106;
	fma.rn.f64 	%fd51109, %fd51108, %fd51100, %fd51107;
	ld.global.nc.v2.f64 	{%fd51110, %fd51111}, [%rd4820+32];
	fma.rn.f64 	%fd51112, %fd51109, %fd51100, %fd51110;
	fma.rn.f64 	%fd51113, %fd51112, %fd51100, %fd51111;
	fma.rn.f64 	%fd51114, %fd51113, %fd77986, %fd77986;
	fma.rn.f64 	%fd51115, %fd51113, %fd51100, 0d3FF0000000000000;
	selp.f64 	%fd51116, %fd51115, %fd51114, %p5761;
	and.b32  	%r13020, %r19115, 2;
	setp.eq.s32 	%p5762, %r13020, 0;
	mov.f64 	%fd51117, 0d0000000000000000;
	sub.f64 	%fd51118, %fd51117, %fd51116;
	selp.f64 	%fd51119, %fd51116, %fd51118, %p5762;
	mul.f64 	%fd8508, %fd8501, %fd51119;
	@%p5760 bra 	$L__BB0_6064;
	ld.local.f64 	%fd77987, [%rd17];
	mov.b32 	%r19116, 0;
$L__BB0_6057:
	ld.param.u64 	%rd8422, [_Z8FitGrainPdPiS0_S_S_S0_S0_S_S_S_S_S_S_S_S_S_S_S_S__param_3];
	mul.lo.s32 	%r13022, %r19116, 6;
	cvta.to.global.u64 	%rd4821, %rd8422;
	mul.wide.u32 	%rd4822, %r13022, 8;
	add.s64 	%rd4823, %rd4821, %rd4822;
	ld.global.f64 	%fd51120, [%rd4823+32];
	setp.leu.f64 	%p5763, %fd77987, %fd51120;
	@%p5763 bra 	$L__BB0_6063;
	ld.param.u64 	%rd8423, [_Z8FitGrainPdPiS0_S_S_S0_S0_S_S_S_S_S_S_S_S_S_S_S_S__param_3];
	cvta.to.global.u64 	%rd4824, %rd8423;
	mul.lo.s32 	%r13023, %r19116, 6;
	mul.wide.u32 	%rd4825, %r13023, 8;
	add.s64 	%rd4826, %rd4824, %rd4825;
	ld.global.f64 	%fd51121, [%rd4826+40];
	setp.geu.f64 	%p5764, %fd77987, %fd51121;
	@%p5764 bra 	$L__BB0_6063;
	ld.param.u64 	%rd8424, [_Z8FitGrainPdPiS0_S_S_S0_S0_S_S_S_S_S_S_S_S_S_S_S_S__param_3];
	cvta.to.global.u64 	%rd4827, %rd8424;
	mul.lo.s32 	%r13024, %r19116, 6;
	mul.wide.u32 	%rd4828, %r13024, 8;
	add.s64 	%rd4829, %rd4827, %rd4828;
	ld.global.f64 	%fd51122, [%rd4829];
	setp.leu.f64 	%p5765, %fd8502, %fd51122;
	@%p5765 bra 	$L__BB0_6063;
	ld.param.u64 	%rd8425, [_Z8FitGrainPdPiS0_S_S_S0_S0_S_S_S_S_S_S_S_S_S_S_S_S__param_3];
	cvta.to.global.u64 	%rd4830, %rd8425;
	mul.lo.s32 	%r13025, %r19116, 6;
	mul.wide.u32 	%rd4831, %r13025, 8;
	add.s64 	%rd4832, %rd4830, %rd4831;
	ld.global.f64 	%fd51123, [%rd4832+8];
	setp.geu.f64 	%p5766, %fd8502, %fd51123;
	@%p5766 bra 	$L__BB0_6063;
	ld.param.u64 	%rd8426, [_Z8FitGrainPdPiS0_S_S_S0_S0_S_S_S_S_S_S_S_S_S_S_S_S__param_3];
	cvta.to.global.u64 	%rd4833, %rd8426;
	mul.lo.s32 	%r13026, %r19116, 6;
	mul.wide.u32 	%rd4834, %r13026, 8;
	add.s64 	%rd4835, %rd4833, %rd4834;
	ld.global.f64 	%fd51124, [%rd4835+16];
	setp.leu.f64 	%p5767, %fd8508, %fd51124;
	@%p5767 bra 	$L__BB0_6063;
	ld.param.u64 	%rd8427, [_Z8FitGrainPdPiS0_S_S_S0_S0_S_S_S_S_S_S_S_S_S_S_S_S__param_3];
	cvta.to.global.u64 	%rd4836, %rd8427;
	mul.lo.s32 	%r13028, %r19116, 6;
	mul.wide.u32 	%rd4837, %r13028, 8;
	add.s64 	%rd4838, %rd4836, %rd4837;
	ld.global.f64 	%fd51125, [%rd4838+24];
	setp.lt.f64 	%p5768, %fd8508, %fd51125;
	mov.b32 	%r19127, 1;
	@%p5768 bra 	$L__BB0_6066;
$L__BB0_6063:
	add.s32 	%r19116, %r19116, 1;
	setp.ne.s32 	%p5769, %r19116, %r3554;
	mov.b32 	%r19127, 0;
	@%p5769 bra 	$L__BB0_6057;
$L__BB0_6064:
	mov.u32 	%r3628, %r19127;
	shl.b32 	%r13031, %r19089, 1;
	or.b32  	%r13032, %r13031, 1;
	cvt.rn.f64.u32 	%fd77988, %r13032;
	setp.eq.s32 	%p5770, %r3628, 0;
	mov.b32 	%r19127, 0;
	@%p5770 bra 	$L__BB0_6067;
	ld.local.f64 	%fd77987, [%rd17];
	mov.u32 	%r19127, %r3628;
$L__BB0_6066:
	shl.b32 	%r13033, %r19128, 3;
	mul.wide.s32 	%rd4839, %r13033, 8;
	add.s64 	%rd4840, %rd31, %rd4839;
	st.global.f64 	[%rd4840], %fd8502;
	st.global.f64 	[%rd4840+8], %fd8508;
	st.global.f64 	[%rd4840+16], %fd77987;
	st.global.f64 	[%rd4840+24], %fd8492;
	st.global.f64 	[%rd4840+32], %fd8493;
	st.global.f64 	[%rd4840+40], %fd8494;
	mul.lo.s32 	%r13034, %r19089, 7;
	mul.wide.u32 	%rd4841, %r13034, 8;
	add.s64 	%rd4842, %rd33, %rd4841;
	ld.global.f64 	%fd51126, [%rd4842+24];
	st.global.f64 	[%rd4840+48], %fd51126;
	shl.b32 	%r13035, %r19089, 1;
	or.b32  	%r13036, %r13035, 1;
	cvt.rn.f64.u32 	%fd51127, %r13036;
	st.global.f64 	[%rd4840+56], %fd51127;
	add.f64 	%fd77988, %fd51127, 0d3FF0000000000000;
	add.s32 	%r19128, %r19128, 1;
$L__BB0_6067:
	setp.eq.s32 	%p5771, %r19106, 1;
	@%p5771 bra 	$L__BB0_6090;
	abs.f64 	%fd51128, %fd77994;
	mov.f64 	%fd51129, 0d4066800000000000;
	sub.f64 	%fd51130, %fd51129, %fd51128;
	min.f64 	%fd51131, %fd51128, %fd51130;
	setp.lt.f64 	%p5772, %fd51131, %fd8357;
	@%p5772 bra 	$L__BB0_6090;
	mul.f64 	%fd51132, %fd77994, 0d3F91DF46A2529D3A;
	abs.f64 	%fd8515, %fd51132;
	setp.eq.f64 	%p5773, %fd8515, 0d7FF0000000000000;
	@%p5773 bra 	$L__BB0_6072;
	mul.f64 	%fd51133, %fd77994, 0d3F91DF46A2529D3A;
	mul.f64 	%fd51134, %fd51133, 0d3FE45F306DC9C883;
	cvt.rni.s32.f64 	%r19121, %fd51134;
	cvt.rn.f64.s32 	%fd51135, %r19121;
	fma.rn.f64 	%fd51136, %fd51135, 0dBFF921FB54442D18, %fd51133;
	fma.rn.f64 	%fd51137, %fd51135, 0dBC91A62633145C00, %fd51136;
	fma.rn.f64 	%fd77989, %fd51135, 0dB97B839A252049C0, %fd51137;
	setp.ltu.f64 	%p5774, %fd8515, 0d41E0000000000000;
	@%p5774 bra 	$L__BB0_6073;
	mul.f64 	%fd51138, %fd77994, 0d3F91DF46A2529D3A;
	{ // callseq 755, 0
	.param .b64 param0;
	st.param.f64 	[param0], %fd51138;
	.param .align 16 .b8 retval0[16];
	call.uni (retval0), 
	__internal_trig_reduction_slowpathd, 
	(
	param0
	);
	ld.param.f64 	%fd77989, [retval0];
	ld.param.b32 	%r19121, [retval0+8];
	} // callseq 755
	bra.uni 	$L__BB0_6073;
$L__BB0_6072:
	mul.f64 	%fd51140, %fd77994, 0d3F91DF46A2529D3A;
	mov.f64 	%fd51141, 0d0000000000000000;
	mul.rn.f64 	%fd77989, %fd51140, %fd51141;
	mov.b32 	%r19121, 0;
$L__BB0_6073:
	ld.param.u64 	%rd8067, [_Z8FitGrainPdPiS0_S_S_S0_S0_S_S_S_S_S_S_S_S_S_S_S_S__param_0];
	shl.b32 	%r13039, %r19121, 6;
	cvt.u64.u32 	%rd4843, %r13039;
	and.b64  	%rd4844, %rd4843, 64;
	mov.u64 	%rd4845, __cudart_sin_cos_coeffs;
	add.s64 	%rd4846, %rd4845, %rd4844;
	mul.rn.f64 	%fd51142, %fd77989, %fd77989;
	and.b32  	%r13040, %r19121, 1;
	setp.eq.b32 	%p5776, %r13040, 1;
	selp.f64 	%fd51143, 0dBDA8FF8320FD8164, 0d3DE5DB65F9785EBA, %p5776;
	ld.global.nc.v2.f64 	{%fd51144, %fd51145}, [%rd4846];
	fma.rn.f64 	%fd51146, %fd51143, %fd51142, %fd51144;
	fma.rn.f64 	%fd51147, %fd51146, %fd51142, %fd51145;
	ld.global.nc.v2.f64 	{%fd51148, %fd51149}, [%rd4846+16];
	fma.rn.f64 	%fd51150, %fd51147, %fd51142, %fd51148;
	fma.rn.f64 	%fd51151, %fd51150, %fd51142, %fd51149;
	ld.global.nc.v2.f64 	{%fd51152, %fd51153}, [%rd4846+32];
	fma.rn.f64 	%fd51154, %fd51151, %fd51142, %fd51152;
	fma.rn.f64 	%fd51155, %fd51154, %fd51142, %fd51153;
	fma.rn.f64 	%fd51156, %fd51155, %fd77989, %fd77989;
	fma.rn.f64 	%fd51157, %fd51155, %fd51142, 0d3FF0000000000000;
	selp.f64 	%fd51158, %fd51157, %fd51156, %p5776;
	and.b32  	%r13041, %r19121, 2;
	setp.eq.s32 	%p5777, %r13041, 0;
	mov.f64 	%fd51159, 0d0000000000000000;
	sub.f64 	%fd51160, %fd51159, %fd51158;
	selp.f64 	%fd51161, %fd51158, %fd51160, %p5777;
	mul.lo.s32 	%r13042, %r19089, 7;
	mul.wide.u32 	%rd4847, %r13042, 8;
	add.s64 	%rd4848, %rd33, %rd4847;
	ld.global.f64 	%fd51162, [%rd4848+24];
	cvt.rzi.s32.f64 	%r13043, %fd51162;
	cvta.to.global.u64 	%rd4849, %rd8067;
	mul.wide.s32 	%rd4850, %r13043, 8;
	add.s64 	%rd4851, %rd4849, %rd4850;
	ld.global.f64 	%fd8520, [%rd4851+40];
	neg.f64 	%fd51163, %fd8520;
	mul.f64 	%fd8521, %fd51161, %fd51163;
	@%p5773 bra 	$L__BB0_6077;
	mul.f64 	%fd51164, %fd77994, 0d3F91DF46A2529D3A;
	mul.f64 	%fd51165, %fd51164, 0d3FE45F306DC9C883;
	cvt.rni.s32.f64 	%r19122, %fd51165;
	cvt.rn.f64.s32 	%fd51166, %r19122;
	fma.rn.f64 	%fd51167, %fd51166, 0dBFF921FB54442D18, %fd51164;
	fma.rn.f64 	%fd51168, %fd51166, 0dBC91A62633145C00, %fd51167;
	fma.rn.f64 	%fd77991, %fd51166, 0dB97B839A252049C0, %fd51168;
	setp.ltu.f64 	%p5778, %fd8515, 0d41E0000000000000;
	@%p5778 bra 	$L__BB0_6076;
	mul.f64 	%fd51169, %fd77994, 0d3F91DF46A2529D3A;
	{ // callseq 756, 0
	.param .b64 param0;
	st.param.f64 	[param0], %fd51169;
	.param .align 16 .b8 retval0[16];
	call.uni (retval0), 
	__internal_trig_reduction_slowpathd, 
	(
	param0
	);
	ld.param.f64 	%fd77991, [retval0];
	ld.param.b32 	%r19122, [retval0+8];
	} // callseq 756
$L__BB0_6076:
	add.s32 	%r19123, %r19122, 1;
	bra.uni 	$L__BB0_6078;
$L__BB0_6077:
	mul.f64 	%fd51171, %fd77994, 0d3F91DF46A2529D3A;
	mov.f64 	%fd51172, 0d0000000000000000;
	mul.rn.f64 	%fd77991, %fd51171, %fd51172;
	mov.b32 	%r19123, 1;
$L__BB0_6078:
	setp.lt.s32 	%p5779, %r3554, 1;
	shl.b32 	%r13046, %r19123, 6;
	cvt.u64.u32 	%rd4852, %r13046;
	and.b64  	%rd4853, %rd4852, 64;
	mov.u64 	%rd4854, __cudart_sin_cos_coeffs;
	add.s64 	%rd4855, %rd4854, %rd4853;
	mul.rn.f64 	%fd51173, %fd77991, %fd77991;
	and.b32  	%r13047, %r19123, 1;
	setp.eq.b32 	%p5780, %r13047, 1;
	selp.f64 	%fd51174, 0dBDA8FF8320FD8164, 0d3DE5DB65F9785EBA, %p5780;
	ld.global.nc.v2.f64 	{%fd51175, %fd51176}, [%rd4855];
	fma.rn.f64 	%fd51177, %fd51174, %fd51173, %fd51175;
	fma.rn.f64 	%fd51178, %fd51177, %fd51173, %fd51176;
	ld.global.nc.v2.f64 	{%fd51179, %fd51180}, [%rd4855+16];
	fma.rn.f64 	%fd51181, %fd51178, %fd51173, %fd51179;
	fma.rn.f64 	%fd51182, %fd51181, %fd51173, %fd51180;
	ld.global.nc.v2.f64 	{%fd51183, %fd51184}, [%rd4855+32];
	fma.rn.f64 	%fd51185, %fd51182, %fd51173, %fd51183;
	fma.rn.f64 	%fd51186, %fd51185, %fd51173, %fd51184;
	fma.rn.f64 	%fd51187, %fd51186, %fd77991, %fd77991;
	fma.rn.f64 	%fd51188, %fd51186, %fd51173, 0d3FF0000000000000;
	selp.f64 	%fd51189, %fd51188, %fd51187, %p5780;
	and.b32  	%r13048, %r19123, 2;
	setp.eq.s32 	%p5781, %r13048, 0;
	mov.f64 	%fd51190, 0d0000000000000000;
	sub.f64 	%fd51191, %fd51190, %fd51189;
	selp.f64 	%fd51192, %fd51189, %fd51191, %p5781;
	mul.f64 	%fd8527, %fd8520, %fd51192;
	@%p5779 bra 	$L__BB0_6087;
	ld.local.f64 	%fd77992, [%rd17+8];
	mov.b32 	%r19124, 0;
$L__BB0_6080:
	ld.param.u64 	%rd8428, [_Z8FitGrainPdPiS0_S_S_S0_S0_S_S_S_S_S_S_S_S_S_S_S_S__param_3];
	mul.lo.s32 	%r13050, %r19124, 6;
	cvta.to.global.u64 	%rd4856, %rd8428;
	mul.wide.u32 	%rd4857, %r13050, 8;
	add.s64 	%rd4858, %rd4856, %rd4857;
	ld.global.f64 	%fd51193, [%rd4858+32];
	setp.leu.f64 	%p5782, %fd77992, %fd51193;
	@%p5782 bra 	$L__BB0_6086;
	ld.param.u64 	%rd8429, [_Z8FitGrainPdPiS0_S_S_S0_S0_S_S_S_S_S_S_S_S_S_S_S_S__param_3];
	cvta.to.global.u64 	%rd4859, %rd8429;
	mul.lo.s32 	%r13051, %r19124, 6;
	mul.wide.u32 	%rd4860, %r13051, 8;
	add.s64 	%rd4861, %rd4859, %rd4860;
	ld.global.f64 	%fd51194, [%rd4861+40];
	setp.geu.f64 	%p5783, %fd77992, %fd51194;
	@%p5783 bra 	$L__BB0_6086;
	ld.param.u64 	%rd8430, [_Z8FitGrainPdPiS0_S_S_S0_S0_S_S_S_S_S_S_S_S_S_S_S_S__param_3];
	cvta.to.global.u64 	%rd4862, %rd8430;
	mul.lo.s32 	%r13052, %r19124, 6;
	mul.wide.u32 	%rd4863, %r13052, 8;
	add.s64 	%rd4864, %rd4862, %rd4863;
	ld.global.f64 	%fd51195, [%rd4864];
	setp.leu.f64 	%p5784, %fd8521, %fd51195;
	@%p5784 bra 	$L__BB0_6086;
	ld.param.u64 	%rd8431, [_Z8FitGrainPdPiS0_S_S_S0_S0_S_S_S_S_S_S_S_S_S_S_S_S__param_3];
	cvta.to.global.u64 	%rd4865, %rd8431;
	mul.lo.s32 	%r13053, %r19124, 6;
	mul.wide.u32 	%rd4866, %r13053, 8;
	add.s64 	%rd4867, %rd4865, %rd4866;
	ld.global.f64 	%fd51196, [%rd4867+8];
	setp.geu.f64 	%p5785, %fd8521, %fd51196;
	@%p5785 bra 	$L__BB0_6086;
	ld.param.u64 	%rd8432, [_Z8FitGrainPdPiS0_S_S_S0_S0_S_S_S_S_S_S_S_S_S_S_S_S__param_3];
	cvta.to.global.u64 	%rd4868, %rd8432;
	mul.lo.s32 	%r13054, %r19124, 6;
	mul.wide.u32 	%rd4869, %r13054, 8;
	add.s64 	%rd4870, %rd4868, %rd4869;
	ld.global.f64 	%fd51197, [%rd4870+16];
	setp.leu.f64 	%p5786, %fd8527, %fd51197;
	@%p5786 bra 	$L__BB0_6086;
	ld.param.u64 	%rd8433, [_Z8FitGrainPdPiS0_S_S_S0_S0_S_S_S_S_S_S_S_S_S_S_S_S__param_3];
	cvta.to.global.u64 	%rd4871, %rd8433;
	mul.lo.s32 	%r13056, %r19124, 6;
	mul.wide.u32 	%rd4872, %r13056, 8;
	add.s64 	%rd4873, %rd4871, %rd4872;
	ld.global.f64 	%fd51198, [%rd4873+24];
	setp.lt.f64 	%p5787, %fd8527, %fd51198;
	mov.b32 	%r19127, 1;
	@%p5787 bra 	$L__BB0_6089;
$L__BB0_6086:
	add.s32 	%r19124, %r19124, 1;
	setp.ne.s32 	%p5788, %r19124, %r3554;
	mov.b32 	%r19127, 0;
	@%p5788 bra 	$L__BB0_6080;
$L__BB0_6087:
	mov.u32 	%r3643, %r19127;
	setp.eq.s32 	%p5789, %r3643, 0;
	mov.b32 	%r19127, 0;
	@%p5789 bra 	$L__BB0_6090;
	ld.local.f64 	%fd77992, [%rd17+8];
	mov.u32 	%r19127, %r3643;
$L__BB0_6089:
	shl.b32 	%r13059, %r19128, 3;
	mul.wide.s32 	%rd4874, %r13059, 8;
	add.s64 	%rd4875, %rd31, %rd4874;
	st.global.f64 	[%rd4875], %fd8521;
	st.global.f64 	[%rd4875+8], %fd8527;
	st.global.f64 	[%rd4875+16], %fd77992;
	st.global.f64 	[%rd4875+24], %fd8492;
	st.global.f64 	[%rd4875+32], %fd8493;
	st.global.f64 	[%rd4875+40], %fd8494;
	mul.lo.s32 	%r13060, %r19089, 7;
	mul.wide.u32 	%rd4876, %r13060, 8;
	add.s64 	%rd4877, %rd33, %rd4876;
	ld.global.f64 	%fd51199, [%rd4877+24];
	st.global.f64 	[%rd4875+48], %fd51199;
	st.global.f64 	[%rd4875+56], %fd77988;
	add.s32 	%r19128, %r19128, 1;
$L__BB0_6090:
	ld.param.u64 	%rd8197, [_Z8FitGrainPdPiS0_S_S_S0_S0_S_S_S_S_S_S_S_S_S_S_S_S__param_2];
	add.s32 	%r19089, %r19089, 1;
	cvta.to.global.u64 	%rd4878, %rd8197;
	ld.global.u32 	%r13061, [%rd4878+4];
	setp.lt.s32 	%p5790, %r19089, %r13061;
	@%p5790 bra 	$L__BB0_5945;
$L__BB0_6091:
	setp.lt.s32 	%p5791, %r1, 1;
	mov.f64 	%fd77995, 0d0000000000000000;
	@%p5791 bra 	$L__BB0_6104;
	mov.f64 	%fd77995, 0d0000000000000000;
	mov.b32 	%r19130, 0;
$L__BB0_6093:
	ld.param.u64 	%rd8668, [_Z8FitGrainPdPiS0_S_S_S0_S0_S_S_S_S_S_S_S_S_S_S_S_S__param_17];
	setp.lt.s32 	%p5792, %r19128, 1;
	mul.lo.s32 	%r13063, %r19130, 6;
	cvta.to.global.u64 	%rd4879, %rd8668;
	mul.lo.s32 	%r13064, %r2, 6;
	mul.wide.s32 	%rd4880, %r13064, 8;
	add.s64 	%rd4881, %rd4879, %rd4880;
	mul.wide.u32 	%rd4882, %r13063, 8;
	add.s64 	%rd4883, %rd4881, %rd4882;
	ld.global.f64 	%fd51202, [%rd4883+40];
	cvt.rzi.s32.f64 	%r3651, %fd51202;
	@%p5792 bra 	$L__BB0_6103;
	mov.b32 	%r19131, 0;
	bra.uni 	$L__BB0_6096;
$L__BB0_6095:
	add.s32 	%r19131, %r19131, 1;
	setp.eq.s32 	%p5794, %r19131, %r19128;
	@%p5794 bra 	$L__BB0_6103;
$L__BB0_6096:
	shl.b32 	%r13066, %r19131, 3;
	mul.wide.u32 	%rd4884, %r13066, 8;
	add.s64 	%rd4885, %rd31, %rd4884;
	ld.global.f64 	%fd51203, [%rd4885+56];
	cvt.rzi.s32.f64 	%r13067, %fd51203;
	setp.ne.s32 	%p5793, %r13067, %r3651;
	@%p5793 bra 	$L__BB0_6095;
	ld.param.u64 	%rd8669, [_Z8FitGrainPdPiS0_S_S_S0_S0_S_S_S_S_S_S_S_S_S_S_S_S__param_17];
	shl.b32 	%r13068, %r19131, 3;
	mul.wide.u32 	%rd4886, %r13068, 8;
	add.s64 	%rd4887, %rd31, %rd4886;
	cvta.to.global.u64 	%rd4888, %rd8669;
	mul.lo.s32 	%r13069, %r2, 6;
	mul.wide.s32 	%rd4889, %r13069, 8;
	add.s64 	%rd4890, %rd4888, %rd4889;
	mul.lo.s32 	%r13070, %r19130, 6;
	mul.wide.u32 	%rd4891, %r13070, 8;
	add.s64 	%rd4892, %rd4890, %rd4891;
	ld.global.f64 	%fd51204, [%rd4892+16];
	ld.global.f64 	%fd51205, [%rd4887+24];
	ld.global.f64 	%fd51206, [%rd4892+24];
	ld.global.f64 	%fd51207, [%rd4887+32];
	mul.f64 	%fd51208, %fd51206, %fd51207;
	fma.rn.f64 	%fd51209, %fd51204, %fd51205, %fd51208;
	ld.global.f64 	%fd51210, [%rd4892+32];
	ld.global.f64 	%fd51211, [%rd4887+40];
	fma.rn.f64 	%fd51212, %fd51210, %fd51211, %fd51209;
	mul.f64 	%fd51213, %fd51206, %fd51206;
	fma.rn.f64 	%fd51214, %fd51204, %fd51204, %fd51213;
	fma.rn.f64 	%fd51215, %fd51210, %fd51210, %fd51214;
	sqrt.rn.f64 	%fd51216, %fd51215;
	mul.f64 	%fd51217, %fd51207, %fd51207;
	fma.rn.f64 	%fd51218, %fd51205, %fd51205, %fd51217;
	fma.rn.f64 	%fd51219, %fd51211, %fd51211, %fd51218;
	sqrt.rn.f64 	%fd51220, %fd51219;
	mul.f64 	%fd51221, %fd51216, %fd51220;
	div.rn.f64 	%fd51222, %fd51212, %fd51221;
	setp.gt.f64 	%p5795, %fd51222, 0d3FF0000000000000;
	selp.f64 	%fd51223, 0d3FF0000000000000, %fd51222, %p5795;
	setp.lt.f64 	%p5796, %fd51223, 0dBFF0000000000000;
	selp.f64 	%fd8534, 0dBFF0000000000000, %fd51223, %p5796;
	{
	.reg .b32 %temp; 
	mov.b64 	{%temp, %r3654}, %fd8534;
	}
	abs.f64 	%fd8535, %fd8534;
	{
	.reg .b32 %temp; 
	mov.b64 	{%temp, %r13071}, %fd8535;
	}
	setp.gt.s32 	%p5797, %r13071, 1071801957;
	@%p5797 bra 	$L__BB0_6101;
	mul.f64 	%fd51264, %fd8534, %fd8534;
	fma.rn.f64 	%fd51265, %fd51264, 0d3FB0066BDC1895E9, 0dBFB3823B180754AF;
	fma.rn.f64 	%fd51266, %fd51265, %fd51264, 0d3FB11E52CC2F79AE;
	fma.rn.f64 	%fd51267, %fd51266, %fd51264, 0dBF924EAF3526861B;
	fma.rn.f64 	%fd51268, %fd51267, %fd51264, 0d3F91DF02A31E6CB7;
	fma.rn.f64 	%fd51269, %fd51268, %fd51264, 0d3F847D18B0EEC6CC;
	fma.rn.f64 	%fd51270, %fd51269, %fd51264, 0d3F8D0AF961BA53B0;
	fma.rn.f64 	%fd51271, %fd51270, %fd51264, 0d3F91BF7734CF1C48;
	fma.rn.f64 	%fd51272, %fd51271, %fd51264, 0d3F96E91483144EF7;
	fma.rn.f64 	%fd51273, %fd51272, %fd51264, 0d3F9F1C6E0A4F9F81;
	fma.rn.f64 	%fd51274, %fd51273, %fd51264, 0d3FA6DB6DC27FA92B;
	fma.rn.f64 	%fd51275, %fd51274, %fd51264, 0d3FB333333320F91B;
	fma.rn.f64 	%fd51276, %fd51275, %fd51264, 0d3FC5555555555F4D;
	mul.f64 	%fd51277, %fd51264, %fd51276;
	fma.rn.f64 	%fd8536, %fd51277, %fd8535, %fd8535;
	setp.gt.s32 	%p5801, %r3654, -1;
	@%p5801 bra 	$L__BB0_6100;
	mov.f64 	%fd51282, 0d3C91A62633145C07;
	add.rn.f64 	%fd51283, %fd8536, %fd51282;
	mov.f64 	%fd51284, 0d3FF921FB54442D18;
	add.rn.f64 	%fd77996, %fd51284, %fd51283;
	bra.uni 	$L__BB0_6102;
$L__BB0_6100:
	mov.f64 	%fd51278, 0dBC91A62633145C07;
	add.rn.f64 	%fd51279, %fd8536, %fd51278;
	neg.f64 	%fd51280, %fd51279;
	mov.f64 	%fd51281, 0d3FF921FB54442D18;
	add.rn.f64 	%fd77996, %fd51281, %fd51280;
	bra.uni 	$L__BB0_6102;
$L__BB0_6101:
	mov.f64 	%fd51224, 0d3FF0000000000000;
	sub.f64 	%fd51225, %fd51224, %fd8535;
	{
	.reg .b32 %temp; 
	mov.b64 	{%r13072, %temp}, %fd51225;
	}
	{
	.reg .b32 %temp; 
	mov.b64 	{%temp, %r13073}, %fd51225;
	}
	add.s32 	%r13074, %r13073, -1048576;
	mov.b64 	%fd51226, {%r13072, %r13074};
	rsqrt.approx.ftz.f64 	%fd51227, %fd51226;
	{
	.reg .b32 %temp; 
	mov.b64 	{%r13075, %temp}, %fd51227;
	}
	{
	.reg .b32 %temp; 
	mov.b64 	{%temp, %r13076}, %fd51227;
	}
	add.s32 	%r13077, %r13076, -1048576;
	mov.b64 	%fd51228, {%r13075, %r13077};
	mul.f64 	%fd51229, %fd51226, %fd51227;
	neg.f64 	%fd51230, %fd51229;
	fma.rn.f64 	%fd51231, %fd51229, %fd51230, %fd51226;
	fma.rn.f64 	%fd51232, %fd51231, %fd51228, %fd51229;
	neg.f64 	%fd51233, %fd51232;
	fma.rn.f64 	%fd51234, %fd51227, %fd51233, 0d3FF0000000000000;
	fma.rn.f64 	%fd51235, %fd51234, %fd51228, %fd51228;
	fma.rn.f64 	%fd51236, %fd51232, %fd51233, %fd51226;
	fma.rn.f64 	%fd51237, %fd51236, %fd51235, %fd51232;
	{
	.reg .b32 %temp; 
	mov.b64 	{%r13078, %temp}, %fd51237;
	}
	{
	.reg .b32 %temp; 
	mov.b64 	{%temp, %r13079}, %fd51237;
	}
	add.s32 	%r13080, %r13079, 1048576;
	mov.b64 	%fd51238, {%r13078, %r13080};
	fma.rn.f64 	%fd51239, %fd51225, 0d3EC715B371155F70, 0dBEBAC2FE66FAAC4B;
	fma.rn.f64 	%fd51240, %fd51239, %fd51225, 0d3ED9A9B88EFCD9B8;
	fma.rn.f64 	%fd51241, %fd51240, %fd51225, 0d3EDD0F40A8A0C4C3;
	fma.rn.f64 	%fd51242, %fd51241, %fd51225, 0d3EF46D4CFA9E0E1F;
	fma.rn.f64 	%fd51243, %fd51242, %fd51225, 0d3F079C168D1E2422;
	fma.rn.f64 	%fd51244, %fd51243, %fd51225, 0d3F1C9A88C3BCA540;
	fma.rn.f64 	%fd51245, %fd51244, %fd51225, 0d3F31C4E64BD476DF;
	fma.rn.f64 	%fd51246, %fd51245, %fd51225, 0d3F46E8BA60009C8F;
	fma.rn.f64 	%fd51247, %fd51246, %fd51225, 0d3F5F1C71C62B05A2;
	fma.rn.f64 	%fd51248, %fd51247, %fd51225, 0d3F76DB6DB6DC9F2C;
	fma.rn.f64 	%fd51249, %fd51248, %fd51225, 0d3F9333333333329C;
	fma.rn.f64 	%fd51250, %fd51249, %fd51225, 0d3FB5555555555555;
	setp.lt.s32 	%p5798, %r13073, 1;
	mov.f64 	%fd51251, 0d0000000000000000;
	mul.rn.f64 	%fd51252, %fd8535, %fd51251;
	mul.f64 	%fd51253, %fd51225, %fd51250;
	fma.rn.f64 	%fd51254, %fd51253, %fd51238, %fd51238;
	selp.f64 	%fd51255, %fd51252, %fd51254, %p5798;
	setp.lt.s32 	%p5799, %r13073, 0;
	mov.f64 	%fd51256, 0d7FF0000000000000;
	mul.rn.f64 	%fd51257, %fd51255, %fd51256;
	selp.f64 	%fd51258, %fd51257, %fd51255, %p5799;
	setp.lt.s32 	%p5800, %r3654, 0;
	mov.f64 	%fd51259, 0dBCA1A62633145C07;
	add.rn.f64 	%fd51260, %fd51258, %fd51259;
	neg.f64 	%fd51261, %fd51260;
	mov.f64 	%fd51262, 0d400921FB54442D18;
	add.rn.f64 	%fd51263, %fd51262, %fd51261;
	selp.f64 	%fd77996, %fd51263, %fd51258, %p5800;
$L__BB0_6102:
	mul.f64 	%fd51285, %fd77996, 0d404CA5DC1A63C1F5;
	abs.f64 	%fd51286, %fd51285;
	add.f64 	%fd77995, %fd77995, %fd51286;
$L__BB0_6103:
	add.s32 	%r19130, %r19130, 1;
	setp.ne.s32 	%p5802, %r19130, %r1;
	@%p5802 bra 	$L__BB0_6093;
$L__BB0_6104:
	setp.geu.f64 	%p5803, %fd77995, %fd8196;
	@%p5803 bra 	$L__BB0_6107;
	add.s32 	%r19062, %r19062, 1;
$L__BB0_6106:
	ld.global.f64 	%fd77245, [%rd37];
	st.global.f64 	[%rd34], %fd77245;
	ld.global.f64 	%fd52901, [%rd37+8];
	st.global.f64 	[%rd34+8], %fd52901;
	ld.global.f64 	%fd52902, [%rd37+16];
	st.global.f64 	[%rd34+16], %fd52902;
	ld.global.f64 	%fd52903, [%rd37+24];
	st.global.f64 	[%rd34+24], %fd52903;
	ld.global.f64 	%fd52904, [%rd37+32];
	st.global.f64 	[%rd34+32], %fd52904;
	ld.global.f64 	%fd52905, [%rd37+40];
	st.global.f64 	[%rd34+40], %fd52905;
	ld.global.f64 	%fd52906, [%rd37+48];
	st.global.f64 	[%rd34+48], %fd52906;
	ld.global.f64 	%fd52907, [%rd37+56];
	st.global.f64 	[%rd34+56], %fd52907;
	ld.global.f64 	%fd52908, [%rd37+64];
	st.global.f64 	[%rd34+64], %fd52908;
	mov.f64 	%fd77264, 0d3F50624DD2F1A9FC;
	bra.uni 	$L__BB0_3787;
$L__BB0_6107:
	mul.wide.u32 	%rd4893, %r19061, 8;
	add.s64 	%rd4894, %rd37, %rd4893;
	ld.global.f64 	%fd51287, [%rd4894];
	sub.f64 	%fd51288, %fd51287, %fd8201;
	sub.f64 	%fd77999, %fd51288, %fd8201;
	st.global.f64 	[%rd4894], %fd77999;
	add.s64 	%rd4895, %rd35, %rd4893;
	ld.global.f64 	%fd8545, [%rd4895];
	setp.geu.f64 	%p5804, %fd77999, %fd8545;
	@%p5804 bra 	$L__BB0_6109;
	st.global.f64 	[%rd4894], %fd8545;
	mov.f64 	%fd77999, %fd8545;
$L__BB0_6109:
	add.s64 	%rd4899, %rd36, %rd4893;
	ld.global.f64 	%fd8547, [%rd4899];
	setp.leu.f64 	%p5805, %fd77999, %fd8547;
	@%p5805 bra 	$L__BB0_6111;
	st.global.f64 	[%rd4894], %fd8547;
$L__BB0_6111:
	ld.global.f64 	%fd8548, [%rd37+24];
	ld.global.f64 	%fd8549, [%rd37+32];
	ld.global.f64 	%fd8550, [%rd37+40];
	ld.global.f64 	%fd51289, [%rd37+48];
	ld.global.f64 	%fd8551, [%rd37+56];
	ld.global.f64 	%fd8552, [%rd37+64];
	mul.f64 	%fd8553, %fd51289, 0d3F91DF46A2529D3A;
	abs.f64 	%fd8554, %fd8553;
	setp.neu.f64 	%p5806, %fd8554, 0d7FF0000000000000;
	@%p5806 bra 	$L__BB0_6113;
	mov.f64 	%fd51295, 0d0000000000000000;
	mul.rn.f64 	%fd78000, %fd8553, %fd51295;
	mov.b32 	%r19132, 0;
	bra.uni 	$L__BB0_6115;
$L__BB0_6113:
	mul.f64 	%fd51290, %fd8553, 0d3FE45F306DC9C883;
	cvt.rni.s32.f64 	%r19132, %fd51290;
	cvt.rn.f64.s32 	%fd51291, %r19132;
	fma.rn.f64 	%fd51292, %fd51291, 0dBFF921FB54442D18, %fd8553;
	fma.rn.f64 	%fd51293, %fd51291, 0dBC91A62633145C00, %fd51292;
	fma.rn.f64 	%fd78000, %fd51291, 0dB97B839A252049C0, %fd51293;
	setp.ltu.f64 	%p5807, %fd8554, 0d41E0000000000000;
	@%p5807 bra 	$L__BB0_6115;
	{ // callseq 757, 0
	.param .b64 param0;
	st.param.f64 	[param0], %fd8553;
	.param .align 16 .b8 retval0[16];
	call.uni (retval0), 
	__internal_trig_reduction_slowpathd, 
	(
	param0
	);
	ld.param.f64 	%fd78000, [retval0];
	ld.param.b32 	%r19132, [retval0+8];
	} // callseq 757
$L__BB0_6115:
	shl.b32 	%r13083, %r19132, 6;
	cvt.u64.u32 	%rd4902, %r13083;
	and.b64  	%rd4903, %rd4902, 64;
	mov.u64 	%rd4904, __cudart_sin_cos_coeffs;
	add.s64 	%rd4905, %rd4904, %rd4903;
	mul.rn.f64 	%fd51296, %fd78000, %fd78000;
	and.b32  	%r13084, %r19132, 1;
	setp.eq.b32 	%p5808, %r13084, 1;
	selp.f64 	%fd51297, 0dBDA8FF8320FD8164, 0d3DE5DB65F9785EBA, %p5808;
	ld.global.nc.v2.f64 	{%fd51298, %fd51299}, [%rd4905];
	fma.rn.f64 	%fd51300, %fd51297, %fd51296, %fd51298;
	fma.rn.f64 	%fd51301, %fd51300, %fd51296, %fd51299;
	ld.global.nc.v2.f64 	{%fd51302, %fd51303}, [%rd4905+16];
	fma.rn.f64 	%fd51304, %fd51301, %fd51296, %fd51302;
	fma.rn.f64 	%fd51305, %fd51304, %fd51296, %fd51303;
	ld.global.nc.v2.f64 	{%fd51306, %fd51307}, [%rd4905+32];
	fma.rn.f64 	%fd51308, %fd51305, %fd51296, %fd51306;
	fma.rn.f64 	%fd51309, %fd51308, %fd51296, %fd51307;
	fma.rn.f64 	%fd51310, %fd51309, %fd78000, %fd78000;
	fma.rn.f64 	%fd51311, %fd51309, %fd51296, 0d3FF0000000000000;
	selp.f64 	%fd51312, %fd51311, %fd51310, %p5808;
	and.b32  	%r13085, %r19132, 2;
	setp.eq.s32 	%p5809, %r13085, 0;
	mov.f64 	%fd51313, 0d0000000000000000;
	sub.f64 	%fd51314, %fd51313, %fd51312;
	selp.f64 	%fd8559, %fd51312, %fd51314, %p5809;
	mul.f64 	%fd8560, %fd8551, 0d3F91DF46A2529D3A;
	abs.f64 	%fd8561, %fd8560;
	setp.neu.f64 	%p5810, %fd8561, 0d7FF0000000000000;
	@%p5810 bra 	$L__BB0_6117;
	mov.f64 	%fd51320, 0d0000000000000000;
	mul.rn.f64 	%fd78001, %fd8560, %fd51320;
	mov.b32 	%r19133, 0;
	bra.uni 	$L__BB0_6119;
$L__BB0_6117:
	mul.f64 	%fd51315, %fd8560, 0d3FE45F306DC9C883;
	cvt.rni.s32.f64 	%r19133, %fd51315;
	cvt.rn.f64.s32 	%fd51316, %r19133;
	fma.rn.f64 	%fd51317, %fd51316, 0dBFF921FB54442D18, %fd8560;
	fma.rn.f64 	%fd51318, %fd51316, 0dBC91A62633145C00, %fd51317;
	fma.rn.f64 	%fd78001, %fd51316, 0dB97B839A252049C0, %fd51318;
	setp.ltu.f64 	%p5811, %fd8561, 0d41E0000000000000;
	@%p5811 bra 	$L__BB0_6119;
	{ // callseq 758, 0
	.param .b64 param0;
	st.param.f64 	[param0], %fd8560;
	.param .align 16 .b8 retval0[16];
	call.uni (retval0), 
	__internal_trig_reduction_slowpathd, 
	(
	param0
	);
	ld.param.f64 	%fd78001, [retval0];
	ld.param.b32 	%r19133, [retval0+8];
	} // callseq 758
$L__BB0_6119:
	shl.b32 	%r13088, %r19133, 6;
	cvt.u64.u32 	%rd4906, %r13088;
	and.b64  	%rd4907, %rd4906, 64;
	mov.u64 	%rd4908, __cudart_sin_cos_coeffs;
	add.s64 	%rd4909, %rd4908, %rd4907;
	mul.rn.f64 	%fd51321, %fd78001, %fd78001;
	and.b32  	%r13089, %r19133, 1;
	setp.eq.b32 	%p5812, %r13089, 1;
	selp.f64 	%fd51322, 0dBDA8FF8320FD8164, 0d3DE5DB65F9785EBA, %p5812;
	ld.global.nc.v2.f64 	{%fd51323, %fd51324}, [%rd4909];
	fma.rn.f64 	%fd51325, %fd51322, %fd51321, %fd51323;
	fma.rn.f64 	%fd51326, %fd51325, %fd51321, %fd51324;
	ld.global.nc.v2.f64 	{%fd51327, %fd51328}, [%rd4909+16];
	fma.rn.f64 	%fd51329, %fd51326, %fd51321, %fd51327;
	fma.rn.f64 	%fd51330, %fd51329, %fd51321, %fd51328;
	ld.global.nc.v2.f64 	{%fd51331, %fd51332}, [%rd4909+32];
	fma.rn.f64 	%fd51333, %fd51330, %fd51321, %fd51331;
	fma.rn.f64 	%fd51334, %fd51333, %fd51321, %fd51332;
	fma.rn.f64 	%fd51335, %fd51334, %fd78001, %fd78001;
	fma.rn.f64 	%fd51336, %fd51334, %fd51321, 0d3FF0000000000000;
	selp.f64 	%fd51337, %fd51336, %fd51335, %p5812;
	and.b32  	%r13090, %r19133, 2;
	setp.eq.s32 	%p5813, %r13090, 0;
	mov.f64 	%fd51338, 0d0000000000000000;
	sub.f64 	%fd51339, %fd51338, %fd51337;
	selp.f64 	%fd8566, %fd51337, %fd51339, %p5813;
	mul.f64 	%fd8567, %fd8552, 0d3F91DF46A2529D3A;
	abs.f64 	%fd8568, %fd8567;
	setp.neu.f64 	%p5814, %fd8568, 0d7FF0000000000000;
	@%p5814 bra 	$L__BB0_6121;
	mov.f64 	%fd51345, 0d0000000000000000;
	mul.rn.f64 	%fd78002, %fd8567, %fd51345;
	mov.b32 	%r19134, 0;
	bra.uni 	$L__BB0_6123;
$L__BB0_6121:
	mul.f64 	%fd51340, %fd8567, 0d3FE45F306DC9C883;
	cvt.rni.s32.f64 	%r19134, %fd51340;
	cvt.rn.f64.s32 	%fd51341, %r19134;
	fma.rn.f64 	%fd51342, %fd51341, 0dBFF921FB54442D18, %fd8567;
	fma.rn.f64 	%fd51343, %fd51341, 0dBC91A62633145C00, %fd51342;
	fma.rn.f64 	%fd78002, %fd51341, 0dB97B839A252049C0, %fd51343;
	setp.ltu.f64 	%p5815, %fd8568, 0d41E0000000000000;
	@%p5815 bra 	$L__BB0_6123;
	{ // callseq 759, 0
	.param .b64 param0;
	st.param.f64 	[param0], %fd8567;
	.param .align 16 .b8 retval0[16];
	call.uni (retval0), 
	__internal_trig_reduction_slowpathd, 
	(
	param0
	);
	ld.param.f64 	%fd78002, [retval0];
	ld.param.b32 	%r19134, [retval0+8];
	} // callseq 759
$L__BB0_6123:
	shl.b32 	%r13093, %r19134, 6;
	cvt.u64.u32 	%rd4910, %r13093;
	and.b64  	%rd4911, %rd4910, 64;
	mov.u64 	%rd4912, __cudart_sin_cos_coeffs;
	add.s64 	%rd4913, %rd4912, %rd4911;
	mul.rn.f64 	%fd51346, %fd78002, %fd78002;
	and.b32  	%r13094, %r19134, 1;
	setp.eq.b32 	%p5817, %r13094, 1;
	selp.f64 	%fd51347, 0dBDA8FF8320FD8164, 0d3DE5DB65F9785EBA, %p5817;
	ld.global.nc.v2.f64 	{%fd51348, %fd51349}, [%rd4913];
	fma.rn.f64 	%fd51350, %fd51347, %fd51346, %fd51348;
	fma.rn.f64 	%fd51351, %fd51350, %fd51346, %fd51349;
	ld.global.nc.v2.f64 	{%fd51352, %fd51353}, [%rd4913+16];
	fma.rn.f64 	%fd51354, %fd51351, %fd51346, %fd51352;
	fma.rn.f64 	%fd51355, %fd51354, %fd51346, %fd51353;
	ld.global.nc.v2.f64 	{%fd51356, %fd51357}, [%rd4913+32];
	fma.rn.f64 	%fd51358, %fd51355, %fd51346, %fd51356;
	fma.rn.f64 	%fd51359, %fd51358, %fd51346, %fd51357;
	fma.rn.f64 	%fd51360, %fd51359, %fd78002, %fd78002;
	fma.rn.f64 	%fd51361, %fd51359, %fd51346, 0d3FF0000000000000;
	selp.f64 	%fd51362, %fd51361, %fd51360, %p5817;
	and.b32  	%r13095, %r19134, 2;
	setp.eq.s32 	%p5818, %r13095, 0;
	mov.f64 	%fd51363, 0d0000000000000000;
	sub.f64 	%fd51364, %fd51363, %fd51362;
	selp.f64 	%fd8573, %fd51362, %fd51364, %p5818;
	@%p5806 bra 	$L__BB0_6125;
	mov.f64 	%fd51370, 0d0000000000000000;
	mul.rn.f64 	%fd78004, %fd8553, %fd51370;
	mov.b32 	%r19136, 1;
	bra.uni 	$L__BB0_6128;
$L__BB0_6125:
	mul.f64 	%fd51365, %fd8553, 0d3FE45F306DC9C883;
	cvt.rni.s32.f64 	%r19135, %fd51365;
	cvt.rn.f64.s32 	%fd51366, %r19135;
	fma.rn.f64 	%fd51367, %fd51366, 0dBFF921FB54442D18, %fd8553;
	fma.rn.f64 	%fd51368, %fd51366, 0dBC91A62633145C00, %fd51367;
	fma.rn.f64 	%fd78004, %fd51366, 0dB97B839A252049C0, %fd51368;
	setp.ltu.f64 	%p5819, %fd8554, 0d41E0000000000000;
	@%p5819 bra 	$L__BB0_6127;
	{ // callseq 760, 0
	.param .b64 param0;
	st.param.f64 	[param0], %fd8553;
	.param .align 16 .b8 retval0[16];
	call.uni (retval0), 
	__internal_trig_reduction_slowpathd, 
	(
	param0
	);
	ld.param.f64 	%fd78004, [retval0];
	ld.param.b32 	%r19135, [retval0+8];
	} // callseq 760
$L__BB0_6127:
	add.s32 	%r19136, %r19135, 1;
$L__BB0_6128:
	shl.b32 	%r13098, %r19136, 6;
	cvt.u64.u32 	%rd4914, %r13098;
	and.b64  	%rd4915, %rd4914, 64;
	mov.u64 	%rd4916, __cudart_sin_cos_coeffs;
	add.s64 	%rd4917, %rd4916, %rd4915;
	mul.rn.f64 	%fd51371, %fd78004, %fd78004;
	and.b32  	%r13099, %r19136, 1;
	setp.eq.b32 	%p5821, %r13099, 1;
	selp.f64 	%fd51372, 0dBDA8FF8320FD8164, 0d3DE5DB65F9785EBA, %p5821;
	ld.global.nc.v2.f64 	{%fd51373, %fd51374}, [%rd4917];
	fma.rn.f64 	%fd51375, %fd51372, %fd51371, %fd51373;
	fma.rn.f64 	%fd51376, %fd51375, %fd51371, %fd51374;
	ld.global.nc.v2.f64 	{%fd51377, %fd51378}, [%rd4917+16];
	fma.rn.f64 	%fd51379, %fd51376, %fd51371, %fd51377;
	fma.rn.f64 	%fd51380, %fd51379, %fd51371, %fd51378;
	ld.global.nc.v2.f64 	{%fd51381, %fd51382}, [%rd4917+32];
	fma.rn.f64 	%fd51383, %fd51380, %fd51371, %fd51381;
	fma.rn.f64 	%fd51384, %fd51383, %fd51371, %fd51382;
	fma.rn.f64 	%fd51385, %fd51384, %fd78004, %fd78004;
	fma.rn.f64 	%fd51386, %fd51384, %fd51371, 0d3FF0000000000000;
	selp.f64 	%fd51387, %fd51386, %fd51385, %p5821;
	and.b32  	%r13100, %r19136, 2;
	setp.eq.s32 	%p5822, %r13100, 0;
	mov.f64 	%fd51388, 0d0000000000000000;
	sub.f64 	%fd51389, %fd51388, %fd51387;
	selp.f64 	%fd8579, %fd51387, %fd51389, %p5822;
	@%p5810 bra 	$L__BB0_6130;
	mov.f64 	%fd51395, 0d0000000000000000;
	mul.rn.f64 	%fd78006, %fd8560, %fd51395;
	mov.b32 	%r19138, 1;
	bra.uni 	$L__BB0_6133;
$L__BB0_6130:
	mul.f64 	%fd51390, %fd8560, 0d3FE45F306DC9C883;
	cvt.rni.s32.f64 	%r19137, %fd51390;
	cvt.rn.f64.s32 	%fd51391, %r19137;
	fma.rn.f64 	%fd51392, %fd51391, 0dBFF921FB54442D18, %fd8560;
	fma.rn.f64 	%fd51393, %fd51391, 0dBC91A62633145C00, %fd51392;
	fma.rn.f64 	%fd78006, %fd51391, 0dB97B839A252049C0, %fd51393;
	setp.ltu.f64 	%p5823, %fd8561, 0d41E0000000000000;
	@%p5823 bra 	$L__BB0_6132;
	{ // callseq 761, 0
	.param .b64 param0;
	st.param.f64 	[param0], %fd8560;
	.param .align 16 .b8 retval0[16];
	call.uni (retval0), 
	__internal_trig_reduction_slowpathd, 
	(
	param0
	);
	ld.param.f64 	%fd78006, [retval0];
	ld.param.b32 	%r19137, [retval0+8];
	} // callseq 761
$L__BB0_6132:
	add.s32 	%r19138, %r19137, 1;
$L__BB0_6133:
	shl.b32 	%r13103, %r19138, 6;
	cvt.u64.u32 	%rd4918, %r13103;
	and.b64  	%rd4919, %rd4918, 64;
	mov.u64 	%rd4920, __cudart_sin_cos_coeffs;
	add.s64 	%rd4921, %rd4920, %rd4919;
	mul.rn.f64 	%fd51396, %fd78006, %fd78006;
	and.b32  	%r13104, %r19138, 1;
	setp.eq.b32 	%p5825, %r13104, 1;
	selp.f64 	%fd51397, 0dBDA8FF8320FD8164, 0d3DE5DB65F9785EBA, %p5825;
	ld.global.nc.v2.f64 	{%fd51398, %fd51399}, [%rd4921];
	fma.rn.f64 	%fd51400, %fd51397, %fd51396, %fd51398;
	fma.rn.f64 	%fd51401, %fd51400, %fd51396, %fd51399;
	ld.global.nc.v2.f64 	{%fd51402, %fd51403}, [%rd4921+16];
	fma.rn.f64 	%fd51404, %fd51401, %fd51396, %fd51402;
	fma.rn.f64 	%fd51405, %fd51404, %fd51396, %fd51403;
	ld.global.nc.v2.f64 	{%fd51406, %fd51407}, [%rd4921+32];
	fma.rn.f64 	%fd51408, %fd51405, %fd51396, %fd51406;
	fma.rn.f64 	%fd51409, %fd51408, %fd51396, %fd51407;
	fma.rn.f64 	%fd51410, %fd51409, %fd78006, %fd78006;
	fma.rn.f64 	%fd51411, %fd51409, %fd51396, 0d3FF0000000000000;
	selp.f64 	%fd51412, %fd51411, %fd51410, %p5825;
	and.b32  	%r13105, %r19138, 2;
	setp.eq.s32 	%p5826, %r13105, 0;
	mov.f64 	%fd51413, 0d0000000000000000;
	sub.f64 	%fd51414, %fd51413, %fd51412;
	selp.f64 	%fd8585, %fd51412, %fd51414, %p5826;
	@%p5814 bra 	$L__BB0_6135;
	mov.f64 	%fd51420, 0d0000000000000000;
	mul.rn.f64 	%fd78008, %fd8567, %fd51420;
	mov.b32 	%r19140, 1;
	bra.uni 	$L__BB0_6138;
$L__BB0_6135:
	mul.f64 	%fd51415, %fd8567, 0d3FE45F306DC9C883;
	cvt.rni.s32.f64 	%r19139, %fd51415;
	cvt.rn.f64.s32 	%fd51416, %r19139;
	fma.rn.f64 	%fd51417, %fd51416, 0dBFF921FB54442D18, %fd8567;
	fma.rn.f64 	%fd51418, %fd51416, 0dBC91A62633145C00, %fd51417;
	fma.rn.f64 	%fd78008, %fd51416, 0dB97B839A252049C0, %fd51418;
	setp.ltu.f64 	%p5827, %fd8568, 0d41E0000000000000;
	@%p5827 bra 	$L__BB0_6137;
	{ // callseq 762, 0
	.param .b64 param0;
	st.param.f64 	[param0], %fd8567;
	.param .align 16 .b8 retval0[16];
	call.uni (retval0), 
	__internal_trig_reduction_slowpathd, 
	(
	param0
	);
	ld.param.f64 	%fd78008, [retval0];
	ld.param.b32 	%r19139, [retval0+8];
	} // callseq 762
$L__BB0_6137:
	add.s32 	%r19140, %r19139, 1;
$L__BB0_6138:
	shl.b32 	%r13108, %r19140, 6;
	cvt.u64.u32 	%rd4922, %r13108;
	and.b64  	%rd4923, %rd4922, 64;
	mov.u64 	%rd4924, __cudart_sin_cos_coeffs;
	add.s64 	%rd4925, %rd4924, %rd4923;
	mul.rn.f64 	%fd51421, %fd78008, %fd78008;
	and.b32  	%r13109, %r19140, 1;
	setp.eq.b32 	%p5828, %r13109, 1;
	selp.f64 	%fd51422, 0dBDA8FF8320FD8164, 0d3DE5DB65F9785EBA, %p5828;
	ld.global.nc.v2.f64 	{%fd51423, %fd51424}, [%rd4925];
	fma.rn.f64 	%fd51425, %fd51422, %fd51421, %fd51423;
	fma.rn.f64 	%fd51426, %fd51425, %fd51421, %fd51424;
	ld.global.nc.v2.f64 	{%fd51427, %fd51428}, [%rd4925+16];
	fma.rn.f64 	%fd51429, %fd51426, %fd51421, %fd51427;
	fma.rn.f64 	%fd51430, %fd51429, %fd51421, %fd51428;
	ld.global.nc.v2.f64 	{%fd51431, %fd51432}, [%rd4925+32];
	fma.rn.f64 	%fd51433, %fd51430, %fd51421, %fd51431;
	fma.rn.f64 	%fd51434, %fd51433, %fd51421, %fd51432;
	fma.rn.f64 	%fd51435, %fd51434, %fd78008, %fd78008;
	fma.rn.f64 	%fd51436, %fd51434, %fd51421, 0d3FF0000000000000;
	selp.f64 	%fd51437, %fd51436, %fd51435, %p5828;
	and.b32  	%r13110, %r19140, 2;
	setp.eq.s32 	%p5829, %r13110, 0;
	mov.f64 	%fd51438, 0d0000000000000000;
	sub.f64 	%fd51439, %fd51438, %fd51437;
	selp.f64 	%fd8591, %fd51437, %fd51439, %p5829;
	mul.f64 	%fd51440, %fd8579, %fd8585;
	sub.f64 	%fd51441, %fd51440, %fd8591;
	mul.f64 	%fd51442, %fd8559, %fd8566;
	div.rn.f64 	%fd8592, %fd51441, %fd51442;
	{
	.reg .b32 %temp; 
	mov.b64 	{%temp, %r3681}, %fd8592;
	}
	abs.f64 	%fd8593, %fd8592;
	{
	.reg .b32 %temp; 
	mov.b64 	{%temp, %r13111}, %fd8593;
	}
	setp.gt.s32 	%p5830, %r13111, 1071801957;
	@%p5830 bra 	$L__BB0_6142;
	mul.f64 	%fd51483, %fd8592, %fd8592;
	fma.rn.f64 	%fd51484, %fd51483, 0d3FB0066BDC1895E9, 0dBFB3823B180754AF;
	fma.rn.f64 	%fd51485, %fd51484, %fd51483, 0d3FB11E52CC2F79AE;
	fma.rn.f64 	%fd51486, %fd51485, %fd51483, 0dBF924EAF3526861B;
	fma.rn.f64 	%fd51487, %fd51486, %fd51483, 0d3F91DF02A31E6CB7;
	fma.rn.f64 	%fd51488, %fd51487, %fd51483, 0d3F847D18B0EEC6CC;
	fma.rn.f64 	%fd51489, %fd51488, %fd51483, 0d3F8D0AF961BA53B0;
	fma.rn.f64 	%fd51490, %fd51489, %fd51483, 0d3F91BF7734CF1C48;
	fma.rn.f64 	%fd51491, %fd51490, %fd51483, 0d3F96E91483144EF7;
	fma.rn.f64 	%fd51492, %fd51491, %fd51483, 0d3F9F1C6E0A4F9F81;
	fma.rn.f64 	%fd51493, %fd51492, %fd51483, 0d3FA6DB6DC27FA92B;
	fma.rn.f64 	%fd51494, %fd51493, %fd51483, 0d3FB333333320F91B;
	fma.rn.f64 	%fd51495, %fd51494, %fd51483, 0d3FC5555555555F4D;
	mul.f64 	%fd51496, %fd51483, %fd51495;
	fma.rn.f64 	%fd8594, %fd51496, %fd8593, %fd8593;
	setp.gt.s32 	%p5834, %r3681, -1;
	@%p5834 bra 	$L__BB0_6141;
	mov.f64 	%fd51501, 0d3C91A62633145C07;
	add.rn.f64 	%fd51502, %fd8594, %fd51501;
	mov.f64 	%fd51503, 0d3FF921FB54442D18;
	add.rn.f64 	%fd78009, %fd51503, %fd51502;
	bra.uni 	$L__BB0_6143;
$L__BB0_6141:
	mov.f64 	%fd51497, 0dBC91A62633145C07;
	add.rn.f64 	%fd51498, %fd8594, %fd51497;
	neg.f64 	%fd51499, %fd51498;
	mov.f64 	%fd51500, 0d3FF921FB54442D18;
	add.rn.f64 	%fd78009, %fd51500, %fd51499;
	bra.uni 	$L__BB0_6143;
$L__BB0_6142:
	mov.f64 	%fd51443, 0d3FF0000000000000;
	sub.f64 	%fd51444, %fd51443, %fd8593;
	{
	.reg .b32 %temp; 
	mov.b64 	{%r13112, %temp}, %fd51444;
	}
	{
	.reg .b32 %temp; 
	mov.b64 	{%temp, %r13113}, %fd51444;
	}
	add.s32 	%r13114, %r13113, -1048576;
	mov.b64 	%fd51445, {%r13112, %r13114};
	rsqrt.approx.ftz.f64 	%fd51446, %fd51445;
	{
	.reg .b32 %temp; 
	mov.b64 	{%r13115, %temp}, %fd51446;
	}
	{
	.reg .b32 %temp; 
	mov.b64 	{%temp, %r13116}, %fd51446;
	}
	add.s32 	%r13117, %r13116, -1048576;
	mov.b64 	%fd51447, {%r13115, %r13117};
	mul.f64 	%fd51448, %fd51445, %fd51446;
	neg.f64 	%fd51449, %fd51448;
	fma.rn.f64 	%fd51450, %fd51448, %fd51449, %fd51445;
	fma.rn.f64 	%fd51451, %fd51450, %fd51447, %fd51448;
	neg.f64 	%fd51452, %fd51451;
	fma.rn.f64 	%fd51453, %fd51446, %fd51452, 0d3FF0000000000000;
	fma.rn.f64 	%fd51454, %fd51453, %fd51447, %fd51447;
	fma.rn.f64 	%fd51455, %fd51451, %fd51452, %fd51445;
	fma.rn.f64 	%fd51456, %fd51455, %fd51454, %fd51451;
	{
	.reg .b32 %temp; 
	mov.b64 	{%r13118, %temp}, %fd51456;
	}
	{
	.reg .b32 %temp; 
	mov.b64 	{%temp, %r13119}, %fd51456;
	}
	add.s32 	%r13120, %r13119, 1048576;
	mov.b64 	%fd51457, {%r13118, %r13120};
	fma.rn.f64 	%fd51458, %fd51444, 0d3EC715B371155F70, 0dBEBAC2FE66FAAC4B;
	fma.rn.f64 	%fd51459, %fd51458, %fd51444, 0d3ED9A9B88EFCD9B8;
	fma.rn.f64 	%fd51460, %fd51459, %fd51444, 0d3EDD0F40A8A0C4C3;
	fma.rn.f64 	%fd51461, %fd51460, %fd51444, 0d3EF46D4CFA9E0E1F;
	fma.rn.f64 	%fd51462, %fd51461, %fd51444, 0d3F079C168D1E2422;
	fma.rn.f64 	%fd51463, %fd51462, %fd51444, 0d3F1C9A88C3BCA540;
	fma.rn.f64 	%fd51464, %fd51463, %fd51444, 0d3F31C4E64BD476DF;
	fma.rn.f64 	%fd51465, %fd51464, %fd51444, 0d3F46E8BA60009C8F;
	fma.rn.f64 	%fd51466, %fd51465, %fd51444, 0d3F5F1C71C62B05A2;
	fma.rn.f64 	%fd51467, %fd51466, %fd51444, 0d3F76DB6DB6DC9F2C;
	fma.rn.f64 	%fd51468, %fd51467, %fd51444, 0d3F9333333333329C;
	fma.rn.f64 	%fd51469, %fd51468, %fd51444, 0d3FB5555555555555;
	setp.lt.s32 	%p5831, %r13113, 1;
	mov.f64 	%fd51470, 0d0000000000000000;
	mul.rn.f64 	%fd51471, %fd8593, %fd51470;
	mul.f64 	%fd51472, %fd51444, %fd51469;
	fma.rn.f64 	%fd51473, %fd51472, %fd51457, %fd51457;
	selp.f64 	%fd51474, %fd51471, %fd51473, %p5831;
	setp.lt.s32 	%p5832, %r13113, 0;
	mov.f64 	%fd51475, 0d7FF0000000000000;
	mul.rn.f64 	%fd51476, %fd51474, %fd51475;
	selp.f64 	%fd51477, %fd51476, %fd51474, %p5832;
	setp.lt.s32 	%p5833, %r3681, 0;
	mov.f64 	%fd51478, 0dBCA1A62633145C07;
	add.rn.f64 	%fd51479, %fd51477, %fd51478;
	neg.f64 	%fd51480, %fd51479;
	mov.f64 	%fd51481, 0d400921FB54442D18;
	add.rn.f64 	%fd51482, %fd51481, %fd51480;
	selp.f64 	%fd78009, %fd51482, %fd51477, %p5833;
$L__BB0_6143:
	mul.f64 	%fd51504, %fd8579, %fd8591;
	sub.f64 	%fd51505, %fd51504, %fd8585;
	mul.f64 	%fd51506, %fd8559, %fd8573;
	div.rn.f64 	%fd8599, %fd51505, %fd51506;
	{
	.reg .b32 %temp; 
	mov.b64 	{%temp, %r3682}, %fd8599;
	}
	abs.f64 	%fd8600, %fd8599;
	{
	.reg .b32 %temp; 
	mov.b64 	{%temp, %r13121}, %fd8600;
	}
	setp.gt.s32 	%p5835, %r13121, 1071801957;
	@%p5835 bra 	$L__BB0_6147;
	mul.f64 	%fd51547, %fd8599, %fd8599;
	fma.rn.f64 	%fd51548, %fd51547, 0d3FB0066BDC1895E9, 0dBFB3823B180754AF;
	fma.rn.f64 	%fd51549, %fd51548, %fd51547, 0d3FB11E52CC2F79AE;
	fma.rn.f64 	%fd51550, %fd51549, %fd51547, 0dBF924EAF3526861B;
	fma.rn.f64 	%fd51551, %fd51550, %fd51547, 0d3F91DF02A31E6CB7;
	fma.rn.f64 	%fd51552, %fd51551, %fd51547, 0d3F847D18B0EEC6CC;
	fma.rn.f64 	%fd51553, %fd51552, %fd51547, 0d3F8D0AF961BA53B0;
	fma.rn.f64 	%fd51554, %fd51553, %fd51547, 0d3F91BF7734CF1C48;
	fma.rn.f64 	%fd51555, %fd51554, %fd51547, 0d3F96E91483144EF7;
	fma.rn.f64 	%fd51556, %fd51555, %fd51547, 0d3F9F1C6E0A4F9F81;
	fma.rn.f64 	%fd51557, %fd51556, %fd51547, 0d3FA6DB6DC27FA92B;
	fma.rn.f64 	%fd51558, %fd51557, %fd51547, 0d3FB333333320F91B;
	fma.rn.f64 	%fd51559, %fd51558, %fd51547, 0d3FC5555555555F4D;
	mul.f64 	%fd51560, %fd51547, %fd51559;
	fma.rn.f64 	%fd8601, %fd51560, %fd8600, %fd8600;
	setp.gt.s32 	%p5839, %r3682, -1;
	@%p5839 bra 	$L__BB0_6146;
	mov.f64 	%fd51565, 0d3C91A62633145C07;
	add.rn.f64 	%fd51566, %fd8601, %fd51565;
	mov.f64 	%fd51567, 0d3FF921FB54442D18;
	add.rn.f64 	%fd78010, %fd51567, %fd51566;
	bra.uni 	$L__BB0_6148;
$L__BB0_6146:
	mov.f64 	%fd51561, 0dBC91A62633145C07;
	add.rn.f64 	%fd51562, %fd8601, %fd51561;
	neg.f64 	%fd51563, %fd51562;
	mov.f64 	%fd51564, 0d3FF921FB54442D18;
	add.rn.f64 	%fd78010, %fd51564, %fd51563;
	bra.uni 	$L__BB0_6148;
$L__BB0_6147:
	mov.f64 	%fd51507, 0d3FF0000000000000;
	sub.f64 	%fd51508, %fd51507, %fd8600;
	{
	.reg .b32 %temp; 
	mov.b64 	{%r13122, %temp}, %fd51508;
	}
	{
	.reg .b32 %temp; 
	mov.b64 	{%temp, %r13123}, %fd51508;
	}
	add.s32 	%r13124, %r13123, -1048576;
	mov.b64 	%fd51509, {%r13122, %r13124};
	rsqrt.approx.ftz.f64 	%fd51510, %fd51509;
	{
	.reg .b32 %temp; 
	mov.b64 	{%r13125, %temp}, %fd51510;
	}
	{
	.reg .b32 %temp; 
	mov.b64 	{%temp, %r13126}, %fd51510;
	}
	add.s32 	%r13127, %r13126, -1048576;
	mov.b64 	%fd51511, {%r13125, %r13127};
	mul.f64 	%fd51512, %fd51509, %fd51510;
	neg.f64 	%fd51513, %fd51512;
	fma.rn.f64 	%fd51514, %fd51512, %fd51513, %fd51509;
	fma.rn.f64 	%fd51515, %fd51514, %fd51511, %fd51512;
	neg.f64 	%fd51516, %fd51515;
	fma.rn.f64 	%fd51517, %fd51510, %fd51516, 0d3FF0000000000000;
	fma.rn.f64 	%fd51518, %fd51517, %fd51511, %fd51511;
	fma.rn.f64 	%fd51519, %fd51515, %fd51516, %fd51509;
	fma.rn.f64 	%fd51520, %fd51519, %fd51518, %fd51515;
	{
	.reg .b32 %temp; 
	mov.b64 	{%r13128, %temp}, %fd51520;
	}
	{
	.reg .b32 %temp; 
	mov.b64 	{%temp, %r13129}, %fd51520;
	}
	add.s32 	%r13130, %r13129, 1048576;
	mov.b64 	%fd51521, {%r13128, %r13130};
	fma.rn.f64 	%fd51522, %fd51508, 0d3EC715B371155F70, 0dBEBAC2FE66FAAC4B;
	fma.rn.f64 	%fd51523, %fd51522, %fd51508, 0d3ED9A9B88EFCD9B8;
	fma.rn.f64 	%fd51524, %fd51523, %fd51508, 0d3EDD0F40A8A0C4C3;
	fma.rn.f64 	%fd51525, %fd51524, %fd51508, 0d3EF46D4CFA9E0E1F;
	fma.rn.f64 	%fd51526, %fd51525, %fd51508, 0d3F079C168D1E2422;
	fma.rn.f64 	%fd51527, %fd51526, %fd51508, 0d3F1C9A88C3BCA540;
	fma.rn.f64 	%fd51528, %fd51527, %fd51508, 0d3F31C4E64BD476DF;
	fma.rn.f64 	%fd51529, %fd51528, %fd51508, 0d3F46E8BA60009C8F;
	fma.rn.f64 	%fd51530, %fd51529, %fd51508, 0d3F5F1C71C62B05A2;
	fma.rn.f64 	%fd51531, %fd51530, %fd51508, 0d3F76DB6DB6DC9F2C;
	fma.rn.f64 	%fd51532, %fd51531, %fd51508, 0d3F9333333333329C;
	fma.rn.f64 	%fd51533, %fd51532, %fd51508, 0d3FB5555555555555;
	setp.lt.s32 	%p5836, %r13123, 1;
	mov.f64 	%fd51534, 0d0000000000000000;
	mul.rn.f64 	%fd51535, %fd8600, %fd51534;
	mul.f64 	%fd51536, %fd51508, %fd51533;
	fma.rn.f64 	%fd51537, %fd51536, %fd51521, %fd51521;
	selp.f64 	%fd51538, %fd51535, %fd51537, %p5836;
	setp.lt.s32 	%p5837, %r13123, 0;
	mov.f64 	%fd51539, 0d7FF0000000000000;
	mul.rn.f64 	%fd51540, %fd51538, %fd51539;
	selp.f64 	%fd51541, %fd51540, %fd51538, %p5837;
	setp.lt.s32 	%p5838, %r3682, 0;
	mov.f64 	%fd51542, 0dBCA1A62633145C07;
	add.rn.f64 	%fd51543, %fd51541, %fd51542;
	neg.f64 	%fd51544, %fd51543;
	mov.f64 	%fd51545, 0d400921FB54442D18;
	add.rn.f64 	%fd51546, %fd51545, %fd51544;
	selp.f64 	%fd78010, %fd51546, %fd51541, %p5838;
$L__BB0_6148:
	mul.f64 	%fd51568, %fd78010, 0d404CA5DC1A63C1F5;
	mul.f64 	%fd8606, %fd51568, 0d3F91DF46A2529D3A;
	abs.f64 	%fd8607, %fd8606;
	setp.neu.f64 	%p5840, %fd8607, 0d7FF0000000000000;
	@%p5840 bra 	$L__BB0_6150;
	mov.f64 	%fd51574, 0d0000000000000000;
	mul.rn.f64 	%fd78011, %fd8606, %fd51574;
	mov.b32 	%r19141, 0;
	bra.uni 	$L__BB0_6152;
$L__BB0_6150:
	mul.f64 	%fd51569, %fd8606, 0d3FE45F306DC9C883;
	cvt.rni.s32.f64 	%r19141, %fd51569;
	cvt.rn.f64.s32 	%fd51570, %r19141;
	fma.rn.f64 	%fd51571, %fd51570, 0dBFF921FB54442D18, %fd8606;
	fma.rn.f64 	%fd51572, %fd51570, 0dBC91A62633145C00, %fd51571;
	fma.rn.f64 	%fd78011, %fd51570, 0dB97B839A252049C0, %fd51572;
	setp.ltu.f64 	%p5841, %fd8607, 0d41E0000000000000;
	@%p5841 bra 	$L__BB0_6152;
	{ // callseq 763, 0
	.param .b64 param0;
	st.param.f64 	[param0], %fd8606;
	.param .align 16 .b8 retval0[16];
	call.uni (retval0), 
	__internal_trig_reduction_slowpathd, 
	(
	param0
	);
	ld.param.f64 	%fd78011, [retval0];
	ld.param.b32 	%r19141, [retval0+8];
	} // callseq 763
$L__BB0_6152:
	shl.b32 	%r13133, %r19141, 6;
	cvt.u64.u32 	%rd4926, %r13133;
	and.b64  	%rd4927, %rd4926, 64;
	mov.u64 	%rd4928, __cudart_sin_cos_coeffs;
	add.s64 	%rd4929, %rd4928, %rd4927;
	mul.rn.f64 	%fd51575, %fd78011, %fd78011;
	and.b32  	%r13134, %r19141, 1;
	setp.eq.b32 	%p5842, %r13134, 1;
	selp.f64 	%fd51576, 0dBDA8FF8320FD8164, 0d3DE5DB65F9785EBA, %p5842;
	ld.global.nc.v2.f64 	{%fd51577, %fd51578}, [%rd4929];
	fma.rn.f64 	%fd51579, %fd51576, %fd51575, %fd51577;
	fma.rn.f64 	%fd51580, %fd51579, %fd51575, %fd51578;
	ld.global.nc.v2.f64 	{%fd51581, %fd51582}, [%rd4929+16];
	fma.rn.f64 	%fd51583, %fd51580, %fd51575, %fd51581;
	fma.rn.f64 	%fd51584, %fd51583, %fd51575, %fd51582;
	ld.global.nc.v2.f64 	{%fd51585, %fd51586}, [%rd4929+32];
	fma.rn.f64 	%fd51587, %fd51584, %fd51575, %fd51585;
	fma.rn.f64 	%fd51588, %fd51587, %fd51575, %fd51586;
	fma.rn.f64 	%fd51589, %fd51588, %fd78011, %fd78011;
	fma.rn.f64 	%fd51590, %fd51588, %fd51575, 0d3FF0000000000000;
	selp.f64 	%fd51591, %fd51590, %fd51589, %p5842;
	and.b32  	%r13135, %r19141, 2;
	setp.eq.s32 	%p5843, %r13135, 0;
	mov.f64 	%fd51592, 0d0000000000000000;
	sub.f64 	%fd51593, %fd51592, %fd51591;
	selp.f64 	%fd8612, %fd51591, %fd51593, %p5843;
	mul.f64 	%fd51594, %fd8573, %fd8612;
	mul.f64 	%fd51595, %fd8559, %fd51594;
	mul.f64 	%fd51596, %fd8550, %fd51595;
	mul.f64 	%fd51597, %fd8549, %fd51596;
	mul.f64 	%fd51598, %fd8548, %fd51597;
	mul.f64 	%fd51599, %fd8549, %fd8550;
	mul.f64 	%fd51600, %fd51599, %fd8559;
	div.rn.f64 	%fd8613, %fd51600, %fd51598;
	mul.f64 	%fd51601, %fd8548, %fd8550;
	mul.f64 	%fd51602, %fd51601, %fd8566;
	div.rn.f64 	%fd8614, %fd51602, %fd51598;
	mul.f64 	%fd51603, %fd8548, %fd8549;
	mul.f64 	%fd51604, %fd51603, %fd8573;
	div.rn.f64 	%fd8615, %fd51604, %fd51598;
	mul.f64 	%fd51605, %fd78009, 0d404CA5DC1A63C1F5;
	mul.f64 	%fd8616, %fd51605, 0d3F91DF46A2529D3A;
	abs.f64 	%fd8617, %fd8616;
	setp.neu.f64 	%p5844, %fd8617, 0d7FF0000000000000;
	@%p5844 bra 	$L__BB0_6154;
	mov.f64 	%fd51611, 0d0000000000000000;
	mul.rn.f64 	%fd78013, %fd8616, %fd51611;
	mov.b32 	%r19143, 1;
	bra.uni 	$L__BB0_6157;
$L__BB0_6154:
	mul.f64 	%fd51606, %fd8616, 0d3FE45F306DC9C883;
	cvt.rni.s32.f64 	%r19142, %fd51606;
	cvt.rn.f64.s32 	%fd51607, %r19142;
	fma.rn.f64 	%fd51608, %fd51607, 0dBFF921FB54442D18, %fd8616;
	fma.rn.f64 	%fd51609, %fd51607, 0dBC91A62633145C00, %fd51608;
	fma.rn.f64 	%fd78013, %fd51607, 0dB97B839A252049C0, %fd51609;
	setp.ltu.f64 	%p5845, %fd8617, 0d41E0000000000000;
	@%p5845 bra 	$L__BB0_6156;
	{ // callseq 764, 0
	.param .b64 param0;
	st.param.f64 	[param0], %fd8616;
	.param .align 16 .b8 retval0[16];
	call.uni (retval0), 
	__internal_trig_reduction_slowpathd, 
	(
	param0
	);
	ld.param.f64 	%fd78013, [retval0];
	ld.param.b32 	%r19142, [retval0+8];
	} // callseq 764
$L__BB0_6156:
	add.s32 	%r19143, %r19142, 1;
$L__BB0_6157:
	shl.b32 	%r13138, %r19143, 6;
	cvt.u64.u32 	%rd4930, %r13138;
	and.b64  	%rd4931, %rd4930, 64;
	mov.u64 	%rd4932, __cudart_sin_cos_coeffs;
	add.s64 	%rd4933, %rd4932, %rd4931;
	mul.rn.f64 	%fd51612, %fd78013, %fd78013;
	and.b32  	%r13139, %r19143, 1;
	setp.eq.b32 	%p5847, %r13139, 1;
	selp.f64 	%fd51613, 0dBDA8FF8320FD8164, 0d3DE5DB65F9785EBA, %p5847;
	ld.global.nc.v2.f64 	{%fd51614, %fd51615}, [%rd4933];
	fma.rn.f64 	%fd51616, %fd51613, %fd51612, %fd51614;
	fma.rn.f64 	%fd51617, %fd51616, %fd51612, %fd51615;
	ld.global.nc.v2.f64 	{%fd51618, %fd51619}, [%rd4933+16];
	fma.rn.f64 	%fd51620, %fd51617, %fd51612, %fd51618;
	fma.rn.f64 	%fd51621, %fd51620, %fd51612, %fd51619;
	ld.global.nc.v2.f64 	{%fd51622, %fd51623}, [%rd4933+32];
	fma.rn.f64 	%fd51624, %fd51621, %fd51612, %fd51622;
	fma.rn.f64 	%fd51625, %fd51624, %fd51612, %fd51623;
	fma.rn.f64 	%fd51626, %fd51625, %fd78013, %fd78013;
	fma.rn.f64 	%fd51627, %fd51625, %fd51612, 0d3FF0000000000000;
	selp.f64 	%fd51628, %fd51627, %fd51626, %p5847;
	and.b32  	%r13140, %r19143, 2;
	setp.eq.s32 	%p5848, %r13140, 0;
	mov.f64 	%fd51629, 0d0000000000000000;
	sub.f64 	%fd51630, %fd51629, %fd51628;
	selp.f64 	%fd8623, %fd51628, %fd51630, %p5848;
	@%p5840 bra 	$L__BB0_6159;
	mov.f64 	%fd51636, 0d0000000000000000;
	mul.rn.f64 	%fd78015, %fd8606, %fd51636;
	mov.b32 	%r19145, 1;
	bra.uni 	$L__BB0_6162;
$L__BB0_6159:
	mul.f64 	%fd51631, %fd8606, 0d3FE45F306DC9C883;
	cvt.rni.s32.f64 	%r19144, %fd51631;
	cvt.rn.f64.s32 	%fd51632, %r19144;
	fma.rn.f64 	%fd51633, %fd51632, 0dBFF921FB54442D18, %fd8606;
	fma.rn.f64 	%fd51634, %fd51632, 0dBC91A62633145C00, %fd51633;
	fma.rn.f64 	%fd78015, %fd51632, 0dB97B839A252049C0, %fd51634;
	setp.ltu.f64 	%p5849, %fd8607, 0d41E0000000000000;
	@%p5849 bra 	$L__BB0_6161;
	{ // callseq 765, 0
	.param .b64 param0;
	st.param.f64 	[param0], %fd8606;
	.param .align 16 .b8 retval0[16];
	call.uni (retval0), 
	__internal_trig_reduction_slowpathd, 
	(
	param0
	);
	ld.param.f64 	%fd78015, [retval0];
	ld.param.b32 	%r19144, [retval0+8];
	} // callseq 765
$L__BB0_6161:
	add.s32 	%r19145, %r19144, 1;
$L__BB0_6162:
	shl.b32 	%r13143, %r19145, 6;
	cvt.u64.u32 	%rd4934, %r13143;
	and.b64  	%rd4935, %rd4934, 64;
	mov.u64 	%rd4936, __cudart_sin_cos_coeffs;
	add.s64 	%rd4937, %rd4936, %rd4935;
	mul.rn.f64 	%fd51637, %fd78015, %fd78015;
	and.b32  	%r13144, %r19145, 1;
	setp.eq.b32 	%p5851, %r13144, 1;
	selp.f64 	%fd51638, 0dBDA8FF8320FD8164, 0d3DE5DB65F9785EBA, %p5851;
	ld.global.nc.v2.f64 	{%fd51639, %fd51640}, [%rd4937];
	fma.rn.f64 	%fd51641, %fd51638, %fd51637, %fd51639;
	fma.rn.f64 	%fd51642, %fd51641, %fd51637, %fd51640;
	ld.global.nc.v2.f64 	{%fd51643, %fd51644}, [%rd4937+16];
	fma.rn.f64 	%fd51645, %fd51642, %fd51637, %fd51643;
	fma.rn.f64 	%fd51646, %fd51645, %fd51637, %fd51644;
	ld.global.nc.v2.f64 	{%fd51647, %fd51648}, [%rd4937+32];
	fma.rn.f64 	%fd51649, %fd51646, %fd51637, %fd51647;
	fma.rn.f64 	%fd51650, %fd51649, %fd51637, %fd51648;
	fma.rn.f64 	%fd51651, %fd51650, %fd78015, %fd78015;
	fma.rn.f64 	%fd51652, %fd51650, %fd51637, 0d3FF0000000000000;
	selp.f64 	%fd51653, %fd51652, %fd51651, %p5851;
	and.b32  	%r13145, %r19145, 2;
	setp.eq.s32 	%p5852, %r13145, 0;
	mov.f64 	%fd51654, 0d0000000000000000;
	sub.f64 	%fd51655, %fd51654, %fd51653;
	selp.f64 	%fd8629, %fd51653, %fd51655, %p5852;
	@%p5844 bra 	$L__BB0_6164;
	mov.f64 	%fd51661, 0d0000000000000000;
	mul.rn.f64 	%fd78016, %fd8616, %fd51661;
	mov.b32 	%r19146, 0;
	bra.uni 	$L__BB0_6166;
$L__BB0_6164:
	mul.f64 	%fd51656, %fd8616, 0d3FE45F306DC9C883;
	cvt.rni.s32.f64 	%r19146, %fd51656;
	cvt.rn.f64.s32 	%fd51657, %r19146;
	fma.rn.f64 	%fd51658, %fd51657, 0dBFF921FB54442D18, %fd8616;
	fma.rn.f64 	%fd51659, %fd51657, 0dBC91A62633145C00, %fd51658;
	fma.rn.f64 	%fd78016, %fd51657, 0dB97B839A252049C0, %fd51659;
	setp.ltu.f64 	%p5853, %fd8617, 0d41E0000000000000;
	@%p5853 bra 	$L__BB0_6166;
	{ // callseq 766, 0
	.param .b64 param0;
	st.param.f64 	[param0], %fd8616;
	.param .align 16 .b8 retval0[16];
	call.uni (retval0), 
	__internal_trig_reduction_slowpathd, 
	(
	param0
	);
	ld.param.f64 	%fd78016, [retval0];
	ld.param.b32 	%r19146, [retval0+8];
	} // callseq 766
$L__BB0_6166:
	ld.param.u64 	%rd8198, [_Z8FitGrainPdPiS0_S_S_S0_S0_S_S_S_S_S_S_S_S_S_S_S_S__param_2];
	shl.b32 	%r13148, %r19146, 6;
	cvt.u64.u32 	%rd4938, %r13148;
	and.b64  	%rd4939, %rd4938, 64;
	mov.u64 	%rd4940, __cudart_sin_cos_coeffs;
	add.s64 	%rd4941, %rd4940, %rd4939;
	mul.rn.f64 	%fd51662, %fd78016, %fd78016;
	and.b32  	%r13149, %r19146, 1;
	setp.eq.b32 	%p5855, %r13149, 1;
	selp.f64 	%fd51663, 0dBDA8FF8320FD8164, 0d3DE5DB65F9785EBA, %p5855;
	ld.global.nc.v2.f64 	{%fd51664, %fd51665}, [%rd4941];
	fma.rn.f64 	%fd51666, %fd51663, %fd51662, %fd51664;
	fma.rn.f64 	%fd51667, %fd51666, %fd51662, %fd51665;
	ld.global.nc.v2.f64 	{%fd51668, %fd51669}, [%rd4941+16];
	fma.rn.f64 	%fd51670, %fd51667, %fd51662, %fd51668;
	fma.rn.f64 	%fd51671, %fd51670, %fd51662, %fd51669;
	ld.global.nc.v2.f64 	{%fd51672, %fd51673}, [%rd4941+32];
	fma.rn.f64 	%fd51674, %fd51671, %fd51662, %fd51672;
	fma.rn.f64 	%fd51675, %fd51674, %fd51662, %fd51673;
	fma.rn.f64 	%fd51676, %fd51675, %fd78016, %fd78016;
	fma.rn.f64 	%fd51677, %fd51675, %fd51662, 0d3FF0000000000000;
	selp.f64 	%fd51678, %fd51677, %fd51676, %p5855;
	and.b32  	%r13150, %r19146, 2;
	setp.eq.s32 	%p5856, %r13150, 0;
	mov.f64 	%fd51679, 0d0000000000000000;
	sub.f64 	%fd51680, %fd51679, %fd51678;
	selp.f64 	%fd51681, %fd51678, %fd51680, %p5856;
	mul.f64 	%fd8634, %fd8614, %fd51681;
	neg.f64 	%fd51682, %fd8615;
	mul.f64 	%fd51683, %fd8612, %fd51682;
	mul.f64 	%fd8635, %fd8579, %fd51683;
	mul.f64 	%fd51684, %fd8612, %fd8615;
	mul.f64 	%fd8636, %fd8559, %fd51684;
	cvta.to.global.u64 	%rd4942, %rd8198;
	ld.global.u32 	%r13151, [%rd4942+4];
	setp.lt.s32 	%p5857, %r13151, 1;
	mov.pred 	%p9725, 0;
	@%p5857 bra 	$L__BB0_6180;
	mul.f64 	%fd8637, %fd8614, %fd8623;
	mul.f64 	%fd8638, %fd8615, %fd8629;
	mov.b32 	%r19147, 0;
$L__BB0_6168:
	ld.param.u64 	%rd8600, [_Z8FitGrainPdPiS0_S_S_S0_S0_S_S_S_S_S_S_S_S_S_S_S_S__param_5];
	ld.param.u64 	%rd8572, [_Z8FitGrainPdPiS0_S_S_S0_S0_S_S_S_S_S_S_S_S_S_S_S_S__param_4];
	ld.param.u64 	%rd8068, [_Z8FitGrainPdPiS0_S_S_S0_S0_S_S_S_S_S_S_S_S_S_S_S_S__param_0];
	shl.b32 	%r13153, %r19147, 2;
	cvta.to.global.u64 	%rd4943, %rd8600;
	mul.wide.u32 	%rd4944, %r13153, 4;
	add.s64 	%rd4945, %rd4943, %rd4944;
	ld.global.u32 	%r13154, [%rd4945+8];
	cvt.rn.f64.s32 	%fd51685, %r13154;
	ld.global.u32 	%r13155, [%rd4945+4];
	cvt.rn.f64.s32 	%fd51686, %r13155;
	ld.global.u32 	%r13156, [%rd4945];
	cvt.rn.f64.s32 	%fd51687, %r13156;
	mul.f64 	%fd51688, %fd8637, %fd51686;
	fma.rn.f64 	%fd51689, %fd8613, %fd51687, %fd51688;
	fma.rn.f64 	%fd51690, %fd8638, %fd51685, %fd51689;
	mov.f64 	%fd51691, 0d0000000000000000;
	copysign.f64 	%fd51692, %fd51687, %fd51691;
	fma.rn.f64 	%fd51693, %fd8634, %fd51686, %fd51692;
	fma.rn.f64 	%fd51694, %fd8635, %fd51685, %fd51693;
	copysign.f64 	%fd51695, %fd51686, %fd51691;
	add.f64 	%fd51696, %fd51692, %fd51695;
	fma.rn.f64 	%fd51697, %fd8636, %fd51685, %fd51696;
	mul.f64 	%fd51698, %fd51694, %fd51694;
	fma.rn.f64 	%fd51699, %fd51690, %fd51690, %fd51698;
	fma.rn.f64 	%fd51700, %fd51697, %fd51697, %fd51699;
	sqrt.rn.f64 	%fd51701, %fd51700;
	rcp.rn.f64 	%fd51702, %fd51701;
	mul.lo.s32 	%r13157, %r19147, 7;
	mul.wide.u32 	%rd4946, %r13157, 8;
	add.s64 	%rd4947, %rd33, %rd4946;
	st.global.f64 	[%rd4947], %fd51690;
	st.global.f64 	[%rd4947+8], %fd51694;
	st.global.f64 	[%rd4947+16], %fd51697;
	cvta.to.global.u64 	%rd4948, %rd8572;
	add.s64 	%rd4949, %rd4948, %rd4946;
	ld.global.f64 	%fd51703, [%rd4949+24];
	st.global.f64 	[%rd4947+24], %fd51703;
	st.global.f64 	[%rd4947+32], %fd51702;
	cvta.to.global.u64 	%rd4950, %rd8068;
	ld.global.f64 	%fd51704, [%rd4950+4152];
	add.f64 	%fd51705, %fd51702, %fd51702;
	div.rn.f64 	%fd8639, %fd51704, %fd51705;
	{
	.reg .b32 %temp; 
	mov.b64 	{%temp, %r13158}, %fd8639;
	}
	mov.b32 	%f55, %r13158;
	abs.f32 	%f56, %f55;
	setp.geu.f32 	%p5858, %f56, 0f3FE26666;
	@%p5858 bra 	$L__BB0_6170;
	mul.f64 	%fd51739, %fd8639, %fd8639;
	fma.rn.f64 	%fd51740, %fd51739, 0d3FB0066BDC1895E9, 0dBFB3823B180754AF;
	fma.rn.f64 	%fd51741, %fd51740, %fd51739, 0d3FB11E52CC2F79AE;
	fma.rn.f64 	%fd51742, %fd51741, %fd51739, 0dBF924EAF3526861B;
	fma.rn.f64 	%fd51743, %fd51742, %fd51739, 0d3F91DF02A31E6CB7;
	fma.rn.f64 	%fd51744, %fd51743, %fd51739, 0d3F847D18B0EEC6CC;
	fma.rn.f64 	%fd51745, %fd51744, %fd51739, 0d3F8D0AF961BA53B0;
	fma.rn.f64 	%fd51746, %fd51745, %fd51739, 0d3F91BF7734CF1C48;
	fma.rn.f64 	%fd51747, %fd51746, %fd51739, 0d3F96E91483144EF7;
	fma.rn.f64 	%fd51748, %fd51747, %fd51739, 0d3F9F1C6E0A4F9F81;
	fma.rn.f64 	%fd51749, %fd51748, %fd51739, 0d3FA6DB6DC27FA92B;
	fma.rn.f64 	%fd51750, %fd51749, %fd51739, 0d3FB333333320F91B;
	fma.rn.f64 	%fd51751, %fd51750, %fd51739, 0d3FC5555555555F4D;
	mul.f64 	%fd51752, %fd51739, %fd51751;
	fma.rn.f64 	%fd78017, %fd51752, %fd8639, %fd8639;
	bra.uni 	$L__BB0_6171;
$L__BB0_6170:
	abs.f64 	%fd51706, %fd8639;
	fma.rn.f64 	%fd51707, %fd51706, 0dBFE0000000000000, 0d3FE0000000000000;
	rsqrt.approx.ftz.f64 	%fd51708, %fd51707;
	{
	.reg .b32 %temp; 
	mov.b64 	{%r13159, %temp}, %fd51708;
	}
	{
	.reg .b32 %temp; 
	mov.b64 	{%temp, %r13160}, %fd51708;
	}
	add.s32 	%r13161, %r13160, -1048576;
	mov.b64 	%fd51709, {%r13159, %r13161};
	mul.f64 	%fd51710, %fd51707, %fd51708;
	neg.f64 	%fd51711, %fd51710;
	fma.rn.f64 	%fd51712, %fd51710, %fd51711, %fd51707;
	fma.rn.f64 	%fd51713, %fd51712, %fd51709, %fd51710;
	neg.f64 	%fd51714, %fd51713;
	fma.rn.f64 	%fd51715, %fd51708, %fd51714, 0d3FF0000000000000;
	fma.rn.f64 	%fd51716, %fd51715, %fd51709, %fd51709;
	fma.rn.f64 	%fd51717, %fd51713, %fd51714, %fd51707;
	fma.rn.f64 	%fd51718, %fd51717, %fd51716, %fd51713;
	{
	.reg .b32 %temp; 
	mov.b64 	{%temp, %r13162}, %fd51707;
	}
	setp.lt.s32 	%p5859, %r13162, 0;
	selp.f64 	%fd51719, 0dFFF8000000000000, %fd51718, %p5859;
	setp.ne.f64 	%p5860, %fd51707, 0d0000000000000000;
	selp.f64 	%fd51720, %fd51719, %fd51707, %p5860;
	fma.rn.f64 	%fd51721, %fd51707, 0d3FB0066BDC1895E9, 0dBFB3823B180754AF;
	fma.rn.f64 	%fd51722, %fd51721, %fd51707, 0d3FB11E52CC2F79AE;
	fma.rn.f64 	%fd51723, %fd51722, %fd51707, 0dBF924EAF3526861B;
	fma.rn.f64 	%fd51724, %fd51723, %fd51707, 0d3F91DF02A31E6CB7;
	fma.rn.f64 	%fd51725, %fd51724, %fd51707, 0d3F847D18B0EEC6CC;
	fma.rn.f64 	%fd51726, %fd51725, %fd51707, 0d3F8D0AF961BA53B0;
	fma.rn.f64 	%fd51727, %fd51726, %fd51707, 0d3F91BF7734CF1C48;
	fma.rn.f64 	%fd51728, %fd51727, %fd51707, 0d3F96E91483144EF7;
	fma.rn.f64 	%fd51729, %fd51728, %fd51707, 0d3F9F1C6E0A4F9F81;
	fma.rn.f64 	%fd51730, %fd51729, %fd51707, 0d3FA6DB6DC27FA92B;
	fma.rn.f64 	%fd51731, %fd51730, %fd51707, 0d3FB333333320F91B;
	fma.rn.f64 	%fd51732, %fd51731, %fd51707, 0d3FC5555555555F4D;
	mul.f64 	%fd51733, %fd51707, %fd51732;
	mul.f64 	%fd51734, %fd51720, 0dC000000000000000;
	fma.rn.f64 	%fd51735, %fd51734, %fd51733, 0d3C91A62633145C07;
	add.f64 	%fd51736, %fd51734, 0d3FE921FB54442D18;
	add.f64 	%fd51737, %fd51736, %fd51735;
	add.f64 	%fd51738, %fd51737, 0d3FE921FB54442D18;
	copysign.f64 	%fd78017, %fd8639, %fd51738;
$L__BB0_6171:
	ld.param.u64 	%rd8069, [_Z8FitGrainPdPiS0_S_S_S0_S0_S_S_S_S_S_S_S_S_S_S_S_S__param_0];
	mul.f64 	%fd51753, %fd78017, 0d404CA5DC1A63C1F5;
	mul.lo.s32 	%r13163, %r19147, 7;
	mul.wide.u32 	%rd4951, %r13163, 8;
	add.s64 	%rd4952, %rd33, %rd4951;
	st.global.f64 	[%rd4952+40], %fd51753;
	cvta.to.global.u64 	%rd4953, %rd8069;
	ld.global.f64 	%fd8643, [%rd4953];
	mul.f64 	%fd8644, %fd51753, 0d3FA1DF46A2529D3A;
	abs.f64 	%fd8645, %fd8644;
	setp.neu.f64 	%p5861, %fd8645, 0d7FF0000000000000;
	@%p5861 bra 	$L__BB0_6173;
	mov.f64 	%fd51759, 0d0000000000000000;
	mul.rn.f64 	%fd78019, %fd8644, %fd51759;
	mov.pred 	%p9724, -1;
	bra.uni 	$L__BB0_6176;
$L__BB0_6173:
	mul.f64 	%fd51754, %fd8644, 0d3FE45F306DC9C883;
	cvt.rni.s32.f64 	%r19148, %fd51754;
	cvt.rn.f64.s32 	%fd51755, %r19148;
	fma.rn.f64 	%fd51756, %fd51755, 0dBFF921FB54442D18, %fd8644;
	fma.rn.f64 	%fd51757, %fd51755, 0dBC91A62633145C00, %fd51756;
	fma.rn.f64 	%fd78019, %fd51755, 0dB97B839A252049C0, %fd51757;
	setp.ltu.f64 	%p5862, %fd8645, 0d41E0000000000000;
	@%p5862 bra 	$L__BB0_6175;
	{ // callseq 767, 0
	.param .b64 param0;
	st.param.f64 	[param0], %fd8644;
	.param .align 16 .b8 retval0[16];
	call.uni (retval0), 
	__internal_trig_reduction_slowpathd, 
	(
	param0
	);
	ld.param.f64 	%fd78019, [retval0];
	ld.param.b32 	%r19148, [retval0+8];
	} // callseq 767
$L__BB0_6175:
	and.b32  	%r13165, %r19148, 1;
	setp.eq.b32 	%p5863, %r13165, 1;
	not.pred 	%p9724, %p5863;
$L__BB0_6176:
	mul.f64 	%fd51760, %fd78019, %fd78019;
	fma.rn.f64 	%fd51761, %fd51760, 0d3EE48DAC2799BCB9, 0dBEF9757C5B27EBB1;
	fma.rn.f64 	%fd51762, %fd51761, %fd51760, 0d3F0980E90FD91E04;
	fma.rn.f64 	%fd51763, %fd51762, %fd51760, 0dBEFAE2B0417D7E1D;
	fma.rn.f64 	%fd51764, %fd51763, %fd51760, 0d3F119F5341BFBA57;
	fma.rn.f64 	%fd51765, %fd51764, %fd51760, 0d3F15E791A00F6919;
	fma.rn.f64 	%fd51766, %fd51765, %fd51760, 0d3F2FF2E7FADEC73A;
	fma.rn.f64 	%fd51767, %fd51766, %fd51760, 0d3F434BC1B206DA62;
	fma.rn.f64 	%fd51768, %fd51767, %fd51760, 0d3F57DB18EF2F83F9;
	fma.rn.f64 	%fd51769, %fd51768, %fd51760, 0d3F6D6D2E7AE49FBC;
	fma.rn.f64 	%fd51770, %fd51769, %fd51760, 0d3F8226E3A816A776;
	fma.rn.f64 	%fd51771, %fd51770, %fd51760, 0d3F9664F485D25660;
	fma.rn.f64 	%fd51772, %fd51771, %fd51760, 0d3FABA1BA1BABF31D;
	fma.rn.f64 	%fd51773, %fd51772, %fd51760, 0d3FC11111111105D2;
	fma.rn.f64 	%fd51774, %fd51773, %fd51760, 0d3FD555555555555E;
	mul.f64 	%fd8651, %fd51760, %fd51774;
	fma.rn.f64 	%fd78020, %fd8651, %fd78019, %fd78019;
	@%p9724 bra 	$L__BB0_6178;
	fma.rn.f64 	%fd51775, %fd8651, %fd78019, %fd78019;
	sub.f64 	%fd51776, %fd51775, %fd78019;
	neg.f64 	%fd51777, %fd51776;
	fma.rn.f64 	%fd51778, %fd8651, %fd78019, %fd51777;
	rcp.approx.ftz.f64 	%fd51779, %fd51775;
	neg.f64 	%fd51780, %fd51775;
	fma.rn.f64 	%fd51781, %fd51780, %fd51779, 0d3FF0000000000000;
	fma.rn.f64 	%fd51782, %fd51781, %fd51781, %fd51781;
	fma.rn.f64 	%fd51783, %fd51782, %fd51779, %fd51779;
	neg.f64 	%fd51784, %fd51783;
	fma.rn.f64 	%fd51785, %fd51775, %fd51784, 0d3FF0000000000000;
	fma.rn.f64 	%fd51786, %fd51784, %fd51778, %fd51785;
	fma.rn.f64 	%fd78020, %fd51786, %fd51784, %fd51784;
$L__BB0_6178:
	ld.param.u64 	%rd8199, [_Z8FitGrainPdPiS0_S_S_S0_S0_S_S_S_S_S_S_S_S_S_S_S_S__param_2];
	mul.f64 	%fd51787, %fd8643, %fd78020;
	mul.lo.s32 	%r13166, %r19147, 7;
	mul.wide.u32 	%rd4954, %r13166, 8;
	add.s64 	%rd4955, %rd33, %rd4954;
	st.global.f64 	[%rd4955+48], %fd51787;
	add.s32 	%r19147, %r19147, 1;
	cvta.to.global.u64 	%rd4956, %rd8199;
	ld.global.u32 	%r3704, [%rd4956+4];
	setp.lt.s32 	%p5865, %r19147, %r3704;
	@%p5865 bra 	$L__BB0_6168;
	setp.gt.s32 	%p9725, %r3704, 0;
$L__BB0_6180:
	ld.global.f64 	%fd51788, [%rd37];
	ld.global.f64 	%fd8655, [%rd37+8];
	ld.global.f64 	%fd8656, [%rd37+16];
	mul.f64 	%fd8657, %fd51788, 0d3F91DF46A2529D3A;
	abs.f64 	%fd8658, %fd8657;
	setp.neu.f64 	%p5866, %fd8658, 0d7FF0000000000000;
	@%p5866 bra 	$L__BB0_6182;
	mov.f64 	%fd51794, 0d0000000000000000;
	mul.rn.f64 	%fd78022, %fd8657, %fd51794;
	mov.b32 	%r19150, 1;
	bra.uni 	$L__BB0_6185;
$L__BB0_6182:
	mul.f64 	%fd51789, %fd8657, 0d3FE45F306DC9C883;
	cvt.rni.s32.f64 	%r19149, %fd51789;
	cvt.rn.f64.s32 	%fd51790, %r19149;
	fma.rn.f64 	%fd51791, %fd51790, 0dBFF921FB54442D18, %fd8657;
	fma.rn.f64 	%fd51792, %fd51790, 0dBC91A62633145C00, %fd51791;
	fma.rn.f64 	%fd78022, %fd51790, 0dB97B839A252049C0, %fd51792;
	setp.ltu.f64 	%p5867, %fd8658, 0d41E0000000000000;
	@%p5867 bra 	$L__BB0_6184;
	{ // callseq 768, 0
	.param .b64 param0;
	st.param.f64 	[param0], %fd8657;
	.param .align 16 .b8 retval0[16];
	call.uni (retval0), 
	__internal_trig_reduction_slowpathd, 
	(
	param0
	);
	ld.param.f64 	%fd78022, [retval0];
	ld.param.b32 	%r19149, [retval0+8];
	} // callseq 768
$L__BB0_6184:
	add.s32 	%r19150, %r19149, 1;
$L__BB0_6185:
	shl.b32 	%r13169, %r19150, 6;
	cvt.u64.u32 	%rd4957, %r13169;
	and.b64  	%rd4958, %rd4957, 64;
	mov.u64 	%rd4959, __cudart_sin_cos_coeffs;
	add.s64 	%rd4960, %rd4959, %rd4958;
	mul.rn.f64 	%fd51795, %fd78022, %fd78022;
	and.b32  	%r13170, %r19150, 1;
	setp.eq.b32 	%p5868, %r13170, 1;
	selp.f64 	%fd51796, 0dBDA8FF8320FD8164, 0d3DE5DB65F9785EBA, %p5868;
	ld.global.nc.v2.f64 	{%fd51797, %fd51798}, [%rd4960];
	fma.rn.f64 	%fd51799, %fd51796, %fd51795, %fd51797;
	fma.rn.f64 	%fd51800, %fd51799, %fd51795, %fd51798;
	ld.global.nc.v2.f64 	{%fd51801, %fd51802}, [%rd4960+16];
	fma.rn.f64 	%fd51803, %fd51800, %fd51795, %fd51801;
	fma.rn.f64 	%fd51804, %fd51803, %fd51795, %fd51802;
	ld.global.nc.v2.f64 	{%fd51805, %fd51806}, [%rd4960+32];
	fma.rn.f64 	%fd51807, %fd51804, %fd51795, %fd51805;
	fma.rn.f64 	%fd51808, %fd51807, %fd51795, %fd51806;
	fma.rn.f64 	%fd51809, %fd51808, %fd78022, %fd78022;
	fma.rn.f64 	%fd51810, %fd51808, %fd51795, 0d3FF0000000000000;
	selp.f64 	%fd51811, %fd51810, %fd51809, %p5868;
	and.b32  	%r13171, %r19150, 2;
	setp.eq.s32 	%p5869, %r13171, 0;
	mov.f64 	%fd51812, 0d0000000000000000;
	sub.f64 	%fd51813, %fd51812, %fd51811;
	selp.f64 	%fd8664, %fd51811, %fd51813, %p5869;
	mul.f64 	%fd8665, %fd8655, 0d3F91DF46A2529D3A;
	abs.f64 	%fd8666, %fd8665;
	setp.neu.f64 	%p5870, %fd8666, 0d7FF0000000000000;
	@%p5870 bra 	$L__BB0_6187;
	mov.f64 	%fd51819, 0d0000000000000000;
	mul.rn.f64 	%fd78024, %fd8665, %fd51819;
	mov.b32 	%r19152, 1;
	bra.uni 	$L__BB0_6190;
$L__BB0_6187:
	mul.f64 	%fd51814, %fd8665, 0d3FE45F306DC9C883;
	cvt.rni.s32.f64 	%r19151, %fd51814;
	cvt.rn.f64.s32 	%fd51815, %r19151;
	fma.rn.f64 	%fd51816, %fd51815, 0dBFF921FB54442D18, %fd8665;
	fma.rn.f64 	%fd51817, %fd51815, 0dBC91A62633145C00, %fd51816;
	fma.rn.f64 	%fd78024, %fd51815, 0dB97B839A252049C0, %fd51817;
	setp.ltu.f64 	%p5871, %fd8666, 0d41E0000000000000;
	@%p5871 bra 	$L__BB0_6189;
	{ // callseq 769, 0
	.param .b64 param0;
	st.param.f64 	[param0], %fd8665;
	.param .align 16 .b8 retval0[16];
	call.uni (retval0), 
	__internal_trig_reduction_slowpathd, 
	(
	param0
	);
	ld.param.f64 	%fd78024, [retval0];
	ld.param.b32 	%r19151, [retval0+8];
	} // callseq 769
$L__BB0_6189:
	add.s32 	%r19152, %r19151, 1;
$L__BB0_6190:
	shl.b32 	%r13174, %r19152, 6;
	cvt.u64.u32 	%rd4961, %r13174;
	and.b64  	%rd4962, %rd4961, 64;
	mov.u64 	%rd4963, __cudart_sin_cos_coeffs;
	add.s64 	%rd4964, %rd4963, %rd4962;
	mul.rn.f64 	%fd51820, %fd78024, %fd78024;
	and.b32  	%r13175, %r19152, 1;
	setp.eq.b32 	%p5872, %r13175, 1;
	selp.f64 	%fd51821, 0dBDA8FF8320FD8164, 0d3DE5DB65F9785EBA, %p5872;
	ld.global.nc.v2.f64 	{%fd51822, %fd51823}, [%rd4964];
	fma.rn.f64 	%fd51824, %fd51821, %fd51820, %fd51822;
	fma.rn.f64 	%fd51825, %fd51824, %fd51820, %fd51823;
	ld.global.nc.v2.f64 	{%fd51826, %fd51827}, [%rd4964+16];
	fma.rn.f64 	%fd51828, %fd51825, %fd51820, %fd51826;
	fma.rn.f64 	%fd51829, %fd51828, %fd51820, %fd51827;
	ld.global.nc.v2.f64 	{%fd51830, %fd51831}, [%rd4964+32];
	fma.rn.f64 	%fd51832, %fd51829, %fd51820, %fd51830;
	fma.rn.f64 	%fd51833, %fd51832, %fd51820, %fd51831;
	fma.rn.f64 	%fd51834, %fd51833, %fd78024, %fd78024;
	fma.rn.f64 	%fd51835, %fd51833, %fd51820, 0d3FF0000000000000;
	selp.f64 	%fd51836, %fd51835, %fd51834, %p5872;
	and.b32  	%r13176, %r19152, 2;
	setp.eq.s32 	%p5873, %r13176, 0;
	mov.f64 	%fd51837, 0d0000000000000000;
	sub.f64 	%fd51838, %fd51837, %fd51836;
	selp.f64 	%fd8672, %fd51836, %fd51838, %p5873;
	mul.f64 	%fd8673, %fd8656, 0d3F91DF46A2529D3A;
	abs.f64 	%fd8674, %fd8673;
	setp.neu.f64 	%p5874, %fd8674, 0d7FF0000000000000;
	@%p5874 bra 	$L__BB0_6192;
	mov.f64 	%fd51844, 0d0000000000000000;
	mul.rn.f64 	%fd78026, %fd8673, %fd51844;
	mov.b32 	%r19154, 1;
	bra.uni 	$L__BB0_6195;
$L__BB0_6192:
	mul.f64 	%fd51839, %fd8673, 0d3FE45F306DC9C883;
	cvt.rni.s32.f64 	%r19153, %fd51839;
	cvt.rn.f64.s32 	%fd51840, %r19153;
	fma.rn.f64 	%fd51841, %fd51840, 0dBFF921FB54442D18, %fd8673;
	fma.rn.f64 	%fd51842, %fd51840, 0dBC91A62633145C00, %fd51841;
	fma.rn.f64 	%fd78026, %fd51840, 0dB97B839A252049C0, %fd51842;
	setp.ltu.f64 	%p5875, %fd8674, 0d41E0000000000000;
	@%p5875 bra 	$L__BB0_6194;
	{ // callseq 770, 0
	.param .b64 param0;
	st.param.f64 	[param0], %fd8673;
	.param .align 16 .b8 retval0[16];
	call.uni (retval0), 
	__internal_trig_reduction_slowpathd, 
	(
	param0
	);
	ld.param.f64 	%fd78026, [retval0];
	ld.param.b32 	%r19153, [retval0+8];
	} // callseq 770
$L__BB0_6194:
	add.s32 	%r19154, %r19153, 1;
$L__BB0_6195:
	shl.b32 	%r13179, %r19154, 6;
	cvt.u64.u32 	%rd4965, %r13179;
	and.b64  	%rd4966, %rd4965, 64;
	mov.u64 	%rd4967, __cudart_sin_cos_coeffs;
	add.s64 	%rd4968, %rd4967, %rd4966;
	mul.rn.f64 	%fd51845, %fd78026, %fd78026;
	and.b32  	%r13180, %r19154, 1;
	setp.eq.b32 	%p5877, %r13180, 1;
	selp.f64 	%fd51846, 0dBDA8FF8320FD8164, 0d3DE5DB65F9785EBA, %p5877;
	ld.global.nc.v2.f64 	{%fd51847, %fd51848}, [%rd4968];
	fma.rn.f64 	%fd51849, %fd51846, %fd51845, %fd51847;
	fma.rn.f64 	%fd51850, %fd51849, %fd51845, %fd51848;
	ld.global.nc.v2.f64 	{%fd51851, %fd51852}, [%rd4968+16];
	fma.rn.f64 	%fd51853, %fd51850, %fd51845, %fd51851;
	fma.rn.f64 	%fd51854, %fd51853, %fd51845, %fd51852;
	ld.global.nc.v2.f64 	{%fd51855, %fd51856}, [%rd4968+32];
	fma.rn.f64 	%fd51857, %fd51854, %fd51845, %fd51855;
	fma.rn.f64 	%fd51858, %fd51857, %fd51845, %fd51856;
	fma.rn.f64 	%fd51859, %fd51858, %fd78026, %fd78026;
	fma.rn.f64 	%fd51860, %fd51858, %fd51845, 0d3FF0000000000000;
	selp.f64 	%fd51861, %fd51860, %fd51859, %p5877;
	and.b32  	%r13181, %r19154, 2;
	setp.eq.s32 	%p5878, %r13181, 0;
	mov.f64 	%fd51862, 0d0000000000000000;
	sub.f64 	%fd51863, %fd51862, %fd51861;
	selp.f64 	%fd8680, %fd51861, %fd51863, %p5878;
	@%p5866 bra 	$L__BB0_6197;
	mov.f64 	%fd51869, 0d0000000000000000;
	mul.rn.f64 	%fd78027, %fd8657, %fd51869;
	mov.b32 	%r19155, 0;
	bra.uni 	$L__BB0_6199;
$L__BB0_6197:
	mul.f64 	%fd51864, %fd8657, 0d3FE45F306DC9C883;
	cvt.rni.s32.f64 	%r19155, %fd51864;
	cvt.rn.f64.s32 	%fd51865, %r19155;
	fma.rn.f64 	%fd51866, %fd51865, 0dBFF921FB54442D18, %fd8657;
	fma.rn.f64 	%fd51867, %fd51865, 0dBC91A62633145C00, %fd51866;
	fma.rn.f64 	%fd78027, %fd51865, 0dB97B839A252049C0, %fd51867;
	setp.ltu.f64 	%p5879, %fd8658, 0d41E0000000000000;
	@%p5879 bra 	$L__BB0_6199;
	{ // callseq 771, 0
	.param .b64 param0;
	st.param.f64 	[param0], %fd8657;
	.param .align 16 .b8 retval0[16];
	call.uni (retval0), 
	__internal_trig_reduction_slowpathd, 
	(
	param0
	);
	ld.param.f64 	%fd78027, [retval0];
	ld.param.b32 	%r19155, [retval0+8];
	} // callseq 771
$L__BB0_6199:
	shl.b32 	%r13184, %r19155, 6;
	cvt.u64.u32 	%rd4969, %r13184;
	and.b64  	%rd4970, %rd4969, 64;
	mov.u64 	%rd4971, __cudart_sin_cos_coeffs;
	add.s64 	%rd4972, %rd4971, %rd4970;
	mul.rn.f64 	%fd51870, %fd78027, %fd78027;
	and.b32  	%r13185, %r19155, 1;
	setp.eq.b32 	%p5881, %r13185, 1;
	selp.f64 	%fd51871, 0dBDA8FF8320FD8164, 0d3DE5DB65F9785EBA, %p5881;
	ld.global.nc.v2.f64 	{%fd51872, %fd51873}, [%rd4972];
	fma.rn.f64 	%fd51874, %fd51871, %fd51870, %fd51872;
	fma.rn.f64 	%fd51875, %fd51874, %fd51870, %fd51873;
	ld.global.nc.v2.f64 	{%fd51876, %fd51877}, [%rd4972+16];
	fma.rn.f64 	%fd51878, %fd51875, %fd51870, %fd51876;
	fma.rn.f64 	%fd51879, %fd51878, %fd51870, %fd51877;
	ld.global.nc.v2.f64 	{%fd51880, %fd51881}, [%rd4972+32];
	fma.rn.f64 	%fd51882, %fd51879, %fd51870, %fd51880;
	fma.rn.f64 	%fd51883, %fd51882, %fd51870, %fd51881;
	fma.rn.f64 	%fd51884, %fd51883, %fd78027, %fd78027;
	fma.rn.f64 	%fd51885, %fd51883, %fd51870, 0d3FF0000000000000;
	selp.f64 	%fd51886, %fd51885, %fd51884, %p5881;
	and.b32  	%r13186, %r19155, 2;
	setp.eq.s32 	%p5882, %r13186, 0;
	mov.f64 	%fd51887, 0d0000000000000000;
	sub.f64 	%fd51888, %fd51887, %fd51886;
	selp.f64 	%fd8685, %fd51886, %fd51888, %p5882;
	@%p5870 bra 	$L__BB0_6201;
	mov.f64 	%fd51894, 0d0000000000000000;
	mul.rn.f64 	%fd78028, %fd8665, %fd51894;
	mov.b32 	%r19156, 0;
	bra.uni 	$L__BB0_6203;
$L__BB0_6201:
	mul.f64 	%fd51889, %fd8665, 0d3FE45F306DC9C883;
	cvt.rni.s32.f64 	%r19156, %fd51889;
	cvt.rn.f64.s32 	%fd51890, %r19156;
	fma.rn.f64 	%fd51891, %fd51890, 0dBFF921FB54442D18, %fd8665;
	fma.rn.f64 	%fd51892, %fd51890, 0dBC91A62633145C00, %fd51891;
	fma.rn.f64 	%fd78028, %fd51890, 0dB97B839A252049C0, %fd51892;
	setp.ltu.f64 	%p5883, %fd8666, 0d41E0000000000000;
	@%p5883 bra 	$L__BB0_6203;
	{ // callseq 772, 0
	.param .b64 param0;
	st.param.f64 	[param0], %fd8665;
	.param .align 16 .b8 retval0[16];
	call.uni (retval0), 
	__internal_trig_reduction_slowpathd, 
	(
	param0
	);
	ld.param.f64 	%fd78028, [retval0];
	ld.param.b32 	%r19156, [retval0+8];
	} // callseq 772
$L__BB0_6203:
	shl.b32 	%r13189, %r19156, 6;
	cvt.u64.u32 	%rd4973, %r13189;
	and.b64  	%rd4974, %rd4973, 64;
	mov.u64 	%rd4975, __cudart_sin_cos_coeffs;
	add.s64 	%rd4976, %rd4975, %rd4974;
	mul.rn.f64 	%fd51895, %fd78028, %fd78028;
	and.b32  	%r13190, %r19156, 1;
	setp.eq.b32 	%p5885, %r13190, 1;
	selp.f64 	%fd51896, 0dBDA8FF8320FD8164, 0d3DE5DB65F9785EBA, %p5885;
	ld.global.nc.v2.f64 	{%fd51897, %fd51898}, [%rd4976];
	fma.rn.f64 	%fd51899, %fd51896, %fd51895, %fd51897;
	fma.rn.f64 	%fd51900, %fd51899, %fd51895, %fd51898;
	ld.global.nc.v2.f64 	{%fd51901, %fd51902}, [%rd4976+16];
	fma.rn.f64 	%fd51903, %fd51900, %fd51895, %fd51901;
	fma.rn.f64 	%fd51904, %fd51903, %fd51895, %fd51902;
	ld.global.nc.v2.f64 	{%fd51905, %fd51906}, [%rd4976+32];
	fma.rn.f64 	%fd51907, %fd51904, %fd51895, %fd51905;
	fma.rn.f64 	%fd51908, %fd51907, %fd51895, %fd51906;
	fma.rn.f64 	%fd51909, %fd51908, %fd78028, %fd78028;
	fma.rn.f64 	%fd51910, %fd51908, %fd51895, 0d3FF0000000000000;
	selp.f64 	%fd51911, %fd51910, %fd51909, %p5885;
	and.b32  	%r13191, %r19156, 2;
	setp.eq.s32 	%p5886, %r13191, 0;
	mov.f64 	%fd51912, 0d0000000000000000;
	sub.f64 	%fd51913, %fd51912, %fd51911;
	selp.f64 	%fd8690, %fd51911, %fd51913, %p5886;
	@%p5874 bra 	$L__BB0_6205;
	mov.f64 	%fd51919, 0d0000000000000000;
	mul.rn.f64 	%fd78029, %fd8673, %fd51919;
	mov.b32 	%r19157, 0;
	bra.uni 	$L__BB0_6207;
$L__BB0_6205:
	mul.f64 	%fd51914, %fd8673, 0d3FE45F306DC9C883;
	cvt.rni.s32.f64 	%r19157, %fd51914;
	cvt.rn.f64.s32 	%fd51915, %r19157;
	fma.rn.f64 	%fd51916, %fd51915, 0dBFF921FB54442D18, %fd8673;
	fma.rn.f64 	%fd51917, %fd51915, 0dBC91A62633145C00, %fd51916;
	fma.rn.f64 	%fd78029, %fd51915, 0dB97B839A252049C0, %fd51917;
	setp.ltu.f64 	%p5887, %fd8674, 0d41E0000000000000;
	@%p5887 bra 	$L__BB0_6207;
	{ // callseq 773, 0
	.param .b64 param0;
	st.param.f64 	[param0], %fd8673;
	.param .align 16 .b8 retval0[16];
	call.uni (retval0), 
	__internal_trig_reduction_slowpathd, 
	(
	param0
	);
	ld.param.f64 	%fd78029, [retval0];
	ld.param.b32 	%r19157, [retval0+8];
	} // callseq 773
$L__BB0_6207:
	ld.param.u64 	%rd8135, [_Z8FitGrainPdPiS0_S_S_S0_S0_S_S_S_S_S_S_S_S_S_S_S_S__param_1];
	ld.param.u64 	%rd8070, [_Z8FitGrainPdPiS0_S_S_S0_S0_S_S_S_S_S_S_S_S_S_S_S_S__param_0];
	shl.b32 	%r13195, %r19157, 6;
	cvt.u64.u32 	%rd4977, %r13195;
	and.b64  	%rd4978, %rd4977, 64;
	mov.u64 	%rd4979, __cudart_sin_cos_coeffs;
	add.s64 	%rd4980, %rd4979, %rd4978;
	mul.rn.f64 	%fd51920, %fd78029, %fd78029;
	and.b32  	%r13196, %r19157, 1;
	setp.eq.b32 	%p5888, %r13196, 1;
	selp.f64 	%fd51921, 0dBDA8FF8320FD8164, 0d3DE5DB65F9785EBA, %p5888;
	ld.global.nc.v2.f64 	{%fd51922, %fd51923}, [%rd4980];
	fma.rn.f64 	%fd51924, %fd51921, %fd51920, %fd51922;
	fma.rn.f64 	%fd51925, %fd51924, %fd51920, %fd51923;
	ld.global.nc.v2.f64 	{%fd51926, %fd51927}, [%rd4980+16];
	fma.rn.f64 	%fd51928, %fd51925, %fd51920, %fd51926;
	fma.rn.f64 	%fd51929, %fd51928, %fd51920, %fd51927;
	ld.global.nc.v2.f64 	{%fd51930, %fd51931}, [%rd4980+32];
	fma.rn.f64 	%fd51932, %fd51929, %fd51920, %fd51930;
	fma.rn.f64 	%fd51933, %fd51932, %fd51920, %fd51931;
	fma.rn.f64 	%fd51934, %fd51933, %fd78029, %fd78029;
	fma.rn.f64 	%fd51935, %fd51933, %fd51920, 0d3FF0000000000000;
	selp.f64 	%fd51936, %fd51935, %fd51934, %p5888;
	and.b32  	%r13197, %r19157, 2;
	setp.eq.s32 	%p5889, %r13197, 0;
	mov.f64 	%fd51937, 0d0000000000000000;
	sub.f64 	%fd51938, %fd51937, %fd51936;
	selp.f64 	%fd8695, %fd51936, %fd51938, %p5889;
	mul.f64 	%fd51939, %fd8664, %fd8680;
	mul.f64 	%fd51940, %fd8672, %fd8695;
	mul.f64 	%fd51941, %fd8685, %fd51940;
	sub.f64 	%fd8696, %fd51939, %fd51941;
	mul.f64 	%fd51942, %fd8664, %fd51940;
	fma.rn.f64 	%fd8697, %fd8680, %fd8685, %fd51942;
	mul.f64 	%fd8698, %fd8680, %fd8690;
	cvta.to.global.u64 	%rd4981, %rd8135;
	ld.global.u32 	%r3729, [%rd4981+4];
	cvta.to.global.u64 	%rd4982, %rd8070;
	ld.global.f64 	%fd8699, [%rd4982+4088];
	mov.b32 	%r19197, 0;
	not.pred 	%p5890, %p9725;
	@%p5890 bra 	$L__BB0_6355;
	mul.f64 	%fd8700, %fd8690, %fd8695;
	neg.f64 	%fd51943, %fd8690;
	mul.f64 	%fd8701, %fd8664, %fd51943;
	mul.f64 	%fd51944, %fd8685, %fd8695;
	mul.f64 	%fd51945, %fd8672, %fd8680;
	mul.f64 	%fd51946, %fd8664, %fd51945;
	sub.f64 	%fd8702, %fd51946, %fd51944;
	mul.f64 	%fd8703, %fd8685, %fd8690;
	mul.f64 	%fd51947, %fd8664, %fd8695;
	neg.f64 	%fd51948, %fd8680;
	mul.f64 	%fd51949, %fd8672, %fd51948;
	mul.f64 	%fd51950, %fd51949, %fd8685;
	sub.f64 	%fd8704, %fd51950, %fd51947;
	mov.b32 	%r19158, 0;
	mov.u32 	%r19197, %r19158;
$L__BB0_6209:
	mul.lo.s32 	%r13200, %r19158, 7;
	mul.wide.u32 	%rd4983, %r13200, 8;
	add.s64 	%rd4984, %rd33, %rd4983;
	ld.global.f64 	%fd51951, [%rd4984+16];
	ld.global.f64 	%fd51952, [%rd4984+8];
	ld.global.f64 	%fd51953, [%rd4984];
	mul.f64 	%fd51954, %fd51952, %fd8704;
	fma.rn.f64 	%fd51955, %fd51953, %fd8696, %fd51954;
	fma.rn.f64 	%fd8707, %fd51951, %fd8703, %fd51955;
	mul.f64 	%fd51956, %fd51952, %fd8702;
	fma.rn.f64 	%fd51957, %fd51953, %fd8697, %fd51956;
	fma.rn.f64 	%fd8708, %fd51951, %fd8701, %fd51957;
	mul.f64 	%fd51958, %fd51952, %fd8698;
	fma.rn.f64 	%fd51959, %fd51953, %fd8700, %fd51958;
	fma.rn.f64 	%fd8709, %fd51951, %fd8672, %fd51959;
	ld.global.f64 	%fd51960, [%rd4984+40];
	mul.f64 	%fd51961, %fd8708, %fd8708;
	fma.rn.f64 	%fd51962, %fd8707, %fd8707, %fd51961;
	fma.rn.f64 	%fd51963, %fd8709, %fd8709, %fd51962;
	sqrt.rn.f64 	%fd8710, %fd51963;
	mul.f64 	%fd8711, %fd51960, 0d3F91DF46A2529D3A;
	abs.f64 	%fd8712, %fd8711;
	setp.neu.f64 	%p5891, %fd8712, 0d7FF0000000000000;
	@%p5891 bra 	$L__BB0_6211;
	mov.f64 	%fd51969, 0d0000000000000000;
	mul.rn.f64 	%fd78032, %fd8711, %fd51969;
	mov.b32 	%r19161, 0;
	bra.uni 	$L__BB0_6213;
$L__BB0_6211:
	mul.f64 	%fd51964, %fd8711, 0d3FE45F306DC9C883;
	cvt.rni.s32.f64 	%r19161, %fd51964;
	cvt.rn.f64.s32 	%fd51965, %r19161;
	fma.rn.f64 	%fd51966, %fd51965, 0dBFF921FB54442D18, %fd8711;
	fma.rn.f64 	%fd51967, %fd51965, 0dBC91A62633145C00, %fd51966;
	fma.rn.f64 	%fd78032, %fd51965, 0dB97B839A252049C0, %fd51967;
	setp.ltu.f64 	%p5892, %fd8712, 0d41E0000000000000;
	@%p5892 bra 	$L__BB0_6213;
	{ // callseq 774, 0
	.param .b64 param0;
	st.param.f64 	[param0], %fd8711;
	.param .align 16 .b8 retval0[16];
	call.uni (retval0), 
	__internal_trig_reduction_slowpathd, 
	(
	param0
	);
	ld.param.f64 	%fd78032, [retval0];
	ld.param.b32 	%r19161, [retval0+8];
	} // callseq 774
$L__BB0_6213:
	shl.b32 	%r13203, %r19161, 6;
	cvt.u64.u32 	%rd4985, %r13203;
	and.b64  	%rd4986, %rd4985, 64;
	mov.u64 	%rd4987, __cudart_sin_cos_coeffs;
	add.s64 	%rd4988, %rd4987, %rd4986;
	mul.rn.f64 	%fd51970, %fd78032, %fd78032;
	and.b32  	%r13204, %r19161, 1;
	setp.eq.b32 	%p5893, %r13204, 1;
	selp.f64 	%fd51971, 0dBDA8FF8320FD8164, 0d3DE5DB65F9785EBA, %p5893;
	ld.global.nc.v2.f64 	{%fd51972, %fd51973}, [%rd4988];
	fma.rn.f64 	%fd51974, %fd51971, %fd51970, %fd51972;
	fma.rn.f64 	%fd51975, %fd51974, %fd51970, %fd51973;
	ld.global.nc.v2.f64 	{%fd51976, %fd51977}, [%rd4988+16];
	fma.rn.f64 	%fd51978, %fd51975, %fd51970, %fd51976;
	fma.rn.f64 	%fd51979, %fd51978, %fd51970, %fd51977;
	ld.global.nc.v2.f64 	{%fd51980, %fd51981}, [%rd4988+32];
	fma.rn.f64 	%fd51982, %fd51979, %fd51970, %fd51980;
	fma.rn.f64 	%fd51983, %fd51982, %fd51970, %fd51981;
	fma.rn.f64 	%fd51984, %fd51983, %fd78032, %fd78032;
	fma.rn.f64 	%fd51985, %fd51983, %fd51970, 0d3FF0000000000000;
	selp.f64 	%fd51986, %fd51985, %fd51984, %p5893;
	and.b32  	%r13205, %r19161, 2;
	setp.eq.s32 	%p5894, %r13205, 0;
	mov.f64 	%fd51987, 0d0000000000000000;
	sub.f64 	%fd51988, %fd51987, %fd51986;
	selp.f64 	%fd51989, %fd51986, %fd51988, %p5894;
	mul.f64 	%fd8717, %fd8710, %fd51989;
	abs.f64 	%fd51990, %fd8708;
	setp.geu.f64 	%p5895, %fd51990, 0d3F1A36E2EB1C432D;
	@%p5895 bra 	$L__BB0_6222;
	setp.eq.f64 	%p5943, %fd8707, 0d0000000000000000;
	mov.b32 	%r19175, 0;
	@%p5943 bra 	$L__BB0_6277;
	neg.f64 	%fd52352, %fd8717;
	div.rn.f64 	%fd8718, %fd52352, %fd8707;
	abs.f64 	%fd8719, %fd8718;
	setp.gtu.f64 	%p5944, %fd8719, 0d3FF0000000000000;
	@%p5944 bra 	$L__BB0_6277;
	{
	.reg .b32 %temp; 
	mov.b64 	{%temp, %r3736}, %fd8718;
	}
	{
	.reg .b32 %temp; 
	mov.b64 	{%temp, %r13272}, %fd8719;
	}
	setp.gt.s32 	%p5945, %r13272, 1071801957;
	@%p5945 bra 	$L__BB0_6220;
	mul.f64 	%fd52393, %fd8718, %fd8718;
	fma.rn.f64 	%fd52394, %fd52393, 0d3FB0066BDC1895E9, 0dBFB3823B180754AF;
	fma.rn.f64 	%fd52395, %fd52394, %fd52393, 0d3FB11E52CC2F79AE;
	fma.rn.f64 	%fd52396, %fd52395, %fd52393, 0dBF924EAF3526861B;
	fma.rn.f64 	%fd52397, %fd52396, %fd52393, 0d3F91DF02A31E6CB7;
	fma.rn.f64 	%fd52398, %fd52397, %fd52393, 0d3F847D18B0EEC6CC;
	fma.rn.f64 	%fd52399, %fd52398, %fd52393, 0d3F8D0AF961BA53B0;
	fma.rn.f64 	%fd52400, %fd52399, %fd52393, 0d3F91BF7734CF1C48;
	fma.rn.f64 	%fd52401, %fd52400, %fd52393, 0d3F96E91483144EF7;
	fma.rn.f64 	%fd52402, %fd52401, %fd52393, 0d3F9F1C6E0A4F9F81;
	fma.rn.f64 	%fd52403, %fd52402, %fd52393, 0d3FA6DB6DC27FA92B;
	fma.rn.f64 	%fd52404, %fd52403, %fd52393, 0d3FB333333320F91B;
	fma.rn.f64 	%fd52405, %fd52404, %fd52393, 0d3FC5555555555F4D;
	mul.f64 	%fd52406, %fd52393, %fd52405;
	fma.rn.f64 	%fd8720, %fd52406, %fd8719, %fd8719;
	setp.gt.s32 	%p5949, %r3736, -1;
	@%p5949 bra 	$L__BB0_6219;
	mov.f64 	%fd52411, 0d3C91A62633145C07;
	add.rn.f64 	%fd52412, %fd8720, %fd52411;
	mov.f64 	%fd52413, 0d3FF921FB54442D18;
	add.rn.f64 	%fd78033, %fd52413, %fd52412;
	bra.uni 	$L__BB0_6221;
$L__BB0_6219:
	mov.f64 	%fd52407, 0dBC91A62633145C07;
	add.rn.f64 	%fd52408, %fd8720, %fd52407;
	neg.f64 	%fd52409, %fd52408;
	mov.f64 	%fd52410, 0d3FF921FB54442D18;
	add.rn.f64 	%fd78033, %fd52410, %fd52409;
	bra.uni 	$L__BB0_6221;
$L__BB0_6220:
	mov.f64 	%fd52353, 0d3FF0000000000000;
	sub.f64 	%fd52354, %fd52353, %fd8719;
	{
	.reg .b32 %temp; 
	mov.b64 	{%r13273, %temp}, %fd52354;
	}
	{
	.reg .b32 %temp; 
	mov.b64 	{%temp, %r13274}, %fd52354;
	}
	add.s32 	%r13275, %r13274, -1048576;
	mov.b64 	%fd52355, {%r13273, %r13275};
	rsqrt.approx.ftz.f64 	%fd52356, %fd52355;
	{
	.reg .b32 %temp; 
	mov.b64 	{%r13276, %temp}, %fd52356;
	}
	{
	.reg .b32 %temp; 
	mov.b64 	{%temp, %r13277}, %fd52356;
	}
	add.s32 	%r13278, %r13277, -1048576;
	mov.b64 	%fd52357, {%r13276, %r13278};
	mul.f64 	%fd52358, %fd52355, %fd52356;
	neg.f64 	%fd52359, %fd52358;
	fma.rn.f64 	%fd52360, %fd52358, %fd52359, %fd52355;
	fma.rn.f64 	%fd52361, %fd52360, %fd52357, %fd52358;
	neg.f64 	%fd52362, %fd52361;
	fma.rn.f64 	%fd52363, %fd52356, %fd52362, 0d3FF0000000000000;
	fma.rn.f64 	%fd52364, %fd52363, %fd52357, %fd52357;
	fma.rn.f64 	%fd52365, %fd52361, %fd52362, %fd52355;
	fma.rn.f64 	%fd52366, %fd52365, %fd52364, %fd52361;
	{
	.reg .b32 %temp; 
	mov.b64 	{%r13279, %temp}, %fd52366;
	}
	{
	.reg .b32 %temp; 
	mov.b64 	{%temp, %r13280}, %fd52366;
	}
	add.s32 	%r13281, %r13280, 1048576;
	mov.b64 	%fd52367, {%r13279, %r13281};
	fma.rn.f64 	%fd52368, %fd52354, 0d3EC715B371155F70, 0dBEBAC2FE66FAAC4B;
	fma.rn.f64 	%fd52369, %fd52368, %fd52354, 0d3ED9A9B88EFCD9B8;
	fma.rn.f64 	%fd52370, %fd52369, %fd52354, 0d3EDD0F40A8A0C4C3;
	fma.rn.f64 	%fd52371, %fd52370, %fd52354, 0d3EF46D4CFA9E0E1F;
	fma.rn.f64 	%fd52372, %fd52371, %fd52354, 0d3F079C168D1E2422;
	fma.rn.f64 	%fd52373, %fd52372, %fd52354, 0d3F1C9A88C3BCA540;
	fma.rn.f64 	%fd52374, %fd52373, %fd52354, 0d3F31C4E64BD476DF;
	fma.rn.f64 	%fd52375, %fd52374, %fd52354, 0d3F46E8BA60009C8F;
	fma.rn.f64 	%fd52376, %fd52375, %fd52354, 0d3F5F1C71C62B05A2;
	fma.rn.f64 	%fd52377, %fd52376, %fd52354, 0d3F76DB6DB6DC9F2C;
	fma.rn.f64 	%fd52378, %fd52377, %fd52354, 0d3F9333333333329C;
	fma.rn.f64 	%fd52379, %fd52378, %fd52354, 0d3FB5555555555555;
	setp.lt.s32 	%p5946, %r13274, 1;
	mov.f64 	%fd52380, 0d0000000000000000;
	mul.rn.f64 	%fd52381, %fd8719, %fd52380;
	mul.f64 	%fd52382, %fd52354, %fd52379;
	fma.rn.f64 	%fd52383, %fd52382, %fd52367, %fd52367;
	selp.f64 	%fd52384, %fd52381, %fd52383, %p5946;
	setp.lt.s32 	%p5947, %r13274, 0;
	mov.f64 	%fd52385, 0d7FF0000000000000;
	mul.rn.f64 	%fd52386, %fd52384, %fd52385;
	selp.f64 	%fd52387, %fd52386, %fd52384, %p5947;
	setp.lt.s32 	%p5948, %r3736, 0;
	mov.f64 	%fd52388, 0dBCA1A62633145C07;
	add.rn.f64 	%fd52389, %fd52387, %fd52388;
	neg.f64 	%fd52390, %fd52389;
	mov.f64 	%fd52391, 0d400921FB54442D18;
	add.rn.f64 	%fd52392, %fd52391, %fd52390;
	selp.f64 	%fd78033, %fd52392, %fd52387, %p5948;
$L__BB0_6221:
	mul.f64 	%fd52414, %fd78033, 0d404CA5DC1A63C1F5;
	neg.f64 	%fd52415, %fd52414;
	st.local.v2.f64 	[%rd18], {%fd52414, %fd52415};
	mov.b32 	%r19175, 2;
	bra.uni 	$L__BB0_6277;
$L__BB0_6222:
	mul.f64 	%fd51991, %fd8707, %fd8707;
	mul.f64 	%fd51992, %fd8708, %fd8708;
	div.rn.f64 	%fd51993, %fd51991, %fd51992;
	add.f64 	%fd8725, %fd51993, 0d3FF0000000000000;
	add.f64 	%fd51994, %fd8717, %fd8717;
	mul.f64 	%fd51995, %fd8707, %fd51994;
	div.rn.f64 	%fd8726, %fd51995, %fd51992;
	mul.f64 	%fd51996, %fd8717, %fd8717;
	div.rn.f64 	%fd51997, %fd51996, %fd51992;
	add.f64 	%fd51998, %fd51997, 0dBFF0000000000000;
	mul.f64 	%fd51999, %fd8725, 0dC010000000000000;
	mul.f64 	%fd52000, %fd51999, %fd51998;
	fma.rn.f64 	%fd8727, %fd8726, %fd8726, %fd52000;
	setp.ltu.f64 	%p5896, %fd8727, 0d0000000000000000;
	mov.b32 	%r19175, 0;
	@%p5896 bra 	$L__BB0_6277;
	sqrt.rn.f64 	%fd8728, %fd8727;
	sub.f64 	%fd52001, %fd8728, %fd8726;
	add.f64 	%fd8729, %fd8725, %fd8725;
	div.rn.f64 	%fd8730, %fd52001, %fd8729;
	abs.f64 	%fd8731, %fd8730;
	setp.gtu.f64 	%p5897, %fd8731, 0d3FF0000000000000;
	mov.b32 	%r19175, 0;
	@%p5897 bra 	$L__BB0_6250;
	{
	.reg .b32 %temp; 
	mov.b64 	{%temp, %r3737}, %fd8730;
	}
	{
	.reg .b32 %temp; 
	mov.b64 	{%temp, %r13208}, %fd8731;
	}
	setp.gt.s32 	%p5898, %r13208, 1071801957;
	@%p5898 bra 	$L__BB0_6228;
	mul.f64 	%fd52042, %fd8730, %fd8730;
	fma.rn.f64 	%fd52043, %fd52042, 0d3FB0066BDC1895E9, 0dBFB3823B180754AF;
	fma.rn.f64 	%fd52044, %fd52043, %fd52042, 0d3FB11E52CC2F79AE;
	fma.rn.f64 	%fd52045, %fd52044, %fd52042, 0dBF924EAF3526861B;
	fma.rn.f64 	%fd52046, %fd52045, %fd52042, 0d3F91DF02A31E6CB7;
	fma.rn.f64 	%fd52047, %fd52046, %fd52042, 0d3F847D18B0EEC6CC;
	fma.rn.f64 	%fd52048, %fd52047, %fd52042, 0d3F8D0AF961BA53B0;
	fma.rn.f64 	%fd52049, %fd52048, %fd52042, 0d3F91BF7734CF1C48;
	fma.rn.f64 	%fd52050, %fd52049, %fd52042, 0d3F96E91483144EF7;
	fma.rn.f64 	%fd52051, %fd52050, %fd52042, 0d3F9F1C6E0A4F9F81;
	fma.rn.f64 	%fd52052, %fd52051, %fd52042, 0d3FA6DB6DC27FA92B;
	fma.rn.f64 	%fd52053, %fd52052, %fd52042, 0d3FB333333320F91B;
	fma.rn.f64 	%fd52054, %fd52053, %fd52042, 0d3FC5555555555F4D;
	mul.f64 	%fd52055, %fd52042, %fd52054;
	fma.rn.f64 	%fd8732, %fd52055, %fd8731, %fd8731;
	setp.gt.s32 	%p5902, %r3737, -1;
	@%p5902 bra 	$L__BB0_6227;
	mov.f64 	%fd52060, 0d3C91A62633145C07;
	add.rn.f64 	%fd52061, %fd8732, %fd52060;
	mov.f64 	%fd52062, 0d3FF921FB54442D18;
	add.rn.f64 	%fd78034, %fd52062, %fd52061;
	bra.uni 	$L__BB0_6229;
$L__BB0_6227:
	mov.f64 	%fd52056, 0dBC91A62633145C07;
	add.rn.f64 	%fd52057, %fd8732, %fd52056;
	neg.f64 	%fd52058, %fd52057;
	mov.f64 	%fd52059, 0d3FF921FB54442D18;
	add.rn.f64 	%fd78034, %fd52059, %fd52058;
	bra.uni 	$L__BB0_6229;
$L__BB0_6228:
	mov.f64 	%fd52002, 0d3FF0000000000000;
	sub.f64 	%fd52003, %fd52002, %fd8731;
	{
	.reg .b32 %temp; 
	mov.b64 	{%r13209, %temp}, %fd52003;
	}
	{
	.reg .b32 %temp; 
	mov.b64 	{%temp, %r13210}, %fd52003;
	}
	add.s32 	%r13211, %r13210, -1048576;
	mov.b64 	%fd52004, {%r13209, %r13211};
	rsqrt.approx.ftz.f64 	%fd52005, %fd52004;
	{
	.reg .b32 %temp; 
	mov.b64 	{%r13212, %temp}, %fd52005;
	}
	{
	.reg .b32 %temp; 
	mov.b64 	{%temp, %r13213}, %fd52005;
	}
	add.s32 	%r13214, %r13213, -1048576;
	mov.b64 	%fd52006, {%r13212, %r13214};
	mul.f64 	%fd52007, %fd52004, %fd52005;
	neg.f64 	%fd52008, %fd52007;
	fma.rn.f64 	%fd52009, %fd52007, %fd52008, %fd52004;
	fma.rn.f64 	%fd52010, %fd52009, %fd52006, %fd52007;
	neg.f64 	%fd52011, %fd52010;
	fma.rn.f64 	%fd52012, %fd52005, %fd52011, 0d3FF0000000000000;
	fma.rn.f64 	%fd52013, %fd52012, %fd52006, %fd52006;
	fma.rn.f64 	%fd52014, %fd52010, %fd52011, %fd52004;
	fma.rn.f64 	%fd52015, %fd52014, %fd52013, %fd52010;
	{
	.reg .b32 %temp; 
	mov.b64 	{%r13215, %temp}, %fd52015;
	}
	{
	.reg .b32 %temp; 
	mov.b64 	{%temp, %r13216}, %fd52015;
	}
	add.s32 	%r13217, %r13216, 1048576;
	mov.b64 	%fd52016, {%r13215, %r13217};
	fma.rn.f64 	%fd52017, %fd52003, 0d3EC715B371155F70, 0dBEBAC2FE66FAAC4B;
	fma.rn.f64 	%fd52018, %fd52017, %fd52003, 0d3ED9A9B88EFCD9B8;
	fma.rn.f64 	%fd52019, %fd52018, %fd52003, 0d3EDD0F40A8A0C4C3;
	fma.rn.f64 	%fd52020, %fd52019, %fd52003, 0d3EF46D4CFA9E0E1F;
	fma.rn.f64 	%fd52021, %fd52020, %fd52003, 0d3F079C168D1E2422;
	fma.rn.f64 	%fd52022, %fd52021, %fd52003, 0d3F1C9A88C3BCA540;
	fma.rn.f64 	%fd52023, %fd52022, %fd52003, 0d3F31C4E64BD476DF;
	fma.rn.f64 	%fd52024, %fd52023, %fd52003, 0d3F46E8BA60009C8F;
	fma.rn.f64 	%fd52025, %fd52024, %fd52003, 0d3F5F1C71C62B05A2;
	fma.rn.f64 	%fd52026, %fd52025, %fd52003, 0d3F76DB6DB6DC9F2C;
	fma.rn.f64 	%fd52027, %fd52026, %fd52003, 0d3F9333333333329C;
	fma.rn.f64 	%fd52028, %fd52027, %fd52003, 0d3FB5555555555555;
	setp.lt.s32 	%p5899, %r13210, 1;
	mov.f64 	%fd52029, 0d0000000000000000;
	mul.rn.f64 	%fd52030, %fd8731, %fd52029;
	mul.f64 	%fd52031, %fd52003, %fd52028;
	fma.rn.f64 	%fd52032, %fd52031, %fd52016, %fd52016;
	selp.f64 	%fd52033, %fd52030, %fd52032, %p5899;
	setp.lt.s32 	%p5900, %r13210, 0;
	mov.f64 	%fd52034, 0d7FF0000000000000;
	mul.rn.f64 	%fd52035, %fd52033, %fd52034;
	selp.f64 	%fd52036, %fd52035, %fd52033, %p5900;
	setp.lt.s32 	%p5901, %r3737, 0;
	mov.f64 	%fd52037, 0dBCA1A62633145C07;
	add.rn.f64 	%fd52038, %fd52036, %fd52037;
	neg.f64 	%fd52039, %fd52038;
	mov.f64 	%fd52040, 0d400921FB54442D18;
	add.rn.f64 	%fd52041, %fd52040, %fd52039;
	selp.f64 	%fd78034, %fd52041, %fd52036, %p5901;
$L__BB0_6229:
	neg.f64 	%fd8737, %fd78034;
	abs.f64 	%fd8738, %fd78034;
	setp.neu.f64 	%p5903, %fd8738, 0d7FF0000000000000;
	@%p5903 bra 	$L__BB0_6231;
	mov.f64 	%fd52068, 0d0000000000000000;
	mul.rn.f64 	%fd78036, %fd78034, %fd52068;
	mov.b32 	%r19163, 1;
	bra.uni 	$L__BB0_6234;
$L__BB0_6231:
	mul.f64 	%fd52063, %fd78034, 0d3FE45F306DC9C883;
	cvt.rni.s32.f64 	%r19162, %fd52063;
	cvt.rn.f64.s32 	%fd52064, %r19162;
	fma.rn.f64 	%fd52065, %fd52064, 0dBFF921FB54442D18, %fd78034;
	fma.rn.f64 	%fd52066, %fd52064, 0dBC91A62633145C00, %fd52065;
	fma.rn.f64 	%fd78036, %fd52064, 0dB97B839A252049C0, %fd52066;
	setp.ltu.f64 	%p5904, %fd8738, 0d41E0000000000000;
	@%p5904 bra 	$L__BB0_6233;
	{ // callseq 775, 0
	.param .b64 param0;
	st.param.f64 	[param0], %fd78034;
	.param .align 16 .b8 retval0[16];
	call.uni (retval0), 
	__internal_trig_reduction_slowpathd, 
	(
	param0
	);
	ld.param.f64 	%fd78036, [retval0];
	ld.param.b32 	%r19162, [retval0+8];
	} // callseq 775
$L__BB0_6233:
	add.s32 	%r19163, %r19162, 1;
$L__BB0_6234:
	shl.b32 	%r13220, %r19163, 6;
	cvt.u64.u32 	%rd4989, %r13220;
	and.b64  	%rd4990, %rd4989, 64;
	mov.u64 	%rd4991, __cudart_sin_cos_coeffs;
	add.s64 	%rd4992, %rd4991, %rd4990;
	mul.rn.f64 	%fd52069, %fd78036, %fd78036;
	and.b32  	%r13221, %r19163, 1;
	setp.eq.b32 	%p5906, %r13221, 1;
	selp.f64 	%fd52070, 0dBDA8FF8320FD8164, 0d3DE5DB65F9785EBA, %p5906;
	ld.global.nc.v2.f64 	{%fd52071, %fd52072}, [%rd4992];
	fma.rn.f64 	%fd52073, %fd52070, %fd52069, %fd52071;
	fma.rn.f64 	%fd52074, %fd52073, %fd52069, %fd52072;
	ld.global.nc.v2.f64 	{%fd52075, %fd52076}, [%rd4992+16];
	fma.rn.f64 	%fd52077, %fd52074, %fd52069, %fd52075;
	fma.rn.f64 	%fd52078, %fd52077, %fd52069, %fd52076;
	ld.global.nc.v2.f64 	{%fd52079, %fd52080}, [%rd4992+32];
	fma.rn.f64 	%fd52081, %fd52078, %fd52069, %fd52079;
	fma.rn.f64 	%fd52082, %fd52081, %fd52069, %fd52080;
	fma.rn.f64 	%fd52083, %fd52082, %fd78036, %fd78036;
	fma.rn.f64 	%fd52084, %fd52082, %fd52069, 0d3FF0000000000000;
	selp.f64 	%fd52085, %fd52084, %fd52083, %p5906;
	and.b32  	%r13222, %r19163, 2;
	setp.eq.s32 	%p5907, %r13222, 0;
	mov.f64 	%fd52086, 0d0000000000000000;
	sub.f64 	%fd52087, %fd52086, %fd52085;
	selp.f64 	%fd8744, %fd52085, %fd52087, %p5907;
	@%p5903 bra 	$L__BB0_6236;
	mov.f64 	%fd52093, 0d0000000000000000;
	mul.rn.f64 	%fd78037, %fd78034, %fd52093;
	mov.b32 	%r19164, 0;
	bra.uni 	$L__BB0_6238;
$L__BB0_6236:
	mul.f64 	%fd52088, %fd78034, 0d3FE45F306DC9C883;
	cvt.rni.s32.f64 	%r19164, %fd52088;
	cvt.rn.f64.s32 	%fd52089, %r19164;
	fma.rn.f64 	%fd52090, %fd52089, 0dBFF921FB54442D18, %fd78034;
	fma.rn.f64 	%fd52091, %fd52089, 0dBC91A62633145C00, %fd52090;
	fma.rn.f64 	%fd78037, %fd52089, 0dB97B839A252049C0, %fd52091;
	setp.ltu.f64 	%p5908, %fd8738, 0d41E0000000000000;
	@%p5908 bra 	$L__BB0_6238;
	{ // callseq 776, 0
	.param .b64 param0;
	st.param.f64 	[param0], %fd78034;
	.param .align 16 .b8 retval0[16];
	call.uni (retval0), 
	__internal_trig_reduction_slowpathd, 
	(
	param0
	);
	ld.param.f64 	%fd78037, [retval0];
	ld.param.b32 	%r19164, [retval0+8];
	} // callseq 776
$L__BB0_6238:
	shl.b32 	%r13225, %r19164, 6;
	cvt.u64.u32 	%rd4993, %r13225;
	and.b64  	%rd4994, %rd4993, 64;
	mov.u64 	%rd4995, __cudart_sin_cos_coeffs;
	add.s64 	%rd4996, %rd4995, %rd4994;
	mul.rn.f64 	%fd52094, %fd78037, %fd78037;
	and.b32  	%r13226, %r19164, 1;
	setp.eq.b32 	%p5910, %r13226, 1;
	selp.f64 	%fd52095, 0dBDA8FF8320FD8164, 0d3DE5DB65F9785EBA, %p5910;
	ld.global.nc.v2.f64 	{%fd52096, %fd52097}, [%rd4996];
	fma.rn.f64 	%fd52098, %fd52095, %fd52094, %fd52096;
	fma.rn.f64 	%fd52099, %fd52098, %fd52094, %fd52097;
	ld.global.nc.v2.f64 	{%fd52100, %fd52101}, [%rd4996+16];
	fma.rn.f64 	%fd52102, %fd52099, %fd52094, %fd52100;
	fma.rn.f64 	%fd52103, %fd52102, %fd52094, %fd52101;
	ld.global.nc.v2.f64 	{%fd52104, %fd52105}, [%rd4996+32];
	fma.rn.f64 	%fd52106, %fd52103, %fd52094, %fd52104;
	fma.rn.f64 	%fd52107, %fd52106, %fd52094, %fd52105;
	fma.rn.f64 	%fd52108, %fd52107, %fd78037, %fd78037;
	fma.rn.f64 	%fd52109, %fd52107, %fd52094, 0d3FF0000000000000;
	selp.f64 	%fd52110, %fd52109, %fd52108, %p5910;
	and.b32  	%r13227, %r19164, 2;
	setp.eq.s32 	%p5911, %r13227, 0;
	mov.f64 	%fd52111, 0d0000000000000000;
	sub.f64 	%fd52112, %fd52111, %fd52110;
	selp.f64 	%fd52113, %fd52110, %fd52112, %p5911;
	mul.f64 	%fd52114, %fd8708, %fd52113;
	mul.f64 	%fd52115, %fd8707, %fd8744;
	sub.f64 	%fd52116, %fd52114, %fd52115;
	sub.f64 	%fd8749, %fd52116, %fd8717;
	@%p5903 bra 	$L__BB0_6240;
	mov.f64 	%fd52122, 0d0000000000000000;
	mul.rn.f64 	%fd78039, %fd8737, %fd52122;
	mov.b32 	%r19166, 1;
	bra.uni 	$L__BB0_6243;
$L__BB0_6240:
	mul.f64 	%fd52117, %fd78034, 0dBFE45F306DC9C883;
	cvt.rni.s32.f64 	%r19165, %fd52117;
	cvt.rn.f64.s32 	%fd52118, %r19165;
	fma.rn.f64 	%fd52119, %fd52118, 0dBFF921FB54442D18, %fd8737;
	fma.rn.f64 	%fd52120, %fd52118, 0dBC91A62633145C00, %fd52119;
	fma.rn.f64 	%fd78039, %fd52118, 0dB97B839A252049C0, %fd52120;
	setp.ltu.f64 	%p5912, %fd8738, 0d41E0000000000000;
	@%p5912 bra 	$L__BB0_6242;
	{ // callseq 777, 0
	.param .b64 param0;
	st.param.f64 	[param0], %fd8737;
	.param .align 16 .b8 retval0[16];
	call.uni (retval0), 
	__internal_trig_reduction_slowpathd, 
	(
	param0
	);
	ld.param.f64 	%fd78039, [retval0];
	ld.param.b32 	%r19165, [retval0+8];
	} // callseq 777
$L__BB0_6242:
	add.s32 	%r19166, %r19165, 1;
$L__BB0_6243:
	shl.b32 	%r13230, %r19166, 6;
	cvt.u64.u32 	%rd4997, %r13230;
	and.b64  	%rd4998, %rd4997, 64;
	mov.u64 	%rd4999, __cudart_sin_cos_coeffs;
	add.s64 	%rd5000, %rd4999, %rd4998;
	mul.rn.f64 	%fd52123, %fd78039, %fd78039;
	and.b32  	%r13231, %r19166, 1;
	setp.eq.b32 	%p5914, %r13231, 1;
	selp.f64 	%fd52124, 0dBDA8FF8320FD8164, 0d3DE5DB65F9785EBA, %p5914;
	ld.global.nc.v2.f64 	{%fd52125, %fd52126}, [%rd5000];
	fma.rn.f64 	%fd52127, %fd52124, %fd52123, %fd52125;
	fma.rn.f64 	%fd52128, %fd52127, %fd52123, %fd52126;
	ld.global.nc.v2.f64 	{%fd52129, %fd52130}, [%rd5000+16];
	fma.rn.f64 	%fd52131, %fd52128, %fd52123, %fd52129;
	fma.rn.f64 	%fd52132, %fd52131, %fd52123, %fd52130;
	ld.global.nc.v2.f64 	{%fd52133, %fd52134}, [%rd5000+32];
	fma.rn.f64 	%fd52135, %fd52132, %fd52123, %fd52133;
	fma.rn.f64 	%fd52136, %fd52135, %fd52123, %fd52134;
	fma.rn.f64 	%fd52137, %fd52136, %fd78039, %fd78039;
	fma.rn.f64 	%fd52138, %fd52136, %fd52123, 0d3FF0000000000000;
	selp.f64 	%fd52139, %fd52138, %fd52137, %p5914;
	and.b32  	%r13232, %r19166, 2;
	setp.eq.s32 	%p5915, %r13232, 0;
	mov.f64 	%fd52140, 0d0000000000000000;
	sub.f64 	%fd52141, %fd52140, %fd52139;
	selp.f64 	%fd8755, %fd52139, %fd52141, %p5915;
	@%p5903 bra 	$L__BB0_6245;
	mov.f64 	%fd52147, 0d0000000000000000;
	mul.rn.f64 	%fd78040, %fd8737, %fd52147;
	mov.b32 	%r19167, 0;
	bra.uni 	$L__BB0_6247;
$L__BB0_6245:
	mul.f64 	%fd52142, %fd78034, 0dBFE45F306DC9C883;
	cvt.rni.s32.f64 	%r19167, %fd52142;
	cvt.rn.f64.s32 	%fd52143, %r19167;
	fma.rn.f64 	%fd52144, %fd52143, 0dBFF921FB54442D18, %fd8737;
	fma.rn.f64 	%fd52145, %fd52143, 0dBC91A62633145C00, %fd52144;
	fma.rn.f64 	%fd78040, %fd52143, 0dB97B839A252049C0, %fd52145;
	setp.ltu.f64 	%p5916, %fd8738, 0d41E0000000000000;
	@%p5916 bra 	$L__BB0_6247;
	{ // callseq 778, 0
	.param .b64 param0;
	st.param.f64 	[param0], %fd8737;
	.param .align 16 .b8 retval0[16];
	call.uni (retval0), 
	__internal_trig_reduction_slowpathd, 
	(
	param0
	);
	ld.param.f64 	%fd78040, [retval0];
	ld.param.b32 	%r19167, [retval0+8];
	} // callseq 778
$L__BB0_6247:
	shl.b32 	%r13235, %r19167, 6;
	cvt.u64.u32 	%rd5001, %r13235;
	and.b64  	%rd5002, %rd5001, 64;
	mov.u64 	%rd5003, __cudart_sin_cos_coeffs;
	add.s64 	%rd5004, %rd5003, %rd5002;
	mul.rn.f64 	%fd52148, %fd78040, %fd78040;
	and.b32  	%r13236, %r19167, 1;
	setp.eq.b32 	%p5917, %r13236, 1;
	selp.f64 	%fd52149, 0dBDA8FF8320FD8164, 0d3DE5DB65F9785EBA, %p5917;
	ld.global.nc.v2.f64 	{%fd52150, %fd52151}, [%rd5004];
	fma.rn.f64 	%fd52152, %fd52149, %fd52148, %fd52150;
	fma.rn.f64 	%fd52153, %fd52152, %fd52148, %fd52151;
	ld.global.nc.v2.f64 	{%fd52154, %fd52155}, [%rd5004+16];
	fma.rn.f64 	%fd52156, %fd52153, %fd52148, %fd52154;
	fma.rn.f64 	%fd52157, %fd52156, %fd52148, %fd52155;
	ld.global.nc.v2.f64 	{%fd52158, %fd52159}, [%rd5004+32];
	fma.rn.f64 	%fd52160, %fd52157, %fd52148, %fd52158;
	fma.rn.f64 	%fd52161, %fd52160, %fd52148, %fd52159;
	fma.rn.f64 	%fd52162, %fd52161, %fd78040, %fd78040;
	fma.rn.f64 	%fd52163, %fd52161, %fd52148, 0d3FF0000000000000;
	selp.f64 	%fd52164, %fd52163, %fd52162, %p5917;
	and.b32  	%r13237, %r19167, 2;
	setp.eq.s32 	%p5918, %r13237, 0;
	mov.f64 	%fd52165, 0d0000000000000000;
	sub.f64 	%fd52166, %fd52165, %fd52164;
	selp.f64 	%fd52167, %fd52164, %fd52166, %p5918;
	mul.f64 	%fd52168, %fd8708, %fd52167;
	mul.f64 	%fd52169, %fd8707, %fd8755;
	sub.f64 	%fd52170, %fd52168, %fd52169;
	sub.f64 	%fd52171, %fd52170, %fd8717;
	abs.f64 	%fd52172, %fd52171;
	abs.f64 	%fd52173, %fd8749;
	setp.geu.f64 	%p5919, %fd52173, %fd52172;
	@%p5919 bra 	$L__BB0_6249;
	mul.f64 	%fd52175, %fd78034, 0d404CA5DC1A63C1F5;
	st.local.f64 	[%rd18], %fd52175;
	mov.b32 	%r19175, 1;
	bra.uni 	$L__BB0_6250;
$L__BB0_6249:
	mul.f64 	%fd52174, %fd78034, 0dC04CA5DC1A63C1F5;
	st.local.f64 	[%rd18], %fd52174;
	mov.b32 	%r19175, 1;
$L__BB0_6250:
	neg.f64 	%fd52176, %fd8726;
	sub.f64 	%fd52177, %fd52176, %fd8728;
	div.rn.f64 	%fd8760, %fd52177, %fd8729;
	abs.f64 	%fd8761, %fd8760;
	setp.gtu.f64 	%p5920, %fd8761, 0d3FF0000000000000;
	@%p5920 bra 	$L__BB0_6277;
	{
	.reg .b32 %temp; 
	mov.b64 	{%temp, %r3755}, %fd8760;
	}
	{
	.reg .b32 %temp; 
	mov.b64 	{%temp, %r13240}, %fd8761;
	}
	setp.gt.s32 	%p5921, %r13240, 1071801957;
	@%p5921 bra 	$L__BB0_6255;
	mul.f64 	%fd52218, %fd8760, %fd8760;
	fma.rn.f64 	%fd52219, %fd52218, 0d3FB0066BDC1895E9, 0dBFB3823B180754AF;
	fma.rn.f64 	%fd52220, %fd52219, %fd52218, 0d3FB11E52CC2F79AE;
	fma.rn.f64 	%fd52221, %fd52220, %fd52218, 0dBF924EAF3526861B;
	fma.rn.f64 	%fd52222, %fd52221, %fd52218, 0d3F91DF02A31E6CB7;
	fma.rn.f64 	%fd52223, %fd52222, %fd52218, 0d3F847D18B0EEC6CC;
	fma.rn.f64 	%fd52224, %fd52223, %fd52218, 0d3F8D0AF961BA53B0;
	fma.rn.f64 	%fd52225, %fd52224, %fd52218, 0d3F91BF7734CF1C48;
	fma.rn.f64 	%fd52226, %fd52225, %fd52218, 0d3F96E91483144EF7;
	fma.rn.f64 	%fd52227, %fd52226, %fd52218, 0d3F9F1C6E0A4F9F81;
	fma.rn.f64 	%fd52228, %fd52227, %fd52218, 0d3FA6DB6DC27FA92B;
	fma.rn.f64 	%fd52229, %fd52228, %fd52218, 0d3FB333333320F91B;
	fma.rn.f64 	%fd52230, %fd52229, %fd52218, 0d3FC5555555555F4D;
	mul.f64 	%fd52231, %fd52218, %fd52230;
	fma.rn.f64 	%fd8762, %fd52231, %fd8761, %fd8761;
	setp.gt.s32 	%p5925, %r3755, -1;
	@%p5925 bra 	$L__BB0_6254;
	mov.f64 	%fd52236, 0d3C91A62633145C07;
	add.rn.f64 	%fd52237, %fd8762, %fd52236;
	mov.f64 	%fd52238, 0d3FF921FB54442D18;
	add.rn.f64 	%fd78041, %fd52238, %fd52237;
	bra.uni 	$L__BB0_6256;
$L__BB0_6254:
	mov.f64 	%fd52232, 0dBC91A62633145C07;
	add.rn.f64 	%fd52233, %fd8762, %fd52232;
	neg.f64 	%fd52234, %fd52233;
	mov.f64 	%fd52235, 0d3FF921FB54442D18;
	add.rn.f64 	%fd78041, %fd52235, %fd52234;
	bra.uni 	$L__BB0_6256;
$L__BB0_6255:
	mov.f64 	%fd52178, 0d3FF0000000000000;
	sub.f64 	%fd52179, %fd52178, %fd8761;
	{
	.reg .b32 %temp; 
	mov.b64 	{%r13241, %temp}, %fd52179;
	}
	{
	.reg .b32 %temp; 
	mov.b64 	{%temp, %r13242}, %fd52179;
	}
	add.s32 	%r13243, %r13242, -1048576;
	mov.b64 	%fd52180, {%r13241, %r13243};
	rsqrt.approx.ftz.f64 	%fd52181, %fd52180;
	{
	.reg .b32 %temp; 
	mov.b64 	{%r13244, %temp}, %fd52181;
	}
	{
	.reg .b32 %temp; 
	mov.b64 	{%temp, %r13245}, %fd52181;
	}
	add.s32 	%r13246, %r13245, -1048576;
	mov.b64 	%fd52182, {%r13244, %r13246};
	mul.f64 	%fd52183, %fd52180, %fd52181;
	neg.f64 	%fd52184, %fd52183;
	fma.rn.f64 	%fd52185, %fd52183, %fd52184, %fd52180;
	fma.rn.f64 	%fd52186, %fd52185, %fd52182, %fd52183;
	neg.f64 	%fd52187, %fd52186;
	fma.rn.f64 	%fd52188, %fd52181, %fd52187, 0d3FF0000000000000;
	fma.rn.f64 	%fd52189, %fd52188, %fd52182, %fd52182;
	fma.rn.f64 	%fd52190, %fd52186, %fd52187, %fd52180;
	fma.rn.f64 	%fd52191, %fd52190, %fd52189, %fd52186;
	{
	.reg .b32 %temp; 
	mov.b64 	{%r13247, %temp}, %fd52191;
	}
	{
	.reg .b32 %temp; 
	mov.b64 	{%temp, %r13248}, %fd52191;
	}
	add.s32 	%r13249, %r13248, 1048576;
	mov.b64 	%fd52192, {%r13247, %r13249};
	fma.rn.f64 	%fd52193, %fd52179, 0d3EC715B371155F70, 0dBEBAC2FE66FAAC4B;
	fma.rn.f64 	%fd52194, %fd52193, %fd52179, 0d3ED9A9B88EFCD9B8;
	fma.rn.f64 	%fd52195, %fd52194, %fd52179, 0d3EDD0F40A8A0C4C3;
	fma.rn.f64 	%fd52196, %fd52195, %fd52179, 0d3EF46D4CFA9E0E1F;
	fma.rn.f64 	%fd52197, %fd52196, %fd52179, 0d3F079C168D1E2422;
	fma.rn.f64 	%fd52198, %fd52197, %fd52179, 0d3F1C9A88C3BCA540;
	fma.rn.f64 	%fd52199, %fd52198, %fd52179, 0d3F31C4E64BD476DF;
	fma.rn.f64 	%fd52200, %fd52199, %fd52179, 0d3F46E8BA60009C8F;
	fma.rn.f64 	%fd52201, %fd52200, %fd52179, 0d3F5F1C71C62B05A2;
	fma.rn.f64 	%fd52202, %fd52201, %fd52179, 0d3F76DB6DB6DC9F2C;
	fma.rn.f64 	%fd52203, %fd52202, %fd52179, 0d3F9333333333329C;
	fma.rn.f64 	%fd52204, %fd52203, %fd52179, 0d3FB5555555555555;
	setp.lt.s32 	%p5922, %r13242, 1;
	mov.f64 	%fd52205, 0d0000000000000000;
	mul.rn.f64 	%fd52206, %fd8761, %fd52205;
	mul.f64 	%fd52207, %fd52179, %fd52204;
	fma.rn.f64 	%fd52208, %fd52207, %fd52192, %fd52192;
	selp.f64 	%fd52209, %fd52206, %fd52208, %p5922;
	setp.lt.s32 	%p5923, %r13242, 0;
	mov.f64 	%fd52210, 0d7FF0000000000000;
	mul.rn.f64 	%fd52211, %fd52209, %fd52210;
	selp.f64 	%fd52212, %fd52211, %fd52209, %p5923;
	setp.lt.s32 	%p5924, %r3755, 0;
	mov.f64 	%fd52213, 0dBCA1A62633145C07;
	add.rn.f64 	%fd52214, %fd52212, %fd52213;
	neg.f64 	%fd52215, %fd52214;
	mov.f64 	%fd52216, 0d400921FB54442D18;
	add.rn.f64 	%fd52217, %fd52216, %fd52215;
	selp.f64 	%fd78041, %fd52217, %fd52212, %p5924;
$L__BB0_6256:
	neg.f64 	%fd8767, %fd78041;
	abs.f64 	%fd8768, %fd78041;
	setp.neu.f64 	%p5926, %fd8768, 0d7FF0000000000000;
	@%p5926 bra 	$L__BB0_6258;
	mov.f64 	%fd52244, 0d0000000000000000;
	mul.rn.f64 	%fd78043, %fd78041, %fd52244;
	mov.b32 	%r19170, 1;
	bra.uni 	$L__BB0_6261;
$L__BB0_6258:
	mul.f64 	%fd52239, %fd78041, 0d3FE45F306DC9C883;
	cvt.rni.s32.f64 	%r19169, %fd52239;
	cvt.rn.f64.s32 	%fd52240, %r19169;
	fma.rn.f64 	%fd52241, %fd52240, 0dBFF921FB54442D18, %fd78041;
	fma.rn.f64 	%fd52242, %fd52240, 0dBC91A62633145C00, %fd52241;
	fma.rn.f64 	%fd78043, %fd52240, 0dB97B839A252049C0, %fd52242;
	setp.ltu.f64 	%p5927, %fd8768, 0d41E0000000000000;
	@%p5927 bra 	$L__BB0_6260;
	{ // callseq 779, 0
	.param .b64 param0;
	st.param.f64 	[param0], %fd78041;
	.param .align 16 .b8 retval0[16];
	call.uni (retval0), 
	__internal_trig_reduction_slowpathd, 
	(
	param0
	);
	ld.param.f64 	%fd78043, [retval0];
	ld.param.b32 	%r19169, [retval0+8];
	} // callseq 779
$L__BB0_6260:
	add.s32 	%r19170, %r19169, 1;
$L__BB0_6261:
	shl.b32 	%r13252, %r19170, 6;
	cvt.u64.u32 	%rd5005, %r13252;
	and.b64  	%rd5006, %rd5005, 64;
	mov.u64 	%rd5007, __cudart_sin_cos_coeffs;
	add.s64 	%rd5008, %rd5007, %rd5006;
	mul.rn.f64 	%fd52245, %fd78043, %fd78043;
	and.b32  	%r13253, %r19170, 1;
	setp.eq.b32 	%p5929, %r13253, 1;
	selp.f64 	%fd52246, 0dBDA8FF8320FD8164, 0d3DE5DB65F9785EBA, %p5929;
	ld.global.nc.v2.f64 	{%fd52247, %fd52248}, [%rd5008];
	fma.rn.f64 	%fd52249, %fd52246, %fd52245, %fd52247;
	fma.rn.f64 	%fd52250, %fd52249, %fd52245, %fd52248;
	ld.global.nc.v2.f64 	{%fd52251, %fd52252}, [%rd5008+16];
	fma.rn.f64 	%fd52253, %fd52250, %fd52245, %fd52251;
	fma.rn.f64 	%fd52254, %fd52253, %fd52245, %fd52252;
	ld.global.nc.v2.f64 	{%fd52255, %fd52256}, [%rd5008+32];
	fma.rn.f64 	%fd52257, %fd52254, %fd52245, %fd52255;
	fma.rn.f64 	%fd52258, %fd52257, %fd52245, %fd52256;
	fma.rn.f64 	%fd52259, %fd52258, %fd78043, %fd78043;
	fma.rn.f64 	%fd52260, %fd52258, %fd52245, 0d3FF0000000000000;
	selp.f64 	%fd52261, %fd52260, %fd52259, %p5929;
	and.b32  	%r13254, %r19170, 2;
	setp.eq.s32 	%p5930, %r13254, 0;
	mov.f64 	%fd52262, 0d0000000000000000;
	sub.f64 	%fd52263, %fd52262, %fd52261;
	selp.f64 	%fd8774, %fd52261, %fd52263, %p5930;
	@%p5926 bra 	$L__BB0_6263;
	mov.f64 	%fd52269, 0d0000000000000000;
	mul.rn.f64 	%fd78044, %fd78041, %fd52269;
	mov.b32 	%r19171, 0;
	bra.uni 	$L__BB0_6265;
$L__BB0_6263:
	mul.f64 	%fd52264, %fd78041, 0d3FE45F306DC9C883;
	cvt.rni.s32.f64 	%r19171, %fd52264;
	cvt.rn.f64.s32 	%fd52265, %r19171;
	fma.rn.f64 	%fd52266, %fd52265, 0dBFF921FB54442D18, %fd78041;
	fma.rn.f64 	%fd52267, %fd52265, 0dBC91A62633145C00, %fd52266;
	fma.rn.f64 	%fd78044, %fd52265, 0dB97B839A252049C0, %fd52267;
	setp.ltu.f64 	%p5931, %fd8768, 0d41E0000000000000;
	@%p5931 bra 	$L__BB0_6265;
	{ // callseq 780, 0
	.param .b64 param0;
	st.param.f64 	[param0], %fd78041;
	.param .align 16 .b8 retval0[16];
	call.uni (retval0), 
	__internal_trig_reduction_slowpathd, 
	(
	param0
	);
	ld.param.f64 	%fd78044, [retval0];
	ld.param.b32 	%r19171, [retval0+8];
	} // callseq 780
$L__BB0_6265:
	shl.b32 	%r13257, %r19171, 6;
	cvt.u64.u32 	%rd5009, %r13257;
	and.b64  	%rd5010, %rd5009, 64;
	mov.u64 	%rd5011, __cudart_sin_cos_coeffs;
	add.s64 	%rd5012, %rd5011, %rd5010;
	mul.rn.f64 	%fd52270, %fd78044, %fd78044;
	and.b32  	%r13258, %r19171, 1;
	setp.eq.b32 	%p5933, %r13258, 1;
	selp.f64 	%fd52271, 0dBDA8FF8320FD8164, 0d3DE5DB65F9785EBA, %p5933;
	ld.global.nc.v2.f64 	{%fd52272, %fd52273}, [%rd5012];
	fma.rn.f64 	%fd52274, %fd52271, %fd52270, %fd52272;
	fma.rn.f64 	%fd52275, %fd52274, %fd52270, %fd52273;
	ld.global.nc.v2.f64 	{%fd52276, %fd52277}, [%rd5012+16];
	fma.rn.f64 	%fd52278, %fd52275, %fd52270, %fd52276;
	fma.rn.f64 	%fd52279, %fd52278, %fd52270, %fd52277;
	ld.global.nc.v2.f64 	{%fd52280, %fd52281}, [%rd5012+32];
	fma.rn.f64 	%fd52282, %fd52279, %fd52270, %fd52280;
	fma.rn.f64 	%fd52283, %fd52282, %fd52270, %fd52281;
	fma.rn.f64 	%fd52284, %fd52283, %fd78044, %fd78044;
	fma.rn.f64 	%fd52285, %fd52283, %fd52270, 0d3FF0000000000000;
	selp.f64 	%fd52286, %fd52285, %fd52284, %p5933;
	and.b32  	%r13259, %r19171, 2;
	setp.eq.s32 	%p5934, %r13259, 0;
	mov.f64 	%fd52287, 0d0000000000000000;
	sub.f64 	%fd52288, %fd52287, %fd52286;
	selp.f64 	%fd52289, %fd52286, %fd52288, %p5934;
	mul.f64 	%fd52290, %fd8708, %fd52289;
	mul.f64 	%fd52291, %fd8707, %fd8774;
	sub.f64 	%fd52292, %fd52290, %fd52291;
	sub.f64 	%fd8779, %fd52292, %fd8717;
	@%p5926 bra 	$L__BB0_6267;
	mov.f64 	%fd52298, 0d0000000000000000;
	mul.rn.f64 	%fd78046, %fd8767, %fd52298;
	mov.b32 	%r19173, 1;
	bra.uni 	$L__BB0_6270;
$L__BB0_6267:
	mul.f64 	%fd52293, %fd78041, 0dBFE45F306DC9C883;
	cvt.rni.s32.f64 	%r19172, %fd52293;
	cvt.rn.f64.s32 	%fd52294, %r19172;
	fma.rn.f64 	%fd52295, %fd52294, 0dBFF921FB54442D18, %fd8767;
	fma.rn.f64 	%fd52296, %fd52294, 0dBC91A62633145C00, %fd52295;
	fma.rn.f64 	%fd78046, %fd52294, 0dB97B839A252049C0, %fd52296;
	setp.ltu.f64 	%p5935, %fd8768, 0d41E0000000000000;
	@%p5935 bra 	$L__BB0_6269;
	{ // callseq 781, 0
	.param .b64 param0;
	st.param.f64 	[param0], %fd8767;
	.param .align 16 .b8 retval0[16];
	call.uni (retval0), 
	__internal_trig_reduction_slowpathd, 
	(
	param0
	);
	ld.param.f64 	%fd78046, [retval0];
	ld.param.b32 	%r19172, [retval0+8];
	} // callseq 781
$L__BB0_6269:
	add.s32 	%r19173, %r19172, 1;
$L__BB0_6270:
	shl.b32 	%r13262, %r19173, 6;
	cvt.u64.u32 	%rd5013, %r13262;
	and.b64  	%rd5014, %rd5013, 64;
	mov.u64 	%rd5015, __cudart_sin_cos_coeffs;
	add.s64 	%rd5016, %rd5015, %rd5014;
	mul.rn.f64 	%fd52299, %fd78046, %fd78046;
	and.b32  	%r13263, %r19173, 1;
	setp.eq.b32 	%p5937, %r13263, 1;
	selp.f64 	%fd52300, 0dBDA8FF8320FD8164, 0d3DE5DB65F9785EBA, %p5937;
	ld.global.nc.v2.f64 	{%fd52301, %fd52302}, [%rd5016];
	fma.rn.f64 	%fd52303, %fd52300, %fd52299, %fd52301;
	fma.rn.f64 	%fd52304, %fd52303, %fd52299, %fd52302;
	ld.global.nc.v2.f64 	{%fd52305, %fd52306}, [%rd5016+16];
	fma.rn.f64 	%fd52307, %fd52304, %fd52299, %fd52305;
	fma.rn.f64 	%fd52308, %fd52307, %fd52299, %fd52306;
	ld.global.nc.v2.f64 	{%fd52309, %fd52310}, [%rd5016+32];
	fma.rn.f64 	%fd52311, %fd52308, %fd52299, %fd52309;
	fma.rn.f64 	%fd52312, %fd52311, %fd52299, %fd52310;
	fma.rn.f64 	%fd52313, %fd52312, %fd78046, %fd78046;
	fma.rn.f64 	%fd52314, %fd52312, %fd52299, 0d3FF0000000000000;
	selp.f64 	%fd52315, %fd52314, %fd52313, %p5937;
	and.b32  	%r13264, %r19173, 2;
	setp.eq.s32 	%p5938, %r13264, 0;
	mov.f64 	%fd52316, 0d0000000000000000;
	sub.f64 	%fd52317, %fd52316, %fd52315;
	selp.f64 	%fd8785, %fd52315, %fd52317, %p5938;
	@%p5926 bra 	$L__BB0_6272;
	mov.f64 	%fd52323, 0d0000000000000000;
	mul.rn.f64 	%fd78047, %fd8767, %fd52323;
	mov.b32 	%r19174, 0;
	bra.uni 	$L__BB0_6274;
$L__BB0_6272:
	mul.f64 	%fd52318, %fd78041, 0dBFE45F306DC9C883;
	cvt.rni.s32.f64 	%r19174, %fd52318;
	cvt.rn.f64.s32 	%fd52319, %r19174;
	fma.rn.f64 	%fd52320, %fd52319, 0dBFF921FB54442D18, %fd8767;
	fma.rn.f64 	%fd52321, %fd52319, 0dBC91A62633145C00, %fd52320;
	fma.rn.f64 	%fd78047, %fd52319, 0dB97B839A252049C0, %fd52321;
	setp.ltu.f64 	%p5939, %fd8768, 0d41E0000000000000;
	@%p5939 bra 	$L__BB0_6274;
	{ // callseq 782, 0
	.param .b64 param0;
	st.param.f64 	[param0], %fd8767;
	.param .align 16 .b8 retval0[16];
	call.uni (retval0), 
	__internal_trig_reduction_slowpathd, 
	(
	param0
	);
	ld.param.f64 	%fd78047, [retval0];
	ld.param.b32 	%r19174, [retval0+8];
	} // callseq 782
$L__BB0_6274:
	shl.b32 	%r13267, %r19174, 6;
	cvt.u64.u32 	%rd5017, %r13267;
	and.b64  	%rd5018, %rd5017, 64;
	mov.u64 	%rd5019, __cudart_sin_cos_coeffs;
	add.s64 	%rd5020, %rd5019, %rd5018;
	mul.rn.f64 	%fd52324, %fd78047, %fd78047;
	and.b32  	%r13268, %r19174, 1;
	setp.eq.b32 	%p5940, %r13268, 1;
	selp.f64 	%fd52325, 0dBDA8FF8320FD8164, 0d3DE5DB65F9785EBA, %p5940;
	ld.global.nc.v2.f64 	{%fd52326, %fd52327}, [%rd5020];
	fma.rn.f64 	%fd52328, %fd52325, %fd52324, %fd52326;
	fma.rn.f64 	%fd52329, %fd52328, %fd52324, %fd52327;
	ld.global.nc.v2.f64 	{%fd52330, %fd52331}, [%rd5020+16];
	fma.rn.f64 	%fd52332, %fd52329, %fd52324, %fd52330;
	fma.rn.f64 	%fd52333, %fd52332, %fd52324, %fd52331;
	ld.global.nc.v2.f64 	{%fd52334, %fd52335}, [%rd5020+32];
	fma.rn.f64 	%fd52336, %fd52333, %fd52324, %fd52334;
	fma.rn.f64 	%fd52337, %fd52336, %fd52324, %fd52335;
	fma.rn.f64 	%fd52338, %fd52337, %fd78047, %fd78047;
	fma.rn.f64 	%fd52339, %fd52337, %fd52324, 0d3FF0000000000000;
	selp.f64 	%fd52340, %fd52339, %fd52338, %p5940;
	and.b32  	%r13269, %r19174, 2;
	setp.eq.s32 	%p5941, %r13269, 0;
	mov.f64 	%fd52341, 0d0000000000000000;
	sub.f64 	%fd52342, %fd52341, %fd52340;
	selp.f64 	%fd52343, %fd52340, %fd52342, %p5941;
	mul.f64 	%fd52344, %fd8708, %fd52343;
	mul.f64 	%fd52345, %fd8707, %fd8785;
	sub.f64 	%fd52346, %fd52344, %fd52345;
	sub.f64 	%fd52347, %fd52346, %fd8717;
	abs.f64 	%fd52348, %fd52347;
	abs.f64 	%fd52349, %fd8779;
	setp.geu.f64 	%p5942, %fd52349, %fd52348;
	@%p5942 bra 	$L__BB0_6276;
	mul.f64 	%fd52351, %fd78041, 0d404CA5DC1A63C1F5;
	mul.wide.u32 	%rd5023, %r19175, 8;
	add.s64 	%rd5024, %rd18, %rd5023;
	st.local.f64 	[%rd5024], %fd52351;
	add.s32 	%r19175, %r19175, 1;
	bra.uni 	$L__BB0_6277;
$L__BB0_6276:
	mul.f64 	%fd52350, %fd78041, 0dC04CA5DC1A63C1F5;
	mul.wide.u32 	%rd5021, %r19175, 8;
	add.s64 	%rd5022, %rd18, %rd5021;
	st.local.f64 	[%rd5022], %fd52350;
	add.s32 	%r19175, %r19175, 1;
$L__BB0_6277:
	setp.eq.s32 	%p5950, %r19175, 0;
	@%p5950 bra 	$L__BB0_6308;
	ld.local.f64 	%fd52416, [%rd18];
	mul.f64 	%fd8790, %fd52416, 0d3F91DF46A2529D3A;
	abs.f64 	%fd8791, %fd8790;
	setp.neu.f64 	%p5951, %fd8791, 0d7FF0000000000000;
	@%p5951 bra 	$L__BB0_6280;
	mov.f64 	%fd52422, 0d0000000000000000;
	mul.rn.f64 	%fd78049, %fd8790, %fd52422;
	mov.b32 	%r19177, 1;
	bra.uni 	$L__BB0_6283;
$L__BB0_6280:
	mul.f64 	%fd52417, %fd8790, 0d3FE45F306DC9C883;
	cvt.rni.s32.f64 	%r19176, %fd52417;
	cvt.rn.f64.s32 	%fd52418, %r19176;
	fma.rn.f64 	%fd52419, %fd52418, 0dBFF921FB54442D18, %fd8790;
	fma.rn.f64 	%fd52420, %fd52418, 0dBC91A62633145C00, %fd52419;
	fma.rn.f64 	%fd78049, %fd52418, 0dB97B839A252049C0, %fd52420;
	setp.ltu.f64 	%p5952, %fd8791, 0d41E0000000000000;
	@%p5952 bra 	$L__BB0_6282;
	{ // callseq 783, 0
	.param .b64 param0;
	st.param.f64 	[param0], %fd8790;
	.param .align 16 .b8 retval0[16];
	call.uni (retval0), 
	__internal_trig_reduction_slowpathd, 
	(
	param0
	);
	ld.param.f64 	%fd78049, [retval0];
	ld.param.b32 	%r19176, [retval0+8];
	} // callseq 783
$L__BB0_6282:
	add.s32 	%r19177, %r19176, 1;
$L__BB0_6283:
	shl.b32 	%r13285, %r19177, 6;
	cvt.u64.u32 	%rd5025, %r13285;
	and.b64  	%rd5026, %rd5025, 64;
	mov.u64 	%rd5027, __cudart_sin_cos_coeffs;
	add.s64 	%rd5028, %rd5027, %rd5026;
	mul.rn.f64 	%fd52423, %fd78049, %fd78049;
	and.b32  	%r13286, %r19177, 1;
	setp.eq.b32 	%p5954, %r13286, 1;
	selp.f64 	%fd52424, 0dBDA8FF8320FD8164, 0d3DE5DB65F9785EBA, %p5954;
	ld.global.nc.v2.f64 	{%fd52425, %fd52426}, [%rd5028];
	fma.rn.f64 	%fd52427, %fd52424, %fd52423, %fd52425;
	fma.rn.f64 	%fd52428, %fd52427, %fd52423, %fd52426;
	ld.global.nc.v2.f64 	{%fd52429, %fd52430}, [%rd5028+16];
	fma.rn.f64 	%fd52431, %fd52428, %fd52423, %fd52429;
	fma.rn.f64 	%fd52432, %fd52431, %fd52423, %fd52430;
	ld.global.nc.v2.f64 	{%fd52433, %fd52434}, [%rd5028+32];
	fma.rn.f64 	%fd52435, %fd52432, %fd52423, %fd52433;
	fma.rn.f64 	%fd52436, %fd52435, %fd52423, %fd52434;
	fma.rn.f64 	%fd52437, %fd52436, %fd78049, %fd78049;
	fma.rn.f64 	%fd52438, %fd52436, %fd52423, 0d3FF0000000000000;
	selp.f64 	%fd52439, %fd52438, %fd52437, %p5954;
	and.b32  	%r13287, %r19177, 2;
	setp.eq.s32 	%p5955, %r13287, 0;
	mov.f64 	%fd52440, 0d0000000000000000;
	sub.f64 	%fd52441, %fd52440, %fd52439;
	selp.f64 	%fd8797, %fd52439, %fd52441, %p5955;
	@%p5951 bra 	$L__BB0_6285;
	mov.f64 	%fd52447, 0d0000000000000000;
	mul.rn.f64 	%fd78050, %fd8790, %fd52447;
	mov.b32 	%r19178, 0;
	bra.uni 	$L__BB0_6287;
$L__BB0_6285:
	mul.f64 	%fd52442, %fd8790, 0d3FE45F306DC9C883;
	cvt.rni.s32.f64 	%r19178, %fd52442;
	cvt.rn.f64.s32 	%fd52443, %r19178;
	fma.rn.f64 	%fd52444, %fd52443, 0dBFF921FB54442D18, %fd8790;
	fma.rn.f64 	%fd52445, %fd52443, 0dBC91A62633145C00, %fd52444;
	fma.rn.f64 	%fd78050, %fd52443, 0dB97B839A252049C0, %fd52445;
	setp.ltu.f64 	%p5956, %fd8791, 0d41E0000000000000;
	@%p5956 bra 	$L__BB0_6287;
	{ // callseq 784, 0
	.param .b64 param0;
	st.param.f64 	[param0], %fd8790;
	.param .align 16 .b8 retval0[16];
	call.uni (retval0), 
	__internal_trig_reduction_slowpathd, 
	(
	param0
	);
	ld.param.f64 	%fd78050, [retval0];
	ld.param.b32 	%r19178, [retval0+8];
	} // callseq 784
$L__BB0_6287:
	shl.b32 	%r13290, %r19178, 6;
	cvt.u64.u32 	%rd5029, %r13290;
	and.b64  	%rd5030, %rd5029, 64;
	mov.u64 	%rd5031, __cudart_sin_cos_coeffs;
	add.s64 	%rd5032, %rd5031, %rd5030;
	mul.rn.f64 	%fd52448, %fd78050, %fd78050;
	and.b32  	%r13291, %r19178, 1;
	setp.eq.b32 	%p5957, %r13291, 1;
	selp.f64 	%fd52449, 0dBDA8FF8320FD8164, 0d3DE5DB65F9785EBA, %p5957;
	ld.global.nc.v2.f64 	{%fd52450, %fd52451}, [%rd5032];
	fma.rn.f64 	%fd52452, %fd52449, %fd52448, %fd52450;
	fma.rn.f64 	%fd52453, %fd52452, %fd52448, %fd52451;
	ld.global.nc.v2.f64 	{%fd52454, %fd52455}, [%rd5032+16];
	fma.rn.f64 	%fd52456, %fd52453, %fd52448, %fd52454;
	fma.rn.f64 	%fd52457, %fd52456, %fd52448, %fd52455;
	ld.global.nc.v2.f64 	{%fd52458, %fd52459}, [%rd5032+32];
	fma.rn.f64 	%fd52460, %fd52457, %fd52448, %fd52458;
	fma.rn.f64 	%fd52461, %fd52460, %fd52448, %fd52459;
	fma.rn.f64 	%fd52462, %fd52461, %fd78050, %fd78050;
	fma.rn.f64 	%fd52463, %fd52461, %fd52448, 0d3FF0000000000000;
	selp.f64 	%fd52464, %fd52463, %fd52462, %p5957;
	and.b32  	%r13292, %r19178, 2;
	setp.eq.s32 	%p5958, %r13292, 0;
	mov.f64 	%fd52465, 0d0000000000000000;
	sub.f64 	%fd52466, %fd52465, %fd52464;
	selp.f64 	%fd52467, %fd52464, %fd52466, %p5958;
	mul.f64 	%fd52468, %fd8708, %fd8797;
	fma.rn.f64 	%fd52469, %fd8707, %fd52467, %fd52468;
	fma.rn.f64 	%fd8802, %fd8709, 0d0000000000000000, %fd52469;
	mul.f64 	%fd52470, %fd8708, 0d0000000000000000;
	fma.rn.f64 	%fd52471, %fd8707, 0d0000000000000000, %fd52470;
	add.f64 	%fd52472, %fd52471, %fd8709;
	mul.f64 	%fd52473, %fd52472, %fd52472;
	fma.rn.f64 	%fd52474, %fd8802, %fd8802, %fd52473;
	sqrt.rn.f64 	%fd52475, %fd52474;
	div.rn.f64 	%fd8803, %fd52472, %fd52475;
	{
	.reg .b32 %temp; 
	mov.b64 	{%temp, %r3783}, %fd8803;
	}
	abs.f64 	%fd8804, %fd8803;
	{
	.reg .b32 %temp; 
	mov.b64 	{%temp, %r13293}, %fd8804;
	}
	setp.gt.s32 	%p5959, %r13293, 1071801957;
	@%p5959 bra 	$L__BB0_6291;
	mul.f64 	%fd52516, %fd8803, %fd8803;
	fma.rn.f64 	%fd52517, %fd52516, 0d3FB0066BDC1895E9, 0dBFB3823B180754AF;
	fma.rn.f64 	%fd52518, %fd52517, %fd52516, 0d3FB11E52CC2F79AE;
	fma.rn.f64 	%fd52519, %fd52518, %fd52516, 0dBF924EAF3526861B;
	fma.rn.f64 	%fd52520, %fd52519, %fd52516, 0d3F91DF02A31E6CB7;
	fma.rn.f64 	%fd52521, %fd52520, %fd52516, 0d3F847D18B0EEC6CC;
	fma.rn.f64 	%fd52522, %fd52521, %fd52516, 0d3F8D0AF961BA53B0;
	fma.rn.f64 	%fd52523, %fd52522, %fd52516, 0d3F91BF7734CF1C48;
	fma.rn.f64 	%fd52524, %fd52523, %fd52516, 0d3F96E91483144EF7;
	fma.rn.f64 	%fd52525, %fd52524, %fd52516, 0d3F9F1C6E0A4F9F81;
	fma.rn.f64 	%fd52526, %fd52525, %fd52516, 0d3FA6DB6DC27FA92B;
	fma.rn.f64 	%fd52527, %fd52526, %fd52516, 0d3FB333333320F91B;
	fma.rn.f64 	%fd52528, %fd52527, %fd52516, 0d3FC5555555555F4D;
	mul.f64 	%fd52529, %fd52516, %fd52528;
	fma.rn.f64 	%fd8805, %fd52529, %fd8804, %fd8804;
	setp.gt.s32 	%p5963, %r3783, -1;
	@%p5963 bra 	$L__BB0_6290;
	mov.f64 	%fd52534, 0d3C91A62633145C07;
	add.rn.f64 	%fd52535, %fd8805, %fd52534;
	mov.f64 	%fd52536, 0d3FF921FB54442D18;
	add.rn.f64 	%fd78051, %fd52536, %fd52535;
	bra.uni 	$L__BB0_6292;
$L__BB0_6290:
	mov.f64 	%fd52530, 0dBC91A62633145C07;
	add.rn.f64 	%fd52531, %fd8805, %fd52530;
	neg.f64 	%fd52532, %fd52531;
	mov.f64 	%fd52533, 0d3FF921FB54442D18;
	add.rn.f64 	%fd78051, %fd52533, %fd52532;
	bra.uni 	$L__BB0_6292;
$L__BB0_6291:
	mov.f64 	%fd52476, 0d3FF0000000000000;
	sub.f64 	%fd52477, %fd52476, %fd8804;
	{
	.reg .b32 %temp; 
	mov.b64 	{%r13294, %temp}, %fd52477;
	}
	{
	.reg .b32 %temp; 
	mov.b64 	{%temp, %r13295}, %fd52477;
	}
	add.s32 	%r13296, %r13295, -1048576;
	mov.b64 	%fd52478, {%r13294, %r13296};
	rsqrt.approx.ftz.f64 	%fd52479, %fd52478;
	{
	.reg .b32 %temp; 
	mov.b64 	{%r13297, %temp}, %fd52479;
	}
	{
	.reg .b32 %temp; 
	mov.b64 	{%temp, %r13298}, %fd52479;
	}
	add.s32 	%r13299, %r13298, -1048576;
	mov.b64 	%fd52480, {%r13297, %r13299};
	mul.f64 	%fd52481, %fd52478, %fd52479;
	neg.f64 	%fd52482, %fd52481;
	fma.rn.f64 	%fd52483, %fd52481, %fd52482, %fd52478;
	fma.rn.f64 	%fd52484, %fd52483, %fd52480, %fd52481;
	neg.f64 	%fd52485, %fd52484;
	fma.rn.f64 	%fd52486, %fd52479, %fd52485, 0d3FF0000000000000;
	fma.rn.f64 	%fd52487, %fd52486, %fd52480, %fd52480;
	fma.rn.f64 	%fd52488, %fd52484, %fd52485, %fd52478;
	fma.rn.f64 	%fd52489, %fd52488, %fd52487, %fd52484;
	{
	.reg .b32 %temp; 
	mov.b64 	{%r13300, %temp}, %fd52489;
	}
	{
	.reg .b32 %temp; 
	mov.b64 	{%temp, %r13301}, %fd52489;
	}
	add.s32 	%r13302, %r13301, 1048576;
	mov.b64 	%fd52490, {%r13300, %r13302};
	fma.rn.f64 	%fd52491, %fd52477, 0d3EC715B371155F70, 0dBEBAC2FE66FAAC4B;
	fma.rn.f64 	%fd52492, %fd52491, %fd52477, 0d3ED9A9B88EFCD9B8;
	fma.rn.f64 	%fd52493, %fd52492, %fd52477, 0d3EDD0F40A8A0C4C3;
	fma.rn.f64 	%fd52494, %fd52493, %fd52477, 0d3EF46D4CFA9E0E1F;
	fma.rn.f64 	%fd52495, %fd52494, %fd52477, 0d3F079C168D1E2422;
	fma.rn.f64 	%fd52496, %fd52495, %fd52477, 0d3F1C9A88C3BCA540;
	fma.rn.f64 	%fd52497, %fd52496, %fd52477, 0d3F31C4E64BD476DF;
	fma.rn.f64 	%fd52498, %fd52497, %fd52477, 0d3F46E8BA60009C8F;
	fma.rn.f64 	%fd52499, %fd52498, %fd52477, 0d3F5F1C71C62B05A2;
	fma.rn.f64 	%fd52500, %fd52499, %fd52477, 0d3F76DB6DB6DC9F2C;
	fma.rn.f64 	%fd52501, %fd52500, %fd52477, 0d3F9333333333329C;
	fma.rn.f64 	%fd52502, %fd52501, %fd52477, 0d3FB5555555555555;
	setp.lt.s32 	%p5960, %r13295, 1;
	mov.f64 	%fd52503, 0d0000000000000000;
	mul.rn.f64 	%fd52504, %fd8804, %fd52503;
	mul.f64 	%fd52505, %fd52477, %fd52502;
	fma.rn.f64 	%fd52506, %fd52505, %fd52490, %fd52490;
	selp.f64 	%fd52507, %fd52504, %fd52506, %p5960;
	setp.lt.s32 	%p5961, %r13295, 0;
	mov.f64 	%fd52508, 0d7FF0000000000000;
	mul.rn.f64 	%fd52509, %fd52507, %fd52508;
	selp.f64 	%fd52510, %fd52509, %fd52507, %p5961;
	setp.lt.s32 	%p5962, %r3783, 0;
	mov.f64 	%fd52511, 0dBCA1A62633145C07;
	add.rn.f64 	%fd52512, %fd52510, %fd52511;
	neg.f64 	%fd52513, %fd52512;
	mov.f64 	%fd52514, 0d400921FB54442D18;
	add.rn.f64 	%fd52515, %fd52514, %fd52513;
	selp.f64 	%fd78051, %fd52515, %fd52510, %p5962;
$L__BB0_6292:
	mul.f64 	%fd52537, %fd78051, 0d404CA5DC1A63C1F5;
	setp.gt.f64 	%p5964, %fd8802, 0d0000000000000000;
	neg.f64 	%fd52538, %fd52537;
	selp.f64 	%fd78067, %fd52538, %fd52537, %p5964;
	setp.eq.s32 	%p5965, %r19175, 1;
	@%p5965 bra 	$L__BB0_6308;
	ld.local.f64 	%fd52539, [%rd18+8];
	mul.f64 	%fd8811, %fd52539, 0d3F91DF46A2529D3A;
	abs.f64 	%fd8812, %fd8811;
	setp.eq.f64 	%p5966, %fd8812, 0d7FF0000000000000;
	@%p5966 bra 	$L__BB0_6297;
	mul.f64 	%fd52540, %fd8811, 0d3FE45F306DC9C883;
	cvt.rni.s32.f64 	%r19179, %fd52540;
	cvt.rn.f64.s32 	%fd52541, %r19179;
	fma.rn.f64 	%fd52542, %fd52541, 0dBFF921FB54442D18, %fd8811;
	fma.rn.f64 	%fd52543, %fd52541, 0dBC91A62633145C00, %fd52542;
	fma.rn.f64 	%fd78053, %fd52541, 0dB97B839A252049C0, %fd52543;
	setp.ltu.f64 	%p5967, %fd8812, 0d41E0000000000000;
	@%p5967 bra 	$L__BB0_6296;
	{ // callseq 785, 0
	.param .b64 param0;
	st.param.f64 	[param0], %fd8811;
	.param .align 16 .b8 retval0[16];
	call.uni (retval0), 
	__internal_trig_reduction_slowpathd, 
	(
	param0
	);
	ld.param.f64 	%fd78053, [retval0];
	ld.param.b32 	%r19179, [retval0+8];
	} // callseq 785
$L__BB0_6296:
	add.s32 	%r19180, %r19179, 1;
	bra.uni 	$L__BB0_6298;
$L__BB0_6297:
	mov.f64 	%fd52545, 0d0000000000000000;
	mul.rn.f64 	%fd78053, %fd8811, %fd52545;
	mov.b32 	%r19180, 1;
$L__BB0_6298:
	shl.b32 	%r13305, %r19180, 6;
	cvt.u64.u32 	%rd5033, %r13305;
	and.b64  	%rd5034, %rd5033, 64;
	mov.u64 	%rd5035, __cudart_sin_cos_coeffs;
	add.s64 	%rd5036, %rd5035, %rd5034;
	mul.rn.f64 	%fd52546, %fd78053, %fd78053;
	and.b32  	%r13306, %r19180, 1;
	setp.eq.b32 	%p5969, %r13306, 1;
	selp.f64 	%fd52547, 0dBDA8FF8320FD8164, 0d3DE5DB65F9785EBA, %p5969;
	ld.global.nc.v2.f64 	{%fd52548, %fd52549}, [%rd5036];
	fma.rn.f64 	%fd52550, %fd52547, %fd52546, %fd52548;
	fma.rn.f64 	%fd52551, %fd52550, %fd52546, %fd52549;
	ld.global.nc.v2.f64 	{%fd52552, %fd52553}, [%rd5036+16];
	fma.rn.f64 	%fd52554, %fd52551, %fd52546, %fd52552;
	fma.rn.f64 	%fd52555, %fd52554, %fd52546, %fd52553;
	ld.global.nc.v2.f64 	{%fd52556, %fd52557}, [%rd5036+32];
	fma.rn.f64 	%fd52558, %fd52555, %fd52546, %fd52556;
	fma.rn.f64 	%fd52559, %fd52558, %fd52546, %fd52557;
	fma.rn.f64 	%fd52560, %fd52559, %fd78053, %fd78053;
	fma.rn.f64 	%fd52561, %fd52559, %fd52546, 0d3FF0000000000000;
	selp.f64 	%fd52562, %fd52561, %fd52560, %p5969;
	and.b32  	%r13307, %r19180, 2;
	setp.eq.s32 	%p5970, %r13307, 0;
	mov.f64 	%fd52563, 0d0000000000000000;
	sub.f64 	%fd52564, %fd52563, %fd52562;
	selp.f64 	%fd8818, %fd52562, %fd52564, %p5970;
	@%p5966 bra 	$L__BB0_6301;
	mul.f64 	%fd52565, %fd8811, 0d3FE45F306DC9C883;
	cvt.rni.s32.f64 	%r19181, %fd52565;
	cvt.rn.f64.s32 	%fd52566, %r19181;
	fma.rn.f64 	%fd52567, %fd52566, 0dBFF921FB54442D18, %fd8811;
	fma.rn.f64 	%fd52568, %fd52566, 0dBC91A62633145C00, %fd52567;
	fma.rn.f64 	%fd78054, %fd52566, 0dB97B839A252049C0, %fd52568;
	setp.ltu.f64 	%p5971, %fd8812, 0d41E0000000000000;
	@%p5971 bra 	$L__BB0_6302;
	{ // callseq 786, 0
	.param .b64 param0;
	st.param.f64 	[param0], %fd8811;
	.param .align 16 .b8 retval0[16];
	call.uni (retval0), 
	__internal_trig_reduction_slowpathd, 
	(
	param0
	);
	ld.param.f64 	%fd78054, [retval0];
	ld.param.b32 	%r19181, [retval0+8];
	} // callseq 786
	bra.uni 	$L__BB0_6302;
$L__BB0_6301:
	mov.f64 	%fd52570, 0d0000000000000000;
	mul.rn.f64 	%fd78054, %fd8811, %fd52570;
	mov.b32 	%r19181, 0;
$L__BB0_6302:
	shl.b32 	%r13310, %r19181, 6;
	cvt.u64.u32 	%rd5037, %r13310;
	and.b64  	%rd5038, %rd5037, 64;
	mov.u64 	%rd5039, __cudart_sin_cos_coeffs;
	add.s64 	%rd5040, %rd5039, %rd5038;
	mul.rn.f64 	%fd52571, %fd78054, %fd78054;
	and.b32  	%r13311, %r19181, 1;
	setp.eq.b32 	%p5972, %r13311, 1;
	selp.f64 	%fd52572, 0dBDA8FF8320FD8164, 0d3DE5DB65F9785EBA, %p5972;
	ld.global.nc.v2.f64 	{%fd52573, %fd52574}, [%rd5040];
	fma.rn.f64 	%fd52575, %fd52572, %fd52571, %fd52573;
	fma.rn.f64 	%fd52576, %fd52575, %fd52571, %fd52574;
	ld.global.nc.v2.f64 	{%fd52577, %fd52578}, [%rd5040+16];
	fma.rn.f64 	%fd52579, %fd52576, %fd52571, %fd52577;
	fma.rn.f64 	%fd52580, %fd52579, %fd52571, %fd52578;
	ld.global.nc.v2.f64 	{%fd52581, %fd52582}, [%rd5040+32];
	fma.rn.f64 	%fd52583, %fd52580, %fd52571, %fd52581;
	fma.rn.f64 	%fd52584, %fd52583, %fd52571, %fd52582;
	fma.rn.f64 	%fd52585, %fd52584, %fd78054, %fd78054;
	fma.rn.f64 	%fd52586, %fd52584, %fd52571, 0d3FF0000000000000;
	selp.f64 	%fd52587, %fd52586, %fd52585, %p5972;
	and.b32  	%r13312, %r19181, 2;
	setp.eq.s32 	%p5973, %r13312, 0;
	mov.f64 	%fd52588, 0d0000000000000000;
	sub.f64 	%fd52589, %fd52588, %fd52587;
	selp.f64 	%fd52590, %fd52587, %fd52589, %p5973;
	mul.f64 	%fd52591, %fd8708, %fd8818;
	fma.rn.f64 	%fd52592, %fd8707, %fd52590, %fd52591;
	fma.rn.f64 	%fd8823, %fd8709, 0d0000000000000000, %fd52592;
	mul.f64 	%fd52593, %fd8708, 0d0000000000000000;
	fma.rn.f64 	%fd52594, %fd8707, 0d0000000000000000, %fd52593;
	add.f64 	%fd52595, %fd52594, %fd8709;
	mul.f64 	%fd52596, %fd52595, %fd52595;
	fma.rn.f64 	%fd52597, %fd8823, %fd8823, %fd52596;
	sqrt.rn.f64 	%fd52598, %fd52597;
	div.rn.f64 	%fd8824, %fd52595, %fd52598;
	{
	.reg .b32 %temp; 
	mov.b64 	{%temp, %r3792}, %fd8824;
	}
	abs.f64 	%fd8825, %fd8824;
	{
	.reg .b32 %temp; 
	mov.b64 	{%temp, %r13313}, %fd8825;
	}
	setp.lt.s32 	%p5974, %r13313, 1071801958;
	@%p5974 bra 	$L__BB0_6304;
	mov.f64 	%fd52599, 0d3FF0000000000000;
	sub.f64 	%fd52600, %fd52599, %fd8825;
	{
	.reg .b32 %temp; 
	mov.b64 	{%r13314, %temp}, %fd52600;
	}
	{
	.reg .b32 %temp; 
	mov.b64 	{%temp, %r13315}, %fd52600;
	}
	add.s32 	%r13316, %r13315, -1048576;
	mov.b64 	%fd52601, {%r13314, %r13316};
	rsqrt.approx.ftz.f64 	%fd52602, %fd52601;
	{
	.reg .b32 %temp; 
	mov.b64 	{%r13317, %temp}, %fd52602;
	}
	{
	.reg .b32 %temp; 
	mov.b64 	{%temp, %r13318}, %fd52602;
	}
	add.s32 	%r13319, %r13318, -1048576;
	mov.b64 	%fd52603, {%r13317, %r13319};
	mul.f64 	%fd52604, %fd52601, %fd52602;
	neg.f64 	%fd52605, %fd52604;
	fma.rn.f64 	%fd52606, %fd52604, %fd52605, %fd52601;
	fma.rn.f64 	%fd52607, %fd52606, %fd52603, %fd52604;
	neg.f64 	%fd52608, %fd52607;
	fma.rn.f64 	%fd52609, %fd52602, %fd52608, 0d3FF0000000000000;
	fma.rn.f64 	%fd52610, %fd52609, %fd52603, %fd52603;
	fma.rn.f64 	%fd52611, %fd52607, %fd52608, %fd52601;
	fma.rn.f64 	%fd52612, %fd52611, %fd52610, %fd52607;
	{
	.reg .b32 %temp; 
	mov.b64 	{%r13320, %temp}, %fd52612;
	}
	{
	.reg .b32 %temp; 
	mov.b64 	{%temp, %r13321}, %fd52612;
	}
	add.s32 	%r13322, %r13321, 1048576;
	mov.b64 	%fd52613, {%r13320, %r13322};
	fma.rn.f64 	%fd52614, %fd52600, 0d3EC715B371155F70, 0dBEBAC2FE66FAAC4B;
	fma.rn.f64 	%fd52615, %fd52614, %fd52600, 0d3ED9A9B88EFCD9B8;
	fma.rn.f64 	%fd52616, %fd52615, %fd52600, 0d3EDD0F40A8A0C4C3;
	fma.rn.f64 	%fd52617, %fd52616, %fd52600, 0d3EF46D4CFA9E0E1F;
	fma.rn.f64 	%fd52618, %fd52617, %fd52600, 0d3F079C168D1E2422;
	fma.rn.f64 	%fd52619, %fd52618, %fd52600, 0d3F1C9A88C3BCA540;
	fma.rn.f64 	%fd52620, %fd52619, %fd52600, 0d3F31C4E64BD476DF;
	fma.rn.f64 	%fd52621, %fd52620, %fd52600, 0d3F46E8BA60009C8F;
	fma.rn.f64 	%fd52622, %fd52621, %fd52600, 0d3F5F1C71C62B05A2;
	fma.rn.f64 	%fd52623, %fd52622, %fd52600, 0d3F76DB6DB6DC9F2C;
	fma.rn.f64 	%fd52624, %fd52623, %fd52600, 0d3F9333333333329C;
	fma.rn.f64 	%fd52625, %fd52624, %fd52600, 0d3FB5555555555555;
	setp.lt.s32 	%p5975, %r13315, 1;
	mov.f64 	%fd52626, 0d0000000000000000;
	mul.rn.f64 	%fd52627, %fd8825, %fd52626;
	mul.f64 	%fd52628, %fd52600, %fd52625;
	fma.rn.f64 	%fd52629, %fd52628, %fd52613, %fd52613;
	selp.f64 	%fd52630, %fd52627, %fd52629, %p5975;
	setp.lt.s32 	%p5976, %r13315, 0;
	mov.f64 	%fd52631, 0d7FF0000000000000;
	mul.rn.f64 	%fd52632, %fd52630, %fd52631;
	selp.f64 	%fd52633, %fd52632, %fd52630, %p5976;
	setp.lt.s32 	%p5977, %r3792, 0;
	mov.f64 	%fd52634, 0dBCA1A62633145C07;
	add.rn.f64 	%fd52635, %fd52633, %fd52634;
	neg.f64 	%fd52636, %fd52635;
	mov.f64 	%fd52637, 0d400921FB54442D18;
	add.rn.f64 	%fd52638, %fd52637, %fd52636;
	selp.f64 	%fd78055, %fd52638, %fd52633, %p5977;
	bra.uni 	$L__BB0_6307;
$L__BB0_6304:
	mul.f64 	%fd52639, %fd8824, %fd8824;
	fma.rn.f64 	%fd52640, %fd52639, 0d3FB0066BDC1895E9, 0dBFB3823B180754AF;
	fma.rn.f64 	%fd52641, %fd52640, %fd52639, 0d3FB11E52CC2F79AE;
	fma.rn.f64 	%fd52642, %fd52641, %fd52639, 0dBF924EAF3526861B;
	fma.rn.f64 	%fd52643, %fd52642, %fd52639, 0d3F91DF02A31E6CB7;
	fma.rn.f64 	%fd52644, %fd52643, %fd52639, 0d3F847D18B0EEC6CC;
	fma.rn.f64 	%fd52645, %fd52644, %fd52639, 0d3F8D0AF961BA53B0;
	fma.rn.f64 	%fd52646, %fd52645, %fd52639, 0d3F91BF7734CF1C48;
	fma.rn.f64 	%fd52647, %fd52646, %fd52639, 0d3F96E91483144EF7;
	fma.rn.f64 	%fd52648, %fd52647, %fd52639, 0d3F9F1C6E0A4F9F81;
	fma.rn.f64 	%fd52649, %fd52648, %fd52639, 0d3FA6DB6DC27FA92B;
	fma.rn.f64 	%fd52650, %fd52649, %fd52639, 0d3FB333333320F91B;
	fma.rn.f64 	%fd52651, %fd52650, %fd52639, 0d3FC5555555555F4D;
	mul.f64 	%fd52652, %fd52639, %fd52651;
	fma.rn.f64 	%fd8827, %fd52652, %fd8825, %fd8825;
	setp.lt.s32 	%p5978, %r3792, 0;
	@%p5978 bra 	$L__BB0_6306;
	mov.f64 	%fd52653, 0dBC91A62633145C07;
	add.rn.f64 	%fd52654, %fd8827, %fd52653;
	neg.f64 	%fd52655, %fd52654;
	mov.f64 	%fd52656, 0d3FF921FB54442D18;
	add.rn.f64 	%fd78055, %fd52656, %fd52655;
	bra.uni 	$L__BB0_6307;
$L__BB0_6306:
	mov.f64 	%fd52657, 0d3C91A62633145C07;
	add.rn.f64 	%fd52658, %fd8827, %fd52657;
	mov.f64 	%fd52659, 0d3FF921FB54442D18;
	add.rn.f64 	%fd78055, %fd52659, %fd52658;
$L__BB0_6307:
	mul.f64 	%fd52660, %fd78055, 0d404CA5DC1A63C1F5;
	setp.gt.f64 	%p5979, %fd8823, 0d0000000000000000;
	neg.f64 	%fd52661, %fd52660;
	selp.f64 	%fd78068, %fd52661, %fd52660, %p5979;
$L__BB0_6308:
	mul.lo.s32 	%r13323, %r19158, 7;
	mul.wide.u32 	%rd5041, %r13323, 8;
	add.s64 	%rd5042, %rd33, %rd5041;
	ld.global.f64 	%fd52662, [%rd5042+32];
	mul.f64 	%fd52663, %fd52662, %fd8707;
	div.rn.f64 	%fd8834, %fd52663, %fd8710;
	mul.f64 	%fd52664, %fd52662, %fd8708;
	div.rn.f64 	%fd8835, %fd52664, %fd8710;
	mul.f64 	%fd52665, %fd52662, %fd8709;
	div.rn.f64 	%fd8836, %fd52665, %fd8710;
	@%p5950 bra 	$L__BB0_6354;
	shl.b32 	%r13324, %r19158, 1;
	or.b32  	%r13325, %r13324, 1;
	cvt.rn.f64.u32 	%fd78062, %r13325;
	abs.f64 	%fd52666, %fd78067;
	mov.f64 	%fd52667, 0d4066800000000000;
	sub.f64 	%fd52668, %fd52667, %fd52666;
	min.f64 	%fd52669, %fd52666, %fd52668;
	setp.lt.f64 	%p5981, %fd52669, %fd8699;
	@%p5981 bra 	$L__BB0_6331;
	mul.f64 	%fd52670, %fd78067, 0d3F91DF46A2529D3A;
	abs.f64 	%fd8838, %fd52670;
	setp.neu.f64 	%p5982, %fd8838, 0d7FF0000000000000;
	@%p5982 bra 	$L__BB0_6312;
	mul.f64 	%fd52678, %fd78067, 0d3F91DF46A2529D3A;
	mov.f64 	%fd52679, 0d0000000000000000;
	mul.rn.f64 	%fd78058, %fd52678, %fd52679;
	mov.b32 	%r19182, 0;
	bra.uni 	$L__BB0_6314;
$L__BB0_6312:
	mul.f64 	%fd52671, %fd78067, 0d3F91DF46A2529D3A;
	mul.f64 	%fd52672, %fd52671, 0d3FE45F306DC9C883;
	cvt.rni.s32.f64 	%r19182, %fd52672;
	cvt.rn.f64.s32 	%fd52673, %r19182;
	fma.rn.f64 	%fd52674, %fd52673, 0dBFF921FB54442D18, %fd52671;
	fma.rn.f64 	%fd52675, %fd52673, 0dBC91A62633145C00, %fd52674;
	fma.rn.f64 	%fd78058, %fd52673, 0dB97B839A252049C0, %fd52675;
	setp.ltu.f64 	%p5983, %fd8838, 0d41E0000000000000;
	@%p5983 bra 	$L__BB0_6314;
	mul.f64 	%fd52676, %fd78067, 0d3F91DF46A2529D3A;
	{ // callseq 787, 0
	.param .b64 param0;
	st.param.f64 	[param0], %fd52676;
	.param .align 16 .b8 retval0[16];
	call.uni (retval0), 
	__internal_trig_reduction_slowpathd, 
	(
	param0
	);
	ld.param.f64 	%fd78058, [retval0];
	ld.param.b32 	%r19182, [retval0+8];
	} // callseq 787
$L__BB0_6314:
	ld.param.u64 	%rd8071, [_Z8FitGrainPdPiS0_S_S_S0_S0_S_S_S_S_S_S_S_S_S_S_S_S__param_0];
	shl.b32 	%r13328, %r19182, 6;
	cvt.u64.u32 	%rd5043, %r13328;
	and.b64  	%rd5044, %rd5043, 64;
	mov.u64 	%rd5045, __cudart_sin_cos_coeffs;
	add.s64 	%rd5046, %rd5045, %rd5044;
	mul.rn.f64 	%fd52680, %fd78058, %fd78058;
	and.b32  	%r13329, %r19182, 1;
	setp.eq.b32 	%p5985, %r13329, 1;
	selp.f64 	%fd52681, 0dBDA8FF8320FD8164, 0d3DE5DB65F9785EBA, %p5985;
	ld.global.nc.v2.f64 	{%fd52682, %fd52683}, [%rd5046];
	fma.rn.f64 	%fd52684, %fd52681, %fd52680, %fd52682;
	fma.rn.f64 	%fd52685, %fd52684, %fd52680, %fd52683;
	ld.global.nc.v2.f64 	{%fd52686, %fd52687}, [%rd5046+16];
	fma.rn.f64 	%fd52688, %fd52685, %fd52680, %fd52686;
	fma.rn.f64 	%fd52689, %fd52688, %fd52680, %fd52687;
	ld.global.nc.v2.f64 	{%fd52690, %fd52691}, [%rd5046+32];
	fma.rn.f64 	%fd52692, %fd52689, %fd52680, %fd52690;
	fma.rn.f64 	%fd52693, %fd52692, %fd52680, %fd52691;
	fma.rn.f64 	%fd52694, %fd52693, %fd78058, %fd78058;
	fma.rn.f64 	%fd52695, %fd52693, %fd52680, 0d3FF0000000000000;
	selp.f64 	%fd52696, %fd52695, %fd52694, %p5985;
	and.b32  	%r13330, %r19182, 2;
	setp.eq.s32 	%p5986, %r13330, 0;
	mov.f64 	%fd52697, 0d0000000000000000;
	sub.f64 	%fd52698, %fd52697, %fd52696;
	selp.f64 	%fd52699, %fd52696, %fd52698, %p5986;
	mul.lo.s32 	%r13331, %r19158, 7;
	mul.wide.u32 	%rd5047, %r13331, 8;
	add.s64 	%rd5048, %rd33, %rd5047;
	ld.global.f64 	%fd52700, [%rd5048+24];
	cvt.rzi.s32.f64 	%r13332, %fd52700;
	cvta.to.global.u64 	%rd5049, %rd8071;
	mul.wide.s32 	%rd5050, %r13332, 8;
	add.s64 	%rd5051, %rd5049, %rd5050;
	ld.global.f64 	%fd8843, [%rd5051+40];
	neg.f64 	%fd52701, %fd8843;
	mul.f64 	%fd8844, %fd52699, %fd52701;
	@%p5982 bra 	$L__BB0_6316;
	mul.f64 	%fd52709, %fd78067, 0d3F91DF46A2529D3A;
	mov.f64 	%fd52710, 0d0000000000000000;
	mul.rn.f64 	%fd78060, %fd52709, %fd52710;
	mov.b32 	%r19184, 1;
	bra.uni 	$L__BB0_6319;
$L__BB0_6316:
	mul.f64 	%fd52702, %fd78067, 0d3F91DF46A2529D3A;
	mul.f64 	%fd52703, %fd52702, 0d3FE45F306DC9C883;
	cvt.rni.s32.f64 	%r19183, %fd52703;
	cvt.rn.f64.s32 	%fd52704, %r19183;
	fma.rn.f64 	%fd52705, %fd52704, 0dBFF921FB54442D18, %fd52702;
	fma.rn.f64 	%fd52706, %fd52704, 0dBC91A62633145C00, %fd52705;
	fma.rn.f64 	%fd78060, %fd52704, 0dB97B839A252049C0, %fd52706;
	setp.ltu.f64 	%p5987, %fd8838, 0d41E0000000000000;
	@%p5987 bra 	$L__BB0_6318;
	mul.f64 	%fd52707, %fd78067, 0d3F91DF46A2529D3A;
	{ // callseq 788, 0
	.param .b64 param0;
	st.param.f64 	[param0], %fd52707;
	.param .align 16 .b8 retval0[16];
	call.uni (retval0), 
	__internal_trig_reduction_slowpathd, 
	(
	param0
	);
	ld.param.f64 	%fd78060, [retval0];
	ld.param.b32 	%r19183, [retval0+8];
	} // callseq 788
$L__BB0_6318:
	add.s32 	%r19184, %r19183, 1;
$L__BB0_6319:
	setp.lt.s32 	%p5988, %r3729, 1;
	shl.b32 	%r13335, %r19184, 6;
	cvt.u64.u32 	%rd5052, %r13335;
	and.b64  	%rd5053, %rd5052, 64;
	mov.u64 	%rd5054, __cudart_sin_cos_coeffs;
	add.s64 	%rd5055, %rd5054, %rd5053;
	mul.rn.f64 	%fd52711, %fd78060, %fd78060;
	and.b32  	%r13336, %r19184, 1;
	setp.eq.b32 	%p5989, %r13336, 1;
	selp.f64 	%fd52712, 0dBDA8FF8320FD8164, 0d3DE5DB65F9785EBA, %p5989;
	ld.global.nc.v2.f64 	{%fd52713, %fd52714}, [%rd5055];
	fma.rn.f64 	%fd52715, %fd52712, %fd52711, %fd52713;
	fma.rn.f64 	%fd52716, %fd52715, %fd52711, %fd52714;
	ld.global.nc.v2.f64 	{%fd52717, %fd52718}, [%rd5055+16];
	fma.rn.f64 	%fd52719, %fd52716, %fd52711, %fd52717;
	fma.rn.f64 	%fd52720, %fd52719, %fd52711, %fd52718;
	ld.global.nc.v2.f64 	{%fd52721, %fd52722}, [%rd5055+32];
	fma.rn.f64 	%fd52723, %fd52720, %fd52711, %fd52721;
	fma.rn.f64 	%fd52724, %fd52723, %fd52711, %fd52722;
	fma.rn.f64 	%fd52725, %fd52724, %fd78060, %fd78060;
	fma.rn.f64 	%fd52726, %fd52724, %fd52711, 0d3FF0000000000000;
	selp.f64 	%fd52727, %fd52726, %fd52725, %p5989;
	and.b32  	%r13337, %r19184, 2;
	setp.eq.s32 	%p5990, %r13337, 0;
	mov.f64 	%fd52728, 0d0000000000000000;
	sub.f64 	%fd52729, %fd52728, %fd52727;
	selp.f64 	%fd52730, %fd52727, %fd52729, %p5990;
	mul.f64 	%fd8850, %fd8843, %fd52730;
	@%p5988 bra 	$L__BB0_6328;
	ld.local.f64 	%fd78061, [%rd18];
	mov.b32 	%r19185, 0;
$L__BB0_6321:
	ld.param.u64 	%rd8434, [_Z8FitGrainPdPiS0_S_S_S0_S0_S_S_S_S_S_S_S_S_S_S_S_S__param_3];
	mul.lo.s32 	%r13339, %r19185, 6;
	cvta.to.global.u64 	%rd5056, %rd8434;
	mul.wide.u32 	%rd5057, %r13339, 8;
	add.s64 	%rd5058, %rd5056, %rd5057;
	ld.global.f64 	%fd52731, [%rd5058+32];
	setp.leu.f64 	%p5991, %fd78061, %fd52731;
	@%p5991 bra 	$L__BB0_6327;
	ld.param.u64 	%rd8435, [_Z8FitGrainPdPiS0_S_S_S0_S0_S_S_S_S_S_S_S_S_S_S_S_S__param_3];
	cvta.to.global.u64 	%rd5059, %rd8435;
	mul.lo.s32 	%r13340, %r19185, 6;
	mul.wide.u32 	%rd5060, %r13340, 8;
	add.s64 	%rd5061, %rd5059, %rd5060;
	ld.global.f64 	%fd52732, [%rd5061+40];
	setp.geu.f64 	%p5992, %fd78061, %fd52732;
	@%p5992 bra 	$L__BB0_6327;
	ld.param.u64 	%rd8436, [_Z8FitGrainPdPiS0_S_S_S0_S0_S_S_S_S_S_S_S_S_S_S_S_S__param_3];
	cvta.to.global.u64 	%rd5062, %rd8436;
	mul.lo.s32 	%r13341, %r19185, 6;
	mul.wide.u32 	%rd5063, %r13341, 8;
	add.s64 	%rd5064, %rd5062, %rd5063;
	ld.global.f64 	%fd52733, [%rd5064];
	setp.leu.f64 	%p5993, %fd8844, %fd52733;
	@%p5993 bra 	$L__BB0_6327;
	ld.param.u64 	%rd8437, [_Z8FitGrainPdPiS0_S_S_S0_S0_S_S_S_S_S_S_S_S_S_S_S_S__param_3];
	cvta.to.global.u64 	%rd5065, %rd8437;
	mul.lo.s32 	%r13342, %r19185, 6;
	mul.wide.u32 	%rd5066, %r13342, 8;
	add.s64 	%rd5067, %rd5065, %rd5066;
	ld.global.f64 	%fd52734, [%rd5067+8];
	setp.geu.f64 	%p5994, %fd8844, %fd52734;
	@%p5994 bra 	$L__BB0_6327;
	ld.param.u64 	%rd8438, [_Z8FitGrainPdPiS0_S_S_S0_S0_S_S_S_S_S_S_S_S_S_S_S_S__param_3];
	cvta.to.global.u64 	%rd5068, %rd8438;
	mul.lo.s32 	%r13343, %r19185, 6;
	mul.wide.u32 	%rd5069, %r13343, 8;
	add.s64 	%rd5070, %rd5068, %rd5069;
	ld.global.f64 	%fd52735, [%rd5070+16];
	setp.leu.f64 	%p5995, %fd8850, %fd52735;
	@%p5995 bra 	$L__BB0_6327;
	ld.param.u64 	%rd8439, [_Z8FitGrainPdPiS0_S_S_S0_S0_S_S_S_S_S_S_S_S_S_S_S_S__param_3];
	cvta.to.global.u64 	%rd5071, %rd8439;
	mul.lo.s32 	%r13345, %r19185, 6;
	mul.wide.u32 	%rd5072, %r13345, 8;
	add.s64 	%rd5073, %rd5071, %rd5072;
	ld.global.f64 	%fd52736, [%rd5073+24];
	setp.lt.f64 	%p5996, %fd8850, %fd52736;
	mov.b32 	%r19196, 1;
	@%p5996 bra 	$L__BB0_6330;
$L__BB0_6327:
	add.s32 	%r19185, %r19185, 1;
	setp.ne.s32 	%p5997, %r19185, %r3729;
	mov.b32 	%r19196, 0;
	@%p5997 bra 	$L__BB0_6321;
$L__BB0_6328:
	mov.u32 	%r3803, %r19196;
	shl.b32 	%r13348, %r19158, 1;
	or.b32  	%r13349, %r13348, 1;
	cvt.rn.f64.u32 	%fd78062, %r13349;
	setp.eq.s32 	%p5998, %r3803, 0;
	mov.b32 	%r19196, 0;
	@%p5998 bra 	$L__BB0_6331;
	ld.local.f64 	%fd78061, [%rd18];
	mov.u32 	%r19196, %r3803;
$L__BB0_6330:
	shl.b32 	%r13350, %r19197, 3;
	mul.wide.s32 	%rd5074, %r13350, 8;
	add.s64 	%rd5075, %rd31, %rd5074;
	st.global.f64 	[%rd5075], %fd8844;
	st.global.f64 	[%rd5075+8], %fd8850;
	st.global.f64 	[%rd5075+16], %fd78061;
	st.global.f64 	[%rd5075+24], %fd8834;
	st.global.f64 	[%rd5075+32], %fd8835;
	st.global.f64 	[%rd5075+40], %fd8836;
	mul.lo.s32 	%r13351, %r19158, 7;
	mul.wide.u32 	%rd5076, %r13351, 8;
	add.s64 	%rd5077, %rd33, %rd5076;
	ld.global.f64 	%fd52737, [%rd5077+24];
	st.global.f64 	[%rd5075+48], %fd52737;
	shl.b32 	%r13352, %r19158, 1;
	or.b32  	%r13353, %r13352, 1;
	cvt.rn.f64.u32 	%fd52738, %r13353;
	st.global.f64 	[%rd5075+56], %fd52738;
	add.f64 	%fd78062, %fd52738, 0d3FF0000000000000;
	add.s32 	%r19197, %r19197, 1;
$L__BB0_6331:
	setp.eq.s32 	%p5999, %r19175, 1;
	@%p5999 bra 	$L__BB0_6354;
	abs.f64 	%fd52739, %fd78068;
	mov.f64 	%fd52740, 0d4066800000000000;
	sub.f64 	%fd52741, %fd52740, %fd52739;
	min.f64 	%fd52742, %fd52739, %fd52741;
	setp.lt.f64 	%p6000, %fd52742, %fd8699;
	@%p6000 bra 	$L__BB0_6354;
	mul.f64 	%fd52743, %fd78068, 0d3F91DF46A2529D3A;
	abs.f64 	%fd8857, %fd52743;
	setp.eq.f64 	%p6001, %fd8857, 0d7FF0000000000000;
	@%p6001 bra 	$L__BB0_6336;
	mul.f64 	%fd52744, %fd78068, 0d3F91DF46A2529D3A;
	mul.f64 	%fd52745, %fd52744, 0d3FE45F306DC9C883;
	cvt.rni.s32.f64 	%r19190, %fd52745;
	cvt.rn.f64.s32 	%fd52746, %r19190;
	fma.rn.f64 	%fd52747, %fd52746, 0dBFF921FB54442D18, %fd52744;
	fma.rn.f64 	%fd52748, %fd52746, 0dBC91A62633145C00, %fd52747;
	fma.rn.f64 	%fd78063, %fd52746, 0dB97B839A252049C0, %fd52748;
	setp.ltu.f64 	%p6002, %fd8857, 0d41E0000000000000;
	@%p6002 bra 	$L__BB0_6337;
	mul.f64 	%fd52749, %fd78068, 0d3F91DF46A2529D3A;
	{ // callseq 789, 0
	.param .b64 param0;
	st.param.f64 	[param0], %fd52749;
	.param .align 16 .b8 retval0[16];
	call.uni (retval0), 
	__internal_trig_reduction_slowpathd, 
	(
	param0
	);
	ld.param.f64 	%fd78063, [retval0];
	ld.param.b32 	%r19190, [retval0+8];
	} // callseq 789
	bra.uni 	$L__BB0_6337;
$L__BB0_6336:
	mul.f64 	%fd52751, %fd78068, 0d3F91DF46A2529D3A;
	mov.f64 	%fd52752, 0d0000000000000000;
	mul.rn.f64 	%fd78063, %fd52751, %fd52752;
	mov.b32 	%r19190, 0;
$L__BB0_6337:
	ld.param.u64 	%rd8072, [_Z8FitGrainPdPiS0_S_S_S0_S0_S_S_S_S_S_S_S_S_S_S_S_S__param_0];
	shl.b32 	%r13356, %r19190, 6;
	cvt.u64.u32 	%rd5078, %r13356;
	and.b64  	%rd5079, %rd5078, 64;
	mov.u64 	%rd5080, __cudart_sin_cos_coeffs;
	add.s64 	%rd5081, %rd5080, %rd5079;
	mul.rn.f64 	%fd52753, %fd78063, %fd78063;
	and.b32  	%r13357, %r19190, 1;
	setp.eq.b32 	%p6004, %r13357, 1;
	selp.f64 	%fd52754, 0dBDA8FF8320FD8164, 0d3DE5DB65F9785EBA, %p6004;
	ld.global.nc.v2.f64 	{%fd52755, %fd52756}, [%rd5081];
	fma.rn.f64 	%fd52757, %fd52754, %fd52753, %fd52755;
	fma.rn.f64 	%fd52758, %fd52757, %fd52753, %fd52756;
	ld.global.nc.v2.f64 	{%fd52759, %fd52760}, [%rd5081+16];
	fma.rn.f64 	%fd52761, %fd52758, %fd52753, %fd52759;
	fma.rn.f64 	%fd52762, %fd52761, %fd52753, %fd52760;
	ld.global.nc.v2.f64 	{%fd52763, %fd52764}, [%rd5081+32];
	fma.rn.f64 	%fd52765, %fd52762, %fd52753, %fd52763;
	fma.rn.f64 	%fd52766, %fd52765, %fd52753, %fd52764;
	fma.rn.f64 	%fd52767, %fd52766, %fd78063, %fd78063;
	fma.rn.f64 	%fd52768, %fd52766, %fd52753, 0d3FF0000000000000;
	selp.f64 	%fd52769, %fd52768, %fd52767, %p6004;
	and.b32  	%r13358, %r19190, 2;
	setp.eq.s32 	%p6005, %r13358, 0;
	mov.f64 	%fd52770, 0d0000000000000000;
	sub.f64 	%fd52771, %fd52770, %fd52769;
	selp.f64 	%fd52772, %fd52769, %fd52771, %p6005;
	mul.lo.s32 	%r13359, %r19158, 7;
	mul.wide.u32 	%rd5082, %r13359, 8;
	add.s64 	%rd5083, %rd33, %rd5082;
	ld.global.f64 	%fd52773, [%rd5083+24];
	cvt.rzi.s32.f64 	%r13360, %fd52773;
	cvta.to.global.u64 	%rd5084, %rd8072;
	mul.wide.s32 	%rd5085, %r13360, 8;
	add.s64 	%rd5086, %rd5084, %rd5085;
	ld.global.f64 	%fd8862, [%rd5086+40];
	neg.f64 	%fd52774, %fd8862;
	mul.f64 	%fd8863, %fd52772, %fd52774;
	@%p6001 bra 	$L__BB0_6341;
	mul.f64 	%fd52775, %fd78068, 0d3F91DF46A2529D3A;
	mul.f64 	%fd52776, %fd52775, 0d3FE45F306DC9C883;
	cvt.rni.s32.f64 	%r19191, %fd52776;
	cvt.rn.f64.s32 	%fd52777, %r19191;
	fma.rn.f64 	%fd52778, %fd52777, 0dBFF921FB54442D18, %fd52775;
	fma.rn.f64 	%fd52779, %fd52777, 0dBC91A62633145C00, %fd52778;
	fma.rn.f64 	%fd78065, %fd52777, 0dB97B839A252049C0, %fd52779;
	setp.ltu.f64 	%p6006, %fd8857, 0d41E0000000000000;
	@%p6006 bra 	$L__BB0_6340;
	mul.f64 	%fd52780, %fd78068, 0d3F91DF46A2529D3A;
	{ // callseq 790, 0
	.param .b64 param0;
	st.param.f64 	[param0], %fd52780;
	.param .align 16 .b8 retval0[16];
	call.uni (retval0), 
	__internal_trig_reduction_slowpathd, 
	(
	param0
	);
	ld.param.f64 	%fd78065, [retval0];
	ld.param.b32 	%r19191, [retval0+8];
	} // callseq 790
$L__BB0_6340:
	add.s32 	%r19192, %r19191, 1;
	bra.uni 	$L__BB0_6342;
$L__BB0_6341:
	mul.f64 	%fd52782, %fd78068, 0d3F91DF46A2529D3A;
	mov.f64 	%fd52783, 0d0000000000000000;
	mul.rn.f64 	%fd78065, %fd52782, %fd52783;
	mov.b32 	%r19192, 1;
$L__BB0_6342:
	setp.lt.s32 	%p6007, %r3729, 1;
	shl.b32 	%r13363, %r19192, 6;
	cvt.u64.u32 	%rd5087, %r13363;
	and.b64  	%rd5088, %rd5087, 64;
	mov.u64 	%rd5089, __cudart_sin_cos_coeffs;
	add.s64 	%rd5090, %rd5089, %rd5088;
	mul.rn.f64 	%fd52784, %fd78065, %fd78065;
	and.b32  	%r13364, %r19192, 1;
	setp.eq.b32 	%p6008, %r13364, 1;
	selp.f64 	%fd52785, 0dBDA8FF8320FD8164, 0d3DE5DB65F9785EBA, %p6008;
	ld.global.nc.v2.f64 	{%fd52786, %fd52787}, [%rd5090];
	fma.rn.f64 	%fd52788, %fd52785, %fd52784, %fd52786;
	fma.rn.f64 	%fd52789, %fd52788, %fd52784, %fd52787;
	ld.global.nc.v2.f64 	{%fd52790, %fd52791}, [%rd5090+16];
	fma.rn.f64 	%fd52792, %fd52789, %fd52784, %fd52790;
	fma.rn.f64 	%fd52793, %fd52792, %fd52784, %fd52791;
	ld.global.nc.v2.f64 	{%fd52794, %fd52795}, [%rd5090+32];
	fma.rn.f64 	%fd52796, %fd52793, %fd52784, %fd52794;
	fma.rn.f64 	%fd52797, %fd52796, %fd52784, %fd52795;
	fma.rn.f64 	%fd52798, %fd52797, %fd78065, %fd78065;
	fma.rn.f64 	%fd52799, %fd52797, %fd52784, 0d3FF0000000000000;
	selp.f64 	%fd52800, %fd52799, %fd52798, %p6008;
	and.b32  	%r13365, %r19192, 2;
	setp.eq.s32 	%p6009, %r13365, 0;
	mov.f64 	%fd52801, 0d0000000000000000;
	sub.f64 	%fd52802, %fd52801, %fd52800;
	selp.f64 	%fd52803, %fd52800, %fd52802, %p6009;
	mul.f64 	%fd8869, %fd8862, %fd52803;
	@%p6007 bra 	$L__BB0_6351;
	ld.local.f64 	%fd78066, [%rd18+8];
	mov.b32 	%r19193, 0;
$L__BB0_6344:
	ld.param.u64 	%rd8440, [_Z8FitGrainPdPiS0_S_S_S0_S0_S_S_S_S_S_S_S_S_S_S_S_S__param_3];
	mul.lo.s32 	%r13367, %r19193, 6;
	cvta.to.global.u64 	%rd5091, %rd8440;
	mul.wide.u32 	%rd5092, %r13367, 8;
	add.s64 	%rd5093, %rd5091, %rd5092;
	ld.global.f64 	%fd52804, [%rd5093+32];
	setp.leu.f64 	%p6010, %fd78066, %fd52804;
	@%p6010 bra 	$L__BB0_6350;
	ld.param.u64 	%rd8441, [_Z8FitGrainPdPiS0_S_S_S0_S0_S_S_S_S_S_S_S_S_S_S_S_S__param_3];
	cvta.to.global.u64 	%rd5094, %rd8441;
	mul.lo.s32 	%r13368, %r19193, 6;
	mul.wide.u32 	%rd5095, %r13368, 8;
	add.s64 	%rd5096, %rd5094, %rd5095;
	ld.global.f64 	%fd52805, [%rd5096+40];
	setp.geu.f64 	%p6011, %fd78066, %fd52805;
	@%p6011 bra 	$L__BB0_6350;
	ld.param.u64 	%rd8442, [_Z8FitGrainPdPiS0_S_S_S0_S0_S_S_S_S_S_S_S_S_S_S_S_S__param_3];
	cvta.to.global.u64 	%rd5097, %rd8442;
	mul.lo.s32 	%r13369, %r19193, 6;
	mul.wide.u32 	%rd5098, %r13369, 8;
	add.s64 	%rd5099, %rd5097, %rd5098;
	ld.global.f64 	%fd52806, [%rd5099];
	setp.leu.f64 	%p6012, %fd8863, %fd52806;
	@%p6012 bra 	$L__BB0_6350;
	ld.param.u64 	%rd8443, [_Z8FitGrainPdPiS0_S_S_S0_S0_S_S_S_S_S_S_S_S_S_S_S_S__param_3];
	cvta.to.global.u64 	%rd5100, %rd8443;
	mul.lo.s32 	%r13370, %r19193, 6;
	mul.wide.u32 	%rd5101, %r13370, 8;
	add.s64 	%rd5102, %rd5100, %rd5101;
	ld.global.f64 	%fd52807, [%rd5102+8];
	setp.geu.f64 	%p6013, %fd8863, %fd52807;
	@%p6013 bra 	$L__BB0_6350;
	ld.param.u64 	%rd8444, [_Z8FitGrainPdPiS0_S_S_S0_S0_S_S_S_S_S_S_S_S_S_S_S_S__param_3];
	cvta.to.global.u64 	%rd5103, %rd8444;
	mul.lo.s32 	%r13371, %r19193, 6;
	mul.wide.u32 	%rd5104, %r13371, 8;
	add.s64 	%rd5105, %rd5103, %rd5104;
	ld.global.f64 	%fd52808, [%rd5105+16];
	setp.leu.f64 	%p6014, %fd8869, %fd52808;
	@%p6014 bra 	$L__BB0_6350;
	ld.param.u64 	%rd8445, [_Z8FitGrainPdPiS0_S_S_S0_S0_S_S_S_S_S_S_S_S_S_S_S_S__param_3];
	cvta.to.global.u64 	%rd5106, %rd8445;
	mul.lo.s32 	%r13373, %r19193, 6;
	mul.wide.u32 	%rd5107, %r13373, 8;
	add.s64 	%rd5108, %rd5106, %rd5107;
	ld.global.f64 	%fd52809, [%rd5108+24];
	setp.lt.f64 	%p6015, %fd8869, %fd52809;
	mov.b32 	%r19196, 1;
	@%p6015 bra 	$L__BB0_6353;
$L__BB0_6350:
	add.s32 	%r19193, %r19193, 1;
	setp.ne.s32 	%p6016, %r19193, %r3729;
	mov.b32 	%r19196, 0;
	@%p6016 bra 	$L__BB0_6344;
$L__BB0_6351:
	mov.u32 	%r3818, %r19196;
	setp.eq.s32 	%p6017, %r3818, 0;
	mov.b32 	%r19196, 0;
	@%p6017 bra 	$L__BB0_6354;
	ld.local.f64 	%fd78066, [%rd18+8];
	mov.u32 	%r19196, %r3818;
$L__BB0_6353:
	shl.b32 	%r13376, %r19197, 3;
	mul.wide.s32 	%rd5109, %r13376, 8;
	add.s64 	%rd5110, %rd31, %rd5109;
	st.global.f64 	[%rd5110], %fd8863;
	st.global.f64 	[%rd5110+8], %fd8869;
	st.global.f64 	[%rd5110+16], %fd78066;
	st.global.f64 	[%rd5110+24], %fd8834;
	st.global.f64 	[%rd5110+32], %fd8835;
	st.global.f64 	[%rd5110+40], %fd8836;
	mul.lo.s32 	%r13377, %r19158, 7;
	mul.wide.u32 	%rd5111, %r13377, 8;
	add.s64 	%rd5112, %rd33, %rd5111;
	ld.global.f64 	%fd52810, [%rd5112+24];
	st.global.f64 	[%rd5110+48], %fd52810;
	st.global.f64 	[%rd5110+56], %fd78062;
	add.s32 	%r19197, %r19197, 1;
$L__BB0_6354:
	ld.param.u64 	%rd8200, [_Z8FitGrainPdPiS0_S_S_S0_S0_S_S_S_S_S_S_S_S_S_S_S_S__param_2];
	add.s32 	%r19158, %r19158, 1;
	cvta.to.global.u64 	%rd5113, %rd8200;
	ld.global.u32 	%r13378, [%rd5113+4];
	setp.lt.s32 	%p6018, %r19158, %r13378;
	@%p6018 bra 	$L__BB0_6209;
$L__BB0_6355:
	setp.lt.s32 	%p6019, %r1, 1;
	mov.f64 	%fd78069, 0d0000000000000000;
	@%p6019 bra 	$L__BB0_6368;
	mov.f64 	%fd78069, 0d0000000000000000;
	mov.b32 	%r19199, 0;
$L__BB0_6357:
	ld.param.u64 	%rd8670, [_Z8FitGrainPdPiS0_S_S_S0_S0_S_S_S_S_S_S_S_S_S_S_S_S__param_17];
	setp.lt.s32 	%p6020, %r19197, 1;
	mul.lo.s32 	%r13380, %r19199, 6;
	cvta.to.global.u64 	%rd5114, %rd8670;
	mul.lo.s32 	%r13381, %r2, 6;
	mul.wide.s32 	%rd5115, %r13381, 8;
	add.s64 	%rd5116, %rd5114, %rd5115;
	mul.wide.u32 	%rd5117, %r13380, 8;
	add.s64 	%rd5118, %rd5116, %rd5117;
	ld.global.f64 	%fd52813, [%rd5118+40];
	cvt.rzi.s32.f64 	%r3826, %fd52813;
	@%p6020 bra 	$L__BB0_6367;
	mov.b32 	%r19200, 0;
	bra.uni 	$L__BB0_6360;
$L__BB0_6359:
	add.s32 	%r19200, %r19200, 1;
	setp.eq.s32 	%p6022, %r19200, %r19197;
	@%p6022 bra 	$L__BB0_6367;
$L__BB0_6360:
	shl.b32 	%r13383, %r19200, 3;
	mul.wide.u32 	%rd5119, %r13383, 8;
	add.s64 	%rd5120, %rd31, %rd5119;
	ld.global.f64 	%fd52814, [%rd5120+56];
	cvt.rzi.s32.f64 	%r13384, %fd52814;
	setp.ne.s32 	%p6021, %r13384, %r3826;
	@%p6021 bra 	$L__BB0_6359;
	ld.param.u64 	%rd8671, [_Z8FitGrainPdPiS0_S_S_S0_S0_S_S_S_S_S_S_S_S_S_S_S_S__param_17];
	shl.b32 	%r13385, %r19200, 3;
	mul.wide.u32 	%rd5121, %r13385, 8;
	add.s64 	%rd5122, %rd31, %rd5121;
	cvta.to.global.u64 	%rd5123, %rd8671;
	mul.lo.s32 	%r13386, %r2, 6;
	mul.wide.s32 	%rd5124, %r13386, 8;
	add.s64 	%rd5125, %rd5123, %rd5124;
	mul.lo.s32 	%r13387, %r19199, 6;
	mul.wide.u32 	%rd5126, %r13387, 8;
	add.s64 	%rd5127, %rd5125, %rd5126;
	ld.global.f64 	%fd52815, [%rd5127+16];
	ld.global.f64 	%fd52816, [%rd5122+24];
	ld.global.f64 	%fd52817, [%rd5127+24];
	ld.global.f64 	%fd52818, [%rd5122+32];
	mul.f64 	%fd52819, %fd52817, %fd52818;
	fma.rn.f64 	%fd52820, %fd52815, %fd52816, %fd52819;
	ld.global.f64 	%fd52821, [%rd5127+32];
	ld.global.f64 	%fd52822, [%rd5122+40];
	fma.rn.f64 	%fd52823, %fd52821, %fd52822, %fd52820;
	mul.f64 	%fd52824, %fd52817, %fd52817;
	fma.rn.f64 	%fd52825, %fd52815, %fd52815, %fd52824;
	fma.rn.f64 	%fd52826, %fd52821, %fd52821, %fd52825;
	sqrt.rn.f64 	%fd52827, %fd52826;
	mul.f64 	%fd52828, %fd52818, %fd52818;
	fma.rn.f64 	%fd52829, %fd52816, %fd52816, %fd52828;
	fma.rn.f64 	%fd52830, %fd52822, %fd52822, %fd52829;
	sqrt.rn.f64 	%fd52831, %fd52830;
	mul.f64 	%fd52832, %fd52827, %fd52831;
	div.rn.f64 	%fd52833, %fd52823, %fd52832;
	setp.gt.f64 	%p6023, %fd52833, 0d3FF0000000000000;
	selp.f64 	%fd52834, 0d3FF0000000000000, %fd52833, %p6023;
	setp.lt.f64 	%p6024, %fd52834, 0dBFF0000000000000;
	selp.f64 	%fd8876, 0dBFF0000000000000, %fd52834, %p6024;
	{
	.reg .b32 %temp; 
	mov.b64 	{%temp, %r3829}, %fd8876;
	}
	abs.f64 	%fd8877, %fd8876;
	{
	.reg .b32 %temp; 
	mov.b64 	{%temp, %r13388}, %fd8877;
	}
	setp.gt.s32 	%p6025, %r13388, 1071801957;
	@%p6025 bra 	$L__BB0_6365;
	mul.f64 	%fd52875, %fd8876, %fd8876;
	fma.rn.f64 	%fd52876, %fd52875, 0d3FB0066BDC1895E9, 0dBFB3823B180754AF;
	fma.rn.f64 	%fd52877, %fd52876, %fd52875, 0d3FB11E52CC2F79AE;
	fma.rn.f64 	%fd52878, %fd52877, %fd52875, 0dBF924EAF3526861B;
	fma.rn.f64 	%fd52879, %fd52878, %fd52875, 0d3F91DF02A31E6CB7;
	fma.rn.f64 	%fd52880, %fd52879, %fd52875, 0d3F847D18B0EEC6CC;
	fma.rn.f64 	%fd52881, %fd52880, %fd52875, 0d3F8D0AF961BA53B0;
	fma.rn.f64 	%fd52882, %fd52881, %fd52875, 0d3F91BF7734CF1C48;
	fma.rn.f64 	%fd52883, %fd52882, %fd52875, 0d3F96E91483144EF7;
	fma.rn.f64 	%fd52884, %fd52883, %fd52875, 0d3F9F1C6E0A4F9F81;
	fma.rn.f64 	%fd52885, %fd52884, %fd52875, 0d3FA6DB6DC27FA92B;
	fma.rn.f64 	%fd52886, %fd52885, %fd52875, 0d3FB333333320F91B;
	fma.rn.f64 	%fd52887, %fd52886, %fd52875, 0d3FC5555555555F4D;
	mul.f64 	%fd52888, %fd52875, %fd52887;
	fma.rn.f64 	%fd8878, %fd52888, %fd8877, %fd8877;
	setp.gt.s32 	%p6029, %r3829, -1;
	@%p6029 bra 	$L__BB0_6364;
	mov.f64 	%fd52893, 0d3C91A62633145C07;
	add.rn.f64 	%fd52894, %fd8878, %fd52893;
	mov.f64 	%fd52895, 0d3FF921FB54442D18;
	add.rn.f64 	%fd78070, %fd52895, %fd52894;
	bra.uni 	$L__BB0_6366;
$L__BB0_6364:
	mov.f64 	%fd52889, 0dBC91A62633145C07;
	add.rn.f64 	%fd52890, %fd8878, %fd52889;
	neg.f64 	%fd52891, %fd52890;
	mov.f64 	%fd52892, 0d3FF921FB54442D18;
	add.rn.f64 	%fd78070, %fd52892, %fd52891;
	bra.uni 	$L__BB0_6366;
$L__BB0_6365:
	mov.f64 	%fd52835, 0d3FF0000000000000;
	sub.f64 	%fd52836, %fd52835, %fd8877;
	{
	.reg .b32 %temp; 
	mov.b64 	{%r13389, %temp}, %fd52836;
	}
	{
	.reg .b32 %temp; 
	mov.b64 	{%temp, %r13390}, %fd52836;
	}
	add.s32 	%r13391, %r13390, -1048576;
	mov.b64 	%fd52837, {%r13389, %r13391};
	rsqrt.approx.ftz.f64 	%fd52838, %fd52837;
	{
	.reg .b32 %temp; 
	mov.b64 	{%r13392, %temp}, %fd52838;
	}
	{
	.reg .b32 %temp; 
	mov.b64 	{%temp, %r13393}, %fd52838;
	}
	add.s32 	%r13394, %r13393, -1048576;
	mov.b64 	%fd52839, {%r13392, %r13394};
	mul.f64 	%fd52840, %fd52837, %fd52838;
	neg.f64 	%fd52841, %fd52840;
	fma.rn.f64 	%fd52842, %fd52840, %fd52841, %fd52837;
	fma.rn.f64 	%fd52843, %fd52842, %fd52839, %fd52840;
	neg.f64 	%fd52844, %fd52843;
	fma.rn.f64 	%fd52845, %fd52838, %fd52844, 0d3FF0000000000000;
	fma.rn.f64 	%fd52846, %fd52845, %fd52839, %fd52839;
	fma.rn.f64 	%fd52847, %fd52843, %fd52844, %fd52837;
	fma.rn.f64 	%fd52848, %fd52847, %fd52846, %fd52843;
	{
	.reg .b32 %temp; 
	mov.b64 	{%r13395, %temp}, %fd52848;
	}
	{
	.reg .b32 %temp; 
	mov.b64 	{%temp, %r13396}, %fd52848;
	}
	add.s32 	%r13397, %r13396, 1048576;
	mov.b64 	%fd52849, {%r13395, %r13397};
	fma.rn.f64 	%fd52850, %fd52836, 0d3EC715B371155F70, 0dBEBAC2FE66FAAC4B;
	fma.rn.f64 	%fd52851, %fd52850, %fd52836, 0d3ED9A9B88EFCD9B8;
	fma.rn.f64 	%fd52852, %fd52851, %fd52836, 0d3EDD0F40A8A0C4C3;
	fma.rn.f64 	%fd52853, %fd52852, %fd52836, 0d3EF46D4CFA9E0E1F;
	fma.rn.f64 	%fd52854, %fd52853, %fd52836, 0d3F079C168D1E2422;
	fma.rn.f64 	%fd52855, %fd52854, %fd52836, 0d3F1C9A88C3BCA540;
	fma.rn.f64 	%fd52856, %fd52855, %fd52836, 0d3F31C4E64BD476DF;
	fma.rn.f64 	%fd52857, %fd52856, %fd52836, 0d3F46E8BA60009C8F;
	fma.rn.f64 	%fd52858, %fd52857, %fd52836, 0d3F5F1C71C62B05A2;
	fma.rn.f64 	%fd52859, %fd52858, %fd52836, 0d3F76DB6DB6DC9F2C;
	fma.rn.f64 	%fd52860, %fd52859, %fd52836, 0d3F9333333333329C;
	fma.rn.f64 	%fd52861, %fd52860, %fd52836, 0d3FB5555555555555;
	setp.lt.s32 	%p6026, %r13390, 1;
	mov.f64 	%fd52862, 0d0000000000000000;
	mul.rn.f64 	%fd52863, %fd8877, %fd52862;
	mul.f64 	%fd52864, %fd52836, %fd52861;
	fma.rn.f64 	%fd52865, %fd52864, %fd52849, %fd52849;
	selp.f64 	%fd52866, %fd52863, %fd52865, %p6026;
	setp.lt.s32 	%p6027, %r13390, 0;
	mov.f64 	%fd52867, 0d7FF0000000000000;
	mul.rn.f64 	%fd52868, %fd52866, %fd52867;
	selp.f64 	%fd52869, %fd52868, %fd52866, %p6027;
	setp.lt.s32 	%p6028, %r3829, 0;
	mov.f64 	%fd52870, 0dBCA1A62633145C07;
	add.rn.f64 	%fd52871, %fd52869, %fd52870;
	neg.f64 	%fd52872, %fd52871;
	mov.f64 	%fd52873, 0d400921FB54442D18;
	add.rn.f64 	%fd52874, %fd52873, %fd52872;
	selp.f64 	%fd78070, %fd52874, %fd52869, %p6028;
$L__BB0_6366:
	mul.f64 	%fd52896, %fd78070, 0d404CA5DC1A63C1F5;
	abs.f64 	%fd52897, %fd52896;
	add.f64 	%fd78069, %fd78069, %fd52897;
$L__BB0_6367:
	add.s32 	%r19199, %r19199, 1;
	setp.ne.s32 	%p6030, %r19199, %r1;
	@%p6030 bra 	$L__BB0_6357;
$L__BB0_6368:
	add.s32 	%r19062, %r19062, 2;
	setp.lt.f64 	%p6031, %fd78069, %fd8196;
	@%p6031 bra 	$L__BB0_6106;
	mul.wide.u32 	%rd5128, %r19061, 8;
	add.s64 	%rd5129, %rd37, %rd5128;
	ld.global.f64 	%fd52898, [%rd5129];
	add.f64 	%fd52899, %fd8201, %fd52898;
	st.global.f64 	[%rd5129], %fd52899;
	add.s32 	%r19061, %r19061, 1;
	setp.ne.s32 	%p6032, %r19061, 9;
	@%p6032 bra 	$L__BB0_5843;
	ld.global.f64 	%fd78077, [%rd37];
	ld.global.f64 	%fd78076, [%rd37+8];
	ld.global.f64 	%fd78075, [%rd37+16];
$L__BB0_6371:
	ld.param.u64 	%rd8073, [_Z8FitGrainPdPiS0_S_S_S0_S0_S_S_S_S_S_S_S_S_S_S_S_S__param_0];
	ld.global.f64 	%fd52911, [%rd29+48];
	st.global.f64 	[%rd34], %fd52911;
	ld.global.f64 	%fd52912, [%rd29+56];
	st.global.f64 	[%rd34+8], %fd52912;
	ld.global.f64 	%fd52913, [%rd29+64];
	st.global.f64 	[%rd34+16], %fd52913;
	ld.global.f64 	%fd52914, [%rd29+72];
	st.global.f64 	[%rd34+24], %fd52914;
	ld.global.f64 	%fd52915, [%rd29+80];
	st.global.f64 	[%rd34+32], %fd52915;
	ld.global.f64 	%fd52916, [%rd29+88];
	st.global.f64 	[%rd34+40], %fd52916;
	cvta.to.global.u64 	%rd5130, %rd8073;
	ld.global.f64 	%fd52917, [%rd5130+4168];
	div.rn.f64 	%fd52918, %fd52917, 0d4059000000000000;
	mov.f64 	%fd78097, 0d3FF0000000000000;
	sub.f64 	%fd52919, %fd78097, %fd52918;
	mul.f64 	%fd52920, %fd52911, %fd52919;
	st.global.f64 	[%rd35], %fd52920;
	ld.global.f64 	%fd52921, [%rd34+24];
	ld.global.f64 	%fd52922, [%rd5130+4176];
	div.rn.f64 	%fd52923, %fd52922, 0d4059000000000000;
	sub.f64 	%fd52924, %fd78097, %fd52923;
	mul.f64 	%fd52925, %fd52921, %fd52924;
	st.global.f64 	[%rd35+24], %fd52925;
	ld.global.f64 	%fd52926, [%rd34];
	ld.global.f64 	%fd52927, [%rd5130+4168];
	div.rn.f64 	%fd52928, %fd52927, 0d4059000000000000;
	add.f64 	%fd52929, %fd52928, 0d3FF0000000000000;
	mul.f64 	%fd52930, %fd52926, %fd52929;
	st.global.f64 	[%rd36], %fd52930;
	ld.global.f64 	%fd52931, [%rd34+24];
	ld.global.f64 	%fd52932, [%rd5130+4176];
	div.rn.f64 	%fd52933, %fd52932, 0d4059000000000000;
	add.f64 	%fd52934, %fd52933, 0d3FF0000000000000;
	mul.f64 	%fd52935, %fd52931, %fd52934;
	st.global.f64 	[%rd36+24], %fd52935;
	ld.global.f64 	%fd52936, [%rd34+8];
	ld.global.f64 	%fd52937, [%rd5130+4168];
	div.rn.f64 	%fd52938, %fd52937, 0d4059000000000000;
	sub.f64 	%fd52939, %fd78097, %fd52938;
	mul.f64 	%fd52940, %fd52936, %fd52939;
	st.global.f64 	[%rd35+8], %fd52940;
	ld.global.f64 	%fd52941, [%rd34+32];
	ld.global.f64 	%fd52942, [%rd5130+4176];
	div.rn.f64 	%fd52943, %fd52942, 0d4059000000000000;
	sub.f64 	%fd52944, %fd78097, %fd52943;
	mul.f64 	%fd52945, %fd52941, %fd52944;
	st.global.f64 	[%rd35+32], %fd52945;
	ld.global.f64 	%fd52946, [%rd34+8];
	ld.global.f64 	%fd52947, [%rd5130+4168];
	div.rn.f64 	%fd52948, %fd52947, 0d4059000000000000;
	add.f64 	%fd52949, %fd52948, 0d3FF0000000000000;
	mul.f64 	%fd52950, %fd52946, %fd52949;
	st.global.f64 	[%rd36+8], %fd52950;
	ld.global.f64 	%fd52951, [%rd34+32];
	ld.global.f64 	%fd52952, [%rd5130+4176];
	div.rn.f64 	%fd52953, %fd52952, 0d4059000000000000;
	add.f64 	%fd52954, %fd52953, 0d3FF0000000000000;
	mul.f64 	%fd52955, %fd52951, %fd52954;
	st.global.f64 	[%rd36+32], %fd52955;
	ld.global.f64 	%fd52956, [%rd34+16];
	ld.global.f64 	%fd52957, [%rd5130+4168];
	div.rn.f64 	%fd52958, %fd52957, 0d4059000000000000;
	sub.f64 	%fd52959, %fd78097, %fd52958;
	mul.f64 	%fd52960, %fd52956, %fd52959;
	st.global.f64 	[%rd35+16], %fd52960;
	ld.global.f64 	%fd52961, [%rd34+40];
	ld.global.f64 	%fd52962, [%rd5130+4176];
	div.rn.f64 	%fd52963, %fd52962, 0d4059000000000000;
	sub.f64 	%fd52964, %fd78097, %fd52963;
	mul.f64 	%fd52965, %fd52961, %fd52964;
	st.global.f64 	[%rd35+40], %fd52965;
	ld.global.f64 	%fd52966, [%rd34+16];
	ld.global.f64 	%fd52967, [%rd5130+4168];
	div.rn.f64 	%fd52968, %fd52967, 0d4059000000000000;
	add.f64 	%fd52969, %fd52968, 0d3FF0000000000000;
	mul.f64 	%fd52970, %fd52966, %fd52969;
	st.global.f64 	[%rd36+16], %fd52970;
	ld.global.f64 	%fd52971, [%rd34+40];
	ld.global.f64 	%fd52972, [%rd5130+4176];
	div.rn.f64 	%fd52973, %fd52972, 0d4059000000000000;
	add.f64 	%fd52974, %fd52973, 0d3FF0000000000000;
	mul.f64 	%fd52975, %fd52971, %fd52974;
	st.global.f64 	[%rd36+40], %fd52975;
	ld.global.f64 	%fd52976, [%rd36];
	ld.global.f64 	%fd52977, [%rd35];
	sub.f64 	%fd52978, %fd52976, %fd52977;
	abs.f64 	%fd52979, %fd52978;
	mul.f64 	%fd52980, %fd52979, 0d3FD0000000000000;
	st.global.f64 	[%rd38], %fd52980;
	ld.global.f64 	%fd52981, [%rd36+8];
	ld.global.f64 	%fd52982, [%rd35+8];
	sub.f64 	%fd52983, %fd52981, %fd52982;
	abs.f64 	%fd52984, %fd52983;
	mul.f64 	%fd52985, %fd52984, 0d3FD0000000000000;
	st.global.f64 	[%rd38+8], %fd52985;
	ld.global.f64 	%fd52986, [%rd36+16];
	ld.global.f64 	%fd52987, [%rd35+16];
	sub.f64 	%fd52988, %fd52986, %fd52987;
	abs.f64 	%fd52989, %fd52988;
	mul.f64 	%fd52990, %fd52989, 0d3FD0000000000000;
	st.global.f64 	[%rd38+16], %fd52990;
	ld.global.f64 	%fd52991, [%rd36+24];
	ld.global.f64 	%fd52992, [%rd35+24];
	sub.f64 	%fd52993, %fd52991, %fd52992;
	abs.f64 	%fd52994, %fd52993;
	mul.f64 	%fd52995, %fd52994, 0d3FD0000000000000;
	st.global.f64 	[%rd38+24], %fd52995;
	ld.global.f64 	%fd52996, [%rd36+32];
	ld.global.f64 	%fd52997, [%rd35+32];
	sub.f64 	%fd52998, %fd52996, %fd52997;
	abs.f64 	%fd52999, %fd52998;
	mul.f64 	%fd53000, %fd52999, 0d3FD0000000000000;
	st.global.f64 	[%rd38+32], %fd53000;
	ld.global.f64 	%fd53001, [%rd36+40];
	ld.global.f64 	%fd53002, [%rd35+40];
	sub.f64 	%fd53003, %fd53001, %fd53002;
	abs.f64 	%fd53004, %fd53003;
	mul.f64 	%fd53005, %fd53004, 0d3FD0000000000000;
	st.global.f64 	[%rd38+40], %fd53005;
	ld.global.f64 	%fd78078, [%rd34];
	mul.f64 	%fd53006, %fd78077, 0d3F91DF46A2529D3A;
	abs.f64 	%fd8896, %fd53006;
	setp.eq.f64 	%p6033, %fd8896, 0d7FF0000000000000;
	mul.f64 	%fd53007, %fd53006, 0d3FE45F306DC9C883;
	cvt.rni.s32.f64 	%r19840, %fd53007;
	cvt.rn.f64.s32 	%fd53008, %r19840;
	fma.rn.f64 	%fd53009, %fd53008, 0dBFF921FB54442D18, %fd53006;
	fma.rn.f64 	%fd53010, %fd53008, 0dBC91A62633145C00, %fd53009;
	fma.rn.f64 	%fd78862, %fd53008, 0dB97B839A252049C0, %fd53010;
	setp.ltu.f64 	%p6034, %fd8896, 0d41E0000000000000;
	mov.f64 	%fd53011, 0d0000000000000000;
	mul.rn.f64 	%fd53012, %fd53006, %fd53011;
	mul.f64 	%fd53013, %fd78076, 0d3F91DF46A2529D3A;
	abs.f64 	%fd8898, %fd53013;
	setp.eq.f64 	%p6035, %fd8898, 0d7FF0000000000000;
	mul.f64 	%fd53014, %fd53013, 0d3FE45F306DC9C883;
	cvt.rni.s32.f64 	%r19842, %fd53014;
	cvt.rn.f64.s32 	%fd53015, %r19842;
	fma.rn.f64 	%fd53016, %fd53015, 0dBFF921FB54442D18, %fd53013;
	fma.rn.f64 	%fd53017, %fd53015, 0dBC91A62633145C00, %fd53016;
	fma.rn.f64 	%fd78864, %fd53015, 0dB97B839A252049C0, %fd53017;
	setp.ltu.f64 	%p6036, %fd8898, 0d41E0000000000000;
	mul.rn.f64 	%fd53018, %fd53013, %fd53011;
	mul.f64 	%fd53019, %fd78075, 0d3F91DF46A2529D3A;
	abs.f64 	%fd8900, %fd53019;
	setp.eq.f64 	%p6037, %fd8900, 0d7FF0000000000000;
	mul.f64 	%fd53020, %fd53019, 0d3FE45F306DC9C883;
	cvt.rni.s32.f64 	%r19844, %fd53020;
	cvt.rn.f64.s32 	%fd53021, %r19844;
	fma.rn.f64 	%fd53022, %fd53021, 0dBFF921FB54442D18, %fd53019;
	fma.rn.f64 	%fd53023, %fd53021, 0dBC91A62633145C00, %fd53022;
	fma.rn.f64 	%fd78866, %fd53021, 0dB97B839A252049C0, %fd53023;
	setp.ltu.f64 	%p6038, %fd8900, 0d41E0000000000000;
	mul.rn.f64 	%fd53024, %fd53019, %fd53011;
	or.pred  	%p105, %p6033, %p6034;
	selp.f64 	%fd78868, %fd53012, %fd78862, %p6033;
	selp.b32 	%r19846, 0, %r19840, %p6033;
	or.pred  	%p106, %p6035, %p6036;
	selp.f64 	%fd78869, %fd53018, %fd78864, %p6035;
	selp.b32 	%r19847, 0, %r19842, %p6035;
	or.pred  	%p107, %p6037, %p6038;
	selp.f64 	%fd78870, %fd53024, %fd78866, %p6037;
	selp.b32 	%r19848, 0, %r19844, %p6037;
	mov.b32 	%r19695, 10;
	mov.b32 	%r19700, 0;
$L__BB0_6372:
	st.global.f64 	[%rd32+288], %fd78078;
	ld.global.f64 	%fd53025, [%rd34+8];
	st.global.f64 	[%rd32+296], %fd53025;
	ld.global.f64 	%fd53026, [%rd34+16];
	st.global.f64 	[%rd32+304], %fd53026;
	ld.global.f64 	%fd53027, [%rd34+24];
	st.global.f64 	[%rd32+312], %fd53027;
	ld.global.f64 	%fd53028, [%rd34+32];
	st.global.f64 	[%rd32+320], %fd53028;
	ld.global.f64 	%fd8925, [%rd34+40];
	st.global.f64 	[%rd32+328], %fd8925;
	ld.global.f64 	%fd8926, [%rd34];
	ld.global.f64 	%fd8927, [%rd34+8];
	ld.global.f64 	%fd8928, [%rd34+16];
	ld.global.f64 	%fd53029, [%rd34+24];
	ld.global.f64 	%fd8929, [%rd34+32];
	mul.f64 	%fd8930, %fd53029, 0d3F91DF46A2529D3A;
	abs.f64 	%fd8931, %fd8930;
	setp.neu.f64 	%p6039, %fd8931, 0d7FF0000000000000;
	@%p6039 bra 	$L__BB0_6374;
	mov.f64 	%fd53035, 0d0000000000000000;
	mul.rn.f64 	%fd78098, %fd8930, %fd53035;
	mov.b32 	%r19204, 0;
	bra.uni 	$L__BB0_6376;
$L__BB0_6374:
	mul.f64 	%fd53030, %fd8930, 0d3FE45F306DC9C883;
	cvt.rni.s32.f64 	%r19204, %fd53030;
	cvt.rn.f64.s32 	%fd53031, %r19204;
	fma.rn.f64 	%fd53032, %fd53031, 0dBFF921FB54442D18, %fd8930;
	fma.rn.f64 	%fd53033, %fd53031, 0dBC91A62633145C00, %fd53032;
	fma.rn.f64 	%fd78098, %fd53031, 0dB97B839A252049C0, %fd53033;
	setp.ltu.f64 	%p6040, %fd8931, 0d41E0000000000000;
	@%p6040 bra 	$L__BB0_6376;
	{ // callseq 791, 0
	.param .b64 param0;
	st.param.f64 	[param0], %fd8930;
	.param .align 16 .b8 retval0[16];
	call.uni (retval0), 
	__internal_trig_reduction_slowpathd, 
	(
	param0
	);
	ld.param.f64 	%fd78098, [retval0];
	ld.param.b32 	%r19204, [retval0+8];
	} // callseq 791
$L__BB0_6376:
	shl.b32 	%r13402, %r19204, 6;
	cvt.u64.u32 	%rd5131, %r13402;
	and.b64  	%rd5132, %rd5131, 64;
	mov.u64 	%rd5133, __cudart_sin_cos_coeffs;
	add.s64 	%rd5134, %rd5133, %rd5132;
	mul.rn.f64 	%fd53036, %fd78098, %fd78098;
	and.b32  	%r13403, %r19204, 1;
	setp.eq.b32 	%p6041, %r13403, 1;
	selp.f64 	%fd53037, 0dBDA8FF8320FD8164, 0d3DE5DB65F9785EBA, %p6041;
	ld.global.nc.v2.f64 	{%fd53038, %fd53039}, [%rd5134];
	fma.rn.f64 	%fd53040, %fd53037, %fd53036, %fd53038;
	fma.rn.f64 	%fd53041, %fd53040, %fd53036, %fd53039;
	ld.global.nc.v2.f64 	{%fd53042, %fd53043}, [%rd5134+16];
	fma.rn.f64 	%fd53044, %fd53041, %fd53036, %fd53042;
	fma.rn.f64 	%fd53045, %fd53044, %fd53036, %fd53043;
	ld.global.nc.v2.f64 	{%fd53046, %fd53047}, [%rd5134+32];
	fma.rn.f64 	%fd53048, %fd53045, %fd53036, %fd53046;
	fma.rn.f64 	%fd53049, %fd53048, %fd53036, %fd53047;
	fma.rn.f64 	%fd53050, %fd53049, %fd78098, %fd78098;
	fma.rn.f64 	%fd53051, %fd53049, %fd53036, 0d3FF0000000000000;
	selp.f64 	%fd53052, %fd53051, %fd53050, %p6041;
	and.b32  	%r13404, %r19204, 2;
	setp.eq.s32 	%p6042, %r13404, 0;
	mov.f64 	%fd53053, 0d0000000000000000;
	sub.f64 	%fd53054, %fd53053, %fd53052;
	selp.f64 	%fd8936, %fd53052, %fd53054, %p6042;
	mul.f64 	%fd8937, %fd8929, 0d3F91DF46A2529D3A;
	abs.f64 	%fd8938, %fd8937;
	setp.neu.f64 	%p6043, %fd8938, 0d7FF0000000000000;
	@%p6043 bra 	$L__BB0_6378;
	mov.f64 	%fd53060, 0d0000000000000000;
	mul.rn.f64 	%fd78099, %fd8937, %fd53060;
	mov.b32 	%r19205, 0;
	bra.uni 	$L__BB0_6380;
$L__BB0_6378:
	mul.f64 	%fd53055, %fd8937, 0d3FE45F306DC9C883;
	cvt.rni.s32.f64 	%r19205, %fd53055;
	cvt.rn.f64.s32 	%fd53056, %r19205;
	fma.rn.f64 	%fd53057, %fd53056, 0dBFF921FB54442D18, %fd8937;
	fma.rn.f64 	%fd53058, %fd53056, 0dBC91A62633145C00, %fd53057;
	fma.rn.f64 	%fd78099, %fd53056, 0dB97B839A252049C0, %fd53058;
	setp.ltu.f64 	%p6044, %fd8938, 0d41E0000000000000;
	@%p6044 bra 	$L__BB0_6380;
	{ // callseq 792, 0
	.param .b64 param0;
	st.param.f64 	[param0], %fd8937;
	.param .align 16 .b8 retval0[16];
	call.uni (retval0), 
	__internal_trig_reduction_slowpathd, 
	(
	param0
	);
	ld.param.f64 	%fd78099, [retval0];
	ld.param.b32 	%r19205, [retval0+8];
	} // callseq 792
$L__BB0_6380:
	shl.b32 	%r13407, %r19205, 6;
	cvt.u64.u32 	%rd5135, %r13407;
	and.b64  	%rd5136, %rd5135, 64;
	mov.u64 	%rd5137, __cudart_sin_cos_coeffs;
	add.s64 	%rd5138, %rd5137, %rd5136;
	mul.rn.f64 	%fd53061, %fd78099, %fd78099;
	and.b32  	%r13408, %r19205, 1;
	setp.eq.b32 	%p6045, %r13408, 1;
	selp.f64 	%fd53062, 0dBDA8FF8320FD8164, 0d3DE5DB65F9785EBA, %p6045;
	ld.global.nc.v2.f64 	{%fd53063, %fd53064}, [%rd5138];
	fma.rn.f64 	%fd53065, %fd53062, %fd53061, %fd53063;
	fma.rn.f64 	%fd53066, %fd53065, %fd53061, %fd53064;
	ld.global.nc.v2.f64 	{%fd53067, %fd53068}, [%rd5138+16];
	fma.rn.f64 	%fd53069, %fd53066, %fd53061, %fd53067;
	fma.rn.f64 	%fd53070, %fd53069, %fd53061, %fd53068;
	ld.global.nc.v2.f64 	{%fd53071, %fd53072}, [%rd5138+32];
	fma.rn.f64 	%fd53073, %fd53070, %fd53061, %fd53071;
	fma.rn.f64 	%fd53074, %fd53073, %fd53061, %fd53072;
	fma.rn.f64 	%fd53075, %fd53074, %fd78099, %fd78099;
	fma.rn.f64 	%fd53076, %fd53074, %fd53061, 0d3FF0000000000000;
	selp.f64 	%fd53077, %fd53076, %fd53075, %p6045;
	and.b32  	%r13409, %r19205, 2;
	setp.eq.s32 	%p6046, %r13409, 0;
	mov.f64 	%fd53078, 0d0000000000000000;
	sub.f64 	%fd53079, %fd53078, %fd53077;
	selp.f64 	%fd8943, %fd53077, %fd53079, %p6046;
	mul.f64 	%fd8944, %fd8925, 0d3F91DF46A2529D3A;
	abs.f64 	%fd8945, %fd8944;
	setp.neu.f64 	%p6047, %fd8945, 0d7FF0000000000000;
	@%p6047 bra 	$L__BB0_6382;
	mov.f64 	%fd53085, 0d0000000000000000;
	mul.rn.f64 	%fd78100, %fd8944, %fd53085;
	mov.b32 	%r19206, 0;
	bra.uni 	$L__BB0_6384;
$L__BB0_6382:
	mul.f64 	%fd53080, %fd8944, 0d3FE45F306DC9C883;
	cvt.rni.s32.f64 	%r19206, %fd53080;
	cvt.rn.f64.s32 	%fd53081, %r19206;
	fma.rn.f64 	%fd53082, %fd53081, 0dBFF921FB54442D18, %fd8944;
	fma.rn.f64 	%fd53083, %fd53081, 0dBC91A62633145C00, %fd53082;
	fma.rn.f64 	%fd78100, %fd53081, 0dB97B839A252049C0, %fd53083;
	setp.ltu.f64 	%p6048, %fd8945, 0d41E0000000000000;
	@%p6048 bra 	$L__BB0_6384;
	{ // callseq 793, 0
	.param .b64 param0;
	st.param.f64 	[param0], %fd8944;
	.param .align 16 .b8 retval0[16];
	call.uni (retval0), 
	__internal_trig_reduction_slowpathd, 
	(
	param0
	);
	ld.param.f64 	%fd78100, [retval0];
	ld.param.b32 	%r19206, [retval0+8];
	} // callseq 793
$L__BB0_6384:
	shl.b32 	%r13412, %r19206, 6;
	cvt.u64.u32 	%rd5139, %r13412;
	and.b64  	%rd5140, %rd5139, 64;
	mov.u64 	%rd5141, __cudart_sin_cos_coeffs;
	add.s64 	%rd5142, %rd5141, %rd5140;
	mul.rn.f64 	%fd53086, %fd78100, %fd78100;
	and.b32  	%r13413, %r19206, 1;
	setp.eq.b32 	%p6050, %r13413, 1;
	selp.f64 	%fd53087, 0dBDA8FF8320FD8164, 0d3DE5DB65F9785EBA, %p6050;
	ld.global.nc.v2.f64 	{%fd53088, %fd53089}, [%rd5142];
	fma.rn.f64 	%fd53090, %fd53087, %fd53086, %fd53088;
	fma.rn.f64 	%fd53091, %fd53090, %fd53086, %fd53089;
	ld.global.nc.v2.f64 	{%fd53092, %fd53093}, [%rd5142+16];
	fma.rn.f64 	%fd53094, %fd53091, %fd53086, %fd53092;
	fma.rn.f64 	%fd53095, %fd53094, %fd53086, %fd53093;
	ld.global.nc.v2.f64 	{%fd53096, %fd53097}, [%rd5142+32];
	fma.rn.f64 	%fd53098, %fd53095, %fd53086, %fd53096;
	fma.rn.f64 	%fd53099, %fd53098, %fd53086, %fd53097;
	fma.rn.f64 	%fd53100, %fd53099, %fd78100, %fd78100;
	fma.rn.f64 	%fd53101, %fd53099, %fd53086, 0d3FF0000000000000;
	selp.f64 	%fd53102, %fd53101, %fd53100, %p6050;
	and.b32  	%r13414, %r19206, 2;
	setp.eq.s32 	%p6051, %r13414, 0;
	mov.f64 	%fd53103, 0d0000000000000000;
	sub.f64 	%fd53104, %fd53103, %fd53102;
	selp.f64 	%fd8950, %fd53102, %fd53104, %p6051;
	@%p6039 bra 	$L__BB0_6386;
	mov.f64 	%fd53110, 0d0000000000000000;
	mul.rn.f64 	%fd78102, %fd8930, %fd53110;
	mov.b32 	%r19208, 1;
	bra.uni 	$L__BB0_6389;
$L__BB0_6386:
	mul.f64 	%fd53105, %fd8930, 0d3FE45F306DC9C883;
	cvt.rni.s32.f64 	%r19207, %fd53105;
	cvt.rn.f64.s32 	%fd53106, %r19207;
	fma.rn.f64 	%fd53107, %fd53106, 0dBFF921FB54442D18, %fd8930;
	fma.rn.f64 	%fd53108, %fd53106, 0dBC91A62633145C00, %fd53107;
	fma.rn.f64 	%fd78102, %fd53106, 0dB97B839A252049C0, %fd53108;
	setp.ltu.f64 	%p6052, %fd8931, 0d41E0000000000000;
	@%p6052 bra 	$L__BB0_6388;
	{ // callseq 794, 0
	.param .b64 param0;
	st.param.f64 	[param0], %fd8930;
	.param .align 16 .b8 retval0[16];
	call.uni (retval0), 
	__internal_trig_reduction_slowpathd, 
	(
	param0
	);
	ld.param.f64 	%fd78102, [retval0];
	ld.param.b32 	%r19207, [retval0+8];
	} // callseq 794
$L__BB0_6388:
	add.s32 	%r19208, %r19207, 1;
$L__BB0_6389:
	shl.b32 	%r13417, %r19208, 6;
	cvt.u64.u32 	%rd5143, %r13417;
	and.b64  	%rd5144, %rd5143, 64;
	mov.u64 	%rd5145, __cudart_sin_cos_coeffs;
	add.s64 	%rd5146, %rd5145, %rd5144;
	mul.rn.f64 	%fd53111, %fd78102, %fd78102;
	and.b32  	%r13418, %r19208, 1;
	setp.eq.b32 	%p6054, %r13418, 1;
	selp.f64 	%fd53112, 0dBDA8FF8320FD8164, 0d3DE5DB65F9785EBA, %p6054;
	ld.global.nc.v2.f64 	{%fd53113, %fd53114}, [%rd5146];
	fma.rn.f64 	%fd53115, %fd53112, %fd53111, %fd53113;
	fma.rn.f64 	%fd53116, %fd53115, %fd53111, %fd53114;
	ld.global.nc.v2.f64 	{%fd53117, %fd53118}, [%rd5146+16];
	fma.rn.f64 	%fd53119, %fd53116, %fd53111, %fd53117;
	fma.rn.f64 	%fd53120, %fd53119, %fd53111, %fd53118;
	ld.global.nc.v2.f64 	{%fd53121, %fd53122}, [%rd5146+32];
	fma.rn.f64 	%fd53123, %fd53120, %fd53111, %fd53121;
	fma.rn.f64 	%fd53124, %fd53123, %fd53111, %fd53122;
	fma.rn.f64 	%fd53125, %fd53124, %fd78102, %fd78102;
	fma.rn.f64 	%fd53126, %fd53124, %fd53111, 0d3FF0000000000000;
	selp.f64 	%fd53127, %fd53126, %fd53125, %p6054;
	and.b32  	%r13419, %r19208, 2;
	setp.eq.s32 	%p6055, %r13419, 0;
	mov.f64 	%fd53128, 0d0000000000000000;
	sub.f64 	%fd53129, %fd53128, %fd53127;
	selp.f64 	%fd8956, %fd53127, %fd53129, %p6055;
	@%p6043 bra 	$L__BB0_6391;
	mov.f64 	%fd53135, 0d0000000000000000;
	mul.rn.f64 	%fd78104, %fd8937, %fd53135;
	mov.b32 	%r19210, 1;
	bra.uni 	$L__BB0_6394;
$L__BB0_6391:
	mul.f64 	%fd53130, %fd8937, 0d3FE45F306DC9C883;
	cvt.rni.s32.f64 	%r19209, %fd53130;
	cvt.rn.f64.s32 	%fd53131, %r19209;
	fma.rn.f64 	%fd53132, %fd53131, 0dBFF921FB54442D18, %fd8937;
	fma.rn.f64 	%fd53133, %fd53131, 0dBC91A62633145C00, %fd53132;
	fma.rn.f64 	%fd78104, %fd53131, 0dB97B839A252049C0, %fd53133;
	setp.ltu.f64 	%p6056, %fd8938, 0d41E0000000000000;
	@%p6056 bra 	$L__BB0_6393;
	{ // callseq 795, 0
	.param .b64 param0;
	st.param.f64 	[param0], %fd8937;
	.param .align 16 .b8 retval0[16];
	call.uni (retval0), 
	__internal_trig_reduction_slowpathd, 
	(
	param0
	);
	ld.param.f64 	%fd78104, [retval0];
	ld.param.b32 	%r19209, [retval0+8];
	} // callseq 795
$L__BB0_6393:
	add.s32 	%r19210, %r19209, 1;
$L__BB0_6394:
	setp.neu.f64 	%p6057, %fd8945, 0d7FF0000000000000;
	shl.b32 	%r13422, %r19210, 6;
	cvt.u64.u32 	%rd5147, %r13422;
	and.b64  	%rd5148, %rd5147, 64;
	mov.u64 	%rd5149, __cudart_sin_cos_coeffs;
	add.s64 	%rd5150, %rd5149, %rd5148;
	mul.rn.f64 	%fd53136, %fd78104, %fd78104;
	and.b32  	%r13423, %r19210, 1;
	setp.eq.b32 	%p6058, %r13423, 1;
	selp.f64 	%fd53137, 0dBDA8FF8320FD8164, 0d3DE5DB65F9785EBA, %p6058;
	ld.global.nc.v2.f64 	{%fd53138, %fd53139}, [%rd5150];
	fma.rn.f64 	%fd53140, %fd53137, %fd53136, %fd53138;
	fma.rn.f64 	%fd53141, %fd53140, %fd53136, %fd53139;
	ld.global.nc.v2.f64 	{%fd53142, %fd53143}, [%rd5150+16];
	fma.rn.f64 	%fd53144, %fd53141, %fd53136, %fd53142;
	fma.rn.f64 	%fd53145, %fd53144, %fd53136, %fd53143;
	ld.global.nc.v2.f64 	{%fd53146, %fd53147}, [%rd5150+32];
	fma.rn.f64 	%fd53148, %fd53145, %fd53136, %fd53146;
	fma.rn.f64 	%fd53149, %fd53148, %fd53136, %fd53147;
	fma.rn.f64 	%fd53150, %fd53149, %fd78104, %fd78104;
	fma.rn.f64 	%fd53151, %fd53149, %fd53136, 0d3FF0000000000000;
	selp.f64 	%fd53152, %fd53151, %fd53150, %p6058;
	and.b32  	%r13424, %r19210, 2;
	setp.eq.s32 	%p6059, %r13424, 0;
	mov.f64 	%fd53153, 0d0000000000000000;
	sub.f64 	%fd53154, %fd53153, %fd53152;
	selp.f64 	%fd8962, %fd53152, %fd53154, %p6059;
	@%p6057 bra 	$L__BB0_6396;
	mov.f64 	%fd53160, 0d0000000000000000;
	mul.rn.f64 	%fd78106, %fd8944, %fd53160;
	mov.b32 	%r19212, 1;
	bra.uni 	$L__BB0_6399;
$L__BB0_6396:
	mul.f64 	%fd53155, %fd8944, 0d3FE45F306DC9C883;
	cvt.rni.s32.f64 	%r19211, %fd53155;
	cvt.rn.f64.s32 	%fd53156, %r19211;
	fma.rn.f64 	%fd53157, %fd53156, 0dBFF921FB54442D18, %fd8944;
	fma.rn.f64 	%fd53158, %fd53156, 0dBC91A62633145C00, %fd53157;
	fma.rn.f64 	%fd78106, %fd53156, 0dB97B839A252049C0, %fd53158;
	setp.ltu.f64 	%p6060, %fd8945, 0d41E0000000000000;
	@%p6060 bra 	$L__BB0_6398;
	{ // callseq 796, 0
	.param .b64 param0;
	st.param.f64 	[param0], %fd8944;
	.param .align 16 .b8 retval0[16];
	call.uni (retval0), 
	__internal_trig_reduction_slowpathd, 
	(
	param0
	);
	ld.param.f64 	%fd78106, [retval0];
	ld.param.b32 	%r19211, [retval0+8];
	} // callseq 796
$L__BB0_6398:
	add.s32 	%r19212, %r19211, 1;
$L__BB0_6399:
	shl.b32 	%r13427, %r19212, 6;
	cvt.u64.u32 	%rd5151, %r13427;
	and.b64  	%rd5152, %rd5151, 64;
	mov.u64 	%rd5153, __cudart_sin_cos_coeffs;
	add.s64 	%rd5154, %rd5153, %rd5152;
	mul.rn.f64 	%fd53161, %fd78106, %fd78106;
	and.b32  	%r13428, %r19212, 1;
	setp.eq.b32 	%p6061, %r13428, 1;
	selp.f64 	%fd53162, 0dBDA8FF8320FD8164, 0d3DE5DB65F9785EBA, %p6061;
	ld.global.nc.v2.f64 	{%fd53163, %fd53164}, [%rd5154];
	fma.rn.f64 	%fd53165, %fd53162, %fd53161, %fd53163;
	fma.rn.f64 	%fd53166, %fd53165, %fd53161, %fd53164;
	ld.global.nc.v2.f64 	{%fd53167, %fd53168}, [%rd5154+16];
	fma.rn.f64 	%fd53169, %fd53166, %fd53161, %fd53167;
	fma.rn.f64 	%fd53170, %fd53169, %fd53161, %fd53168;
	ld.global.nc.v2.f64 	{%fd53171, %fd53172}, [%rd5154+32];
	fma.rn.f64 	%fd53173, %fd53170, %fd53161, %fd53171;
	fma.rn.f64 	%fd53174, %fd53173, %fd53161, %fd53172;
	fma.rn.f64 	%fd53175, %fd53174, %fd78106, %fd78106;
	fma.rn.f64 	%fd53176, %fd53174, %fd53161, 0d3FF0000000000000;
	selp.f64 	%fd53177, %fd53176, %fd53175, %p6061;
	and.b32  	%r13429, %r19212, 2;
	setp.eq.s32 	%p6062, %r13429, 0;
	mov.f64 	%fd53178, 0d0000000000000000;
	sub.f64 	%fd53179, %fd53178, %fd53177;
	selp.f64 	%fd8968, %fd53177, %fd53179, %p6062;
	mul.f64 	%fd53180, %fd8956, %fd8962;
	sub.f64 	%fd53181, %fd53180, %fd8968;
	mul.f64 	%fd53182, %fd8936, %fd8943;
	div.rn.f64 	%fd8969, %fd53181, %fd53182;
	{
	.reg .b32 %temp; 
	mov.b64 	{%temp, %r3866}, %fd8969;
	}
	abs.f64 	%fd8970, %fd8969;
	{
	.reg .b32 %temp; 
	mov.b64 	{%temp, %r13430}, %fd8970;
	}
	setp.gt.s32 	%p6063, %r13430, 1071801957;
	@%p6063 bra 	$L__BB0_6403;
	mul.f64 	%fd53223, %fd8969, %fd8969;
	fma.rn.f64 	%fd53224, %fd53223, 0d3FB0066BDC1895E9, 0dBFB3823B180754AF;
	fma.rn.f64 	%fd53225, %fd53224, %fd53223, 0d3FB11E52CC2F79AE;
	fma.rn.f64 	%fd53226, %fd53225, %fd53223, 0dBF924EAF3526861B;
	fma.rn.f64 	%fd53227, %fd53226, %fd53223, 0d3F91DF02A31E6CB7;
	fma.rn.f64 	%fd53228, %fd53227, %fd53223, 0d3F847D18B0EEC6CC;
	fma.rn.f64 	%fd53229, %fd53228, %fd53223, 0d3F8D0AF961BA53B0;
	fma.rn.f64 	%fd53230, %fd53229, %fd53223, 0d3F91BF7734CF1C48;
	fma.rn.f64 	%fd53231, %fd53230, %fd53223, 0d3F96E91483144EF7;
	fma.rn.f64 	%fd53232, %fd53231, %fd53223, 0d3F9F1C6E0A4F9F81;
	fma.rn.f64 	%fd53233, %fd53232, %fd53223, 0d3FA6DB6DC27FA92B;
	fma.rn.f64 	%fd53234, %fd53233, %fd53223, 0d3FB333333320F91B;
	fma.rn.f64 	%fd53235, %fd53234, %fd53223, 0d3FC5555555555F4D;
	mul.f64 	%fd53236, %fd53223, %fd53235;
	fma.rn.f64 	%fd8971, %fd53236, %fd8970, %fd8970;
	setp.gt.s32 	%p6067, %r3866, -1;
	@%p6067 bra 	$L__BB0_6402;
	mov.f64 	%fd53241, 0d3C91A62633145C07;
	add.rn.f64 	%fd53242, %fd8971, %fd53241;
	mov.f64 	%fd53243, 0d3FF921FB54442D18;
	add.rn.f64 	%fd78107, %fd53243, %fd53242;
	bra.uni 	$L__BB0_6404;
$L__BB0_6402:
	mov.f64 	%fd53237, 0dBC91A62633145C07;
	add.rn.f64 	%fd53238, %fd8971, %fd53237;
	neg.f64 	%fd53239, %fd53238;
	mov.f64 	%fd53240, 0d3FF921FB54442D18;
	add.rn.f64 	%fd78107, %fd53240, %fd53239;
	bra.uni 	$L__BB0_6404;
$L__BB0_6403:
	mov.f64 	%fd53183, 0d3FF0000000000000;
	sub.f64 	%fd53184, %fd53183, %fd8970;
	{
	.reg .b32 %temp; 
	mov.b64 	{%r13431, %temp}, %fd53184;
	}
	{
	.reg .b32 %temp; 
	mov.b64 	{%temp, %r13432}, %fd53184;
	}
	add.s32 	%r13433, %r13432, -1048576;
	mov.b64 	%fd53185, {%r13431, %r13433};
	rsqrt.approx.ftz.f64 	%fd53186, %fd53185;
	{
	.reg .b32 %temp; 
	mov.b64 	{%r13434, %temp}, %fd53186;
	}
	{
	.reg .b32 %temp; 
	mov.b64 	{%temp, %r13435}, %fd53186;
	}
	add.s32 	%r13436, %r13435, -1048576;
	mov.b64 	%fd53187, {%r13434, %r13436};
	mul.f64 	%fd53188, %fd53185, %fd53186;
	neg.f64 	%fd53189, %fd53188;
	fma.rn.f64 	%fd53190, %fd53188, %fd53189, %fd53185;
	fma.rn.f64 	%fd53191, %fd53190, %fd53187, %fd53188;
	neg.f64 	%fd53192, %fd53191;
	fma.rn.f64 	%fd53193, %fd53186, %fd53192, 0d3FF0000000000000;
	fma.rn.f64 	%fd53194, %fd53193, %fd53187, %fd53187;
	fma.rn.f64 	%fd53195, %fd53191, %fd53192, %fd53185;
	fma.rn.f64 	%fd53196, %fd53195, %fd53194, %fd53191;
	{
	.reg .b32 %temp; 
	mov.b64 	{%r13437, %temp}, %fd53196;
	}
	{
	.reg .b32 %temp; 
	mov.b64 	{%temp, %r13438}, %fd53196;
	}
	add.s32 	%r13439, %r13438, 1048576;
	mov.b64 	%fd53197, {%r13437, %r13439};
	fma.rn.f64 	%fd53198, %fd53184, 0d3EC715B371155F70, 0dBEBAC2FE66FAAC4B;
	fma.rn.f64 	%fd53199, %fd53198, %fd53184, 0d3ED9A9B88EFCD9B8;
	fma.rn.f64 	%fd53200, %fd53199, %fd53184, 0d3EDD0F40A8A0C4C3;
	fma.rn.f64 	%fd53201, %fd53200, %fd53184, 0d3EF46D4CFA9E0E1F;
	fma.rn.f64 	%fd53202, %fd53201, %fd53184, 0d3F079C168D1E2422;
	fma.rn.f64 	%fd53203, %fd53202, %fd53184, 0d3F1C9A88C3BCA540;
	fma.rn.f64 	%fd53204, %fd53203, %fd53184, 0d3F31C4E64BD476DF;
	fma.rn.f64 	%fd53205, %fd53204, %fd53184, 0d3F46E8BA60009C8F;
	fma.rn.f64 	%fd53206, %fd53205, %fd53184, 0d3F5F1C71C62B05A2;
	fma.rn.f64 	%fd53207, %fd53206, %fd53184, 0d3F76DB6DB6DC9F2C;
	fma.rn.f64 	%fd53208, %fd53207, %fd53184, 0d3F9333333333329C;
	fma.rn.f64 	%fd53209, %fd53208, %fd53184, 0d3FB5555555555555;
	setp.lt.s32 	%p6064, %r13432, 1;
	mov.f64 	%fd53210, 0d0000000000000000;
	mul.rn.f64 	%fd53211, %fd8970, %fd53210;
	mul.f64 	%fd53212, %fd53184, %fd53209;
	fma.rn.f64 	%fd53213, %fd53212, %fd53197, %fd53197;
	selp.f64 	%fd53214, %fd53211, %fd53213, %p6064;
	setp.lt.s32 	%p6065, %r13432, 0;
	mov.f64 	%fd53215, 0d7FF0000000000000;
	mul.rn.f64 	%fd53216, %fd53214, %fd53215;
	selp.f64 	%fd53217, %fd53216, %fd53214, %p6065;
	setp.lt.s32 	%p6066, %r3866, 0;
	mov.f64 	%fd53218, 0dBCA1A62633145C07;
	add.rn.f64 	%fd53219, %fd53217, %fd53218;
	neg.f64 	%fd53220, %fd53219;
	mov.f64 	%fd53221, 0d400921FB54442D18;
	add.rn.f64 	%fd53222, %fd53221, %fd53220;
	selp.f64 	%fd78107, %fd53222, %fd53217, %p6066;
$L__BB0_6404:
	mul.f64 	%fd53244, %fd8956, %fd8968;
	sub.f64 	%fd53245, %fd53244, %fd8962;
	mul.f64 	%fd53246, %fd8936, %fd8950;
	div.rn.f64 	%fd8976, %fd53245, %fd53246;
	{
	.reg .b32 %temp; 
	mov.b64 	{%temp, %r3867}, %fd8976;
	}
	abs.f64 	%fd8977, %fd8976;
	{
	.reg .b32 %temp; 
	mov.b64 	{%temp, %r13440}, %fd8977;
	}
	setp.gt.s32 	%p6068, %r13440, 1071801957;
	@%p6068 bra 	$L__BB0_6408;
	mul.f64 	%fd53287, %fd8976, %fd8976;
	fma.rn.f64 	%fd53288, %fd53287, 0d3FB0066BDC1895E9, 0dBFB3823B180754AF;
	fma.rn.f64 	%fd53289, %fd53288, %fd53287, 0d3FB11E52CC2F79AE;
	fma.rn.f64 	%fd53290, %fd53289, %fd53287, 0dBF924EAF3526861B;
	fma.rn.f64 	%fd53291, %fd53290, %fd53287, 0d3F91DF02A31E6CB7;
	fma.rn.f64 	%fd53292, %fd53291, %fd53287, 0d3F847D18B0EEC6CC;
	fma.rn.f64 	%fd53293, %fd53292, %fd53287, 0d3F8D0AF961BA53B0;
	fma.rn.f64 	%fd53294, %fd53293, %fd53287, 0d3F91BF7734CF1C48;
	fma.rn.f64 	%fd53295, %fd53294, %fd53287, 0d3F96E91483144EF7;
	fma.rn.f64 	%fd53296, %fd53295, %fd53287, 0d3F9F1C6E0A4F9F81;
	fma.rn.f64 	%fd53297, %fd53296, %fd53287, 0d3FA6DB6DC27FA92B;
	fma.rn.f64 	%fd53298, %fd53297, %fd53287, 0d3FB333333320F91B;
	fma.rn.f64 	%fd53299, %fd53298, %fd53287, 0d3FC5555555555F4D;
	mul.f64 	%fd53300, %fd53287, %fd53299;
	fma.rn.f64 	%fd8978, %fd53300, %fd8977, %fd8977;
	setp.gt.s32 	%p6072, %r3867, -1;
	@%p6072 bra 	$L__BB0_6407;
	mov.f64 	%fd53305, 0d3C91A62633145C07;
	add.rn.f64 	%fd53306, %fd8978, %fd53305;
	mov.f64 	%fd53307, 0d3FF921FB54442D18;
	add.rn.f64 	%fd78108, %fd53307, %fd53306;
	bra.uni 	$L__BB0_6409;
$L__BB0_6407:
	mov.f64 	%fd53301, 0dBC91A62633145C07;
	add.rn.f64 	%fd53302, %fd8978, %fd53301;
	neg.f64 	%fd53303, %fd53302;
	mov.f64 	%fd53304, 0d3FF921FB54442D18;
	add.rn.f64 	%fd78108, %fd53304, %fd53303;
	bra.uni 	$L__BB0_6409;
$L__BB0_6408:
	mov.f64 	%fd53247, 0d3FF0000000000000;
	sub.f64 	%fd53248, %fd53247, %fd8977;
	{
	.reg .b32 %temp; 
	mov.b64 	{%r13441, %temp}, %fd53248;
	}
	{
	.reg .b32 %temp; 
	mov.b64 	{%temp, %r13442}, %fd53248;
	}
	add.s32 	%r13443, %r13442, -1048576;
	mov.b64 	%fd53249, {%r13441, %r13443};
	rsqrt.approx.ftz.f64 	%fd53250, %fd53249;
	{
	.reg .b32 %temp; 
	mov.b64 	{%r13444, %temp}, %fd53250;
	}
	{
	.reg .b32 %temp; 
	mov.b64 	{%temp, %r13445}, %fd53250;
	}
	add.s32 	%r13446, %r13445, -1048576;
	mov.b64 	%fd53251, {%r13444, %r13446};
	mul.f64 	%fd53252, %fd53249, %fd53250;
	neg.f64 	%fd53253, %fd53252;
	fma.rn.f64 	%fd53254, %fd53252, %fd53253, %fd53249;
	fma.rn.f64 	%fd53255, %fd53254, %fd53251, %fd53252;
	neg.f64 	%fd53256, %fd53255;
	fma.rn.f64 	%fd53257, %fd53250, %fd53256, 0d3FF0000000000000;
	fma.rn.f64 	%fd53258, %fd53257, %fd53251, %fd53251;
	fma.rn.f64 	%fd53259, %fd53255, %fd53256, %fd53249;
	fma.rn.f64 	%fd53260, %fd53259, %fd53258, %fd53255;
	{
	.reg .b32 %temp; 
	mov.b64 	{%r13447, %temp}, %fd53260;
	}
	{
	.reg .b32 %temp; 
	mov.b64 	{%temp, %r13448}, %fd53260;
	}
	add.s32 	%r13449, %r13448, 1048576;
	mov.b64 	%fd53261, {%r13447, %r13449};
	fma.rn.f64 	%fd53262, %fd53248, 0d3EC715B371155F70, 0dBEBAC2FE66FAAC4B;
	fma.rn.f64 	%fd53263, %fd53262, %fd53248, 0d3ED9A9B88EFCD9B8;
	fma.rn.f64 	%fd53264, %fd53263, %fd53248, 0d3EDD0F40A8A0C4C3;
	fma.rn.f64 	%fd53265, %fd53264, %fd53248, 0d3EF46D4CFA9E0E1F;
	fma.rn.f64 	%fd53266, %fd53265, %fd53248, 0d3F079C168D1E2422;
	fma.rn.f64 	%fd53267, %fd53266, %fd53248, 0d3F1C9A88C3BCA540;
	fma.rn.f64 	%fd53268, %fd53267, %fd53248, 0d3F31C4E64BD476DF;
	fma.rn.f64 	%fd53269, %fd53268, %fd53248, 0d3F46E8BA60009C8F;
	fma.rn.f64 	%fd53270, %fd53269, %fd53248, 0d3F5F1C71C62B05A2;
	fma.rn.f64 	%fd53271, %fd53270, %fd53248, 0d3F76DB6DB6DC9F2C;
	fma.rn.f64 	%fd53272, %fd53271, %fd53248, 0d3F9333333333329C;
	fma.rn.f64 	%fd53273, %fd53272, %fd53248, 0d3FB5555555555555;
	setp.lt.s32 	%p6069, %r13442, 1;
	mov.f64 	%fd53274, 0d0000000000000000;
	mul.rn.f64 	%fd53275, %fd8977, %fd53274;
	mul.f64 	%fd53276, %fd53248, %fd53273;
	fma.rn.f64 	%fd53277, %fd53276, %fd53261, %fd53261;
	selp.f64 	%fd53278, %fd53275, %fd53277, %p6069;
	setp.lt.s32 	%p6070, %r13442, 0;
	mov.f64 	%fd53279, 0d7FF0000000000000;
	mul.rn.f64 	%fd53280, %fd53278, %fd53279;
	selp.f64 	%fd53281, %fd53280, %fd53278, %p6070;
	setp.lt.s32 	%p6071, %r3867, 0;
	mov.f64 	%fd53282, 0dBCA1A62633145C07;
	add.rn.f64 	%fd53283, %fd53281, %fd53282;
	neg.f64 	%fd53284, %fd53283;
	mov.f64 	%fd53285, 0d400921FB54442D18;
	add.rn.f64 	%fd53286, %fd53285, %fd53284;
	selp.f64 	%fd78108, %fd53286, %fd53281, %p6071;
$L__BB0_6409:
	mul.f64 	%fd53308, %fd78108, 0d404CA5DC1A63C1F5;
	mul.f64 	%fd8983, %fd53308, 0d3F91DF46A2529D3A;
	abs.f64 	%fd8984, %fd8983;
	setp.neu.f64 	%p6073, %fd8984, 0d7FF0000000000000;
	@%p6073 bra 	$L__BB0_6411;
	mov.f64 	%fd53314, 0d0000000000000000;
	mul.rn.f64 	%fd78109, %fd8983, %fd53314;
	mov.b32 	%r19213, 0;
	bra.uni 	$L__BB0_6413;
$L__BB0_6411:
	mul.f64 	%fd53309, %fd8983, 0d3FE45F306DC9C883;
	cvt.rni.s32.f64 	%r19213, %fd53309;
	cvt.rn.f64.s32 	%fd53310, %r19213;
	fma.rn.f64 	%fd53311, %fd53310, 0dBFF921FB54442D18, %fd8983;
	fma.rn.f64 	%fd53312, %fd53310, 0dBC91A62633145C00, %fd53311;
	fma.rn.f64 	%fd78109, %fd53310, 0dB97B839A252049C0, %fd53312;
	setp.ltu.f64 	%p6074, %fd8984, 0d41E0000000000000;
	@%p6074 bra 	$L__BB0_6413;
	{ // callseq 797, 0
	.param .b64 param0;
	st.param.f64 	[param0], %fd8983;
	.param .align 16 .b8 retval0[16];
	call.uni (retval0), 
	__internal_trig_reduction_slowpathd, 
	(
	param0
	);
	ld.param.f64 	%fd78109, [retval0];
	ld.param.b32 	%r19213, [retval0+8];
	} // callseq 797
$L__BB0_6413:
	shl.b32 	%r13452, %r19213, 6;
	cvt.u64.u32 	%rd5155, %r13452;
	and.b64  	%rd5156, %rd5155, 64;
	mov.u64 	%rd5157, __cudart_sin_cos_coeffs;
	add.s64 	%rd5158, %rd5157, %rd5156;
	mul.rn.f64 	%fd53315, %fd78109, %fd78109;
	and.b32  	%r13453, %r19213, 1;
	setp.eq.b32 	%p6075, %r13453, 1;
	selp.f64 	%fd53316, 0dBDA8FF8320FD8164, 0d3DE5DB65F9785EBA, %p6075;
	ld.global.nc.v2.f64 	{%fd53317, %fd53318}, [%rd5158];
	fma.rn.f64 	%fd53319, %fd53316, %fd53315, %fd53317;
	fma.rn.f64 	%fd53320, %fd53319, %fd53315, %fd53318;
	ld.global.nc.v2.f64 	{%fd53321, %fd53322}, [%rd5158+16];
	fma.rn.f64 	%fd53323, %fd53320, %fd53315, %fd53321;
	fma.rn.f64 	%fd53324, %fd53323, %fd53315, %fd53322;
	ld.global.nc.v2.f64 	{%fd53325, %fd53326}, [%rd5158+32];
	fma.rn.f64 	%fd53327, %fd53324, %fd53315, %fd53325;
	fma.rn.f64 	%fd53328, %fd53327, %fd53315, %fd53326;
	fma.rn.f64 	%fd53329, %fd53328, %fd78109, %fd78109;
	fma.rn.f64 	%fd53330, %fd53328, %fd53315, 0d3FF0000000000000;
	selp.f64 	%fd53331, %fd53330, %fd53329, %p6075;
	and.b32  	%r13454, %r19213, 2;
	setp.eq.s32 	%p6076, %r13454, 0;
	mov.f64 	%fd53332, 0d0000000000000000;
	sub.f64 	%fd53333, %fd53332, %fd53331;
	selp.f64 	%fd8989, %fd53331, %fd53333, %p6076;
	mul.f64 	%fd53334, %fd8950, %fd8989;
	mul.f64 	%fd53335, %fd8936, %fd53334;
	mul.f64 	%fd53336, %fd8928, %fd53335;
	mul.f64 	%fd53337, %fd8927, %fd53336;
	mul.f64 	%fd53338, %fd8926, %fd53337;
	mul.f64 	%fd53339, %fd8927, %fd8928;
	mul.f64 	%fd53340, %fd53339, %fd8936;
	div.rn.f64 	%fd8990, %fd53340, %fd53338;
	mul.f64 	%fd53341, %fd8926, %fd8928;
	mul.f64 	%fd53342, %fd53341, %fd8943;
	div.rn.f64 	%fd8991, %fd53342, %fd53338;
	mul.f64 	%fd53343, %fd8926, %fd8927;
	mul.f64 	%fd53344, %fd53343, %fd8950;
	div.rn.f64 	%fd8992, %fd53344, %fd53338;
	mul.f64 	%fd53345, %fd78107, 0d404CA5DC1A63C1F5;
	mul.f64 	%fd8993, %fd53345, 0d3F91DF46A2529D3A;
	abs.f64 	%fd8994, %fd8993;
	setp.neu.f64 	%p6077, %fd8994, 0d7FF0000000000000;
	@%p6077 bra 	$L__BB0_6415;
	mov.f64 	%fd53351, 0d0000000000000000;
	mul.rn.f64 	%fd78111, %fd8993, %fd53351;
	mov.b32 	%r19215, 1;
	bra.uni 	$L__BB0_6418;
$L__BB0_6415:
	mul.f64 	%fd53346, %fd8993, 0d3FE45F306DC9C883;
	cvt.rni.s32.f64 	%r19214, %fd53346;
	cvt.rn.f64.s32 	%fd53347, %r19214;
	fma.rn.f64 	%fd53348, %fd53347, 0dBFF921FB54442D18, %fd8993;
	fma.rn.f64 	%fd53349, %fd53347, 0dBC91A62633145C00, %fd53348;
	fma.rn.f64 	%fd78111, %fd53347, 0dB97B839A252049C0, %fd53349;
	setp.ltu.f64 	%p6078, %fd8994, 0d41E0000000000000;
	@%p6078 bra 	$L__BB0_6417;
	{ // callseq 798, 0
	.param .b64 param0;
	st.param.f64 	[param0], %fd8993;
	.param .align 16 .b8 retval0[16];
	call.uni (retval0), 
	__internal_trig_reduction_slowpathd, 
	(
	param0
	);
	ld.param.f64 	%fd78111, [retval0];
	ld.param.b32 	%r19214, [retval0+8];
	} // callseq 798
$L__BB0_6417:
	add.s32 	%r19215, %r19214, 1;
$L__BB0_6418:
	shl.b32 	%r13457, %r19215, 6;
	cvt.u64.u32 	%rd5159, %r13457;
	and.b64  	%rd5160, %rd5159, 64;
	mov.u64 	%rd5161, __cudart_sin_cos_coeffs;
	add.s64 	%rd5162, %rd5161, %rd5160;
	mul.rn.f64 	%fd53352, %fd78111, %fd78111;
	and.b32  	%r13458, %r19215, 1;
	setp.eq.b32 	%p6080, %r13458, 1;
	selp.f64 	%fd53353, 0dBDA8FF8320FD8164, 0d3DE5DB65F9785EBA, %p6080;
	ld.global.nc.v2.f64 	{%fd53354, %fd53355}, [%rd5162];
	fma.rn.f64 	%fd53356, %fd53353, %fd53352, %fd53354;
	fma.rn.f64 	%fd53357, %fd53356, %fd53352, %fd53355;
	ld.global.nc.v2.f64 	{%fd53358, %fd53359}, [%rd5162+16];
	fma.rn.f64 	%fd53360, %fd53357, %fd53352, %fd53358;
	fma.rn.f64 	%fd53361, %fd53360, %fd53352, %fd53359;
	ld.global.nc.v2.f64 	{%fd53362, %fd53363}, [%rd5162+32];
	fma.rn.f64 	%fd53364, %fd53361, %fd53352, %fd53362;
	fma.rn.f64 	%fd53365, %fd53364, %fd53352, %fd53363;
	fma.rn.f64 	%fd53366, %fd53365, %fd78111, %fd78111;
	fma.rn.f64 	%fd53367, %fd53365, %fd53352, 0d3FF0000000000000;
	selp.f64 	%fd53368, %fd53367, %fd53366, %p6080;
	and.b32  	%r13459, %r19215, 2;
	setp.eq.s32 	%p6081, %r13459, 0;
	mov.f64 	%fd53369, 0d0000000000000000;
	sub.f64 	%fd53370, %fd53369, %fd53368;
	selp.f64 	%fd9000, %fd53368, %fd53370, %p6081;
	@%p6073 bra 	$L__BB0_6420;
	mov.f64 	%fd53376, 0d0000000000000000;
	mul.rn.f64 	%fd78113, %fd8983, %fd53376;
	mov.b32 	%r19217, 1;
	bra.uni 	$L__BB0_6423;
$L__BB0_6420:
	mul.f64 	%fd53371, %fd8983, 0d3FE45F306DC9C883;
	cvt.rni.s32.f64 	%r19216, %fd53371;
	cvt.rn.f64.s32 	%fd53372, %r19216;
	fma.rn.f64 	%fd53373, %fd53372, 0dBFF921FB54442D18, %fd8983;
	fma.rn.f64 	%fd53374, %fd53372, 0dBC91A62633145C00, %fd53373;
	fma.rn.f64 	%fd78113, %fd53372, 0dB97B839A252049C0, %fd53374;
	setp.ltu.f64 	%p6082, %fd8984, 0d41E0000000000000;
	@%p6082 bra 	$L__BB0_6422;
	{ // callseq 799, 0
	.param .b64 param0;
	st.param.f64 	[param0], %fd8983;
	.param .align 16 .b8 retval0[16];
	call.uni (retval0), 
	__internal_trig_reduction_slowpathd, 
	(
	param0
	);
	ld.param.f64 	%fd78113, [retval0];
	ld.param.b32 	%r19216, [retval0+8];
	} // callseq 799
$L__BB0_6422:
	add.s32 	%r19217, %r19216, 1;
$L__BB0_6423:
	shl.b32 	%r13462, %r19217, 6;
	cvt.u64.u32 	%rd5163, %r13462;
	and.b64  	%rd5164, %rd5163, 64;
	mov.u64 	%rd5165, __cudart_sin_cos_coeffs;
	add.s64 	%rd5166, %rd5165, %rd5164;
	mul.rn.f64 	%fd53377, %fd78113, %fd78113;
	and.b32  	%r13463, %r19217, 1;
	setp.eq.b32 	%p6084, %r13463, 1;
	selp.f64 	%fd53378, 0dBDA8FF8320FD8164, 0d3DE5DB65F9785EBA, %p6084;
	ld.global.nc.v2.f64 	{%fd53379, %fd53380}, [%rd5166];
	fma.rn.f64 	%fd53381, %fd53378, %fd53377, %fd53379;
	fma.rn.f64 	%fd53382, %fd53381, %fd53377, %fd53380;
	ld.global.nc.v2.f64 	{%fd53383, %fd53384}, [%rd5166+16];
	fma.rn.f64 	%fd53385, %fd53382, %fd53377, %fd53383;
	fma.rn.f64 	%fd53386, %fd53385, %fd53377, %fd53384;
	ld.global.nc.v2.f64 	{%fd53387, %fd53388}, [%rd5166+32];
	fma.rn.f64 	%fd53389, %fd53386, %fd53377, %fd53387;
	fma.rn.f64 	%fd53390, %fd53389, %fd53377, %fd53388;
	fma.rn.f64 	%fd53391, %fd53390, %fd78113, %fd78113;
	fma.rn.f64 	%fd53392, %fd53390, %fd53377, 0d3FF0000000000000;
	selp.f64 	%fd53393, %fd53392, %fd53391, %p6084;
	and.b32  	%r13464, %r19217, 2;
	setp.eq.s32 	%p6085, %r13464, 0;
	mov.f64 	%fd53394, 0d0000000000000000;
	sub.f64 	%fd53395, %fd53394, %fd53393;
	selp.f64 	%fd9006, %fd53393, %fd53395, %p6085;
	@%p6077 bra 	$L__BB0_6425;
	mov.f64 	%fd53401, 0d0000000000000000;
	mul.rn.f64 	%fd78114, %fd8993, %fd53401;
	mov.b32 	%r19218, 0;
	bra.uni 	$L__BB0_6427;
$L__BB0_6425:
	mul.f64 	%fd53396, %fd8993, 0d3FE45F306DC9C883;
	cvt.rni.s32.f64 	%r19218, %fd53396;
	cvt.rn.f64.s32 	%fd53397, %r19218;
	fma.rn.f64 	%fd53398, %fd53397, 0dBFF921FB54442D18, %fd8993;
	fma.rn.f64 	%fd53399, %fd53397, 0dBC91A62633145C00, %fd53398;
	fma.rn.f64 	%fd78114, %fd53397, 0dB97B839A252049C0, %fd53399;
	setp.ltu.f64 	%p6086, %fd8994, 0d41E0000000000000;
	@%p6086 bra 	$L__BB0_6427;
	{ // callseq 800, 0
	.param .b64 param0;
	st.param.f64 	[param0], %fd8993;
	.param .align 16 .b8 retval0[16];
	call.uni (retval0), 
	__internal_trig_reduction_slowpathd, 
	(
	param0
	);
	ld.param.f64 	%fd78114, [retval0];
	ld.param.b32 	%r19218, [retval0+8];
	} // callseq 800
$L__BB0_6427:
	ld.param.u64 	%rd8201, [_Z8FitGrainPdPiS0_S_S_S0_S0_S_S_S_S_S_S_S_S_S_S_S_S__param_2];
	shl.b32 	%r13467, %r19218, 6;
	cvt.u64.u32 	%rd5167, %r13467;
	and.b64  	%rd5168, %rd5167, 64;
	mov.u64 	%rd5169, __cudart_sin_cos_coeffs;
	add.s64 	%rd5170, %rd5169, %rd5168;
	mul.rn.f64 	%fd53402, %fd78114, %fd78114;
	and.b32  	%r13468, %r19218, 1;
	setp.eq.b32 	%p6088, %r13468, 1;
	selp.f64 	%fd53403, 0dBDA8FF8320FD8164, 0d3DE5DB65F9785EBA, %p6088;
	ld.global.nc.v2.f64 	{%fd53404, %fd53405}, [%rd5170];
	fma.rn.f64 	%fd53406, %fd53403, %fd53402, %fd53404;
	fma.rn.f64 	%fd53407, %fd53406, %fd53402, %fd53405;
	ld.global.nc.v2.f64 	{%fd53408, %fd53409}, [%rd5170+16];
	fma.rn.f64 	%fd53410, %fd53407, %fd53402, %fd53408;
	fma.rn.f64 	%fd53411, %fd53410, %fd53402, %fd53409;
	ld.global.nc.v2.f64 	{%fd53412, %fd53413}, [%rd5170+32];
	fma.rn.f64 	%fd53414, %fd53411, %fd53402, %fd53412;
	fma.rn.f64 	%fd53415, %fd53414, %fd53402, %fd53413;
	fma.rn.f64 	%fd53416, %fd53415, %fd78114, %fd78114;
	fma.rn.f64 	%fd53417, %fd53415, %fd53402, 0d3FF0000000000000;
	selp.f64 	%fd53418, %fd53417, %fd53416, %p6088;
	and.b32  	%r13469, %r19218, 2;
	setp.eq.s32 	%p6089, %r13469, 0;
	mov.f64 	%fd53419, 0d0000000000000000;
	sub.f64 	%fd53420, %fd53419, %fd53418;
	selp.f64 	%fd53421, %fd53418, %fd53420, %p6089;
	mul.f64 	%fd9011, %fd8991, %fd53421;
	neg.f64 	%fd53422, %fd8992;
	mul.f64 	%fd53423, %fd8989, %fd53422;
	mul.f64 	%fd9012, %fd8956, %fd53423;
	mul.f64 	%fd53424, %fd8989, %fd8992;
	mul.f64 	%fd9013, %fd8936, %fd53424;
	cvta.to.global.u64 	%rd5171, %rd8201;
	ld.global.u32 	%r13470, [%rd5171+4];
	setp.lt.s32 	%p6090, %r13470, 1;
	mov.pred 	%p9727, 0;
	@%p6090 bra 	$L__BB0_6441;
	mul.f64 	%fd9014, %fd8991, %fd9000;
	mul.f64 	%fd9015, %fd8992, %fd9006;
	mov.b32 	%r19219, 0;
$L__BB0_6429:
	ld.param.u64 	%rd8601, [_Z8FitGrainPdPiS0_S_S_S0_S0_S_S_S_S_S_S_S_S_S_S_S_S__param_5];
	ld.param.u64 	%rd8573, [_Z8FitGrainPdPiS0_S_S_S0_S0_S_S_S_S_S_S_S_S_S_S_S_S__param_4];
	ld.param.u64 	%rd8074, [_Z8FitGrainPdPiS0_S_S_S0_S0_S_S_S_S_S_S_S_S_S_S_S_S__param_0];
	shl.b32 	%r13472, %r19219, 2;
	cvta.to.global.u64 	%rd5172, %rd8601;
	mul.wide.u32 	%rd5173, %r13472, 4;
	add.s64 	%rd5174, %rd5172, %rd5173;
	ld.global.u32 	%r13473, [%rd5174+8];
	cvt.rn.f64.s32 	%fd53425, %r13473;
	ld.global.u32 	%r13474, [%rd5174+4];
	cvt.rn.f64.s32 	%fd53426, %r13474;
	ld.global.u32 	%r13475, [%rd5174];
	cvt.rn.f64.s32 	%fd53427, %r13475;
	mul.f64 	%fd53428, %fd9014, %fd53426;
	fma.rn.f64 	%fd53429, %fd8990, %fd53427, %fd53428;
	fma.rn.f64 	%fd53430, %fd9015, %fd53425, %fd53429;
	mov.f64 	%fd53431, 0d0000000000000000;
	copysign.f64 	%fd53432, %fd53427, %fd53431;
	fma.rn.f64 	%fd53433, %fd9011, %fd53426, %fd53432;
	fma.rn.f64 	%fd53434, %fd9012, %fd53425, %fd53433;
	copysign.f64 	%fd53435, %fd53426, %fd53431;
	add.f64 	%fd53436, %fd53432, %fd53435;
	fma.rn.f64 	%fd53437, %fd9013, %fd53425, %fd53436;
	mul.f64 	%fd53438, %fd53434, %fd53434;
	fma.rn.f64 	%fd53439, %fd53430, %fd53430, %fd53438;
	fma.rn.f64 	%fd53440, %fd53437, %fd53437, %fd53439;
	sqrt.rn.f64 	%fd53441, %fd53440;
	rcp.rn.f64 	%fd53442, %fd53441;
	mul.lo.s32 	%r13476, %r19219, 7;
	mul.wide.u32 	%rd5175, %r13476, 8;
	add.s64 	%rd5176, %rd33, %rd5175;
	st.global.f64 	[%rd5176], %fd53430;
	st.global.f64 	[%rd5176+8], %fd53434;
	st.global.f64 	[%rd5176+16], %fd53437;
	cvta.to.global.u64 	%rd5177, %rd8573;
	add.s64 	%rd5178, %rd5177, %rd5175;
	ld.global.f64 	%fd53443, [%rd5178+24];
	st.global.f64 	[%rd5176+24], %fd53443;
	st.global.f64 	[%rd5176+32], %fd53442;
	cvta.to.global.u64 	%rd5179, %rd8074;
	ld.global.f64 	%fd53444, [%rd5179+4152];
	add.f64 	%fd53445, %fd53442, %fd53442;
	div.rn.f64 	%fd9016, %fd53444, %fd53445;
	{
	.reg .b32 %temp; 
	mov.b64 	{%temp, %r13477}, %fd9016;
	}
	mov.b32 	%f57, %r13477;
	abs.f32 	%f58, %f57;
	setp.geu.f32 	%p6091, %f58, 0f3FE26666;
	@%p6091 bra 	$L__BB0_6431;
	mul.f64 	%fd53479, %fd9016, %fd9016;
	fma.rn.f64 	%fd53480, %fd53479, 0d3FB0066BDC1895E9, 0dBFB3823B180754AF;
	fma.rn.f64 	%fd53481, %fd53480, %fd53479, 0d3FB11E52CC2F79AE;
	fma.rn.f64 	%fd53482, %fd53481, %fd53479, 0dBF924EAF3526861B;
	fma.rn.f64 	%fd53483, %fd53482, %fd53479, 0d3F91DF02A31E6CB7;
	fma.rn.f64 	%fd53484, %fd53483, %fd53479, 0d3F847D18B0EEC6CC;
	fma.rn.f64 	%fd53485, %fd53484, %fd53479, 0d3F8D0AF961BA53B0;
	fma.rn.f64 	%fd53486, %fd53485, %fd53479, 0d3F91BF7734CF1C48;
	fma.rn.f64 	%fd53487, %fd53486, %fd53479, 0d3F96E91483144EF7;
	fma.rn.f64 	%fd53488, %fd53487, %fd53479, 0d3F9F1C6E0A4F9F81;
	fma.rn.f64 	%fd53489, %fd53488, %fd53479, 0d3FA6DB6DC27FA92B;
	fma.rn.f64 	%fd53490, %fd53489, %fd53479, 0d3FB333333320F91B;
	fma.rn.f64 	%fd53491, %fd53490, %fd53479, 0d3FC5555555555F4D;
	mul.f64 	%fd53492, %fd53479, %fd53491;
	fma.rn.f64 	%fd78115, %fd53492, %fd9016, %fd9016;
	bra.uni 	$L__BB0_6432;
$L__BB0_6431:
	abs.f64 	%fd53446, %fd9016;
	fma.rn.f64 	%fd53447, %fd53446, 0dBFE0000000000000, 0d3FE0000000000000;
	rsqrt.approx.ftz.f64 	%fd53448, %fd53447;
	{
	.reg .b32 %temp; 
	mov.b64 	{%r13478, %temp}, %fd53448;
	}
	{
	.reg .b32 %temp; 
	mov.b64 	{%temp, %r13479}, %fd53448;
	}
	add.s32 	%r13480, %r13479, -1048576;
	mov.b64 	%fd53449, {%r13478, %r13480};
	mul.f64 	%fd53450, %fd53447, %fd53448;
	neg.f64 	%fd53451, %fd53450;
	fma.rn.f64 	%fd53452, %fd53450, %fd53451, %fd53447;
	fma.rn.f64 	%fd53453, %fd53452, %fd53449, %fd53450;
	neg.f64 	%fd53454, %fd53453;
	fma.rn.f64 	%fd53455, %fd53448, %fd53454, 0d3FF0000000000000;
	fma.rn.f64 	%fd53456, %fd53455, %fd53449, %fd53449;
	fma.rn.f64 	%fd53457, %fd53453, %fd53454, %fd53447;
	fma.rn.f64 	%fd53458, %fd53457, %fd53456, %fd53453;
	{
	.reg .b32 %temp; 
	mov.b64 	{%temp, %r13481}, %fd53447;
	}
	setp.lt.s32 	%p6092, %r13481, 0;
	selp.f64 	%fd53459, 0dFFF8000000000000, %fd53458, %p6092;
	setp.ne.f64 	%p6093, %fd53447, 0d0000000000000000;
	selp.f64 	%fd53460, %fd53459, %fd53447, %p6093;
	fma.rn.f64 	%fd53461, %fd53447, 0d3FB0066BDC1895E9, 0dBFB3823B180754AF;
	fma.rn.f64 	%fd53462, %fd53461, %fd53447, 0d3FB11E52CC2F79AE;
	fma.rn.f64 	%fd53463, %fd53462, %fd53447, 0dBF924EAF3526861B;
	fma.rn.f64 	%fd53464, %fd53463, %fd53447, 0d3F91DF02A31E6CB7;
	fma.rn.f64 	%fd53465, %fd53464, %fd53447, 0d3F847D18B0EEC6CC;
	fma.rn.f64 	%fd53466, %fd53465, %fd53447, 0d3F8D0AF961BA53B0;
	fma.rn.f64 	%fd53467, %fd53466, %fd53447, 0d3F91BF7734CF1C48;
	fma.rn.f64 	%fd53468, %fd53467, %fd53447, 0d3F96E91483144EF7;
	fma.rn.f64 	%fd53469, %fd53468, %fd53447, 0d3F9F1C6E0A4F9F81;
	fma.rn.f64 	%fd53470, %fd53469, %fd53447, 0d3FA6DB6DC27FA92B;
	fma.rn.f64 	%fd53471, %fd53470, %fd53447, 0d3FB333333320F91B;
	fma.rn.f64 	%fd53472, %fd53471, %fd53447, 0d3FC5555555555F4D;
	mul.f64 	%fd53473, %fd53447, %fd53472;
	mul.f64 	%fd53474, %fd53460, 0dC000000000000000;
	fma.rn.f64 	%fd53475, %fd53474, %fd53473, 0d3C91A62633145C07;
	add.f64 	%fd53476, %fd53474, 0d3FE921FB54442D18;
	add.f64 	%fd53477, %fd53476, %fd53475;
	add.f64 	%fd53478, %fd53477, 0d3FE921FB54442D18;
	copysign.f64 	%fd78115, %fd9016, %fd53478;
$L__BB0_6432:
	ld.param.u64 	%rd8075, [_Z8FitGrainPdPiS0_S_S_S0_S0_S_S_S_S_S_S_S_S_S_S_S_S__param_0];
	mul.f64 	%fd53493, %fd78115, 0d404CA5DC1A63C1F5;
	mul.lo.s32 	%r13482, %r19219, 7;
	mul.wide.u32 	%rd5180, %r13482, 8;
	add.s64 	%rd5181, %rd33, %rd5180;
	st.global.f64 	[%rd5181+40], %fd53493;
	cvta.to.global.u64 	%rd5182, %rd8075;
	ld.global.f64 	%fd9020, [%rd5182];
	mul.f64 	%fd9021, %fd53493, 0d3FA1DF46A2529D3A;
	abs.f64 	%fd9022, %fd9021;
	setp.neu.f64 	%p6094, %fd9022, 0d7FF0000000000000;
	@%p6094 bra 	$L__BB0_6434;
	mov.f64 	%fd53499, 0d0000000000000000;
	mul.rn.f64 	%fd78117, %fd9021, %fd53499;
	mov.pred 	%p9726, -1;
	bra.uni 	$L__BB0_6437;
$L__BB0_6434:
	mul.f64 	%fd53494, %fd9021, 0d3FE45F306DC9C883;
	cvt.rni.s32.f64 	%r19220, %fd53494;
	cvt.rn.f64.s32 	%fd53495, %r19220;
	fma.rn.f64 	%fd53496, %fd53495, 0dBFF921FB54442D18, %fd9021;
	fma.rn.f64 	%fd53497, %fd53495, 0dBC91A62633145C00, %fd53496;
	fma.rn.f64 	%fd78117, %fd53495, 0dB97B839A252049C0, %fd53497;
	setp.ltu.f64 	%p6095, %fd9022, 0d41E0000000000000;
	@%p6095 bra 	$L__BB0_6436;
	{ // callseq 801, 0
	.param .b64 param0;
	st.param.f64 	[param0], %fd9021;
	.param .align 16 .b8 retval0[16];
	call.uni (retval0), 
	__internal_trig_reduction_slowpathd, 
	(
	param0
	);
	ld.param.f64 	%fd78117, [retval0];
	ld.param.b32 	%r19220, [retval0+8];
	} // callseq 801
$L__BB0_6436:
	and.b32  	%r13484, %r19220, 1;
	setp.eq.b32 	%p6096, %r13484, 1;
	not.pred 	%p9726, %p6096;
$L__BB0_6437:
	mul.f64 	%fd53500, %fd78117, %fd78117;
	fma.rn.f64 	%fd53501, %fd53500, 0d3EE48DAC2799BCB9, 0dBEF9757C5B27EBB1;
	fma.rn.f64 	%fd53502, %fd53501, %fd53500, 0d3F0980E90FD91E04;
	fma.rn.f64 	%fd53503, %fd53502, %fd53500, 0dBEFAE2B0417D7E1D;
	fma.rn.f64 	%fd53504, %fd53503, %fd53500, 0d3F119F5341BFBA57;
	fma.rn.f64 	%fd53505, %fd53504, %fd53500, 0d3F15E791A00F6919;
	fma.rn.f64 	%fd53506, %fd53505, %fd53500, 0d3F2FF2E7FADEC73A;
	fma.rn.f64 	%fd53507, %fd53506, %fd53500, 0d3F434BC1B206DA62;
	fma.rn.f64 	%fd53508, %fd53507, %fd53500, 0d3F57DB18EF2F83F9;
	fma.rn.f64 	%fd53509, %fd53508, %fd53500, 0d3F6D6D2E7AE49FBC;
	fma.rn.f64 	%fd53510, %fd53509, %fd53500, 0d3F8226E3A816A776;
	fma.rn.f64 	%fd53511, %fd53510, %fd53500, 0d3F9664F485D25660;
	fma.rn.f64 	%fd53512, %fd53511, %fd53500, 0d3FABA1BA1BABF31D;
	fma.rn.f64 	%fd53513, %fd53512, %fd53500, 0d3FC11111111105D2;
	fma.rn.f64 	%fd53514, %fd53513, %fd53500, 0d3FD555555555555E;
	mul.f64 	%fd9028, %fd53500, %fd53514;
	fma.rn.f64 	%fd78118, %fd9028, %fd78117, %fd78117;
	@%p9726 bra 	$L__BB0_6439;
	fma.rn.f64 	%fd53515, %fd9028, %fd78117, %fd78117;
	sub.f64 	%fd53516, %fd53515, %fd78117;
	neg.f64 	%fd53517, %fd53516;
	fma.rn.f64 	%fd53518, %fd9028, %fd78117, %fd53517;
	rcp.approx.ftz.f64 	%fd53519, %fd53515;
	neg.f64 	%fd53520, %fd53515;
	fma.rn.f64 	%fd53521, %fd53520, %fd53519, 0d3FF0000000000000;
	fma.rn.f64 	%fd53522, %fd53521, %fd53521, %fd53521;
	fma.rn.f64 	%fd53523, %fd53522, %fd53519, %fd53519;
	neg.f64 	%fd53524, %fd53523;
	fma.rn.f64 	%fd53525, %fd53515, %fd53524, 0d3FF0000000000000;
	fma.rn.f64 	%fd53526, %fd53524, %fd53518, %fd53525;
	fma.rn.f64 	%fd78118, %fd53526, %fd53524, %fd53524;
$L__BB0_6439:
	ld.param.u64 	%rd8202, [_Z8FitGrainPdPiS0_S_S_S0_S0_S_S_S_S_S_S_S_S_S_S_S_S__param_2];
	mul.f64 	%fd53527, %fd9020, %fd78118;
	mul.lo.s32 	%r13485, %r19219, 7;
	mul.wide.u32 	%rd5183, %r13485, 8;
	add.s64 	%rd5184, %rd33, %rd5183;
	st.global.f64 	[%rd5184+48], %fd53527;
	add.s32 	%r19219, %r19219, 1;
	cvta.to.global.u64 	%rd5185, %rd8202;
	ld.global.u32 	%r3889, [%rd5185+4];
	setp.lt.s32 	%p6098, %r19219, %r3889;
	@%p6098 bra 	$L__BB0_6429;
	setp.gt.s32 	%p9727, %r3889, 0;
$L__BB0_6441:
	mul.f64 	%fd53528, %fd78077, 0d3F91DF46A2529D3A;
	mov.f64 	%fd53529, 0d0000000000000000;
	mul.rn.f64 	%fd78120, %fd53528, %fd53529;
	setp.eq.f64 	%p6099, %fd8896, 0d7FF0000000000000;
	mov.b32 	%r19222, 1;
	@%p6099 bra 	$L__BB0_6445;
	setp.ltu.f64 	%p6100, %fd8896, 0d41E0000000000000;
	mov.f64 	%fd78120, %fd78862;
	mov.u32 	%r19221, %r19840;
	@%p6100 bra 	$L__BB0_6444;
	{ // callseq 802, 0
	.param .b64 param0;
	st.param.f64 	[param0], %fd53528;
	.param .align 16 .b8 retval0[16];
	call.uni (retval0), 
	__internal_trig_reduction_slowpathd, 
	(
	param0
	);
	ld.param.f64 	%fd78120, [retval0];
	ld.param.b32 	%r19221, [retval0+8];
	} // callseq 802
$L__BB0_6444:
	add.s32 	%r19222, %r19221, 1;
$L__BB0_6445:
	mul.f64 	%fd53532, %fd78076, 0d3F91DF46A2529D3A;
	mov.f64 	%fd53533, 0d0000000000000000;
	mul.rn.f64 	%fd78122, %fd53532, %fd53533;
	setp.eq.f64 	%p6101, %fd8898, 0d7FF0000000000000;
	shl.b32 	%r13489, %r19222, 6;
	cvt.u64.u32 	%rd5186, %r13489;
	and.b64  	%rd5187, %rd5186, 64;
	mov.u64 	%rd5188, __cudart_sin_cos_coeffs;
	add.s64 	%rd5189, %rd5188, %rd5187;
	mul.rn.f64 	%fd53534, %fd78120, %fd78120;
	and.b32  	%r13490, %r19222, 1;
	setp.eq.b32 	%p6102, %r13490, 1;
	selp.f64 	%fd53535, 0dBDA8FF8320FD8164, 0d3DE5DB65F9785EBA, %p6102;
	ld.global.nc.v2.f64 	{%fd53536, %fd53537}, [%rd5189];
	fma.rn.f64 	%fd53538, %fd53535, %fd53534, %fd53536;
	fma.rn.f64 	%fd53539, %fd53538, %fd53534, %fd53537;
	ld.global.nc.v2.f64 	{%fd53540, %fd53541}, [%rd5189+16];
	fma.rn.f64 	%fd53542, %fd53539, %fd53534, %fd53540;
	fma.rn.f64 	%fd53543, %fd53542, %fd53534, %fd53541;
	ld.global.nc.v2.f64 	{%fd53544, %fd53545}, [%rd5189+32];
	fma.rn.f64 	%fd53546, %fd53543, %fd53534, %fd53544;
	fma.rn.f64 	%fd53547, %fd53546, %fd53534, %fd53545;
	fma.rn.f64 	%fd53548, %fd53547, %fd78120, %fd78120;
	fma.rn.f64 	%fd53549, %fd53547, %fd53534, 0d3FF0000000000000;
	selp.f64 	%fd53550, %fd53549, %fd53548, %p6102;
	and.b32  	%r13491, %r19222, 2;
	setp.eq.s32 	%p6103, %r13491, 0;
	sub.f64 	%fd53551, %fd53533, %fd53550;
	selp.f64 	%fd9037, %fd53550, %fd53551, %p6103;
	mov.b32 	%r19224, 1;
	@%p6101 bra 	$L__BB0_6449;
	setp.ltu.f64 	%p6104, %fd8898, 0d41E0000000000000;
	mov.f64 	%fd78122, %fd78864;
	mov.u32 	%r19223, %r19842;
	@%p6104 bra 	$L__BB0_6448;
	mul.f64 	%fd53552, %fd78076, 0d3F91DF46A2529D3A;
	{ // callseq 803, 0
	.param .b64 param0;
	st.param.f64 	[param0], %fd53552;
	.param .align 16 .b8 retval0[16];
	call.uni (retval0), 
	__internal_trig_reduction_slowpathd, 
	(
	param0
	);
	ld.param.f64 	%fd78122, [retval0];
	ld.param.b32 	%r19223, [retval0+8];
	} // callseq 803
$L__BB0_6448:
	add.s32 	%r19224, %r19223, 1;
$L__BB0_6449:
	mul.f64 	%fd53554, %fd78075, 0d3F91DF46A2529D3A;
	mov.f64 	%fd53555, 0d0000000000000000;
	mul.rn.f64 	%fd78124, %fd53554, %fd53555;
	setp.eq.f64 	%p6105, %fd8900, 0d7FF0000000000000;
	shl.b32 	%r13494, %r19224, 6;
	cvt.u64.u32 	%rd5190, %r13494;
	and.b64  	%rd5191, %rd5190, 64;
	mov.u64 	%rd5192, __cudart_sin_cos_coeffs;
	add.s64 	%rd5193, %rd5192, %rd5191;
	mul.rn.f64 	%fd53556, %fd78122, %fd78122;
	and.b32  	%r13495, %r19224, 1;
	setp.eq.b32 	%p6106, %r13495, 1;
	selp.f64 	%fd53557, 0dBDA8FF8320FD8164, 0d3DE5DB65F9785EBA, %p6106;
	ld.global.nc.v2.f64 	{%fd53558, %fd53559}, [%rd5193];
	fma.rn.f64 	%fd53560, %fd53557, %fd53556, %fd53558;
	fma.rn.f64 	%fd53561, %fd53560, %fd53556, %fd53559;
	ld.global.nc.v2.f64 	{%fd53562, %fd53563}, [%rd5193+16];
	fma.rn.f64 	%fd53564, %fd53561, %fd53556, %fd53562;
	fma.rn.f64 	%fd53565, %fd53564, %fd53556, %fd53563;
	ld.global.nc.v2.f64 	{%fd53566, %fd53567}, [%rd5193+32];
	fma.rn.f64 	%fd53568, %fd53565, %fd53556, %fd53566;
	fma.rn.f64 	%fd53569, %fd53568, %fd53556, %fd53567;
	fma.rn.f64 	%fd53570, %fd53569, %fd78122, %fd78122;
	fma.rn.f64 	%fd53571, %fd53569, %fd53556, 0d3FF0000000000000;
	selp.f64 	%fd53572, %fd53571, %fd53570, %p6106;
	and.b32  	%r13496, %r19224, 2;
	setp.eq.s32 	%p6107, %r13496, 0;
	sub.f64 	%fd53573, %fd53555, %fd53572;
	selp.f64 	%fd9042, %fd53572, %fd53573, %p6107;
	mov.b32 	%r19226, 1;
	@%p6105 bra 	$L__BB0_6453;
	setp.ltu.f64 	%p6108, %fd8900, 0d41E0000000000000;
	mov.f64 	%fd78124, %fd78866;
	mov.u32 	%r19225, %r19844;
	@%p6108 bra 	$L__BB0_6452;
	mul.f64 	%fd53574, %fd78075, 0d3F91DF46A2529D3A;
	{ // callseq 804, 0
	.param .b64 param0;
	st.param.f64 	[param0], %fd53574;
	.param .align 16 .b8 retval0[16];
	call.uni (retval0), 
	__internal_trig_reduction_slowpathd, 
	(
	param0
	);
	ld.param.f64 	%fd78124, [retval0];
	ld.param.b32 	%r19225, [retval0+8];
	} // callseq 804
$L__BB0_6452:
	add.s32 	%r19226, %r19225, 1;
$L__BB0_6453:
	shl.b32 	%r13498, %r19226, 6;
	cvt.u64.u32 	%rd5194, %r13498;
	and.b64  	%rd5195, %rd5194, 64;
	mov.u64 	%rd5196, __cudart_sin_cos_coeffs;
	add.s64 	%rd5197, %rd5196, %rd5195;
	mul.rn.f64 	%fd53576, %fd78124, %fd78124;
	and.b32  	%r13499, %r19226, 1;
	setp.eq.b32 	%p6109, %r13499, 1;
	selp.f64 	%fd53577, 0dBDA8FF8320FD8164, 0d3DE5DB65F9785EBA, %p6109;
	ld.global.nc.v2.f64 	{%fd53578, %fd53579}, [%rd5197];
	fma.rn.f64 	%fd53580, %fd53577, %fd53576, %fd53578;
	fma.rn.f64 	%fd53581, %fd53580, %fd53576, %fd53579;
	ld.global.nc.v2.f64 	{%fd53582, %fd53583}, [%rd5197+16];
	fma.rn.f64 	%fd53584, %fd53581, %fd53576, %fd53582;
	fma.rn.f64 	%fd53585, %fd53584, %fd53576, %fd53583;
	ld.global.nc.v2.f64 	{%fd53586, %fd53587}, [%rd5197+32];
	fma.rn.f64 	%fd53588, %fd53585, %fd53576, %fd53586;
	fma.rn.f64 	%fd53589, %fd53588, %fd53576, %fd53587;
	fma.rn.f64 	%fd53590, %fd53589, %fd78124, %fd78124;
	fma.rn.f64 	%fd53591, %fd53589, %fd53576, 0d3FF0000000000000;
	selp.f64 	%fd53592, %fd53591, %fd53590, %p6109;
	and.b32  	%r13500, %r19226, 2;
	setp.eq.s32 	%p6110, %r13500, 0;
	mov.f64 	%fd53593, 0d0000000000000000;
	sub.f64 	%fd53594, %fd53593, %fd53592;
	selp.f64 	%fd9046, %fd53592, %fd53594, %p6110;
	mov.f64 	%fd78125, %fd78868;
	mov.u32 	%r19227, %r19846;
	@%p105 bra 	$L__BB0_6455;
	mul.f64 	%fd53595, %fd78077, 0d3F91DF46A2529D3A;
	{ // callseq 805, 0
	.param .b64 param0;
	st.param.f64 	[param0], %fd53595;
	.param .align 16 .b8 retval0[16];
	call.uni (retval0), 
	__internal_trig_reduction_slowpathd, 
	(
	param0
	);
	ld.param.f64 	%fd78125, [retval0];
	ld.param.b32 	%r19227, [retval0+8];
	} // callseq 805
$L__BB0_6455:
	shl.b32 	%r13502, %r19227, 6;
	cvt.u64.u32 	%rd5198, %r13502;
	and.b64  	%rd5199, %rd5198, 64;
	mov.u64 	%rd5200, __cudart_sin_cos_coeffs;
	add.s64 	%rd5201, %rd5200, %rd5199;
	mul.rn.f64 	%fd53597, %fd78125, %fd78125;
	and.b32  	%r13503, %r19227, 1;
	setp.eq.b32 	%p6111, %r13503, 1;
	selp.f64 	%fd53598, 0dBDA8FF8320FD8164, 0d3DE5DB65F9785EBA, %p6111;
	ld.global.nc.v2.f64 	{%fd53599, %fd53600}, [%rd5201];
	fma.rn.f64 	%fd53601, %fd53598, %fd53597, %fd53599;
	fma.rn.f64 	%fd53602, %fd53601, %fd53597, %fd53600;
	ld.global.nc.v2.f64 	{%fd53603, %fd53604}, [%rd5201+16];
	fma.rn.f64 	%fd53605, %fd53602, %fd53597, %fd53603;
	fma.rn.f64 	%fd53606, %fd53605, %fd53597, %fd53604;
	ld.global.nc.v2.f64 	{%fd53607, %fd53608}, [%rd5201+32];
	fma.rn.f64 	%fd53609, %fd53606, %fd53597, %fd53607;
	fma.rn.f64 	%fd53610, %fd53609, %fd53597, %fd53608;
	fma.rn.f64 	%fd53611, %fd53610, %fd78125, %fd78125;
	fma.rn.f64 	%fd53612, %fd53610, %fd53597, 0d3FF0000000000000;
	selp.f64 	%fd53613, %fd53612, %fd53611, %p6111;
	and.b32  	%r13504, %r19227, 2;
	setp.eq.s32 	%p6112, %r13504, 0;
	mov.f64 	%fd53614, 0d0000000000000000;
	sub.f64 	%fd53615, %fd53614, %fd53613;
	selp.f64 	%fd9049, %fd53613, %fd53615, %p6112;
	mov.f64 	%fd78126, %fd78869;
	mov.u32 	%r19228, %r19847;
	@%p106 bra 	$L__BB0_6457;
	mul.f64 	%fd53616, %fd78076, 0d3F91DF46A2529D3A;
	{ // callseq 806, 0
	.param .b64 param0;
	st.param.f64 	[param0], %fd53616;
	.param .align 16 .b8 retval0[16];
	call.uni (retval0), 
	__internal_trig_reduction_slowpathd, 
	(
	param0
	);
	ld.param.f64 	%fd78126, [retval0];
	ld.param.b32 	%r19228, [retval0+8];
	} // callseq 806
$L__BB0_6457:
	shl.b32 	%r13506, %r19228, 6;
	cvt.u64.u32 	%rd5202, %r13506;
	and.b64  	%rd5203, %rd5202, 64;
	mov.u64 	%rd5204, __cudart_sin_cos_coeffs;
	add.s64 	%rd5205, %rd5204, %rd5203;
	mul.rn.f64 	%fd53618, %fd78126, %fd78126;
	and.b32  	%r13507, %r19228, 1;
	setp.eq.b32 	%p6113, %r13507, 1;
	selp.f64 	%fd53619, 0dBDA8FF8320FD8164, 0d3DE5DB65F9785EBA, %p6113;
	ld.global.nc.v2.f64 	{%fd53620, %fd53621}, [%rd5205];
	fma.rn.f64 	%fd53622, %fd53619, %fd53618, %fd53620;
	fma.rn.f64 	%fd53623, %fd53622, %fd53618, %fd53621;
	ld.global.nc.v2.f64 	{%fd53624, %fd53625}, [%rd5205+16];
	fma.rn.f64 	%fd53626, %fd53623, %fd53618, %fd53624;
	fma.rn.f64 	%fd53627, %fd53626, %fd53618, %fd53625;
	ld.global.nc.v2.f64 	{%fd53628, %fd53629}, [%rd5205+32];
	fma.rn.f64 	%fd53630, %fd53627, %fd53618, %fd53628;
	fma.rn.f64 	%fd53631, %fd53630, %fd53618, %fd53629;
	fma.rn.f64 	%fd53632, %fd53631, %fd78126, %fd78126;
	fma.rn.f64 	%fd53633, %fd53631, %fd53618, 0d3FF0000000000000;
	selp.f64 	%fd53634, %fd53633, %fd53632, %p6113;
	and.b32  	%r13508, %r19228, 2;
	setp.eq.s32 	%p6114, %r13508, 0;
	mov.f64 	%fd53635, 0d0000000000000000;
	sub.f64 	%fd53636, %fd53635, %fd53634;
	selp.f64 	%fd9052, %fd53634, %fd53636, %p6114;
	mov.f64 	%fd78127, %fd78870;
	mov.u32 	%r19229, %r19848;
	@%p107 bra 	$L__BB0_6459;
	mul.f64 	%fd53637, %fd78075, 0d3F91DF46A2529D3A;
	{ // callseq 807, 0
	.param .b64 param0;
	st.param.f64 	[param0], %fd53637;
	.param .align 16 .b8 retval0[16];
	call.uni (retval0), 
	__internal_trig_reduction_slowpathd, 
	(
	param0
	);
	ld.param.f64 	%fd78127, [retval0];
	ld.param.b32 	%r19229, [retval0+8];
	} // callseq 807
$L__BB0_6459:
	ld.param.u64 	%rd8136, [_Z8FitGrainPdPiS0_S_S_S0_S0_S_S_S_S_S_S_S_S_S_S_S_S__param_1];
	ld.param.u64 	%rd8076, [_Z8FitGrainPdPiS0_S_S_S0_S0_S_S_S_S_S_S_S_S_S_S_S_S__param_0];
	shl.b32 	%r13511, %r19229, 6;
	cvt.u64.u32 	%rd5206, %r13511;
	and.b64  	%rd5207, %rd5206, 64;
	mov.u64 	%rd5208, __cudart_sin_cos_coeffs;
	add.s64 	%rd5209, %rd5208, %rd5207;
	mul.rn.f64 	%fd53639, %fd78127, %fd78127;
	and.b32  	%r13512, %r19229, 1;
	setp.eq.b32 	%p6115, %r13512, 1;
	selp.f64 	%fd53640, 0dBDA8FF8320FD8164, 0d3DE5DB65F9785EBA, %p6115;
	ld.global.nc.v2.f64 	{%fd53641, %fd53642}, [%rd5209];
	fma.rn.f64 	%fd53643, %fd53640, %fd53639, %fd53641;
	fma.rn.f64 	%fd53644, %fd53643, %fd53639, %fd53642;
	ld.global.nc.v2.f64 	{%fd53645, %fd53646}, [%rd5209+16];
	fma.rn.f64 	%fd53647, %fd53644, %fd53639, %fd53645;
	fma.rn.f64 	%fd53648, %fd53647, %fd53639, %fd53646;
	ld.global.nc.v2.f64 	{%fd53649, %fd53650}, [%rd5209+32];
	fma.rn.f64 	%fd53651, %fd53648, %fd53639, %fd53649;
	fma.rn.f64 	%fd53652, %fd53651, %fd53639, %fd53650;
	fma.rn.f64 	%fd53653, %fd53652, %fd78127, %fd78127;
	fma.rn.f64 	%fd53654, %fd53652, %fd53639, 0d3FF0000000000000;
	selp.f64 	%fd53655, %fd53654, %fd53653, %p6115;
	and.b32  	%r13513, %r19229, 2;
	setp.eq.s32 	%p6116, %r13513, 0;
	mov.f64 	%fd53656, 0d0000000000000000;
	sub.f64 	%fd53657, %fd53656, %fd53655;
	selp.f64 	%fd9055, %fd53655, %fd53657, %p6116;
	mul.f64 	%fd53658, %fd9037, %fd9046;
	mul.f64 	%fd53659, %fd9042, %fd9055;
	mul.f64 	%fd53660, %fd9049, %fd53659;
	sub.f64 	%fd9056, %fd53658, %fd53660;
	mul.f64 	%fd53661, %fd9037, %fd53659;
	fma.rn.f64 	%fd9057, %fd9046, %fd9049, %fd53661;
	mul.f64 	%fd9058, %fd9046, %fd9052;
	cvta.to.global.u64 	%rd5210, %rd8136;
	ld.global.u32 	%r3908, [%rd5210+4];
	cvta.to.global.u64 	%rd5211, %rd8076;
	ld.global.f64 	%fd9059, [%rd5211+4088];
	mov.b32 	%r19269, 0;
	not.pred 	%p6117, %p9727;
	@%p6117 bra 	$L__BB0_6606;
	mul.f64 	%fd9060, %fd9052, %fd9055;
	neg.f64 	%fd53662, %fd9052;
	mul.f64 	%fd9061, %fd9037, %fd53662;
	mul.f64 	%fd53663, %fd9049, %fd9055;
	mul.f64 	%fd53664, %fd9042, %fd9046;
	mul.f64 	%fd53665, %fd9037, %fd53664;
	sub.f64 	%fd9062, %fd53665, %fd53663;
	mul.f64 	%fd9063, %fd9049, %fd9052;
	mul.f64 	%fd53666, %fd9037, %fd9055;
	neg.f64 	%fd53667, %fd9046;
	mul.f64 	%fd53668, %fd9042, %fd53667;
	mul.f64 	%fd53669, %fd53668, %fd9049;
	sub.f64 	%fd9064, %fd53669, %fd53666;
	mov.b32 	%r19230, 0;
	mov.u32 	%r19269, %r19230;
$L__BB0_6461:
	mul.lo.s32 	%r13516, %r19230, 7;
	mul.wide.u32 	%rd5212, %r13516, 8;
	add.s64 	%rd5213, %rd33, %rd5212;
	ld.global.f64 	%fd53670, [%rd5213+16];
	ld.global.f64 	%fd53671, [%rd5213+8];
	ld.global.f64 	%fd53672, [%rd5213];
	mul.f64 	%fd53673, %fd53671, %fd9064;
	fma.rn.f64 	%fd53674, %fd53672, %fd9056, %fd53673;
	fma.rn.f64 	%fd9067, %fd53670, %fd9063, %fd53674;
	mul.f64 	%fd53675, %fd53671, %fd9062;
	fma.rn.f64 	%fd53676, %fd53672, %fd9057, %fd53675;
	fma.rn.f64 	%fd9068, %fd53670, %fd9061, %fd53676;
	mul.f64 	%fd53677, %fd53671, %fd9058;
	fma.rn.f64 	%fd53678, %fd53672, %fd9060, %fd53677;
	fma.rn.f64 	%fd9069, %fd53670, %fd9042, %fd53678;
	ld.global.f64 	%fd53679, [%rd5213+40];
	mul.f64 	%fd53680, %fd9068, %fd9068;
	fma.rn.f64 	%fd53681, %fd9067, %fd9067, %fd53680;
	fma.rn.f64 	%fd53682, %fd9069, %fd9069, %fd53681;
	sqrt.rn.f64 	%fd9070, %fd53682;
	mul.f64 	%fd9071, %fd53679, 0d3F91DF46A2529D3A;
	abs.f64 	%fd9072, %fd9071;
	setp.neu.f64 	%p6118, %fd9072, 0d7FF0000000000000;
	@%p6118 bra 	$L__BB0_6463;
	mov.f64 	%fd53688, 0d0000000000000000;
	mul.rn.f64 	%fd78130, %fd9071, %fd53688;
	mov.b32 	%r19233, 0;
	bra.uni 	$L__BB0_6465;
$L__BB0_6463:
	mul.f64 	%fd53683, %fd9071, 0d3FE45F306DC9C883;
	cvt.rni.s32.f64 	%r19233, %fd53683;
	cvt.rn.f64.s32 	%fd53684, %r19233;
	fma.rn.f64 	%fd53685, %fd53684, 0dBFF921FB54442D18, %fd9071;
	fma.rn.f64 	%fd53686, %fd53684, 0dBC91A62633145C00, %fd53685;
	fma.rn.f64 	%fd78130, %fd53684, 0dB97B839A252049C0, %fd53686;
	setp.ltu.f64 	%p6119, %fd9072, 0d41E0000000000000;
	@%p6119 bra 	$L__BB0_6465;
	{ // callseq 808, 0
	.param .b64 param0;
	st.param.f64 	[param0], %fd9071;
	.param .align 16 .b8 retval0[16];
	call.uni (retval0), 
	__internal_trig_reduction_slowpathd, 
	(
	param0
	);
	ld.param.f64 	%fd78130, [retval0];
	ld.param.b32 	%r19233, [retval0+8];
	} // callseq 808
$L__BB0_6465:
	shl.b32 	%r13519, %r19233, 6;
	cvt.u64.u32 	%rd5214, %r13519;
	and.b64  	%rd5215, %rd5214, 64;
	mov.u64 	%rd5216, __cudart_sin_cos_coeffs;
	add.s64 	%rd5217, %rd5216, %rd5215;
	mul.rn.f64 	%fd53689, %fd78130, %fd78130;
	and.b32  	%r13520, %r19233, 1;
	setp.eq.b32 	%p6120, %r13520, 1;
	selp.f64 	%fd53690, 0dBDA8FF8320FD8164, 0d3DE5DB65F9785EBA, %p6120;
	ld.global.nc.v2.f64 	{%fd53691, %fd53692}, [%rd5217];
	fma.rn.f64 	%fd53693, %fd53690, %fd53689, %fd53691;
	fma.rn.f64 	%fd53694, %fd53693, %fd53689, %fd53692;
	ld.global.nc.v2.f64 	{%fd53695, %fd53696}, [%rd5217+16];
	fma.rn.f64 	%fd53697, %fd53694, %fd53689, %fd53695;
	fma.rn.f64 	%fd53698, %fd53697, %fd53689, %fd53696;
	ld.global.nc.v2.f64 	{%fd53699, %fd53700}, [%rd5217+32];
	fma.rn.f64 	%fd53701, %fd53698, %fd53689, %fd53699;
	fma.rn.f64 	%fd53702, %fd53701, %fd53689, %fd53700;
	fma.rn.f64 	%fd53703, %fd53702, %fd78130, %fd78130;
	fma.rn.f64 	%fd53704, %fd53702, %fd53689, 0d3FF0000000000000;
	selp.f64 	%fd53705, %fd53704, %fd53703, %p6120;
	and.b32  	%r13521, %r19233, 2;
	setp.eq.s32 	%p6121, %r13521, 0;
	mov.f64 	%fd53706, 0d0000000000000000;
	sub.f64 	%fd53707, %fd53706, %fd53705;
	selp.f64 	%fd53708, %fd53705, %fd53707, %p6121;
	mul.f64 	%fd9077, %fd9070, %fd53708;
	abs.f64 	%fd53709, %fd9068;
	setp.geu.f64 	%p6122, %fd53709, 0d3F1A36E2EB1C432D;
	@%p6122 bra 	$L__BB0_6474;
	setp.eq.f64 	%p6170, %fd9067, 0d0000000000000000;
	mov.b32 	%r19247, 0;
	@%p6170 bra 	$L__BB0_6529;
	neg.f64 	%fd54071, %fd9077;
	div.rn.f64 	%fd9078, %fd54071, %fd9067;
	abs.f64 	%fd9079, %fd9078;
	setp.gtu.f64 	%p6171, %fd9079, 0d3FF0000000000000;
	@%p6171 bra 	$L__BB0_6529;
	{
	.reg .b32 %temp; 
	mov.b64 	{%temp, %r3915}, %fd9078;
	}
	{
	.reg .b32 %temp; 
	mov.b64 	{%temp, %r13588}, %fd9079;
	}
	setp.gt.s32 	%p6172, %r13588, 1071801957;
	@%p6172 bra 	$L__BB0_6472;
	mul.f64 	%fd54112, %fd9078, %fd9078;
	fma.rn.f64 	%fd54113, %fd54112, 0d3FB0066BDC1895E9, 0dBFB3823B180754AF;
	fma.rn.f64 	%fd54114, %fd54113, %fd54112, 0d3FB11E52CC2F79AE;
	fma.rn.f64 	%fd54115, %fd54114, %fd54112, 0dBF924EAF3526861B;
	fma.rn.f64 	%fd54116, %fd54115, %fd54112, 0d3F91DF02A31E6CB7;
	fma.rn.f64 	%fd54117, %fd54116, %fd54112, 0d3F847D18B0EEC6CC;
	fma.rn.f64 	%fd54118, %fd54117, %fd54112, 0d3F8D0AF961BA53B0;
	fma.rn.f64 	%fd54119, %fd54118, %fd54112, 0d3F91BF7734CF1C48;
	fma.rn.f64 	%fd54120, %fd54119, %fd54112, 0d3F96E91483144EF7;
	fma.rn.f64 	%fd54121, %fd54120, %fd54112, 0d3F9F1C6E0A4F9F81;
	fma.rn.f64 	%fd54122, %fd54121, %fd54112, 0d3FA6DB6DC27FA92B;
	fma.rn.f64 	%fd54123, %fd54122, %fd54112, 0d3FB333333320F91B;
	fma.rn.f64 	%fd54124, %fd54123, %fd54112, 0d3FC5555555555F4D;
	mul.f64 	%fd54125, %fd54112, %fd54124;
	fma.rn.f64 	%fd9080, %fd54125, %fd9079, %fd9079;
	setp.gt.s32 	%p6176, %r3915, -1;
	@%p6176 bra 	$L__BB0_6471;
	mov.f64 	%fd54130, 0d3C91A62633145C07;
	add.rn.f64 	%fd54131, %fd9080, %fd54130;
	mov.f64 	%fd54132, 0d3FF921FB54442D18;
	add.rn.f64 	%fd78131, %fd54132, %fd54131;
	bra.uni 	$L__BB0_6473;
$L__BB0_6471:
	mov.f64 	%fd54126, 0dBC91A62633145C07;
	add.rn.f64 	%fd54127, %fd9080, %fd54126;
	neg.f64 	%fd54128, %fd54127;
	mov.f64 	%fd54129, 0d3FF921FB54442D18;
	add.rn.f64 	%fd78131, %fd54129, %fd54128;
	bra.uni 	$L__BB0_6473;
$L__BB0_6472:
	mov.f64 	%fd54072, 0d3FF0000000000000;
	sub.f64 	%fd54073, %fd54072, %fd9079;
	{
	.reg .b32 %temp; 
	mov.b64 	{%r13589, %temp}, %fd54073;
	}
	{
	.reg .b32 %temp; 
	mov.b64 	{%temp, %r13590}, %fd54073;
	}
	add.s32 	%r13591, %r13590, -1048576;
	mov.b64 	%fd54074, {%r13589, %r13591};
	rsqrt.approx.ftz.f64 	%fd54075, %fd54074;
	{
	.reg .b32 %temp; 
	mov.b64 	{%r13592, %temp}, %fd54075;
	}
	{
	.reg .b32 %temp; 
	mov.b64 	{%temp, %r13593}, %fd54075;
	}
	add.s32 	%r13594, %r13593, -1048576;
	mov.b64 	%fd54076, {%r13592, %r13594};
	mul.f64 	%fd54077, %fd54074, %fd54075;
	neg.f64 	%fd54078, %fd54077;
	fma.rn.f64 	%fd54079, %fd54077, %fd54078, %fd54074;
	fma.rn.f64 	%fd54080, %fd54079, %fd54076, %fd54077;
	neg.f64 	%fd54081, %fd54080;
	fma.rn.f64 	%fd54082, %fd54075, %fd54081, 0d3FF0000000000000;
	fma.rn.f64 	%fd54083, %fd54082, %fd54076, %fd54076;
	fma.rn.f64 	%fd54084, %fd54080, %fd54081, %fd54074;
	fma.rn.f64 	%fd54085, %fd54084, %fd54083, %fd54080;
	{
	.reg .b32 %temp; 
	mov.b64 	{%r13595, %temp}, %fd54085;
	}
	{
	.reg .b32 %temp; 
	mov.b64 	{%temp, %r13596}, %fd54085;
	}
	add.s32 	%r13597, %r13596, 1048576;
	mov.b64 	%fd54086, {%r13595, %r13597};
	fma.rn.f64 	%fd54087, %fd54073, 0d3EC715B371155F70, 0dBEBAC2FE66FAAC4B;
	fma.rn.f64 	%fd54088, %fd54087, %fd54073, 0d3ED9A9B88EFCD9B8;
	fma.rn.f64 	%fd54089, %fd54088, %fd54073, 0d3EDD0F40A8A0C4C3;
	fma.rn.f64 	%fd54090, %fd54089, %fd54073, 0d3EF46D4CFA9E0E1F;
	fma.rn.f64 	%fd54091, %fd54090, %fd54073, 0d3F079C168D1E2422;
	fma.rn.f64 	%fd54092, %fd54091, %fd54073, 0d3F1C9A88C3BCA540;
	fma.rn.f64 	%fd54093, %fd54092, %fd54073, 0d3F31C4E64BD476DF;
	fma.rn.f64 	%fd54094, %fd54093, %fd54073, 0d3F46E8BA60009C8F;
	fma.rn.f64 	%fd54095, %fd54094, %fd54073, 0d3F5F1C71C62B05A2;
	fma.rn.f64 	%fd54096, %fd54095, %fd54073, 0d3F76DB6DB6DC9F2C;
	fma.rn.f64 	%fd54097, %fd54096, %fd54073, 0d3F9333333333329C;
	fma.rn.f64 	%fd54098, %fd54097, %fd54073, 0d3FB5555555555555;
	setp.lt.s32 	%p6173, %r13590, 1;
	mov.f64 	%fd54099, 0d0000000000000000;
	mul.rn.f64 	%fd54100, %fd9079, %fd54099;
	mul.f64 	%fd54101, %fd54073, %fd54098;
	fma.rn.f64 	%fd54102, %fd54101, %fd54086, %fd54086;
	selp.f64 	%fd54103, %fd54100, %fd54102, %p6173;
	setp.lt.s32 	%p6174, %r13590, 0;
	mov.f64 	%fd54104, 0d7FF0000000000000;
	mul.rn.f64 	%fd54105, %fd54103, %fd54104;
	selp.f64 	%fd54106, %fd54105, %fd54103, %p6174;
	setp.lt.s32 	%p6175, %r3915, 0;
	mov.f64 	%fd54107, 0dBCA1A62633145C07;
	add.rn.f64 	%fd54108, %fd54106, %fd54107;
	neg.f64 	%fd54109, %fd54108;
	mov.f64 	%fd54110, 0d400921FB54442D18;
	add.rn.f64 	%fd54111, %fd54110, %fd54109;
	selp.f64 	%fd78131, %fd54111, %fd54106, %p6175;
$L__BB0_6473:
	mul.f64 	%fd54133, %fd78131, 0d404CA5DC1A63C1F5;
	neg.f64 	%fd54134, %fd54133;
	st.local.v2.f64 	[%rd1], {%fd54133, %fd54134};
	mov.b32 	%r19247, 2;
	bra.uni 	$L__BB0_6529;
$L__BB0_6474:
	mul.f64 	%fd53710, %fd9067, %fd9067;
	mul.f64 	%fd53711, %fd9068, %fd9068;
	div.rn.f64 	%fd53712, %fd53710, %fd53711;
	add.f64 	%fd9085, %fd53712, 0d3FF0000000000000;
	add.f64 	%fd53713, %fd9077, %fd9077;
	mul.f64 	%fd53714, %fd9067, %fd53713;
	div.rn.f64 	%fd9086, %fd53714, %fd53711;
	mul.f64 	%fd53715, %fd9077, %fd9077;
	div.rn.f64 	%fd53716, %fd53715, %fd53711;
	add.f64 	%fd53717, %fd53716, 0dBFF0000000000000;
	mul.f64 	%fd53718, %fd9085, 0dC010000000000000;
	mul.f64 	%fd53719, %fd53718, %fd53717;
	fma.rn.f64 	%fd9087, %fd9086, %fd9086, %fd53719;
	setp.ltu.f64 	%p6123, %fd9087, 0d0000000000000000;
	mov.b32 	%r19247, 0;
	@%p6123 bra 	$L__BB0_6529;
	sqrt.rn.f64 	%fd9088, %fd9087;
	sub.f64 	%fd53720, %fd9088, %fd9086;
	add.f64 	%fd9089, %fd9085, %fd9085;
	div.rn.f64 	%fd9090, %fd53720, %fd9089;
	abs.f64 	%fd9091, %fd9090;
	setp.gtu.f64 	%p6124, %fd9091, 0d3FF0000000000000;
	mov.b32 	%r19247, 0;
	@%p6124 bra 	$L__BB0_6502;
	{
	.reg .b32 %temp; 
	mov.b64 	{%temp, %r3916}, %fd9090;
	}
	{
	.reg .b32 %temp; 
	mov.b64 	{%temp, %r13524}, %fd9091;
	}
	setp.gt.s32 	%p6125, %r13524, 1071801957;
	@%p6125 bra 	$L__BB0_6480;
	mul.f64 	%fd53761, %fd9090, %fd9090;
	fma.rn.f64 	%fd53762, %fd53761, 0d3FB0066BDC1895E9, 0dBFB3823B180754AF;
	fma.rn.f64 	%fd53763, %fd53762, %fd53761, 0d3FB11E52CC2F79AE;
	fma.rn.f64 	%fd53764, %fd53763, %fd53761, 0dBF924EAF3526861B;
	fma.rn.f64 	%fd53765, %fd53764, %fd53761, 0d3F91DF02A31E6CB7;
	fma.rn.f64 	%fd53766, %fd53765, %fd53761, 0d3F847D18B0EEC6CC;
	fma.rn.f64 	%fd53767, %fd53766, %fd53761, 0d3F8D0AF961BA53B0;
	fma.rn.f64 	%fd53768, %fd53767, %fd53761, 0d3F91BF7734CF1C48;
	fma.rn.f64 	%fd53769, %fd53768, %fd53761, 0d3F96E91483144EF7;
	fma.rn.f64 	%fd53770, %fd53769, %fd53761, 0d3F9F1C6E0A4F9F81;
	fma.rn.f64 	%fd53771, %fd53770, %fd53761, 0d3FA6DB6DC27FA92B;
	fma.rn.f64 	%fd53772, %fd53771, %fd53761, 0d3FB333333320F91B;
	fma.rn.f64 	%fd53773, %fd53772, %fd53761, 0d3FC5555555555F4D;
	mul.f64 	%fd53774, %fd53761, %fd53773;
	fma.rn.f64 	%fd9092, %fd53774, %fd9091, %fd9091;
	setp.gt.s32 	%p6129, %r3916, -1;
	@%p6129 bra 	$L__BB0_6479;
	mov.f64 	%fd53779, 0d3C91A62633145C07;
	add.rn.f64 	%fd53780, %fd9092, %fd53779;
	mov.f64 	%fd53781, 0d3FF921FB54442D18;
	add.rn.f64 	%fd78132, %fd53781, %fd53780;
	bra.uni 	$L__BB0_6481;
$L__BB0_6479:
	mov.f64 	%fd53775, 0dBC91A62633145C07;
	add.rn.f64 	%fd53776, %fd9092, %fd53775;
	neg.f64 	%fd53777, %fd53776;
	mov.f64 	%fd53778, 0d3FF921FB54442D18;
	add.rn.f64 	%fd78132, %fd53778, %fd53777;
	bra.uni 	$L__BB0_6481;
$L__BB0_6480:
	mov.f64 	%fd53721, 0d3FF0000000000000;
	sub.f64 	%fd53722, %fd53721, %fd9091;
	{
	.reg .b32 %temp; 
	mov.b64 	{%r13525, %temp}, %fd53722;
	}
	{
	.reg .b32 %temp; 
	mov.b64 	{%temp, %r13526}, %fd53722;
	}
	add.s32 	%r13527, %r13526, -1048576;
	mov.b64 	%fd53723, {%r13525, %r13527};
	rsqrt.approx.ftz.f64 	%fd53724, %fd53723;
	{
	.reg .b32 %temp; 
	mov.b64 	{%r13528, %temp}, %fd53724;
	}
	{
	.reg .b32 %temp; 
	mov.b64 	{%temp, %r13529}, %fd53724;
	}
	add.s32 	%r13530, %r13529, -1048576;
	mov.b64 	%fd53725, {%r13528, %r13530};
	mul.f64 	%fd53726, %fd53723, %fd53724;
	neg.f64 	%fd53727, %fd53726;
	fma.rn.f64 	%fd53728, %fd53726, %fd53727, %fd53723;
	fma.rn.f64 	%fd53729, %fd53728, %fd53725, %fd53726;
	neg.f64 	%fd53730, %fd53729;
	fma.rn.f64 	%fd53731, %fd53724, %fd53730, 0d3FF0000000000000;
	fma.rn.f64 	%fd53732, %fd53731, %fd53725, %fd53725;
	fma.rn.f64 	%fd53733, %fd53729, %fd53730, %fd53723;
	fma.rn.f64 	%fd53734, %fd53733, %fd53732, %fd53729;
	{
	.reg .b32 %temp; 
	mov.b64 	{%r13531, %temp}, %fd53734;
	}
	{
	.reg .b32 %temp; 
	mov.b64 	{%temp, %r13532}, %fd53734;
	}
	add.s32 	%r13533, %r13532, 1048576;
	mov.b64 	%fd53735, {%r13531, %r13533};
	fma.rn.f64 	%fd53736, %fd53722, 0d3EC715B371155F70, 0dBEBAC2FE66FAAC4B;
	fma.rn.f64 	%fd53737, %fd53736, %fd53722, 0d3ED9A9B88EFCD9B8;
	fma.rn.f64 	%fd53738, %fd53737, %fd53722, 0d3EDD0F40A8A0C4C3;
	fma.rn.f64 	%fd53739, %fd53738, %fd53722, 0d3EF46D4CFA9E0E1F;
	fma.rn.f64 	%fd53740, %fd53739, %fd53722, 0d3F079C168D1E2422;
	fma.rn.f64 	%fd53741, %fd53740, %fd53722, 0d3F1C9A88C3BCA540;
	fma.rn.f64 	%fd53742, %fd53741, %fd53722, 0d3F31C4E64BD476DF;
	fma.rn.f64 	%fd53743, %fd53742, %fd53722, 0d3F46E8BA60009C8F;
	fma.rn.f64 	%fd53744, %fd53743, %fd53722, 0d3F5F1C71C62B05A2;
	fma.rn.f64 	%fd53745, %fd53744, %fd53722, 0d3F76DB6DB6DC9F2C;
	fma.rn.f64 	%fd53746, %fd53745, %fd53722, 0d3F9333333333329C;
	fma.rn.f64 	%fd53747, %fd53746, %fd53722, 0d3FB5555555555555;
	setp.lt.s32 	%p6126, %r13526, 1;
	mov.f64 	%fd53748, 0d0000000000000000;
	mul.rn.f64 	%fd53749, %fd9091, %fd53748;
	mul.f64 	%fd53750, %fd53722, %fd53747;
	fma.rn.f64 	%fd53751, %fd53750, %fd53735, %fd53735;
	selp.f64 	%fd53752, %fd53749, %fd53751, %p6126;
	setp.lt.s32 	%p6127, %r13526, 0;
	mov.f64 	%fd53753, 0d7FF0000000000000;
	mul.rn.f64 	%fd53754, %fd53752, %fd53753;
	selp.f64 	%fd53755, %fd53754, %fd53752, %p6127;
	setp.lt.s32 	%p6128, %r3916, 0;
	mov.f64 	%fd53756, 0dBCA1A62633145C07;
	add.rn.f64 	%fd53757, %fd53755, %fd53756;
	neg.f64 	%fd53758, %fd53757;
	mov.f64 	%fd53759, 0d400921FB54442D18;
	add.rn.f64 	%fd53760, %fd53759, %fd53758;
	selp.f64 	%fd78132, %fd53760, %fd53755, %p6128;
$L__BB0_6481:
	neg.f64 	%fd9097, %fd78132;
	abs.f64 	%fd9098, %fd78132;
	setp.neu.f64 	%p6130, %fd9098, 0d7FF0000000000000;
	@%p6130 bra 	$L__BB0_6483;
	mov.f64 	%fd53787, 0d0000000000000000;
	mul.rn.f64 	%fd78134, %fd78132, %fd53787;
	mov.b32 	%r19235, 1;
	bra.uni 	$L__BB0_6486;
$L__BB0_6483:
	mul.f64 	%fd53782, %fd78132, 0d3FE45F306DC9C883;
	cvt.rni.s32.f64 	%r19234, %fd53782;
	cvt.rn.f64.s32 	%fd53783, %r19234;
	fma.rn.f64 	%fd53784, %fd53783, 0dBFF921FB54442D18, %fd78132;
	fma.rn.f64 	%fd53785, %fd53783, 0dBC91A62633145C00, %fd53784;
	fma.rn.f64 	%fd78134, %fd53783, 0dB97B839A252049C0, %fd53785;
	setp.ltu.f64 	%p6131, %fd9098, 0d41E0000000000000;
	@%p6131 bra 	$L__BB0_6485;
	{ // callseq 809, 0
	.param .b64 param0;
	st.param.f64 	[param0], %fd78132;
	.param .align 16 .b8 retval0[16];
	call.uni (retval0), 
	__internal_trig_reduction_slowpathd, 
	(
	param0
	);
	ld.param.f64 	%fd78134, [retval0];
	ld.param.b32 	%r19234, [retval0+8];
	} // callseq 809
$L__BB0_6485:
	add.s32 	%r19235, %r19234, 1;
$L__BB0_6486:
	shl.b32 	%r13536, %r19235, 6;
	cvt.u64.u32 	%rd5218, %r13536;
	and.b64  	%rd5219, %rd5218, 64;
	mov.u64 	%rd5220, __cudart_sin_cos_coeffs;
	add.s64 	%rd5221, %rd5220, %rd5219;
	mul.rn.f64 	%fd53788, %fd78134, %fd78134;
	and.b32  	%r13537, %r19235, 1;
	setp.eq.b32 	%p6133, %r13537, 1;
	selp.f64 	%fd53789, 0dBDA8FF8320FD8164, 0d3DE5DB65F9785EBA, %p6133;
	ld.global.nc.v2.f64 	{%fd53790, %fd53791}, [%rd5221];
	fma.rn.f64 	%fd53792, %fd53789, %fd53788, %fd53790;
	fma.rn.f64 	%fd53793, %fd53792, %fd53788, %fd53791;
	ld.global.nc.v2.f64 	{%fd53794, %fd53795}, [%rd5221+16];
	fma.rn.f64 	%fd53796, %fd53793, %fd53788, %fd53794;
	fma.rn.f64 	%fd53797, %fd53796, %fd53788, %fd53795;
	ld.global.nc.v2.f64 	{%fd53798, %fd53799}, [%rd5221+32];
	fma.rn.f64 	%fd53800, %fd53797, %fd53788, %fd53798;
	fma.rn.f64 	%fd53801, %fd53800, %fd53788, %fd53799;
	fma.rn.f64 	%fd53802, %fd53801, %fd78134, %fd78134;
	fma.rn.f64 	%fd53803, %fd53801, %fd53788, 0d3FF0000000000000;
	selp.f64 	%fd53804, %fd53803, %fd53802, %p6133;
	and.b32  	%r13538, %r19235, 2;
	setp.eq.s32 	%p6134, %r13538, 0;
	mov.f64 	%fd53805, 0d0000000000000000;
	sub.f64 	%fd53806, %fd53805, %fd53804;
	selp.f64 	%fd9104, %fd53804, %fd53806, %p6134;
	@%p6130 bra 	$L__BB0_6488;
	mov.f64 	%fd53812, 0d0000000000000000;
	mul.rn.f64 	%fd78135, %fd78132, %fd53812;
	mov.b32 	%r19236, 0;
	bra.uni 	$L__BB0_6490;
$L__BB0_6488:
	mul.f64 	%fd53807, %fd78132, 0d3FE45F306DC9C883;
	cvt.rni.s32.f64 	%r19236, %fd53807;
	cvt.rn.f64.s32 	%fd53808, %r19236;
	fma.rn.f64 	%fd53809, %fd53808, 0dBFF921FB54442D18, %fd78132;
	fma.rn.f64 	%fd53810, %fd53808, 0dBC91A62633145C00, %fd53809;
	fma.rn.f64 	%fd78135, %fd53808, 0dB97B839A252049C0, %fd53810;
	setp.ltu.f64 	%p6135, %fd9098, 0d41E0000000000000;
	@%p6135 bra 	$L__BB0_6490;
	{ // callseq 810, 0
	.param .b64 param0;
	st.param.f64 	[param0], %fd78132;
	.param .align 16 .b8 retval0[16];
	call.uni (retval0), 
	__internal_trig_reduction_slowpathd, 
	(
	param0
	);
	ld.param.f64 	%fd78135, [retval0];
	ld.param.b32 	%r19236, [retval0+8];
	} // callseq 810
$L__BB0_6490:
	shl.b32 	%r13541, %r19236, 6;
	cvt.u64.u32 	%rd5222, %r13541;
	and.b64  	%rd5223, %rd5222, 64;
	mov.u64 	%rd5224, __cudart_sin_cos_coeffs;
	add.s64 	%rd5225, %rd5224, %rd5223;
	mul.rn.f64 	%fd53813, %fd78135, %fd78135;
	and.b32  	%r13542, %r19236, 1;
	setp.eq.b32 	%p6137, %r13542, 1;
	selp.f64 	%fd53814, 0dBDA8FF8320FD8164, 0d3DE5DB65F9785EBA, %p6137;
	ld.global.nc.v2.f64 	{%fd53815, %fd53816}, [%rd5225];
	fma.rn.f64 	%fd53817, %fd53814, %fd53813, %fd53815;
	fma.rn.f64 	%fd53818, %fd53817, %fd53813, %fd53816;
	ld.global.nc.v2.f64 	{%fd53819, %fd53820}, [%rd5225+16];
	fma.rn.f64 	%fd53821, %fd53818, %fd53813, %fd53819;
	fma.rn.f64 	%fd53822, %fd53821, %fd53813, %fd53820;
	ld.global.nc.v2.f64 	{%fd53823, %fd53824}, [%rd5225+32];
	fma.rn.f64 	%fd53825, %fd53822, %fd53813, %fd53823;
	fma.rn.f64 	%fd53826, %fd53825, %fd53813, %fd53824;
	fma.rn.f64 	%fd53827, %fd53826, %fd78135, %fd78135;
	fma.rn.f64 	%fd53828, %fd53826, %fd53813, 0d3FF0000000000000;
	selp.f64 	%fd53829, %fd53828, %fd53827, %p6137;
	and.b32  	%r13543, %r19236, 2;
	setp.eq.s32 	%p6138, %r13543, 0;
	mov.f64 	%fd53830, 0d0000000000000000;
	sub.f64 	%fd53831, %fd53830, %fd53829;
	selp.f64 	%fd53832, %fd53829, %fd53831, %p6138;
	mul.f64 	%fd53833, %fd9068, %fd53832;
	mul.f64 	%fd53834, %fd9067, %fd9104;
	sub.f64 	%fd53835, %fd53833, %fd53834;
	sub.f64 	%fd9109, %fd53835, %fd9077;
	@%p6130 bra 	$L__BB0_6492;
	mov.f64 	%fd53841, 0d0000000000000000;
	mul.rn.f64 	%fd78137, %fd9097, %fd53841;
	mov.b32 	%r19238, 1;
	bra.uni 	$L__BB0_6495;
$L__BB0_6492:
	mul.f64 	%fd53836, %fd78132, 0dBFE45F306DC9C883;
	cvt.rni.s32.f64 	%r19237, %fd53836;
	cvt.rn.f64.s32 	%fd53837, %r19237;
	fma.rn.f64 	%fd53838, %fd53837, 0dBFF921FB54442D18, %fd9097;
	fma.rn.f64 	%fd53839, %fd53837, 0dBC91A62633145C00, %fd53838;
	fma.rn.f64 	%fd78137, %fd53837, 0dB97B839A252049C0, %fd53839;
	setp.ltu.f64 	%p6139, %fd9098, 0d41E0000000000000;
	@%p6139 bra 	$L__BB0_6494;
	{ // callseq 811, 0
	.param .b64 param0;
	st.param.f64 	[param0], %fd9097;
	.param .align 16 .b8 retval0[16];
	call.uni (retval0), 
	__internal_trig_reduction_slowpathd, 
	(
	param0
	);
	ld.param.f64 	%fd78137, [retval0];
	ld.param.b32 	%r19237, [retval0+8];
	} // callseq 811
$L__BB0_6494:
	add.s32 	%r19238, %r19237, 1;
$L__BB0_6495:
	shl.b32 	%r13546, %r19238, 6;
	cvt.u64.u32 	%rd5226, %r13546;
	and.b64  	%rd5227, %rd5226, 64;
	mov.u64 	%rd5228, __cudart_sin_cos_coeffs;
	add.s64 	%rd5229, %rd5228, %rd5227;
	mul.rn.f64 	%fd53842, %fd78137, %fd78137;
	and.b32  	%r13547, %r19238, 1;
	setp.eq.b32 	%p6141, %r13547, 1;
	selp.f64 	%fd53843, 0dBDA8FF8320FD8164, 0d3DE5DB65F9785EBA, %p6141;
	ld.global.nc.v2.f64 	{%fd53844, %fd53845}, [%rd5229];
	fma.rn.f64 	%fd53846, %fd53843, %fd53842, %fd53844;
	fma.rn.f64 	%fd53847, %fd53846, %fd53842, %fd53845;
	ld.global.nc.v2.f64 	{%fd53848, %fd53849}, [%rd5229+16];
	fma.rn.f64 	%fd53850, %fd53847, %fd53842, %fd53848;
	fma.rn.f64 	%fd53851, %fd53850, %fd53842, %fd53849;
	ld.global.nc.v2.f64 	{%fd53852, %fd53853}, [%rd5229+32];
	fma.rn.f64 	%fd53854, %fd53851, %fd53842, %fd53852;
	fma.rn.f64 	%fd53855, %fd53854, %fd53842, %fd53853;
	fma.rn.f64 	%fd53856, %fd53855, %fd78137, %fd78137;
	fma.rn.f64 	%fd53857, %fd53855, %fd53842, 0d3FF0000000000000;
	selp.f64 	%fd53858, %fd53857, %fd53856, %p6141;
	and.b32  	%r13548, %r19238, 2;
	setp.eq.s32 	%p6142, %r13548, 0;
	mov.f64 	%fd53859, 0d0000000000000000;
	sub.f64 	%fd53860, %fd53859, %fd53858;
	selp.f64 	%fd9115, %fd53858, %fd53860, %p6142;
	@%p6130 bra 	$L__BB0_6497;
	mov.f64 	%fd53866, 0d0000000000000000;
	mul.rn.f64 	%fd78138, %fd9097, %fd53866;
	mov.b32 	%r19239, 0;
	bra.uni 	$L__BB0_6499;
$L__BB0_6497:
	mul.f64 	%fd53861, %fd78132, 0dBFE45F306DC9C883;
	cvt.rni.s32.f64 	%r19239, %fd53861;
	cvt.rn.f64.s32 	%fd53862, %r19239;
	fma.rn.f64 	%fd53863, %fd53862, 0dBFF921FB54442D18, %fd9097;
	fma.rn.f64 	%fd53864, %fd53862, 0dBC91A62633145C00, %fd53863;
	fma.rn.f64 	%fd78138, %fd53862, 0dB97B839A252049C0, %fd53864;
	setp.ltu.f64 	%p6143, %fd9098, 0d41E0000000000000;
	@%p6143 bra 	$L__BB0_6499;
	{ // callseq 812, 0
	.param .b64 param0;
	st.param.f64 	[param0], %fd9097;
	.param .align 16 .b8 retval0[16];
	call.uni (retval0), 
	__internal_trig_reduction_slowpathd, 
	(
	param0
	);
	ld.param.f64 	%fd78138, [retval0];
	ld.param.b32 	%r19239, [retval0+8];
	} // callseq 812
$L__BB0_6499:
	shl.b32 	%r13551, %r19239, 6;
	cvt.u64.u32 	%rd5230, %r13551;
	and.b64  	%rd5231, %rd5230, 64;
	mov.u64 	%rd5232, __cudart_sin_cos_coeffs;
	add.s64 	%rd5233, %rd5232, %rd5231;
	mul.rn.f64 	%fd53867, %fd78138, %fd78138;
	and.b32  	%r13552, %r19239, 1;
	setp.eq.b32 	%p6144, %r13552, 1;
	selp.f64 	%fd53868, 0dBDA8FF8320FD8164, 0d3DE5DB65F9785EBA, %p6144;
	ld.global.nc.v2.f64 	{%fd53869, %fd53870}, [%rd5233];
	fma.rn.f64 	%fd53871, %fd53868, %fd53867, %fd53869;
	fma.rn.f64 	%fd53872, %fd53871, %fd53867, %fd53870;
	ld.global.nc.v2.f64 	{%fd53873, %fd53874}, [%rd5233+16];
	fma.rn.f64 	%fd53875, %fd53872, %fd53867, %fd53873;
	fma.rn.f64 	%fd53876, %fd53875, %fd53867, %fd53874;
	ld.global.nc.v2.f64 	{%fd53877, %fd53878}, [%rd5233+32];
	fma.rn.f64 	%fd53879, %fd53876, %fd53867, %fd53877;
	fma.rn.f64 	%fd53880, %fd53879, %fd53867, %fd53878;
	fma.rn.f64 	%fd53881, %fd53880, %fd78138, %fd78138;
	fma.rn.f64 	%fd53882, %fd53880, %fd53867, 0d3FF0000000000000;
	selp.f64 	%fd53883, %fd53882, %fd53881, %p6144;
	and.b32  	%r13553, %r19239, 2;
	setp.eq.s32 	%p6145, %r13553, 0;
	mov.f64 	%fd53884, 0d0000000000000000;
	sub.f64 	%fd53885, %fd53884, %fd53883;
	selp.f64 	%fd53886, %fd53883, %fd53885, %p6145;
	mul.f64 	%fd53887, %fd9068, %fd53886;
	mul.f64 	%fd53888, %fd9067, %fd9115;
	sub.f64 	%fd53889, %fd53887, %fd53888;
	sub.f64 	%fd53890, %fd53889, %fd9077;
	abs.f64 	%fd53891, %fd53890;
	abs.f64 	%fd53892, %fd9109;
	setp.geu.f64 	%p6146, %fd53892, %fd53891;
	@%p6146 bra 	$L__BB0_6501;
	mul.f64 	%fd53894, %fd78132, 0d404CA5DC1A63C1F5;
	st.local.f64 	[%rd1], %fd53894;
	mov.b32 	%r19247, 1;
	bra.uni 	$L__BB0_6502;
$L__BB0_6501:
	mul.f64 	%fd53893, %fd78132, 0dC04CA5DC1A63C1F5;
	st.local.f64 	[%rd1], %fd53893;
	mov.b32 	%r19247, 1;
$L__BB0_6502:
	neg.f64 	%fd53895, %fd9086;
	sub.f64 	%fd53896, %fd53895, %fd9088;
	div.rn.f64 	%fd9120, %fd53896, %fd9089;
	abs.f64 	%fd9121, %fd9120;
	setp.gtu.f64 	%p6147, %fd9121, 0d3FF0000000000000;
	@%p6147 bra 	$L__BB0_6529;
	{
	.reg .b32 %temp; 
	mov.b64 	{%temp, %r3934}, %fd9120;
	}
	{
	.reg .b32 %temp; 
	mov.b64 	{%temp, %r13556}, %fd9121;
	}
	setp.gt.s32 	%p6148, %r13556, 1071801957;
	@%p6148 bra 	$L__BB0_6507;
	mul.f64 	%fd53937, %fd9120, %fd9120;
	fma.rn.f64 	%fd53938, %fd53937, 0d3FB0066BDC1895E9, 0dBFB3823B180754AF;
	fma.rn.f64 	%fd53939, %fd53938, %fd53937, 0d3FB11E52CC2F79AE;
	fma.rn.f64 	%fd53940, %fd53939, %fd53937, 0dBF924EAF3526861B;
	fma.rn.f64 	%fd53941, %fd53940, %fd53937, 0d3F91DF02A31E6CB7;
	fma.rn.f64 	%fd53942, %fd53941, %fd53937, 0d3F847D18B0EEC6CC;
	fma.rn.f64 	%fd53943, %fd53942, %fd53937, 0d3F8D0AF961BA53B0;
	fma.rn.f64 	%fd53944, %fd53943, %fd53937, 0d3F91BF7734CF1C48;
	fma.rn.f64 	%fd53945, %fd53944, %fd53937, 0d3F96E91483144EF7;
	fma.rn.f64 	%fd53946, %fd53945, %fd53937, 0d3F9F1C6E0A4F9F81;
	fma.rn.f64 	%fd53947, %fd53946, %fd53937, 0d3FA6DB6DC27FA92B;
	fma.rn.f64 	%fd53948, %fd53947, %fd53937, 0d3FB333333320F91B;
	fma.rn.f64 	%fd53949, %fd53948, %fd53937, 0d3FC5555555555F4D;
	mul.f64 	%fd53950, %fd53937, %fd53949;
	fma.rn.f64 	%fd9122, %fd53950, %fd9121, %fd9121;
	setp.gt.s32 	%p6152, %r3934, -1;
	@%p6152 bra 	$L__BB0_6506;
	mov.f64 	%fd53955, 0d3C91A62633145C07;
	add.rn.f64 	%fd53956, %fd9122, %fd53955;
	mov.f64 	%fd53957, 0d3FF921FB54442D18;
	add.rn.f64 	%fd78139, %fd53957, %fd53956;
	bra.uni 	$L__BB0_6508;
$L__BB0_6506:
	mov.f64 	%fd53951, 0dBC91A62633145C07;
	add.rn.f64 	%fd53952, %fd9122, %fd53951;
	neg.f64 	%fd53953, %fd53952;
	mov.f64 	%fd53954, 0d3FF921FB54442D18;
	add.rn.f64 	%fd78139, %fd53954, %fd53953;
	bra.uni 	$L__BB0_6508;
$L__BB0_6507:
	mov.f64 	%fd53897, 0d3FF0000000000000;
	sub.f64 	%fd53898, %fd53897, %fd9121;
	{
	.reg .b32 %temp; 
	mov.b64 	{%r13557, %temp}, %fd53898;
	}
	{
	.reg .b32 %temp; 
	mov.b64 	{%temp, %r13558}, %fd53898;
	}
	add.s32 	%r13559, %r13558, -1048576;
	mov.b64 	%fd53899, {%r13557, %r13559};
	rsqrt.approx.ftz.f64 	%fd53900, %fd53899;
	{
	.reg .b32 %temp; 
	mov.b64 	{%r13560, %temp}, %fd53900;
	}
	{
	.reg .b32 %temp; 
	mov.b64 	{%temp, %r13561}, %fd53900;
	}
	add.s32 	%r13562, %r13561, -1048576;
	mov.b64 	%fd53901, {%r13560, %r13562};
	mul.f64 	%fd53902, %fd53899, %fd53900;
	neg.f64 	%fd53903, %fd53902;
	fma.rn.f64 	%fd53904, %fd53902, %fd53903, %fd53899;
	fma.rn.f64 	%fd53905, %fd53904, %fd53901, %fd53902;
	neg.f64 	%fd53906, %fd53905;
	fma.rn.f64 	%fd53907, %fd53900, %fd53906, 0d3FF0000000000000;
	fma.rn.f64 	%fd53908, %fd53907, %fd53901, %fd53901;
	fma.rn.f64 	%fd53909, %fd53905, %fd53906, %fd53899;
	fma.rn.f64 	%fd53910, %fd53909, %fd53908, %fd53905;
	{
	.reg .b32 %temp; 
	mov.b64 	{%r13563, %temp}, %fd53910;
	}
	{
	.reg .b32 %temp; 
	mov.b64 	{%temp, %r13564}, %fd53910;
	}
	add.s32 	%r13565, %r13564, 1048576;
	mov.b64 	%fd53911, {%r13563, %r13565};
	fma.rn.f64 	%fd53912, %fd53898, 0d3EC715B371155F70, 0dBEBAC2FE66FAAC4B;
	fma.rn.f64 	%fd53913, %fd53912, %fd53898, 0d3ED9A9B88EFCD9B8;
	fma.rn.f64 	%fd53914, %fd53913, %fd53898, 0d3EDD0F40A8A0C4C3;
	fma.rn.f64 	%fd53915, %fd53914, %fd53898, 0d3EF46D4CFA9E0E1F;
	fma.rn.f64 	%fd53916, %fd53915, %fd53898, 0d3F079C168D1E2422;
	fma.rn.f64 	%fd53917, %fd53916, %fd53898, 0d3F1C9A88C3BCA540;
	fma.rn.f64 	%fd53918, %fd53917, %fd53898, 0d3F31C4E64BD476DF;
	fma.rn.f64 	%fd53919, %fd53918, %fd53898, 0d3F46E8BA60009C8F;
	fma.rn.f64 	%fd53920, %fd53919, %fd53898, 0d3F5F1C71C62B05A2;
	fma.rn.f64 	%fd53921, %fd53920, %fd53898, 0d3F76DB6DB6DC9F2C;
	fma.rn.f64 	%fd53922, %fd53921, %fd53898, 0d3F9333333333329C;
	fma.rn.f64 	%fd53923, %fd53922, %fd53898, 0d3FB5555555555555;
	setp.lt.s32 	%p6149, %r13558, 1;
	mov.f64 	%fd53924, 0d0000000000000000;
	mul.rn.f64 	%fd53925, %fd9121, %fd53924;
	mul.f64 	%fd53926, %fd53898, %fd53923;
	fma.rn.f64 	%fd53927, %fd53926, %fd53911, %fd53911;
	selp.f64 	%fd53928, %fd53925, %fd53927, %p6149;
	setp.lt.s32 	%p6150, %r13558, 0;
	mov.f64 	%fd53929, 0d7FF0000000000000;
	mul.rn.f64 	%fd53930, %fd53928, %fd53929;
	selp.f64 	%fd53931, %fd53930, %fd53928, %p6150;
	setp.lt.s32 	%p6151, %r3934, 0;
	mov.f64 	%fd53932, 0dBCA1A62633145C07;
	add.rn.f64 	%fd53933, %fd53931, %fd53932;
	neg.f64 	%fd53934, %fd53933;
	mov.f64 	%fd53935, 0d400921FB54442D18;
	add.rn.f64 	%fd53936, %fd53935, %fd53934;
	selp.f64 	%fd78139, %fd53936, %fd53931, %p6151;
$L__BB0_6508:
	neg.f64 	%fd9127, %fd78139;
	abs.f64 	%fd9128, %fd78139;
	setp.neu.f64 	%p6153, %fd9128, 0d7FF0000000000000;
	@%p6153 bra 	$L__BB0_6510;
	mov.f64 	%fd53963, 0d0000000000000000;
	mul.rn.f64 	%fd78141, %fd78139, %fd53963;
	mov.b32 	%r19242, 1;
	bra.uni 	$L__BB0_6513;
$L__BB0_6510:
	mul.f64 	%fd53958, %fd78139, 0d3FE45F306DC9C883;
	cvt.rni.s32.f64 	%r19241, %fd53958;
	cvt.rn.f64.s32 	%fd53959, %r19241;
	fma.rn.f64 	%fd53960, %fd53959, 0dBFF921FB54442D18, %fd78139;
	fma.rn.f64 	%fd53961, %fd53959, 0dBC91A62633145C00, %fd53960;
	fma.rn.f64 	%fd78141, %fd53959, 0dB97B839A252049C0, %fd53961;
	setp.ltu.f64 	%p6154, %fd9128, 0d41E0000000000000;
	@%p6154 bra 	$L__BB0_6512;
	{ // callseq 813, 0
	.param .b64 param0;
	st.param.f64 	[param0], %fd78139;
	.param .align 16 .b8 retval0[16];
	call.uni (retval0), 
	__internal_trig_reduction_slowpathd, 
	(
	param0
	);
	ld.param.f64 	%fd78141, [retval0];
	ld.param.b32 	%r19241, [retval0+8];
	} // callseq 813
$L__BB0_6512:
	add.s32 	%r19242, %r19241, 1;
$L__BB0_6513:
	shl.b32 	%r13568, %r19242, 6;
	cvt.u64.u32 	%rd5234, %r13568;
	and.b64  	%rd5235, %rd5234, 64;
	mov.u64 	%rd5236, __cudart_sin_cos_coeffs;
	add.s64 	%rd5237, %rd5236, %rd5235;
	mul.rn.f64 	%fd53964, %fd78141, %fd78141;
	and.b32  	%r13569, %r19242, 1;
	setp.eq.b32 	%p6156, %r13569, 1;
	selp.f64 	%fd53965, 0dBDA8FF8320FD8164, 0d3DE5DB65F9785EBA, %p6156;
	ld.global.nc.v2.f64 	{%fd53966, %fd53967}, [%rd5237];
	fma.rn.f64 	%fd53968, %fd53965, %fd53964, %fd53966;
	fma.rn.f64 	%fd53969, %fd53968, %fd53964, %fd53967;
	ld.global.nc.v2.f64 	{%fd53970, %fd53971}, [%rd5237+16];
	fma.rn.f64 	%fd53972, %fd53969, %fd53964, %fd53970;
	fma.rn.f64 	%fd53973, %fd53972, %fd53964, %fd53971;
	ld.global.nc.v2.f64 	{%fd53974, %fd53975}, [%rd5237+32];
	fma.rn.f64 	%fd53976, %fd53973, %fd53964, %fd53974;
	fma.rn.f64 	%fd53977, %fd53976, %fd53964, %fd53975;
	fma.rn.f64 	%fd53978, %fd53977, %fd78141, %fd78141;
	fma.rn.f64 	%fd53979, %fd53977, %fd53964, 0d3FF0000000000000;
	selp.f64 	%fd53980, %fd53979, %fd53978, %p6156;
	and.b32  	%r13570, %r19242, 2;
	setp.eq.s32 	%p6157, %r13570, 0;
	mov.f64 	%fd53981, 0d0000000000000000;
	sub.f64 	%fd53982, %fd53981, %fd53980;
	selp.f64 	%fd9134, %fd53980, %fd53982, %p6157;
	@%p6153 bra 	$L__BB0_6515;
	mov.f64 	%fd53988, 0d0000000000000000;
	mul.rn.f64 	%fd78142, %fd78139, %fd53988;
	mov.b32 	%r19243, 0;
	bra.uni 	$L__BB0_6517;
$L__BB0_6515:
	mul.f64 	%fd53983, %fd78139, 0d3FE45F306DC9C883;
	cvt.rni.s32.f64 	%r19243, %fd53983;
	cvt.rn.f64.s32 	%fd53984, %r19243;
	fma.rn.f64 	%fd53985, %fd53984, 0dBFF921FB54442D18, %fd78139;
	fma.rn.f64 	%fd53986, %fd53984, 0dBC91A62633145C00, %fd53985;
	fma.rn.f64 	%fd78142, %fd53984, 0dB97B839A252049C0, %fd53986;
	setp.ltu.f64 	%p6158, %fd9128, 0d41E0000000000000;
	@%p6158 bra 	$L__BB0_6517;
	{ // callseq 814, 0
	.param .b64 param0;
	st.param.f64 	[param0], %fd78139;
	.param .align 16 .b8 retval0[16];
	call.uni (retval0), 
	__internal_trig_reduction_slowpathd, 
	(
	param0
	);
	ld.param.f64 	%fd78142, [retval0];
	ld.param.b32 	%r19243, [retval0+8];
	} // callseq 814
$L__BB0_6517:
	shl.b32 	%r13573, %r19243, 6;
	cvt.u64.u32 	%rd5238, %r13573;
	and.b64  	%rd5239, %rd5238, 64;
	mov.u64 	%rd5240, __cudart_sin_cos_coeffs;
	add.s64 	%rd5241, %rd5240, %rd5239;
	mul.rn.f64 	%fd53989, %fd78142, %fd78142;
	and.b32  	%r13574, %r19243, 1;
	setp.eq.b32 	%p6160, %r13574, 1;
	selp.f64 	%fd53990, 0dBDA8FF8320FD8164, 0d3DE5DB65F9785EBA, %p6160;
	ld.global.nc.v2.f64 	{%fd53991, %fd53992}, [%rd5241];
	fma.rn.f64 	%fd53993, %fd53990, %fd53989, %fd53991;
	fma.rn.f64 	%fd53994, %fd53993, %fd53989, %fd53992;
	ld.global.nc.v2.f64 	{%fd53995, %fd53996}, [%rd5241+16];
	fma.rn.f64 	%fd53997, %fd53994, %fd53989, %fd53995;
	fma.rn.f64 	%fd53998, %fd53997, %fd53989, %fd53996;
	ld.global.nc.v2.f64 	{%fd53999, %fd54000}, [%rd5241+32];
	fma.rn.f64 	%fd54001, %fd53998, %fd53989, %fd53999;
	fma.rn.f64 	%fd54002, %fd54001, %fd53989, %fd54000;
	fma.rn.f64 	%fd54003, %fd54002, %fd78142, %fd78142;
	fma.rn.f64 	%fd54004, %fd54002, %fd53989, 0d3FF0000000000000;
	selp.f64 	%fd54005, %fd54004, %fd54003, %p6160;
	and.b32  	%r13575, %r19243, 2;
	setp.eq.s32 	%p6161, %r13575, 0;
	mov.f64 	%fd54006, 0d0000000000000000;
	sub.f64 	%fd54007, %fd54006, %fd54005;
	selp.f64 	%fd54008, %fd54005, %fd54007, %p6161;
	mul.f64 	%fd54009, %fd9068, %fd54008;
	mul.f64 	%fd54010, %fd9067, %fd9134;
	sub.f64 	%fd54011, %fd54009, %fd54010;
	sub.f64 	%fd9139, %fd54011, %fd9077;
	@%p6153 bra 	$L__BB0_6519;
	mov.f64 	%fd54017, 0d0000000000000000;
	mul.rn.f64 	%fd78144, %fd9127, %fd54017;
	mov.b32 	%r19245, 1;
	bra.uni 	$L__BB0_6522;
$L__BB0_6519:
	mul.f64 	%fd54012, %fd78139, 0dBFE45F306DC9C883;
	cvt.rni.s32.f64 	%r19244, %fd54012;
	cvt.rn.f64.s32 	%fd54013, %r19244;
	fma.rn.f64 	%fd54014, %fd54013, 0dBFF921FB54442D18, %fd9127;
	fma.rn.f64 	%fd54015, %fd54013, 0dBC91A62633145C00, %fd54014;
	fma.rn.f64 	%fd78144, %fd54013, 0dB97B839A252049C0, %fd54015;
	setp.ltu.f64 	%p6162, %fd9128, 0d41E0000000000000;
	@%p6162 bra 	$L__BB0_6521;
	{ // callseq 815, 0
	.param .b64 param0;
	st.param.f64 	[param0], %fd9127;
	.param .align 16 .b8 retval0[16];
	call.uni (retval0), 
	__internal_trig_reduction_slowpathd, 
	(
	param0
	);
	ld.param.f64 	%fd78144, [retval0];
	ld.param.b32 	%r19244, [retval0+8];
	} // callseq 815
$L__BB0_6521:
	add.s32 	%r19245, %r19244, 1;
$L__BB0_6522:
	shl.b32 	%r13578, %r19245, 6;
	cvt.u64.u32 	%rd5242, %r13578;
	and.b64  	%rd5243, %rd5242, 64;
	mov.u64 	%rd5244, __cudart_sin_cos_coeffs;
	add.s64 	%rd5245, %rd5244, %rd5243;
	mul.rn.f64 	%fd54018, %fd78144, %fd78144;
	and.b32  	%r13579, %r19245, 1;
	setp.eq.b32 	%p6164, %r13579, 1;
	selp.f64 	%fd54019, 0dBDA8FF8320FD8164, 0d3DE5DB65F9785EBA, %p6164;
	ld.global.nc.v2.f64 	{%fd54020, %fd54021}, [%rd5245];
	fma.rn.f64 	%fd54022, %fd54019, %fd54018, %fd54020;
	fma.rn.f64 	%fd54023, %fd54022, %fd54018, %fd54021;
	ld.global.nc.v2.f64 	{%fd54024, %fd54025}, [%rd5245+16];
	fma.rn.f64 	%fd54026, %fd54023, %fd54018, %fd54024;
	fma.rn.f64 	%fd54027, %fd54026, %fd54018, %fd54025;
	ld.global.nc.v2.f64 	{%fd54028, %fd54029}, [%rd5245+32];
	fma.rn.f64 	%fd54030, %fd54027, %fd54018, %fd54028;
	fma.rn.f64 	%fd54031, %fd54030, %fd54018, %fd54029;
	fma.rn.f64 	%fd54032, %fd54031, %fd78144, %fd78144;
	fma.rn.f64 	%fd54033, %fd54031, %fd54018, 0d3FF0000000000000;
	selp.f64 	%fd54034, %fd54033, %fd54032, %p6164;
	and.b32  	%r13580, %r19245, 2;
	setp.eq.s32 	%p6165, %r13580, 0;
	mov.f64 	%fd54035, 0d0000000000000000;
	sub.f64 	%fd54036, %fd54035, %fd54034;
	selp.f64 	%fd9145, %fd54034, %fd54036, %p6165;
	@%p6153 bra 	$L__BB0_6524;
	mov.f64 	%fd54042, 0d0000000000000000;
	mul.rn.f64 	%fd78145, %fd9127, %fd54042;
	mov.b32 	%r19246, 0;
	bra.uni 	$L__BB0_6526;
$L__BB0_6524:
	mul.f64 	%fd54037, %fd78139, 0dBFE45F306DC9C883;
	cvt.rni.s32.f64 	%r19246, %fd54037;
	cvt.rn.f64.s32 	%fd54038, %r19246;
	fma.rn.f64 	%fd54039, %fd54038, 0dBFF921FB54442D18, %fd9127;
	fma.rn.f64 	%fd54040, %fd54038, 0dBC91A62633145C00, %fd54039;
	fma.rn.f64 	%fd78145, %fd54038, 0dB97B839A252049C0, %fd54040;
	setp.ltu.f64 	%p6166, %fd9128, 0d41E0000000000000;
	@%p6166 bra 	$L__BB0_6526;
	{ // callseq 816, 0
	.param .b64 param0;
	st.param.f64 	[param0], %fd9127;
	.param .align 16 .b8 retval0[16];
	call.uni (retval0), 
	__internal_trig_reduction_slowpathd, 
	(
	param0
	);
	ld.param.f64 	%fd78145, [retval0];
	ld.param.b32 	%r19246, [retval0+8];
	} // callseq 816
$L__BB0_6526:
	shl.b32 	%r13583, %r19246, 6;
	cvt.u64.u32 	%rd5246, %r13583;
	and.b64  	%rd5247, %rd5246, 64;
	mov.u64 	%rd5248, __cudart_sin_cos_coeffs;
	add.s64 	%rd5249, %rd5248, %rd5247;
	mul.rn.f64 	%fd54043, %fd78145, %fd78145;
	and.b32  	%r13584, %r19246, 1;
	setp.eq.b32 	%p6167, %r13584, 1;
	selp.f64 	%fd54044, 0dBDA8FF8320FD8164, 0d3DE5DB65F9785EBA, %p6167;
	ld.global.nc.v2.f64 	{%fd54045, %fd54046}, [%rd5249];
	fma.rn.f64 	%fd54047, %fd54044, %fd54043, %fd54045;
	fma.rn.f64 	%fd54048, %fd54047, %fd54043, %fd54046;
	ld.global.nc.v2.f64 	{%fd54049, %fd54050}, [%rd5249+16];
	fma.rn.f64 	%fd54051, %fd54048, %fd54043, %fd54049;
	fma.rn.f64 	%fd54052, %fd54051, %fd54043, %fd54050;
	ld.global.nc.v2.f64 	{%fd54053, %fd54054}, [%rd5249+32];
	fma.rn.f64 	%fd54055, %fd54052, %fd54043, %fd54053;
	fma.rn.f64 	%fd54056, %fd54055, %fd54043, %fd54054;
	fma.rn.f64 	%fd54057, %fd54056, %fd78145, %fd78145;
	fma.rn.f64 	%fd54058, %fd54056, %fd54043, 0d3FF0000000000000;
	selp.f64 	%fd54059, %fd54058, %fd54057, %p6167;
	and.b32  	%r13585, %r19246, 2;
	setp.eq.s32 	%p6168, %r13585, 0;
	mov.f64 	%fd54060, 0d0000000000000000;
	sub.f64 	%fd54061, %fd54060, %fd54059;
	selp.f64 	%fd54062, %fd54059, %fd54061, %p6168;
	mul.f64 	%fd54063, %fd9068, %fd54062;
	mul.f64 	%fd54064, %fd9067, %fd9145;
	sub.f64 	%fd54065, %fd54063, %fd54064;
	sub.f64 	%fd54066, %fd54065, %fd9077;
	abs.f64 	%fd54067, %fd54066;
	abs.f64 	%fd54068, %fd9139;
	setp.geu.f64 	%p6169, %fd54068, %fd54067;
	@%p6169 bra 	$L__BB0_6528;
	mul.f64 	%fd54070, %fd78139, 0d404CA5DC1A63C1F5;
	mul.wide.u32 	%rd5252, %r19247, 8;
	add.s64 	%rd5253, %rd1, %rd5252;
	st.local.f64 	[%rd5253], %fd54070;
	add.s32 	%r19247, %r19247, 1;
	bra.uni 	$L__BB0_6529;
$L__BB0_6528:
	mul.f64 	%fd54069, %fd78139, 0dC04CA5DC1A63C1F5;
	mul.wide.u32 	%rd5250, %r19247, 8;
	add.s64 	%rd5251, %rd1, %rd5250;
	st.local.f64 	[%rd5251], %fd54069;
	add.s32 	%r19247, %r19247, 1;
$L__BB0_6529:
	setp.eq.s32 	%p6177, %r19247, 0;
	@%p6177 bra 	$L__BB0_6560;
	ld.local.f64 	%fd54135, [%rd1];
	mul.f64 	%fd9150, %fd54135, 0d3F91DF46A2529D3A;
	abs.f64 	%fd9151, %fd9150;
	setp.neu.f64 	%p6178, %fd9151, 0d7FF0000000000000;
	@%p6178 bra 	$L__BB0_6532;
	mov.f64 	%fd54141, 0d0000000000000000;
	mul.rn.f64 	%fd78147, %fd9150, %fd54141;
	mov.b32 	%r19249, 1;
	bra.uni 	$L__BB0_6535;
$L__BB0_6532:
	mul.f64 	%fd54136, %fd9150, 0d3FE45F306DC9C883;
	cvt.rni.s32.f64 	%r19248, %fd54136;
	cvt.rn.f64.s32 	%fd54137, %r19248;
	fma.rn.f64 	%fd54138, %fd54137, 0dBFF921FB54442D18, %fd9150;
	fma.rn.f64 	%fd54139, %fd54137, 0dBC91A62633145C00, %fd54138;
	fma.rn.f64 	%fd78147, %fd54137, 0dB97B839A252049C0, %fd54139;
	setp.ltu.f64 	%p6179, %fd9151, 0d41E0000000000000;
	@%p6179 bra 	$L__BB0_6534;
	{ // callseq 817, 0
	.param .b64 param0;
	st.param.f64 	[param0], %fd9150;
	.param .align 16 .b8 retval0[16];
	call.uni (retval0), 
	__internal_trig_reduction_slowpathd, 
	(
	param0
	);
	ld.param.f64 	%fd78147, [retval0];
	ld.param.b32 	%r19248, [retval0+8];
	} // callseq 817
$L__BB0_6534:
	add.s32 	%r19249, %r19248, 1;
$L__BB0_6535:
	shl.b32 	%r13601, %r19249, 6;
	cvt.u64.u32 	%rd5254, %r13601;
	and.b64  	%rd5255, %rd5254, 64;
	mov.u64 	%rd5256, __cudart_sin_cos_coeffs;
	add.s64 	%rd5257, %rd5256, %rd5255;
	mul.rn.f64 	%fd54142, %fd78147, %fd78147;
	and.b32  	%r13602, %r19249, 1;
	setp.eq.b32 	%p6181, %r13602, 1;
	selp.f64 	%fd54143, 0dBDA8FF8320FD8164, 0d3DE5DB65F9785EBA, %p6181;
	ld.global.nc.v2.f64 	{%fd54144, %fd54145}, [%rd5257];
	fma.rn.f64 	%fd54146, %fd54143, %fd54142, %fd54144;
	fma.rn.f64 	%fd54147, %fd54146, %fd54142, %fd54145;
	ld.global.nc.v2.f64 	{%fd54148, %fd54149}, [%rd5257+16];
	fma.rn.f64 	%fd54150, %fd54147, %fd54142, %fd54148;
	fma.rn.f64 	%fd54151, %fd54150, %fd54142, %fd54149;
	ld.global.nc.v2.f64 	{%fd54152, %fd54153}, [%rd5257+32];
	fma.rn.f64 	%fd54154, %fd54151, %fd54142, %fd54152;
	fma.rn.f64 	%fd54155, %fd54154, %fd54142, %fd54153;
	fma.rn.f64 	%fd54156, %fd54155, %fd78147, %fd78147;
	fma.rn.f64 	%fd54157, %fd54155, %fd54142, 0d3FF0000000000000;
	selp.f64 	%fd54158, %fd54157, %fd54156, %p6181;
	and.b32  	%r13603, %r19249, 2;
	setp.eq.s32 	%p6182, %r13603, 0;
	mov.f64 	%fd54159, 0d0000000000000000;
	sub.f64 	%fd54160, %fd54159, %fd54158;
	selp.f64 	%fd9157, %fd54158, %fd54160, %p6182;
	@%p6178 bra 	$L__BB0_6537;
	mov.f64 	%fd54166, 0d0000000000000000;
	mul.rn.f64 	%fd78148, %fd9150, %fd54166;
	mov.b32 	%r19250, 0;
	bra.uni 	$L__BB0_6539;
$L__BB0_6537:
	mul.f64 	%fd54161, %fd9150, 0d3FE45F306DC9C883;
	cvt.rni.s32.f64 	%r19250, %fd54161;
	cvt.rn.f64.s32 	%fd54162, %r19250;
	fma.rn.f64 	%fd54163, %fd54162, 0dBFF921FB54442D18, %fd9150;
	fma.rn.f64 	%fd54164, %fd54162, 0dBC91A62633145C00, %fd54163;
	fma.rn.f64 	%fd78148, %fd54162, 0dB97B839A252049C0, %fd54164;
	setp.ltu.f64 	%p6183, %fd9151, 0d41E0000000000000;
	@%p6183 bra 	$L__BB0_6539;
	{ // callseq 818, 0
	.param .b64 param0;
	st.param.f64 	[param0], %fd9150;
	.param .align 16 .b8 retval0[16];
	call.uni (retval0), 
	__internal_trig_reduction_slowpathd, 
	(
	param0
	);
	ld.param.f64 	%fd78148, [retval0];
	ld.param.b32 	%r19250, [retval0+8];
	} // callseq 818
$L__BB0_6539:
	shl.b32 	%r13606, %r19250, 6;
	cvt.u64.u32 	%rd5258, %r13606;
	and.b64  	%rd5259, %rd5258, 64;
	mov.u64 	%rd5260, __cudart_sin_cos_coeffs;
	add.s64 	%rd5261, %rd5260, %rd5259;
	mul.rn.f64 	%fd54167, %fd78148, %fd78148;
	and.b32  	%r13607, %r19250, 1;
	setp.eq.b32 	%p6184, %r13607, 1;
	selp.f64 	%fd54168, 0dBDA8FF8320FD8164, 0d3DE5DB65F9785EBA, %p6184;
	ld.global.nc.v2.f64 	{%fd54169, %fd54170}, [%rd5261];
	fma.rn.f64 	%fd54171, %fd54168, %fd54167, %fd54169;
	fma.rn.f64 	%fd54172, %fd54171, %fd54167, %fd54170;
	ld.global.nc.v2.f64 	{%fd54173, %fd54174}, [%rd5261+16];
	fma.rn.f64 	%fd54175, %fd54172, %fd54167, %fd54173;
	fma.rn.f64 	%fd54176, %fd54175, %fd54167, %fd54174;
	ld.global.nc.v2.f64 	{%fd54177, %fd54178}, [%rd5261+32];
	fma.rn.f64 	%fd54179, %fd54176, %fd54167, %fd54177;
	fma.rn.f64 	%fd54180, %fd54179, %fd54167, %fd54178;
	fma.rn.f64 	%fd54181, %fd54180, %fd78148, %fd78148;
	fma.rn.f64 	%fd54182, %fd54180, %fd54167, 0d3FF0000000000000;
	selp.f64 	%fd54183, %fd54182, %fd54181, %p6184;
	and.b32  	%r13608, %r19250, 2;
	setp.eq.s32 	%p6185, %r13608, 0;
	mov.f64 	%fd54184, 0d0000000000000000;
	sub.f64 	%fd54185, %fd54184, %fd54183;
	selp.f64 	%fd54186, %fd54183, %fd54185, %p6185;
	mul.f64 	%fd54187, %fd9068, %fd9157;
	fma.rn.f64 	%fd54188, %fd9067, %fd54186, %fd54187;
	fma.rn.f64 	%fd9162, %fd9069, 0d0000000000000000, %fd54188;
	mul.f64 	%fd54189, %fd9068, 0d0000000000000000;
	fma.rn.f64 	%fd54190, %fd9067, 0d0000000000000000, %fd54189;
	add.f64 	%fd54191, %fd54190, %fd9069;
	mul.f64 	%fd54192, %fd54191, %fd54191;
	fma.rn.f64 	%fd54193, %fd9162, %fd9162, %fd54192;
	sqrt.rn.f64 	%fd54194, %fd54193;
	div.rn.f64 	%fd9163, %fd54191, %fd54194;
	{
	.reg .b32 %temp; 
	mov.b64 	{%temp, %r3962}, %fd9163;
	}
	abs.f64 	%fd9164, %fd9163;
	{
	.reg .b32 %temp; 
	mov.b64 	{%temp, %r13609}, %fd9164;
	}
	setp.gt.s32 	%p6186, %r13609, 1071801957;
	@%p6186 bra 	$L__BB0_6543;
	mul.f64 	%fd54235, %fd9163, %fd9163;
	fma.rn.f64 	%fd54236, %fd54235, 0d3FB0066BDC1895E9, 0dBFB3823B180754AF;
	fma.rn.f64 	%fd54237, %fd54236, %fd54235, 0d3FB11E52CC2F79AE;
	fma.rn.f64 	%fd54238, %fd54237, %fd54235, 0dBF924EAF3526861B;
	fma.rn.f64 	%fd54239, %fd54238, %fd54235, 0d3F91DF02A31E6CB7;
	fma.rn.f64 	%fd54240, %fd54239, %fd54235, 0d3F847D18B0EEC6CC;
	fma.rn.f64 	%fd54241, %fd54240, %fd54235, 0d3F8D0AF961BA53B0;
	fma.rn.f64 	%fd54242, %fd54241, %fd54235, 0d3F91BF7734CF1C48;
	fma.rn.f64 	%fd54243, %fd54242, %fd54235, 0d3F96E91483144EF7;
	fma.rn.f64 	%fd54244, %fd54243, %fd54235, 0d3F9F1C6E0A4F9F81;
	fma.rn.f64 	%fd54245, %fd54244, %fd54235, 0d3FA6DB6DC27FA92B;
	fma.rn.f64 	%fd54246, %fd54245, %fd54235, 0d3FB333333320F91B;
	fma.rn.f64 	%fd54247, %fd54246, %fd54235, 0d3FC5555555555F4D;
	mul.f64 	%fd54248, %fd54235, %fd54247;
	fma.rn.f64 	%fd9165, %fd54248, %fd9164, %fd9164;
	setp.gt.s32 	%p6190, %r3962, -1;
	@%p6190 bra 	$L__BB0_6542;
	mov.f64 	%fd54253, 0d3C91A62633145C07;
	add.rn.f64 	%fd54254, %fd9165, %fd54253;
	mov.f64 	%fd54255, 0d3FF921FB54442D18;
	add.rn.f64 	%fd78149, %fd54255, %fd54254;
	bra.uni 	$L__BB0_6544;
$L__BB0_6542:
	mov.f64 	%fd54249, 0dBC91A62633145C07;
	add.rn.f64 	%fd54250, %fd9165, %fd54249;
	neg.f64 	%fd54251, %fd54250;
	mov.f64 	%fd54252, 0d3FF921FB54442D18;
	add.rn.f64 	%fd78149, %fd54252, %fd54251;
	bra.uni 	$L__BB0_6544;
$L__BB0_6543:
	mov.f64 	%fd54195, 0d3FF0000000000000;
	sub.f64 	%fd54196, %fd54195, %fd9164;
	{
	.reg .b32 %temp; 
	mov.b64 	{%r13610, %temp}, %fd54196;
	}
	{
	.reg .b32 %temp; 
	mov.b64 	{%temp, %r13611}, %fd54196;
	}
	add.s32 	%r13612, %r13611, -1048576;
	mov.b64 	%fd54197, {%r13610, %r13612};
	rsqrt.approx.ftz.f64 	%fd54198, %fd54197;
	{
	.reg .b32 %temp; 
	mov.b64 	{%r13613, %temp}, %fd54198;
	}
	{
	.reg .b32 %temp; 
	mov.b64 	{%temp, %r13614}, %fd54198;
	}
	add.s32 	%r13615, %r13614, -1048576;
	mov.b64 	%fd54199, {%r13613, %r13615};
	mul.f64 	%fd54200, %fd54197, %fd54198;
	neg.f64 	%fd54201, %fd54200;
	fma.rn.f64 	%fd54202, %fd54200, %fd54201, %fd54197;
	fma.rn.f64 	%fd54203, %fd54202, %fd54199, %fd54200;
	neg.f64 	%fd54204, %fd54203;
	fma.rn.f64 	%fd54205, %fd54198, %fd54204, 0d3FF0000000000000;
	fma.rn.f64 	%fd54206, %fd54205, %fd54199, %fd54199;
	fma.rn.f64 	%fd54207, %fd54203, %fd54204, %fd54197;
	fma.rn.f64 	%fd54208, %fd54207, %fd54206, %fd54203;
	{
	.reg .b32 %temp; 
	mov.b64 	{%r13616, %temp}, %fd54208;
	}
	{
	.reg .b32 %temp; 
	mov.b64 	{%temp, %r13617}, %fd54208;
	}
	add.s32 	%r13618, %r13617, 1048576;
	mov.b64 	%fd54209, {%r13616, %r13618};
	fma.rn.f64 	%fd54210, %fd54196, 0d3EC715B371155F70, 0dBEBAC2FE66FAAC4B;
	fma.rn.f64 	%fd54211, %fd54210, %fd54196, 0d3ED9A9B88EFCD9B8;
	fma.rn.f64 	%fd54212, %fd54211, %fd54196, 0d3EDD0F40A8A0C4C3;
	fma.rn.f64 	%fd54213, %fd54212, %fd54196, 0d3EF46D4CFA9E0E1F;
	fma.rn.f64 	%fd54214, %fd54213, %fd54196, 0d3F079C168D1E2422;
	fma.rn.f64 	%fd54215, %fd54214, %fd54196, 0d3F1C9A88C3BCA540;
	fma.rn.f64 	%fd54216, %fd54215, %fd54196, 0d3F31C4E64BD476DF;
	fma.rn.f64 	%fd54217, %fd54216, %fd54196, 0d3F46E8BA60009C8F;
	fma.rn.f64 	%fd54218, %fd54217, %fd54196, 0d3F5F1C71C62B05A2;
	fma.rn.f64 	%fd54219, %fd54218, %fd54196, 0d3F76DB6DB6DC9F2C;
	fma.rn.f64 	%fd54220, %fd54219, %fd54196, 0d3F9333333333329C;
	fma.rn.f64 	%fd54221, %fd54220, %fd54196, 0d3FB5555555555555;
	setp.lt.s32 	%p6187, %r13611, 1;
	mov.f64 	%fd54222, 0d0000000000000000;
	mul.rn.f64 	%fd54223, %fd9164, %fd54222;
	mul.f64 	%fd54224, %fd54196, %fd54221;
	fma.rn.f64 	%fd54225, %fd54224, %fd54209, %fd54209;
	selp.f64 	%fd54226, %fd54223, %fd54225, %p6187;
	setp.lt.s32 	%p6188, %r13611, 0;
	mov.f64 	%fd54227, 0d7FF0000000000000;
	mul.rn.f64 	%fd54228, %fd54226, %fd54227;
	selp.f64 	%fd54229, %fd54228, %fd54226, %p6188;
	setp.lt.s32 	%p6189, %r3962, 0;
	mov.f64 	%fd54230, 0dBCA1A62633145C07;
	add.rn.f64 	%fd54231, %fd54229, %fd54230;
	neg.f64 	%fd54232, %fd54231;
	mov.f64 	%fd54233, 0d400921FB54442D18;
	add.rn.f64 	%fd54234, %fd54233, %fd54232;
	selp.f64 	%fd78149, %fd54234, %fd54229, %p6189;
$L__BB0_6544:
	mul.f64 	%fd54256, %fd78149, 0d404CA5DC1A63C1F5;
	setp.gt.f64 	%p6191, %fd9162, 0d0000000000000000;
	neg.f64 	%fd54257, %fd54256;
	selp.f64 	%fd78164, %fd54257, %fd54256, %p6191;
	setp.eq.s32 	%p6192, %r19247, 1;
	@%p6192 bra 	$L__BB0_6560;
	ld.local.f64 	%fd54258, [%rd1+8];
	mul.f64 	%fd9171, %fd54258, 0d3F91DF46A2529D3A;
	abs.f64 	%fd9172, %fd9171;
	setp.eq.f64 	%p6193, %fd9172, 0d7FF0000000000000;
	@%p6193 bra 	$L__BB0_6549;
	mul.f64 	%fd54259, %fd9171, 0d3FE45F306DC9C883;
	cvt.rni.s32.f64 	%r19251, %fd54259;
	cvt.rn.f64.s32 	%fd54260, %r19251;
	fma.rn.f64 	%fd54261, %fd54260, 0dBFF921FB54442D18, %fd9171;
	fma.rn.f64 	%fd54262, %fd54260, 0dBC91A62633145C00, %fd54261;
	fma.rn.f64 	%fd78151, %fd54260, 0dB97B839A252049C0, %fd54262;
	setp.ltu.f64 	%p6194, %fd9172, 0d41E0000000000000;
	@%p6194 bra 	$L__BB0_6548;
	{ // callseq 819, 0
	.param .b64 param0;
	st.param.f64 	[param0], %fd9171;
	.param .align 16 .b8 retval0[16];
	call.uni (retval0), 
	__internal_trig_reduction_slowpathd, 
	(
	param0
	);
	ld.param.f64 	%fd78151, [retval0];
	ld.param.b32 	%r19251, [retval0+8];
	} // callseq 819
$L__BB0_6548:
	add.s32 	%r19252, %r19251, 1;
	bra.uni 	$L__BB0_6550;
$L__BB0_6549:
	mov.f64 	%fd54264, 0d0000000000000000;
	mul.rn.f64 	%fd78151, %fd9171, %fd54264;
	mov.b32 	%r19252, 1;
$L__BB0_6550:
	shl.b32 	%r13621, %r19252, 6;
	cvt.u64.u32 	%rd5262, %r13621;
	and.b64  	%rd5263, %rd5262, 64;
	mov.u64 	%rd5264, __cudart_sin_cos_coeffs;
	add.s64 	%rd5265, %rd5264, %rd5263;
	mul.rn.f64 	%fd54265, %fd78151, %fd78151;
	and.b32  	%r13622, %r19252, 1;
	setp.eq.b32 	%p6196, %r13622, 1;
	selp.f64 	%fd54266, 0dBDA8FF8320FD8164, 0d3DE5DB65F9785EBA, %p6196;
	ld.global.nc.v2.f64 	{%fd54267, %fd54268}, [%rd5265];
	fma.rn.f64 	%fd54269, %fd54266, %fd54265, %fd54267;
	fma.rn.f64 	%fd54270, %fd54269, %fd54265, %fd54268;
	ld.global.nc.v2.f64 	{%fd54271, %fd54272}, [%rd5265+16];
	fma.rn.f64 	%fd54273, %fd54270, %fd54265, %fd54271;
	fma.rn.f64 	%fd54274, %fd54273, %fd54265, %fd54272;
	ld.global.nc.v2.f64 	{%fd54275, %fd54276}, [%rd5265+32];
	fma.rn.f64 	%fd54277, %fd54274, %fd54265, %fd54275;
	fma.rn.f64 	%fd54278, %fd54277, %fd54265, %fd54276;
	fma.rn.f64 	%fd54279, %fd54278, %fd78151, %fd78151;
	fma.rn.f64 	%fd54280, %fd54278, %fd54265, 0d3FF0000000000000;
	selp.f64 	%fd54281, %fd54280, %fd54279, %p6196;
	and.b32  	%r13623, %r19252, 2;
	setp.eq.s32 	%p6197, %r13623, 0;
	mov.f64 	%fd54282, 0d0000000000000000;
	sub.f64 	%fd54283, %fd54282, %fd54281;
	selp.f64 	%fd9178, %fd54281, %fd54283, %p6197;
	@%p6193 bra 	$L__BB0_6553;
	mul.f64 	%fd54284, %fd9171, 0d3FE45F306DC9C883;
	cvt.rni.s32.f64 	%r19253, %fd54284;
	cvt.rn.f64.s32 	%fd54285, %r19253;
	fma.rn.f64 	%fd54286, %fd54285, 0dBFF921FB54442D18, %fd9171;
	fma.rn.f64 	%fd54287, %fd54285, 0dBC91A62633145C00, %fd54286;
	fma.rn.f64 	%fd78152, %fd54285, 0dB97B839A252049C0, %fd54287;
	setp.ltu.f64 	%p6198, %fd9172, 0d41E0000000000000;
	@%p6198 bra 	$L__BB0_6554;
	{ // callseq 820, 0
	.param .b64 param0;
	st.param.f64 	[param0], %fd9171;
	.param .align 16 .b8 retval0[16];
	call.uni (retval0), 
	__internal_trig_reduction_slowpathd, 
	(
	param0
	);
	ld.param.f64 	%fd78152, [retval0];
	ld.param.b32 	%r19253, [retval0+8];
	} // callseq 820
	bra.uni 	$L__BB0_6554;
$L__BB0_6553:
	mov.f64 	%fd54289, 0d0000000000000000;
	mul.rn.f64 	%fd78152, %fd9171, %fd54289;
	mov.b32 	%r19253, 0;
$L__BB0_6554:
	shl.b32 	%r13626, %r19253, 6;
	cvt.u64.u32 	%rd5266, %r13626;
	and.b64  	%rd5267, %rd5266, 64;
	mov.u64 	%rd5268, __cudart_sin_cos_coeffs;
	add.s64 	%rd5269, %rd5268, %rd5267;
	mul.rn.f64 	%fd54290, %fd78152, %fd78152;
	and.b32  	%r13627, %r19253, 1;
	setp.eq.b32 	%p6199, %r13627, 1;
	selp.f64 	%fd54291, 0dBDA8FF8320FD8164, 0d3DE5DB65F9785EBA, %p6199;
	ld.global.nc.v2.f64 	{%fd54292, %fd54293}, [%rd5269];
	fma.rn.f64 	%fd54294, %fd54291, %fd54290, %fd54292;
	fma.rn.f64 	%fd54295, %fd54294, %fd54290, %fd54293;
	ld.global.nc.v2.f64 	{%fd54296, %fd54297}, [%rd5269+16];
	fma.rn.f64 	%fd54298, %fd54295, %fd54290, %fd54296;
	fma.rn.f64 	%fd54299, %fd54298, %fd54290, %fd54297;
	ld.global.nc.v2.f64 	{%fd54300, %fd54301}, [%rd5269+32];
	fma.rn.f64 	%fd54302, %fd54299, %fd54290, %fd54300;
	fma.rn.f64 	%fd54303, %fd54302, %fd54290, %fd54301;
	fma.rn.f64 	%fd54304, %fd54303, %fd78152, %fd78152;
	fma.rn.f64 	%fd54305, %fd54303, %fd54290, 0d3FF0000000000000;
	selp.f64 	%fd54306, %fd54305, %fd54304, %p6199;
	and.b32  	%r13628, %r19253, 2;
	setp.eq.s32 	%p6200, %r13628, 0;
	mov.f64 	%fd54307, 0d0000000000000000;
	sub.f64 	%fd54308, %fd54307, %fd54306;
	selp.f64 	%fd54309, %fd54306, %fd54308, %p6200;
	mul.f64 	%fd54310, %fd9068, %fd9178;
	fma.rn.f64 	%fd54311, %fd9067, %fd54309, %fd54310;
	fma.rn.f64 	%fd9183, %fd9069, 0d0000000000000000, %fd54311;
	mul.f64 	%fd54312, %fd9068, 0d0000000000000000;
	fma.rn.f64 	%fd54313, %fd9067, 0d0000000000000000, %fd54312;
	add.f64 	%fd54314, %fd54313, %fd9069;
	mul.f64 	%fd54315, %fd54314, %fd54314;
	fma.rn.f64 	%fd54316, %fd9183, %fd9183, %fd54315;
	sqrt.rn.f64 	%fd54317, %fd54316;
	div.rn.f64 	%fd9184, %fd54314, %fd54317;
	{
	.reg .b32 %temp; 
	mov.b64 	{%temp, %r3971}, %fd9184;
	}
	abs.f64 	%fd9185, %fd9184;
	{
	.reg .b32 %temp; 
	mov.b64 	{%temp, %r13629}, %fd9185;
	}
	setp.lt.s32 	%p6201, %r13629, 1071801958;
	@%p6201 bra 	$L__BB0_6556;
	mov.f64 	%fd54318, 0d3FF0000000000000;
	sub.f64 	%fd54319, %fd54318, %fd9185;
	{
	.reg .b32 %temp; 
	mov.b64 	{%r13630, %temp}, %fd54319;
	}
	{
	.reg .b32 %temp; 
	mov.b64 	{%temp, %r13631}, %fd54319;
	}
	add.s32 	%r13632, %r13631, -1048576;
	mov.b64 	%fd54320, {%r13630, %r13632};
	rsqrt.approx.ftz.f64 	%fd54321, %fd54320;
	{
	.reg .b32 %temp; 
	mov.b64 	{%r13633, %temp}, %fd54321;
	}
	{
	.reg .b32 %temp; 
	mov.b64 	{%temp, %r13634}, %fd54321;
	}
	add.s32 	%r13635, %r13634, -1048576;
	mov.b64 	%fd54322, {%r13633, %r13635};
	mul.f64 	%fd54323, %fd54320, %fd54321;
	neg.f64 	%fd54324, %fd54323;
	fma.rn.f64 	%fd54325, %fd54323, %fd54324, %fd54320;
	fma.rn.f64 	%fd54326, %fd54325, %fd54322, %fd54323;
	neg.f64 	%fd54327, %fd54326;
	fma.rn.f64 	%fd54328, %fd54321, %fd54327, 0d3FF0000000000000;
	fma.rn.f64 	%fd54329, %fd54328, %fd54322, %fd54322;
	fma.rn.f64 	%fd54330, %fd54326, %fd54327, %fd54320;
	fma.rn.f64 	%fd54331, %fd54330, %fd54329, %fd54326;
	{
	.reg .b32 %temp; 
	mov.b64 	{%r13636, %temp}, %fd54331;
	}
	{
	.reg .b32 %temp; 
	mov.b64 	{%temp, %r13637}, %fd54331;
	}
	add.s32 	%r13638, %r13637, 1048576;
	mov.b64 	%fd54332, {%r13636, %r13638};
	fma.rn.f64 	%fd54333, %fd54319, 0d3EC715B371155F70, 0dBEBAC2FE66FAAC4B;
	fma.rn.f64 	%fd54334, %fd54333, %fd54319, 0d3ED9A9B88EFCD9B8;
	fma.rn.f64 	%fd54335, %fd54334, %fd54319, 0d3EDD0F40A8A0C4C3;
	fma.rn.f64 	%fd54336, %fd54335, %fd54319, 0d3EF46D4CFA9E0E1F;
	fma.rn.f64 	%fd54337, %fd54336, %fd54319, 0d3F079C168D1E2422;
	fma.rn.f64 	%fd54338, %fd54337, %fd54319, 0d3F1C9A88C3BCA540;
	fma.rn.f64 	%fd54339, %fd54338, %fd54319, 0d3F31C4E64BD476DF;
	fma.rn.f64 	%fd54340, %fd54339, %fd54319, 0d3F46E8BA60009C8F;
	fma.rn.f64 	%fd54341, %fd54340, %fd54319, 0d3F5F1C71C62B05A2;
	fma.rn.f64 	%fd54342, %fd54341, %fd54319, 0d3F76DB6DB6DC9F2C;
	fma.rn.f64 	%fd54343, %fd54342, %fd54319, 0d3F9333333333329C;
	fma.rn.f64 	%fd54344, %fd54343, %fd54319, 0d3FB5555555555555;
	setp.lt.s32 	%p6202, %r13631, 1;
	mov.f64 	%fd54345, 0d0000000000000000;
	mul.rn.f64 	%fd54346, %fd9185, %fd54345;
	mul.f64 	%fd54347, %fd54319, %fd54344;
	fma.rn.f64 	%fd54348, %fd54347, %fd54332, %fd54332;
	selp.f64 	%fd54349, %fd54346, %fd54348, %p6202;
	setp.lt.s32 	%p6203, %r13631, 0;
	mov.f64 	%fd54350, 0d7FF0000000000000;
	mul.rn.f64 	%fd54351, %fd54349, %fd54350;
	selp.f64 	%fd54352, %fd54351, %fd54349, %p6203;
	setp.lt.s32 	%p6204, %r3971, 0;
	mov.f64 	%fd54353, 0dBCA1A62633145C07;
	add.rn.f64 	%fd54354, %fd54352, %fd54353;
	neg.f64 	%fd54355, %fd54354;
	mov.f64 	%fd54356, 0d400921FB54442D18;
	add.rn.f64 	%fd54357, %fd54356, %fd54355;
	selp.f64 	%fd78153, %fd54357, %fd54352, %p6204;
	bra.uni 	$L__BB0_6559;
$L__BB0_6556:
	mul.f64 	%fd54358, %fd9184, %fd9184;
	fma.rn.f64 	%fd54359, %fd54358, 0d3FB0066BDC1895E9, 0dBFB3823B180754AF;
	fma.rn.f64 	%fd54360, %fd54359, %fd54358, 0d3FB11E52CC2F79AE;
	fma.rn.f64 	%fd54361, %fd54360, %fd54358, 0dBF924EAF3526861B;
	fma.rn.f64 	%fd54362, %fd54361, %fd54358, 0d3F91DF02A31E6CB7;
	fma.rn.f64 	%fd54363, %fd54362, %fd54358, 0d3F847D18B0EEC6CC;
	fma.rn.f64 	%fd54364, %fd54363, %fd54358, 0d3F8D0AF961BA53B0;
	fma.rn.f64 	%fd54365, %fd54364, %fd54358, 0d3F91BF7734CF1C48;
	fma.rn.f64 	%fd54366, %fd54365, %fd54358, 0d3F96E91483144EF7;
	fma.rn.f64 	%fd54367, %fd54366, %fd54358, 0d3F9F1C6E0A4F9F81;
	fma.rn.f64 	%fd54368, %fd54367, %fd54358, 0d3FA6DB6DC27FA92B;
	fma.rn.f64 	%fd54369, %fd54368, %fd54358, 0d3FB333333320F91B;
	fma.rn.f64 	%fd54370, %fd54369, %fd54358, 0d3FC5555555555F4D;
	mul.f64 	%fd54371, %fd54358, %fd54370;
	fma.rn.f64 	%fd9187, %fd54371, %fd9185, %fd9185;
	setp.lt.s32 	%p6205, %r3971, 0;
	@%p6205 bra 	$L__BB0_6558;
	mov.f64 	%fd54372, 0dBC91A62633145C07;
	add.rn.f64 	%fd54373, %fd9187, %fd54372;
	neg.f64 	%fd54374, %fd54373;
	mov.f64 	%fd54375, 0d3FF921FB54442D18;
	add.rn.f64 	%fd78153, %fd54375, %fd54374;
	bra.uni 	$L__BB0_6559;
$L__BB0_6558:
	mov.f64 	%fd54376, 0d3C91A62633145C07;
	add.rn.f64 	%fd54377, %fd9187, %fd54376;
	mov.f64 	%fd54378, 0d3FF921FB54442D18;
	add.rn.f64 	%fd78153, %fd54378, %fd54377;
$L__BB0_6559:
	mul.f64 	%fd54379, %fd78153, 0d404CA5DC1A63C1F5;
	setp.gt.f64 	%p6206, %fd9183, 0d0000000000000000;
	neg.f64 	%fd54380, %fd54379;
	selp.f64 	%fd78165, %fd54380, %fd54379, %p6206;
$L__BB0_6560:
	mul.lo.s32 	%r13639, %r19230, 7;
	mul.wide.u32 	%rd5270, %r13639, 8;
	add.s64 	%rd5271, %rd33, %rd5270;
	ld.global.f64 	%fd54381, [%rd5271+32];
	mul.f64 	%fd54382, %fd54381, %fd9067;
	div.rn.f64 	%fd9194, %fd54382, %fd9070;
	mul.f64 	%fd54383, %fd54381, %fd9068;
	div.rn.f64 	%fd9195, %fd54383, %fd9070;
	mul.f64 	%fd54384, %fd54381, %fd9069;
	div.rn.f64 	%fd9196, %fd54384, %fd9070;
	ld.global.f64 	%fd9197, [%rd5271+48];
	@%p6177 bra 	$L__BB0_6605;
	shl.b32 	%r13640, %r19230, 1;
	or.b32  	%r13641, %r13640, 1;
	cvt.rn.f64.u32 	%fd78160, %r13641;
	neg.f64 	%fd9199, %fd9197;
	abs.f64 	%fd54385, %fd78164;
	mov.f64 	%fd54386, 0d4066800000000000;
	sub.f64 	%fd54387, %fd54386, %fd54385;
	min.f64 	%fd54388, %fd54385, %fd54387;
	setp.lt.f64 	%p6208, %fd54388, %fd9059;
	@%p6208 bra 	$L__BB0_6583;
	mul.f64 	%fd54389, %fd78164, 0d3F91DF46A2529D3A;
	abs.f64 	%fd9200, %fd54389;
	setp.neu.f64 	%p6209, %fd9200, 0d7FF0000000000000;
	@%p6209 bra 	$L__BB0_6564;
	mul.f64 	%fd54397, %fd78164, 0d3F91DF46A2529D3A;
	mov.f64 	%fd54398, 0d0000000000000000;
	mul.rn.f64 	%fd78156, %fd54397, %fd54398;
	mov.b32 	%r19254, 0;
	bra.uni 	$L__BB0_6566;
$L__BB0_6564:
	mul.f64 	%fd54390, %fd78164, 0d3F91DF46A2529D3A;
	mul.f64 	%fd54391, %fd54390, 0d3FE45F306DC9C883;
	cvt.rni.s32.f64 	%r19254, %fd54391;
	cvt.rn.f64.s32 	%fd54392, %r19254;
	fma.rn.f64 	%fd54393, %fd54392, 0dBFF921FB54442D18, %fd54390;
	fma.rn.f64 	%fd54394, %fd54392, 0dBC91A62633145C00, %fd54393;
	fma.rn.f64 	%fd78156, %fd54392, 0dB97B839A252049C0, %fd54394;
	setp.ltu.f64 	%p6210, %fd9200, 0d41E0000000000000;
	@%p6210 bra 	$L__BB0_6566;
	mul.f64 	%fd54395, %fd78164, 0d3F91DF46A2529D3A;
	{ // callseq 821, 0
	.param .b64 param0;
	st.param.f64 	[param0], %fd54395;
	.param .align 16 .b8 retval0[16];
	call.uni (retval0), 
	__internal_trig_reduction_slowpathd, 
	(
	param0
	);
	ld.param.f64 	%fd78156, [retval0];
	ld.param.b32 	%r19254, [retval0+8];
	} // callseq 821
$L__BB0_6566:
	shl.b32 	%r13644, %r19254, 6;
	cvt.u64.u32 	%rd5272, %r13644;
	and.b64  	%rd5273, %rd5272, 64;
	mov.u64 	%rd5274, __cudart_sin_cos_coeffs;
	add.s64 	%rd5275, %rd5274, %rd5273;
	mul.rn.f64 	%fd54399, %fd78156, %fd78156;
	and.b32  	%r13645, %r19254, 1;
	setp.eq.b32 	%p6212, %r13645, 1;
	selp.f64 	%fd54400, 0dBDA8FF8320FD8164, 0d3DE5DB65F9785EBA, %p6212;
	ld.global.nc.v2.f64 	{%fd54401, %fd54402}, [%rd5275];
	fma.rn.f64 	%fd54403, %fd54400, %fd54399, %fd54401;
	fma.rn.f64 	%fd54404, %fd54403, %fd54399, %fd54402;
	ld.global.nc.v2.f64 	{%fd54405, %fd54406}, [%rd5275+16];
	fma.rn.f64 	%fd54407, %fd54404, %fd54399, %fd54405;
	fma.rn.f64 	%fd54408, %fd54407, %fd54399, %fd54406;
	ld.global.nc.v2.f64 	{%fd54409, %fd54410}, [%rd5275+32];
	fma.rn.f64 	%fd54411, %fd54408, %fd54399, %fd54409;
	fma.rn.f64 	%fd54412, %fd54411, %fd54399, %fd54410;
	fma.rn.f64 	%fd54413, %fd54412, %fd78156, %fd78156;
	fma.rn.f64 	%fd54414, %fd54412, %fd54399, 0d3FF0000000000000;
	selp.f64 	%fd54415, %fd54414, %fd54413, %p6212;
	and.b32  	%r13646, %r19254, 2;
	setp.eq.s32 	%p6213, %r13646, 0;
	mov.f64 	%fd54416, 0d0000000000000000;
	sub.f64 	%fd54417, %fd54416, %fd54415;
	selp.f64 	%fd54418, %fd54415, %fd54417, %p6213;
	mul.f64 	%fd9205, %fd54418, %fd9199;
	@%p6209 bra 	$L__BB0_6568;
	mul.f64 	%fd54426, %fd78164, 0d3F91DF46A2529D3A;
	mov.f64 	%fd54427, 0d0000000000000000;
	mul.rn.f64 	%fd78158, %fd54426, %fd54427;
	mov.b32 	%r19256, 1;
	bra.uni 	$L__BB0_6571;
$L__BB0_6568:
	mul.f64 	%fd54419, %fd78164, 0d3F91DF46A2529D3A;
	mul.f64 	%fd54420, %fd54419, 0d3FE45F306DC9C883;
	cvt.rni.s32.f64 	%r19255, %fd54420;
	cvt.rn.f64.s32 	%fd54421, %r19255;
	fma.rn.f64 	%fd54422, %fd54421, 0dBFF921FB54442D18, %fd54419;
	fma.rn.f64 	%fd54423, %fd54421, 0dBC91A62633145C00, %fd54422;
	fma.rn.f64 	%fd78158, %fd54421, 0dB97B839A252049C0, %fd54423;
	setp.ltu.f64 	%p6214, %fd9200, 0d41E0000000000000;
	@%p6214 bra 	$L__BB0_6570;
	mul.f64 	%fd54424, %fd78164, 0d3F91DF46A2529D3A;
	{ // callseq 822, 0
	.param .b64 param0;
	st.param.f64 	[param0], %fd54424;
	.param .align 16 .b8 retval0[16];
	call.uni (retval0), 
	__internal_trig_reduction_slowpathd, 
	(
	param0
	);
	ld.param.f64 	%fd78158, [retval0];
	ld.param.b32 	%r19255, [retval0+8];
	} // callseq 822
$L__BB0_6570:
	add.s32 	%r19256, %r19255, 1;
$L__BB0_6571:
	setp.lt.s32 	%p6215, %r3908, 1;
	shl.b32 	%r13649, %r19256, 6;
	cvt.u64.u32 	%rd5276, %r13649;
	and.b64  	%rd5277, %rd5276, 64;
	mov.u64 	%rd5278, __cudart_sin_cos_coeffs;
	add.s64 	%rd5279, %rd5278, %rd5277;
	mul.rn.f64 	%fd54428, %fd78158, %fd78158;
	and.b32  	%r13650, %r19256, 1;
	setp.eq.b32 	%p6216, %r13650, 1;
	selp.f64 	%fd54429, 0dBDA8FF8320FD8164, 0d3DE5DB65F9785EBA, %p6216;
	ld.global.nc.v2.f64 	{%fd54430, %fd54431}, [%rd5279];
	fma.rn.f64 	%fd54432, %fd54429, %fd54428, %fd54430;
	fma.rn.f64 	%fd54433, %fd54432, %fd54428, %fd54431;
	ld.global.nc.v2.f64 	{%fd54434, %fd54435}, [%rd5279+16];
	fma.rn.f64 	%fd54436, %fd54433, %fd54428, %fd54434;
	fma.rn.f64 	%fd54437, %fd54436, %fd54428, %fd54435;
	ld.global.nc.v2.f64 	{%fd54438, %fd54439}, [%rd5279+32];
	fma.rn.f64 	%fd54440, %fd54437, %fd54428, %fd54438;
	fma.rn.f64 	%fd54441, %fd54440, %fd54428, %fd54439;
	fma.rn.f64 	%fd54442, %fd54441, %fd78158, %fd78158;
	fma.rn.f64 	%fd54443, %fd54441, %fd54428, 0d3FF0000000000000;
	selp.f64 	%fd54444, %fd54443, %fd54442, %p6216;
	and.b32  	%r13651, %r19256, 2;
	setp.eq.s32 	%p6217, %r13651, 0;
	mov.f64 	%fd54445, 0d0000000000000000;
	sub.f64 	%fd54446, %fd54445, %fd54444;
	selp.f64 	%fd54447, %fd54444, %fd54446, %p6217;
	mul.f64 	%fd9211, %fd9197, %fd54447;
	@%p6215 bra 	$L__BB0_6580;
	ld.local.f64 	%fd78159, [%rd1];
	mov.b32 	%r19257, 0;
$L__BB0_6573:
	ld.param.u64 	%rd8446, [_Z8FitGrainPdPiS0_S_S_S0_S0_S_S_S_S_S_S_S_S_S_S_S_S__param_3];
	mul.lo.s32 	%r13653, %r19257, 6;
	cvta.to.global.u64 	%rd5280, %rd8446;
	mul.wide.u32 	%rd5281, %r13653, 8;
	add.s64 	%rd5282, %rd5280, %rd5281;
	ld.global.f64 	%fd54448, [%rd5282+32];
	setp.leu.f64 	%p6218, %fd78159, %fd54448;
	@%p6218 bra 	$L__BB0_6579;
	ld.param.u64 	%rd8447, [_Z8FitGrainPdPiS0_S_S_S0_S0_S_S_S_S_S_S_S_S_S_S_S_S__param_3];
	cvta.to.global.u64 	%rd5283, %rd8447;
	mul.lo.s32 	%r13654, %r19257, 6;
	mul.wide.u32 	%rd5284, %r13654, 8;
	add.s64 	%rd5285, %rd5283, %rd5284;
	ld.global.f64 	%fd54449, [%rd5285+40];
	setp.geu.f64 	%p6219, %fd78159, %fd54449;
	@%p6219 bra 	$L__BB0_6579;
	ld.param.u64 	%rd8448, [_Z8FitGrainPdPiS0_S_S_S0_S0_S_S_S_S_S_S_S_S_S_S_S_S__param_3];
	cvta.to.global.u64 	%rd5286, %rd8448;
	mul.lo.s32 	%r13655, %r19257, 6;
	mul.wide.u32 	%rd5287, %r13655, 8;
	add.s64 	%rd5288, %rd5286, %rd5287;
	ld.global.f64 	%fd54450, [%rd5288];
	setp.leu.f64 	%p6220, %fd9205, %fd54450;
	@%p6220 bra 	$L__BB0_6579;
	ld.param.u64 	%rd8449, [_Z8FitGrainPdPiS0_S_S_S0_S0_S_S_S_S_S_S_S_S_S_S_S_S__param_3];
	cvta.to.global.u64 	%rd5289, %rd8449;
	mul.lo.s32 	%r13656, %r19257, 6;
	mul.wide.u32 	%rd5290, %r13656, 8;
	add.s64 	%rd5291, %rd5289, %rd5290;
	ld.global.f64 	%fd54451, [%rd5291+8];
	setp.geu.f64 	%p6221, %fd9205, %fd54451;
	@%p6221 bra 	$L__BB0_6579;
	ld.param.u64 	%rd8450, [_Z8FitGrainPdPiS0_S_S_S0_S0_S_S_S_S_S_S_S_S_S_S_S_S__param_3];
	cvta.to.global.u64 	%rd5292, %rd8450;
	mul.lo.s32 	%r13657, %r19257, 6;
	mul.wide.u32 	%rd5293, %r13657, 8;
	add.s64 	%rd5294, %rd5292, %rd5293;
	ld.global.f64 	%fd54452, [%rd5294+16];
	setp.leu.f64 	%p6222, %fd9211, %fd54452;
	@%p6222 bra 	$L__BB0_6579;
	ld.param.u64 	%rd8451, [_Z8FitGrainPdPiS0_S_S_S0_S0_S_S_S_S_S_S_S_S_S_S_S_S__param_3];
	cvta.to.global.u64 	%rd5295, %rd8451;
	mul.lo.s32 	%r13659, %r19257, 6;
	mul.wide.u32 	%rd5296, %r13659, 8;
	add.s64 	%rd5297, %rd5295, %rd5296;
	ld.global.f64 	%fd54453, [%rd5297+24];
	setp.lt.f64 	%p6223, %fd9211, %fd54453;
	mov.b32 	%r19268, 1;
	@%p6223 bra 	$L__BB0_6582;
$L__BB0_6579:
	add.s32 	%r19257, %r19257, 1;
	setp.ne.s32 	%p6224, %r19257, %r3908;
	mov.b32 	%r19268, 0;
	@%p6224 bra 	$L__BB0_6573;
$L__BB0_6580:
	mov.u32 	%r3982, %r19268;
	shl.b32 	%r13662, %r19230, 1;
	or.b32  	%r13663, %r13662, 1;
	cvt.rn.f64.u32 	%fd78160, %r13663;
	setp.eq.s32 	%p6225, %r3982, 0;
	mov.b32 	%r19268, 0;
	@%p6225 bra 	$L__BB0_6583;
	ld.local.f64 	%fd78159, [%rd1];
	mov.u32 	%r19268, %r3982;
$L__BB0_6582:
	shl.b32 	%r13664, %r19269, 3;
	mul.wide.s32 	%rd5298, %r13664, 8;
	add.s64 	%rd5299, %rd31, %rd5298;
	st.global.f64 	[%rd5299], %fd9205;
	st.global.f64 	[%rd5299+8], %fd9211;
	st.global.f64 	[%rd5299+16], %fd78159;
	st.global.f64 	[%rd5299+24], %fd9194;
	st.global.f64 	[%rd5299+32], %fd9195;
	st.global.f64 	[%rd5299+40], %fd9196;
	mul.lo.s32 	%r13665, %r19230, 7;
	mul.wide.u32 	%rd5300, %r13665, 8;
	add.s64 	%rd5301, %rd33, %rd5300;
	ld.global.f64 	%fd54454, [%rd5301+24];
	st.global.f64 	[%rd5299+48], %fd54454;
	shl.b32 	%r13666, %r19230, 1;
	or.b32  	%r13667, %r13666, 1;
	cvt.rn.f64.u32 	%fd54455, %r13667;
	st.global.f64 	[%rd5299+56], %fd54455;
	add.f64 	%fd78160, %fd54455, 0d3FF0000000000000;
	add.s32 	%r19269, %r19269, 1;
$L__BB0_6583:
	setp.eq.s32 	%p6226, %r19247, 1;
	@%p6226 bra 	$L__BB0_6605;
	abs.f64 	%fd54456, %fd78165;
	mov.f64 	%fd54457, 0d4066800000000000;
	sub.f64 	%fd54458, %fd54457, %fd54456;
	min.f64 	%fd54459, %fd54456, %fd54458;
	setp.lt.f64 	%p6227, %fd54459, %fd9059;
	@%p6227 bra 	$L__BB0_6605;
	mul.f64 	%fd54460, %fd78165, 0d3F91DF46A2529D3A;
	abs.f64 	%fd9218, %fd54460;
	setp.eq.f64 	%p6228, %fd9218, 0d7FF0000000000000;
	@%p6228 bra 	$L__BB0_6588;
	mul.f64 	%fd54461, %fd78165, 0d3F91DF46A2529D3A;
	mul.f64 	%fd54462, %fd54461, 0d3FE45F306DC9C883;
	cvt.rni.s32.f64 	%r19262, %fd54462;
	cvt.rn.f64.s32 	%fd54463, %r19262;
	fma.rn.f64 	%fd54464, %fd54463, 0dBFF921FB54442D18, %fd54461;
	fma.rn.f64 	%fd54465, %fd54463, 0dBC91A62633145C00, %fd54464;
	fma.rn.f64 	%fd78161, %fd54463, 0dB97B839A252049C0, %fd54465;
	setp.ltu.f64 	%p6229, %fd9218, 0d41E0000000000000;
	@%p6229 bra 	$L__BB0_6589;
	mul.f64 	%fd54466, %fd78165, 0d3F91DF46A2529D3A;
	{ // callseq 823, 0
	.param .b64 param0;
	st.param.f64 	[param0], %fd54466;
	.param .align 16 .b8 retval0[16];
	call.uni (retval0), 
	__internal_trig_reduction_slowpathd, 
	(
	param0
	);
	ld.param.f64 	%fd78161, [retval0];
	ld.param.b32 	%r19262, [retval0+8];
	} // callseq 823
	bra.uni 	$L__BB0_6589;
$L__BB0_6588:
	mul.f64 	%fd54468, %fd78165, 0d3F91DF46A2529D3A;
	mov.f64 	%fd54469, 0d0000000000000000;
	mul.rn.f64 	%fd78161, %fd54468, %fd54469;
	mov.b32 	%r19262, 0;
$L__BB0_6589:
	shl.b32 	%r13670, %r19262, 6;
	cvt.u64.u32 	%rd5302, %r13670;
	and.b64  	%rd5303, %rd5302, 64;
	mov.u64 	%rd5304, __cudart_sin_cos_coeffs;
	add.s64 	%rd5305, %rd5304, %rd5303;
	mul.rn.f64 	%fd54470, %fd78161, %fd78161;
	and.b32  	%r13671, %r19262, 1;
	setp.eq.b32 	%p6231, %r13671, 1;
	selp.f64 	%fd54471, 0dBDA8FF8320FD8164, 0d3DE5DB65F9785EBA, %p6231;
	ld.global.nc.v2.f64 	{%fd54472, %fd54473}, [%rd5305];
	fma.rn.f64 	%fd54474, %fd54471, %fd54470, %fd54472;
	fma.rn.f64 	%fd54475, %fd54474, %fd54470, %fd54473;
	ld.global.nc.v2.f64 	{%fd54476, %fd54477}, [%rd5305+16];
	fma.rn.f64 	%fd54478, %fd54475, %fd54470, %fd54476;
	fma.rn.f64 	%fd54479, %fd54478, %fd54470, %fd54477;
	ld.global.nc.v2.f64 	{%fd54480, %fd54481}, [%rd5305+32];
	fma.rn.f64 	%fd54482, %fd54479, %fd54470, %fd54480;
	fma.rn.f64 	%fd54483, %fd54482, %fd54470, %fd54481;
	fma.rn.f64 	%fd54484, %fd54483, %fd78161, %fd78161;
	fma.rn.f64 	%fd54485, %fd54483, %fd54470, 0d3FF0000000000000;
	selp.f64 	%fd54486, %fd54485, %fd54484, %p6231;
	and.b32  	%r13672, %r19262, 2;
	setp.eq.s32 	%p6232, %r13672, 0;
	mov.f64 	%fd54487, 0d0000000000000000;
	sub.f64 	%fd54488, %fd54487, %fd54486;
	selp.f64 	%fd54489, %fd54486, %fd54488, %p6232;
	mul.f64 	%fd9223, %fd54489, %fd9199;
	@%p6228 bra 	$L__BB0_6593;
	mul.f64 	%fd54490, %fd78165, 0d3F91DF46A2529D3A;
	mul.f64 	%fd54491, %fd54490, 0d3FE45F306DC9C883;
	cvt.rni.s32.f64 	%r19263, %fd54491;
	cvt.rn.f64.s32 	%fd54492, %r19263;
	fma.rn.f64 	%fd54493, %fd54492, 0dBFF921FB54442D18, %fd54490;
	fma.rn.f64 	%fd54494, %fd54492, 0dBC91A62633145C00, %fd54493;
	fma.rn.f64 	%fd78163, %fd54492, 0dB97B839A252049C0, %fd54494;
	setp.ltu.f64 	%p6233, %fd9218, 0d41E0000000000000;
	@%p6233 bra 	$L__BB0_6592;
	mul.f64 	%fd54495, %fd78165, 0d3F91DF46A2529D3A;
	{ // callseq 824, 0
	.param .b64 param0;
	st.param.f64 	[param0], %fd54495;
	.param .align 16 .b8 retval0[16];
	call.uni (retval0), 
	__internal_trig_reduction_slowpathd, 
	(
	param0
	);
	ld.param.f64 	%fd78163, [retval0];
	ld.param.b32 	%r19263, [retval0+8];
	} // callseq 824
$L__BB0_6592:
	add.s32 	%r19264, %r19263, 1;
	bra.uni 	$L__BB0_6594;
$L__BB0_6593:
	mul.f64 	%fd54497, %fd78165, 0d3F91DF46A2529D3A;
	mov.f64 	%fd54498, 0d0000000000000000;
	mul.rn.f64 	%fd78163, %fd54497, %fd54498;
	mov.b32 	%r19264, 1;
$L__BB0_6594:
	setp.lt.s32 	%p6234, %r3908, 1;
	shl.b32 	%r13675, %r19264, 6;
	cvt.u64.u32 	%rd5306, %r13675;
	and.b64  	%rd5307, %rd5306, 64;
	mov.u64 	%rd5308, __cudart_sin_cos_coeffs;
	add.s64 	%rd5309, %rd5308, %rd5307;
	mul.rn.f64 	%fd54499, %fd78163, %fd78163;
	and.b32  	%r13676, %r19264, 1;
	setp.eq.b32 	%p6235, %r13676, 1;
	selp.f64 	%fd54500, 0dBDA8FF8320FD8164, 0d3DE5DB65F9785EBA, %p6235;
	ld.global.nc.v2.f64 	{%fd54501, %fd54502}, [%rd5309];
	fma.rn.f64 	%fd54503, %fd54500, %fd54499, %fd54501;
	fma.rn.f64 	%fd54504, %fd54503, %fd54499, %fd54502;
	ld.global.nc.v2.f64 	{%fd54505, %fd54506}, [%rd5309+16];
	fma.rn.f64 	%fd54507, %fd54504, %fd54499, %fd54505;
	fma.rn.f64 	%fd54508, %fd54507, %fd54499, %fd54506;
	ld.global.nc.v2.f64 	{%fd54509, %fd54510}, [%rd5309+32];
	fma.rn.f64 	%fd54511, %fd54508, %fd54499, %fd54509;
	fma.rn.f64 	%fd54512, %fd54511, %fd54499, %fd54510;
	fma.rn.f64 	%fd54513, %fd54512, %fd78163, %fd78163;
	fma.rn.f64 	%fd54514, %fd54512, %fd54499, 0d3FF0000000000000;
	selp.f64 	%fd54515, %fd54514, %fd54513, %p6235;
	and.b32  	%r13677, %r19264, 2;
	setp.eq.s32 	%p6236, %r13677, 0;
	mov.f64 	%fd54516, 0d0000000000000000;
	sub.f64 	%fd54517, %fd54516, %fd54515;
	selp.f64 	%fd54518, %fd54515, %fd54517, %p6236;
	mul.f64 	%fd9229, %fd9197, %fd54518;
	@%p6234 bra 	$L__BB0_6603;
	ld.local.f64 	%fd9230, [%rd1+8];
	mov.b32 	%r19265, 0;
$L__BB0_6596:
	ld.param.u64 	%rd8452, [_Z8FitGrainPdPiS0_S_S_S0_S0_S_S_S_S_S_S_S_S_S_S_S_S__param_3];
	mul.lo.s32 	%r13679, %r19265, 6;
	cvta.to.global.u64 	%rd5310, %rd8452;
	mul.wide.u32 	%rd5311, %r13679, 8;
	add.s64 	%rd5312, %rd5310, %rd5311;
	ld.global.f64 	%fd54519, [%rd5312+32];
	setp.leu.f64 	%p6237, %fd9230, %fd54519;
	@%p6237 bra 	$L__BB0_6602;
	ld.param.u64 	%rd8453, [_Z8FitGrainPdPiS0_S_S_S0_S0_S_S_S_S_S_S_S_S_S_S_S_S__param_3];
	cvta.to.global.u64 	%rd5313, %rd8453;
	mul.lo.s32 	%r13680, %r19265, 6;
	mul.wide.u32 	%rd5314, %r13680, 8;
	add.s64 	%rd5315, %rd5313, %rd5314;
	ld.global.f64 	%fd54520, [%rd5315+40];
	setp.geu.f64 	%p6238, %fd9230, %fd54520;
	@%p6238 bra 	$L__BB0_6602;
	ld.param.u64 	%rd8454, [_Z8FitGrainPdPiS0_S_S_S0_S0_S_S_S_S_S_S_S_S_S_S_S_S__param_3];
	cvta.to.global.u64 	%rd5316, %rd8454;
	mul.lo.s32 	%r13681, %r19265, 6;
	mul.wide.u32 	%rd5317, %r13681, 8;
	add.s64 	%rd5318, %rd5316, %rd5317;
	ld.global.f64 	%fd54521, [%rd5318];
	setp.leu.f64 	%p6239, %fd9223, %fd54521;
	@%p6239 bra 	$L__BB0_6602;
	ld.param.u64 	%rd8455, [_Z8FitGrainPdPiS0_S_S_S0_S0_S_S_S_S_S_S_S_S_S_S_S_S__param_3];
	cvta.to.global.u64 	%rd5319, %rd8455;
	mul.lo.s32 	%r13682, %r19265, 6;
	mul.wide.u32 	%rd5320, %r13682, 8;
	add.s64 	%rd5321, %rd5319, %rd5320;
	ld.global.f64 	%fd54522, [%rd5321+8];
	setp.geu.f64 	%p6240, %fd9223, %fd54522;
	@%p6240 bra 	$L__BB0_6602;
	ld.param.u64 	%rd8456, [_Z8FitGrainPdPiS0_S_S_S0_S0_S_S_S_S_S_S_S_S_S_S_S_S__param_3];
	cvta.to.global.u64 	%rd5322, %rd8456;
	mul.lo.s32 	%r13683, %r19265, 6;
	mul.wide.u32 	%rd5323, %r13683, 8;
	add.s64 	%rd5324, %rd5322, %rd5323;
	ld.global.f64 	%fd54523, [%rd5324+16];
	setp.leu.f64 	%p6241, %fd9229, %fd54523;
	@%p6241 bra 	$L__BB0_6602;
	ld.param.u64 	%rd8457, [_Z8FitGrainPdPiS0_S_S_S0_S0_S_S_S_S_S_S_S_S_S_S_S_S__param_3];
	cvta.to.global.u64 	%rd5325, %rd8457;
	mul.lo.s32 	%r13685, %r19265, 6;
	mul.wide.u32 	%rd5326, %r13685, 8;
	add.s64 	%rd5327, %rd5325, %rd5326;
	ld.global.f64 	%fd54524, [%rd5327+24];
	setp.lt.f64 	%p6242, %fd9229, %fd54524;
	mov.b32 	%r19267, 1;
	@%p6242 bra 	$L__BB0_6604;
$L__BB0_6602:
	add.s32 	%r19265, %r19265, 1;
	setp.ne.s32 	%p6243, %r19265, %r3908;
	mov.b32 	%r19268, 0;
	@%p6243 bra 	$L__BB0_6596;
$L__BB0_6603:
	setp.eq.s32 	%p6244, %r19268, 0;
	mov.b32 	%r13687, 0;
	mov.u32 	%r19267, %r19268;
	mov.u32 	%r19268, %r13687;
	@%p6244 bra 	$L__BB0_6605;
$L__BB0_6604:
	shl.b32 	%r13688, %r19269, 3;
	mul.wide.s32 	%rd5328, %r13688, 8;
	add.s64 	%rd5329, %rd31, %rd5328;
	st.global.f64 	[%rd5329], %fd9223;
	st.global.f64 	[%rd5329+8], %fd9229;
	ld.local.f64 	%fd54525, [%rd1+8];
	st.global.f64 	[%rd5329+16], %fd54525;
	st.global.f64 	[%rd5329+24], %fd9194;
	st.global.f64 	[%rd5329+32], %fd9195;
	st.global.f64 	[%rd5329+40], %fd9196;
	mul.lo.s32 	%r13689, %r19230, 7;
	mul.wide.u32 	%rd5330, %r13689, 8;
	add.s64 	%rd5331, %rd33, %rd5330;
	ld.global.f64 	%fd54526, [%rd5331+24];
	st.global.f64 	[%rd5329+48], %fd54526;
	st.global.f64 	[%rd5329+56], %fd78160;
	add.s32 	%r19269, %r19269, 1;
	mov.u32 	%r19268, %r19267;
$L__BB0_6605:
	ld.param.u64 	%rd8203, [_Z8FitGrainPdPiS0_S_S_S0_S0_S_S_S_S_S_S_S_S_S_S_S_S__param_2];
	add.s32 	%r19230, %r19230, 1;
	cvta.to.global.u64 	%rd5332, %rd8203;
	ld.global.u32 	%r13690, [%rd5332+4];
	setp.lt.s32 	%p6245, %r19230, %r13690;
	@%p6245 bra 	$L__BB0_6461;
$L__BB0_6606:
	setp.lt.s32 	%p6246, %r1, 1;
	mov.f64 	%fd78166, 0d0000000000000000;
	@%p6246 bra 	$L__BB0_6614;
	mov.f64 	%fd78166, 0d0000000000000000;
	mov.b32 	%r19271, 0;
$L__BB0_6608:
	ld.param.u64 	%rd8672, [_Z8FitGrainPdPiS0_S_S_S0_S0_S_S_S_S_S_S_S_S_S_S_S_S__param_17];
	setp.lt.s32 	%p6247, %r19269, 1;
	mul.lo.s32 	%r13692, %r19271, 6;
	cvta.to.global.u64 	%rd5333, %rd8672;
	mul.lo.s32 	%r13693, %r2, 6;
	mul.wide.s32 	%rd5334, %r13693, 8;
	add.s64 	%rd5335, %rd5333, %rd5334;
	mul.wide.u32 	%rd5336, %r13692, 8;
	add.s64 	%rd5337, %rd5335, %rd5336;
	ld.global.f64 	%fd54529, [%rd5337+40];
	cvt.rzi.s32.f64 	%r4005, %fd54529;
	@%p6247 bra 	$L__BB0_6613;
	ld.param.u64 	%rd8673, [_Z8FitGrainPdPiS0_S_S_S0_S0_S_S_S_S_S_S_S_S_S_S_S_S__param_17];
	cvta.to.global.u64 	%rd5338, %rd8673;
	mul.lo.s32 	%r13695, %r2, 6;
	mul.wide.s32 	%rd5339, %r13695, 8;
	add.s64 	%rd5340, %rd5338, %rd5339;
	mul.lo.s32 	%r13696, %r19271, 6;
	mul.wide.u32 	%rd5341, %r13696, 8;
	add.s64 	%rd5342, %rd5340, %rd5341;
	ld.global.f64 	%fd9234, [%rd5342];
	ld.global.f64 	%fd9235, [%rd5342+8];
	mov.b32 	%r19272, 0;
	bra.uni 	$L__BB0_6611;
$L__BB0_6610:
	add.s32 	%r19272, %r19272, 1;
	setp.eq.s32 	%p6249, %r19272, %r19269;
	@%p6249 bra 	$L__BB0_6613;
$L__BB0_6611:
	shl.b32 	%r13697, %r19272, 3;
	mul.wide.u32 	%rd5343, %r13697, 8;
	add.s64 	%rd5344, %rd31, %rd5343;
	ld.global.f64 	%fd54530, [%rd5344+56];
	cvt.rzi.s32.f64 	%r13698, %fd54530;
	setp.ne.s32 	%p6248, %r13698, %r4005;
	@%p6248 bra 	$L__BB0_6610;
	shl.b32 	%r13699, %r19272, 3;
	mul.wide.u32 	%rd5345, %r13699, 8;
	add.s64 	%rd5346, %rd31, %rd5345;
	ld.global.f64 	%fd54531, [%rd5346];
	sub.f64 	%fd54532, %fd9234, %fd54531;
	ld.global.f64 	%fd54533, [%rd5346+8];
	sub.f64 	%fd54534, %fd9235, %fd54533;
	mul.f64 	%fd54535, %fd54534, %fd54534;
	fma.rn.f64 	%fd54536, %fd54532, %fd54532, %fd54535;
	sqrt.rn.f64 	%fd54537, %fd54536;
	add.f64 	%fd78166, %fd78166, %fd54537;
$L__BB0_6613:
	add.s32 	%r19271, %r19271, 1;
	setp.ne.s32 	%p6250, %r19271, %r1;
	@%p6250 bra 	$L__BB0_6608;
$L__BB0_6614:
	st.global.f64 	[%rd32+528], %fd78166;
	add.s32 	%r19692, %r19700, 7;
	mov.b32 	%r19273, 0;
$L__BB0_6615:
	mul.wide.u32 	%rd5347, %r19273, 8;
	add.s64 	%rd5348, %rd34, %rd5347;
	ld.global.f64 	%fd9241, [%rd5348];
	add.s64 	%rd5349, %rd38, %rd5347;
	ld.global.f64 	%fd54538, [%rd5349];
	fma.rn.f64 	%fd78171, %fd78097, %fd54538, %fd9241;
	st.global.f64 	[%rd5348], %fd78171;
	add.s64 	%rd5350, %rd35, %rd5347;
	ld.global.f64 	%fd9243, [%rd5350];
	setp.geu.f64 	%p6251, %fd78171, %fd9243;
	@%p6251 bra 	$L__BB0_6617;
	mul.wide.u32 	%rd5351, %r19273, 8;
	add.s64 	%rd5352, %rd34, %rd5351;
	st.global.f64 	[%rd5352], %fd9243;
	mov.f64 	%fd78171, %fd9243;
$L__BB0_6617:
	mul.wide.u32 	%rd5353, %r19273, 8;
	add.s64 	%rd5354, %rd36, %rd5353;
	ld.global.f64 	%fd9245, [%rd5354];
	setp.leu.f64 	%p6252, %fd78171, %fd9245;
	@%p6252 bra 	$L__BB0_6619;
	mul.wide.u32 	%rd5355, %r19273, 8;
	add.s64 	%rd5356, %rd34, %rd5355;
	st.global.f64 	[%rd5356], %fd9245;
$L__BB0_6619:
	mul.lo.s32 	%r13701, %r19273, 6;
	ld.global.f64 	%fd54539, [%rd34];
	mul.wide.u32 	%rd5357, %r13701, 8;
	add.s64 	%rd5358, %rd32, %rd5357;
	st.global.f64 	[%rd5358], %fd54539;
	ld.global.f64 	%fd54540, [%rd34+8];
	st.global.f64 	[%rd5358+8], %fd54540;
	ld.global.f64 	%fd54541, [%rd34+16];
	st.global.f64 	[%rd5358+16], %fd54541;
	ld.global.f64 	%fd54542, [%rd34+24];
	st.global.f64 	[%rd5358+24], %fd54542;
	ld.global.f64 	%fd54543, [%rd34+32];
	st.global.f64 	[%rd5358+32], %fd54543;
	ld.global.f64 	%fd9246, [%rd34+40];
	st.global.f64 	[%rd5358+40], %fd9246;
	ld.global.f64 	%fd9247, [%rd34];
	ld.global.f64 	%fd9248, [%rd34+8];
	ld.global.f64 	%fd9249, [%rd34+16];
	ld.global.f64 	%fd54544, [%rd34+24];
	ld.global.f64 	%fd9250, [%rd34+32];
	mul.f64 	%fd9251, %fd54544, 0d3F91DF46A2529D3A;
	abs.f64 	%fd9252, %fd9251;
	setp.neu.f64 	%p6253, %fd9252, 0d7FF0000000000000;
	@%p6253 bra 	$L__BB0_6621;
	mov.f64 	%fd54550, 0d0000000000000000;
	mul.rn.f64 	%fd78172, %fd9251, %fd54550;
	mov.b32 	%r19274, 0;
	bra.uni 	$L__BB0_6623;
$L__BB0_6621:
	mul.f64 	%fd54545, %fd9251, 0d3FE45F306DC9C883;
	cvt.rni.s32.f64 	%r19274, %fd54545;
	cvt.rn.f64.s32 	%fd54546, %r19274;
	fma.rn.f64 	%fd54547, %fd54546, 0dBFF921FB54442D18, %fd9251;
	fma.rn.f64 	%fd54548, %fd54546, 0dBC91A62633145C00, %fd54547;
	fma.rn.f64 	%fd78172, %fd54546, 0dB97B839A252049C0, %fd54548;
	setp.ltu.f64 	%p6254, %fd9252, 0d41E0000000000000;
	@%p6254 bra 	$L__BB0_6623;
	{ // callseq 825, 0
	.param .b64 param0;
	st.param.f64 	[param0], %fd9251;
	.param .align 16 .b8 retval0[16];
	call.uni (retval0), 
	__internal_trig_reduction_slowpathd, 
	(
	param0
	);
	ld.param.f64 	%fd78172, [retval0];
	ld.param.b32 	%r19274, [retval0+8];
	} // callseq 825
$L__BB0_6623:
	shl.b32 	%r13704, %r19274, 6;
	cvt.u64.u32 	%rd5359, %r13704;
	and.b64  	%rd5360, %rd5359, 64;
	mov.u64 	%rd5361, __cudart_sin_cos_coeffs;
	add.s64 	%rd5362, %rd5361, %rd5360;
	mul.rn.f64 	%fd54551, %fd78172, %fd78172;
	and.b32  	%r13705, %r19274, 1;
	setp.eq.b32 	%p6255, %r13705, 1;
	selp.f64 	%fd54552, 0dBDA8FF8320FD8164, 0d3DE5DB65F9785EBA, %p6255;
	ld.global.nc.v2.f64 	{%fd54553, %fd54554}, [%rd5362];
	fma.rn.f64 	%fd54555, %fd54552, %fd54551, %fd54553;
	fma.rn.f64 	%fd54556, %fd54555, %fd54551, %fd54554;
	ld.global.nc.v2.f64 	{%fd54557, %fd54558}, [%rd5362+16];
	fma.rn.f64 	%fd54559, %fd54556, %fd54551, %fd54557;
	fma.rn.f64 	%fd54560, %fd54559, %fd54551, %fd54558;
	ld.global.nc.v2.f64 	{%fd54561, %fd54562}, [%rd5362+32];
	fma.rn.f64 	%fd54563, %fd54560, %fd54551, %fd54561;
	fma.rn.f64 	%fd54564, %fd54563, %fd54551, %fd54562;
	fma.rn.f64 	%fd54565, %fd54564, %fd78172, %fd78172;
	fma.rn.f64 	%fd54566, %fd54564, %fd54551, 0d3FF0000000000000;
	selp.f64 	%fd54567, %fd54566, %fd54565, %p6255;
	and.b32  	%r13706, %r19274, 2;
	setp.eq.s32 	%p6256, %r13706, 0;
	mov.f64 	%fd54568, 0d0000000000000000;
	sub.f64 	%fd54569, %fd54568, %fd54567;
	selp.f64 	%fd9257, %fd54567, %fd54569, %p6256;
	mul.f64 	%fd9258, %fd9250, 0d3F91DF46A2529D3A;
	abs.f64 	%fd9259, %fd9258;
	setp.neu.f64 	%p6257, %fd9259, 0d7FF0000000000000;
	@%p6257 bra 	$L__BB0_6625;
	mov.f64 	%fd54575, 0d0000000000000000;
	mul.rn.f64 	%fd78173, %fd9258, %fd54575;
	mov.b32 	%r19275, 0;
	bra.uni 	$L__BB0_6627;
$L__BB0_6625:
	mul.f64 	%fd54570, %fd9258, 0d3FE45F306DC9C883;
	cvt.rni.s32.f64 	%r19275, %fd54570;
	cvt.rn.f64.s32 	%fd54571, %r19275;
	fma.rn.f64 	%fd54572, %fd54571, 0dBFF921FB54442D18, %fd9258;
	fma.rn.f64 	%fd54573, %fd54571, 0dBC91A62633145C00, %fd54572;
	fma.rn.f64 	%fd78173, %fd54571, 0dB97B839A252049C0, %fd54573;
	setp.ltu.f64 	%p6258, %fd9259, 0d41E0000000000000;
	@%p6258 bra 	$L__BB0_6627;
	{ // callseq 826, 0
	.param .b64 param0;
	st.param.f64 	[param0], %fd9258;
	.param .align 16 .b8 retval0[16];
	call.uni (retval0), 
	__internal_trig_reduction_slowpathd, 
	(
	param0
	);
	ld.param.f64 	%fd78173, [retval0];
	ld.param.b32 	%r19275, [retval0+8];
	} // callseq 826
$L__BB0_6627:
	shl.b32 	%r13709, %r19275, 6;
	cvt.u64.u32 	%rd5363, %r13709;
	and.b64  	%rd5364, %rd5363, 64;
	mov.u64 	%rd5365, __cudart_sin_cos_coeffs;
	add.s64 	%rd5366, %rd5365, %rd5364;
	mul.rn.f64 	%fd54576, %fd78173, %fd78173;
	and.b32  	%r13710, %r19275, 1;
	setp.eq.b32 	%p6259, %r13710, 1;
	selp.f64 	%fd54577, 0dBDA8FF8320FD8164, 0d3DE5DB65F9785EBA, %p6259;
	ld.global.nc.v2.f64 	{%fd54578, %fd54579}, [%rd5366];
	fma.rn.f64 	%fd54580, %fd54577, %fd54576, %fd54578;
	fma.rn.f64 	%fd54581, %fd54580, %fd54576, %fd54579;
	ld.global.nc.v2.f64 	{%fd54582, %fd54583}, [%rd5366+16];
	fma.rn.f64 	%fd54584, %fd54581, %fd54576, %fd54582;
	fma.rn.f64 	%fd54585, %fd54584, %fd54576, %fd54583;
	ld.global.nc.v2.f64 	{%fd54586, %fd54587}, [%rd5366+32];
	fma.rn.f64 	%fd54588, %fd54585, %fd54576, %fd54586;
	fma.rn.f64 	%fd54589, %fd54588, %fd54576, %fd54587;
	fma.rn.f64 	%fd54590, %fd54589, %fd78173, %fd78173;
	fma.rn.f64 	%fd54591, %fd54589, %fd54576, 0d3FF0000000000000;
	selp.f64 	%fd54592, %fd54591, %fd54590, %p6259;
	and.b32  	%r13711, %r19275, 2;
	setp.eq.s32 	%p6260, %r13711, 0;
	mov.f64 	%fd54593, 0d0000000000000000;
	sub.f64 	%fd54594, %fd54593, %fd54592;
	selp.f64 	%fd9264, %fd54592, %fd54594, %p6260;
	mul.f64 	%fd9265, %fd9246, 0d3F91DF46A2529D3A;
	abs.f64 	%fd9266, %fd9265;
	setp.neu.f64 	%p6261, %fd9266, 0d7FF0000000000000;
	@%p6261 bra 	$L__BB0_6629;
	mov.f64 	%fd54600, 0d0000000000000000;
	mul.rn.f64 	%fd78174, %fd9265, %fd54600;
	mov.b32 	%r19276, 0;
	bra.uni 	$L__BB0_6631;
$L__BB0_6629:
	mul.f64 	%fd54595, %fd9265, 0d3FE45F306DC9C883;
	cvt.rni.s32.f64 	%r19276, %fd54595;
	cvt.rn.f64.s32 	%fd54596, %r19276;
	fma.rn.f64 	%fd54597, %fd54596, 0dBFF921FB54442D18, %fd9265;
	fma.rn.f64 	%fd54598, %fd54596, 0dBC91A62633145C00, %fd54597;
	fma.rn.f64 	%fd78174, %fd54596, 0dB97B839A252049C0, %fd54598;
	setp.ltu.f64 	%p6262, %fd9266, 0d41E0000000000000;
	@%p6262 bra 	$L__BB0_6631;
	{ // callseq 827, 0
	.param .b64 param0;
	st.param.f64 	[param0], %fd9265;
	.param .align 16 .b8 retval0[16];
	call.uni (retval0), 
	__internal_trig_reduction_slowpathd, 
	(
	param0
	);
	ld.param.f64 	%fd78174, [retval0];
	ld.param.b32 	%r19276, [retval0+8];
	} // callseq 827
$L__BB0_6631:
	shl.b32 	%r13714, %r19276, 6;
	cvt.u64.u32 	%rd5367, %r13714;
	and.b64  	%rd5368, %rd5367, 64;
	mov.u64 	%rd5369, __cudart_sin_cos_coeffs;
	add.s64 	%rd5370, %rd5369, %rd5368;
	mul.rn.f64 	%fd54601, %fd78174, %fd78174;
	and.b32  	%r13715, %r19276, 1;
	setp.eq.b32 	%p6264, %r13715, 1;
	selp.f64 	%fd54602, 0dBDA8FF8320FD8164, 0d3DE5DB65F9785EBA, %p6264;
	ld.global.nc.v2.f64 	{%fd54603, %fd54604}, [%rd5370];
	fma.rn.f64 	%fd54605, %fd54602, %fd54601, %fd54603;
	fma.rn.f64 	%fd54606, %fd54605, %fd54601, %fd54604;
	ld.global.nc.v2.f64 	{%fd54607, %fd54608}, [%rd5370+16];
	fma.rn.f64 	%fd54609, %fd54606, %fd54601, %fd54607;
	fma.rn.f64 	%fd54610, %fd54609, %fd54601, %fd54608;
	ld.global.nc.v2.f64 	{%fd54611, %fd54612}, [%rd5370+32];
	fma.rn.f64 	%fd54613, %fd54610, %fd54601, %fd54611;
	fma.rn.f64 	%fd54614, %fd54613, %fd54601, %fd54612;
	fma.rn.f64 	%fd54615, %fd54614, %fd78174, %fd78174;
	fma.rn.f64 	%fd54616, %fd54614, %fd54601, 0d3FF0000000000000;
	selp.f64 	%fd54617, %fd54616, %fd54615, %p6264;
	and.b32  	%r13716, %r19276, 2;
	setp.eq.s32 	%p6265, %r13716, 0;
	mov.f64 	%fd54618, 0d0000000000000000;
	sub.f64 	%fd54619, %fd54618, %fd54617;
	selp.f64 	%fd9271, %fd54617, %fd54619, %p6265;
	@%p6253 bra 	$L__BB0_6633;
	mov.f64 	%fd54625, 0d0000000000000000;
	mul.rn.f64 	%fd78176, %fd9251, %fd54625;
	mov.b32 	%r19278, 1;
	bra.uni 	$L__BB0_6636;
$L__BB0_6633:
	mul.f64 	%fd54620, %fd9251, 0d3FE45F306DC9C883;
	cvt.rni.s32.f64 	%r19277, %fd54620;
	cvt.rn.f64.s32 	%fd54621, %r19277;
	fma.rn.f64 	%fd54622, %fd54621, 0dBFF921FB54442D18, %fd9251;
	fma.rn.f64 	%fd54623, %fd54621, 0dBC91A62633145C00, %fd54622;
	fma.rn.f64 	%fd78176, %fd54621, 0dB97B839A252049C0, %fd54623;
	setp.ltu.f64 	%p6266, %fd9252, 0d41E0000000000000;
	@%p6266 bra 	$L__BB0_6635;
	{ // callseq 828, 0
	.param .b64 param0;
	st.param.f64 	[param0], %fd9251;
	.param .align 16 .b8 retval0[16];
	call.uni (retval0), 
	__internal_trig_reduction_slowpathd, 
	(
	param0
	);
	ld.param.f64 	%fd78176, [retval0];
	ld.param.b32 	%r19277, [retval0+8];
	} // callseq 828
$L__BB0_6635:
	add.s32 	%r19278, %r19277, 1;
$L__BB0_6636:
	shl.b32 	%r13719, %r19278, 6;
	cvt.u64.u32 	%rd5371, %r13719;
	and.b64  	%rd5372, %rd5371, 64;
	mov.u64 	%rd5373, __cudart_sin_cos_coeffs;
	add.s64 	%rd5374, %rd5373, %rd5372;
	mul.rn.f64 	%fd54626, %fd78176, %fd78176;
	and.b32  	%r13720, %r19278, 1;
	setp.eq.b32 	%p6268, %r13720, 1;
	selp.f64 	%fd54627, 0dBDA8FF8320FD8164, 0d3DE5DB65F9785EBA, %p6268;
	ld.global.nc.v2.f64 	{%fd54628, %fd54629}, [%rd5374];
	fma.rn.f64 	%fd54630, %fd54627, %fd54626, %fd54628;
	fma.rn.f64 	%fd54631, %fd54630, %fd54626, %fd54629;
	ld.global.nc.v2.f64 	{%fd54632, %fd54633}, [%rd5374+16];
	fma.rn.f64 	%fd54634, %fd54631, %fd54626, %fd54632;
	fma.rn.f64 	%fd54635, %fd54634, %fd54626, %fd54633;
	ld.global.nc.v2.f64 	{%fd54636, %fd54637}, [%rd5374+32];
	fma.rn.f64 	%fd54638, %fd54635, %fd54626, %fd54636;
	fma.rn.f64 	%fd54639, %fd54638, %fd54626, %fd54637;
	fma.rn.f64 	%fd54640, %fd54639, %fd78176, %fd78176;
	fma.rn.f64 	%fd54641, %fd54639, %fd54626, 0d3FF0000000000000;
	selp.f64 	%fd54642, %fd54641, %fd54640, %p6268;
	and.b32  	%r13721, %r19278, 2;
	setp.eq.s32 	%p6269, %r13721, 0;
	mov.f64 	%fd54643, 0d0000000000000000;
	sub.f64 	%fd54644, %fd54643, %fd54642;
	selp.f64 	%fd9277, %fd54642, %fd54644, %p6269;
	@%p6257 bra 	$L__BB0_6638;
	mov.f64 	%fd54650, 0d0000000000000000;
	mul.rn.f64 	%fd78178, %fd9258, %fd54650;
	mov.b32 	%r19280, 1;
	bra.uni 	$L__BB0_6641;
$L__BB0_6638:
	mul.f64 	%fd54645, %fd9258, 0d3FE45F306DC9C883;
	cvt.rni.s32.f64 	%r19279, %fd54645;
	cvt.rn.f64.s32 	%fd54646, %r19279;
	fma.rn.f64 	%fd54647, %fd54646, 0dBFF921FB54442D18, %fd9258;
	fma.rn.f64 	%fd54648, %fd54646, 0dBC91A62633145C00, %fd54647;
	fma.rn.f64 	%fd78178, %fd54646, 0dB97B839A252049C0, %fd54648;
	setp.ltu.f64 	%p6270, %fd9259, 0d41E0000000000000;
	@%p6270 bra 	$L__BB0_6640;
	{ // callseq 829, 0
	.param .b64 param0;
	st.param.f64 	[param0], %fd9258;
	.param .align 16 .b8 retval0[16];
	call.uni (retval0), 
	__internal_trig_reduction_slowpathd, 
	(
	param0
	);
	ld.param.f64 	%fd78178, [retval0];
	ld.param.b32 	%r19279, [retval0+8];
	} // callseq 829
$L__BB0_6640:
	add.s32 	%r19280, %r19279, 1;
$L__BB0_6641:
	setp.neu.f64 	%p6271, %fd9266, 0d7FF0000000000000;
	shl.b32 	%r13724, %r19280, 6;
	cvt.u64.u32 	%rd5375, %r13724;
	and.b64  	%rd5376, %rd5375, 64;
	mov.u64 	%rd5377, __cudart_sin_cos_coeffs;
	add.s64 	%rd5378, %rd5377, %rd5376;
	mul.rn.f64 	%fd54651, %fd78178, %fd78178;
	and.b32  	%r13725, %r19280, 1;
	setp.eq.b32 	%p6272, %r13725, 1;
	selp.f64 	%fd54652, 0dBDA8FF8320FD8164, 0d3DE5DB65F9785EBA, %p6272;
	ld.global.nc.v2.f64 	{%fd54653, %fd54654}, [%rd5378];
	fma.rn.f64 	%fd54655, %fd54652, %fd54651, %fd54653;
	fma.rn.f64 	%fd54656, %fd54655, %fd54651, %fd54654;
	ld.global.nc.v2.f64 	{%fd54657, %fd54658}, [%rd5378+16];
	fma.rn.f64 	%fd54659, %fd54656, %fd54651, %fd54657;
	fma.rn.f64 	%fd54660, %fd54659, %fd54651, %fd54658;
	ld.global.nc.v2.f64 	{%fd54661, %fd54662}, [%rd5378+32];
	fma.rn.f64 	%fd54663, %fd54660, %fd54651, %fd54661;
	fma.rn.f64 	%fd54664, %fd54663, %fd54651, %fd54662;
	fma.rn.f64 	%fd54665, %fd54664, %fd78178, %fd78178;
	fma.rn.f64 	%fd54666, %fd54664, %fd54651, 0d3FF0000000000000;
	selp.f64 	%fd54667, %fd54666, %fd54665, %p6272;
	and.b32  	%r13726, %r19280, 2;
	setp.eq.s32 	%p6273, %r13726, 0;
	mov.f64 	%fd54668, 0d0000000000000000;
	sub.f64 	%fd54669, %fd54668, %fd54667;
	selp.f64 	%fd9283, %fd54667, %fd54669, %p6273;
	@%p6271 bra 	$L__BB0_6643;
	mov.f64 	%fd54675, 0d0000000000000000;
	mul.rn.f64 	%fd78180, %fd9265, %fd54675;
	mov.b32 	%r19282, 1;
	bra.uni 	$L__BB0_6646;
$L__BB0_6643:
	mul.f64 	%fd54670, %fd9265, 0d3FE45F306DC9C883;
	cvt.rni.s32.f64 	%r19281, %fd54670;
	cvt.rn.f64.s32 	%fd54671, %r19281;
	fma.rn.f64 	%fd54672, %fd54671, 0dBFF921FB54442D18, %fd9265;
	fma.rn.f64 	%fd54673, %fd54671, 0dBC91A62633145C00, %fd54672;
	fma.rn.f64 	%fd78180, %fd54671, 0dB97B839A252049C0, %fd54673;
	setp.ltu.f64 	%p6274, %fd9266, 0d41E0000000000000;
	@%p6274 bra 	$L__BB0_6645;
	{ // callseq 830, 0
	.param .b64 param0;
	st.param.f64 	[param0], %fd9265;
	.param .align 16 .b8 retval0[16];
	call.uni (retval0), 
	__internal_trig_reduction_slowpathd, 
	(
	param0
	);
	ld.param.f64 	%fd78180, [retval0];
	ld.param.b32 	%r19281, [retval0+8];
	} // callseq 830
$L__BB0_6645:
	add.s32 	%r19282, %r19281, 1;
$L__BB0_6646:
	shl.b32 	%r13729, %r19282, 6;
	cvt.u64.u32 	%rd5379, %r13729;
	and.b64  	%rd5380, %rd5379, 64;
	mov.u64 	%rd5381, __cudart_sin_cos_coeffs;
	add.s64 	%rd5382, %rd5381, %rd5380;
	mul.rn.f64 	%fd54676, %fd78180, %fd78180;
	and.b32  	%r13730, %r19282, 1;
	setp.eq.b32 	%p6275, %r13730, 1;
	selp.f64 	%fd54677, 0dBDA8FF8320FD8164, 0d3DE5DB65F9785EBA, %p6275;
	ld.global.nc.v2.f64 	{%fd54678, %fd54679}, [%rd5382];
	fma.rn.f64 	%fd54680, %fd54677, %fd54676, %fd54678;
	fma.rn.f64 	%fd54681, %fd54680, %fd54676, %fd54679;
	ld.global.nc.v2.f64 	{%fd54682, %fd54683}, [%rd5382+16];
	fma.rn.f64 	%fd54684, %fd54681, %fd54676, %fd54682;
	fma.rn.f64 	%fd54685, %fd54684, %fd54676, %fd54683;
	ld.global.nc.v2.f64 	{%fd54686, %fd54687}, [%rd5382+32];
	fma.rn.f64 	%fd54688, %fd54685, %fd54676, %fd54686;
	fma.rn.f64 	%fd54689, %fd54688, %fd54676, %fd54687;
	fma.rn.f64 	%fd54690, %fd54689, %fd78180, %fd78180;
	fma.rn.f64 	%fd54691, %fd54689, %fd54676, 0d3FF0000000000000;
	selp.f64 	%fd54692, %fd54691, %fd54690, %p6275;
	and.b32  	%r13731, %r19282, 2;
	setp.eq.s32 	%p6276, %r13731, 0;
	mov.f64 	%fd54693, 0d0000000000000000;
	sub.f64 	%fd54694, %fd54693, %fd54692;
	selp.f64 	%fd9289, %fd54692, %fd54694, %p6276;
	mul.f64 	%fd54695, %fd9277, %fd9283;
	sub.f64 	%fd54696, %fd54695, %fd9289;
	mul.f64 	%fd54697, %fd9257, %fd9264;
	div.rn.f64 	%fd9290, %fd54696, %fd54697;
	{
	.reg .b32 %temp; 
	mov.b64 	{%temp, %r4035}, %fd9290;
	}
	abs.f64 	%fd9291, %fd9290;
	{
	.reg .b32 %temp; 
	mov.b64 	{%temp, %r13732}, %fd9291;
	}
	setp.gt.s32 	%p6277, %r13732, 1071801957;
	@%p6277 bra 	$L__BB0_6650;
	mul.f64 	%fd54738, %fd9290, %fd9290;
	fma.rn.f64 	%fd54739, %fd54738, 0d3FB0066BDC1895E9, 0dBFB3823B180754AF;
	fma.rn.f64 	%fd54740, %fd54739, %fd54738, 0d3FB11E52CC2F79AE;
	fma.rn.f64 	%fd54741, %fd54740, %fd54738, 0dBF924EAF3526861B;
	fma.rn.f64 	%fd54742, %fd54741, %fd54738, 0d3F91DF02A31E6CB7;
	fma.rn.f64 	%fd54743, %fd54742, %fd54738, 0d3F847D18B0EEC6CC;
	fma.rn.f64 	%fd54744, %fd54743, %fd54738, 0d3F8D0AF961BA53B0;
	fma.rn.f64 	%fd54745, %fd54744, %fd54738, 0d3F91BF7734CF1C48;
	fma.rn.f64 	%fd54746, %fd54745, %fd54738, 0d3F96E91483144EF7;
	fma.rn.f64 	%fd54747, %fd54746, %fd54738, 0d3F9F1C6E0A4F9F81;
	fma.rn.f64 	%fd54748, %fd54747, %fd54738, 0d3FA6DB6DC27FA92B;
	fma.rn.f64 	%fd54749, %fd54748, %fd54738, 0d3FB333333320F91B;
	fma.rn.f64 	%fd54750, %fd54749, %fd54738, 0d3FC5555555555F4D;
	mul.f64 	%fd54751, %fd54738, %fd54750;
	fma.rn.f64 	%fd9292, %fd54751, %fd9291, %fd9291;
	setp.gt.s32 	%p6281, %r4035, -1;
	@%p6281 bra 	$L__BB0_6649;
	mov.f64 	%fd54756, 0d3C91A62633145C07;
	add.rn.f64 	%fd54757, %fd9292, %fd54756;
	mov.f64 	%fd54758, 0d3FF921FB54442D18;
	add.rn.f64 	%fd78181, %fd54758, %fd54757;
	bra.uni 	$L__BB0_6651;
$L__BB0_6649:
	mov.f64 	%fd54752, 0dBC91A62633145C07;
	add.rn.f64 	%fd54753, %fd9292, %fd54752;
	neg.f64 	%fd54754, %fd54753;
	mov.f64 	%fd54755, 0d3FF921FB54442D18;
	add.rn.f64 	%fd78181, %fd54755, %fd54754;
	bra.uni 	$L__BB0_6651;
$L__BB0_6650:
	mov.f64 	%fd54698, 0d3FF0000000000000;
	sub.f64 	%fd54699, %fd54698, %fd9291;
	{
	.reg .b32 %temp; 
	mov.b64 	{%r13733, %temp}, %fd54699;
	}
	{
	.reg .b32 %temp; 
	mov.b64 	{%temp, %r13734}, %fd54699;
	}
	add.s32 	%r13735, %r13734, -1048576;
	mov.b64 	%fd54700, {%r13733, %r13735};
	rsqrt.approx.ftz.f64 	%fd54701, %fd54700;
	{
	.reg .b32 %temp; 
	mov.b64 	{%r13736, %temp}, %fd54701;
	}
	{
	.reg .b32 %temp; 
	mov.b64 	{%temp, %r13737}, %fd54701;
	}
	add.s32 	%r13738, %r13737, -1048576;
	mov.b64 	%fd54702, {%r13736, %r13738};
	mul.f64 	%fd54703, %fd54700, %fd54701;
	neg.f64 	%fd54704, %fd54703;
	fma.rn.f64 	%fd54705, %fd54703, %fd54704, %fd54700;
	fma.rn.f64 	%fd54706, %fd54705, %fd54702, %fd54703;
	neg.f64 	%fd54707, %fd54706;
	fma.rn.f64 	%fd54708, %fd54701, %fd54707, 0d3FF0000000000000;
	fma.rn.f64 	%fd54709, %fd54708, %fd54702, %fd54702;
	fma.rn.f64 	%fd54710, %fd54706, %fd54707, %fd54700;
	fma.rn.f64 	%fd54711, %fd54710, %fd54709, %fd54706;
	{
	.reg .b32 %temp; 
	mov.b64 	{%r13739, %temp}, %fd54711;
	}
	{
	.reg .b32 %temp; 
	mov.b64 	{%temp, %r13740}, %fd54711;
	}
	add.s32 	%r13741, %r13740, 1048576;
	mov.b64 	%fd54712, {%r13739, %r13741};
	fma.rn.f64 	%fd54713, %fd54699, 0d3EC715B371155F70, 0dBEBAC2FE66FAAC4B;
	fma.rn.f64 	%fd54714, %fd54713, %fd54699, 0d3ED9A9B88EFCD9B8;
	fma.rn.f64 	%fd54715, %fd54714, %fd54699, 0d3EDD0F40A8A0C4C3;
	fma.rn.f64 	%fd54716, %fd54715, %fd54699, 0d3EF46D4CFA9E0E1F;
	fma.rn.f64 	%fd54717, %fd54716, %fd54699, 0d3F079C168D1E2422;
	fma.rn.f64 	%fd54718, %fd54717, %fd54699, 0d3F1C9A88C3BCA540;
	fma.rn.f64 	%fd54719, %fd54718, %fd54699, 0d3F31C4E64BD476DF;
	fma.rn.f64 	%fd54720, %fd54719, %fd54699, 0d3F46E8BA60009C8F;
	fma.rn.f64 	%fd54721, %fd54720, %fd54699, 0d3F5F1C71C62B05A2;
	fma.rn.f64 	%fd54722, %fd54721, %fd54699, 0d3F76DB6DB6DC9F2C;
	fma.rn.f64 	%fd54723, %fd54722, %fd54699, 0d3F9333333333329C;
	fma.rn.f64 	%fd54724, %fd54723, %fd54699, 0d3FB5555555555555;
	setp.lt.s32 	%p6278, %r13734, 1;
	mov.f64 	%fd54725, 0d0000000000000000;
	mul.rn.f64 	%fd54726, %fd9291, %fd54725;
	mul.f64 	%fd54727, %fd54699, %fd54724;
	fma.rn.f64 	%fd54728, %fd54727, %fd54712, %fd54712;
	selp.f64 	%fd54729, %fd54726, %fd54728, %p6278;
	setp.lt.s32 	%p6279, %r13734, 0;
	mov.f64 	%fd54730, 0d7FF0000000000000;
	mul.rn.f64 	%fd54731, %fd54729, %fd54730;
	selp.f64 	%fd54732, %fd54731, %fd54729, %p6279;
	setp.lt.s32 	%p6280, %r4035, 0;
	mov.f64 	%fd54733, 0dBCA1A62633145C07;
	add.rn.f64 	%fd54734, %fd54732, %fd54733;
	neg.f64 	%fd54735, %fd54734;
	mov.f64 	%fd54736, 0d400921FB54442D18;
	add.rn.f64 	%fd54737, %fd54736, %fd54735;
	selp.f64 	%fd78181, %fd54737, %fd54732, %p6280;
$L__BB0_6651:
	mul.f64 	%fd54759, %fd9277, %fd9289;
	sub.f64 	%fd54760, %fd54759, %fd9283;
	mul.f64 	%fd54761, %fd9257, %fd9271;
	div.rn.f64 	%fd9297, %fd54760, %fd54761;
	{
	.reg .b32 %temp; 
	mov.b64 	{%temp, %r4036}, %fd9297;
	}
	abs.f64 	%fd9298, %fd9297;
	{
	.reg .b32 %temp; 
	mov.b64 	{%temp, %r13742}, %fd9298;
	}
	setp.gt.s32 	%p6282, %r13742, 1071801957;
	@%p6282 bra 	$L__BB0_6655;
	mul.f64 	%fd54802, %fd9297, %fd9297;
	fma.rn.f64 	%fd54803, %fd54802, 0d3FB0066BDC1895E9, 0dBFB3823B180754AF;
	fma.rn.f64 	%fd54804, %fd54803, %fd54802, 0d3FB11E52CC2F79AE;
	fma.rn.f64 	%fd54805, %fd54804, %fd54802, 0dBF924EAF3526861B;
	fma.rn.f64 	%fd54806, %fd54805, %fd54802, 0d3F91DF02A31E6CB7;
	fma.rn.f64 	%fd54807, %fd54806, %fd54802, 0d3F847D18B0EEC6CC;
	fma.rn.f64 	%fd54808, %fd54807, %fd54802, 0d3F8D0AF961BA53B0;
	fma.rn.f64 	%fd54809, %fd54808, %fd54802, 0d3F91BF7734CF1C48;
	fma.rn.f64 	%fd54810, %fd54809, %fd54802, 0d3F96E91483144EF7;
	fma.rn.f64 	%fd54811, %fd54810, %fd54802, 0d3F9F1C6E0A4F9F81;
	fma.rn.f64 	%fd54812, %fd54811, %fd54802, 0d3FA6DB6DC27FA92B;
	fma.rn.f64 	%fd54813, %fd54812, %fd54802, 0d3FB333333320F91B;
	fma.rn.f64 	%fd54814, %fd54813, %fd54802, 0d3FC5555555555F4D;
	mul.f64 	%fd54815, %fd54802, %fd54814;
	fma.rn.f64 	%fd9299, %fd54815, %fd9298, %fd9298;
	setp.gt.s32 	%p6286, %r4036, -1;
	@%p6286 bra 	$L__BB0_6654;
	mov.f64 	%fd54820, 0d3C91A62633145C07;
	add.rn.f64 	%fd54821, %fd9299, %fd54820;
	mov.f64 	%fd54822, 0d3FF921FB54442D18;
	add.rn.f64 	%fd78182, %fd54822, %fd54821;
	bra.uni 	$L__BB0_6656;
$L__BB0_6654:
	mov.f64 	%fd54816, 0dBC91A62633145C07;
	add.rn.f64 	%fd54817, %fd9299, %fd54816;
	neg.f64 	%fd54818, %fd54817;
	mov.f64 	%fd54819, 0d3FF921FB54442D18;
	add.rn.f64 	%fd78182, %fd54819, %fd54818;
	bra.uni 	$L__BB0_6656;
$L__BB0_6655:
	mov.f64 	%fd54762, 0d3FF0000000000000;
	sub.f64 	%fd54763, %fd54762, %fd9298;
	{
	.reg .b32 %temp; 
	mov.b64 	{%r13743, %temp}, %fd54763;
	}
	{
	.reg .b32 %temp; 
	mov.b64 	{%temp, %r13744}, %fd54763;
	}
	add.s32 	%r13745, %r13744, -1048576;
	mov.b64 	%fd54764, {%r13743, %r13745};
	rsqrt.approx.ftz.f64 	%fd54765, %fd54764;
	{
	.reg .b32 %temp; 
	mov.b64 	{%r13746, %temp}, %fd54765;
	}
	{
	.reg .b32 %temp; 
	mov.b64 	{%temp, %r13747}, %fd54765;
	}
	add.s32 	%r13748, %r13747, -1048576;
	mov.b64 	%fd54766, {%r13746, %r13748};
	mul.f64 	%fd54767, %fd54764, %fd54765;
	neg.f64 	%fd54768, %fd54767;
	fma.rn.f64 	%fd54769, %fd54767, %fd54768, %fd54764;
	fma.rn.f64 	%fd54770, %fd54769, %fd54766, %fd54767;
	neg.f64 	%fd54771, %fd54770;
	fma.rn.f64 	%fd54772, %fd54765, %fd54771, 0d3FF0000000000000;
	fma.rn.f64 	%fd54773, %fd54772, %fd54766, %fd54766;
	fma.rn.f64 	%fd54774, %fd54770, %fd54771, %fd54764;
	fma.rn.f64 	%fd54775, %fd54774, %fd54773, %fd54770;
	{
	.reg .b32 %temp; 
	mov.b64 	{%r13749, %temp}, %fd54775;
	}
	{
	.reg .b32 %temp; 
	mov.b64 	{%temp, %r13750}, %fd54775;
	}
	add.s32 	%r13751, %r13750, 1048576;
	mov.b64 	%fd54776, {%r13749, %r13751};
	fma.rn.f64 	%fd54777, %fd54763, 0d3EC715B371155F70, 0dBEBAC2FE66FAAC4B;
	fma.rn.f64 	%fd54778, %fd54777, %fd54763, 0d3ED9A9B88EFCD9B8;
	fma.rn.f64 	%fd54779, %fd54778, %fd54763, 0d3EDD0F40A8A0C4C3;
	fma.rn.f64 	%fd54780, %fd54779, %fd54763, 0d3EF46D4CFA9E0E1F;
	fma.rn.f64 	%fd54781, %fd54780, %fd54763, 0d3F079C168D1E2422;
	fma.rn.f64 	%fd54782, %fd54781, %fd54763, 0d3F1C9A88C3BCA540;
	fma.rn.f64 	%fd54783, %fd54782, %fd54763, 0d3F31C4E64BD476DF;
	fma.rn.f64 	%fd54784, %fd54783, %fd54763, 0d3F46E8BA60009C8F;
	fma.rn.f64 	%fd54785, %fd54784, %fd54763, 0d3F5F1C71C62B05A2;
	fma.rn.f64 	%fd54786, %fd54785, %fd54763, 0d3F76DB6DB6DC9F2C;
	fma.rn.f64 	%fd54787, %fd54786, %fd54763, 0d3F9333333333329C;
	fma.rn.f64 	%fd54788, %fd54787, %fd54763, 0d3FB5555555555555;
	setp.lt.s32 	%p6283, %r13744, 1;
	mov.f64 	%fd54789, 0d0000000000000000;
	mul.rn.f64 	%fd54790, %fd9298, %fd54789;
	mul.f64 	%fd54791, %fd54763, %fd54788;
	fma.rn.f64 	%fd54792, %fd54791, %fd54776, %fd54776;
	selp.f64 	%fd54793, %fd54790, %fd54792, %p6283;
	setp.lt.s32 	%p6284, %r13744, 0;
	mov.f64 	%fd54794, 0d7FF0000000000000;
	mul.rn.f64 	%fd54795, %fd54793, %fd54794;
	selp.f64 	%fd54796, %fd54795, %fd54793, %p6284;
	setp.lt.s32 	%p6285, %r4036, 0;
	mov.f64 	%fd54797, 0dBCA1A62633145C07;
	add.rn.f64 	%fd54798, %fd54796, %fd54797;
	neg.f64 	%fd54799, %fd54798;
	mov.f64 	%fd54800, 0d400921FB54442D18;
	add.rn.f64 	%fd54801, %fd54800, %fd54799;
	selp.f64 	%fd78182, %fd54801, %fd54796, %p6285;
$L__BB0_6656:
	mul.f64 	%fd54823, %fd78182, 0d404CA5DC1A63C1F5;
	mul.f64 	%fd9304, %fd54823, 0d3F91DF46A2529D3A;
	abs.f64 	%fd9305, %fd9304;
	setp.neu.f64 	%p6287, %fd9305, 0d7FF0000000000000;
	@%p6287 bra 	$L__BB0_6658;
	mov.f64 	%fd54829, 0d0000000000000000;
	mul.rn.f64 	%fd78183, %fd9304, %fd54829;
	mov.b32 	%r19283, 0;
	bra.uni 	$L__BB0_6660;
$L__BB0_6658:
	mul.f64 	%fd54824, %fd9304, 0d3FE45F306DC9C883;
	cvt.rni.s32.f64 	%r19283, %fd54824;
	cvt.rn.f64.s32 	%fd54825, %r19283;
	fma.rn.f64 	%fd54826, %fd54825, 0dBFF921FB54442D18, %fd9304;
	fma.rn.f64 	%fd54827, %fd54825, 0dBC91A62633145C00, %fd54826;
	fma.rn.f64 	%fd78183, %fd54825, 0dB97B839A252049C0, %fd54827;
	setp.ltu.f64 	%p6288, %fd9305, 0d41E0000000000000;
	@%p6288 bra 	$L__BB0_6660;
	{ // callseq 831, 0
	.param .b64 param0;
	st.param.f64 	[param0], %fd9304;
	.param .align 16 .b8 retval0[16];
	call.uni (retval0), 
	__internal_trig_reduction_slowpathd, 
	(
	param0
	);
	ld.param.f64 	%fd78183, [retval0];
	ld.param.b32 	%r19283, [retval0+8];
	} // callseq 831
$L__BB0_6660:
	shl.b32 	%r13754, %r19283, 6;
	cvt.u64.u32 	%rd5383, %r13754;
	and.b64  	%rd5384, %rd5383, 64;
	mov.u64 	%rd5385, __cudart_sin_cos_coeffs;
	add.s64 	%rd5386, %rd5385, %rd5384;
	mul.rn.f64 	%fd54830, %fd78183, %fd78183;
	and.b32  	%r13755, %r19283, 1;
	setp.eq.b32 	%p6289, %r13755, 1;
	selp.f64 	%fd54831, 0dBDA8FF8320FD8164, 0d3DE5DB65F9785EBA, %p6289;
	ld.global.nc.v2.f64 	{%fd54832, %fd54833}, [%rd5386];
	fma.rn.f64 	%fd54834, %fd54831, %fd54830, %fd54832;
	fma.rn.f64 	%fd54835, %fd54834, %fd54830, %fd54833;
	ld.global.nc.v2.f64 	{%fd54836, %fd54837}, [%rd5386+16];
	fma.rn.f64 	%fd54838, %fd54835, %fd54830, %fd54836;
	fma.rn.f64 	%fd54839, %fd54838, %fd54830, %fd54837;
	ld.global.nc.v2.f64 	{%fd54840, %fd54841}, [%rd5386+32];
	fma.rn.f64 	%fd54842, %fd54839, %fd54830, %fd54840;
	fma.rn.f64 	%fd54843, %fd54842, %fd54830, %fd54841;
	fma.rn.f64 	%fd54844, %fd54843, %fd78183, %fd78183;
	fma.rn.f64 	%fd54845, %fd54843, %fd54830, 0d3FF0000000000000;
	selp.f64 	%fd54846, %fd54845, %fd54844, %p6289;
	and.b32  	%r13756, %r19283, 2;
	setp.eq.s32 	%p6290, %r13756, 0;
	mov.f64 	%fd54847, 0d0000000000000000;
	sub.f64 	%fd54848, %fd54847, %fd54846;
	selp.f64 	%fd9310, %fd54846, %fd54848, %p6290;
	mul.f64 	%fd54849, %fd9271, %fd9310;
	mul.f64 	%fd54850, %fd9257, %fd54849;
	mul.f64 	%fd54851, %fd9249, %fd54850;
	mul.f64 	%fd54852, %fd9248, %fd54851;
	mul.f64 	%fd54853, %fd9247, %fd54852;
	mul.f64 	%fd54854, %fd9248, %fd9249;
	mul.f64 	%fd54855, %fd54854, %fd9257;
	div.rn.f64 	%fd9311, %fd54855, %fd54853;
	mul.f64 	%fd54856, %fd9247, %fd9249;
	mul.f64 	%fd54857, %fd54856, %fd9264;
	div.rn.f64 	%fd9312, %fd54857, %fd54853;
	mul.f64 	%fd54858, %fd9247, %fd9248;
	mul.f64 	%fd54859, %fd54858, %fd9271;
	div.rn.f64 	%fd9313, %fd54859, %fd54853;
	mul.f64 	%fd54860, %fd78181, 0d404CA5DC1A63C1F5;
	mul.f64 	%fd9314, %fd54860, 0d3F91DF46A2529D3A;
	abs.f64 	%fd9315, %fd9314;
	setp.neu.f64 	%p6291, %fd9315, 0d7FF0000000000000;
	@%p6291 bra 	$L__BB0_6662;
	mov.f64 	%fd54866, 0d0000000000000000;
	mul.rn.f64 	%fd78185, %fd9314, %fd54866;
	mov.b32 	%r19285, 1;
	bra.uni 	$L__BB0_6665;
$L__BB0_6662:
	mul.f64 	%fd54861, %fd9314, 0d3FE45F306DC9C883;
	cvt.rni.s32.f64 	%r19284, %fd54861;
	cvt.rn.f64.s32 	%fd54862, %r19284;
	fma.rn.f64 	%fd54863, %fd54862, 0dBFF921FB54442D18, %fd9314;
	fma.rn.f64 	%fd54864, %fd54862, 0dBC91A62633145C00, %fd54863;
	fma.rn.f64 	%fd78185, %fd54862, 0dB97B839A252049C0, %fd54864;
	setp.ltu.f64 	%p6292, %fd9315, 0d41E0000000000000;
	@%p6292 bra 	$L__BB0_6664;
	{ // callseq 832, 0
	.param .b64 param0;
	st.param.f64 	[param0], %fd9314;
	.param .align 16 .b8 retval0[16];
	call.uni (retval0), 
	__internal_trig_reduction_slowpathd, 
	(
	param0
	);
	ld.param.f64 	%fd78185, [retval0];
	ld.param.b32 	%r19284, [retval0+8];
	} // callseq 832
$L__BB0_6664:
	add.s32 	%r19285, %r19284, 1;
$L__BB0_6665:
	shl.b32 	%r13759, %r19285, 6;
	cvt.u64.u32 	%rd5387, %r13759;
	and.b64  	%rd5388, %rd5387, 64;
	mov.u64 	%rd5389, __cudart_sin_cos_coeffs;
	add.s64 	%rd5390, %rd5389, %rd5388;
	mul.rn.f64 	%fd54867, %fd78185, %fd78185;
	and.b32  	%r13760, %r19285, 1;
	setp.eq.b32 	%p6294, %r13760, 1;
	selp.f64 	%fd54868, 0dBDA8FF8320FD8164, 0d3DE5DB65F9785EBA, %p6294;
	ld.global.nc.v2.f64 	{%fd54869, %fd54870}, [%rd5390];
	fma.rn.f64 	%fd54871, %fd54868, %fd54867, %fd54869;
	fma.rn.f64 	%fd54872, %fd54871, %fd54867, %fd54870;
	ld.global.nc.v2.f64 	{%fd54873, %fd54874}, [%rd5390+16];
	fma.rn.f64 	%fd54875, %fd54872, %fd54867, %fd54873;
	fma.rn.f64 	%fd54876, %fd54875, %fd54867, %fd54874;
	ld.global.nc.v2.f64 	{%fd54877, %fd54878}, [%rd5390+32];
	fma.rn.f64 	%fd54879, %fd54876, %fd54867, %fd54877;
	fma.rn.f64 	%fd54880, %fd54879, %fd54867, %fd54878;
	fma.rn.f64 	%fd54881, %fd54880, %fd78185, %fd78185;
	fma.rn.f64 	%fd54882, %fd54880, %fd54867, 0d3FF0000000000000;
	selp.f64 	%fd54883, %fd54882, %fd54881, %p6294;
	and.b32  	%r13761, %r19285, 2;
	setp.eq.s32 	%p6295, %r13761, 0;
	mov.f64 	%fd54884, 0d0000000000000000;
	sub.f64 	%fd54885, %fd54884, %fd54883;
	selp.f64 	%fd9321, %fd54883, %fd54885, %p6295;
	@%p6287 bra 	$L__BB0_6667;
	mov.f64 	%fd54891, 0d0000000000000000;
	mul.rn.f64 	%fd78187, %fd9304, %fd54891;
	mov.b32 	%r19287, 1;
	bra.uni 	$L__BB0_6670;
$L__BB0_6667:
	mul.f64 	%fd54886, %fd9304, 0d3FE45F306DC9C883;
	cvt.rni.s32.f64 	%r19286, %fd54886;
	cvt.rn.f64.s32 	%fd54887, %r19286;
	fma.rn.f64 	%fd54888, %fd54887, 0dBFF921FB54442D18, %fd9304;
	fma.rn.f64 	%fd54889, %fd54887, 0dBC91A62633145C00, %fd54888;
	fma.rn.f64 	%fd78187, %fd54887, 0dB97B839A252049C0, %fd54889;
	setp.ltu.f64 	%p6296, %fd9305, 0d41E0000000000000;
	@%p6296 bra 	$L__BB0_6669;
	{ // callseq 833, 0
	.param .b64 param0;
	st.param.f64 	[param0], %fd9304;
	.param .align 16 .b8 retval0[16];
	call.uni (retval0), 
	__internal_trig_reduction_slowpathd, 
	(
	param0
	);
	ld.param.f64 	%fd78187, [retval0];
	ld.param.b32 	%r19286, [retval0+8];
	} // callseq 833
$L__BB0_6669:
	add.s32 	%r19287, %r19286, 1;
$L__BB0_6670:
	shl.b32 	%r13764, %r19287, 6;
	cvt.u64.u32 	%rd5391, %r13764;
	and.b64  	%rd5392, %rd5391, 64;
	mov.u64 	%rd5393, __cudart_sin_cos_coeffs;
	add.s64 	%rd5394, %rd5393, %rd5392;
	mul.rn.f64 	%fd54892, %fd78187, %fd78187;
	and.b32  	%r13765, %r19287, 1;
	setp.eq.b32 	%p6298, %r13765, 1;
	selp.f64 	%fd54893, 0dBDA8FF8320FD8164, 0d3DE5DB65F9785EBA, %p6298;
	ld.global.nc.v2.f64 	{%fd54894, %fd54895}, [%rd5394];
	fma.rn.f64 	%fd54896, %fd54893, %fd54892, %fd54894;
	fma.rn.f64 	%fd54897, %fd54896, %fd54892, %fd54895;
	ld.global.nc.v2.f64 	{%fd54898, %fd54899}, [%rd5394+16];
	fma.rn.f64 	%fd54900, %fd54897, %fd54892, %fd54898;
	fma.rn.f64 	%fd54901, %fd54900, %fd54892, %fd54899;
	ld.global.nc.v2.f64 	{%fd54902, %fd54903}, [%rd5394+32];
	fma.rn.f64 	%fd54904, %fd54901, %fd54892, %fd54902;
	fma.rn.f64 	%fd54905, %fd54904, %fd54892, %fd54903;
	fma.rn.f64 	%fd54906, %fd54905, %fd78187, %fd78187;
	fma.rn.f64 	%fd54907, %fd54905, %fd54892, 0d3FF0000000000000;
	selp.f64 	%fd54908, %fd54907, %fd54906, %p6298;
	and.b32  	%r13766, %r19287, 2;
	setp.eq.s32 	%p6299, %r13766, 0;
	mov.f64 	%fd54909, 0d0000000000000000;
	sub.f64 	%fd54910, %fd54909, %fd54908;
	selp.f64 	%fd9327, %fd54908, %fd54910, %p6299;
	@%p6291 bra 	$L__BB0_6672;
	mov.f64 	%fd54916, 0d0000000000000000;
	mul.rn.f64 	%fd78188, %fd9314, %fd54916;
	mov.b32 	%r19288, 0;
	bra.uni 	$L__BB0_6674;
$L__BB0_6672:
	mul.f64 	%fd54911, %fd9314, 0d3FE45F306DC9C883;
	cvt.rni.s32.f64 	%r19288, %fd54911;
	cvt.rn.f64.s32 	%fd54912, %r19288;
	fma.rn.f64 	%fd54913, %fd54912, 0dBFF921FB54442D18, %fd9314;
	fma.rn.f64 	%fd54914, %fd54912, 0dBC91A62633145C00, %fd54913;
	fma.rn.f64 	%fd78188, %fd54912, 0dB97B839A252049C0, %fd54914;
	setp.ltu.f64 	%p6300, %fd9315, 0d41E0000000000000;
	@%p6300 bra 	$L__BB0_6674;
	{ // callseq 834, 0
	.param .b64 param0;
	st.param.f64 	[param0], %fd9314;
	.param .align 16 .b8 retval0[16];
	call.uni (retval0), 
	__internal_trig_reduction_slowpathd, 
	(
	param0
	);
	ld.param.f64 	%fd78188, [retval0];
	ld.param.b32 	%r19288, [retval0+8];
	} // callseq 834
$L__BB0_6674:
	ld.param.u64 	%rd8204, [_Z8FitGrainPdPiS0_S_S_S0_S0_S_S_S_S_S_S_S_S_S_S_S_S__param_2];
	shl.b32 	%r13769, %r19288, 6;
	cvt.u64.u32 	%rd5395, %r13769;
	and.b64  	%rd5396, %rd5395, 64;
	mov.u64 	%rd5397, __cudart_sin_cos_coeffs;
	add.s64 	%rd5398, %rd5397, %rd5396;
	mul.rn.f64 	%fd54917, %fd78188, %fd78188;
	and.b32  	%r13770, %r19288, 1;
	setp.eq.b32 	%p6302, %r13770, 1;
	selp.f64 	%fd54918, 0dBDA8FF8320FD8164, 0d3DE5DB65F9785EBA, %p6302;
	ld.global.nc.v2.f64 	{%fd54919, %fd54920}, [%rd5398];
	fma.rn.f64 	%fd54921, %fd54918, %fd54917, %fd54919;
	fma.rn.f64 	%fd54922, %fd54921, %fd54917, %fd54920;
	ld.global.nc.v2.f64 	{%fd54923, %fd54924}, [%rd5398+16];
	fma.rn.f64 	%fd54925, %fd54922, %fd54917, %fd54923;
	fma.rn.f64 	%fd54926, %fd54925, %fd54917, %fd54924;
	ld.global.nc.v2.f64 	{%fd54927, %fd54928}, [%rd5398+32];
	fma.rn.f64 	%fd54929, %fd54926, %fd54917, %fd54927;
	fma.rn.f64 	%fd54930, %fd54929, %fd54917, %fd54928;
	fma.rn.f64 	%fd54931, %fd54930, %fd78188, %fd78188;
	fma.rn.f64 	%fd54932, %fd54930, %fd54917, 0d3FF0000000000000;
	selp.f64 	%fd54933, %fd54932, %fd54931, %p6302;
	and.b32  	%r13771, %r19288, 2;
	setp.eq.s32 	%p6303, %r13771, 0;
	mov.f64 	%fd54934, 0d0000000000000000;
	sub.f64 	%fd54935, %fd54934, %fd54933;
	selp.f64 	%fd54936, %fd54933, %fd54935, %p6303;
	mul.f64 	%fd9332, %fd9312, %fd54936;
	neg.f64 	%fd54937, %fd9313;
	mul.f64 	%fd54938, %fd9310, %fd54937;
	mul.f64 	%fd9333, %fd9277, %fd54938;
	mul.f64 	%fd54939, %fd9310, %fd9313;
	mul.f64 	%fd9334, %fd9257, %fd54939;
	cvta.to.global.u64 	%rd5399, %rd8204;
	ld.global.u32 	%r13772, [%rd5399+4];
	setp.lt.s32 	%p6304, %r13772, 1;
	mov.pred 	%p9729, 0;
	@%p6304 bra 	$L__BB0_6688;
	mul.f64 	%fd9335, %fd9312, %fd9321;
	mul.f64 	%fd9336, %fd9313, %fd9327;
	mov.b32 	%r19289, 0;
$L__BB0_6676:
	ld.param.u64 	%rd8602, [_Z8FitGrainPdPiS0_S_S_S0_S0_S_S_S_S_S_S_S_S_S_S_S_S__param_5];
	ld.param.u64 	%rd8574, [_Z8FitGrainPdPiS0_S_S_S0_S0_S_S_S_S_S_S_S_S_S_S_S_S__param_4];
	ld.param.u64 	%rd8077, [_Z8FitGrainPdPiS0_S_S_S0_S0_S_S_S_S_S_S_S_S_S_S_S_S__param_0];
	shl.b32 	%r13774, %r19289, 2;
	cvta.to.global.u64 	%rd5400, %rd8602;
	mul.wide.u32 	%rd5401, %r13774, 4;
	add.s64 	%rd5402, %rd5400, %rd5401;
	ld.global.u32 	%r13775, [%rd5402+8];
	cvt.rn.f64.s32 	%fd54940, %r13775;
	ld.global.u32 	%r13776, [%rd5402+4];
	cvt.rn.f64.s32 	%fd54941, %r13776;
	ld.global.u32 	%r13777, [%rd5402];
	cvt.rn.f64.s32 	%fd54942, %r13777;
	mul.f64 	%fd54943, %fd9335, %fd54941;
	fma.rn.f64 	%fd54944, %fd9311, %fd54942, %fd54943;
	fma.rn.f64 	%fd54945, %fd9336, %fd54940, %fd54944;
	mov.f64 	%fd54946, 0d0000000000000000;
	copysign.f64 	%fd54947, %fd54942, %fd54946;
	fma.rn.f64 	%fd54948, %fd9332, %fd54941, %fd54947;
	fma.rn.f64 	%fd54949, %fd9333, %fd54940, %fd54948;
	copysign.f64 	%fd54950, %fd54941, %fd54946;
	add.f64 	%fd54951, %fd54947, %fd54950;
	fma.rn.f64 	%fd54952, %fd9334, %fd54940, %fd54951;
	mul.f64 	%fd54953, %fd54949, %fd54949;
	fma.rn.f64 	%fd54954, %fd54945, %fd54945, %fd54953;
	fma.rn.f64 	%fd54955, %fd54952, %fd54952, %fd54954;
	sqrt.rn.f64 	%fd54956, %fd54955;
	rcp.rn.f64 	%fd54957, %fd54956;
	mul.lo.s32 	%r13778, %r19289, 7;
	mul.wide.u32 	%rd5403, %r13778, 8;
	add.s64 	%rd5404, %rd33, %rd5403;
	st.global.f64 	[%rd5404], %fd54945;
	st.global.f64 	[%rd5404+8], %fd54949;
	st.global.f64 	[%rd5404+16], %fd54952;
	cvta.to.global.u64 	%rd5405, %rd8574;
	add.s64 	%rd5406, %rd5405, %rd5403;
	ld.global.f64 	%fd54958, [%rd5406+24];
	st.global.f64 	[%rd5404+24], %fd54958;
	st.global.f64 	[%rd5404+32], %fd54957;
	cvta.to.global.u64 	%rd5407, %rd8077;
	ld.global.f64 	%fd54959, [%rd5407+4152];
	add.f64 	%fd54960, %fd54957, %fd54957;
	div.rn.f64 	%fd9337, %fd54959, %fd54960;
	{
	.reg .b32 %temp; 
	mov.b64 	{%temp, %r13779}, %fd9337;
	}
	mov.b32 	%f59, %r13779;
	abs.f32 	%f60, %f59;
	setp.geu.f32 	%p6305, %f60, 0f3FE26666;
	@%p6305 bra 	$L__BB0_6678;
	mul.f64 	%fd54994, %fd9337, %fd9337;
	fma.rn.f64 	%fd54995, %fd54994, 0d3FB0066BDC1895E9, 0dBFB3823B180754AF;
	fma.rn.f64 	%fd54996, %fd54995, %fd54994, 0d3FB11E52CC2F79AE;
	fma.rn.f64 	%fd54997, %fd54996, %fd54994, 0dBF924EAF3526861B;
	fma.rn.f64 	%fd54998, %fd54997, %fd54994, 0d3F91DF02A31E6CB7;
	fma.rn.f64 	%fd54999, %fd54998, %fd54994, 0d3F847D18B0EEC6CC;
	fma.rn.f64 	%fd55000, %fd54999, %fd54994, 0d3F8D0AF961BA53B0;
	fma.rn.f64 	%fd55001, %fd55000, %fd54994, 0d3F91BF7734CF1C48;
	fma.rn.f64 	%fd55002, %fd55001, %fd54994, 0d3F96E91483144EF7;
	fma.rn.f64 	%fd55003, %fd55002, %fd54994, 0d3F9F1C6E0A4F9F81;
	fma.rn.f64 	%fd55004, %fd55003, %fd54994, 0d3FA6DB6DC27FA92B;
	fma.rn.f64 	%fd55005, %fd55004, %fd54994, 0d3FB333333320F91B;
	fma.rn.f64 	%fd55006, %fd55005, %fd54994, 0d3FC5555555555F4D;
	mul.f64 	%fd55007, %fd54994, %fd55006;
	fma.rn.f64 	%fd78189, %fd55007, %fd9337, %fd9337;
	bra.uni 	$L__BB0_6679;
$L__BB0_6678:
	abs.f64 	%fd54961, %fd9337;
	fma.rn.f64 	%fd54962, %fd54961, 0dBFE0000000000000, 0d3FE0000000000000;
	rsqrt.approx.ftz.f64 	%fd54963, %fd54962;
	{
	.reg .b32 %temp; 
	mov.b64 	{%r13780, %temp}, %fd54963;
	}
	{
	.reg .b32 %temp; 
	mov.b64 	{%temp, %r13781}, %fd54963;
	}
	add.s32 	%r13782, %r13781, -1048576;
	mov.b64 	%fd54964, {%r13780, %r13782};
	mul.f64 	%fd54965, %fd54962, %fd54963;
	neg.f64 	%fd54966, %fd54965;
	fma.rn.f64 	%fd54967, %fd54965, %fd54966, %fd54962;
	fma.rn.f64 	%fd54968, %fd54967, %fd54964, %fd54965;
	neg.f64 	%fd54969, %fd54968;
	fma.rn.f64 	%fd54970, %fd54963, %fd54969, 0d3FF0000000000000;
	fma.rn.f64 	%fd54971, %fd54970, %fd54964, %fd54964;
	fma.rn.f64 	%fd54972, %fd54968, %fd54969, %fd54962;
	fma.rn.f64 	%fd54973, %fd54972, %fd54971, %fd54968;
	{
	.reg .b32 %temp; 
	mov.b64 	{%temp, %r13783}, %fd54962;
	}
	setp.lt.s32 	%p6306, %r13783, 0;
	selp.f64 	%fd54974, 0dFFF8000000000000, %fd54973, %p6306;
	setp.ne.f64 	%p6307, %fd54962, 0d0000000000000000;
	selp.f64 	%fd54975, %fd54974, %fd54962, %p6307;
	fma.rn.f64 	%fd54976, %fd54962, 0d3FB0066BDC1895E9, 0dBFB3823B180754AF;
	fma.rn.f64 	%fd54977, %fd54976, %fd54962, 0d3FB11E52CC2F79AE;
	fma.rn.f64 	%fd54978, %fd54977, %fd54962, 0dBF924EAF3526861B;
	fma.rn.f64 	%fd54979, %fd54978, %fd54962, 0d3F91DF02A31E6CB7;
	fma.rn.f64 	%fd54980, %fd54979, %fd54962, 0d3F847D18B0EEC6CC;
	fma.rn.f64 	%fd54981, %fd54980, %fd54962, 0d3F8D0AF961BA53B0;
	fma.rn.f64 	%fd54982, %fd54981, %fd54962, 0d3F91BF7734CF1C48;
	fma.rn.f64 	%fd54983, %fd54982, %fd54962, 0d3F96E91483144EF7;
	fma.rn.f64 	%fd54984, %fd54983, %fd54962, 0d3F9F1C6E0A4F9F81;
	fma.rn.f64 	%fd54985, %fd54984, %fd54962, 0d3FA6DB6DC27FA92B;
	fma.rn.f64 	%fd54986, %fd54985, %fd54962, 0d3FB333333320F91B;
	fma.rn.f64 	%fd54987, %fd54986, %fd54962, 0d3FC5555555555F4D;
	mul.f64 	%fd54988, %fd54962, %fd54987;
	mul.f64 	%fd54989, %fd54975, 0dC000000000000000;
	fma.rn.f64 	%fd54990, %fd54989, %fd54988, 0d3C91A62633145C07;
	add.f64 	%fd54991, %fd54989, 0d3FE921FB54442D18;
	add.f64 	%fd54992, %fd54991, %fd54990;
	add.f64 	%fd54993, %fd54992, 0d3FE921FB54442D18;
	copysign.f64 	%fd78189, %fd9337, %fd54993;
$L__BB0_6679:
	ld.param.u64 	%rd8078, [_Z8FitGrainPdPiS0_S_S_S0_S0_S_S_S_S_S_S_S_S_S_S_S_S__param_0];
	mul.f64 	%fd55008, %fd78189, 0d404CA5DC1A63C1F5;
	mul.lo.s32 	%r13784, %r19289, 7;
	mul.wide.u32 	%rd5408, %r13784, 8;
	add.s64 	%rd5409, %rd33, %rd5408;
	st.global.f64 	[%rd5409+40], %fd55008;
	cvta.to.global.u64 	%rd5410, %rd8078;
	ld.global.f64 	%fd9341, [%rd5410];
	mul.f64 	%fd9342, %fd55008, 0d3FA1DF46A2529D3A;
	abs.f64 	%fd9343, %fd9342;
	setp.neu.f64 	%p6308, %fd9343, 0d7FF0000000000000;
	@%p6308 bra 	$L__BB0_6681;
	mov.f64 	%fd55014, 0d0000000000000000;
	mul.rn.f64 	%fd78191, %fd9342, %fd55014;
	mov.pred 	%p9728, -1;
	bra.uni 	$L__BB0_6684;
$L__BB0_6681:
	mul.f64 	%fd55009, %fd9342, 0d3FE45F306DC9C883;
	cvt.rni.s32.f64 	%r19290, %fd55009;
	cvt.rn.f64.s32 	%fd55010, %r19290;
	fma.rn.f64 	%fd55011, %fd55010, 0dBFF921FB54442D18, %fd9342;
	fma.rn.f64 	%fd55012, %fd55010, 0dBC91A62633145C00, %fd55011;
	fma.rn.f64 	%fd78191, %fd55010, 0dB97B839A252049C0, %fd55012;
	setp.ltu.f64 	%p6309, %fd9343, 0d41E0000000000000;
	@%p6309 bra 	$L__BB0_6683;
	{ // callseq 835, 0
	.param .b64 param0;
	st.param.f64 	[param0], %fd9342;
	.param .align 16 .b8 retval0[16];
	call.uni (retval0), 
	__internal_trig_reduction_slowpathd, 
	(
	param0
	);
	ld.param.f64 	%fd78191, [retval0];
	ld.param.b32 	%r19290, [retval0+8];
	} // callseq 835
$L__BB0_6683:
	and.b32  	%r13786, %r19290, 1;
	setp.eq.b32 	%p6310, %r13786, 1;
	not.pred 	%p9728, %p6310;
$L__BB0_6684:
	mul.f64 	%fd55015, %fd78191, %fd78191;
	fma.rn.f64 	%fd55016, %fd55015, 0d3EE48DAC2799BCB9, 0dBEF9757C5B27EBB1;
	fma.rn.f64 	%fd55017, %fd55016, %fd55015, 0d3F0980E90FD91E04;
	fma.rn.f64 	%fd55018, %fd55017, %fd55015, 0dBEFAE2B0417D7E1D;
	fma.rn.f64 	%fd55019, %fd55018, %fd55015, 0d3F119F5341BFBA57;
	fma.rn.f64 	%fd55020, %fd55019, %fd55015, 0d3F15E791A00F6919;
	fma.rn.f64 	%fd55021, %fd55020, %fd55015, 0d3F2FF2E7FADEC73A;
	fma.rn.f64 	%fd55022, %fd55021, %fd55015, 0d3F434BC1B206DA62;
	fma.rn.f64 	%fd55023, %fd55022, %fd55015, 0d3F57DB18EF2F83F9;
	fma.rn.f64 	%fd55024, %fd55023, %fd55015, 0d3F6D6D2E7AE49FBC;
	fma.rn.f64 	%fd55025, %fd55024, %fd55015, 0d3F8226E3A816A776;
	fma.rn.f64 	%fd55026, %fd55025, %fd55015, 0d3F9664F485D25660;
	fma.rn.f64 	%fd55027, %fd55026, %fd55015, 0d3FABA1BA1BABF31D;
	fma.rn.f64 	%fd55028, %fd55027, %fd55015, 0d3FC11111111105D2;
	fma.rn.f64 	%fd55029, %fd55028, %fd55015, 0d3FD555555555555E;
	mul.f64 	%fd9349, %fd55015, %fd55029;
	fma.rn.f64 	%fd78192, %fd9349, %fd78191, %fd78191;
	@%p9728 bra 	$L__BB0_6686;
	fma.rn.f64 	%fd55030, %fd9349, %fd78191, %fd78191;
	sub.f64 	%fd55031, %fd55030, %fd78191;
	neg.f64 	%fd55032, %fd55031;
	fma.rn.f64 	%fd55033, %fd9349, %fd78191, %fd55032;
	rcp.approx.ftz.f64 	%fd55034, %fd55030;
	neg.f64 	%fd55035, %fd55030;
	fma.rn.f64 	%fd55036, %fd55035, %fd55034, 0d3FF0000000000000;
	fma.rn.f64 	%fd55037, %fd55036, %fd55036, %fd55036;
	fma.rn.f64 	%fd55038, %fd55037, %fd55034, %fd55034;
	neg.f64 	%fd55039, %fd55038;
	fma.rn.f64 	%fd55040, %fd55030, %fd55039, 0d3FF0000000000000;
	fma.rn.f64 	%fd55041, %fd55039, %fd55033, %fd55040;
	fma.rn.f64 	%fd78192, %fd55041, %fd55039, %fd55039;
$L__BB0_6686:
	ld.param.u64 	%rd8205, [_Z8FitGrainPdPiS0_S_S_S0_S0_S_S_S_S_S_S_S_S_S_S_S_S__param_2];
	mul.f64 	%fd55042, %fd9341, %fd78192;
	mul.lo.s32 	%r13787, %r19289, 7;
	mul.wide.u32 	%rd5411, %r13787, 8;
	add.s64 	%rd5412, %rd33, %rd5411;
	st.global.f64 	[%rd5412+48], %fd55042;
	add.s32 	%r19289, %r19289, 1;
	cvta.to.global.u64 	%rd5413, %rd8205;
	ld.global.u32 	%r4058, [%rd5413+4];
	setp.lt.s32 	%p6312, %r19289, %r4058;
	@%p6312 bra 	$L__BB0_6676;
	setp.gt.s32 	%p9729, %r4058, 0;
$L__BB0_6688:
	mul.f64 	%fd55043, %fd78077, 0d3F91DF46A2529D3A;
	mov.f64 	%fd55044, 0d0000000000000000;
	mul.rn.f64 	%fd78194, %fd55043, %fd55044;
	setp.eq.f64 	%p6313, %fd8896, 0d7FF0000000000000;
	mov.b32 	%r19292, 1;
	@%p6313 bra 	$L__BB0_6692;
	setp.ltu.f64 	%p6314, %fd8896, 0d41E0000000000000;
	mov.f64 	%fd78194, %fd78862;
	mov.u32 	%r19291, %r19840;
	@%p6314 bra 	$L__BB0_6691;
	mul.f64 	%fd55045, %fd78077, 0d3F91DF46A2529D3A;
	{ // callseq 836, 0
	.param .b64 param0;
	st.param.f64 	[param0], %fd55045;
	.param .align 16 .b8 retval0[16];
	call.uni (retval0), 
	__internal_trig_reduction_slowpathd, 
	(
	param0
	);
	ld.param.f64 	%fd78194, [retval0];
	ld.param.b32 	%r19291, [retval0+8];
	} // callseq 836
$L__BB0_6691:
	add.s32 	%r19292, %r19291, 1;
$L__BB0_6692:
	mul.f64 	%fd55047, %fd78076, 0d3F91DF46A2529D3A;
	mov.f64 	%fd55048, 0d0000000000000000;
	mul.rn.f64 	%fd78196, %fd55047, %fd55048;
	setp.eq.f64 	%p6315, %fd8898, 0d7FF0000000000000;
	shl.b32 	%r13791, %r19292, 6;
	cvt.u64.u32 	%rd5414, %r13791;
	and.b64  	%rd5415, %rd5414, 64;
	mov.u64 	%rd5416, __cudart_sin_cos_coeffs;
	add.s64 	%rd5417, %rd5416, %rd5415;
	mul.rn.f64 	%fd55049, %fd78194, %fd78194;
	and.b32  	%r13792, %r19292, 1;
	setp.eq.b32 	%p6316, %r13792, 1;
	selp.f64 	%fd55050, 0dBDA8FF8320FD8164, 0d3DE5DB65F9785EBA, %p6316;
	ld.global.nc.v2.f64 	{%fd55051, %fd55052}, [%rd5417];
	fma.rn.f64 	%fd55053, %fd55050, %fd55049, %fd55051;
	fma.rn.f64 	%fd55054, %fd55053, %fd55049, %fd55052;
	ld.global.nc.v2.f64 	{%fd55055, %fd55056}, [%rd5417+16];
	fma.rn.f64 	%fd55057, %fd55054, %fd55049, %fd55055;
	fma.rn.f64 	%fd55058, %fd55057, %fd55049, %fd55056;
	ld.global.nc.v2.f64 	{%fd55059, %fd55060}, [%rd5417+32];
	fma.rn.f64 	%fd55061, %fd55058, %fd55049, %fd55059;
	fma.rn.f64 	%fd55062, %fd55061, %fd55049, %fd55060;
	fma.rn.f64 	%fd55063, %fd55062, %fd78194, %fd78194;
	fma.rn.f64 	%fd55064, %fd55062, %fd55049, 0d3FF0000000000000;
	selp.f64 	%fd55065, %fd55064, %fd55063, %p6316;
	and.b32  	%r13793, %r19292, 2;
	setp.eq.s32 	%p6317, %r13793, 0;
	sub.f64 	%fd55066, %fd55048, %fd55065;
	selp.f64 	%fd9358, %fd55065, %fd55066, %p6317;
	mov.b32 	%r19294, 1;
	@%p6315 bra 	$L__BB0_6696;
	setp.ltu.f64 	%p6318, %fd8898, 0d41E0000000000000;
	mov.f64 	%fd78196, %fd78864;
	mov.u32 	%r19293, %r19842;
	@%p6318 bra 	$L__BB0_6695;
	mul.f64 	%fd55067, %fd78076, 0d3F91DF46A2529D3A;
	{ // callseq 837, 0
	.param .b64 param0;
	st.param.f64 	[param0], %fd55067;
	.param .align 16 .b8 retval0[16];
	call.uni (retval0), 
	__internal_trig_reduction_slowpathd, 
	(
	param0
	);
	ld.param.f64 	%fd78196, [retval0];
	ld.param.b32 	%r19293, [retval0+8];
	} // callseq 837
$L__BB0_6695:
	add.s32 	%r19294, %r19293, 1;
$L__BB0_6696:
	mul.f64 	%fd55069, %fd78075, 0d3F91DF46A2529D3A;
	mov.f64 	%fd55070, 0d0000000000000000;
	mul.rn.f64 	%fd78198, %fd55069, %fd55070;
	setp.eq.f64 	%p6319, %fd8900, 0d7FF0000000000000;
	shl.b32 	%r13796, %r19294, 6;
	cvt.u64.u32 	%rd5418, %r13796;
	and.b64  	%rd5419, %rd5418, 64;
	mov.u64 	%rd5420, __cudart_sin_cos_coeffs;
	add.s64 	%rd5421, %rd5420, %rd5419;
	mul.rn.f64 	%fd55071, %fd78196, %fd78196;
	and.b32  	%r13797, %r19294, 1;
	setp.eq.b32 	%p6320, %r13797, 1;
	selp.f64 	%fd55072, 0dBDA8FF8320FD8164, 0d3DE5DB65F9785EBA, %p6320;
	ld.global.nc.v2.f64 	{%fd55073, %fd55074}, [%rd5421];
	fma.rn.f64 	%fd55075, %fd55072, %fd55071, %fd55073;
	fma.rn.f64 	%fd55076, %fd55075, %fd55071, %fd55074;
	ld.global.nc.v2.f64 	{%fd55077, %fd55078}, [%rd5421+16];
	fma.rn.f64 	%fd55079, %fd55076, %fd55071, %fd55077;
	fma.rn.f64 	%fd55080, %fd55079, %fd55071, %fd55078;
	ld.global.nc.v2.f64 	{%fd55081, %fd55082}, [%rd5421+32];
	fma.rn.f64 	%fd55083, %fd55080, %fd55071, %fd55081;
	fma.rn.f64 	%fd55084, %fd55083, %fd55071, %fd55082;
	fma.rn.f64 	%fd55085, %fd55084, %fd78196, %fd78196;
	fma.rn.f64 	%fd55086, %fd55084, %fd55071, 0d3FF0000000000000;
	selp.f64 	%fd55087, %fd55086, %fd55085, %p6320;
	and.b32  	%r13798, %r19294, 2;
	setp.eq.s32 	%p6321, %r13798, 0;
	sub.f64 	%fd55088, %fd55070, %fd55087;
	selp.f64 	%fd9363, %fd55087, %fd55088, %p6321;
	mov.b32 	%r19296, 1;
	@%p6319 bra 	$L__BB0_6700;
	setp.ltu.f64 	%p6322, %fd8900, 0d41E0000000000000;
	mov.f64 	%fd78198, %fd78866;
	mov.u32 	%r19295, %r19844;
	@%p6322 bra 	$L__BB0_6699;
	mul.f64 	%fd55089, %fd78075, 0d3F91DF46A2529D3A;
	{ // callseq 838, 0
	.param .b64 param0;
	st.param.f64 	[param0], %fd55089;
	.param .align 16 .b8 retval0[16];
	call.uni (retval0), 
	__internal_trig_reduction_slowpathd, 
	(
	param0
	);
	ld.param.f64 	%fd78198, [retval0];
	ld.param.b32 	%r19295, [retval0+8];
	} // callseq 838
$L__BB0_6699:
	add.s32 	%r19296, %r19295, 1;
$L__BB0_6700:
	shl.b32 	%r13800, %r19296, 6;
	cvt.u64.u32 	%rd5422, %r13800;
	and.b64  	%rd5423, %rd5422, 64;
	mov.u64 	%rd5424, __cudart_sin_cos_coeffs;
	add.s64 	%rd5425, %rd5424, %rd5423;
	mul.rn.f64 	%fd55091, %fd78198, %fd78198;
	and.b32  	%r13801, %r19296, 1;
	setp.eq.b32 	%p6323, %r13801, 1;
	selp.f64 	%fd55092, 0dBDA8FF8320FD8164, 0d3DE5DB65F9785EBA, %p6323;
	ld.global.nc.v2.f64 	{%fd55093, %fd55094}, [%rd5425];
	fma.rn.f64 	%fd55095, %fd55092, %fd55091, %fd55093;
	fma.rn.f64 	%fd55096, %fd55095, %fd55091, %fd55094;
	ld.global.nc.v2.f64 	{%fd55097, %fd55098}, [%rd5425+16];
	fma.rn.f64 	%fd55099, %fd55096, %fd55091, %fd55097;
	fma.rn.f64 	%fd55100, %fd55099, %fd55091, %fd55098;
	ld.global.nc.v2.f64 	{%fd55101, %fd55102}, [%rd5425+32];
	fma.rn.f64 	%fd55103, %fd55100, %fd55091, %fd55101;
	fma.rn.f64 	%fd55104, %fd55103, %fd55091, %fd55102;
	fma.rn.f64 	%fd55105, %fd55104, %fd78198, %fd78198;
	fma.rn.f64 	%fd55106, %fd55104, %fd55091, 0d3FF0000000000000;
	selp.f64 	%fd55107, %fd55106, %fd55105, %p6323;
	and.b32  	%r13802, %r19296, 2;
	setp.eq.s32 	%p6324, %r13802, 0;
	mov.f64 	%fd55108, 0d0000000000000000;
	sub.f64 	%fd55109, %fd55108, %fd55107;
	selp.f64 	%fd9367, %fd55107, %fd55109, %p6324;
	mov.f64 	%fd78199, %fd78868;
	mov.u32 	%r19297, %r19846;
	@%p105 bra 	$L__BB0_6702;
	mul.f64 	%fd55110, %fd78077, 0d3F91DF46A2529D3A;
	{ // callseq 839, 0
	.param .b64 param0;
	st.param.f64 	[param0], %fd55110;
	.param .align 16 .b8 retval0[16];
	call.uni (retval0), 
	__internal_trig_reduction_slowpathd, 
	(
	param0
	);
	ld.param.f64 	%fd78199, [retval0];
	ld.param.b32 	%r19297, [retval0+8];
	} // callseq 839
$L__BB0_6702:
	shl.b32 	%r13804, %r19297, 6;
	cvt.u64.u32 	%rd5426, %r13804;
	and.b64  	%rd5427, %rd5426, 64;
	mov.u64 	%rd5428, __cudart_sin_cos_coeffs;
	add.s64 	%rd5429, %rd5428, %rd5427;
	mul.rn.f64 	%fd55112, %fd78199, %fd78199;
	and.b32  	%r13805, %r19297, 1;
	setp.eq.b32 	%p6325, %r13805, 1;
	selp.f64 	%fd55113, 0dBDA8FF8320FD8164, 0d3DE5DB65F9785EBA, %p6325;
	ld.global.nc.v2.f64 	{%fd55114, %fd55115}, [%rd5429];
	fma.rn.f64 	%fd55116, %fd55113, %fd55112, %fd55114;
	fma.rn.f64 	%fd55117, %fd55116, %fd55112, %fd55115;
	ld.global.nc.v2.f64 	{%fd55118, %fd55119}, [%rd5429+16];
	fma.rn.f64 	%fd55120, %fd55117, %fd55112, %fd55118;
	fma.rn.f64 	%fd55121, %fd55120, %fd55112, %fd55119;
	ld.global.nc.v2.f64 	{%fd55122, %fd55123}, [%rd5429+32];
	fma.rn.f64 	%fd55124, %fd55121, %fd55112, %fd55122;
	fma.rn.f64 	%fd55125, %fd55124, %fd55112, %fd55123;
	fma.rn.f64 	%fd55126, %fd55125, %fd78199, %fd78199;
	fma.rn.f64 	%fd55127, %fd55125, %fd55112, 0d3FF0000000000000;
	selp.f64 	%fd55128, %fd55127, %fd55126, %p6325;
	and.b32  	%r13806, %r19297, 2;
	setp.eq.s32 	%p6326, %r13806, 0;
	mov.f64 	%fd55129, 0d0000000000000000;
	sub.f64 	%fd55130, %fd55129, %fd55128;
	selp.f64 	%fd9370, %fd55128, %fd55130, %p6326;
	mov.f64 	%fd78200, %fd78869;
	mov.u32 	%r19298, %r19847;
	@%p106 bra 	$L__BB0_6704;
	mul.f64 	%fd55131, %fd78076, 0d3F91DF46A2529D3A;
	{ // callseq 840, 0
	.param .b64 param0;
	st.param.f64 	[param0], %fd55131;
	.param .align 16 .b8 retval0[16];
	call.uni (retval0), 
	__internal_trig_reduction_slowpathd, 
	(
	param0
	);
	ld.param.f64 	%fd78200, [retval0];
	ld.param.b32 	%r19298, [retval0+8];
	} // callseq 840
$L__BB0_6704:
	shl.b32 	%r13808, %r19298, 6;
	cvt.u64.u32 	%rd5430, %r13808;
	and.b64  	%rd5431, %rd5430, 64;
	mov.u64 	%rd5432, __cudart_sin_cos_coeffs;
	add.s64 	%rd5433, %rd5432, %rd5431;
	mul.rn.f64 	%fd55133, %fd78200, %fd78200;
	and.b32  	%r13809, %r19298, 1;
	setp.eq.b32 	%p6327, %r13809, 1;
	selp.f64 	%fd55134, 0dBDA8FF8320FD8164, 0d3DE5DB65F9785EBA, %p6327;
	ld.global.nc.v2.f64 	{%fd55135, %fd55136}, [%rd5433];
	fma.rn.f64 	%fd55137, %fd55134, %fd55133, %fd55135;
	fma.rn.f64 	%fd55138, %fd55137, %fd55133, %fd55136;
	ld.global.nc.v2.f64 	{%fd55139, %fd55140}, [%rd5433+16];
	fma.rn.f64 	%fd55141, %fd55138, %fd55133, %fd55139;
	fma.rn.f64 	%fd55142, %fd55141, %fd55133, %fd55140;
	ld.global.nc.v2.f64 	{%fd55143, %fd55144}, [%rd5433+32];
	fma.rn.f64 	%fd55145, %fd55142, %fd55133, %fd55143;
	fma.rn.f64 	%fd55146, %fd55145, %fd55133, %fd55144;
	fma.rn.f64 	%fd55147, %fd55146, %fd78200, %fd78200;
	fma.rn.f64 	%fd55148, %fd55146, %fd55133, 0d3FF0000000000000;
	selp.f64 	%fd55149, %fd55148, %fd55147, %p6327;
	and.b32  	%r13810, %r19298, 2;
	setp.eq.s32 	%p6328, %r13810, 0;
	mov.f64 	%fd55150, 0d0000000000000000;
	sub.f64 	%fd55151, %fd55150, %fd55149;
	selp.f64 	%fd9373, %fd55149, %fd55151, %p6328;
	mov.f64 	%fd78201, %fd78870;
	mov.u32 	%r19299, %r19848;
	@%p107 bra 	$L__BB0_6706;
	mul.f64 	%fd55152, %fd78075, 0d3F91DF46A2529D3A;
	{ // callseq 841, 0
	.param .b64 param0;
	st.param.f64 	[param0], %fd55152;
	.param .align 16 .b8 retval0[16];
	call.uni (retval0), 
	__internal_trig_reduction_slowpathd, 
	(
	param0
	);
	ld.param.f64 	%fd78201, [retval0];
	ld.param.b32 	%r19299, [retval0+8];
	} // callseq 841
$L__BB0_6706:
	ld.param.u64 	%rd8137, [_Z8FitGrainPdPiS0_S_S_S0_S0_S_S_S_S_S_S_S_S_S_S_S_S__param_1];
	ld.param.u64 	%rd8079, [_Z8FitGrainPdPiS0_S_S_S0_S0_S_S_S_S_S_S_S_S_S_S_S_S__param_0];
	shl.b32 	%r13813, %r19299, 6;
	cvt.u64.u32 	%rd5434, %r13813;
	and.b64  	%rd5435, %rd5434, 64;
	mov.u64 	%rd5436, __cudart_sin_cos_coeffs;
	add.s64 	%rd5437, %rd5436, %rd5435;
	mul.rn.f64 	%fd55154, %fd78201, %fd78201;
	and.b32  	%r13814, %r19299, 1;
	setp.eq.b32 	%p6329, %r13814, 1;
	selp.f64 	%fd55155, 0dBDA8FF8320FD8164, 0d3DE5DB65F9785EBA, %p6329;
	ld.global.nc.v2.f64 	{%fd55156, %fd55157}, [%rd5437];
	fma.rn.f64 	%fd55158, %fd55155, %fd55154, %fd55156;
	fma.rn.f64 	%fd55159, %fd55158, %fd55154, %fd55157;
	ld.global.nc.v2.f64 	{%fd55160, %fd55161}, [%rd5437+16];
	fma.rn.f64 	%fd55162, %fd55159, %fd55154, %fd55160;
	fma.rn.f64 	%fd55163, %fd55162, %fd55154, %fd55161;
	ld.global.nc.v2.f64 	{%fd55164, %fd55165}, [%rd5437+32];
	fma.rn.f64 	%fd55166, %fd55163, %fd55154, %fd55164;
	fma.rn.f64 	%fd55167, %fd55166, %fd55154, %fd55165;
	fma.rn.f64 	%fd55168, %fd55167, %fd78201, %fd78201;
	fma.rn.f64 	%fd55169, %fd55167, %fd55154, 0d3FF0000000000000;
	selp.f64 	%fd55170, %fd55169, %fd55168, %p6329;
	and.b32  	%r13815, %r19299, 2;
	setp.eq.s32 	%p6330, %r13815, 0;
	mov.f64 	%fd55171, 0d0000000000000000;
	sub.f64 	%fd55172, %fd55171, %fd55170;
	selp.f64 	%fd9376, %fd55170, %fd55172, %p6330;
	mul.f64 	%fd55173, %fd9358, %fd9367;
	mul.f64 	%fd55174, %fd9363, %fd9376;
	mul.f64 	%fd55175, %fd9370, %fd55174;
	sub.f64 	%fd9377, %fd55173, %fd55175;
	mul.f64 	%fd55176, %fd9358, %fd55174;
	fma.rn.f64 	%fd9378, %fd9367, %fd9370, %fd55176;
	mul.f64 	%fd9379, %fd9367, %fd9373;
	cvta.to.global.u64 	%rd5438, %rd8137;
	ld.global.u32 	%r4077, [%rd5438+4];
	cvta.to.global.u64 	%rd5439, %rd8079;
	ld.global.f64 	%fd9380, [%rd5439+4088];
	mov.b32 	%r19339, 0;
	not.pred 	%p6331, %p9729;
	@%p6331 bra 	$L__BB0_6853;
	mul.f64 	%fd9381, %fd9373, %fd9376;
	neg.f64 	%fd55177, %fd9373;
	mul.f64 	%fd9382, %fd9358, %fd55177;
	mul.f64 	%fd55178, %fd9370, %fd9376;
	mul.f64 	%fd55179, %fd9363, %fd9367;
	mul.f64 	%fd55180, %fd9358, %fd55179;
	sub.f64 	%fd9383, %fd55180, %fd55178;
	mul.f64 	%fd9384, %fd9370, %fd9373;
	mul.f64 	%fd55181, %fd9358, %fd9376;
	neg.f64 	%fd55182, %fd9367;
	mul.f64 	%fd55183, %fd9363, %fd55182;
	mul.f64 	%fd55184, %fd55183, %fd9370;
	sub.f64 	%fd9385, %fd55184, %fd55181;
	mov.b32 	%r19300, 0;
	mov.u32 	%r19339, %r19300;
$L__BB0_6708:
	mul.lo.s32 	%r13818, %r19300, 7;
	mul.wide.u32 	%rd5440, %r13818, 8;
	add.s64 	%rd5441, %rd33, %rd5440;
	ld.global.f64 	%fd55185, [%rd5441+16];
	ld.global.f64 	%fd55186, [%rd5441+8];
	ld.global.f64 	%fd55187, [%rd5441];
	mul.f64 	%fd55188, %fd55186, %fd9385;
	fma.rn.f64 	%fd55189, %fd55187, %fd9377, %fd55188;
	fma.rn.f64 	%fd9388, %fd55185, %fd9384, %fd55189;
	mul.f64 	%fd55190, %fd55186, %fd9383;
	fma.rn.f64 	%fd55191, %fd55187, %fd9378, %fd55190;
	fma.rn.f64 	%fd9389, %fd55185, %fd9382, %fd55191;
	mul.f64 	%fd55192, %fd55186, %fd9379;
	fma.rn.f64 	%fd55193, %fd55187, %fd9381, %fd55192;
	fma.rn.f64 	%fd9390, %fd55185, %fd9363, %fd55193;
	ld.global.f64 	%fd55194, [%rd5441+40];
	mul.f64 	%fd55195, %fd9389, %fd9389;
	fma.rn.f64 	%fd55196, %fd9388, %fd9388, %fd55195;
	fma.rn.f64 	%fd55197, %fd9390, %fd9390, %fd55196;
	sqrt.rn.f64 	%fd9391, %fd55197;
	mul.f64 	%fd9392, %fd55194, 0d3F91DF46A2529D3A;
	abs.f64 	%fd9393, %fd9392;
	setp.neu.f64 	%p6332, %fd9393, 0d7FF0000000000000;
	@%p6332 bra 	$L__BB0_6710;
	mov.f64 	%fd55203, 0d0000000000000000;
	mul.rn.f64 	%fd78204, %fd9392, %fd55203;
	mov.b32 	%r19303, 0;
	bra.uni 	$L__BB0_6712;
$L__BB0_6710:
	mul.f64 	%fd55198, %fd9392, 0d3FE45F306DC9C883;
	cvt.rni.s32.f64 	%r19303, %fd55198;
	cvt.rn.f64.s32 	%fd55199, %r19303;
	fma.rn.f64 	%fd55200, %fd55199, 0dBFF921FB54442D18, %fd9392;
	fma.rn.f64 	%fd55201, %fd55199, 0dBC91A62633145C00, %fd55200;
	fma.rn.f64 	%fd78204, %fd55199, 0dB97B839A252049C0, %fd55201;
	setp.ltu.f64 	%p6333, %fd9393, 0d41E0000000000000;
	@%p6333 bra 	$L__BB0_6712;
	{ // callseq 842, 0
	.param .b64 param0;
	st.param.f64 	[param0], %fd9392;
	.param .align 16 .b8 retval0[16];
	call.uni (retval0), 
	__internal_trig_reduction_slowpathd, 
	(
	param0
	);
	ld.param.f64 	%fd78204, [retval0];
	ld.param.b32 	%r19303, [retval0+8];
	} // callseq 842
$L__BB0_6712:
	shl.b32 	%r13821, %r19303, 6;
	cvt.u64.u32 	%rd5442, %r13821;
	and.b64  	%rd5443, %rd5442, 64;
	mov.u64 	%rd5444, __cudart_sin_cos_coeffs;
	add.s64 	%rd5445, %rd5444, %rd5443;
	mul.rn.f64 	%fd55204, %fd78204, %fd78204;
	and.b32  	%r13822, %r19303, 1;
	setp.eq.b32 	%p6334, %r13822, 1;
	selp.f64 	%fd55205, 0dBDA8FF8320FD8164, 0d3DE5DB65F9785EBA, %p6334;
	ld.global.nc.v2.f64 	{%fd55206, %fd55207}, [%rd5445];
	fma.rn.f64 	%fd55208, %fd55205, %fd55204, %fd55206;
	fma.rn.f64 	%fd55209, %fd55208, %fd55204, %fd55207;
	ld.global.nc.v2.f64 	{%fd55210, %fd55211}, [%rd5445+16];
	fma.rn.f64 	%fd55212, %fd55209, %fd55204, %fd55210;
	fma.rn.f64 	%fd55213, %fd55212, %fd55204, %fd55211;
	ld.global.nc.v2.f64 	{%fd55214, %fd55215}, [%rd5445+32];
	fma.rn.f64 	%fd55216, %fd55213, %fd55204, %fd55214;
	fma.rn.f64 	%fd55217, %fd55216, %fd55204, %fd55215;
	fma.rn.f64 	%fd55218, %fd55217, %fd78204, %fd78204;
	fma.rn.f64 	%fd55219, %fd55217, %fd55204, 0d3FF0000000000000;
	selp.f64 	%fd55220, %fd55219, %fd55218, %p6334;
	and.b32  	%r13823, %r19303, 2;
	setp.eq.s32 	%p6335, %r13823, 0;
	mov.f64 	%fd55221, 0d0000000000000000;
	sub.f64 	%fd55222, %fd55221, %fd55220;
	selp.f64 	%fd55223, %fd55220, %fd55222, %p6335;
	mul.f64 	%fd9398, %fd9391, %fd55223;
	abs.f64 	%fd55224, %fd9389;
	setp.geu.f64 	%p6336, %fd55224, 0d3F1A36E2EB1C432D;
	@%p6336 bra 	$L__BB0_6721;
	setp.eq.f64 	%p6384, %fd9388, 0d0000000000000000;
	mov.b32 	%r19317, 0;
	@%p6384 bra 	$L__BB0_6776;
	neg.f64 	%fd55586, %fd9398;
	div.rn.f64 	%fd9399, %fd55586, %fd9388;
	abs.f64 	%fd9400, %fd9399;
	setp.gtu.f64 	%p6385, %fd9400, 0d3FF0000000000000;
	@%p6385 bra 	$L__BB0_6776;
	{
	.reg .b32 %temp; 
	mov.b64 	{%temp, %r4084}, %fd9399;
	}
	{
	.reg .b32 %temp; 
	mov.b64 	{%temp, %r13890}, %fd9400;
	}
	setp.gt.s32 	%p6386, %r13890, 1071801957;
	@%p6386 bra 	$L__BB0_6719;
	mul.f64 	%fd55627, %fd9399, %fd9399;
	fma.rn.f64 	%fd55628, %fd55627, 0d3FB0066BDC1895E9, 0dBFB3823B180754AF;
	fma.rn.f64 	%fd55629, %fd55628, %fd55627, 0d3FB11E52CC2F79AE;
	fma.rn.f64 	%fd55630, %fd55629, %fd55627, 0dBF924EAF3526861B;
	fma.rn.f64 	%fd55631, %fd55630, %fd55627, 0d3F91DF02A31E6CB7;
	fma.rn.f64 	%fd55632, %fd55631, %fd55627, 0d3F847D18B0EEC6CC;
	fma.rn.f64 	%fd55633, %fd55632, %fd55627, 0d3F8D0AF961BA53B0;
	fma.rn.f64 	%fd55634, %fd55633, %fd55627, 0d3F91BF7734CF1C48;
	fma.rn.f64 	%fd55635, %fd55634, %fd55627, 0d3F96E91483144EF7;
	fma.rn.f64 	%fd55636, %fd55635, %fd55627, 0d3F9F1C6E0A4F9F81;
	fma.rn.f64 	%fd55637, %fd55636, %fd55627, 0d3FA6DB6DC27FA92B;
	fma.rn.f64 	%fd55638, %fd55637, %fd55627, 0d3FB333333320F91B;
	fma.rn.f64 	%fd55639, %fd55638, %fd55627, 0d3FC5555555555F4D;
	mul.f64 	%fd55640, %fd55627, %fd55639;
	fma.rn.f64 	%fd9401, %fd55640, %fd9400, %fd9400;
	setp.gt.s32 	%p6390, %r4084, -1;
	@%p6390 bra 	$L__BB0_6718;
	mov.f64 	%fd55645, 0d3C91A62633145C07;
	add.rn.f64 	%fd55646, %fd9401, %fd55645;
	mov.f64 	%fd55647, 0d3FF921FB54442D18;
	add.rn.f64 	%fd78205, %fd55647, %fd55646;
	bra.uni 	$L__BB0_6720;
$L__BB0_6718:
	mov.f64 	%fd55641, 0dBC91A62633145C07;
	add.rn.f64 	%fd55642, %fd9401, %fd55641;
	neg.f64 	%fd55643, %fd55642;
	mov.f64 	%fd55644, 0d3FF921FB54442D18;
	add.rn.f64 	%fd78205, %fd55644, %fd55643;
	bra.uni 	$L__BB0_6720;
$L__BB0_6719:
	mov.f64 	%fd55587, 0d3FF0000000000000;
	sub.f64 	%fd55588, %fd55587, %fd9400;
	{
	.reg .b32 %temp; 
	mov.b64 	{%r13891, %temp}, %fd55588;
	}
	{
	.reg .b32 %temp; 
	mov.b64 	{%temp, %r13892}, %fd55588;
	}
	add.s32 	%r13893, %r13892, -1048576;
	mov.b64 	%fd55589, {%r13891, %r13893};
	rsqrt.approx.ftz.f64 	%fd55590, %fd55589;
	{
	.reg .b32 %temp; 
	mov.b64 	{%r13894, %temp}, %fd55590;
	}
	{
	.reg .b32 %temp; 
	mov.b64 	{%temp, %r13895}, %fd55590;
	}
	add.s32 	%r13896, %r13895, -1048576;
	mov.b64 	%fd55591, {%r13894, %r13896};
	mul.f64 	%fd55592, %fd55589, %fd55590;
	neg.f64 	%fd55593, %fd55592;
	fma.rn.f64 	%fd55594, %fd55592, %fd55593, %fd55589;
	fma.rn.f64 	%fd55595, %fd55594, %fd55591, %fd55592;
	neg.f64 	%fd55596, %fd55595;
	fma.rn.f64 	%fd55597, %fd55590, %fd55596, 0d3FF0000000000000;
	fma.rn.f64 	%fd55598, %fd55597, %fd55591, %fd55591;
	fma.rn.f64 	%fd55599, %fd55595, %fd55596, %fd55589;
	fma.rn.f64 	%fd55600, %fd55599, %fd55598, %fd55595;
	{
	.reg .b32 %temp; 
	mov.b64 	{%r13897, %temp}, %fd55600;
	}
	{
	.reg .b32 %temp; 
	mov.b64 	{%temp, %r13898}, %fd55600;
	}
	add.s32 	%r13899, %r13898, 1048576;
	mov.b64 	%fd55601, {%r13897, %r13899};
	fma.rn.f64 	%fd55602, %fd55588, 0d3EC715B371155F70, 0dBEBAC2FE66FAAC4B;
	fma.rn.f64 	%fd55603, %fd55602, %fd55588, 0d3ED9A9B88EFCD9B8;
	fma.rn.f64 	%fd55604, %fd55603, %fd55588, 0d3EDD0F40A8A0C4C3;
	fma.rn.f64 	%fd55605, %fd55604, %fd55588, 0d3EF46D4CFA9E0E1F;
	fma.rn.f64 	%fd55606, %fd55605, %fd55588, 0d3F079C168D1E2422;
	fma.rn.f64 	%fd55607, %fd55606, %fd55588, 0d3F1C9A88C3BCA540;
	fma.rn.f64 	%fd55608, %fd55607, %fd55588, 0d3F31C4E64BD476DF;
	fma.rn.f64 	%fd55609, %fd55608, %fd55588, 0d3F46E8BA60009C8F;
	fma.rn.f64 	%fd55610, %fd55609, %fd55588, 0d3F5F1C71C62B05A2;
	fma.rn.f64 	%fd55611, %fd55610, %fd55588, 0d3F76DB6DB6DC9F2C;
	fma.rn.f64 	%fd55612, %fd55611, %fd55588, 0d3F9333333333329C;
	fma.rn.f64 	%fd55613, %fd55612, %fd55588, 0d3FB5555555555555;
	setp.lt.s32 	%p6387, %r13892, 1;
	mov.f64 	%fd55614, 0d0000000000000000;
	mul.rn.f64 	%fd55615, %fd9400, %fd55614;
	mul.f64 	%fd55616, %fd55588, %fd55613;
	fma.rn.f64 	%fd55617, %fd55616, %fd55601, %fd55601;
	selp.f64 	%fd55618, %fd55615, %fd55617, %p6387;
	setp.lt.s32 	%p6388, %r13892, 0;
	mov.f64 	%fd55619, 0d7FF0000000000000;
	mul.rn.f64 	%fd55620, %fd55618, %fd55619;
	selp.f64 	%fd55621, %fd55620, %fd55618, %p6388;
	setp.lt.s32 	%p6389, %r4084, 0;
	mov.f64 	%fd55622, 0dBCA1A62633145C07;
	add.rn.f64 	%fd55623, %fd55621, %fd55622;
	neg.f64 	%fd55624, %fd55623;
	mov.f64 	%fd55625, 0d400921FB54442D18;
	add.rn.f64 	%fd55626, %fd55625, %fd55624;
	selp.f64 	%fd78205, %fd55626, %fd55621, %p6389;
$L__BB0_6720:
	mul.f64 	%fd55648, %fd78205, 0d404CA5DC1A63C1F5;
	neg.f64 	%fd55649, %fd55648;
	st.local.v2.f64 	[%rd2], {%fd55648, %fd55649};
	mov.b32 	%r19317, 2;
	bra.uni 	$L__BB0_6776;
$L__BB0_6721:
	mul.f64 	%fd55225, %fd9388, %fd9388;
	mul.f64 	%fd55226, %fd9389, %fd9389;
	div.rn.f64 	%fd55227, %fd55225, %fd55226;
	add.f64 	%fd9406, %fd55227, 0d3FF0000000000000;
	add.f64 	%fd55228, %fd9398, %fd9398;
	mul.f64 	%fd55229, %fd9388, %fd55228;
	div.rn.f64 	%fd9407, %fd55229, %fd55226;
	mul.f64 	%fd55230, %fd9398, %fd9398;
	div.rn.f64 	%fd55231, %fd55230, %fd55226;
	add.f64 	%fd55232, %fd55231, 0dBFF0000000000000;
	mul.f64 	%fd55233, %fd9406, 0dC010000000000000;
	mul.f64 	%fd55234, %fd55233, %fd55232;
	fma.rn.f64 	%fd9408, %fd9407, %fd9407, %fd55234;
	setp.ltu.f64 	%p6337, %fd9408, 0d0000000000000000;
	mov.b32 	%r19317, 0;
	@%p6337 bra 	$L__BB0_6776;
	sqrt.rn.f64 	%fd9409, %fd9408;
	sub.f64 	%fd55235, %fd9409, %fd9407;
	add.f64 	%fd9410, %fd9406, %fd9406;
	div.rn.f64 	%fd9411, %fd55235, %fd9410;
	abs.f64 	%fd9412, %fd9411;
	setp.gtu.f64 	%p6338, %fd9412, 0d3FF0000000000000;
	mov.b32 	%r19317, 0;
	@%p6338 bra 	$L__BB0_6749;
	{
	.reg .b32 %temp; 
	mov.b64 	{%temp, %r4085}, %fd9411;
	}
	{
	.reg .b32 %temp; 
	mov.b64 	{%temp, %r13826}, %fd9412;
	}
	setp.gt.s32 	%p6339, %r13826, 1071801957;
	@%p6339 bra 	$L__BB0_6727;
	mul.f64 	%fd55276, %fd9411, %fd9411;
	fma.rn.f64 	%fd55277, %fd55276, 0d3FB0066BDC1895E9, 0dBFB3823B180754AF;
	fma.rn.f64 	%fd55278, %fd55277, %fd55276, 0d3FB11E52CC2F79AE;
	fma.rn.f64 	%fd55279, %fd55278, %fd55276, 0dBF924EAF3526861B;
	fma.rn.f64 	%fd55280, %fd55279, %fd55276, 0d3F91DF02A31E6CB7;
	fma.rn.f64 	%fd55281, %fd55280, %fd55276, 0d3F847D18B0EEC6CC;
	fma.rn.f64 	%fd55282, %fd55281, %fd55276, 0d3F8D0AF961BA53B0;
	fma.rn.f64 	%fd55283, %fd55282, %fd55276, 0d3F91BF7734CF1C48;
	fma.rn.f64 	%fd55284, %fd55283, %fd55276, 0d3F96E91483144EF7;
	fma.rn.f64 	%fd55285, %fd55284, %fd55276, 0d3F9F1C6E0A4F9F81;
	fma.rn.f64 	%fd55286, %fd55285, %fd55276, 0d3FA6DB6DC27FA92B;
	fma.rn.f64 	%fd55287, %fd55286, %fd55276, 0d3FB333333320F91B;
	fma.rn.f64 	%fd55288, %fd55287, %fd55276, 0d3FC5555555555F4D;
	mul.f64 	%fd55289, %fd55276, %fd55288;
	fma.rn.f64 	%fd9413, %fd55289, %fd9412, %fd9412;
	setp.gt.s32 	%p6343, %r4085, -1;
	@%p6343 bra 	$L__BB0_6726;
	mov.f64 	%fd55294, 0d3C91A62633145C07;
	add.rn.f64 	%fd55295, %fd9413, %fd55294;
	mov.f64 	%fd55296, 0d3FF921FB54442D18;
	add.rn.f64 	%fd78206, %fd55296, %fd55295;
	bra.uni 	$L__BB0_6728;
$L__BB0_6726:
	mov.f64 	%fd55290, 0dBC91A62633145C07;
	add.rn.f64 	%fd55291, %fd9413, %fd55290;
	neg.f64 	%fd55292, %fd55291;
	mov.f64 	%fd55293, 0d3FF921FB54442D18;
	add.rn.f64 	%fd78206, %fd55293, %fd55292;
	bra.uni 	$L__BB0_6728;
$L__BB0_6727:
	mov.f64 	%fd55236, 0d3FF0000000000000;
	sub.f64 	%fd55237, %fd55236, %fd9412;
	{
	.reg .b32 %temp; 
	mov.b64 	{%r13827, %temp}, %fd55237;
	}
	{
	.reg .b32 %temp; 
	mov.b64 	{%temp, %r13828}, %fd55237;
	}
	add.s32 	%r13829, %r13828, -1048576;
	mov.b64 	%fd55238, {%r13827, %r13829};
	rsqrt.approx.ftz.f64 	%fd55239, %fd55238;
	{
	.reg .b32 %temp; 
	mov.b64 	{%r13830, %temp}, %fd55239;
	}
	{
	.reg .b32 %temp; 
	mov.b64 	{%temp, %r13831}, %fd55239;
	}
	add.s32 	%r13832, %r13831, -1048576;
	mov.b64 	%fd55240, {%r13830, %r13832};
	mul.f64 	%fd55241, %fd55238, %fd55239;
	neg.f64 	%fd55242, %fd55241;
	fma.rn.f64 	%fd55243, %fd55241, %fd55242, %fd55238;
	fma.rn.f64 	%fd55244, %fd55243, %fd55240, %fd55241;
	neg.f64 	%fd55245, %fd55244;
	fma.rn.f64 	%fd55246, %fd55239, %fd55245, 0d3FF0000000000000;
	fma.rn.f64 	%fd55247, %fd55246, %fd55240, %fd55240;
	fma.rn.f64 	%fd55248, %fd55244, %fd55245, %fd55238;
	fma.rn.f64 	%fd55249, %fd55248, %fd55247, %fd55244;
	{
	.reg .b32 %temp; 
	mov.b64 	{%r13833, %temp}, %fd55249;
	}
	{
	.reg .b32 %temp; 
	mov.b64 	{%temp, %r13834}, %fd55249;
	}
	add.s32 	%r13835, %r13834, 1048576;
	mov.b64 	%fd55250, {%r13833, %r13835};
	fma.rn.f64 	%fd55251, %fd55237, 0d3EC715B371155F70, 0dBEBAC2FE66FAAC4B;
	fma.rn.f64 	%fd55252, %fd55251, %fd55237, 0d3ED9A9B88EFCD9B8;
	fma.rn.f64 	%fd55253, %fd55252, %fd55237, 0d3EDD0F40A8A0C4C3;
	fma.rn.f64 	%fd55254, %fd55253, %fd55237, 0d3EF46D4CFA9E0E1F;
	fma.rn.f64 	%fd55255, %fd55254, %fd55237, 0d3F079C168D1E2422;
	fma.rn.f64 	%fd55256, %fd55255, %fd55237, 0d3F1C9A88C3BCA540;
	fma.rn.f64 	%fd55257, %fd55256, %fd55237, 0d3F31C4E64BD476DF;
	fma.rn.f64 	%fd55258, %fd55257, %fd55237, 0d3F46E8BA60009C8F;
	fma.rn.f64 	%fd55259, %fd55258, %fd55237, 0d3F5F1C71C62B05A2;
	fma.rn.f64 	%fd55260, %fd55259, %fd55237, 0d3F76DB6DB6DC9F2C;
	fma.rn.f64 	%fd55261, %fd55260, %fd55237, 0d3F9333333333329C;
	fma.rn.f64 	%fd55262, %fd55261, %fd55237, 0d3FB5555555555555;
	setp.lt.s32 	%p6340, %r13828, 1;
	mov.f64 	%fd55263, 0d0000000000000000;
	mul.rn.f64 	%fd55264, %fd9412, %fd55263;
	mul.f64 	%fd55265, %fd55237, %fd55262;
	fma.rn.f64 	%fd55266, %fd55265, %fd55250, %fd55250;
	selp.f64 	%fd55267, %fd55264, %fd55266, %p6340;
	setp.lt.s32 	%p6341, %r13828, 0;
	mov.f64 	%fd55268, 0d7FF0000000000000;
	mul.rn.f64 	%fd55269, %fd55267, %fd55268;
	selp.f64 	%fd55270, %fd55269, %fd55267, %p6341;
	setp.lt.s32 	%p6342, %r4085, 0;
	mov.f64 	%fd55271, 0dBCA1A62633145C07;
	add.rn.f64 	%fd55272, %fd55270, %fd55271;
	neg.f64 	%fd55273, %fd55272;
	mov.f64 	%fd55274, 0d400921FB54442D18;
	add.rn.f64 	%fd55275, %fd55274, %fd55273;
	selp.f64 	%fd78206, %fd55275, %fd55270, %p6342;
$L__BB0_6728:
	neg.f64 	%fd9418, %fd78206;
	abs.f64 	%fd9419, %fd78206;
	setp.neu.f64 	%p6344, %fd9419, 0d7FF0000000000000;
	@%p6344 bra 	$L__BB0_6730;
	mov.f64 	%fd55302, 0d0000000000000000;
	mul.rn.f64 	%fd78208, %fd78206, %fd55302;
	mov.b32 	%r19305, 1;
	bra.uni 	$L__BB0_6733;
$L__BB0_6730:
	mul.f64 	%fd55297, %fd78206, 0d3FE45F306DC9C883;
	cvt.rni.s32.f64 	%r19304, %fd55297;
	cvt.rn.f64.s32 	%fd55298, %r19304;
	fma.rn.f64 	%fd55299, %fd55298, 0dBFF921FB54442D18, %fd78206;
	fma.rn.f64 	%fd55300, %fd55298, 0dBC91A62633145C00, %fd55299;
	fma.rn.f64 	%fd78208, %fd55298, 0dB97B839A252049C0, %fd55300;
	setp.ltu.f64 	%p6345, %fd9419, 0d41E0000000000000;
	@%p6345 bra 	$L__BB0_6732;
	{ // callseq 843, 0
	.param .b64 param0;
	st.param.f64 	[param0], %fd78206;
	.param .align 16 .b8 retval0[16];
	call.uni (retval0), 
	__internal_trig_reduction_slowpathd, 
	(
	param0
	);
	ld.param.f64 	%fd78208, [retval0];
	ld.param.b32 	%r19304, [retval0+8];
	} // callseq 843
$L__BB0_6732:
	add.s32 	%r19305, %r19304, 1;
$L__BB0_6733:
	shl.b32 	%r13838, %r19305, 6;
	cvt.u64.u32 	%rd5446, %r13838;
	and.b64  	%rd5447, %rd5446, 64;
	mov.u64 	%rd5448, __cudart_sin_cos_coeffs;
	add.s64 	%rd5449, %rd5448, %rd5447;
	mul.rn.f64 	%fd55303, %fd78208, %fd78208;
	and.b32  	%r13839, %r19305, 1;
	setp.eq.b32 	%p6347, %r13839, 1;
	selp.f64 	%fd55304, 0dBDA8FF8320FD8164, 0d3DE5DB65F9785EBA, %p6347;
	ld.global.nc.v2.f64 	{%fd55305, %fd55306}, [%rd5449];
	fma.rn.f64 	%fd55307, %fd55304, %fd55303, %fd55305;
	fma.rn.f64 	%fd55308, %fd55307, %fd55303, %fd55306;
	ld.global.nc.v2.f64 	{%fd55309, %fd55310}, [%rd5449+16];
	fma.rn.f64 	%fd55311, %fd55308, %fd55303, %fd55309;
	fma.rn.f64 	%fd55312, %fd55311, %fd55303, %fd55310;
	ld.global.nc.v2.f64 	{%fd55313, %fd55314}, [%rd5449+32];
	fma.rn.f64 	%fd55315, %fd55312, %fd55303, %fd55313;
	fma.rn.f64 	%fd55316, %fd55315, %fd55303, %fd55314;
	fma.rn.f64 	%fd55317, %fd55316, %fd78208, %fd78208;
	fma.rn.f64 	%fd55318, %fd55316, %fd55303, 0d3FF0000000000000;
	selp.f64 	%fd55319, %fd55318, %fd55317, %p6347;
	and.b32  	%r13840, %r19305, 2;
	setp.eq.s32 	%p6348, %r13840, 0;
	mov.f64 	%fd55320, 0d0000000000000000;
	sub.f64 	%fd55321, %fd55320, %fd55319;
	selp.f64 	%fd9425, %fd55319, %fd55321, %p6348;
	@%p6344 bra 	$L__BB0_6735;
	mov.f64 	%fd55327, 0d0000000000000000;
	mul.rn.f64 	%fd78209, %fd78206, %fd55327;
	mov.b32 	%r19306, 0;
	bra.uni 	$L__BB0_6737;
$L__BB0_6735:
	mul.f64 	%fd55322, %fd78206, 0d3FE45F306DC9C883;
	cvt.rni.s32.f64 	%r19306, %fd55322;
	cvt.rn.f64.s32 	%fd55323, %r19306;
	fma.rn.f64 	%fd55324, %fd55323, 0dBFF921FB54442D18, %fd78206;
	fma.rn.f64 	%fd55325, %fd55323, 0dBC91A62633145C00, %fd55324;
	fma.rn.f64 	%fd78209, %fd55323, 0dB97B839A252049C0, %fd55325;
	setp.ltu.f64 	%p6349, %fd9419, 0d41E0000000000000;
	@%p6349 bra 	$L__BB0_6737;
	{ // callseq 844, 0
	.param .b64 param0;
	st.param.f64 	[param0], %fd78206;
	.param .align 16 .b8 retval0[16];
	call.uni (retval0), 
	__internal_trig_reduction_slowpathd, 
	(
	param0
	);
	ld.param.f64 	%fd78209, [retval0];
	ld.param.b32 	%r19306, [retval0+8];
	} // callseq 844
$L__BB0_6737:
	shl.b32 	%r13843, %r19306, 6;
	cvt.u64.u32 	%rd5450, %r13843;
	and.b64  	%rd5451, %rd5450, 64;
	mov.u64 	%rd5452, __cudart_sin_cos_coeffs;
	add.s64 	%rd5453, %rd5452, %rd5451;
	mul.rn.f64 	%fd55328, %fd78209, %fd78209;
	and.b32  	%r13844, %r19306, 1;
	setp.eq.b32 	%p6351, %r13844, 1;
	selp.f64 	%fd55329, 0dBDA8FF8320FD8164, 0d3DE5DB65F9785EBA, %p6351;
	ld.global.nc.v2.f64 	{%fd55330, %fd55331}, [%rd5453];
	fma.rn.f64 	%fd55332, %fd55329, %fd55328, %fd55330;
	fma.rn.f64 	%fd55333, %fd55332, %fd55328, %fd55331;
	ld.global.nc.v2.f64 	{%fd55334, %fd55335}, [%rd5453+16];
	fma.rn.f64 	%fd55336, %fd55333, %fd55328, %fd55334;
	fma.rn.f64 	%fd55337, %fd55336, %fd55328, %fd55335;
	ld.global.nc.v2.f64 	{%fd55338, %fd55339}, [%rd5453+32];
	fma.rn.f64 	%fd55340, %fd55337, %fd55328, %fd55338;
	fma.rn.f64 	%fd55341, %fd55340, %fd55328, %fd55339;
	fma.rn.f64 	%fd55342, %fd55341, %fd78209, %fd78209;
	fma.rn.f64 	%fd55343, %fd55341, %fd55328, 0d3FF0000000000000;
	selp.f64 	%fd55344, %fd55343, %fd55342, %p6351;
	and.b32  	%r13845, %r19306, 2;
	setp.eq.s32 	%p6352, %r13845, 0;
	mov.f64 	%fd55345, 0d0000000000000000;
	sub.f64 	%fd55346, %fd55345, %fd55344;
	selp.f64 	%fd55347, %fd55344, %fd55346, %p6352;
	mul.f64 	%fd55348, %fd9389, %fd55347;
	mul.f64 	%fd55349, %fd9388, %fd9425;
	sub.f64 	%fd55350, %fd55348, %fd55349;
	sub.f64 	%fd9430, %fd55350, %fd9398;
	@%p6344 bra 	$L__BB0_6739;
	mov.f64 	%fd55356, 0d0000000000000000;
	mul.rn.f64 	%fd78211, %fd9418, %fd55356;
	mov.b32 	%r19308, 1;
	bra.uni 	$L__BB0_6742;
$L__BB0_6739:
	mul.f64 	%fd55351, %fd78206, 0dBFE45F306DC9C883;
	cvt.rni.s32.f64 	%r19307, %fd55351;
	cvt.rn.f64.s32 	%fd55352, %r19307;
	fma.rn.f64 	%fd55353, %fd55352, 0dBFF921FB54442D18, %fd9418;
	fma.rn.f64 	%fd55354, %fd55352, 0dBC91A62633145C00, %fd55353;
	fma.rn.f64 	%fd78211, %fd55352, 0dB97B839A252049C0, %fd55354;
	setp.ltu.f64 	%p6353, %fd9419, 0d41E0000000000000;
	@%p6353 bra 	$L__BB0_6741;
	{ // callseq 845, 0
	.param .b64 param0;
	st.param.f64 	[param0], %fd9418;
	.param .align 16 .b8 retval0[16];
	call.uni (retval0), 
	__internal_trig_reduction_slowpathd, 
	(
	param0
	);
	ld.param.f64 	%fd78211, [retval0];
	ld.param.b32 	%r19307, [retval0+8];
	} // callseq 845
$L__BB0_6741:
	add.s32 	%r19308, %r19307, 1;
$L__BB0_6742:
	shl.b32 	%r13848, %r19308, 6;
	cvt.u64.u32 	%rd5454, %r13848;
	and.b64  	%rd5455, %rd5454, 64;
	mov.u64 	%rd5456, __cudart_sin_cos_coeffs;
	add.s64 	%rd5457, %rd5456, %rd5455;
	mul.rn.f64 	%fd55357, %fd78211, %fd78211;
	and.b32  	%r13849, %r19308, 1;
	setp.eq.b32 	%p6355, %r13849, 1;
	selp.f64 	%fd55358, 0dBDA8FF8320FD8164, 0d3DE5DB65F9785EBA, %p6355;
	ld.global.nc.v2.f64 	{%fd55359, %fd55360}, [%rd5457];
	fma.rn.f64 	%fd55361, %fd55358, %fd55357, %fd55359;
	fma.rn.f64 	%fd55362, %fd55361, %fd55357, %fd55360;
	ld.global.nc.v2.f64 	{%fd55363, %fd55364}, [%rd5457+16];
	fma.rn.f64 	%fd55365, %fd55362, %fd55357, %fd55363;
	fma.rn.f64 	%fd55366, %fd55365, %fd55357, %fd55364;
	ld.global.nc.v2.f64 	{%fd55367, %fd55368}, [%rd5457+32];
	fma.rn.f64 	%fd55369, %fd55366, %fd55357, %fd55367;
	fma.rn.f64 	%fd55370, %fd55369, %fd55357, %fd55368;
	fma.rn.f64 	%fd55371, %fd55370, %fd78211, %fd78211;
	fma.rn.f64 	%fd55372, %fd55370, %fd55357, 0d3FF0000000000000;
	selp.f64 	%fd55373, %fd55372, %fd55371, %p6355;
	and.b32  	%r13850, %r19308, 2;
	setp.eq.s32 	%p6356, %r13850, 0;
	mov.f64 	%fd55374, 0d0000000000000000;
	sub.f64 	%fd55375, %fd55374, %fd55373;
	selp.f64 	%fd9436, %fd55373, %fd55375, %p6356;
	@%p6344 bra 	$L__BB0_6744;
	mov.f64 	%fd55381, 0d0000000000000000;
	mul.rn.f64 	%fd78212, %fd9418, %fd55381;
	mov.b32 	%r19309, 0;
	bra.uni 	$L__BB0_6746;
$L__BB0_6744:
	mul.f64 	%fd55376, %fd78206, 0dBFE45F306DC9C883;
	cvt.rni.s32.f64 	%r19309, %fd55376;
	cvt.rn.f64.s32 	%fd55377, %r19309;
	fma.rn.f64 	%fd55378, %fd55377, 0dBFF921FB54442D18, %fd9418;
	fma.rn.f64 	%fd55379, %fd55377, 0dBC91A62633145C00, %fd55378;
	fma.rn.f64 	%fd78212, %fd55377, 0dB97B839A252049C0, %fd55379;
	setp.ltu.f64 	%p6357, %fd9419, 0d41E0000000000000;
	@%p6357 bra 	$L__BB0_6746;
	{ // callseq 846, 0
	.param .b64 param0;
	st.param.f64 	[param0], %fd9418;
	.param .align 16 .b8 retval0[16];
	call.uni (retval0), 
	__internal_trig_reduction_slowpathd, 
	(
	param0
	);
	ld.param.f64 	%fd78212, [retval0];
	ld.param.b32 	%r19309, [retval0+8];
	} // callseq 846
$L__BB0_6746:
	shl.b32 	%r13853, %r19309, 6;
	cvt.u64.u32 	%rd5458, %r13853;
	and.b64  	%rd5459, %rd5458, 64;
	mov.u64 	%rd5460, __cudart_sin_cos_coeffs;
	add.s64 	%rd5461, %rd5460, %rd5459;
	mul.rn.f64 	%fd55382, %fd78212, %fd78212;
	and.b32  	%r13854, %r19309, 1;
	setp.eq.b32 	%p6358, %r13854, 1;
	selp.f64 	%fd55383, 0dBDA8FF8320FD8164, 0d3DE5DB65F9785EBA, %p6358;
	ld.global.nc.v2.f64 	{%fd55384, %fd55385}, [%rd5461];
	fma.rn.f64 	%fd55386, %fd55383, %fd55382, %fd55384;
	fma.rn.f64 	%fd55387, %fd55386, %fd55382, %fd55385;
	ld.global.nc.v2.f64 	{%fd55388, %fd55389}, [%rd5461+16];
	fma.rn.f64 	%fd55390, %fd55387, %fd55382, %fd55388;
	fma.rn.f64 	%fd55391, %fd55390, %fd55382, %fd55389;
	ld.global.nc.v2.f64 	{%fd55392, %fd55393}, [%rd5461+32];
	fma.rn.f64 	%fd55394, %fd55391, %fd55382, %fd55392;
	fma.rn.f64 	%fd55395, %fd55394, %fd55382, %fd55393;
	fma.rn.f64 	%fd55396, %fd55395, %fd78212, %fd78212;
	fma.rn.f64 	%fd55397, %fd55395, %fd55382, 0d3FF0000000000000;
	selp.f64 	%fd55398, %fd55397, %fd55396, %p6358;
	and.b32  	%r13855, %r19309, 2;
	setp.eq.s32 	%p6359, %r13855, 0;
	mov.f64 	%fd55399, 0d0000000000000000;
	sub.f64 	%fd55400, %fd55399, %fd55398;
	selp.f64 	%fd55401, %fd55398, %fd55400, %p6359;
	mul.f64 	%fd55402, %fd9389, %fd55401;
	mul.f64 	%fd55403, %fd9388, %fd9436;
	sub.f64 	%fd55404, %fd55402, %fd55403;
	sub.f64 	%fd55405, %fd55404, %fd9398;
	abs.f64 	%fd55406, %fd55405;
	abs.f64 	%fd55407, %fd9430;
	setp.geu.f64 	%p6360, %fd55407, %fd55406;
	@%p6360 bra 	$L__BB0_6748;
	mul.f64 	%fd55409, %fd78206, 0d404CA5DC1A63C1F5;
	st.local.f64 	[%rd2], %fd55409;
	mov.b32 	%r19317, 1;
	bra.uni 	$L__BB0_6749;
$L__BB0_6748:
	mul.f64 	%fd55408, %fd78206, 0dC04CA5DC1A63C1F5;
	st.local.f64 	[%rd2], %fd55408;
	mov.b32 	%r19317, 1;
$L__BB0_6749:
	neg.f64 	%fd55410, %fd9407;
	sub.f64 	%fd55411, %fd55410, %fd9409;
	div.rn.f64 	%fd9441, %fd55411, %fd9410;
	abs.f64 	%fd9442, %fd9441;
	setp.gtu.f64 	%p6361, %fd9442, 0d3FF0000000000000;
	@%p6361 bra 	$L__BB0_6776;
	{
	.reg .b32 %temp; 
	mov.b64 	{%temp, %r4103}, %fd9441;
	}
	{
	.reg .b32 %temp; 
	mov.b64 	{%temp, %r13858}, %fd9442;
	}
	setp.gt.s32 	%p6362, %r13858, 1071801957;
	@%p6362 bra 	$L__BB0_6754;
	mul.f64 	%fd55452, %fd9441, %fd9441;
	fma.rn.f64 	%fd55453, %fd55452, 0d3FB0066BDC1895E9, 0dBFB3823B180754AF;
	fma.rn.f64 	%fd55454, %fd55453, %fd55452, 0d3FB11E52CC2F79AE;
	fma.rn.f64 	%fd55455, %fd55454, %fd55452, 0dBF924EAF3526861B;
	fma.rn.f64 	%fd55456, %fd55455, %fd55452, 0d3F91DF02A31E6CB7;
	fma.rn.f64 	%fd55457, %fd55456, %fd55452, 0d3F847D18B0EEC6CC;
	fma.rn.f64 	%fd55458, %fd55457, %fd55452, 0d3F8D0AF961BA53B0;
	fma.rn.f64 	%fd55459, %fd55458, %fd55452, 0d3F91BF7734CF1C48;
	fma.rn.f64 	%fd55460, %fd55459, %fd55452, 0d3F96E91483144EF7;
	fma.rn.f64 	%fd55461, %fd55460, %fd55452, 0d3F9F1C6E0A4F9F81;
	fma.rn.f64 	%fd55462, %fd55461, %fd55452, 0d3FA6DB6DC27FA92B;
	fma.rn.f64 	%fd55463, %fd55462, %fd55452, 0d3FB333333320F91B;
	fma.rn.f64 	%fd55464, %fd55463, %fd55452, 0d3FC5555555555F4D;
	mul.f64 	%fd55465, %fd55452, %fd55464;
	fma.rn.f64 	%fd9443, %fd55465, %fd9442, %fd9442;
	setp.gt.s32 	%p6366, %r4103, -1;
	@%p6366 bra 	$L__BB0_6753;
	mov.f64 	%fd55470, 0d3C91A62633145C07;
	add.rn.f64 	%fd55471, %fd9443, %fd55470;
	mov.f64 	%fd55472, 0d3FF921FB54442D18;
	add.rn.f64 	%fd78213, %fd55472, %fd55471;
	bra.uni 	$L__BB0_6755;
$L__BB0_6753:
	mov.f64 	%fd55466, 0dBC91A62633145C07;
	add.rn.f64 	%fd55467, %fd9443, %fd55466;
	neg.f64 	%fd55468, %fd55467;
	mov.f64 	%fd55469, 0d3FF921FB54442D18;
	add.rn.f64 	%fd78213, %fd55469, %fd55468;
	bra.uni 	$L__BB0_6755;
$L__BB0_6754:
	mov.f64 	%fd55412, 0d3FF0000000000000;
	sub.f64 	%fd55413, %fd55412, %fd9442;
	{
	.reg .b32 %temp; 
	mov.b64 	{%r13859, %temp}, %fd55413;
	}
	{
	.reg .b32 %temp; 
	mov.b64 	{%temp, %r13860}, %fd55413;
	}
	add.s32 	%r13861, %r13860, -1048576;
	mov.b64 	%fd55414, {%r13859, %r13861};
	rsqrt.approx.ftz.f64 	%fd55415, %fd55414;
	{
	.reg .b32 %temp; 
	mov.b64 	{%r13862, %temp}, %fd55415;
	}
	{
	.reg .b32 %temp; 
	mov.b64 	{%temp, %r13863}, %fd55415;
	}
	add.s32 	%r13864, %r13863, -1048576;
	mov.b64 	%fd55416, {%r13862, %r13864};
	mul.f64 	%fd55417, %fd55414, %fd55415;
	neg.f64 	%fd55418, %fd55417;
	fma.rn.f64 	%fd55419, %fd55417, %fd55418, %fd55414;
	fma.rn.f64 	%fd55420, %fd55419, %fd55416, %fd55417;
	neg.f64 	%fd55421, %fd55420;
	fma.rn.f64 	%fd55422, %fd55415, %fd55421, 0d3FF0000000000000;
	fma.rn.f64 	%fd55423, %fd55422, %fd55416, %fd55416;
	fma.rn.f64 	%fd55424, %fd55420, %fd55421, %fd55414;
	fma.rn.f64 	%fd55425, %fd55424, %fd55423, %fd55420;
	{
	.reg .b32 %temp; 
	mov.b64 	{%r13865, %temp}, %fd55425;
	}
	{
	.reg .b32 %temp; 
	mov.b64 	{%temp, %r13866}, %fd55425;
	}
	add.s32 	%r13867, %r13866, 1048576;
	mov.b64 	%fd55426, {%r13865, %r13867};
	fma.rn.f64 	%fd55427, %fd55413, 0d3EC715B371155F70, 0dBEBAC2FE66FAAC4B;
	fma.rn.f64 	%fd55428, %fd55427, %fd55413, 0d3ED9A9B88EFCD9B8;
	fma.rn.f64 	%fd55429, %fd55428, %fd55413, 0d3EDD0F40A8A0C4C3;
	fma.rn.f64 	%fd55430, %fd55429, %fd55413, 0d3EF46D4CFA9E0E1F;
	fma.rn.f64 	%fd55431, %fd55430, %fd55413, 0d3F079C168D1E2422;
	fma.rn.f64 	%fd55432, %fd55431, %fd55413, 0d3F1C9A88C3BCA540;
	fma.rn.f64 	%fd55433, %fd55432, %fd55413, 0d3F31C4E64BD476DF;
	fma.rn.f64 	%fd55434, %fd55433, %fd55413, 0d3F46E8BA60009C8F;
	fma.rn.f64 	%fd55435, %fd55434, %fd55413, 0d3F5F1C71C62B05A2;
	fma.rn.f64 	%fd55436, %fd55435, %fd55413, 0d3F76DB6DB6DC9F2C;
	fma.rn.f64 	%fd55437, %fd55436, %fd55413, 0d3F9333333333329C;
	fma.rn.f64 	%fd55438, %fd55437, %fd55413, 0d3FB5555555555555;
	setp.lt.s32 	%p6363, %r13860, 1;
	mov.f64 	%fd55439, 0d0000000000000000;
	mul.rn.f64 	%fd55440, %fd9442, %fd55439;
	mul.f64 	%fd55441, %fd55413, %fd55438;
	fma.rn.f64 	%fd55442, %fd55441, %fd55426, %fd55426;
	selp.f64 	%fd55443, %fd55440, %fd55442, %p6363;
	setp.lt.s32 	%p6364, %r13860, 0;
	mov.f64 	%fd55444, 0d7FF0000000000000;
	mul.rn.f64 	%fd55445, %fd55443, %fd55444;
	selp.f64 	%fd55446, %fd55445, %fd55443, %p6364;
	setp.lt.s32 	%p6365, %r4103, 0;
	mov.f64 	%fd55447, 0dBCA1A62633145C07;
	add.rn.f64 	%fd55448, %fd55446, %fd55447;
	neg.f64 	%fd55449, %fd55448;
	mov.f64 	%fd55450, 0d400921FB54442D18;
	add.rn.f64 	%fd55451, %fd55450, %fd55449;
	selp.f64 	%fd78213, %fd55451, %fd55446, %p6365;
$L__BB0_6755:
	neg.f64 	%fd9448, %fd78213;
	abs.f64 	%fd9449, %fd78213;
	setp.neu.f64 	%p6367, %fd9449, 0d7FF0000000000000;
	@%p6367 bra 	$L__BB0_6757;
	mov.f64 	%fd55478, 0d0000000000000000;
	mul.rn.f64 	%fd78215, %fd78213, %fd55478;
	mov.b32 	%r19312, 1;
	bra.uni 	$L__BB0_6760;
$L__BB0_6757:
	mul.f64 	%fd55473, %fd78213, 0d3FE45F306DC9C883;
	cvt.rni.s32.f64 	%r19311, %fd55473;
	cvt.rn.f64.s32 	%fd55474, %r19311;
	fma.rn.f64 	%fd55475, %fd55474, 0dBFF921FB54442D18, %fd78213;
	fma.rn.f64 	%fd55476, %fd55474, 0dBC91A62633145C00, %fd55475;
	fma.rn.f64 	%fd78215, %fd55474, 0dB97B839A252049C0, %fd55476;
	setp.ltu.f64 	%p6368, %fd9449, 0d41E0000000000000;
	@%p6368 bra 	$L__BB0_6759;
	{ // callseq 847, 0
	.param .b64 param0;
	st.param.f64 	[param0], %fd78213;
	.param .align 16 .b8 retval0[16];
	call.uni (retval0), 
	__internal_trig_reduction_slowpathd, 
	(
	param0
	);
	ld.param.f64 	%fd78215, [retval0];
	ld.param.b32 	%r19311, [retval0+8];
	} // callseq 847
$L__BB0_6759:
	add.s32 	%r19312, %r19311, 1;
$L__BB0_6760:
	shl.b32 	%r13870, %r19312, 6;
	cvt.u64.u32 	%rd5462, %r13870;
	and.b64  	%rd5463, %rd5462, 64;
	mov.u64 	%rd5464, __cudart_sin_cos_coeffs;
	add.s64 	%rd5465, %rd5464, %rd5463;
	mul.rn.f64 	%fd55479, %fd78215, %fd78215;
	and.b32  	%r13871, %r19312, 1;
	setp.eq.b32 	%p6370, %r13871, 1;
	selp.f64 	%fd55480, 0dBDA8FF8320FD8164, 0d3DE5DB65F9785EBA, %p6370;
	ld.global.nc.v2.f64 	{%fd55481, %fd55482}, [%rd5465];
	fma.rn.f64 	%fd55483, %fd55480, %fd55479, %fd55481;
	fma.rn.f64 	%fd55484, %fd55483, %fd55479, %fd55482;
	ld.global.nc.v2.f64 	{%fd55485, %fd55486}, [%rd5465+16];
	fma.rn.f64 	%fd55487, %fd55484, %fd55479, %fd55485;
	fma.rn.f64 	%fd55488, %fd55487, %fd55479, %fd55486;
	ld.global.nc.v2.f64 	{%fd55489, %fd55490}, [%rd5465+32];
	fma.rn.f64 	%fd55491, %fd55488, %fd55479, %fd55489;
	fma.rn.f64 	%fd55492, %fd55491, %fd55479, %fd55490;
	fma.rn.f64 	%fd55493, %fd55492, %fd78215, %fd78215;
	fma.rn.f64 	%fd55494, %fd55492, %fd55479, 0d3FF0000000000000;
	selp.f64 	%fd55495, %fd55494, %fd55493, %p6370;
	and.b32  	%r13872, %r19312, 2;
	setp.eq.s32 	%p6371, %r13872, 0;
	mov.f64 	%fd55496, 0d0000000000000000;
	sub.f64 	%fd55497, %fd55496, %fd55495;
	selp.f64 	%fd9455, %fd55495, %fd55497, %p6371;
	@%p6367 bra 	$L__BB0_6762;
	mov.f64 	%fd55503, 0d0000000000000000;
	mul.rn.f64 	%fd78216, %fd78213, %fd55503;
	mov.b32 	%r19313, 0;
	bra.uni 	$L__BB0_6764;
$L__BB0_6762:
	mul.f64 	%fd55498, %fd78213, 0d3FE45F306DC9C883;
	cvt.rni.s32.f64 	%r19313, %fd55498;
	cvt.rn.f64.s32 	%fd55499, %r19313;
	fma.rn.f64 	%fd55500, %fd55499, 0dBFF921FB54442D18, %fd78213;
	fma.rn.f64 	%fd55501, %fd55499, 0dBC91A62633145C00, %fd55500;
	fma.rn.f64 	%fd78216, %fd55499, 0dB97B839A252049C0, %fd55501;
	setp.ltu.f64 	%p6372, %fd9449, 0d41E0000000000000;
	@%p6372 bra 	$L__BB0_6764;
	{ // callseq 848, 0
	.param .b64 param0;
	st.param.f64 	[param0], %fd78213;
	.param .align 16 .b8 retval0[16];
	call.uni (retval0), 
	__internal_trig_reduction_slowpathd, 
	(
	param0
	);
	ld.param.f64 	%fd78216, [retval0];
	ld.param.b32 	%r19313, [retval0+8];
	} // callseq 848
$L__BB0_6764:
	shl.b32 	%r13875, %r19313, 6;
	cvt.u64.u32 	%rd5466, %r13875;
	and.b64  	%rd5467, %rd5466, 64;
	mov.u64 	%rd5468, __cudart_sin_cos_coeffs;
	add.s64 	%rd5469, %rd5468, %rd5467;
	mul.rn.f64 	%fd55504, %fd78216, %fd78216;
	and.b32  	%r13876, %r19313, 1;
	setp.eq.b32 	%p6374, %r13876, 1;
	selp.f64 	%fd55505, 0dBDA8FF8320FD8164, 0d3DE5DB65F9785EBA, %p6374;
	ld.global.nc.v2.f64 	{%fd55506, %fd55507}, [%rd5469];
	fma.rn.f64 	%fd55508, %fd55505, %fd55504, %fd55506;
	fma.rn.f64 	%fd55509, %fd55508, %fd55504, %fd55507;
	ld.global.nc.v2.f64 	{%fd55510, %fd55511}, [%rd5469+16];
	fma.rn.f64 	%fd55512, %fd55509, %fd55504, %fd55510;
	fma.rn.f64 	%fd55513, %fd55512, %fd55504, %fd55511;
	ld.global.nc.v2.f64 	{%fd55514, %fd55515}, [%rd5469+32];
	fma.rn.f64 	%fd55516, %fd55513, %fd55504, %fd55514;
	fma.rn.f64 	%fd55517, %fd55516, %fd55504, %fd55515;
	fma.rn.f64 	%fd55518, %fd55517, %fd78216, %fd78216;
	fma.rn.f64 	%fd55519, %fd55517, %fd55504, 0d3FF0000000000000;
	selp.f64 	%fd55520, %fd55519, %fd55518, %p6374;
	and.b32  	%r13877, %r19313, 2;
	setp.eq.s32 	%p6375, %r13877, 0;
	mov.f64 	%fd55521, 0d0000000000000000;
	sub.f64 	%fd55522, %fd55521, %fd55520;
	selp.f64 	%fd55523, %fd55520, %fd55522, %p6375;
	mul.f64 	%fd55524, %fd9389, %fd55523;
	mul.f64 	%fd55525, %fd9388, %fd9455;
	sub.f64 	%fd55526, %fd55524, %fd55525;
	sub.f64 	%fd9460, %fd55526, %fd9398;
	@%p6367 bra 	$L__BB0_6766;
	mov.f64 	%fd55532, 0d0000000000000000;
	mul.rn.f64 	%fd78218, %fd9448, %fd55532;
	mov.b32 	%r19315, 1;
	bra.uni 	$L__BB0_6769;
$L__BB0_6766:
	mul.f64 	%fd55527, %fd78213, 0dBFE45F306DC9C883;
	cvt.rni.s32.f64 	%r19314, %fd55527;
	cvt.rn.f64.s32 	%fd55528, %r19314;
	fma.rn.f64 	%fd55529, %fd55528, 0dBFF921FB54442D18, %fd9448;
	fma.rn.f64 	%fd55530, %fd55528, 0dBC91A62633145C00, %fd55529;
	fma.rn.f64 	%fd78218, %fd55528, 0dB97B839A252049C0, %fd55530;
	setp.ltu.f64 	%p6376, %fd9449, 0d41E0000000000000;
	@%p6376 bra 	$L__BB0_6768;
	{ // callseq 849, 0
	.param .b64 param0;
	st.param.f64 	[param0], %fd9448;
	.param .align 16 .b8 retval0[16];
	call.uni (retval0), 
	__internal_trig_reduction_slowpathd, 
	(
	param0
	);
	ld.param.f64 	%fd78218, [retval0];
	ld.param.b32 	%r19314, [retval0+8];
	} // callseq 849
$L__BB0_6768:
	add.s32 	%r19315, %r19314, 1;
$L__BB0_6769:
	shl.b32 	%r13880, %r19315, 6;
	cvt.u64.u32 	%rd5470, %r13880;
	and.b64  	%rd5471, %rd5470, 64;
	mov.u64 	%rd5472, __cudart_sin_cos_coeffs;
	add.s64 	%rd5473, %rd5472, %rd5471;
	mul.rn.f64 	%fd55533, %fd78218, %fd78218;
	and.b32  	%r13881, %r19315, 1;
	setp.eq.b32 	%p6378, %r13881, 1;
	selp.f64 	%fd55534, 0dBDA8FF8320FD8164, 0d3DE5DB65F9785EBA, %p6378;
	ld.global.nc.v2.f64 	{%fd55535, %fd55536}, [%rd5473];
	fma.rn.f64 	%fd55537, %fd55534, %fd55533, %fd55535;
	fma.rn.f64 	%fd55538, %fd55537, %fd55533, %fd55536;
	ld.global.nc.v2.f64 	{%fd55539, %fd55540}, [%rd5473+16];
	fma.rn.f64 	%fd55541, %fd55538, %fd55533, %fd55539;
	fma.rn.f64 	%fd55542, %fd55541, %fd55533, %fd55540;
	ld.global.nc.v2.f64 	{%fd55543, %fd55544}, [%rd5473+32];
	fma.rn.f64 	%fd55545, %fd55542, %fd55533, %fd55543;
	fma.rn.f64 	%fd55546, %fd55545, %fd55533, %fd55544;
	fma.rn.f64 	%fd55547, %fd55546, %fd78218, %fd78218;
	fma.rn.f64 	%fd55548, %fd55546, %fd55533, 0d3FF0000000000000;
	selp.f64 	%fd55549, %fd55548, %fd55547, %p6378;
	and.b32  	%r13882, %r19315, 2;
	setp.eq.s32 	%p6379, %r13882, 0;
	mov.f64 	%fd55550, 0d0000000000000000;
	sub.f64 	%fd55551, %fd55550, %fd55549;
	selp.f64 	%fd9466, %fd55549, %fd55551, %p6379;
	@%p6367 bra 	$L__BB0_6771;
	mov.f64 	%fd55557, 0d0000000000000000;
	mul.rn.f64 	%fd78219, %fd9448, %fd55557;
	mov.b32 	%r19316, 0;
	bra.uni 	$L__BB0_6773;
$L__BB0_6771:
	mul.f64 	%fd55552, %fd78213, 0dBFE45F306DC9C883;
	cvt.rni.s32.f64 	%r19316, %fd55552;
	cvt.rn.f64.s32 	%fd55553, %r19316;
	fma.rn.f64 	%fd55554, %fd55553, 0dBFF921FB54442D18, %fd9448;
	fma.rn.f64 	%fd55555, %fd55553, 0dBC91A62633145C00, %fd55554;
	fma.rn.f64 	%fd78219, %fd55553, 0dB97B839A252049C0, %fd55555;
	setp.ltu.f64 	%p6380, %fd9449, 0d41E0000000000000;
	@%p6380 bra 	$L__BB0_6773;
	{ // callseq 850, 0
	.param .b64 param0;
	st.param.f64 	[param0], %fd9448;
	.param .align 16 .b8 retval0[16];
	call.uni (retval0), 
	__internal_trig_reduction_slowpathd, 
	(
	param0
	);
	ld.param.f64 	%fd78219, [retval0];
	ld.param.b32 	%r19316, [retval0+8];
	} // callseq 850
$L__BB0_6773:
	shl.b32 	%r13885, %r19316, 6;
	cvt.u64.u32 	%rd5474, %r13885;
	and.b64  	%rd5475, %rd5474, 64;
	mov.u64 	%rd5476, __cudart_sin_cos_coeffs;
	add.s64 	%rd5477, %rd5476, %rd5475;
	mul.rn.f64 	%fd55558, %fd78219, %fd78219;
	and.b32  	%r13886, %r19316, 1;
	setp.eq.b32 	%p6381, %r13886, 1;
	selp.f64 	%fd55559, 0dBDA8FF8320FD8164, 0d3DE5DB65F9785EBA, %p6381;
	ld.global.nc.v2.f64 	{%fd55560, %fd55561}, [%rd5477];
	fma.rn.f64 	%fd55562, %fd55559, %fd55558, %fd55560;
	fma.rn.f64 	%fd55563, %fd55562, %fd55558, %fd55561;
	ld.global.nc.v2.f64 	{%fd55564, %fd55565}, [%rd5477+16];
	fma.rn.f64 	%fd55566, %fd55563, %fd55558, %fd55564;
	fma.rn.f64 	%fd55567, %fd55566, %fd55558, %fd55565;
	ld.global.nc.v2.f64 	{%fd55568, %fd55569}, [%rd5477+32];
	fma.rn.f64 	%fd55570, %fd55567, %fd55558, %fd55568;
	fma.rn.f64 	%fd55571, %fd55570, %fd55558, %fd55569;
	fma.rn.f64 	%fd55572, %fd55571, %fd78219, %fd78219;
	fma.rn.f64 	%fd55573, %fd55571, %fd55558, 0d3FF0000000000000;
	selp.f64 	%fd55574, %fd55573, %fd55572, %p6381;
	and.b32  	%r13887, %r19316, 2;
	setp.eq.s32 	%p6382, %r13887, 0;
	mov.f64 	%fd55575, 0d0000000000000000;
	sub.f64 	%fd55576, %fd55575, %fd55574;
	selp.f64 	%fd55577, %fd55574, %fd55576, %p6382;
	mul.f64 	%fd55578, %fd9389, %fd55577;
	mul.f64 	%fd55579, %fd9388, %fd9466;
	sub.f64 	%fd55580, %fd55578, %fd55579;
	sub.f64 	%fd55581, %fd55580, %fd9398;
	abs.f64 	%fd55582, %fd55581;
	abs.f64 	%fd55583, %fd9460;
	setp.geu.f64 	%p6383, %fd55583, %fd55582;
	@%p6383 bra 	$L__BB0_6775;
	mul.f64 	%fd55585, %fd78213, 0d404CA5DC1A63C1F5;
	mul.wide.u32 	%rd5480, %r19317, 8;
	add.s64 	%rd5481, %rd2, %rd5480;
	st.local.f64 	[%rd5481], %fd55585;
	add.s32 	%r19317, %r19317, 1;
	bra.uni 	$L__BB0_6776;
$L__BB0_6775:
	mul.f64 	%fd55584, %fd78213, 0dC04CA5DC1A63C1F5;
	mul.wide.u32 	%rd5478, %r19317, 8;
	add.s64 	%rd5479, %rd2, %rd5478;
	st.local.f64 	[%rd5479], %fd55584;
	add.s32 	%r19317, %r19317, 1;
$L__BB0_6776:
	setp.eq.s32 	%p6391, %r19317, 0;
	@%p6391 bra 	$L__BB0_6807;
	ld.local.f64 	%fd55650, [%rd2];
	mul.f64 	%fd9471, %fd55650, 0d3F91DF46A2529D3A;
	abs.f64 	%fd9472, %fd9471;
	setp.neu.f64 	%p6392, %fd9472, 0d7FF0000000000000;
	@%p6392 bra 	$L__BB0_6779;
	mov.f64 	%fd55656, 0d0000000000000000;
	mul.rn.f64 	%fd78221, %fd9471, %fd55656;
	mov.b32 	%r19319, 1;
	bra.uni 	$L__BB0_6782;
$L__BB0_6779:
	mul.f64 	%fd55651, %fd9471, 0d3FE45F306DC9C883;
	cvt.rni.s32.f64 	%r19318, %fd55651;
	cvt.rn.f64.s32 	%fd55652, %r19318;
	fma.rn.f64 	%fd55653, %fd55652, 0dBFF921FB54442D18, %fd9471;
	fma.rn.f64 	%fd55654, %fd55652, 0dBC91A62633145C00, %fd55653;
	fma.rn.f64 	%fd78221, %fd55652, 0dB97B839A252049C0, %fd55654;
	setp.ltu.f64 	%p6393, %fd9472, 0d41E0000000000000;
	@%p6393 bra 	$L__BB0_6781;
	{ // callseq 851, 0
	.param .b64 param0;
	st.param.f64 	[param0], %fd9471;
	.param .align 16 .b8 retval0[16];
	call.uni (retval0), 
	__internal_trig_reduction_slowpathd, 
	(
	param0
	);
	ld.param.f64 	%fd78221, [retval0];
	ld.param.b32 	%r19318, [retval0+8];
	} // callseq 851
$L__BB0_6781:
	add.s32 	%r19319, %r19318, 1;
$L__BB0_6782:
	shl.b32 	%r13903, %r19319, 6;
	cvt.u64.u32 	%rd5482, %r13903;
	and.b64  	%rd5483, %rd5482, 64;
	mov.u64 	%rd5484, __cudart_sin_cos_coeffs;
	add.s64 	%rd5485, %rd5484, %rd5483;
	mul.rn.f64 	%fd55657, %fd78221, %fd78221;
	and.b32  	%r13904, %r19319, 1;
	setp.eq.b32 	%p6395, %r13904, 1;
	selp.f64 	%fd55658, 0dBDA8FF8320FD8164, 0d3DE5DB65F9785EBA, %p6395;
	ld.global.nc.v2.f64 	{%fd55659, %fd55660}, [%rd5485];
	fma.rn.f64 	%fd55661, %fd55658, %fd55657, %fd55659;
	fma.rn.f64 	%fd55662, %fd55661, %fd55657, %fd55660;
	ld.global.nc.v2.f64 	{%fd55663, %fd55664}, [%rd5485+16];
	fma.rn.f64 	%fd55665, %fd55662, %fd55657, %fd55663;
	fma.rn.f64 	%fd55666, %fd55665, %fd55657, %fd55664;
	ld.global.nc.v2.f64 	{%fd55667, %fd55668}, [%rd5485+32];
	fma.rn.f64 	%fd55669, %fd55666, %fd55657, %fd55667;
	fma.rn.f64 	%fd55670, %fd55669, %fd55657, %fd55668;
	fma.rn.f64 	%fd55671, %fd55670, %fd78221, %fd78221;
	fma.rn.f64 	%fd55672, %fd55670, %fd55657, 0d3FF0000000000000;
	selp.f64 	%fd55673, %fd55672, %fd55671, %p6395;
	and.b32  	%r13905, %r19319, 2;
	setp.eq.s32 	%p6396, %r13905, 0;
	mov.f64 	%fd55674, 0d0000000000000000;
	sub.f64 	%fd55675, %fd55674, %fd55673;
	selp.f64 	%fd9478, %fd55673, %fd55675, %p6396;
	@%p6392 bra 	$L__BB0_6784;
	mov.f64 	%fd55681, 0d0000000000000000;
	mul.rn.f64 	%fd78222, %fd9471, %fd55681;
	mov.b32 	%r19320, 0;
	bra.uni 	$L__BB0_6786;
$L__BB0_6784:
	mul.f64 	%fd55676, %fd9471, 0d3FE45F306DC9C883;
	cvt.rni.s32.f64 	%r19320, %fd55676;
	cvt.rn.f64.s32 	%fd55677, %r19320;
	fma.rn.f64 	%fd55678, %fd55677, 0dBFF921FB54442D18, %fd9471;
	fma.rn.f64 	%fd55679, %fd55677, 0dBC91A62633145C00, %fd55678;
	fma.rn.f64 	%fd78222, %fd55677, 0dB97B839A252049C0, %fd55679;
	setp.ltu.f64 	%p6397, %fd9472, 0d41E0000000000000;
	@%p6397 bra 	$L__BB0_6786;
	{ // callseq 852, 0
	.param .b64 param0;
	st.param.f64 	[param0], %fd9471;
	.param .align 16 .b8 retval0[16];
	call.uni (retval0), 
	__internal_trig_reduction_slowpathd, 
	(
	param0
	);
	ld.param.f64 	%fd78222, [retval0];
	ld.param.b32 	%r19320, [retval0+8];
	} // callseq 852
$L__BB0_6786:
	shl.b32 	%r13908, %r19320, 6;
	cvt.u64.u32 	%rd5486, %r13908;
	and.b64  	%rd5487, %rd5486, 64;
	mov.u64 	%rd5488, __cudart_sin_cos_coeffs;
	add.s64 	%rd5489, %rd5488, %rd5487;
	mul.rn.f64 	%fd55682, %fd78222, %fd78222;
	and.b32  	%r13909, %r19320, 1;
	setp.eq.b32 	%p6398, %r13909, 1;
	selp.f64 	%fd55683, 0dBDA8FF8320FD8164, 0d3DE5DB65F9785EBA, %p6398;
	ld.global.nc.v2.f64 	{%fd55684, %fd55685}, [%rd5489];
	fma.rn.f64 	%fd55686, %fd55683, %fd55682, %fd55684;
	fma.rn.f64 	%fd55687, %fd55686, %fd55682, %fd55685;
	ld.global.nc.v2.f64 	{%fd55688, %fd55689}, [%rd5489+16];
	fma.rn.f64 	%fd55690, %fd55687, %fd55682, %fd55688;
	fma.rn.f64 	%fd55691, %fd55690, %fd55682, %fd55689;
	ld.global.nc.v2.f64 	{%fd55692, %fd55693}, [%rd5489+32];
	fma.rn.f64 	%fd55694, %fd55691, %fd55682, %fd55692;
	fma.rn.f64 	%fd55695, %fd55694, %fd55682, %fd55693;
	fma.rn.f64 	%fd55696, %fd55695, %fd78222, %fd78222;
	fma.rn.f64 	%fd55697, %fd55695, %fd55682, 0d3FF0000000000000;
	selp.f64 	%fd55698, %fd55697, %fd55696, %p6398;
	and.b32  	%r13910, %r19320, 2;
	setp.eq.s32 	%p6399, %r13910, 0;
	mov.f64 	%fd55699, 0d0000000000000000;
	sub.f64 	%fd55700, %fd55699, %fd55698;
	selp.f64 	%fd55701, %fd55698, %fd55700, %p6399;
	mul.f64 	%fd55702, %fd9389, %fd9478;
	fma.rn.f64 	%fd55703, %fd9388, %fd55701, %fd55702;
	fma.rn.f64 	%fd9483, %fd9390, 0d0000000000000000, %fd55703;
	mul.f64 	%fd55704, %fd9389, 0d0000000000000000;
	fma.rn.f64 	%fd55705, %fd9388, 0d0000000000000000, %fd55704;
	add.f64 	%fd55706, %fd55705, %fd9390;
	mul.f64 	%fd55707, %fd55706, %fd55706;
	fma.rn.f64 	%fd55708, %fd9483, %fd9483, %fd55707;
	sqrt.rn.f64 	%fd55709, %fd55708;
	div.rn.f64 	%fd9484, %fd55706, %fd55709;
	{
	.reg .b32 %temp; 
	mov.b64 	{%temp, %r4131}, %fd9484;
	}
	abs.f64 	%fd9485, %fd9484;
	{
	.reg .b32 %temp; 
	mov.b64 	{%temp, %r13911}, %fd9485;
	}
	setp.gt.s32 	%p6400, %r13911, 1071801957;
	@%p6400 bra 	$L__BB0_6790;
	mul.f64 	%fd55750, %fd9484, %fd9484;
	fma.rn.f64 	%fd55751, %fd55750, 0d3FB0066BDC1895E9, 0dBFB3823B180754AF;
	fma.rn.f64 	%fd55752, %fd55751, %fd55750, 0d3FB11E52CC2F79AE;
	fma.rn.f64 	%fd55753, %fd55752, %fd55750, 0dBF924EAF3526861B;
	fma.rn.f64 	%fd55754, %fd55753, %fd55750, 0d3F91DF02A31E6CB7;
	fma.rn.f64 	%fd55755, %fd55754, %fd55750, 0d3F847D18B0EEC6CC;
	fma.rn.f64 	%fd55756, %fd55755, %fd55750, 0d3F8D0AF961BA53B0;
	fma.rn.f64 	%fd55757, %fd55756, %fd55750, 0d3F91BF7734CF1C48;
	fma.rn.f64 	%fd55758, %fd55757, %fd55750, 0d3F96E91483144EF7;
	fma.rn.f64 	%fd55759, %fd55758, %fd55750, 0d3F9F1C6E0A4F9F81;
	fma.rn.f64 	%fd55760, %fd55759, %fd55750, 0d3FA6DB6DC27FA92B;
	fma.rn.f64 	%fd55761, %fd55760, %fd55750, 0d3FB333333320F91B;
	fma.rn.f64 	%fd55762, %fd55761, %fd55750, 0d3FC5555555555F4D;
	mul.f64 	%fd55763, %fd55750, %fd55762;
	fma.rn.f64 	%fd9486, %fd55763, %fd9485, %fd9485;
	setp.gt.s32 	%p6404, %r4131, -1;
	@%p6404 bra 	$L__BB0_6789;
	mov.f64 	%fd55768, 0d3C91A62633145C07;
	add.rn.f64 	%fd55769, %fd9486, %fd55768;
	mov.f64 	%fd55770, 0d3FF921FB54442D18;
	add.rn.f64 	%fd78223, %fd55770, %fd55769;
	bra.uni 	$L__BB0_6791;
$L__BB0_6789:
	mov.f64 	%fd55764, 0dBC91A62633145C07;
	add.rn.f64 	%fd55765, %fd9486, %fd55764;
	neg.f64 	%fd55766, %fd55765;
	mov.f64 	%fd55767, 0d3FF921FB54442D18;
	add.rn.f64 	%fd78223, %fd55767, %fd55766;
	bra.uni 	$L__BB0_6791;
$L__BB0_6790:
	mov.f64 	%fd55710, 0d3FF0000000000000;
	sub.f64 	%fd55711, %fd55710, %fd9485;
	{
	.reg .b32 %temp; 
	mov.b64 	{%r13912, %temp}, %fd55711;
	}
	{
	.reg .b32 %temp; 
	mov.b64 	{%temp, %r13913}, %fd55711;
	}
	add.s32 	%r13914, %r13913, -1048576;
	mov.b64 	%fd55712, {%r13912, %r13914};
	rsqrt.approx.ftz.f64 	%fd55713, %fd55712;
	{
	.reg .b32 %temp; 
	mov.b64 	{%r13915, %temp}, %fd55713;
	}
	{
	.reg .b32 %temp; 
	mov.b64 	{%temp, %r13916}, %fd55713;
	}
	add.s32 	%r13917, %r13916, -1048576;
	mov.b64 	%fd55714, {%r13915, %r13917};
	mul.f64 	%fd55715, %fd55712, %fd55713;
	neg.f64 	%fd55716, %fd55715;
	fma.rn.f64 	%fd55717, %fd55715, %fd55716, %fd55712;
	fma.rn.f64 	%fd55718, %fd55717, %fd55714, %fd55715;
	neg.f64 	%fd55719, %fd55718;
	fma.rn.f64 	%fd55720, %fd55713, %fd55719, 0d3FF0000000000000;
	fma.rn.f64 	%fd55721, %fd55720, %fd55714, %fd55714;
	fma.rn.f64 	%fd55722, %fd55718, %fd55719, %fd55712;
	fma.rn.f64 	%fd55723, %fd55722, %fd55721, %fd55718;
	{
	.reg .b32 %temp; 
	mov.b64 	{%r13918, %temp}, %fd55723;
	}
	{
	.reg .b32 %temp; 
	mov.b64 	{%temp, %r13919}, %fd55723;
	}
	add.s32 	%r13920, %r13919, 1048576;
	mov.b64 	%fd55724, {%r13918, %r13920};
	fma.rn.f64 	%fd55725, %fd55711, 0d3EC715B371155F70, 0dBEBAC2FE66FAAC4B;
	fma.rn.f64 	%fd55726, %fd55725, %fd55711, 0d3ED9A9B88EFCD9B8;
	fma.rn.f64 	%fd55727, %fd55726, %fd55711, 0d3EDD0F40A8A0C4C3;
	fma.rn.f64 	%fd55728, %fd55727, %fd55711, 0d3EF46D4CFA9E0E1F;
	fma.rn.f64 	%fd55729, %fd55728, %fd55711, 0d3F079C168D1E2422;
	fma.rn.f64 	%fd55730, %fd55729, %fd55711, 0d3F1C9A88C3BCA540;
	fma.rn.f64 	%fd55731, %fd55730, %fd55711, 0d3F31C4E64BD476DF;
	fma.rn.f64 	%fd55732, %fd55731, %fd55711, 0d3F46E8BA60009C8F;
	fma.rn.f64 	%fd55733, %fd55732, %fd55711, 0d3F5F1C71C62B05A2;
	fma.rn.f64 	%fd55734, %fd55733, %fd55711, 0d3F76DB6DB6DC9F2C;
	fma.rn.f64 	%fd55735, %fd55734, %fd55711, 0d3F9333333333329C;
	fma.rn.f64 	%fd55736, %fd55735, %fd55711, 0d3FB5555555555555;
	setp.lt.s32 	%p6401, %r13913, 1;
	mov.f64 	%fd55737, 0d0000000000000000;
	mul.rn.f64 	%fd55738, %fd9485, %fd55737;
	mul.f64 	%fd55739, %fd55711, %fd55736;
	fma.rn.f64 	%fd55740, %fd55739, %fd55724, %fd55724;
	selp.f64 	%fd55741, %fd55738, %fd55740, %p6401;
	setp.lt.s32 	%p6402, %r13913, 0;
	mov.f64 	%fd55742, 0d7FF0000000000000;
	mul.rn.f64 	%fd55743, %fd55741, %fd55742;
	selp.f64 	%fd55744, %fd55743, %fd55741, %p6402;
	setp.lt.s32 	%p6403, %r4131, 0;
	mov.f64 	%fd55745, 0dBCA1A62633145C07;
	add.rn.f64 	%fd55746, %fd55744, %fd55745;
	neg.f64 	%fd55747, %fd55746;
	mov.f64 	%fd55748, 0d400921FB54442D18;
	add.rn.f64 	%fd55749, %fd55748, %fd55747;
	selp.f64 	%fd78223, %fd55749, %fd55744, %p6403;
$L__BB0_6791:
	mul.f64 	%fd55771, %fd78223, 0d404CA5DC1A63C1F5;
	setp.gt.f64 	%p6405, %fd9483, 0d0000000000000000;
	neg.f64 	%fd55772, %fd55771;
	selp.f64 	%fd78238, %fd55772, %fd55771, %p6405;
	setp.eq.s32 	%p6406, %r19317, 1;
	@%p6406 bra 	$L__BB0_6807;
	ld.local.f64 	%fd55773, [%rd2+8];
	mul.f64 	%fd9492, %fd55773, 0d3F91DF46A2529D3A;
	abs.f64 	%fd9493, %fd9492;
	setp.eq.f64 	%p6407, %fd9493, 0d7FF0000000000000;
	@%p6407 bra 	$L__BB0_6796;
	mul.f64 	%fd55774, %fd9492, 0d3FE45F306DC9C883;
	cvt.rni.s32.f64 	%r19321, %fd55774;
	cvt.rn.f64.s32 	%fd55775, %r19321;
	fma.rn.f64 	%fd55776, %fd55775, 0dBFF921FB54442D18, %fd9492;
	fma.rn.f64 	%fd55777, %fd55775, 0dBC91A62633145C00, %fd55776;
	fma.rn.f64 	%fd78225, %fd55775, 0dB97B839A252049C0, %fd55777;
	setp.ltu.f64 	%p6408, %fd9493, 0d41E0000000000000;
	@%p6408 bra 	$L__BB0_6795;
	{ // callseq 853, 0
	.param .b64 param0;
	st.param.f64 	[param0], %fd9492;
	.param .align 16 .b8 retval0[16];
	call.uni (retval0), 
	__internal_trig_reduction_slowpathd, 
	(
	param0
	);
	ld.param.f64 	%fd78225, [retval0];
	ld.param.b32 	%r19321, [retval0+8];
	} // callseq 853
$L__BB0_6795:
	add.s32 	%r19322, %r19321, 1;
	bra.uni 	$L__BB0_6797;
$L__BB0_6796:
	mov.f64 	%fd55779, 0d0000000000000000;
	mul.rn.f64 	%fd78225, %fd9492, %fd55779;
	mov.b32 	%r19322, 1;
$L__BB0_6797:
	shl.b32 	%r13923, %r19322, 6;
	cvt.u64.u32 	%rd5490, %r13923;
	and.b64  	%rd5491, %rd5490, 64;
	mov.u64 	%rd5492, __cudart_sin_cos_coeffs;
	add.s64 	%rd5493, %rd5492, %rd5491;
	mul.rn.f64 	%fd55780, %fd78225, %fd78225;
	and.b32  	%r13924, %r19322, 1;
	setp.eq.b32 	%p6410, %r13924, 1;
	selp.f64 	%fd55781, 0dBDA8FF8320FD8164, 0d3DE5DB65F9785EBA, %p6410;
	ld.global.nc.v2.f64 	{%fd55782, %fd55783}, [%rd5493];
	fma.rn.f64 	%fd55784, %fd55781, %fd55780, %fd55782;
	fma.rn.f64 	%fd55785, %fd55784, %fd55780, %fd55783;
	ld.global.nc.v2.f64 	{%fd55786, %fd55787}, [%rd5493+16];
	fma.rn.f64 	%fd55788, %fd55785, %fd55780, %fd55786;
	fma.rn.f64 	%fd55789, %fd55788, %fd55780, %fd55787;
	ld.global.nc.v2.f64 	{%fd55790, %fd55791}, [%rd5493+32];
	fma.rn.f64 	%fd55792, %fd55789, %fd55780, %fd55790;
	fma.rn.f64 	%fd55793, %fd55792, %fd55780, %fd55791;
	fma.rn.f64 	%fd55794, %fd55793, %fd78225, %fd78225;
	fma.rn.f64 	%fd55795, %fd55793, %fd55780, 0d3FF0000000000000;
	selp.f64 	%fd55796, %fd55795, %fd55794, %p6410;
	and.b32  	%r13925, %r19322, 2;
	setp.eq.s32 	%p6411, %r13925, 0;
	mov.f64 	%fd55797, 0d0000000000000000;
	sub.f64 	%fd55798, %fd55797, %fd55796;
	selp.f64 	%fd9499, %fd55796, %fd55798, %p6411;
	@%p6407 bra 	$L__BB0_6800;
	mul.f64 	%fd55799, %fd9492, 0d3FE45F306DC9C883;
	cvt.rni.s32.f64 	%r19323, %fd55799;
	cvt.rn.f64.s32 	%fd55800, %r19323;
	fma.rn.f64 	%fd55801, %fd55800, 0dBFF921FB54442D18, %fd9492;
	fma.rn.f64 	%fd55802, %fd55800, 0dBC91A62633145C00, %fd55801;
	fma.rn.f64 	%fd78226, %fd55800, 0dB97B839A252049C0, %fd55802;
	setp.ltu.f64 	%p6412, %fd9493, 0d41E0000000000000;
	@%p6412 bra 	$L__BB0_6801;
	{ // callseq 854, 0
	.param .b64 param0;
	st.param.f64 	[param0], %fd9492;
	.param .align 16 .b8 retval0[16];
	call.uni (retval0), 
	__internal_trig_reduction_slowpathd, 
	(
	param0
	);
	ld.param.f64 	%fd78226, [retval0];
	ld.param.b32 	%r19323, [retval0+8];
	} // callseq 854
	bra.uni 	$L__BB0_6801;
$L__BB0_6800:
	mov.f64 	%fd55804, 0d0000000000000000;
	mul.rn.f64 	%fd78226, %fd9492, %fd55804;
	mov.b32 	%r19323, 0;
$L__BB0_6801:
	shl.b32 	%r13928, %r19323, 6;
	cvt.u64.u32 	%rd5494, %r13928;
	and.b64  	%rd5495, %rd5494, 64;
	mov.u64 	%rd5496, __cudart_sin_cos_coeffs;
	add.s64 	%rd5497, %rd5496, %rd5495;
	mul.rn.f64 	%fd55805, %fd78226, %fd78226;
	and.b32  	%r13929, %r19323, 1;
	setp.eq.b32 	%p6413, %r13929, 1;
	selp.f64 	%fd55806, 0dBDA8FF8320FD8164, 0d3DE5DB65F9785EBA, %p6413;
	ld.global.nc.v2.f64 	{%fd55807, %fd55808}, [%rd5497];
	fma.rn.f64 	%fd55809, %fd55806, %fd55805, %fd55807;
	fma.rn.f64 	%fd55810, %fd55809, %fd55805, %fd55808;
	ld.global.nc.v2.f64 	{%fd55811, %fd55812}, [%rd5497+16];
	fma.rn.f64 	%fd55813, %fd55810, %fd55805, %fd55811;
	fma.rn.f64 	%fd55814, %fd55813, %fd55805, %fd55812;
	ld.global.nc.v2.f64 	{%fd55815, %fd55816}, [%rd5497+32];
	fma.rn.f64 	%fd55817, %fd55814, %fd55805, %fd55815;
	fma.rn.f64 	%fd55818, %fd55817, %fd55805, %fd55816;
	fma.rn.f64 	%fd55819, %fd55818, %fd78226, %fd78226;
	fma.rn.f64 	%fd55820, %fd55818, %fd55805, 0d3FF0000000000000;
	selp.f64 	%fd55821, %fd55820, %fd55819, %p6413;
	and.b32  	%r13930, %r19323, 2;
	setp.eq.s32 	%p6414, %r13930, 0;
	mov.f64 	%fd55822, 0d0000000000000000;
	sub.f64 	%fd55823, %fd55822, %fd55821;
	selp.f64 	%fd55824, %fd55821, %fd55823, %p6414;
	mul.f64 	%fd55825, %fd9389, %fd9499;
	fma.rn.f64 	%fd55826, %fd9388, %fd55824, %fd55825;
	fma.rn.f64 	%fd9504, %fd9390, 0d0000000000000000, %fd55826;
	mul.f64 	%fd55827, %fd9389, 0d0000000000000000;
	fma.rn.f64 	%fd55828, %fd9388, 0d0000000000000000, %fd55827;
	add.f64 	%fd55829, %fd55828, %fd9390;
	mul.f64 	%fd55830, %fd55829, %fd55829;
	fma.rn.f64 	%fd55831, %fd9504, %fd9504, %fd55830;
	sqrt.rn.f64 	%fd55832, %fd55831;
	div.rn.f64 	%fd9505, %fd55829, %fd55832;
	{
	.reg .b32 %temp; 
	mov.b64 	{%temp, %r4140}, %fd9505;
	}
	abs.f64 	%fd9506, %fd9505;
	{
	.reg .b32 %temp; 
	mov.b64 	{%temp, %r13931}, %fd9506;
	}
	setp.lt.s32 	%p6415, %r13931, 1071801958;
	@%p6415 bra 	$L__BB0_6803;
	mov.f64 	%fd55833, 0d3FF0000000000000;
	sub.f64 	%fd55834, %fd55833, %fd9506;
	{
	.reg .b32 %temp; 
	mov.b64 	{%r13932, %temp}, %fd55834;
	}
	{
	.reg .b32 %temp; 
	mov.b64 	{%temp, %r13933}, %fd55834;
	}
	add.s32 	%r13934, %r13933, -1048576;
	mov.b64 	%fd55835, {%r13932, %r13934};
	rsqrt.approx.ftz.f64 	%fd55836, %fd55835;
	{
	.reg .b32 %temp; 
	mov.b64 	{%r13935, %temp}, %fd55836;
	}
	{
	.reg .b32 %temp; 
	mov.b64 	{%temp, %r13936}, %fd55836;
	}
	add.s32 	%r13937, %r13936, -1048576;
	mov.b64 	%fd55837, {%r13935, %r13937};
	mul.f64 	%fd55838, %fd55835, %fd55836;
	neg.f64 	%fd55839, %fd55838;
	fma.rn.f64 	%fd55840, %fd55838, %fd55839, %fd55835;
	fma.rn.f64 	%fd55841, %fd55840, %fd55837, %fd55838;
	neg.f64 	%fd55842, %fd55841;
	fma.rn.f64 	%fd55843, %fd55836, %fd55842, 0d3FF0000000000000;
	fma.rn.f64 	%fd55844, %fd55843, %fd55837, %fd55837;
	fma.rn.f64 	%fd55845, %fd55841, %fd55842, %fd55835;
	fma.rn.f64 	%fd55846, %fd55845, %fd55844, %fd55841;
	{
	.reg .b32 %temp; 
	mov.b64 	{%r13938, %temp}, %fd55846;
	}
	{
	.reg .b32 %temp; 
	mov.b64 	{%temp, %r13939}, %fd55846;
	}
	add.s32 	%r13940, %r13939, 1048576;
	mov.b64 	%fd55847, {%r13938, %r13940};
	fma.rn.f64 	%fd55848, %fd55834, 0d3EC715B371155F70, 0dBEBAC2FE66FAAC4B;
	fma.rn.f64 	%fd55849, %fd55848, %fd55834, 0d3ED9A9B88EFCD9B8;
	fma.rn.f64 	%fd55850, %fd55849, %fd55834, 0d3EDD0F40A8A0C4C3;
	fma.rn.f64 	%fd55851, %fd55850, %fd55834, 0d3EF46D4CFA9E0E1F;
	fma.rn.f64 	%fd55852, %fd55851, %fd55834, 0d3F079C168D1E2422;
	fma.rn.f64 	%fd55853, %fd55852, %fd55834, 0d3F1C9A88C3BCA540;
	fma.rn.f64 	%fd55854, %fd55853, %fd55834, 0d3F31C4E64BD476DF;
	fma.rn.f64 	%fd55855, %fd55854, %fd55834, 0d3F46E8BA60009C8F;
	fma.rn.f64 	%fd55856, %fd55855, %fd55834, 0d3F5F1C71C62B05A2;
	fma.rn.f64 	%fd55857, %fd55856, %fd55834, 0d3F76DB6DB6DC9F2C;
	fma.rn.f64 	%fd55858, %fd55857, %fd55834, 0d3F9333333333329C;
	fma.rn.f64 	%fd55859, %fd55858, %fd55834, 0d3FB5555555555555;
	setp.lt.s32 	%p6416, %r13933, 1;
	mov.f64 	%fd55860, 0d0000000000000000;
	mul.rn.f64 	%fd55861, %fd9506, %fd55860;
	mul.f64 	%fd55862, %fd55834, %fd55859;
	fma.rn.f64 	%fd55863, %fd55862, %fd55847, %fd55847;
	selp.f64 	%fd55864, %fd55861, %fd55863, %p6416;
	setp.lt.s32 	%p6417, %r13933, 0;
	mov.f64 	%fd55865, 0d7FF0000000000000;
	mul.rn.f64 	%fd55866, %fd55864, %fd55865;
	selp.f64 	%fd55867, %fd55866, %fd55864, %p6417;
	setp.lt.s32 	%p6418, %r4140, 0;
	mov.f64 	%fd55868, 0dBCA1A62633145C07;
	add.rn.f64 	%fd55869, %fd55867, %fd55868;
	neg.f64 	%fd55870, %fd55869;
	mov.f64 	%fd55871, 0d400921FB54442D18;
	add.rn.f64 	%fd55872, %fd55871, %fd55870;
	selp.f64 	%fd78227, %fd55872, %fd55867, %p6418;
	bra.uni 	$L__BB0_6806;
$L__BB0_6803:
	mul.f64 	%fd55873, %fd9505, %fd9505;
	fma.rn.f64 	%fd55874, %fd55873, 0d3FB0066BDC1895E9, 0dBFB3823B180754AF;
	fma.rn.f64 	%fd55875, %fd55874, %fd55873, 0d3FB11E52CC2F79AE;
	fma.rn.f64 	%fd55876, %fd55875, %fd55873, 0dBF924EAF3526861B;
	fma.rn.f64 	%fd55877, %fd55876, %fd55873, 0d3F91DF02A31E6CB7;
	fma.rn.f64 	%fd55878, %fd55877, %fd55873, 0d3F847D18B0EEC6CC;
	fma.rn.f64 	%fd55879, %fd55878, %fd55873, 0d3F8D0AF961BA53B0;
	fma.rn.f64 	%fd55880, %fd55879, %fd55873, 0d3F91BF7734CF1C48;
	fma.rn.f64 	%fd55881, %fd55880, %fd55873, 0d3F96E91483144EF7;
	fma.rn.f64 	%fd55882, %fd55881, %fd55873, 0d3F9F1C6E0A4F9F81;
	fma.rn.f64 	%fd55883, %fd55882, %fd55873, 0d3FA6DB6DC27FA92B;
	fma.rn.f64 	%fd55884, %fd55883, %fd55873, 0d3FB333333320F91B;
	fma.rn.f64 	%fd55885, %fd55884, %fd55873, 0d3FC5555555555F4D;
	mul.f64 	%fd55886, %fd55873, %fd55885;
	fma.rn.f64 	%fd9508, %fd55886, %fd9506, %fd9506;
	setp.lt.s32 	%p6419, %r4140, 0;
	@%p6419 bra 	$L__BB0_6805;
	mov.f64 	%fd55887, 0dBC91A62633145C07;
	add.rn.f64 	%fd55888, %fd9508, %fd55887;
	neg.f64 	%fd55889, %fd55888;
	mov.f64 	%fd55890, 0d3FF921FB54442D18;
	add.rn.f64 	%fd78227, %fd55890, %fd55889;
	bra.uni 	$L__BB0_6806;
$L__BB0_6805:
	mov.f64 	%fd55891, 0d3C91A62633145C07;
	add.rn.f64 	%fd55892, %fd9508, %fd55891;
	mov.f64 	%fd55893, 0d3FF921FB54442D18;
	add.rn.f64 	%fd78227, %fd55893, %fd55892;
$L__BB0_6806:
	mul.f64 	%fd55894, %fd78227, 0d404CA5DC1A63C1F5;
	setp.gt.f64 	%p6420, %fd9504, 0d0000000000000000;
	neg.f64 	%fd55895, %fd55894;
	selp.f64 	%fd78239, %fd55895, %fd55894, %p6420;
$L__BB0_6807:
	mul.lo.s32 	%r13941, %r19300, 7;
	mul.wide.u32 	%rd5498, %r13941, 8;
	add.s64 	%rd5499, %rd33, %rd5498;
	ld.global.f64 	%fd55896, [%rd5499+32];
	mul.f64 	%fd55897, %fd55896, %fd9388;
	div.rn.f64 	%fd9515, %fd55897, %fd9391;
	mul.f64 	%fd55898, %fd55896, %fd9389;
	div.rn.f64 	%fd9516, %fd55898, %fd9391;
	mul.f64 	%fd55899, %fd55896, %fd9390;
	div.rn.f64 	%fd9517, %fd55899, %fd9391;
	ld.global.f64 	%fd9518, [%rd5499+48];
	@%p6391 bra 	$L__BB0_6852;
	shl.b32 	%r13942, %r19300, 1;
	or.b32  	%r13943, %r13942, 1;
	cvt.rn.f64.u32 	%fd78234, %r13943;
	neg.f64 	%fd9520, %fd9518;
	abs.f64 	%fd55900, %fd78238;
	mov.f64 	%fd55901, 0d4066800000000000;
	sub.f64 	%fd55902, %fd55901, %fd55900;
	min.f64 	%fd55903, %fd55900, %fd55902;
	setp.lt.f64 	%p6422, %fd55903, %fd9380;
	@%p6422 bra 	$L__BB0_6830;
	mul.f64 	%fd55904, %fd78238, 0d3F91DF46A2529D3A;
	abs.f64 	%fd9521, %fd55904;
	setp.neu.f64 	%p6423, %fd9521, 0d7FF0000000000000;
	@%p6423 bra 	$L__BB0_6811;
	mul.f64 	%fd55912, %fd78238, 0d3F91DF46A2529D3A;
	mov.f64 	%fd55913, 0d0000000000000000;
	mul.rn.f64 	%fd78230, %fd55912, %fd55913;
	mov.b32 	%r19324, 0;
	bra.uni 	$L__BB0_6813;
$L__BB0_6811:
	mul.f64 	%fd55905, %fd78238, 0d3F91DF46A2529D3A;
	mul.f64 	%fd55906, %fd55905, 0d3FE45F306DC9C883;
	cvt.rni.s32.f64 	%r19324, %fd55906;
	cvt.rn.f64.s32 	%fd55907, %r19324;
	fma.rn.f64 	%fd55908, %fd55907, 0dBFF921FB54442D18, %fd55905;
	fma.rn.f64 	%fd55909, %fd55907, 0dBC91A62633145C00, %fd55908;
	fma.rn.f64 	%fd78230, %fd55907, 0dB97B839A252049C0, %fd55909;
	setp.ltu.f64 	%p6424, %fd9521, 0d41E0000000000000;
	@%p6424 bra 	$L__BB0_6813;
	mul.f64 	%fd55910, %fd78238, 0d3F91DF46A2529D3A;
	{ // callseq 855, 0
	.param .b64 param0;
	st.param.f64 	[param0], %fd55910;
	.param .align 16 .b8 retval0[16];
	call.uni (retval0), 
	__internal_trig_reduction_slowpathd, 
	(
	param0
	);
	ld.param.f64 	%fd78230, [retval0];
	ld.param.b32 	%r19324, [retval0+8];
	} // callseq 855
$L__BB0_6813:
	shl.b32 	%r13946, %r19324, 6;
	cvt.u64.u32 	%rd5500, %r13946;
	and.b64  	%rd5501, %rd5500, 64;
	mov.u64 	%rd5502, __cudart_sin_cos_coeffs;
	add.s64 	%rd5503, %rd5502, %rd5501;
	mul.rn.f64 	%fd55914, %fd78230, %fd78230;
	and.b32  	%r13947, %r19324, 1;
	setp.eq.b32 	%p6426, %r13947, 1;
	selp.f64 	%fd55915, 0dBDA8FF8320FD8164, 0d3DE5DB65F9785EBA, %p6426;
	ld.global.nc.v2.f64 	{%fd55916, %fd55917}, [%rd5503];
	fma.rn.f64 	%fd55918, %fd55915, %fd55914, %fd55916;
	fma.rn.f64 	%fd55919, %fd55918, %fd55914, %fd55917;
	ld.global.nc.v2.f64 	{%fd55920, %fd55921}, [%rd5503+16];
	fma.rn.f64 	%fd55922, %fd55919, %fd55914, %fd55920;
	fma.rn.f64 	%fd55923, %fd55922, %fd55914, %fd55921;
	ld.global.nc.v2.f64 	{%fd55924, %fd55925}, [%rd5503+32];
	fma.rn.f64 	%fd55926, %fd55923, %fd55914, %fd55924;
	fma.rn.f64 	%fd55927, %fd55926, %fd55914, %fd55925;
	fma.rn.f64 	%fd55928, %fd55927, %fd78230, %fd78230;
	fma.rn.f64 	%fd55929, %fd55927, %fd55914, 0d3FF0000000000000;
	selp.f64 	%fd55930, %fd55929, %fd55928, %p6426;
	and.b32  	%r13948, %r19324, 2;
	setp.eq.s32 	%p6427, %r13948, 0;
	mov.f64 	%fd55931, 0d0000000000000000;
	sub.f64 	%fd55932, %fd55931, %fd55930;
	selp.f64 	%fd55933, %fd55930, %fd55932, %p6427;
	mul.f64 	%fd9526, %fd55933, %fd9520;
	@%p6423 bra 	$L__BB0_6815;
	mul.f64 	%fd55941, %fd78238, 0d3F91DF46A2529D3A;
	mov.f64 	%fd55942, 0d0000000000000000;
	mul.rn.f64 	%fd78232, %fd55941, %fd55942;
	mov.b32 	%r19326, 1;
	bra.uni 	$L__BB0_6818;
$L__BB0_6815:
	mul.f64 	%fd55934, %fd78238, 0d3F91DF46A2529D3A;
	mul.f64 	%fd55935, %fd55934, 0d3FE45F306DC9C883;
	cvt.rni.s32.f64 	%r19325, %fd55935;
	cvt.rn.f64.s32 	%fd55936, %r19325;
	fma.rn.f64 	%fd55937, %fd55936, 0dBFF921FB54442D18, %fd55934;
	fma.rn.f64 	%fd55938, %fd55936, 0dBC91A62633145C00, %fd55937;
	fma.rn.f64 	%fd78232, %fd55936, 0dB97B839A252049C0, %fd55938;
	setp.ltu.f64 	%p6428, %fd9521, 0d41E0000000000000;
	@%p6428 bra 	$L__BB0_6817;
	mul.f64 	%fd55939, %fd78238, 0d3F91DF46A2529D3A;
	{ // callseq 856, 0
	.param .b64 param0;
	st.param.f64 	[param0], %fd55939;
	.param .align 16 .b8 retval0[16];
	call.uni (retval0), 
	__internal_trig_reduction_slowpathd, 
	(
	param0
	);
	ld.param.f64 	%fd78232, [retval0];
	ld.param.b32 	%r19325, [retval0+8];
	} // callseq 856
$L__BB0_6817:
	add.s32 	%r19326, %r19325, 1;
$L__BB0_6818:
	setp.lt.s32 	%p6429, %r4077, 1;
	shl.b32 	%r13951, %r19326, 6;
	cvt.u64.u32 	%rd5504, %r13951;
	and.b64  	%rd5505, %rd5504, 64;
	mov.u64 	%rd5506, __cudart_sin_cos_coeffs;
	add.s64 	%rd5507, %rd5506, %rd5505;
	mul.rn.f64 	%fd55943, %fd78232, %fd78232;
	and.b32  	%r13952, %r19326, 1;
	setp.eq.b32 	%p6430, %r13952, 1;
	selp.f64 	%fd55944, 0dBDA8FF8320FD8164, 0d3DE5DB65F9785EBA, %p6430;
	ld.global.nc.v2.f64 	{%fd55945, %fd55946}, [%rd5507];
	fma.rn.f64 	%fd55947, %fd55944, %fd55943, %fd55945;
	fma.rn.f64 	%fd55948, %fd55947, %fd55943, %fd55946;
	ld.global.nc.v2.f64 	{%fd55949, %fd55950}, [%rd5507+16];
	fma.rn.f64 	%fd55951, %fd55948, %fd55943, %fd55949;
	fma.rn.f64 	%fd55952, %fd55951, %fd55943, %fd55950;
	ld.global.nc.v2.f64 	{%fd55953, %fd55954}, [%rd5507+32];
	fma.rn.f64 	%fd55955, %fd55952, %fd55943, %fd55953;
	fma.rn.f64 	%fd55956, %fd55955, %fd55943, %fd55954;
	fma.rn.f64 	%fd55957, %fd55956, %fd78232, %fd78232;
	fma.rn.f64 	%fd55958, %fd55956, %fd55943, 0d3FF0000000000000;
	selp.f64 	%fd55959, %fd55958, %fd55957, %p6430;
	and.b32  	%r13953, %r19326, 2;
	setp.eq.s32 	%p6431, %r13953, 0;
	mov.f64 	%fd55960, 0d0000000000000000;
	sub.f64 	%fd55961, %fd55960, %fd55959;
	selp.f64 	%fd55962, %fd55959, %fd55961, %p6431;
	mul.f64 	%fd9532, %fd9518, %fd55962;
	@%p6429 bra 	$L__BB0_6827;
	ld.local.f64 	%fd78233, [%rd2];
	mov.b32 	%r19327, 0;
$L__BB0_6820:
	ld.param.u64 	%rd8458, [_Z8FitGrainPdPiS0_S_S_S0_S0_S_S_S_S_S_S_S_S_S_S_S_S__param_3];
	mul.lo.s32 	%r13955, %r19327, 6;
	cvta.to.global.u64 	%rd5508, %rd8458;
	mul.wide.u32 	%rd5509, %r13955, 8;
	add.s64 	%rd5510, %rd5508, %rd5509;
	ld.global.f64 	%fd55963, [%rd5510+32];
	setp.leu.f64 	%p6432, %fd78233, %fd55963;
	@%p6432 bra 	$L__BB0_6826;
	ld.param.u64 	%rd8459, [_Z8FitGrainPdPiS0_S_S_S0_S0_S_S_S_S_S_S_S_S_S_S_S_S__param_3];
	cvta.to.global.u64 	%rd5511, %rd8459;
	mul.lo.s32 	%r13956, %r19327, 6;
	mul.wide.u32 	%rd5512, %r13956, 8;
	add.s64 	%rd5513, %rd5511, %rd5512;
	ld.global.f64 	%fd55964, [%rd5513+40];
	setp.geu.f64 	%p6433, %fd78233, %fd55964;
	@%p6433 bra 	$L__BB0_6826;
	ld.param.u64 	%rd8460, [_Z8FitGrainPdPiS0_S_S_S0_S0_S_S_S_S_S_S_S_S_S_S_S_S__param_3];
	cvta.to.global.u64 	%rd5514, %rd8460;
	mul.lo.s32 	%r13957, %r19327, 6;
	mul.wide.u32 	%rd5515, %r13957, 8;
	add.s64 	%rd5516, %rd5514, %rd5515;
	ld.global.f64 	%fd55965, [%rd5516];
	setp.leu.f64 	%p6434, %fd9526, %fd55965;
	@%p6434 bra 	$L__BB0_6826;
	ld.param.u64 	%rd8461, [_Z8FitGrainPdPiS0_S_S_S0_S0_S_S_S_S_S_S_S_S_S_S_S_S__param_3];
	cvta.to.global.u64 	%rd5517, %rd8461;
	mul.lo.s32 	%r13958, %r19327, 6;
	mul.wide.u32 	%rd5518, %r13958, 8;
	add.s64 	%rd5519, %rd5517, %rd5518;
	ld.global.f64 	%fd55966, [%rd5519+8];
	setp.geu.f64 	%p6435, %fd9526, %fd55966;
	@%p6435 bra 	$L__BB0_6826;
	ld.param.u64 	%rd8462, [_Z8FitGrainPdPiS0_S_S_S0_S0_S_S_S_S_S_S_S_S_S_S_S_S__param_3];
	cvta.to.global.u64 	%rd5520, %rd8462;
	mul.lo.s32 	%r13959, %r19327, 6;
	mul.wide.u32 	%rd5521, %r13959, 8;
	add.s64 	%rd5522, %rd5520, %rd5521;
	ld.global.f64 	%fd55967, [%rd5522+16];
	setp.leu.f64 	%p6436, %fd9532, %fd55967;
	@%p6436 bra 	$L__BB0_6826;
	ld.param.u64 	%rd8463, [_Z8FitGrainPdPiS0_S_S_S0_S0_S_S_S_S_S_S_S_S_S_S_S_S__param_3];
	cvta.to.global.u64 	%rd5523, %rd8463;
	mul.lo.s32 	%r13961, %r19327, 6;
	mul.wide.u32 	%rd5524, %r13961, 8;
	add.s64 	%rd5525, %rd5523, %rd5524;
	ld.global.f64 	%fd55968, [%rd5525+24];
	setp.lt.f64 	%p6437, %fd9532, %fd55968;
	mov.b32 	%r19338, 1;
	@%p6437 bra 	$L__BB0_6829;
$L__BB0_6826:
	add.s32 	%r19327, %r19327, 1;
	setp.ne.s32 	%p6438, %r19327, %r4077;
	mov.b32 	%r19338, 0;
	@%p6438 bra 	$L__BB0_6820;
$L__BB0_6827:
	mov.u32 	%r4151, %r19338;
	shl.b32 	%r13964, %r19300, 1;
	or.b32  	%r13965, %r13964, 1;
	cvt.rn.f64.u32 	%fd78234, %r13965;
	setp.eq.s32 	%p6439, %r4151, 0;
	mov.b32 	%r19338, 0;
	@%p6439 bra 	$L__BB0_6830;
	ld.local.f64 	%fd78233, [%rd2];
	mov.u32 	%r19338, %r4151;
$L__BB0_6829:
	shl.b32 	%r13966, %r19339, 3;
	mul.wide.s32 	%rd5526, %r13966, 8;
	add.s64 	%rd5527, %rd31, %rd5526;
	st.global.f64 	[%rd5527], %fd9526;
	st.global.f64 	[%rd5527+8], %fd9532;
	st.global.f64 	[%rd5527+16], %fd78233;
	st.global.f64 	[%rd5527+24], %fd9515;
	st.global.f64 	[%rd5527+32], %fd9516;
	st.global.f64 	[%rd5527+40], %fd9517;
	mul.lo.s32 	%r13967, %r19300, 7;
	mul.wide.u32 	%rd5528, %r13967, 8;
	add.s64 	%rd5529, %rd33, %rd5528;
	ld.global.f64 	%fd55969, [%rd5529+24];
	st.global.f64 	[%rd5527+48], %fd55969;
	shl.b32 	%r13968, %r19300, 1;
	or.b32  	%r13969, %r13968, 1;
	cvt.rn.f64.u32 	%fd55970, %r13969;
	st.global.f64 	[%rd5527+56], %fd55970;
	add.f64 	%fd78234, %fd55970, 0d3FF0000000000000;
	add.s32 	%r19339, %r19339, 1;
$L__BB0_6830:
	setp.eq.s32 	%p6440, %r19317, 1;
	@%p6440 bra 	$L__BB0_6852;
	abs.f64 	%fd55971, %fd78239;
	mov.f64 	%fd55972, 0d4066800000000000;
	sub.f64 	%fd55973, %fd55972, %fd55971;
	min.f64 	%fd55974, %fd55971, %fd55973;
	setp.lt.f64 	%p6441, %fd55974, %fd9380;
	@%p6441 bra 	$L__BB0_6852;
	mul.f64 	%fd55975, %fd78239, 0d3F91DF46A2529D3A;
	abs.f64 	%fd9539, %fd55975;
	setp.eq.f64 	%p6442, %fd9539, 0d7FF0000000000000;
	@%p6442 bra 	$L__BB0_6835;
	mul.f64 	%fd55976, %fd78239, 0d3F91DF46A2529D3A;
	mul.f64 	%fd55977, %fd55976, 0d3FE45F306DC9C883;
	cvt.rni.s32.f64 	%r19332, %fd55977;
	cvt.rn.f64.s32 	%fd55978, %r19332;
	fma.rn.f64 	%fd55979, %fd55978, 0dBFF921FB54442D18, %fd55976;
	fma.rn.f64 	%fd55980, %fd55978, 0dBC91A62633145C00, %fd55979;
	fma.rn.f64 	%fd78235, %fd55978, 0dB97B839A252049C0, %fd55980;
	setp.ltu.f64 	%p6443, %fd9539, 0d41E0000000000000;
	@%p6443 bra 	$L__BB0_6836;
	mul.f64 	%fd55981, %fd78239, 0d3F91DF46A2529D3A;
	{ // callseq 857, 0
	.param .b64 param0;
	st.param.f64 	[param0], %fd55981;
	.param .align 16 .b8 retval0[16];
	call.uni (retval0), 
	__internal_trig_reduction_slowpathd, 
	(
	param0
	);
	ld.param.f64 	%fd78235, [retval0];
	ld.param.b32 	%r19332, [retval0+8];
	} // callseq 857
	bra.uni 	$L__BB0_6836;
$L__BB0_6835:
	mul.f64 	%fd55983, %fd78239, 0d3F91DF46A2529D3A;
	mov.f64 	%fd55984, 0d0000000000000000;
	mul.rn.f64 	%fd78235, %fd55983, %fd55984;
	mov.b32 	%r19332, 0;
$L__BB0_6836:
	shl.b32 	%r13972, %r19332, 6;
	cvt.u64.u32 	%rd5530, %r13972;
	and.b64  	%rd5531, %rd5530, 64;
	mov.u64 	%rd5532, __cudart_sin_cos_coeffs;
	add.s64 	%rd5533, %rd5532, %rd5531;
	mul.rn.f64 	%fd55985, %fd78235, %fd78235;
	and.b32  	%r13973, %r19332, 1;
	setp.eq.b32 	%p6445, %r13973, 1;
	selp.f64 	%fd55986, 0dBDA8FF8320FD8164, 0d3DE5DB65F9785EBA, %p6445;
	ld.global.nc.v2.f64 	{%fd55987, %fd55988}, [%rd5533];
	fma.rn.f64 	%fd55989, %fd55986, %fd55985, %fd55987;
	fma.rn.f64 	%fd55990, %fd55989, %fd55985, %fd55988;
	ld.global.nc.v2.f64 	{%fd55991, %fd55992}, [%rd5533+16];
	fma.rn.f64 	%fd55993, %fd55990, %fd55985, %fd55991;
	fma.rn.f64 	%fd55994, %fd55993, %fd55985, %fd55992;
	ld.global.nc.v2.f64 	{%fd55995, %fd55996}, [%rd5533+32];
	fma.rn.f64 	%fd55997, %fd55994, %fd55985, %fd55995;
	fma.rn.f64 	%fd55998, %fd55997, %fd55985, %fd55996;
	fma.rn.f64 	%fd55999, %fd55998, %fd78235, %fd78235;
	fma.rn.f64 	%fd56000, %fd55998, %fd55985, 0d3FF0000000000000;
	selp.f64 	%fd56001, %fd56000, %fd55999, %p6445;
	and.b32  	%r13974, %r19332, 2;
	setp.eq.s32 	%p6446, %r13974, 0;
	mov.f64 	%fd56002, 0d0000000000000000;
	sub.f64 	%fd56003, %fd56002, %fd56001;
	selp.f64 	%fd56004, %fd56001, %fd56003, %p6446;
	mul.f64 	%fd9544, %fd56004, %fd9520;
	@%p6442 bra 	$L__BB0_6840;
	mul.f64 	%fd56005, %fd78239, 0d3F91DF46A2529D3A;
	mul.f64 	%fd56006, %fd56005, 0d3FE45F306DC9C883;
	cvt.rni.s32.f64 	%r19333, %fd56006;
	cvt.rn.f64.s32 	%fd56007, %r19333;
	fma.rn.f64 	%fd56008, %fd56007, 0dBFF921FB54442D18, %fd56005;
	fma.rn.f64 	%fd56009, %fd56007, 0dBC91A62633145C00, %fd56008;
	fma.rn.f64 	%fd78237, %fd56007, 0dB97B839A252049C0, %fd56009;
	setp.ltu.f64 	%p6447, %fd9539, 0d41E0000000000000;
	@%p6447 bra 	$L__BB0_6839;
	mul.f64 	%fd56010, %fd78239, 0d3F91DF46A2529D3A;
	{ // callseq 858, 0
	.param .b64 param0;
	st.param.f64 	[param0], %fd56010;
	.param .align 16 .b8 retval0[16];
	call.uni (retval0), 
	__internal_trig_reduction_slowpathd, 
	(
	param0
	);
	ld.param.f64 	%fd78237, [retval0];
	ld.param.b32 	%r19333, [retval0+8];
	} // callseq 858
$L__BB0_6839:
	add.s32 	%r19334, %r19333, 1;
	bra.uni 	$L__BB0_6841;
$L__BB0_6840:
	mul.f64 	%fd56012, %fd78239, 0d3F91DF46A2529D3A;
	mov.f64 	%fd56013, 0d0000000000000000;
	mul.rn.f64 	%fd78237, %fd56012, %fd56013;
	mov.b32 	%r19334, 1;
$L__BB0_6841:
	setp.lt.s32 	%p6448, %r4077, 1;
	shl.b32 	%r13977, %r19334, 6;
	cvt.u64.u32 	%rd5534, %r13977;
	and.b64  	%rd5535, %rd5534, 64;
	mov.u64 	%rd5536, __cudart_sin_cos_coeffs;
	add.s64 	%rd5537, %rd5536, %rd5535;
	mul.rn.f64 	%fd56014, %fd78237, %fd78237;
	and.b32  	%r13978, %r19334, 1;
	setp.eq.b32 	%p6449, %r13978, 1;
	selp.f64 	%fd56015, 0dBDA8FF8320FD8164, 0d3DE5DB65F9785EBA, %p6449;
	ld.global.nc.v2.f64 	{%fd56016, %fd56017}, [%rd5537];
	fma.rn.f64 	%fd56018, %fd56015, %fd56014, %fd56016;
	fma.rn.f64 	%fd56019, %fd56018, %fd56014, %fd56017;
	ld.global.nc.v2.f64 	{%fd56020, %fd56021}, [%rd5537+16];
	fma.rn.f64 	%fd56022, %fd56019, %fd56014, %fd56020;
	fma.rn.f64 	%fd56023, %fd56022, %fd56014, %fd56021;
	ld.global.nc.v2.f64 	{%fd56024, %fd56025}, [%rd5537+32];
	fma.rn.f64 	%fd56026, %fd56023, %fd56014, %fd56024;
	fma.rn.f64 	%fd56027, %fd56026, %fd56014, %fd56025;
	fma.rn.f64 	%fd56028, %fd56027, %fd78237, %fd78237;
	fma.rn.f64 	%fd56029, %fd56027, %fd56014, 0d3FF0000000000000;
	selp.f64 	%fd56030, %fd56029, %fd56028, %p6449;
	and.b32  	%r13979, %r19334, 2;
	setp.eq.s32 	%p6450, %r13979, 0;
	mov.f64 	%fd56031, 0d0000000000000000;
	sub.f64 	%fd56032, %fd56031, %fd56030;
	selp.f64 	%fd56033, %fd56030, %fd56032, %p6450;
	mul.f64 	%fd9550, %fd9518, %fd56033;
	@%p6448 bra 	$L__BB0_6850;
	ld.local.f64 	%fd9551, [%rd2+8];
	mov.b32 	%r19335, 0;
$L__BB0_6843:
	ld.param.u64 	%rd8464, [_Z8FitGrainPdPiS0_S_S_S0_S0_S_S_S_S_S_S_S_S_S_S_S_S__param_3];
	mul.lo.s32 	%r13981, %r19335, 6;
	cvta.to.global.u64 	%rd5538, %rd8464;
	mul.wide.u32 	%rd5539, %r13981, 8;
	add.s64 	%rd5540, %rd5538, %rd5539;
	ld.global.f64 	%fd56034, [%rd5540+32];
	setp.leu.f64 	%p6451, %fd9551, %fd56034;
	@%p6451 bra 	$L__BB0_6849;
	ld.param.u64 	%rd8465, [_Z8FitGrainPdPiS0_S_S_S0_S0_S_S_S_S_S_S_S_S_S_S_S_S__param_3];
	cvta.to.global.u64 	%rd5541, %rd8465;
	mul.lo.s32 	%r13982, %r19335, 6;
	mul.wide.u32 	%rd5542, %r13982, 8;
	add.s64 	%rd5543, %rd5541, %rd5542;
	ld.global.f64 	%fd56035, [%rd5543+40];
	setp.geu.f64 	%p6452, %fd9551, %fd56035;
	@%p6452 bra 	$L__BB0_6849;
	ld.param.u64 	%rd8466, [_Z8FitGrainPdPiS0_S_S_S0_S0_S_S_S_S_S_S_S_S_S_S_S_S__param_3];
	cvta.to.global.u64 	%rd5544, %rd8466;
	mul.lo.s32 	%r13983, %r19335, 6;
	mul.wide.u32 	%rd5545, %r13983, 8;
	add.s64 	%rd5546, %rd5544, %rd5545;
	ld.global.f64 	%fd56036, [%rd5546];
	setp.leu.f64 	%p6453, %fd9544, %fd56036;
	@%p6453 bra 	$L__BB0_6849;
	ld.param.u64 	%rd8467, [_Z8FitGrainPdPiS0_S_S_S0_S0_S_S_S_S_S_S_S_S_S_S_S_S__param_3];
	cvta.to.global.u64 	%rd5547, %rd8467;
	mul.lo.s32 	%r13984, %r19335, 6;
	mul.wide.u32 	%rd5548, %r13984, 8;
	add.s64 	%rd5549, %rd5547, %rd5548;
	ld.global.f64 	%fd56037, [%rd5549+8];
	setp.geu.f64 	%p6454, %fd9544, %fd56037;
	@%p6454 bra 	$L__BB0_6849;
	ld.param.u64 	%rd8468, [_Z8FitGrainPdPiS0_S_S_S0_S0_S_S_S_S_S_S_S_S_S_S_S_S__param_3];
	cvta.to.global.u64 	%rd5550, %rd8468;
	mul.lo.s32 	%r13985, %r19335, 6;
	mul.wide.u32 	%rd5551, %r13985, 8;
	add.s64 	%rd5552, %rd5550, %rd5551;
	ld.global.f64 	%fd56038, [%rd5552+16];
	setp.leu.f64 	%p6455, %fd9550, %fd56038;
	@%p6455 bra 	$L__BB0_6849;
	ld.param.u64 	%rd8469, [_Z8FitGrainPdPiS0_S_S_S0_S0_S_S_S_S_S_S_S_S_S_S_S_S__param_3];
	cvta.to.global.u64 	%rd5553, %rd8469;
	mul.lo.s32 	%r13987, %r19335, 6;
	mul.wide.u32 	%rd5554, %r13987, 8;
	add.s64 	%rd5555, %rd5553, %rd5554;
	ld.global.f64 	%fd56039, [%rd5555+24];
	setp.lt.f64 	%p6456, %fd9550, %fd56039;
	mov.b32 	%r19337, 1;
	@%p6456 bra 	$L__BB0_6851;
$L__BB0_6849:
	add.s32 	%r19335, %r19335, 1;
	setp.ne.s32 	%p6457, %r19335, %r4077;
	mov.b32 	%r19338, 0;
	@%p6457 bra 	$L__BB0_6843;
$L__BB0_6850:
	setp.eq.s32 	%p6458, %r19338, 0;
	mov.b32 	%r13989, 0;
	mov.u32 	%r19337, %r19338;
	mov.u32 	%r19338, %r13989;
	@%p6458 bra 	$L__BB0_6852;
$L__BB0_6851:
	shl.b32 	%r13990, %r19339, 3;
	mul.wide.s32 	%rd5556, %r13990, 8;
	add.s64 	%rd5557, %rd31, %rd5556;
	st.global.f64 	[%rd5557], %fd9544;
	st.global.f64 	[%rd5557+8], %fd9550;
	ld.local.f64 	%fd56040, [%rd2+8];
	st.global.f64 	[%rd5557+16], %fd56040;
	st.global.f64 	[%rd5557+24], %fd9515;
	st.global.f64 	[%rd5557+32], %fd9516;
	st.global.f64 	[%rd5557+40], %fd9517;
	mul.lo.s32 	%r13991, %r19300, 7;
	mul.wide.u32 	%rd5558, %r13991, 8;
	add.s64 	%rd5559, %rd33, %rd5558;
	ld.global.f64 	%fd56041, [%rd5559+24];
	st.global.f64 	[%rd5557+48], %fd56041;
	st.global.f64 	[%rd5557+56], %fd78234;
	add.s32 	%r19339, %r19339, 1;
	mov.u32 	%r19338, %r19337;
$L__BB0_6852:
	ld.param.u64 	%rd8206, [_Z8FitGrainPdPiS0_S_S_S0_S0_S_S_S_S_S_S_S_S_S_S_S_S__param_2];
	add.s32 	%r19300, %r19300, 1;
	cvta.to.global.u64 	%rd5560, %rd8206;
	ld.global.u32 	%r13992, [%rd5560+4];
	setp.lt.s32 	%p6459, %r19300, %r13992;
	@%p6459 bra 	$L__BB0_6708;
$L__BB0_6853:
	setp.lt.s32 	%p6460, %r1, 1;
	mov.f64 	%fd78240, 0d0000000000000000;
	@%p6460 bra 	$L__BB0_6861;
	mov.f64 	%fd78240, 0d0000000000000000;
	mov.b32 	%r19341, 0;
$L__BB0_6855:
	ld.param.u64 	%rd8674, [_Z8FitGrainPdPiS0_S_S_S0_S0_S_S_S_S_S_S_S_S_S_S_S_S__param_17];
	setp.lt.s32 	%p6461, %r19339, 1;
	mul.lo.s32 	%r13994, %r19341, 6;
	cvta.to.global.u64 	%rd5561, %rd8674;
	mul.lo.s32 	%r13995, %r2, 6;
	mul.wide.s32 	%rd5562, %r13995, 8;
	add.s64 	%rd5563, %rd5561, %rd5562;
	mul.wide.u32 	%rd5564, %r13994, 8;
	add.s64 	%rd5565, %rd5563, %rd5564;
	ld.global.f64 	%fd56044, [%rd5565+40];
	cvt.rzi.s32.f64 	%r4174, %fd56044;
	@%p6461 bra 	$L__BB0_6860;
	ld.param.u64 	%rd8675, [_Z8FitGrainPdPiS0_S_S_S0_S0_S_S_S_S_S_S_S_S_S_S_S_S__param_17];
	cvta.to.global.u64 	%rd5566, %rd8675;
	mul.lo.s32 	%r13997, %r2, 6;
	mul.wide.s32 	%rd5567, %r13997, 8;
	add.s64 	%rd5568, %rd5566, %rd5567;
	mul.lo.s32 	%r13998, %r19341, 6;
	mul.wide.u32 	%rd5569, %r13998, 8;
	add.s64 	%rd5570, %rd5568, %rd5569;
	ld.global.f64 	%fd9555, [%rd5570];
	ld.global.f64 	%fd9556, [%rd5570+8];
	mov.b32 	%r19342, 0;
	bra.uni 	$L__BB0_6858;
$L__BB0_6857:
	add.s32 	%r19342, %r19342, 1;
	setp.eq.s32 	%p6463, %r19342, %r19339;
	@%p6463 bra 	$L__BB0_6860;
$L__BB0_6858:
	shl.b32 	%r13999, %r19342, 3;
	mul.wide.u32 	%rd5571, %r13999, 8;
	add.s64 	%rd5572, %rd31, %rd5571;
	ld.global.f64 	%fd56045, [%rd5572+56];
	cvt.rzi.s32.f64 	%r14000, %fd56045;
	setp.ne.s32 	%p6462, %r14000, %r4174;
	@%p6462 bra 	$L__BB0_6857;
	shl.b32 	%r14001, %r19342, 3;
	mul.wide.u32 	%rd5573, %r14001, 8;
	add.s64 	%rd5574, %rd31, %rd5573;
	ld.global.f64 	%fd56046, [%rd5574];
	sub.f64 	%fd56047, %fd9555, %fd56046;
	ld.global.f64 	%fd56048, [%rd5574+8];
	sub.f64 	%fd56049, %fd9556, %fd56048;
	mul.f64 	%fd56050, %fd56049, %fd56049;
	fma.rn.f64 	%fd56051, %fd56047, %fd56047, %fd56050;
	sqrt.rn.f64 	%fd56052, %fd56051;
	add.f64 	%fd78240, %fd78240, %fd56052;
$L__BB0_6860:
	add.s32 	%r19341, %r19341, 1;
	setp.ne.s32 	%p6464, %r19341, %r1;
	@%p6464 bra 	$L__BB0_6855;
$L__BB0_6861:
	mul.wide.u32 	%rd5575, %r19273, 8;
	add.s64 	%rd5576, %rd32, %rd5575;
	st.global.f64 	[%rd5576+480], %fd78240;
	add.s64 	%rd5577, %rd34, %rd5575;
	st.global.f64 	[%rd5577], %fd9241;
	add.s32 	%r19273, %r19273, 1;
	setp.ne.s32 	%p6465, %r19273, 6;
	@%p6465 bra 	$L__BB0_6615;
	ld.global.f64 	%fd56053, [%rd32+480];
	ld.global.f64 	%fd56054, [%rd32+488];
	setp.lt.f64 	%p6466, %fd56054, %fd56053;
	selp.u32 	%r14002, 1, 0, %p6466;
	selp.f64 	%fd56055, %fd56054, %fd56053, %p6466;
	ld.global.f64 	%fd56056, [%rd32+496];
	setp.lt.f64 	%p6467, %fd56056, %fd56055;
	selp.b32 	%r14003, 2, %r14002, %p6467;
	selp.f64 	%fd56057, %fd56056, %fd56055, %p6467;
	ld.global.f64 	%fd56058, [%rd32+504];
	setp.lt.f64 	%p6468, %fd56058, %fd56057;
	selp.b32 	%r14004, 3, %r14003, %p6468;
	selp.f64 	%fd56059, %fd56058, %fd56057, %p6468;
	ld.global.f64 	%fd56060, [%rd32+512];
	setp.lt.f64 	%p6469, %fd56060, %fd56059;
	selp.b32 	%r14005, 4, %r14004, %p6469;
	selp.f64 	%fd56061, %fd56060, %fd56059, %p6469;
	ld.global.f64 	%fd56062, [%rd32+520];
	setp.lt.f64 	%p6470, %fd56062, %fd56061;
	selp.b32 	%r14006, 5, %r14005, %p6470;
	selp.f64 	%fd56063, %fd56062, %fd56061, %p6470;
	ld.global.f64 	%fd56064, [%rd32+528];
	setp.lt.f64 	%p6471, %fd56064, %fd56063;
	selp.b32 	%r19697, 6, %r14006, %p6471;
	selp.f64 	%fd78693, %fd56064, %fd56063, %p6471;
	add.s32 	%r14007, %r19700, 6;
	setp.gt.s32 	%p6472, %r14007, 498;
	@%p6472 bra 	$L__BB0_8252;
$L__BB0_6863:
	mov.u32 	%r4180, %r19695;
	ld.global.f64 	%fd56065, [%rd32+480];
	ld.global.f64 	%fd56066, [%rd32+488];
	setp.lt.f64 	%p6473, %fd56065, %fd56066;
	selp.f64 	%fd56067, %fd56066, %fd56065, %p6473;
	selp.u32 	%r14008, 1, 0, %p6473;
	ld.global.f64 	%fd56068, [%rd32+496];
	setp.lt.f64 	%p6474, %fd56067, %fd56068;
	selp.f64 	%fd56069, %fd56068, %fd56067, %p6474;
	selp.b32 	%r14009, 2, %r14008, %p6474;
	ld.global.f64 	%fd56070, [%rd32+504];
	setp.lt.f64 	%p6475, %fd56069, %fd56070;
	selp.f64 	%fd56071, %fd56070, %fd56069, %p6475;
	selp.b32 	%r14010, 3, %r14009, %p6475;
	ld.global.f64 	%fd56072, [%rd32+512];
	setp.lt.f64 	%p6476, %fd56071, %fd56072;
	selp.f64 	%fd56073, %fd56072, %fd56071, %p6476;
	selp.b32 	%r14011, 4, %r14010, %p6476;
	ld.global.f64 	%fd56074, [%rd32+520];
	setp.lt.f64 	%p6477, %fd56073, %fd56074;
	selp.f64 	%fd56075, %fd56074, %fd56073, %p6477;
	selp.b32 	%r14012, 5, %r14011, %p6477;
	ld.global.f64 	%fd56076, [%rd32+528];
	setp.lt.f64 	%p6478, %fd56075, %fd56076;
	selp.b32 	%r4183, 6, %r14012, %p6478;
	mul.lo.s32 	%r14013, %r4183, 6;
	ld.global.f64 	%fd56077, [%rd32];
	add.f64 	%fd56078, %fd56077, 0d0000000000000000;
	ld.global.f64 	%fd56079, [%rd32+48];
	add.f64 	%fd56080, %fd56078, %fd56079;
	ld.global.f64 	%fd56081, [%rd32+96];
	add.f64 	%fd56082, %fd56080, %fd56081;
	ld.global.f64 	%fd56083, [%rd32+144];
	add.f64 	%fd56084, %fd56082, %fd56083;
	ld.global.f64 	%fd56085, [%rd32+192];
	add.f64 	%fd56086, %fd56084, %fd56085;
	ld.global.f64 	%fd56087, [%rd32+240];
	add.f64 	%fd56088, %fd56086, %fd56087;
	ld.global.f64 	%fd56089, [%rd32+288];
	add.f64 	%fd56090, %fd56088, %fd56089;
	mul.wide.u32 	%rd5578, %r14013, 8;
	add.s64 	%rd5579, %rd32, %rd5578;
	ld.global.f64 	%fd56091, [%rd5579];
	sub.f64 	%fd56092, %fd56090, %fd56091;
	div.rn.f64 	%fd56093, %fd56092, 0d4018000000000000;
	st.global.f64 	[%rd32+432], %fd56093;
	ld.global.f64 	%fd56094, [%rd32+8];
	add.f64 	%fd56095, %fd56094, 0d0000000000000000;
	ld.global.f64 	%fd56096, [%rd32+56];
	add.f64 	%fd56097, %fd56095, %fd56096;
	ld.global.f64 	%fd56098, [%rd32+104];
	add.f64 	%fd56099, %fd56097, %fd56098;
	ld.global.f64 	%fd56100, [%rd32+152];
	add.f64 	%fd56101, %fd56099, %fd56100;
	ld.global.f64 	%fd56102, [%rd32+200];
	add.f64 	%fd56103, %fd56101, %fd56102;
	ld.global.f64 	%fd56104, [%rd32+248];
	add.f64 	%fd56105, %fd56103, %fd56104;
	ld.global.f64 	%fd56106, [%rd32+296];
	add.f64 	%fd56107, %fd56105, %fd56106;
	ld.global.f64 	%fd9572, [%rd5579+8];
	sub.f64 	%fd56108, %fd56107, %fd9572;
	div.rn.f64 	%fd9573, %fd56108, 0d4018000000000000;
	st.global.f64 	[%rd32+440], %fd9573;
	ld.global.f64 	%fd56109, [%rd32+16];
	add.f64 	%fd56110, %fd56109, 0d0000000000000000;
	ld.global.f64 	%fd56111, [%rd32+64];
	add.f64 	%fd56112, %fd56110, %fd56111;
	ld.global.f64 	%fd56113, [%rd32+112];
	add.f64 	%fd56114, %fd56112, %fd56113;
	ld.global.f64 	%fd56115, [%rd32+160];
	add.f64 	%fd56116, %fd56114, %fd56115;
	ld.global.f64 	%fd56117, [%rd32+208];
	add.f64 	%fd56118, %fd56116, %fd56117;
	ld.global.f64 	%fd56119, [%rd32+256];
	add.f64 	%fd56120, %fd56118, %fd56119;
	ld.global.f64 	%fd56121, [%rd32+304];
	add.f64 	%fd56122, %fd56120, %fd56121;
	ld.global.f64 	%fd9574, [%rd5579+16];
	sub.f64 	%fd56123, %fd56122, %fd9574;
	div.rn.f64 	%fd9575, %fd56123, 0d4018000000000000;
	st.global.f64 	[%rd32+448], %fd9575;
	ld.global.f64 	%fd56124, [%rd32+24];
	add.f64 	%fd56125, %fd56124, 0d0000000000000000;
	ld.global.f64 	%fd56126, [%rd32+72];
	add.f64 	%fd56127, %fd56125, %fd56126;
	ld.global.f64 	%fd56128, [%rd32+120];
	add.f64 	%fd56129, %fd56127, %fd56128;
	ld.global.f64 	%fd56130, [%rd32+168];
	add.f64 	%fd56131, %fd56129, %fd56130;
	ld.global.f64 	%fd56132, [%rd32+216];
	add.f64 	%fd56133, %fd56131, %fd56132;
	ld.global.f64 	%fd56134, [%rd32+264];
	add.f64 	%fd56135, %fd56133, %fd56134;
	ld.global.f64 	%fd56136, [%rd32+312];
	add.f64 	%fd56137, %fd56135, %fd56136;
	ld.global.f64 	%fd9576, [%rd5579+24];
	sub.f64 	%fd56138, %fd56137, %fd9576;
	div.rn.f64 	%fd9577, %fd56138, 0d4018000000000000;
	st.global.f64 	[%rd32+456], %fd9577;
	ld.global.f64 	%fd56139, [%rd32+32];
	add.f64 	%fd56140, %fd56139, 0d0000000000000000;
	ld.global.f64 	%fd56141, [%rd32+80];
	add.f64 	%fd56142, %fd56140, %fd56141;
	ld.global.f64 	%fd56143, [%rd32+128];
	add.f64 	%fd56144, %fd56142, %fd56143;
	ld.global.f64 	%fd56145, [%rd32+176];
	add.f64 	%fd56146, %fd56144, %fd56145;
	ld.global.f64 	%fd56147, [%rd32+224];
	add.f64 	%fd56148, %fd56146, %fd56147;
	ld.global.f64 	%fd56149, [%rd32+272];
	add.f64 	%fd56150, %fd56148, %fd56149;
	ld.global.f64 	%fd56151, [%rd32+320];
	add.f64 	%fd56152, %fd56150, %fd56151;
	ld.global.f64 	%fd9578, [%rd5579+32];
	sub.f64 	%fd56153, %fd56152, %fd9578;
	div.rn.f64 	%fd9579, %fd56153, 0d4018000000000000;
	st.global.f64 	[%rd32+464], %fd9579;
	ld.global.f64 	%fd56154, [%rd32+40];
	add.f64 	%fd56155, %fd56154, 0d0000000000000000;
	ld.global.f64 	%fd56156, [%rd32+88];
	add.f64 	%fd56157, %fd56155, %fd56156;
	ld.global.f64 	%fd56158, [%rd32+136];
	add.f64 	%fd56159, %fd56157, %fd56158;
	ld.global.f64 	%fd56160, [%rd32+184];
	add.f64 	%fd56161, %fd56159, %fd56160;
	ld.global.f64 	%fd56162, [%rd32+232];
	add.f64 	%fd56163, %fd56161, %fd56162;
	ld.global.f64 	%fd56164, [%rd32+280];
	add.f64 	%fd56165, %fd56163, %fd56164;
	ld.global.f64 	%fd56166, [%rd32+328];
	add.f64 	%fd56167, %fd56165, %fd56166;
	ld.global.f64 	%fd9580, [%rd5579+40];
	sub.f64 	%fd56168, %fd56167, %fd9580;
	div.rn.f64 	%fd9581, %fd56168, 0d4018000000000000;
	st.global.f64 	[%rd32+472], %fd9581;
	sub.f64 	%fd56169, %fd56093, %fd56091;
	add.f64 	%fd78255, %fd56093, %fd56169;
	st.global.f64 	[%rd32+336], %fd78255;
	ld.global.f64 	%fd9583, [%rd35];
	setp.geu.f64 	%p6479, %fd78255, %fd9583;
	@%p6479 bra 	$L__BB0_6865;
	st.global.f64 	[%rd32+336], %fd9583;
	mov.f64 	%fd78255, %fd9583;
$L__BB0_6865:
	ld.global.f64 	%fd9585, [%rd36];
	setp.leu.f64 	%p6480, %fd78255, %fd9585;
	@%p6480 bra 	$L__BB0_6867;
	st.global.f64 	[%rd32+336], %fd9585;
	mov.f64 	%fd78255, %fd9585;
$L__BB0_6867:
	sub.f64 	%fd56170, %fd9573, %fd9572;
	add.f64 	%fd78257, %fd9573, %fd56170;
	st.global.f64 	[%rd32+344], %fd78257;
	ld.global.f64 	%fd9588, [%rd35+8];
	setp.geu.f64 	%p6481, %fd78257, %fd9588;
	@%p6481 bra 	$L__BB0_6869;
	st.global.f64 	[%rd32+344], %fd9588;
	mov.f64 	%fd78257, %fd9588;
$L__BB0_6869:
	ld.global.f64 	%fd9590, [%rd36+8];
	setp.leu.f64 	%p6482, %fd78257, %fd9590;
	@%p6482 bra 	$L__BB0_6871;
	st.global.f64 	[%rd32+344], %fd9590;
	mov.f64 	%fd78257, %fd9590;
$L__BB0_6871:
	sub.f64 	%fd56171, %fd9575, %fd9574;
	add.f64 	%fd78259, %fd9575, %fd56171;
	st.global.f64 	[%rd32+352], %fd78259;
	ld.global.f64 	%fd9593, [%rd35+16];
	setp.geu.f64 	%p6483, %fd78259, %fd9593;
	@%p6483 bra 	$L__BB0_6873;
	st.global.f64 	[%rd32+352], %fd9593;
	mov.f64 	%fd78259, %fd9593;
$L__BB0_6873:
	ld.global.f64 	%fd9595, [%rd36+16];
	setp.leu.f64 	%p6484, %fd78259, %fd9595;
	@%p6484 bra 	$L__BB0_6875;
	st.global.f64 	[%rd32+352], %fd9595;
	mov.f64 	%fd78259, %fd9595;
$L__BB0_6875:
	sub.f64 	%fd56172, %fd9577, %fd9576;
	add.f64 	%fd78261, %fd9577, %fd56172;
	st.global.f64 	[%rd32+360], %fd78261;
	ld.global.f64 	%fd9598, [%rd35+24];
	setp.geu.f64 	%p6485, %fd78261, %fd9598;
	@%p6485 bra 	$L__BB0_6877;
	st.global.f64 	[%rd32+360], %fd9598;
	mov.f64 	%fd78261, %fd9598;
$L__BB0_6877:
	ld.global.f64 	%fd9600, [%rd36+24];
	setp.leu.f64 	%p6486, %fd78261, %fd9600;
	@%p6486 bra 	$L__BB0_6879;
	st.global.f64 	[%rd32+360], %fd9600;
	mov.f64 	%fd78261, %fd9600;
$L__BB0_6879:
	sub.f64 	%fd56173, %fd9579, %fd9578;
	add.f64 	%fd78263, %fd9579, %fd56173;
	st.global.f64 	[%rd32+368], %fd78263;
	ld.global.f64 	%fd9603, [%rd35+32];
	setp.geu.f64 	%p6487, %fd78263, %fd9603;
	@%p6487 bra 	$L__BB0_6881;
	st.global.f64 	[%rd32+368], %fd9603;
	mov.f64 	%fd78263, %fd9603;
$L__BB0_6881:
	ld.global.f64 	%fd9605, [%rd36+32];
	setp.leu.f64 	%p6488, %fd78263, %fd9605;
	@%p6488 bra 	$L__BB0_6883;
	st.global.f64 	[%rd32+368], %fd9605;
	mov.f64 	%fd78263, %fd9605;
$L__BB0_6883:
	sub.f64 	%fd56174, %fd9581, %fd9580;
	add.f64 	%fd78265, %fd9581, %fd56174;
	st.global.f64 	[%rd32+376], %fd78265;
	ld.global.f64 	%fd9608, [%rd35+40];
	setp.geu.f64 	%p6489, %fd78265, %fd9608;
	@%p6489 bra 	$L__BB0_6885;
	st.global.f64 	[%rd32+376], %fd9608;
	mov.f64 	%fd78265, %fd9608;
$L__BB0_6885:
	ld.global.f64 	%fd9610, [%rd36+40];
	setp.leu.f64 	%p6490, %fd78265, %fd9610;
	@%p6490 bra 	$L__BB0_6887;
	st.global.f64 	[%rd32+376], %fd9610;
	mov.f64 	%fd78265, %fd9610;
$L__BB0_6887:
	mul.f64 	%fd9612, %fd78261, 0d3F91DF46A2529D3A;
	abs.f64 	%fd9613, %fd9612;
	setp.neu.f64 	%p6491, %fd9613, 0d7FF0000000000000;
	@%p6491 bra 	$L__BB0_6889;
	mov.f64 	%fd56180, 0d0000000000000000;
	mul.rn.f64 	%fd78266, %fd9612, %fd56180;
	mov.b32 	%r19346, 0;
	bra.uni 	$L__BB0_6891;
$L__BB0_6889:
	mul.f64 	%fd56175, %fd9612, 0d3FE45F306DC9C883;
	cvt.rni.s32.f64 	%r19346, %fd56175;
	cvt.rn.f64.s32 	%fd56176, %r19346;
	fma.rn.f64 	%fd56177, %fd56176, 0dBFF921FB54442D18, %fd9612;
	fma.rn.f64 	%fd56178, %fd56176, 0dBC91A62633145C00, %fd56177;
	fma.rn.f64 	%fd78266, %fd56176, 0dB97B839A252049C0, %fd56178;
	setp.ltu.f64 	%p6492, %fd9613, 0d41E0000000000000;
	@%p6492 bra 	$L__BB0_6891;
	{ // callseq 859, 0
	.param .b64 param0;
	st.param.f64 	[param0], %fd9612;
	.param .align 16 .b8 retval0[16];
	call.uni (retval0), 
	__internal_trig_reduction_slowpathd, 
	(
	param0
	);
	ld.param.f64 	%fd78266, [retval0];
	ld.param.b32 	%r19346, [retval0+8];
	} // callseq 859
$L__BB0_6891:
	shl.b32 	%r14016, %r19346, 6;
	cvt.u64.u32 	%rd5580, %r14016;
	and.b64  	%rd5581, %rd5580, 64;
	mov.u64 	%rd5582, __cudart_sin_cos_coeffs;
	add.s64 	%rd5583, %rd5582, %rd5581;
	mul.rn.f64 	%fd56181, %fd78266, %fd78266;
	and.b32  	%r14017, %r19346, 1;
	setp.eq.b32 	%p6493, %r14017, 1;
	selp.f64 	%fd56182, 0dBDA8FF8320FD8164, 0d3DE5DB65F9785EBA, %p6493;
	ld.global.nc.v2.f64 	{%fd56183, %fd56184}, [%rd5583];
	fma.rn.f64 	%fd56185, %fd56182, %fd56181, %fd56183;
	fma.rn.f64 	%fd56186, %fd56185, %fd56181, %fd56184;
	ld.global.nc.v2.f64 	{%fd56187, %fd56188}, [%rd5583+16];
	fma.rn.f64 	%fd56189, %fd56186, %fd56181, %fd56187;
	fma.rn.f64 	%fd56190, %fd56189, %fd56181, %fd56188;
	ld.global.nc.v2.f64 	{%fd56191, %fd56192}, [%rd5583+32];
	fma.rn.f64 	%fd56193, %fd56190, %fd56181, %fd56191;
	fma.rn.f64 	%fd56194, %fd56193, %fd56181, %fd56192;
	fma.rn.f64 	%fd56195, %fd56194, %fd78266, %fd78266;
	fma.rn.f64 	%fd56196, %fd56194, %fd56181, 0d3FF0000000000000;
	selp.f64 	%fd56197, %fd56196, %fd56195, %p6493;
	and.b32  	%r14018, %r19346, 2;
	setp.eq.s32 	%p6494, %r14018, 0;
	mov.f64 	%fd56198, 0d0000000000000000;
	sub.f64 	%fd56199, %fd56198, %fd56197;
	selp.f64 	%fd9618, %fd56197, %fd56199, %p6494;
	mul.f64 	%fd9619, %fd78263, 0d3F91DF46A2529D3A;
	abs.f64 	%fd9620, %fd9619;
	setp.neu.f64 	%p6495, %fd9620, 0d7FF0000000000000;
	@%p6495 bra 	$L__BB0_6893;
	mov.f64 	%fd56205, 0d0000000000000000;
	mul.rn.f64 	%fd78267, %fd9619, %fd56205;
	mov.b32 	%r19347, 0;
	bra.uni 	$L__BB0_6895;
$L__BB0_6893:
	mul.f64 	%fd56200, %fd9619, 0d3FE45F306DC9C883;
	cvt.rni.s32.f64 	%r19347, %fd56200;
	cvt.rn.f64.s32 	%fd56201, %r19347;
	fma.rn.f64 	%fd56202, %fd56201, 0dBFF921FB54442D18, %fd9619;
	fma.rn.f64 	%fd56203, %fd56201, 0dBC91A62633145C00, %fd56202;
	fma.rn.f64 	%fd78267, %fd56201, 0dB97B839A252049C0, %fd56203;
	setp.ltu.f64 	%p6496, %fd9620, 0d41E0000000000000;
	@%p6496 bra 	$L__BB0_6895;
	{ // callseq 860, 0
	.param .b64 param0;
	st.param.f64 	[param0], %fd9619;
	.param .align 16 .b8 retval0[16];
	call.uni (retval0), 
	__internal_trig_reduction_slowpathd, 
	(
	param0
	);
	ld.param.f64 	%fd78267, [retval0];
	ld.param.b32 	%r19347, [retval0+8];
	} // callseq 860
$L__BB0_6895:
	shl.b32 	%r14021, %r19347, 6;
	cvt.u64.u32 	%rd5584, %r14021;
	and.b64  	%rd5585, %rd5584, 64;
	mov.u64 	%rd5586, __cudart_sin_cos_coeffs;
	add.s64 	%rd5587, %rd5586, %rd5585;
	mul.rn.f64 	%fd56206, %fd78267, %fd78267;
	and.b32  	%r14022, %r19347, 1;
	setp.eq.b32 	%p6497, %r14022, 1;
	selp.f64 	%fd56207, 0dBDA8FF8320FD8164, 0d3DE5DB65F9785EBA, %p6497;
	ld.global.nc.v2.f64 	{%fd56208, %fd56209}, [%rd5587];
	fma.rn.f64 	%fd56210, %fd56207, %fd56206, %fd56208;
	fma.rn.f64 	%fd56211, %fd56210, %fd56206, %fd56209;
	ld.global.nc.v2.f64 	{%fd56212, %fd56213}, [%rd5587+16];
	fma.rn.f64 	%fd56214, %fd56211, %fd56206, %fd56212;
	fma.rn.f64 	%fd56215, %fd56214, %fd56206, %fd56213;
	ld.global.nc.v2.f64 	{%fd56216, %fd56217}, [%rd5587+32];
	fma.rn.f64 	%fd56218, %fd56215, %fd56206, %fd56216;
	fma.rn.f64 	%fd56219, %fd56218, %fd56206, %fd56217;
	fma.rn.f64 	%fd56220, %fd56219, %fd78267, %fd78267;
	fma.rn.f64 	%fd56221, %fd56219, %fd56206, 0d3FF0000000000000;
	selp.f64 	%fd56222, %fd56221, %fd56220, %p6497;
	and.b32  	%r14023, %r19347, 2;
	setp.eq.s32 	%p6498, %r14023, 0;
	mov.f64 	%fd56223, 0d0000000000000000;
	sub.f64 	%fd56224, %fd56223, %fd56222;
	selp.f64 	%fd9625, %fd56222, %fd56224, %p6498;
	mul.f64 	%fd9626, %fd78265, 0d3F91DF46A2529D3A;
	abs.f64 	%fd9627, %fd9626;
	setp.neu.f64 	%p6499, %fd9627, 0d7FF0000000000000;
	@%p6499 bra 	$L__BB0_6897;
	mov.f64 	%fd56230, 0d0000000000000000;
	mul.rn.f64 	%fd78268, %fd9626, %fd56230;
	mov.b32 	%r19348, 0;
	bra.uni 	$L__BB0_6899;
$L__BB0_6897:
	mul.f64 	%fd56225, %fd9626, 0d3FE45F306DC9C883;
	cvt.rni.s32.f64 	%r19348, %fd56225;
	cvt.rn.f64.s32 	%fd56226, %r19348;
	fma.rn.f64 	%fd56227, %fd56226, 0dBFF921FB54442D18, %fd9626;
	fma.rn.f64 	%fd56228, %fd56226, 0dBC91A62633145C00, %fd56227;
	fma.rn.f64 	%fd78268, %fd56226, 0dB97B839A252049C0, %fd56228;
	setp.ltu.f64 	%p6500, %fd9627, 0d41E0000000000000;
	@%p6500 bra 	$L__BB0_6899;
	{ // callseq 861, 0
	.param .b64 param0;
	st.param.f64 	[param0], %fd9626;
	.param .align 16 .b8 retval0[16];
	call.uni (retval0), 
	__internal_trig_reduction_slowpathd, 
	(
	param0
	);
	ld.param.f64 	%fd78268, [retval0];
	ld.param.b32 	%r19348, [retval0+8];
	} // callseq 861
$L__BB0_6899:
	shl.b32 	%r14026, %r19348, 6;
	cvt.u64.u32 	%rd5588, %r14026;
	and.b64  	%rd5589, %rd5588, 64;
	mov.u64 	%rd5590, __cudart_sin_cos_coeffs;
	add.s64 	%rd5591, %rd5590, %rd5589;
	mul.rn.f64 	%fd56231, %fd78268, %fd78268;
	and.b32  	%r14027, %r19348, 1;
	setp.eq.b32 	%p6502, %r14027, 1;
	selp.f64 	%fd56232, 0dBDA8FF8320FD8164, 0d3DE5DB65F9785EBA, %p6502;
	ld.global.nc.v2.f64 	{%fd56233, %fd56234}, [%rd5591];
	fma.rn.f64 	%fd56235, %fd56232, %fd56231, %fd56233;
	fma.rn.f64 	%fd56236, %fd56235, %fd56231, %fd56234;
	ld.global.nc.v2.f64 	{%fd56237, %fd56238}, [%rd5591+16];
	fma.rn.f64 	%fd56239, %fd56236, %fd56231, %fd56237;
	fma.rn.f64 	%fd56240, %fd56239, %fd56231, %fd56238;
	ld.global.nc.v2.f64 	{%fd56241, %fd56242}, [%rd5591+32];
	fma.rn.f64 	%fd56243, %fd56240, %fd56231, %fd56241;
	fma.rn.f64 	%fd56244, %fd56243, %fd56231, %fd56242;
	fma.rn.f64 	%fd56245, %fd56244, %fd78268, %fd78268;
	fma.rn.f64 	%fd56246, %fd56244, %fd56231, 0d3FF0000000000000;
	selp.f64 	%fd56247, %fd56246, %fd56245, %p6502;
	and.b32  	%r14028, %r19348, 2;
	setp.eq.s32 	%p6503, %r14028, 0;
	mov.f64 	%fd56248, 0d0000000000000000;
	sub.f64 	%fd56249, %fd56248, %fd56247;
	selp.f64 	%fd9632, %fd56247, %fd56249, %p6503;
	@%p6491 bra 	$L__BB0_6901;
	mov.f64 	%fd56255, 0d0000000000000000;
	mul.rn.f64 	%fd78270, %fd9612, %fd56255;
	mov.b32 	%r19350, 1;
	bra.uni 	$L__BB0_6904;
$L__BB0_6901:
	mul.f64 	%fd56250, %fd9612, 0d3FE45F306DC9C883;
	cvt.rni.s32.f64 	%r19349, %fd56250;
	cvt.rn.f64.s32 	%fd56251, %r19349;
	fma.rn.f64 	%fd56252, %fd56251, 0dBFF921FB54442D18, %fd9612;
	fma.rn.f64 	%fd56253, %fd56251, 0dBC91A62633145C00, %fd56252;
	fma.rn.f64 	%fd78270, %fd56251, 0dB97B839A252049C0, %fd56253;
	setp.ltu.f64 	%p6504, %fd9613, 0d41E0000000000000;
	@%p6504 bra 	$L__BB0_6903;
	{ // callseq 862, 0
	.param .b64 param0;
	st.param.f64 	[param0], %fd9612;
	.param .align 16 .b8 retval0[16];
	call.uni (retval0), 
	__internal_trig_reduction_slowpathd, 
	(
	param0
	);
	ld.param.f64 	%fd78270, [retval0];
	ld.param.b32 	%r19349, [retval0+8];
	} // callseq 862
$L__BB0_6903:
	add.s32 	%r19350, %r19349, 1;
$L__BB0_6904:
	shl.b32 	%r14031, %r19350, 6;
	cvt.u64.u32 	%rd5592, %r14031;
	and.b64  	%rd5593, %rd5592, 64;
	mov.u64 	%rd5594, __cudart_sin_cos_coeffs;
	add.s64 	%rd5595, %rd5594, %rd5593;
	mul.rn.f64 	%fd56256, %fd78270, %fd78270;
	and.b32  	%r14032, %r19350, 1;
	setp.eq.b32 	%p6506, %r14032, 1;
	selp.f64 	%fd56257, 0dBDA8FF8320FD8164, 0d3DE5DB65F9785EBA, %p6506;
	ld.global.nc.v2.f64 	{%fd56258, %fd56259}, [%rd5595];
	fma.rn.f64 	%fd56260, %fd56257, %fd56256, %fd56258;
	fma.rn.f64 	%fd56261, %fd56260, %fd56256, %fd56259;
	ld.global.nc.v2.f64 	{%fd56262, %fd56263}, [%rd5595+16];
	fma.rn.f64 	%fd56264, %fd56261, %fd56256, %fd56262;
	fma.rn.f64 	%fd56265, %fd56264, %fd56256, %fd56263;
	ld.global.nc.v2.f64 	{%fd56266, %fd56267}, [%rd5595+32];
	fma.rn.f64 	%fd56268, %fd56265, %fd56256, %fd56266;
	fma.rn.f64 	%fd56269, %fd56268, %fd56256, %fd56267;
	fma.rn.f64 	%fd56270, %fd56269, %fd78270, %fd78270;
	fma.rn.f64 	%fd56271, %fd56269, %fd56256, 0d3FF0000000000000;
	selp.f64 	%fd56272, %fd56271, %fd56270, %p6506;
	and.b32  	%r14033, %r19350, 2;
	setp.eq.s32 	%p6507, %r14033, 0;
	mov.f64 	%fd56273, 0d0000000000000000;
	sub.f64 	%fd56274, %fd56273, %fd56272;
	selp.f64 	%fd9638, %fd56272, %fd56274, %p6507;
	@%p6495 bra 	$L__BB0_6906;
	mov.f64 	%fd56280, 0d0000000000000000;
	mul.rn.f64 	%fd78272, %fd9619, %fd56280;
	mov.b32 	%r19352, 1;
	bra.uni 	$L__BB0_6909;
$L__BB0_6906:
	mul.f64 	%fd56275, %fd9619, 0d3FE45F306DC9C883;
	cvt.rni.s32.f64 	%r19351, %fd56275;
	cvt.rn.f64.s32 	%fd56276, %r19351;
	fma.rn.f64 	%fd56277, %fd56276, 0dBFF921FB54442D18, %fd9619;
	fma.rn.f64 	%fd56278, %fd56276, 0dBC91A62633145C00, %fd56277;
	fma.rn.f64 	%fd78272, %fd56276, 0dB97B839A252049C0, %fd56278;
	setp.ltu.f64 	%p6508, %fd9620, 0d41E0000000000000;
	@%p6508 bra 	$L__BB0_6908;
	{ // callseq 863, 0
	.param .b64 param0;
	st.param.f64 	[param0], %fd9619;
	.param .align 16 .b8 retval0[16];
	call.uni (retval0), 
	__internal_trig_reduction_slowpathd, 
	(
	param0
	);
	ld.param.f64 	%fd78272, [retval0];
	ld.param.b32 	%r19351, [retval0+8];
	} // callseq 863
$L__BB0_6908:
	add.s32 	%r19352, %r19351, 1;
$L__BB0_6909:
	setp.neu.f64 	%p6509, %fd9627, 0d7FF0000000000000;
	shl.b32 	%r14036, %r19352, 6;
	cvt.u64.u32 	%rd5596, %r14036;
	and.b64  	%rd5597, %rd5596, 64;
	mov.u64 	%rd5598, __cudart_sin_cos_coeffs;
	add.s64 	%rd5599, %rd5598, %rd5597;
	mul.rn.f64 	%fd56281, %fd78272, %fd78272;
	and.b32  	%r14037, %r19352, 1;
	setp.eq.b32 	%p6510, %r14037, 1;
	selp.f64 	%fd56282, 0dBDA8FF8320FD8164, 0d3DE5DB65F9785EBA, %p6510;
	ld.global.nc.v2.f64 	{%fd56283, %fd56284}, [%rd5599];
	fma.rn.f64 	%fd56285, %fd56282, %fd56281, %fd56283;
	fma.rn.f64 	%fd56286, %fd56285, %fd56281, %fd56284;
	ld.global.nc.v2.f64 	{%fd56287, %fd56288}, [%rd5599+16];
	fma.rn.f64 	%fd56289, %fd56286, %fd56281, %fd56287;
	fma.rn.f64 	%fd56290, %fd56289, %fd56281, %fd56288;
	ld.global.nc.v2.f64 	{%fd56291, %fd56292}, [%rd5599+32];
	fma.rn.f64 	%fd56293, %fd56290, %fd56281, %fd56291;
	fma.rn.f64 	%fd56294, %fd56293, %fd56281, %fd56292;
	fma.rn.f64 	%fd56295, %fd56294, %fd78272, %fd78272;
	fma.rn.f64 	%fd56296, %fd56294, %fd56281, 0d3FF0000000000000;
	selp.f64 	%fd56297, %fd56296, %fd56295, %p6510;
	and.b32  	%r14038, %r19352, 2;
	setp.eq.s32 	%p6511, %r14038, 0;
	mov.f64 	%fd56298, 0d0000000000000000;
	sub.f64 	%fd56299, %fd56298, %fd56297;
	selp.f64 	%fd9644, %fd56297, %fd56299, %p6511;
	@%p6509 bra 	$L__BB0_6911;
	mov.f64 	%fd56305, 0d0000000000000000;
	mul.rn.f64 	%fd78274, %fd9626, %fd56305;
	mov.b32 	%r19354, 1;
	bra.uni 	$L__BB0_6914;
$L__BB0_6911:
	mul.f64 	%fd56300, %fd9626, 0d3FE45F306DC9C883;
	cvt.rni.s32.f64 	%r19353, %fd56300;
	cvt.rn.f64.s32 	%fd56301, %r19353;
	fma.rn.f64 	%fd56302, %fd56301, 0dBFF921FB54442D18, %fd9626;
	fma.rn.f64 	%fd56303, %fd56301, 0dBC91A62633145C00, %fd56302;
	fma.rn.f64 	%fd78274, %fd56301, 0dB97B839A252049C0, %fd56303;
	setp.ltu.f64 	%p6512, %fd9627, 0d41E0000000000000;
	@%p6512 bra 	$L__BB0_6913;
	{ // callseq 864, 0
	.param .b64 param0;
	st.param.f64 	[param0], %fd9626;
	.param .align 16 .b8 retval0[16];
	call.uni (retval0), 
	__internal_trig_reduction_slowpathd, 
	(
	param0
	);
	ld.param.f64 	%fd78274, [retval0];
	ld.param.b32 	%r19353, [retval0+8];
	} // callseq 864
$L__BB0_6913:
	add.s32 	%r19354, %r19353, 1;
$L__BB0_6914:
	shl.b32 	%r14041, %r19354, 6;
	cvt.u64.u32 	%rd5600, %r14041;
	and.b64  	%rd5601, %rd5600, 64;
	mov.u64 	%rd5602, __cudart_sin_cos_coeffs;
	add.s64 	%rd5603, %rd5602, %rd5601;
	mul.rn.f64 	%fd56306, %fd78274, %fd78274;
	and.b32  	%r14042, %r19354, 1;
	setp.eq.b32 	%p6513, %r14042, 1;
	selp.f64 	%fd56307, 0dBDA8FF8320FD8164, 0d3DE5DB65F9785EBA, %p6513;
	ld.global.nc.v2.f64 	{%fd56308, %fd56309}, [%rd5603];
	fma.rn.f64 	%fd56310, %fd56307, %fd56306, %fd56308;
	fma.rn.f64 	%fd56311, %fd56310, %fd56306, %fd56309;
	ld.global.nc.v2.f64 	{%fd56312, %fd56313}, [%rd5603+16];
	fma.rn.f64 	%fd56314, %fd56311, %fd56306, %fd56312;
	fma.rn.f64 	%fd56315, %fd56314, %fd56306, %fd56313;
	ld.global.nc.v2.f64 	{%fd56316, %fd56317}, [%rd5603+32];
	fma.rn.f64 	%fd56318, %fd56315, %fd56306, %fd56316;
	fma.rn.f64 	%fd56319, %fd56318, %fd56306, %fd56317;
	fma.rn.f64 	%fd56320, %fd56319, %fd78274, %fd78274;
	fma.rn.f64 	%fd56321, %fd56319, %fd56306, 0d3FF0000000000000;
	selp.f64 	%fd56322, %fd56321, %fd56320, %p6513;
	and.b32  	%r14043, %r19354, 2;
	setp.eq.s32 	%p6514, %r14043, 0;
	mov.f64 	%fd56323, 0d0000000000000000;
	sub.f64 	%fd56324, %fd56323, %fd56322;
	selp.f64 	%fd9650, %fd56322, %fd56324, %p6514;
	mul.f64 	%fd56325, %fd9638, %fd9644;
	sub.f64 	%fd56326, %fd56325, %fd9650;
	mul.f64 	%fd56327, %fd9618, %fd9625;
	div.rn.f64 	%fd9651, %fd56326, %fd56327;
	{
	.reg .b32 %temp; 
	mov.b64 	{%temp, %r4208}, %fd9651;
	}
	abs.f64 	%fd9652, %fd9651;
	{
	.reg .b32 %temp; 
	mov.b64 	{%temp, %r14044}, %fd9652;
	}
	setp.gt.s32 	%p6515, %r14044, 1071801957;
	@%p6515 bra 	$L__BB0_6918;
	mul.f64 	%fd56368, %fd9651, %fd9651;
	fma.rn.f64 	%fd56369, %fd56368, 0d3FB0066BDC1895E9, 0dBFB3823B180754AF;
	fma.rn.f64 	%fd56370, %fd56369, %fd56368, 0d3FB11E52CC2F79AE;
	fma.rn.f64 	%fd56371, %fd56370, %fd56368, 0dBF924EAF3526861B;
	fma.rn.f64 	%fd56372, %fd56371, %fd56368, 0d3F91DF02A31E6CB7;
	fma.rn.f64 	%fd56373, %fd56372, %fd56368, 0d3F847D18B0EEC6CC;
	fma.rn.f64 	%fd56374, %fd56373, %fd56368, 0d3F8D0AF961BA53B0;
	fma.rn.f64 	%fd56375, %fd56374, %fd56368, 0d3F91BF7734CF1C48;
	fma.rn.f64 	%fd56376, %fd56375, %fd56368, 0d3F96E91483144EF7;
	fma.rn.f64 	%fd56377, %fd56376, %fd56368, 0d3F9F1C6E0A4F9F81;
	fma.rn.f64 	%fd56378, %fd56377, %fd56368, 0d3FA6DB6DC27FA92B;
	fma.rn.f64 	%fd56379, %fd56378, %fd56368, 0d3FB333333320F91B;
	fma.rn.f64 	%fd56380, %fd56379, %fd56368, 0d3FC5555555555F4D;
	mul.f64 	%fd56381, %fd56368, %fd56380;
	fma.rn.f64 	%fd9653, %fd56381, %fd9652, %fd9652;
	setp.gt.s32 	%p6519, %r4208, -1;
	@%p6519 bra 	$L__BB0_6917;
	mov.f64 	%fd56386, 0d3C91A62633145C07;
	add.rn.f64 	%fd56387, %fd9653, %fd56386;
	mov.f64 	%fd56388, 0d3FF921FB54442D18;
	add.rn.f64 	%fd78275, %fd56388, %fd56387;
	bra.uni 	$L__BB0_6919;
$L__BB0_6917:
	mov.f64 	%fd56382, 0dBC91A62633145C07;
	add.rn.f64 	%fd56383, %fd9653, %fd56382;
	neg.f64 	%fd56384, %fd56383;
	mov.f64 	%fd56385, 0d3FF921FB54442D18;
	add.rn.f64 	%fd78275, %fd56385, %fd56384;
	bra.uni 	$L__BB0_6919;
$L__BB0_6918:
	mov.f64 	%fd56328, 0d3FF0000000000000;
	sub.f64 	%fd56329, %fd56328, %fd9652;
	{
	.reg .b32 %temp; 
	mov.b64 	{%r14045, %temp}, %fd56329;
	}
	{
	.reg .b32 %temp; 
	mov.b64 	{%temp, %r14046}, %fd56329;
	}
	add.s32 	%r14047, %r14046, -1048576;
	mov.b64 	%fd56330, {%r14045, %r14047};
	rsqrt.approx.ftz.f64 	%fd56331, %fd56330;
	{
	.reg .b32 %temp; 
	mov.b64 	{%r14048, %temp}, %fd56331;
	}
	{
	.reg .b32 %temp; 
	mov.b64 	{%temp, %r14049}, %fd56331;
	}
	add.s32 	%r14050, %r14049, -1048576;
	mov.b64 	%fd56332, {%r14048, %r14050};
	mul.f64 	%fd56333, %fd56330, %fd56331;
	neg.f64 	%fd56334, %fd56333;
	fma.rn.f64 	%fd56335, %fd56333, %fd56334, %fd56330;
	fma.rn.f64 	%fd56336, %fd56335, %fd56332, %fd56333;
	neg.f64 	%fd56337, %fd56336;
	fma.rn.f64 	%fd56338, %fd56331, %fd56337, 0d3FF0000000000000;
	fma.rn.f64 	%fd56339, %fd56338, %fd56332, %fd56332;
	fma.rn.f64 	%fd56340, %fd56336, %fd56337, %fd56330;
	fma.rn.f64 	%fd56341, %fd56340, %fd56339, %fd56336;
	{
	.reg .b32 %temp; 
	mov.b64 	{%r14051, %temp}, %fd56341;
	}
	{
	.reg .b32 %temp; 
	mov.b64 	{%temp, %r14052}, %fd56341;
	}
	add.s32 	%r14053, %r14052, 1048576;
	mov.b64 	%fd56342, {%r14051, %r14053};
	fma.rn.f64 	%fd56343, %fd56329, 0d3EC715B371155F70, 0dBEBAC2FE66FAAC4B;
	fma.rn.f64 	%fd56344, %fd56343, %fd56329, 0d3ED9A9B88EFCD9B8;
	fma.rn.f64 	%fd56345, %fd56344, %fd56329, 0d3EDD0F40A8A0C4C3;
	fma.rn.f64 	%fd56346, %fd56345, %fd56329, 0d3EF46D4CFA9E0E1F;
	fma.rn.f64 	%fd56347, %fd56346, %fd56329, 0d3F079C168D1E2422;
	fma.rn.f64 	%fd56348, %fd56347, %fd56329, 0d3F1C9A88C3BCA540;
	fma.rn.f64 	%fd56349, %fd56348, %fd56329, 0d3F31C4E64BD476DF;
	fma.rn.f64 	%fd56350, %fd56349, %fd56329, 0d3F46E8BA60009C8F;
	fma.rn.f64 	%fd56351, %fd56350, %fd56329, 0d3F5F1C71C62B05A2;
	fma.rn.f64 	%fd56352, %fd56351, %fd56329, 0d3F76DB6DB6DC9F2C;
	fma.rn.f64 	%fd56353, %fd56352, %fd56329, 0d3F9333333333329C;
	fma.rn.f64 	%fd56354, %fd56353, %fd56329, 0d3FB5555555555555;
	setp.lt.s32 	%p6516, %r14046, 1;
	mov.f64 	%fd56355, 0d0000000000000000;
	mul.rn.f64 	%fd56356, %fd9652, %fd56355;
	mul.f64 	%fd56357, %fd56329, %fd56354;
	fma.rn.f64 	%fd56358, %fd56357, %fd56342, %fd56342;
	selp.f64 	%fd56359, %fd56356, %fd56358, %p6516;
	setp.lt.s32 	%p6517, %r14046, 0;
	mov.f64 	%fd56360, 0d7FF0000000000000;
	mul.rn.f64 	%fd56361, %fd56359, %fd56360;
	selp.f64 	%fd56362, %fd56361, %fd56359, %p6517;
	setp.lt.s32 	%p6518, %r4208, 0;
	mov.f64 	%fd56363, 0dBCA1A62633145C07;
	add.rn.f64 	%fd56364, %fd56362, %fd56363;
	neg.f64 	%fd56365, %fd56364;
	mov.f64 	%fd56366, 0d400921FB54442D18;
	add.rn.f64 	%fd56367, %fd56366, %fd56365;
	selp.f64 	%fd78275, %fd56367, %fd56362, %p6518;
$L__BB0_6919:
	mul.f64 	%fd56389, %fd9638, %fd9650;
	sub.f64 	%fd56390, %fd56389, %fd9644;
	mul.f64 	%fd56391, %fd9618, %fd9632;
	div.rn.f64 	%fd9658, %fd56390, %fd56391;
	{
	.reg .b32 %temp; 
	mov.b64 	{%temp, %r4209}, %fd9658;
	}
	abs.f64 	%fd9659, %fd9658;
	{
	.reg .b32 %temp; 
	mov.b64 	{%temp, %r14054}, %fd9659;
	}
	setp.gt.s32 	%p6520, %r14054, 1071801957;
	@%p6520 bra 	$L__BB0_6923;
	mul.f64 	%fd56432, %fd9658, %fd9658;
	fma.rn.f64 	%fd56433, %fd56432, 0d3FB0066BDC1895E9, 0dBFB3823B180754AF;
	fma.rn.f64 	%fd56434, %fd56433, %fd56432, 0d3FB11E52CC2F79AE;
	fma.rn.f64 	%fd56435, %fd56434, %fd56432, 0dBF924EAF3526861B;
	fma.rn.f64 	%fd56436, %fd56435, %fd56432, 0d3F91DF02A31E6CB7;
	fma.rn.f64 	%fd56437, %fd56436, %fd56432, 0d3F847D18B0EEC6CC;
	fma.rn.f64 	%fd56438, %fd56437, %fd56432, 0d3F8D0AF961BA53B0;
	fma.rn.f64 	%fd56439, %fd56438, %fd56432, 0d3F91BF7734CF1C48;
	fma.rn.f64 	%fd56440, %fd56439, %fd56432, 0d3F96E91483144EF7;
	fma.rn.f64 	%fd56441, %fd56440, %fd56432, 0d3F9F1C6E0A4F9F81;
	fma.rn.f64 	%fd56442, %fd56441, %fd56432, 0d3FA6DB6DC27FA92B;
	fma.rn.f64 	%fd56443, %fd56442, %fd56432, 0d3FB333333320F91B;
	fma.rn.f64 	%fd56444, %fd56443, %fd56432, 0d3FC5555555555F4D;
	mul.f64 	%fd56445, %fd56432, %fd56444;
	fma.rn.f64 	%fd9660, %fd56445, %fd9659, %fd9659;
	setp.gt.s32 	%p6524, %r4209, -1;
	@%p6524 bra 	$L__BB0_6922;
	mov.f64 	%fd56450, 0d3C91A62633145C07;
	add.rn.f64 	%fd56451, %fd9660, %fd56450;
	mov.f64 	%fd56452, 0d3FF921FB54442D18;
	add.rn.f64 	%fd78276, %fd56452, %fd56451;
	bra.uni 	$L__BB0_6924;
$L__BB0_6922:
	mov.f64 	%fd56446, 0dBC91A62633145C07;
	add.rn.f64 	%fd56447, %fd9660, %fd56446;
	neg.f64 	%fd56448, %fd56447;
	mov.f64 	%fd56449, 0d3FF921FB54442D18;
	add.rn.f64 	%fd78276, %fd56449, %fd56448;
	bra.uni 	$L__BB0_6924;
$L__BB0_6923:
	mov.f64 	%fd56392, 0d3FF0000000000000;
	sub.f64 	%fd56393, %fd56392, %fd9659;
	{
	.reg .b32 %temp; 
	mov.b64 	{%r14055, %temp}, %fd56393;
	}
	{
	.reg .b32 %temp; 
	mov.b64 	{%temp, %r14056}, %fd56393;
	}
	add.s32 	%r14057, %r14056, -1048576;
	mov.b64 	%fd56394, {%r14055, %r14057};
	rsqrt.approx.ftz.f64 	%fd56395, %fd56394;
	{
	.reg .b32 %temp; 
	mov.b64 	{%r14058, %temp}, %fd56395;
	}
	{
	.reg .b32 %temp; 
	mov.b64 	{%temp, %r14059}, %fd56395;
	}
	add.s32 	%r14060, %r14059, -1048576;
	mov.b64 	%fd56396, {%r14058, %r14060};
	mul.f64 	%fd56397, %fd56394, %fd56395;
	neg.f64 	%fd56398, %fd56397;
	fma.rn.f64 	%fd56399, %fd56397, %fd56398, %fd56394;
	fma.rn.f64 	%fd56400, %fd56399, %fd56396, %fd56397;
	neg.f64 	%fd56401, %fd56400;
	fma.rn.f64 	%fd56402, %fd56395, %fd56401, 0d3FF0000000000000;
	fma.rn.f64 	%fd56403, %fd56402, %fd56396, %fd56396;
	fma.rn.f64 	%fd56404, %fd56400, %fd56401, %fd56394;
	fma.rn.f64 	%fd56405, %fd56404, %fd56403, %fd56400;
	{
	.reg .b32 %temp; 
	mov.b64 	{%r14061, %temp}, %fd56405;
	}
	{
	.reg .b32 %temp; 
	mov.b64 	{%temp, %r14062}, %fd56405;
	}
	add.s32 	%r14063, %r14062, 1048576;
	mov.b64 	%fd56406, {%r14061, %r14063};
	fma.rn.f64 	%fd56407, %fd56393, 0d3EC715B371155F70, 0dBEBAC2FE66FAAC4B;
	fma.rn.f64 	%fd56408, %fd56407, %fd56393, 0d3ED9A9B88EFCD9B8;
	fma.rn.f64 	%fd56409, %fd56408, %fd56393, 0d3EDD0F40A8A0C4C3;
	fma.rn.f64 	%fd56410, %fd56409, %fd56393, 0d3EF46D4CFA9E0E1F;
	fma.rn.f64 	%fd56411, %fd56410, %fd56393, 0d3F079C168D1E2422;
	fma.rn.f64 	%fd56412, %fd56411, %fd56393, 0d3F1C9A88C3BCA540;
	fma.rn.f64 	%fd56413, %fd56412, %fd56393, 0d3F31C4E64BD476DF;
	fma.rn.f64 	%fd56414, %fd56413, %fd56393, 0d3F46E8BA60009C8F;
	fma.rn.f64 	%fd56415, %fd56414, %fd56393, 0d3F5F1C71C62B05A2;
	fma.rn.f64 	%fd56416, %fd56415, %fd56393, 0d3F76DB6DB6DC9F2C;
	fma.rn.f64 	%fd56417, %fd56416, %fd56393, 0d3F9333333333329C;
	fma.rn.f64 	%fd56418, %fd56417, %fd56393, 0d3FB5555555555555;
	setp.lt.s32 	%p6521, %r14056, 1;
	mov.f64 	%fd56419, 0d0000000000000000;
	mul.rn.f64 	%fd56420, %fd9659, %fd56419;
	mul.f64 	%fd56421, %fd56393, %fd56418;
	fma.rn.f64 	%fd56422, %fd56421, %fd56406, %fd56406;
	selp.f64 	%fd56423, %fd56420, %fd56422, %p6521;
	setp.lt.s32 	%p6522, %r14056, 0;
	mov.f64 	%fd56424, 0d7FF0000000000000;
	mul.rn.f64 	%fd56425, %fd56423, %fd56424;
	selp.f64 	%fd56426, %fd56425, %fd56423, %p6522;
	setp.lt.s32 	%p6523, %r4209, 0;
	mov.f64 	%fd56427, 0dBCA1A62633145C07;
	add.rn.f64 	%fd56428, %fd56426, %fd56427;
	neg.f64 	%fd56429, %fd56428;
	mov.f64 	%fd56430, 0d400921FB54442D18;
	add.rn.f64 	%fd56431, %fd56430, %fd56429;
	selp.f64 	%fd78276, %fd56431, %fd56426, %p6523;
$L__BB0_6924:
	mul.f64 	%fd56453, %fd78276, 0d404CA5DC1A63C1F5;
	mul.f64 	%fd9665, %fd56453, 0d3F91DF46A2529D3A;
	abs.f64 	%fd9666, %fd9665;
	setp.neu.f64 	%p6525, %fd9666, 0d7FF0000000000000;
	@%p6525 bra 	$L__BB0_6926;
	mov.f64 	%fd56459, 0d0000000000000000;
	mul.rn.f64 	%fd78277, %fd9665, %fd56459;
	mov.b32 	%r19355, 0;
	bra.uni 	$L__BB0_6928;
$L__BB0_6926:
	mul.f64 	%fd56454, %fd9665, 0d3FE45F306DC9C883;
	cvt.rni.s32.f64 	%r19355, %fd56454;
	cvt.rn.f64.s32 	%fd56455, %r19355;
	fma.rn.f64 	%fd56456, %fd56455, 0dBFF921FB54442D18, %fd9665;
	fma.rn.f64 	%fd56457, %fd56455, 0dBC91A62633145C00, %fd56456;
	fma.rn.f64 	%fd78277, %fd56455, 0dB97B839A252049C0, %fd56457;
	setp.ltu.f64 	%p6526, %fd9666, 0d41E0000000000000;
	@%p6526 bra 	$L__BB0_6928;
	{ // callseq 865, 0
	.param .b64 param0;
	st.param.f64 	[param0], %fd9665;
	.param .align 16 .b8 retval0[16];
	call.uni (retval0), 
	__internal_trig_reduction_slowpathd, 
	(
	param0
	);
	ld.param.f64 	%fd78277, [retval0];
	ld.param.b32 	%r19355, [retval0+8];
	} // callseq 865
$L__BB0_6928:
	shl.b32 	%r14066, %r19355, 6;
	cvt.u64.u32 	%rd5604, %r14066;
	and.b64  	%rd5605, %rd5604, 64;
	mov.u64 	%rd5606, __cudart_sin_cos_coeffs;
	add.s64 	%rd5607, %rd5606, %rd5605;
	mul.rn.f64 	%fd56460, %fd78277, %fd78277;
	and.b32  	%r14067, %r19355, 1;
	setp.eq.b32 	%p6527, %r14067, 1;
	selp.f64 	%fd56461, 0dBDA8FF8320FD8164, 0d3DE5DB65F9785EBA, %p6527;
	ld.global.nc.v2.f64 	{%fd56462, %fd56463}, [%rd5607];
	fma.rn.f64 	%fd56464, %fd56461, %fd56460, %fd56462;
	fma.rn.f64 	%fd56465, %fd56464, %fd56460, %fd56463;
	ld.global.nc.v2.f64 	{%fd56466, %fd56467}, [%rd5607+16];
	fma.rn.f64 	%fd56468, %fd56465, %fd56460, %fd56466;
	fma.rn.f64 	%fd56469, %fd56468, %fd56460, %fd56467;
	ld.global.nc.v2.f64 	{%fd56470, %fd56471}, [%rd5607+32];
	fma.rn.f64 	%fd56472, %fd56469, %fd56460, %fd56470;
	fma.rn.f64 	%fd56473, %fd56472, %fd56460, %fd56471;
	fma.rn.f64 	%fd56474, %fd56473, %fd78277, %fd78277;
	fma.rn.f64 	%fd56475, %fd56473, %fd56460, 0d3FF0000000000000;
	selp.f64 	%fd56476, %fd56475, %fd56474, %p6527;
	and.b32  	%r14068, %r19355, 2;
	setp.eq.s32 	%p6528, %r14068, 0;
	mov.f64 	%fd56477, 0d0000000000000000;
	sub.f64 	%fd56478, %fd56477, %fd56476;
	selp.f64 	%fd9671, %fd56476, %fd56478, %p6528;
	mul.f64 	%fd56479, %fd9632, %fd9671;
	mul.f64 	%fd56480, %fd9618, %fd56479;
	mul.f64 	%fd56481, %fd78259, %fd56480;
	mul.f64 	%fd56482, %fd78257, %fd56481;
	mul.f64 	%fd56483, %fd78255, %fd56482;
	mul.f64 	%fd56484, %fd78257, %fd78259;
	mul.f64 	%fd56485, %fd56484, %fd9618;
	div.rn.f64 	%fd9672, %fd56485, %fd56483;
	mul.f64 	%fd56486, %fd78255, %fd78259;
	mul.f64 	%fd56487, %fd56486, %fd9625;
	div.rn.f64 	%fd9673, %fd56487, %fd56483;
	mul.f64 	%fd56488, %fd78255, %fd78257;
	mul.f64 	%fd56489, %fd56488, %fd9632;
	div.rn.f64 	%fd9674, %fd56489, %fd56483;
	mul.f64 	%fd56490, %fd78275, 0d404CA5DC1A63C1F5;
	mul.f64 	%fd9675, %fd56490, 0d3F91DF46A2529D3A;
	abs.f64 	%fd9676, %fd9675;
	setp.neu.f64 	%p6529, %fd9676, 0d7FF0000000000000;
	@%p6529 bra 	$L__BB0_6930;
	mov.f64 	%fd56496, 0d0000000000000000;
	mul.rn.f64 	%fd78279, %fd9675, %fd56496;
	mov.b32 	%r19357, 1;
	bra.uni 	$L__BB0_6933;
$L__BB0_6930:
	mul.f64 	%fd56491, %fd9675, 0d3FE45F306DC9C883;
	cvt.rni.s32.f64 	%r19356, %fd56491;
	cvt.rn.f64.s32 	%fd56492, %r19356;
	fma.rn.f64 	%fd56493, %fd56492, 0dBFF921FB54442D18, %fd9675;
	fma.rn.f64 	%fd56494, %fd56492, 0dBC91A62633145C00, %fd56493;
	fma.rn.f64 	%fd78279, %fd56492, 0dB97B839A252049C0, %fd56494;
	setp.ltu.f64 	%p6530, %fd9676, 0d41E0000000000000;
	@%p6530 bra 	$L__BB0_6932;
	{ // callseq 866, 0
	.param .b64 param0;
	st.param.f64 	[param0], %fd9675;
	.param .align 16 .b8 retval0[16];
	call.uni (retval0), 
	__internal_trig_reduction_slowpathd, 
	(
	param0
	);
	ld.param.f64 	%fd78279, [retval0];
	ld.param.b32 	%r19356, [retval0+8];
	} // callseq 866
$L__BB0_6932:
	add.s32 	%r19357, %r19356, 1;
$L__BB0_6933:
	shl.b32 	%r14071, %r19357, 6;
	cvt.u64.u32 	%rd5608, %r14071;
	and.b64  	%rd5609, %rd5608, 64;
	mov.u64 	%rd5610, __cudart_sin_cos_coeffs;
	add.s64 	%rd5611, %rd5610, %rd5609;
	mul.rn.f64 	%fd56497, %fd78279, %fd78279;
	and.b32  	%r14072, %r19357, 1;
	setp.eq.b32 	%p6532, %r14072, 1;
	selp.f64 	%fd56498, 0dBDA8FF8320FD8164, 0d3DE5DB65F9785EBA, %p6532;
	ld.global.nc.v2.f64 	{%fd56499, %fd56500}, [%rd5611];
	fma.rn.f64 	%fd56501, %fd56498, %fd56497, %fd56499;
	fma.rn.f64 	%fd56502, %fd56501, %fd56497, %fd56500;
	ld.global.nc.v2.f64 	{%fd56503, %fd56504}, [%rd5611+16];
	fma.rn.f64 	%fd56505, %fd56502, %fd56497, %fd56503;
	fma.rn.f64 	%fd56506, %fd56505, %fd56497, %fd56504;
	ld.global.nc.v2.f64 	{%fd56507, %fd56508}, [%rd5611+32];
	fma.rn.f64 	%fd56509, %fd56506, %fd56497, %fd56507;
	fma.rn.f64 	%fd56510, %fd56509, %fd56497, %fd56508;
	fma.rn.f64 	%fd56511, %fd56510, %fd78279, %fd78279;
	fma.rn.f64 	%fd56512, %fd56510, %fd56497, 0d3FF0000000000000;
	selp.f64 	%fd56513, %fd56512, %fd56511, %p6532;
	and.b32  	%r14073, %r19357, 2;
	setp.eq.s32 	%p6533, %r14073, 0;
	mov.f64 	%fd56514, 0d0000000000000000;
	sub.f64 	%fd56515, %fd56514, %fd56513;
	selp.f64 	%fd9682, %fd56513, %fd56515, %p6533;
	@%p6525 bra 	$L__BB0_6935;
	mov.f64 	%fd56521, 0d0000000000000000;
	mul.rn.f64 	%fd78281, %fd9665, %fd56521;
	mov.b32 	%r19359, 1;
	bra.uni 	$L__BB0_6938;
$L__BB0_6935:
	mul.f64 	%fd56516, %fd9665, 0d3FE45F306DC9C883;
	cvt.rni.s32.f64 	%r19358, %fd56516;
	cvt.rn.f64.s32 	%fd56517, %r19358;
	fma.rn.f64 	%fd56518, %fd56517, 0dBFF921FB54442D18, %fd9665;
	fma.rn.f64 	%fd56519, %fd56517, 0dBC91A62633145C00, %fd56518;
	fma.rn.f64 	%fd78281, %fd56517, 0dB97B839A252049C0, %fd56519;
	setp.ltu.f64 	%p6534, %fd9666, 0d41E0000000000000;
	@%p6534 bra 	$L__BB0_6937;
	{ // callseq 867, 0
	.param .b64 param0;
	st.param.f64 	[param0], %fd9665;
	.param .align 16 .b8 retval0[16];
	call.uni (retval0), 
	__internal_trig_reduction_slowpathd, 
	(
	param0
	);
	ld.param.f64 	%fd78281, [retval0];
	ld.param.b32 	%r19358, [retval0+8];
	} // callseq 867
$L__BB0_6937:
	add.s32 	%r19359, %r19358, 1;
$L__BB0_6938:
	shl.b32 	%r14076, %r19359, 6;
	cvt.u64.u32 	%rd5612, %r14076;
	and.b64  	%rd5613, %rd5612, 64;
	mov.u64 	%rd5614, __cudart_sin_cos_coeffs;
	add.s64 	%rd5615, %rd5614, %rd5613;
	mul.rn.f64 	%fd56522, %fd78281, %fd78281;
	and.b32  	%r14077, %r19359, 1;
	setp.eq.b32 	%p6536, %r14077, 1;
	selp.f64 	%fd56523, 0dBDA8FF8320FD8164, 0d3DE5DB65F9785EBA, %p6536;
	ld.global.nc.v2.f64 	{%fd56524, %fd56525}, [%rd5615];
	fma.rn.f64 	%fd56526, %fd56523, %fd56522, %fd56524;
	fma.rn.f64 	%fd56527, %fd56526, %fd56522, %fd56525;
	ld.global.nc.v2.f64 	{%fd56528, %fd56529}, [%rd5615+16];
	fma.rn.f64 	%fd56530, %fd56527, %fd56522, %fd56528;
	fma.rn.f64 	%fd56531, %fd56530, %fd56522, %fd56529;
	ld.global.nc.v2.f64 	{%fd56532, %fd56533}, [%rd5615+32];
	fma.rn.f64 	%fd56534, %fd56531, %fd56522, %fd56532;
	fma.rn.f64 	%fd56535, %fd56534, %fd56522, %fd56533;
	fma.rn.f64 	%fd56536, %fd56535, %fd78281, %fd78281;
	fma.rn.f64 	%fd56537, %fd56535, %fd56522, 0d3FF0000000000000;
	selp.f64 	%fd56538, %fd56537, %fd56536, %p6536;
	and.b32  	%r14078, %r19359, 2;
	setp.eq.s32 	%p6537, %r14078, 0;
	mov.f64 	%fd56539, 0d0000000000000000;
	sub.f64 	%fd56540, %fd56539, %fd56538;
	selp.f64 	%fd9688, %fd56538, %fd56540, %p6537;
	@%p6529 bra 	$L__BB0_6940;
	mov.f64 	%fd56546, 0d0000000000000000;
	mul.rn.f64 	%fd78282, %fd9675, %fd56546;
	mov.b32 	%r19360, 0;
	bra.uni 	$L__BB0_6942;
$L__BB0_6940:
	mul.f64 	%fd56541, %fd9675, 0d3FE45F306DC9C883;
	cvt.rni.s32.f64 	%r19360, %fd56541;
	cvt.rn.f64.s32 	%fd56542, %r19360;
	fma.rn.f64 	%fd56543, %fd56542, 0dBFF921FB54442D18, %fd9675;
	fma.rn.f64 	%fd56544, %fd56542, 0dBC91A62633145C00, %fd56543;
	fma.rn.f64 	%fd78282, %fd56542, 0dB97B839A252049C0, %fd56544;
	setp.ltu.f64 	%p6538, %fd9676, 0d41E0000000000000;
	@%p6538 bra 	$L__BB0_6942;
	{ // callseq 868, 0
	.param .b64 param0;
	st.param.f64 	[param0], %fd9675;
	.param .align 16 .b8 retval0[16];
	call.uni (retval0), 
	__internal_trig_reduction_slowpathd, 
	(
	param0
	);
	ld.param.f64 	%fd78282, [retval0];
	ld.param.b32 	%r19360, [retval0+8];
	} // callseq 868
$L__BB0_6942:
	ld.param.u64 	%rd8207, [_Z8FitGrainPdPiS0_S_S_S0_S0_S_S_S_S_S_S_S_S_S_S_S_S__param_2];
	shl.b32 	%r14081, %r19360, 6;
	cvt.u64.u32 	%rd5616, %r14081;
	and.b64  	%rd5617, %rd5616, 64;
	mov.u64 	%rd5618, __cudart_sin_cos_coeffs;
	add.s64 	%rd5619, %rd5618, %rd5617;
	mul.rn.f64 	%fd56547, %fd78282, %fd78282;
	and.b32  	%r14082, %r19360, 1;
	setp.eq.b32 	%p6540, %r14082, 1;
	selp.f64 	%fd56548, 0dBDA8FF8320FD8164, 0d3DE5DB65F9785EBA, %p6540;
	ld.global.nc.v2.f64 	{%fd56549, %fd56550}, [%rd5619];
	fma.rn.f64 	%fd56551, %fd56548, %fd56547, %fd56549;
	fma.rn.f64 	%fd56552, %fd56551, %fd56547, %fd56550;
	ld.global.nc.v2.f64 	{%fd56553, %fd56554}, [%rd5619+16];
	fma.rn.f64 	%fd56555, %fd56552, %fd56547, %fd56553;
	fma.rn.f64 	%fd56556, %fd56555, %fd56547, %fd56554;
	ld.global.nc.v2.f64 	{%fd56557, %fd56558}, [%rd5619+32];
	fma.rn.f64 	%fd56559, %fd56556, %fd56547, %fd56557;
	fma.rn.f64 	%fd56560, %fd56559, %fd56547, %fd56558;
	fma.rn.f64 	%fd56561, %fd56560, %fd78282, %fd78282;
	fma.rn.f64 	%fd56562, %fd56560, %fd56547, 0d3FF0000000000000;
	selp.f64 	%fd56563, %fd56562, %fd56561, %p6540;
	and.b32  	%r14083, %r19360, 2;
	setp.eq.s32 	%p6541, %r14083, 0;
	mov.f64 	%fd56564, 0d0000000000000000;
	sub.f64 	%fd56565, %fd56564, %fd56563;
	selp.f64 	%fd56566, %fd56563, %fd56565, %p6541;
	mul.f64 	%fd9693, %fd9673, %fd56566;
	neg.f64 	%fd56567, %fd9674;
	mul.f64 	%fd56568, %fd9671, %fd56567;
	mul.f64 	%fd9694, %fd9638, %fd56568;
	mul.f64 	%fd56569, %fd9671, %fd9674;
	mul.f64 	%fd9695, %fd9618, %fd56569;
	cvta.to.global.u64 	%rd5620, %rd8207;
	ld.global.u32 	%r14084, [%rd5620+4];
	setp.lt.s32 	%p6542, %r14084, 1;
	mov.pred 	%p9731, 0;
	@%p6542 bra 	$L__BB0_6956;
	mul.f64 	%fd9696, %fd9673, %fd9682;
	mul.f64 	%fd9697, %fd9674, %fd9688;
	mov.b32 	%r19361, 0;
$L__BB0_6944:
	ld.param.u64 	%rd8603, [_Z8FitGrainPdPiS0_S_S_S0_S0_S_S_S_S_S_S_S_S_S_S_S_S__param_5];
	ld.param.u64 	%rd8575, [_Z8FitGrainPdPiS0_S_S_S0_S0_S_S_S_S_S_S_S_S_S_S_S_S__param_4];
	ld.param.u64 	%rd8080, [_Z8FitGrainPdPiS0_S_S_S0_S0_S_S_S_S_S_S_S_S_S_S_S_S__param_0];
	shl.b32 	%r14086, %r19361, 2;
	cvta.to.global.u64 	%rd5621, %rd8603;
	mul.wide.u32 	%rd5622, %r14086, 4;
	add.s64 	%rd5623, %rd5621, %rd5622;
	ld.global.u32 	%r14087, [%rd5623+8];
	cvt.rn.f64.s32 	%fd56570, %r14087;
	ld.global.u32 	%r14088, [%rd5623+4];
	cvt.rn.f64.s32 	%fd56571, %r14088;
	ld.global.u32 	%r14089, [%rd5623];
	cvt.rn.f64.s32 	%fd56572, %r14089;
	mul.f64 	%fd56573, %fd9696, %fd56571;
	fma.rn.f64 	%fd56574, %fd9672, %fd56572, %fd56573;
	fma.rn.f64 	%fd56575, %fd9697, %fd56570, %fd56574;
	mov.f64 	%fd56576, 0d0000000000000000;
	copysign.f64 	%fd56577, %fd56572, %fd56576;
	fma.rn.f64 	%fd56578, %fd9693, %fd56571, %fd56577;
	fma.rn.f64 	%fd56579, %fd9694, %fd56570, %fd56578;
	copysign.f64 	%fd56580, %fd56571, %fd56576;
	add.f64 	%fd56581, %fd56577, %fd56580;
	fma.rn.f64 	%fd56582, %fd9695, %fd56570, %fd56581;
	mul.f64 	%fd56583, %fd56579, %fd56579;
	fma.rn.f64 	%fd56584, %fd56575, %fd56575, %fd56583;
	fma.rn.f64 	%fd56585, %fd56582, %fd56582, %fd56584;
	sqrt.rn.f64 	%fd56586, %fd56585;
	rcp.rn.f64 	%fd56587, %fd56586;
	mul.lo.s32 	%r14090, %r19361, 7;
	mul.wide.u32 	%rd5624, %r14090, 8;
	add.s64 	%rd5625, %rd33, %rd5624;
	st.global.f64 	[%rd5625], %fd56575;
	st.global.f64 	[%rd5625+8], %fd56579;
	st.global.f64 	[%rd5625+16], %fd56582;
	cvta.to.global.u64 	%rd5626, %rd8575;
	add.s64 	%rd5627, %rd5626, %rd5624;
	ld.global.f64 	%fd56588, [%rd5627+24];
	st.global.f64 	[%rd5625+24], %fd56588;
	st.global.f64 	[%rd5625+32], %fd56587;
	cvta.to.global.u64 	%rd5628, %rd8080;
	ld.global.f64 	%fd56589, [%rd5628+4152];
	add.f64 	%fd56590, %fd56587, %fd56587;
	div.rn.f64 	%fd9698, %fd56589, %fd56590;
	{
	.reg .b32 %temp; 
	mov.b64 	{%temp, %r14091}, %fd9698;
	}
	mov.b32 	%f61, %r14091;
	abs.f32 	%f62, %f61;
	setp.geu.f32 	%p6543, %f62, 0f3FE26666;
	@%p6543 bra 	$L__BB0_6946;
	mul.f64 	%fd56624, %fd9698, %fd9698;
	fma.rn.f64 	%fd56625, %fd56624, 0d3FB0066BDC1895E9, 0dBFB3823B180754AF;
	fma.rn.f64 	%fd56626, %fd56625, %fd56624, 0d3FB11E52CC2F79AE;
	fma.rn.f64 	%fd56627, %fd56626, %fd56624, 0dBF924EAF3526861B;
	fma.rn.f64 	%fd56628, %fd56627, %fd56624, 0d3F91DF02A31E6CB7;
	fma.rn.f64 	%fd56629, %fd56628, %fd56624, 0d3F847D18B0EEC6CC;
	fma.rn.f64 	%fd56630, %fd56629, %fd56624, 0d3F8D0AF961BA53B0;
	fma.rn.f64 	%fd56631, %fd56630, %fd56624, 0d3F91BF7734CF1C48;
	fma.rn.f64 	%fd56632, %fd56631, %fd56624, 0d3F96E91483144EF7;
	fma.rn.f64 	%fd56633, %fd56632, %fd56624, 0d3F9F1C6E0A4F9F81;
	fma.rn.f64 	%fd56634, %fd56633, %fd56624, 0d3FA6DB6DC27FA92B;
	fma.rn.f64 	%fd56635, %fd56634, %fd56624, 0d3FB333333320F91B;
	fma.rn.f64 	%fd56636, %fd56635, %fd56624, 0d3FC5555555555F4D;
	mul.f64 	%fd56637, %fd56624, %fd56636;
	fma.rn.f64 	%fd78283, %fd56637, %fd9698, %fd9698;
	bra.uni 	$L__BB0_6947;
$L__BB0_6946:
	abs.f64 	%fd56591, %fd9698;
	fma.rn.f64 	%fd56592, %fd56591, 0dBFE0000000000000, 0d3FE0000000000000;
	rsqrt.approx.ftz.f64 	%fd56593, %fd56592;
	{
	.reg .b32 %temp; 
	mov.b64 	{%r14092, %temp}, %fd56593;
	}
	{
	.reg .b32 %temp; 
	mov.b64 	{%temp, %r14093}, %fd56593;
	}
	add.s32 	%r14094, %r14093, -1048576;
	mov.b64 	%fd56594, {%r14092, %r14094};
	mul.f64 	%fd56595, %fd56592, %fd56593;
	neg.f64 	%fd56596, %fd56595;
	fma.rn.f64 	%fd56597, %fd56595, %fd56596, %fd56592;
	fma.rn.f64 	%fd56598, %fd56597, %fd56594, %fd56595;
	neg.f64 	%fd56599, %fd56598;
	fma.rn.f64 	%fd56600, %fd56593, %fd56599, 0d3FF0000000000000;
	fma.rn.f64 	%fd56601, %fd56600, %fd56594, %fd56594;
	fma.rn.f64 	%fd56602, %fd56598, %fd56599, %fd56592;
	fma.rn.f64 	%fd56603, %fd56602, %fd56601, %fd56598;
	{
	.reg .b32 %temp; 
	mov.b64 	{%temp, %r14095}, %fd56592;
	}
	setp.lt.s32 	%p6544, %r14095, 0;
	selp.f64 	%fd56604, 0dFFF8000000000000, %fd56603, %p6544;
	setp.ne.f64 	%p6545, %fd56592, 0d0000000000000000;
	selp.f64 	%fd56605, %fd56604, %fd56592, %p6545;
	fma.rn.f64 	%fd56606, %fd56592, 0d3FB0066BDC1895E9, 0dBFB3823B180754AF;
	fma.rn.f64 	%fd56607, %fd56606, %fd56592, 0d3FB11E52CC2F79AE;
	fma.rn.f64 	%fd56608, %fd56607, %fd56592, 0dBF924EAF3526861B;
	fma.rn.f64 	%fd56609, %fd56608, %fd56592, 0d3F91DF02A31E6CB7;
	fma.rn.f64 	%fd56610, %fd56609, %fd56592, 0d3F847D18B0EEC6CC;
	fma.rn.f64 	%fd56611, %fd56610, %fd56592, 0d3F8D0AF961BA53B0;
	fma.rn.f64 	%fd56612, %fd56611, %fd56592, 0d3F91BF7734CF1C48;
	fma.rn.f64 	%fd56613, %fd56612, %fd56592, 0d3F96E91483144EF7;
	fma.rn.f64 	%fd56614, %fd56613, %fd56592, 0d3F9F1C6E0A4F9F81;
	fma.rn.f64 	%fd56615, %fd56614, %fd56592, 0d3FA6DB6DC27FA92B;
	fma.rn.f64 	%fd56616, %fd56615, %fd56592, 0d3FB333333320F91B;
	fma.rn.f64 	%fd56617, %fd56616, %fd56592, 0d3FC5555555555F4D;
	mul.f64 	%fd56618, %fd56592, %fd56617;
	mul.f64 	%fd56619, %fd56605, 0dC000000000000000;
	fma.rn.f64 	%fd56620, %fd56619, %fd56618, 0d3C91A62633145C07;
	add.f64 	%fd56621, %fd56619, 0d3FE921FB54442D18;
	add.f64 	%fd56622, %fd56621, %fd56620;
	add.f64 	%fd56623, %fd56622, 0d3FE921FB54442D18;
	copysign.f64 	%fd78283, %fd9698, %fd56623;
$L__BB0_6947:
	ld.param.u64 	%rd8081, [_Z8FitGrainPdPiS0_S_S_S0_S0_S_S_S_S_S_S_S_S_S_S_S_S__param_0];
	mul.f64 	%fd56638, %fd78283, 0d404CA5DC1A63C1F5;
	mul.lo.s32 	%r14096, %r19361, 7;
	mul.wide.u32 	%rd5629, %r14096, 8;
	add.s64 	%rd5630, %rd33, %rd5629;
	st.global.f64 	[%rd5630+40], %fd56638;
	cvta.to.global.u64 	%rd5631, %rd8081;
	ld.global.f64 	%fd9702, [%rd5631];
	mul.f64 	%fd9703, %fd56638, 0d3FA1DF46A2529D3A;
	abs.f64 	%fd9704, %fd9703;
	setp.neu.f64 	%p6546, %fd9704, 0d7FF0000000000000;
	@%p6546 bra 	$L__BB0_6949;
	mov.f64 	%fd56644, 0d0000000000000000;
	mul.rn.f64 	%fd78285, %fd9703, %fd56644;
	mov.pred 	%p9730, -1;
	bra.uni 	$L__BB0_6952;
$L__BB0_6949:
	mul.f64 	%fd56639, %fd9703, 0d3FE45F306DC9C883;
	cvt.rni.s32.f64 	%r19362, %fd56639;
	cvt.rn.f64.s32 	%fd56640, %r19362;
	fma.rn.f64 	%fd56641, %fd56640, 0dBFF921FB54442D18, %fd9703;
	fma.rn.f64 	%fd56642, %fd56640, 0dBC91A62633145C00, %fd56641;
	fma.rn.f64 	%fd78285, %fd56640, 0dB97B839A252049C0, %fd56642;
	setp.ltu.f64 	%p6547, %fd9704, 0d41E0000000000000;
	@%p6547 bra 	$L__BB0_6951;
	{ // callseq 869, 0
	.param .b64 param0;
	st.param.f64 	[param0], %fd9703;
	.param .align 16 .b8 retval0[16];
	call.uni (retval0), 
	__internal_trig_reduction_slowpathd, 
	(
	param0
	);
	ld.param.f64 	%fd78285, [retval0];
	ld.param.b32 	%r19362, [retval0+8];
	} // callseq 869
$L__BB0_6951:
	and.b32  	%r14098, %r19362, 1;
	setp.eq.b32 	%p6548, %r14098, 1;
	not.pred 	%p9730, %p6548;
$L__BB0_6952:
	mul.f64 	%fd56645, %fd78285, %fd78285;
	fma.rn.f64 	%fd56646, %fd56645, 0d3EE48DAC2799BCB9, 0dBEF9757C5B27EBB1;
	fma.rn.f64 	%fd56647, %fd56646, %fd56645, 0d3F0980E90FD91E04;
	fma.rn.f64 	%fd56648, %fd56647, %fd56645, 0dBEFAE2B0417D7E1D;
	fma.rn.f64 	%fd56649, %fd56648, %fd56645, 0d3F119F5341BFBA57;
	fma.rn.f64 	%fd56650, %fd56649, %fd56645, 0d3F15E791A00F6919;
	fma.rn.f64 	%fd56651, %fd56650, %fd56645, 0d3F2FF2E7FADEC73A;
	fma.rn.f64 	%fd56652, %fd56651, %fd56645, 0d3F434BC1B206DA62;
	fma.rn.f64 	%fd56653, %fd56652, %fd56645, 0d3F57DB18EF2F83F9;
	fma.rn.f64 	%fd56654, %fd56653, %fd56645, 0d3F6D6D2E7AE49FBC;
	fma.rn.f64 	%fd56655, %fd56654, %fd56645, 0d3F8226E3A816A776;
	fma.rn.f64 	%fd56656, %fd56655, %fd56645, 0d3F9664F485D25660;
	fma.rn.f64 	%fd56657, %fd56656, %fd56645, 0d3FABA1BA1BABF31D;
	fma.rn.f64 	%fd56658, %fd56657, %fd56645, 0d3FC11111111105D2;
	fma.rn.f64 	%fd56659, %fd56658, %fd56645, 0d3FD555555555555E;
	mul.f64 	%fd9710, %fd56645, %fd56659;
	fma.rn.f64 	%fd78286, %fd9710, %fd78285, %fd78285;
	@%p9730 bra 	$L__BB0_6954;
	fma.rn.f64 	%fd56660, %fd9710, %fd78285, %fd78285;
	sub.f64 	%fd56661, %fd56660, %fd78285;
	neg.f64 	%fd56662, %fd56661;
	fma.rn.f64 	%fd56663, %fd9710, %fd78285, %fd56662;
	rcp.approx.ftz.f64 	%fd56664, %fd56660;
	neg.f64 	%fd56665, %fd56660;
	fma.rn.f64 	%fd56666, %fd56665, %fd56664, 0d3FF0000000000000;
	fma.rn.f64 	%fd56667, %fd56666, %fd56666, %fd56666;
	fma.rn.f64 	%fd56668, %fd56667, %fd56664, %fd56664;
	neg.f64 	%fd56669, %fd56668;
	fma.rn.f64 	%fd56670, %fd56660, %fd56669, 0d3FF0000000000000;
	fma.rn.f64 	%fd56671, %fd56669, %fd56663, %fd56670;
	fma.rn.f64 	%fd78286, %fd56671, %fd56669, %fd56669;
$L__BB0_6954:
	ld.param.u64 	%rd8208, [_Z8FitGrainPdPiS0_S_S_S0_S0_S_S_S_S_S_S_S_S_S_S_S_S__param_2];
	mul.f64 	%fd56672, %fd9702, %fd78286;
	mul.lo.s32 	%r14099, %r19361, 7;
	mul.wide.u32 	%rd5632, %r14099, 8;
	add.s64 	%rd5633, %rd33, %rd5632;
	st.global.f64 	[%rd5633+48], %fd56672;
	add.s32 	%r19361, %r19361, 1;
	cvta.to.global.u64 	%rd5634, %rd8208;
	ld.global.u32 	%r4231, [%rd5634+4];
	setp.lt.s32 	%p6550, %r19361, %r4231;
	@%p6550 bra 	$L__BB0_6944;
	setp.gt.s32 	%p9731, %r4231, 0;
$L__BB0_6956:
	mul.f64 	%fd56673, %fd78077, 0d3F91DF46A2529D3A;
	mov.f64 	%fd56674, 0d0000000000000000;
	mul.rn.f64 	%fd78288, %fd56673, %fd56674;
	setp.eq.f64 	%p6551, %fd8896, 0d7FF0000000000000;
	mov.b32 	%r19364, 1;
	@%p6551 bra 	$L__BB0_6960;
	setp.ltu.f64 	%p6552, %fd8896, 0d41E0000000000000;
	mov.f64 	%fd78288, %fd78862;
	mov.u32 	%r19363, %r19840;
	@%p6552 bra 	$L__BB0_6959;
	mul.f64 	%fd56675, %fd78077, 0d3F91DF46A2529D3A;
	{ // callseq 870, 0
	.param .b64 param0;
	st.param.f64 	[param0], %fd56675;
	.param .align 16 .b8 retval0[16];
	call.uni (retval0), 
	__internal_trig_reduction_slowpathd, 
	(
	param0
	);
	ld.param.f64 	%fd78288, [retval0];
	ld.param.b32 	%r19363, [retval0+8];
	} // callseq 870
$L__BB0_6959:
	add.s32 	%r19364, %r19363, 1;
$L__BB0_6960:
	mul.f64 	%fd56677, %fd78076, 0d3F91DF46A2529D3A;
	mov.f64 	%fd56678, 0d0000000000000000;
	mul.rn.f64 	%fd78290, %fd56677, %fd56678;
	setp.eq.f64 	%p6553, %fd8898, 0d7FF0000000000000;
	shl.b32 	%r14103, %r19364, 6;
	cvt.u64.u32 	%rd5635, %r14103;
	and.b64  	%rd5636, %rd5635, 64;
	mov.u64 	%rd5637, __cudart_sin_cos_coeffs;
	add.s64 	%rd5638, %rd5637, %rd5636;
	mul.rn.f64 	%fd56679, %fd78288, %fd78288;
	and.b32  	%r14104, %r19364, 1;
	setp.eq.b32 	%p6554, %r14104, 1;
	selp.f64 	%fd56680, 0dBDA8FF8320FD8164, 0d3DE5DB65F9785EBA, %p6554;
	ld.global.nc.v2.f64 	{%fd56681, %fd56682}, [%rd5638];
	fma.rn.f64 	%fd56683, %fd56680, %fd56679, %fd56681;
	fma.rn.f64 	%fd56684, %fd56683, %fd56679, %fd56682;
	ld.global.nc.v2.f64 	{%fd56685, %fd56686}, [%rd5638+16];
	fma.rn.f64 	%fd56687, %fd56684, %fd56679, %fd56685;
	fma.rn.f64 	%fd56688, %fd56687, %fd56679, %fd56686;
	ld.global.nc.v2.f64 	{%fd56689, %fd56690}, [%rd5638+32];
	fma.rn.f64 	%fd56691, %fd56688, %fd56679, %fd56689;
	fma.rn.f64 	%fd56692, %fd56691, %fd56679, %fd56690;
	fma.rn.f64 	%fd56693, %fd56692, %fd78288, %fd78288;
	fma.rn.f64 	%fd56694, %fd56692, %fd56679, 0d3FF0000000000000;
	selp.f64 	%fd56695, %fd56694, %fd56693, %p6554;
	and.b32  	%r14105, %r19364, 2;
	setp.eq.s32 	%p6555, %r14105, 0;
	sub.f64 	%fd56696, %fd56678, %fd56695;
	selp.f64 	%fd9719, %fd56695, %fd56696, %p6555;
	mov.b32 	%r19366, 1;
	@%p6553 bra 	$L__BB0_6964;
	setp.ltu.f64 	%p6556, %fd8898, 0d41E0000000000000;
	mov.f64 	%fd78290, %fd78864;
	mov.u32 	%r19365, %r19842;
	@%p6556 bra 	$L__BB0_6963;
	mul.f64 	%fd56697, %fd78076, 0d3F91DF46A2529D3A;
	{ // callseq 871, 0
	.param .b64 param0;
	st.param.f64 	[param0], %fd56697;
	.param .align 16 .b8 retval0[16];
	call.uni (retval0), 
	__internal_trig_reduction_slowpathd, 
	(
	param0
	);
	ld.param.f64 	%fd78290, [retval0];
	ld.param.b32 	%r19365, [retval0+8];
	} // callseq 871
$L__BB0_6963:
	add.s32 	%r19366, %r19365, 1;
$L__BB0_6964:
	mul.f64 	%fd56699, %fd78075, 0d3F91DF46A2529D3A;
	mov.f64 	%fd56700, 0d0000000000000000;
	mul.rn.f64 	%fd78292, %fd56699, %fd56700;
	setp.eq.f64 	%p6557, %fd8900, 0d7FF0000000000000;
	shl.b32 	%r14108, %r19366, 6;
	cvt.u64.u32 	%rd5639, %r14108;
	and.b64  	%rd5640, %rd5639, 64;
	mov.u64 	%rd5641, __cudart_sin_cos_coeffs;
	add.s64 	%rd5642, %rd5641, %rd5640;
	mul.rn.f64 	%fd56701, %fd78290, %fd78290;
	and.b32  	%r14109, %r19366, 1;
	setp.eq.b32 	%p6558, %r14109, 1;
	selp.f64 	%fd56702, 0dBDA8FF8320FD8164, 0d3DE5DB65F9785EBA, %p6558;
	ld.global.nc.v2.f64 	{%fd56703, %fd56704}, [%rd5642];
	fma.rn.f64 	%fd56705, %fd56702, %fd56701, %fd56703;
	fma.rn.f64 	%fd56706, %fd56705, %fd56701, %fd56704;
	ld.global.nc.v2.f64 	{%fd56707, %fd56708}, [%rd5642+16];
	fma.rn.f64 	%fd56709, %fd56706, %fd56701, %fd56707;
	fma.rn.f64 	%fd56710, %fd56709, %fd56701, %fd56708;
	ld.global.nc.v2.f64 	{%fd56711, %fd56712}, [%rd5642+32];
	fma.rn.f64 	%fd56713, %fd56710, %fd56701, %fd56711;
	fma.rn.f64 	%fd56714, %fd56713, %fd56701, %fd56712;
	fma.rn.f64 	%fd56715, %fd56714, %fd78290, %fd78290;
	fma.rn.f64 	%fd56716, %fd56714, %fd56701, 0d3FF0000000000000;
	selp.f64 	%fd56717, %fd56716, %fd56715, %p6558;
	and.b32  	%r14110, %r19366, 2;
	setp.eq.s32 	%p6559, %r14110, 0;
	sub.f64 	%fd56718, %fd56700, %fd56717;
	selp.f64 	%fd9724, %fd56717, %fd56718, %p6559;
	mov.b32 	%r19368, 1;
	@%p6557 bra 	$L__BB0_6968;
	setp.ltu.f64 	%p6560, %fd8900, 0d41E0000000000000;
	mov.f64 	%fd78292, %fd78866;
	mov.u32 	%r19367, %r19844;
	@%p6560 bra 	$L__BB0_6967;
	mul.f64 	%fd56719, %fd78075, 0d3F91DF46A2529D3A;
	{ // callseq 872, 0
	.param .b64 param0;
	st.param.f64 	[param0], %fd56719;
	.param .align 16 .b8 retval0[16];
	call.uni (retval0), 
	__internal_trig_reduction_slowpathd, 
	(
	param0
	);
	ld.param.f64 	%fd78292, [retval0];
	ld.param.b32 	%r19367, [retval0+8];
	} // callseq 872
$L__BB0_6967:
	add.s32 	%r19368, %r19367, 1;
$L__BB0_6968:
	shl.b32 	%r14112, %r19368, 6;
	cvt.u64.u32 	%rd5643, %r14112;
	and.b64  	%rd5644, %rd5643, 64;
	mov.u64 	%rd5645, __cudart_sin_cos_coeffs;
	add.s64 	%rd5646, %rd5645, %rd5644;
	mul.rn.f64 	%fd56721, %fd78292, %fd78292;
	and.b32  	%r14113, %r19368, 1;
	setp.eq.b32 	%p6561, %r14113, 1;
	selp.f64 	%fd56722, 0dBDA8FF8320FD8164, 0d3DE5DB65F9785EBA, %p6561;
	ld.global.nc.v2.f64 	{%fd56723, %fd56724}, [%rd5646];
	fma.rn.f64 	%fd56725, %fd56722, %fd56721, %fd56723;
	fma.rn.f64 	%fd56726, %fd56725, %fd56721, %fd56724;
	ld.global.nc.v2.f64 	{%fd56727, %fd56728}, [%rd5646+16];
	fma.rn.f64 	%fd56729, %fd56726, %fd56721, %fd56727;
	fma.rn.f64 	%fd56730, %fd56729, %fd56721, %fd56728;
	ld.global.nc.v2.f64 	{%fd56731, %fd56732}, [%rd5646+32];
	fma.rn.f64 	%fd56733, %fd56730, %fd56721, %fd56731;
	fma.rn.f64 	%fd56734, %fd56733, %fd56721, %fd56732;
	fma.rn.f64 	%fd56735, %fd56734, %fd78292, %fd78292;
	fma.rn.f64 	%fd56736, %fd56734, %fd56721, 0d3FF0000000000000;
	selp.f64 	%fd56737, %fd56736, %fd56735, %p6561;
	and.b32  	%r14114, %r19368, 2;
	setp.eq.s32 	%p6562, %r14114, 0;
	mov.f64 	%fd56738, 0d0000000000000000;
	sub.f64 	%fd56739, %fd56738, %fd56737;
	selp.f64 	%fd9728, %fd56737, %fd56739, %p6562;
	mov.f64 	%fd78293, %fd78868;
	mov.u32 	%r19369, %r19846;
	@%p105 bra 	$L__BB0_6970;
	mul.f64 	%fd56740, %fd78077, 0d3F91DF46A2529D3A;
	{ // callseq 873, 0
	.param .b64 param0;
	st.param.f64 	[param0], %fd56740;
	.param .align 16 .b8 retval0[16];
	call.uni (retval0), 
	__internal_trig_reduction_slowpathd, 
	(
	param0
	);
	ld.param.f64 	%fd78293, [retval0];
	ld.param.b32 	%r19369, [retval0+8];
	} // callseq 873
$L__BB0_6970:
	shl.b32 	%r14116, %r19369, 6;
	cvt.u64.u32 	%rd5647, %r14116;
	and.b64  	%rd5648, %rd5647, 64;
	mov.u64 	%rd5649, __cudart_sin_cos_coeffs;
	add.s64 	%rd5650, %rd5649, %rd5648;
	mul.rn.f64 	%fd56742, %fd78293, %fd78293;
	and.b32  	%r14117, %r19369, 1;
	setp.eq.b32 	%p6563, %r14117, 1;
	selp.f64 	%fd56743, 0dBDA8FF8320FD8164, 0d3DE5DB65F9785EBA, %p6563;
	ld.global.nc.v2.f64 	{%fd56744, %fd56745}, [%rd5650];
	fma.rn.f64 	%fd56746, %fd56743, %fd56742, %fd56744;
	fma.rn.f64 	%fd56747, %fd56746, %fd56742, %fd56745;
	ld.global.nc.v2.f64 	{%fd56748, %fd56749}, [%rd5650+16];
	fma.rn.f64 	%fd56750, %fd56747, %fd56742, %fd56748;
	fma.rn.f64 	%fd56751, %fd56750, %fd56742, %fd56749;
	ld.global.nc.v2.f64 	{%fd56752, %fd56753}, [%rd5650+32];
	fma.rn.f64 	%fd56754, %fd56751, %fd56742, %fd56752;
	fma.rn.f64 	%fd56755, %fd56754, %fd56742, %fd56753;
	fma.rn.f64 	%fd56756, %fd56755, %fd78293, %fd78293;
	fma.rn.f64 	%fd56757, %fd56755, %fd56742, 0d3FF0000000000000;
	selp.f64 	%fd56758, %fd56757, %fd56756, %p6563;
	and.b32  	%r14118, %r19369, 2;
	setp.eq.s32 	%p6564, %r14118, 0;
	mov.f64 	%fd56759, 0d0000000000000000;
	sub.f64 	%fd56760, %fd56759, %fd56758;
	selp.f64 	%fd9731, %fd56758, %fd56760, %p6564;
	mov.f64 	%fd78294, %fd78869;
	mov.u32 	%r19370, %r19847;
	@%p106 bra 	$L__BB0_6972;
	mul.f64 	%fd56761, %fd78076, 0d3F91DF46A2529D3A;
	{ // callseq 874, 0
	.param .b64 param0;
	st.param.f64 	[param0], %fd56761;
	.param .align 16 .b8 retval0[16];
	call.uni (retval0), 
	__internal_trig_reduction_slowpathd, 
	(
	param0
	);
	ld.param.f64 	%fd78294, [retval0];
	ld.param.b32 	%r19370, [retval0+8];
	} // callseq 874
$L__BB0_6972:
	shl.b32 	%r14120, %r19370, 6;
	cvt.u64.u32 	%rd5651, %r14120;
	and.b64  	%rd5652, %rd5651, 64;
	mov.u64 	%rd5653, __cudart_sin_cos_coeffs;
	add.s64 	%rd5654, %rd5653, %rd5652;
	mul.rn.f64 	%fd56763, %fd78294, %fd78294;
	and.b32  	%r14121, %r19370, 1;
	setp.eq.b32 	%p6565, %r14121, 1;
	selp.f64 	%fd56764, 0dBDA8FF8320FD8164, 0d3DE5DB65F9785EBA, %p6565;
	ld.global.nc.v2.f64 	{%fd56765, %fd56766}, [%rd5654];
	fma.rn.f64 	%fd56767, %fd56764, %fd56763, %fd56765;
	fma.rn.f64 	%fd56768, %fd56767, %fd56763, %fd56766;
	ld.global.nc.v2.f64 	{%fd56769, %fd56770}, [%rd5654+16];
	fma.rn.f64 	%fd56771, %fd56768, %fd56763, %fd56769;
	fma.rn.f64 	%fd56772, %fd56771, %fd56763, %fd56770;
	ld.global.nc.v2.f64 	{%fd56773, %fd56774}, [%rd5654+32];
	fma.rn.f64 	%fd56775, %fd56772, %fd56763, %fd56773;
	fma.rn.f64 	%fd56776, %fd56775, %fd56763, %fd56774;
	fma.rn.f64 	%fd56777, %fd56776, %fd78294, %fd78294;
	fma.rn.f64 	%fd56778, %fd56776, %fd56763, 0d3FF0000000000000;
	selp.f64 	%fd56779, %fd56778, %fd56777, %p6565;
	and.b32  	%r14122, %r19370, 2;
	setp.eq.s32 	%p6566, %r14122, 0;
	mov.f64 	%fd56780, 0d0000000000000000;
	sub.f64 	%fd56781, %fd56780, %fd56779;
	selp.f64 	%fd9734, %fd56779, %fd56781, %p6566;
	mov.f64 	%fd78295, %fd78870;
	mov.u32 	%r19371, %r19848;
	@%p107 bra 	$L__BB0_6974;
	mul.f64 	%fd56782, %fd78075, 0d3F91DF46A2529D3A;
	{ // callseq 875, 0
	.param .b64 param0;
	st.param.f64 	[param0], %fd56782;
	.param .align 16 .b8 retval0[16];
	call.uni (retval0), 
	__internal_trig_reduction_slowpathd, 
	(
	param0
	);
	ld.param.f64 	%fd78295, [retval0];
	ld.param.b32 	%r19371, [retval0+8];
	} // callseq 875
$L__BB0_6974:
	ld.param.u64 	%rd8138, [_Z8FitGrainPdPiS0_S_S_S0_S0_S_S_S_S_S_S_S_S_S_S_S_S__param_1];
	ld.param.u64 	%rd8082, [_Z8FitGrainPdPiS0_S_S_S0_S0_S_S_S_S_S_S_S_S_S_S_S_S__param_0];
	shl.b32 	%r14125, %r19371, 6;
	cvt.u64.u32 	%rd5655, %r14125;
	and.b64  	%rd5656, %rd5655, 64;
	mov.u64 	%rd5657, __cudart_sin_cos_coeffs;
	add.s64 	%rd5658, %rd5657, %rd5656;
	mul.rn.f64 	%fd56784, %fd78295, %fd78295;
	and.b32  	%r14126, %r19371, 1;
	setp.eq.b32 	%p6567, %r14126, 1;
	selp.f64 	%fd56785, 0dBDA8FF8320FD8164, 0d3DE5DB65F9785EBA, %p6567;
	ld.global.nc.v2.f64 	{%fd56786, %fd56787}, [%rd5658];
	fma.rn.f64 	%fd56788, %fd56785, %fd56784, %fd56786;
	fma.rn.f64 	%fd56789, %fd56788, %fd56784, %fd56787;
	ld.global.nc.v2.f64 	{%fd56790, %fd56791}, [%rd5658+16];
	fma.rn.f64 	%fd56792, %fd56789, %fd56784, %fd56790;
	fma.rn.f64 	%fd56793, %fd56792, %fd56784, %fd56791;
	ld.global.nc.v2.f64 	{%fd56794, %fd56795}, [%rd5658+32];
	fma.rn.f64 	%fd56796, %fd56793, %fd56784, %fd56794;
	fma.rn.f64 	%fd56797, %fd56796, %fd56784, %fd56795;
	fma.rn.f64 	%fd56798, %fd56797, %fd78295, %fd78295;
	fma.rn.f64 	%fd56799, %fd56797, %fd56784, 0d3FF0000000000000;
	selp.f64 	%fd56800, %fd56799, %fd56798, %p6567;
	and.b32  	%r14127, %r19371, 2;
	setp.eq.s32 	%p6568, %r14127, 0;
	mov.f64 	%fd56801, 0d0000000000000000;
	sub.f64 	%fd56802, %fd56801, %fd56800;
	selp.f64 	%fd9737, %fd56800, %fd56802, %p6568;
	mul.f64 	%fd56803, %fd9719, %fd9728;
	mul.f64 	%fd56804, %fd9724, %fd9737;
	mul.f64 	%fd56805, %fd9731, %fd56804;
	sub.f64 	%fd9738, %fd56803, %fd56805;
	mul.f64 	%fd56806, %fd9719, %fd56804;
	fma.rn.f64 	%fd9739, %fd9728, %fd9731, %fd56806;
	mul.f64 	%fd9740, %fd9728, %fd9734;
	cvta.to.global.u64 	%rd5659, %rd8138;
	ld.global.u32 	%r4250, [%rd5659+4];
	cvta.to.global.u64 	%rd5660, %rd8082;
	ld.global.f64 	%fd9741, [%rd5660+4088];
	mov.b32 	%r19411, 0;
	not.pred 	%p6569, %p9731;
	@%p6569 bra 	$L__BB0_7122;
	mul.f64 	%fd9742, %fd9734, %fd9737;
	neg.f64 	%fd56807, %fd9734;
	mul.f64 	%fd9743, %fd9719, %fd56807;
	mul.f64 	%fd56808, %fd9731, %fd9737;
	mul.f64 	%fd56809, %fd9724, %fd9728;
	mul.f64 	%fd56810, %fd9719, %fd56809;
	sub.f64 	%fd9744, %fd56810, %fd56808;
	mul.f64 	%fd9745, %fd9731, %fd9734;
	mul.f64 	%fd56811, %fd9719, %fd9737;
	neg.f64 	%fd56812, %fd9728;
	mul.f64 	%fd56813, %fd9724, %fd56812;
	mul.f64 	%fd56814, %fd56813, %fd9731;
	sub.f64 	%fd9746, %fd56814, %fd56811;
	mov.b32 	%r19372, 0;
	mov.u32 	%r19411, %r19372;
$L__BB0_6976:
	mul.lo.s32 	%r14130, %r19372, 7;
	mul.wide.u32 	%rd5661, %r14130, 8;
	add.s64 	%rd5662, %rd33, %rd5661;
	ld.global.f64 	%fd56815, [%rd5662+16];
	ld.global.f64 	%fd56816, [%rd5662+8];
	ld.global.f64 	%fd56817, [%rd5662];
	mul.f64 	%fd56818, %fd56816, %fd9746;
	fma.rn.f64 	%fd56819, %fd56817, %fd9738, %fd56818;
	fma.rn.f64 	%fd9749, %fd56815, %fd9745, %fd56819;
	mul.f64 	%fd56820, %fd56816, %fd9744;
	fma.rn.f64 	%fd56821, %fd56817, %fd9739, %fd56820;
	fma.rn.f64 	%fd9750, %fd56815, %fd9743, %fd56821;
	mul.f64 	%fd56822, %fd56816, %fd9740;
	fma.rn.f64 	%fd56823, %fd56817, %fd9742, %fd56822;
	fma.rn.f64 	%fd9751, %fd56815, %fd9724, %fd56823;
	ld.global.f64 	%fd56824, [%rd5662+40];
	mul.f64 	%fd56825, %fd9750, %fd9750;
	fma.rn.f64 	%fd56826, %fd9749, %fd9749, %fd56825;
	fma.rn.f64 	%fd56827, %fd9751, %fd9751, %fd56826;
	sqrt.rn.f64 	%fd9752, %fd56827;
	mul.f64 	%fd9753, %fd56824, 0d3F91DF46A2529D3A;
	abs.f64 	%fd9754, %fd9753;
	setp.neu.f64 	%p6570, %fd9754, 0d7FF0000000000000;
	@%p6570 bra 	$L__BB0_6978;
	mov.f64 	%fd56833, 0d0000000000000000;
	mul.rn.f64 	%fd78298, %fd9753, %fd56833;
	mov.b32 	%r19375, 0;
	bra.uni 	$L__BB0_6980;
$L__BB0_6978:
	mul.f64 	%fd56828, %fd9753, 0d3FE45F306DC9C883;
	cvt.rni.s32.f64 	%r19375, %fd56828;
	cvt.rn.f64.s32 	%fd56829, %r19375;
	fma.rn.f64 	%fd56830, %fd56829, 0dBFF921FB54442D18, %fd9753;
	fma.rn.f64 	%fd56831, %fd56829, 0dBC91A62633145C00, %fd56830;
	fma.rn.f64 	%fd78298, %fd56829, 0dB97B839A252049C0, %fd56831;
	setp.ltu.f64 	%p6571, %fd9754, 0d41E0000000000000;
	@%p6571 bra 	$L__BB0_6980;
	{ // callseq 876, 0
	.param .b64 param0;
	st.param.f64 	[param0], %fd9753;
	.param .align 16 .b8 retval0[16];
	call.uni (retval0), 
	__internal_trig_reduction_slowpathd, 
	(
	param0
	);
	ld.param.f64 	%fd78298, [retval0];
	ld.param.b32 	%r19375, [retval0+8];
	} // callseq 876
$L__BB0_6980:
	shl.b32 	%r14133, %r19375, 6;
	cvt.u64.u32 	%rd5663, %r14133;
	and.b64  	%rd5664, %rd5663, 64;
	mov.u64 	%rd5665, __cudart_sin_cos_coeffs;
	add.s64 	%rd5666, %rd5665, %rd5664;
	mul.rn.f64 	%fd56834, %fd78298, %fd78298;
	and.b32  	%r14134, %r19375, 1;
	setp.eq.b32 	%p6572, %r14134, 1;
	selp.f64 	%fd56835, 0dBDA8FF8320FD8164, 0d3DE5DB65F9785EBA, %p6572;
	ld.global.nc.v2.f64 	{%fd56836, %fd56837}, [%rd5666];
	fma.rn.f64 	%fd56838, %fd56835, %fd56834, %fd56836;
	fma.rn.f64 	%fd56839, %fd56838, %fd56834, %fd56837;
	ld.global.nc.v2.f64 	{%fd56840, %fd56841}, [%rd5666+16];
	fma.rn.f64 	%fd56842, %fd56839, %fd56834, %fd56840;
	fma.rn.f64 	%fd56843, %fd56842, %fd56834, %fd56841;
	ld.global.nc.v2.f64 	{%fd56844, %fd56845}, [%rd5666+32];
	fma.rn.f64 	%fd56846, %fd56843, %fd56834, %fd56844;
	fma.rn.f64 	%fd56847, %fd56846, %fd56834, %fd56845;
	fma.rn.f64 	%fd56848, %fd56847, %fd78298, %fd78298;
	fma.rn.f64 	%fd56849, %fd56847, %fd56834, 0d3FF0000000000000;
	selp.f64 	%fd56850, %fd56849, %fd56848, %p6572;
	and.b32  	%r14135, %r19375, 2;
	setp.eq.s32 	%p6573, %r14135, 0;
	mov.f64 	%fd56851, 0d0000000000000000;
	sub.f64 	%fd56852, %fd56851, %fd56850;
	selp.f64 	%fd56853, %fd56850, %fd56852, %p6573;
	mul.f64 	%fd9759, %fd9752, %fd56853;
	abs.f64 	%fd56854, %fd9750;
	setp.geu.f64 	%p6574, %fd56854, 0d3F1A36E2EB1C432D;
	@%p6574 bra 	$L__BB0_6989;
	setp.eq.f64 	%p6622, %fd9749, 0d0000000000000000;
	mov.b32 	%r19389, 0;
	@%p6622 bra 	$L__BB0_7044;
	neg.f64 	%fd57216, %fd9759;
	div.rn.f64 	%fd9760, %fd57216, %fd9749;
	abs.f64 	%fd9761, %fd9760;
	setp.gtu.f64 	%p6623, %fd9761, 0d3FF0000000000000;
	@%p6623 bra 	$L__BB0_7044;
	{
	.reg .b32 %temp; 
	mov.b64 	{%temp, %r4257}, %fd9760;
	}
	{
	.reg .b32 %temp; 
	mov.b64 	{%temp, %r14202}, %fd9761;
	}
	setp.gt.s32 	%p6624, %r14202, 1071801957;
	@%p6624 bra 	$L__BB0_6987;
	mul.f64 	%fd57257, %fd9760, %fd9760;
	fma.rn.f64 	%fd57258, %fd57257, 0d3FB0066BDC1895E9, 0dBFB3823B180754AF;
	fma.rn.f64 	%fd57259, %fd57258, %fd57257, 0d3FB11E52CC2F79AE;
	fma.rn.f64 	%fd57260, %fd57259, %fd57257, 0dBF924EAF3526861B;
	fma.rn.f64 	%fd57261, %fd57260, %fd57257, 0d3F91DF02A31E6CB7;
	fma.rn.f64 	%fd57262, %fd57261, %fd57257, 0d3F847D18B0EEC6CC;
	fma.rn.f64 	%fd57263, %fd57262, %fd57257, 0d3F8D0AF961BA53B0;
	fma.rn.f64 	%fd57264, %fd57263, %fd57257, 0d3F91BF7734CF1C48;
	fma.rn.f64 	%fd57265, %fd57264, %fd57257, 0d3F96E91483144EF7;
	fma.rn.f64 	%fd57266, %fd57265, %fd57257, 0d3F9F1C6E0A4F9F81;
	fma.rn.f64 	%fd57267, %fd57266, %fd57257, 0d3FA6DB6DC27FA92B;
	fma.rn.f64 	%fd57268, %fd57267, %fd57257, 0d3FB333333320F91B;
	fma.rn.f64 	%fd57269, %fd57268, %fd57257, 0d3FC5555555555F4D;
	mul.f64 	%fd57270, %fd57257, %fd57269;
	fma.rn.f64 	%fd9762, %fd57270, %fd9761, %fd9761;
	setp.gt.s32 	%p6628, %r4257, -1;
	@%p6628 bra 	$L__BB0_6986;
	mov.f64 	%fd57275, 0d3C91A62633145C07;
	add.rn.f64 	%fd57276, %fd9762, %fd57275;
	mov.f64 	%fd57277, 0d3FF921FB54442D18;
	add.rn.f64 	%fd78299, %fd57277, %fd57276;
	bra.uni 	$L__BB0_6988;
$L__BB0_6986:
	mov.f64 	%fd57271, 0dBC91A62633145C07;
	add.rn.f64 	%fd57272, %fd9762, %fd57271;
	neg.f64 	%fd57273, %fd57272;
	mov.f64 	%fd57274, 0d3FF921FB54442D18;
	add.rn.f64 	%fd78299, %fd57274, %fd57273;
	bra.uni 	$L__BB0_6988;
$L__BB0_6987:
	mov.f64 	%fd57217, 0d3FF0000000000000;
	sub.f64 	%fd57218, %fd57217, %fd9761;
	{
	.reg .b32 %temp; 
	mov.b64 	{%r14203, %temp}, %fd57218;
	}
	{
	.reg .b32 %temp; 
	mov.b64 	{%temp, %r14204}, %fd57218;
	}
	add.s32 	%r14205, %r14204, -1048576;
	mov.b64 	%fd57219, {%r14203, %r14205};
	rsqrt.approx.ftz.f64 	%fd57220, %fd57219;
	{
	.reg .b32 %temp; 
	mov.b64 	{%r14206, %temp}, %fd57220;
	}
	{
	.reg .b32 %temp; 
	mov.b64 	{%temp, %r14207}, %fd57220;
	}
	add.s32 	%r14208, %r14207, -1048576;
	mov.b64 	%fd57221, {%r14206, %r14208};
	mul.f64 	%fd57222, %fd57219, %fd57220;
	neg.f64 	%fd57223, %fd57222;
	fma.rn.f64 	%fd57224, %fd57222, %fd57223, %fd57219;
	fma.rn.f64 	%fd57225, %fd57224, %fd57221, %fd57222;
	neg.f64 	%fd57226, %fd57225;
	fma.rn.f64 	%fd57227, %fd57220, %fd57226, 0d3FF0000000000000;
	fma.rn.f64 	%fd57228, %fd57227, %fd57221, %fd57221;
	fma.rn.f64 	%fd57229, %fd57225, %fd57226, %fd57219;
	fma.rn.f64 	%fd57230, %fd57229, %fd57228, %fd57225;
	{
	.reg .b32 %temp; 
	mov.b64 	{%r14209, %temp}, %fd57230;
	}
	{
	.reg .b32 %temp; 
	mov.b64 	{%temp, %r14210}, %fd57230;
	}
	add.s32 	%r14211, %r14210, 1048576;
	mov.b64 	%fd57231, {%r14209, %r14211};
	fma.rn.f64 	%fd57232, %fd57218, 0d3EC715B371155F70, 0dBEBAC2FE66FAAC4B;
	fma.rn.f64 	%fd57233, %fd57232, %fd57218, 0d3ED9A9B88EFCD9B8;
	fma.rn.f64 	%fd57234, %fd57233, %fd57218, 0d3EDD0F40A8A0C4C3;
	fma.rn.f64 	%fd57235, %fd57234, %fd57218, 0d3EF46D4CFA9E0E1F;
	fma.rn.f64 	%fd57236, %fd57235, %fd57218, 0d3F079C168D1E2422;
	fma.rn.f64 	%fd57237, %fd57236, %fd57218, 0d3F1C9A88C3BCA540;
	fma.rn.f64 	%fd57238, %fd57237, %fd57218, 0d3F31C4E64BD476DF;
	fma.rn.f64 	%fd57239, %fd57238, %fd57218, 0d3F46E8BA60009C8F;
	fma.rn.f64 	%fd57240, %fd57239, %fd57218, 0d3F5F1C71C62B05A2;
	fma.rn.f64 	%fd57241, %fd57240, %fd57218, 0d3F76DB6DB6DC9F2C;
	fma.rn.f64 	%fd57242, %fd57241, %fd57218, 0d3F9333333333329C;
	fma.rn.f64 	%fd57243, %fd57242, %fd57218, 0d3FB5555555555555;
	setp.lt.s32 	%p6625, %r14204, 1;
	mov.f64 	%fd57244, 0d0000000000000000;
	mul.rn.f64 	%fd57245, %fd9761, %fd57244;
	mul.f64 	%fd57246, %fd57218, %fd57243;
	fma.rn.f64 	%fd57247, %fd57246, %fd57231, %fd57231;
	selp.f64 	%fd57248, %fd57245, %fd57247, %p6625;
	setp.lt.s32 	%p6626, %r14204, 0;
	mov.f64 	%fd57249, 0d7FF0000000000000;
	mul.rn.f64 	%fd57250, %fd57248, %fd57249;
	selp.f64 	%fd57251, %fd57250, %fd57248, %p6626;
	setp.lt.s32 	%p6627, %r4257, 0;
	mov.f64 	%fd57252, 0dBCA1A62633145C07;
	add.rn.f64 	%fd57253, %fd57251, %fd57252;
	neg.f64 	%fd57254, %fd57253;
	mov.f64 	%fd57255, 0d400921FB54442D18;
	add.rn.f64 	%fd57256, %fd57255, %fd57254;
	selp.f64 	%fd78299, %fd57256, %fd57251, %p6627;
$L__BB0_6988:
	mul.f64 	%fd57278, %fd78299, 0d404CA5DC1A63C1F5;
	neg.f64 	%fd57279, %fd57278;
	st.local.v2.f64 	[%rd3], {%fd57278, %fd57279};
	mov.b32 	%r19389, 2;
	bra.uni 	$L__BB0_7044;
$L__BB0_6989:
	mul.f64 	%fd56855, %fd9749, %fd9749;
	mul.f64 	%fd56856, %fd9750, %fd9750;
	div.rn.f64 	%fd56857, %fd56855, %fd56856;
	add.f64 	%fd9767, %fd56857, 0d3FF0000000000000;
	add.f64 	%fd56858, %fd9759, %fd9759;
	mul.f64 	%fd56859, %fd9749, %fd56858;
	div.rn.f64 	%fd9768, %fd56859, %fd56856;
	mul.f64 	%fd56860, %fd9759, %fd9759;
	div.rn.f64 	%fd56861, %fd56860, %fd56856;
	add.f64 	%fd56862, %fd56861, 0dBFF0000000000000;
	mul.f64 	%fd56863, %fd9767, 0dC010000000000000;
	mul.f64 	%fd56864, %fd56863, %fd56862;
	fma.rn.f64 	%fd9769, %fd9768, %fd9768, %fd56864;
	setp.ltu.f64 	%p6575, %fd9769, 0d0000000000000000;
	mov.b32 	%r19389, 0;
	@%p6575 bra 	$L__BB0_7044;
	sqrt.rn.f64 	%fd9770, %fd9769;
	sub.f64 	%fd56865, %fd9770, %fd9768;
	add.f64 	%fd9771, %fd9767, %fd9767;
	div.rn.f64 	%fd9772, %fd56865, %fd9771;
	abs.f64 	%fd9773, %fd9772;
	setp.gtu.f64 	%p6576, %fd9773, 0d3FF0000000000000;
	mov.b32 	%r19389, 0;
	@%p6576 bra 	$L__BB0_7017;
	{
	.reg .b32 %temp; 
	mov.b64 	{%temp, %r4258}, %fd9772;
	}
	{
	.reg .b32 %temp; 
	mov.b64 	{%temp, %r14138}, %fd9773;
	}
	setp.gt.s32 	%p6577, %r14138, 1071801957;
	@%p6577 bra 	$L__BB0_6995;
	mul.f64 	%fd56906, %fd9772, %fd9772;
	fma.rn.f64 	%fd56907, %fd56906, 0d3FB0066BDC1895E9, 0dBFB3823B180754AF;
	fma.rn.f64 	%fd56908, %fd56907, %fd56906, 0d3FB11E52CC2F79AE;
	fma.rn.f64 	%fd56909, %fd56908, %fd56906, 0dBF924EAF3526861B;
	fma.rn.f64 	%fd56910, %fd56909, %fd56906, 0d3F91DF02A31E6CB7;
	fma.rn.f64 	%fd56911, %fd56910, %fd56906, 0d3F847D18B0EEC6CC;
	fma.rn.f64 	%fd56912, %fd56911, %fd56906, 0d3F8D0AF961BA53B0;
	fma.rn.f64 	%fd56913, %fd56912, %fd56906, 0d3F91BF7734CF1C48;
	fma.rn.f64 	%fd56914, %fd56913, %fd56906, 0d3F96E91483144EF7;
	fma.rn.f64 	%fd56915, %fd56914, %fd56906, 0d3F9F1C6E0A4F9F81;
	fma.rn.f64 	%fd56916, %fd56915, %fd56906, 0d3FA6DB6DC27FA92B;
	fma.rn.f64 	%fd56917, %fd56916, %fd56906, 0d3FB333333320F91B;
	fma.rn.f64 	%fd56918, %fd56917, %fd56906, 0d3FC5555555555F4D;
	mul.f64 	%fd56919, %fd56906, %fd56918;
	fma.rn.f64 	%fd9774, %fd56919, %fd9773, %fd9773;
	setp.gt.s32 	%p6581, %r4258, -1;
	@%p6581 bra 	$L__BB0_6994;
	mov.f64 	%fd56924, 0d3C91A62633145C07;
	add.rn.f64 	%fd56925, %fd9774, %fd56924;
	mov.f64 	%fd56926, 0d3FF921FB54442D18;
	add.rn.f64 	%fd78300, %fd56926, %fd56925;
	bra.uni 	$L__BB0_6996;
$L__BB0_6994:
	mov.f64 	%fd56920, 0dBC91A62633145C07;
	add.rn.f64 	%fd56921, %fd9774, %fd56920;
	neg.f64 	%fd56922, %fd56921;
	mov.f64 	%fd56923, 0d3FF921FB54442D18;
	add.rn.f64 	%fd78300, %fd56923, %fd56922;
	bra.uni 	$L__BB0_6996;
$L__BB0_6995:
	mov.f64 	%fd56866, 0d3FF0000000000000;
	sub.f64 	%fd56867, %fd56866, %fd9773;
	{
	.reg .b32 %temp; 
	mov.b64 	{%r14139, %temp}, %fd56867;
	}
	{
	.reg .b32 %temp; 
	mov.b64 	{%temp, %r14140}, %fd56867;
	}
	add.s32 	%r14141, %r14140, -1048576;
	mov.b64 	%fd56868, {%r14139, %r14141};
	rsqrt.approx.ftz.f64 	%fd56869, %fd56868;
	{
	.reg .b32 %temp; 
	mov.b64 	{%r14142, %temp}, %fd56869;
	}
	{
	.reg .b32 %temp; 
	mov.b64 	{%temp, %r14143}, %fd56869;
	}
	add.s32 	%r14144, %r14143, -1048576;
	mov.b64 	%fd56870, {%r14142, %r14144};
	mul.f64 	%fd56871, %fd56868, %fd56869;
	neg.f64 	%fd56872, %fd56871;
	fma.rn.f64 	%fd56873, %fd56871, %fd56872, %fd56868;
	fma.rn.f64 	%fd56874, %fd56873, %fd56870, %fd56871;
	neg.f64 	%fd56875, %fd56874;
	fma.rn.f64 	%fd56876, %fd56869, %fd56875, 0d3FF0000000000000;
	fma.rn.f64 	%fd56877, %fd56876, %fd56870, %fd56870;
	fma.rn.f64 	%fd56878, %fd56874, %fd56875, %fd56868;
	fma.rn.f64 	%fd56879, %fd56878, %fd56877, %fd56874;
	{
	.reg .b32 %temp; 
	mov.b64 	{%r14145, %temp}, %fd56879;
	}
	{
	.reg .b32 %temp; 
	mov.b64 	{%temp, %r14146}, %fd56879;
	}
	add.s32 	%r14147, %r14146, 1048576;
	mov.b64 	%fd56880, {%r14145, %r14147};
	fma.rn.f64 	%fd56881, %fd56867, 0d3EC715B371155F70, 0dBEBAC2FE66FAAC4B;
	fma.rn.f64 	%fd56882, %fd56881, %fd56867, 0d3ED9A9B88EFCD9B8;
	fma.rn.f64 	%fd56883, %fd56882, %fd56867, 0d3EDD0F40A8A0C4C3;
	fma.rn.f64 	%fd56884, %fd56883, %fd56867, 0d3EF46D4CFA9E0E1F;
	fma.rn.f64 	%fd56885, %fd56884, %fd56867, 0d3F079C168D1E2422;
	fma.rn.f64 	%fd56886, %fd56885, %fd56867, 0d3F1C9A88C3BCA540;
	fma.rn.f64 	%fd56887, %fd56886, %fd56867, 0d3F31C4E64BD476DF;
	fma.rn.f64 	%fd56888, %fd56887, %fd56867, 0d3F46E8BA60009C8F;
	fma.rn.f64 	%fd56889, %fd56888, %fd56867, 0d3F5F1C71C62B05A2;
	fma.rn.f64 	%fd56890, %fd56889, %fd56867, 0d3F76DB6DB6DC9F2C;
	fma.rn.f64 	%fd56891, %fd56890, %fd56867, 0d3F9333333333329C;
	fma.rn.f64 	%fd56892, %fd56891, %fd56867, 0d3FB5555555555555;
	setp.lt.s32 	%p6578, %r14140, 1;
	mov.f64 	%fd56893, 0d0000000000000000;
	mul.rn.f64 	%fd56894, %fd9773, %fd56893;
	mul.f64 	%fd56895, %fd56867, %fd56892;
	fma.rn.f64 	%fd56896, %fd56895, %fd56880, %fd56880;
	selp.f64 	%fd56897, %fd56894, %fd56896, %p6578;
	setp.lt.s32 	%p6579, %r14140, 0;
	mov.f64 	%fd56898, 0d7FF0000000000000;
	mul.rn.f64 	%fd56899, %fd56897, %fd56898;
	selp.f64 	%fd56900, %fd56899, %fd56897, %p6579;
	setp.lt.s32 	%p6580, %r4258, 0;
	mov.f64 	%fd56901, 0dBCA1A62633145C07;
	add.rn.f64 	%fd56902, %fd56900, %fd56901;
	neg.f64 	%fd56903, %fd56902;
	mov.f64 	%fd56904, 0d400921FB54442D18;
	add.rn.f64 	%fd56905, %fd56904, %fd56903;
	selp.f64 	%fd78300, %fd56905, %fd56900, %p6580;
$L__BB0_6996:
	neg.f64 	%fd9779, %fd78300;
	abs.f64 	%fd9780, %fd78300;
	setp.neu.f64 	%p6582, %fd9780, 0d7FF0000000000000;
	@%p6582 bra 	$L__BB0_6998;
	mov.f64 	%fd56932, 0d0000000000000000;
	mul.rn.f64 	%fd78302, %fd78300, %fd56932;
	mov.b32 	%r19377, 1;
	bra.uni 	$L__BB0_7001;
$L__BB0_6998:
	mul.f64 	%fd56927, %fd78300, 0d3FE45F306DC9C883;
	cvt.rni.s32.f64 	%r19376, %fd56927;
	cvt.rn.f64.s32 	%fd56928, %r19376;
	fma.rn.f64 	%fd56929, %fd56928, 0dBFF921FB54442D18, %fd78300;
	fma.rn.f64 	%fd56930, %fd56928, 0dBC91A62633145C00, %fd56929;
	fma.rn.f64 	%fd78302, %fd56928, 0dB97B839A252049C0, %fd56930;
	setp.ltu.f64 	%p6583, %fd9780, 0d41E0000000000000;
	@%p6583 bra 	$L__BB0_7000;
	{ // callseq 877, 0
	.param .b64 param0;
	st.param.f64 	[param0], %fd78300;
	.param .align 16 .b8 retval0[16];
	call.uni (retval0), 
	__internal_trig_reduction_slowpathd, 
	(
	param0
	);
	ld.param.f64 	%fd78302, [retval0];
	ld.param.b32 	%r19376, [retval0+8];
	} // callseq 877
$L__BB0_7000:
	add.s32 	%r19377, %r19376, 1;
$L__BB0_7001:
	shl.b32 	%r14150, %r19377, 6;
	cvt.u64.u32 	%rd5667, %r14150;
	and.b64  	%rd5668, %rd5667, 64;
	mov.u64 	%rd5669, __cudart_sin_cos_coeffs;
	add.s64 	%rd5670, %rd5669, %rd5668;
	mul.rn.f64 	%fd56933, %fd78302, %fd78302;
	and.b32  	%r14151, %r19377, 1;
	setp.eq.b32 	%p6585, %r14151, 1;
	selp.f64 	%fd56934, 0dBDA8FF8320FD8164, 0d3DE5DB65F9785EBA, %p6585;
	ld.global.nc.v2.f64 	{%fd56935, %fd56936}, [%rd5670];
	fma.rn.f64 	%fd56937, %fd56934, %fd56933, %fd56935;
	fma.rn.f64 	%fd56938, %fd56937, %fd56933, %fd56936;
	ld.global.nc.v2.f64 	{%fd56939, %fd56940}, [%rd5670+16];
	fma.rn.f64 	%fd56941, %fd56938, %fd56933, %fd56939;
	fma.rn.f64 	%fd56942, %fd56941, %fd56933, %fd56940;
	ld.global.nc.v2.f64 	{%fd56943, %fd56944}, [%rd5670+32];
	fma.rn.f64 	%fd56945, %fd56942, %fd56933, %fd56943;
	fma.rn.f64 	%fd56946, %fd56945, %fd56933, %fd56944;
	fma.rn.f64 	%fd56947, %fd56946, %fd78302, %fd78302;
	fma.rn.f64 	%fd56948, %fd56946, %fd56933, 0d3FF0000000000000;
	selp.f64 	%fd56949, %fd56948, %fd56947, %p6585;
	and.b32  	%r14152, %r19377, 2;
	setp.eq.s32 	%p6586, %r14152, 0;
	mov.f64 	%fd56950, 0d0000000000000000;
	sub.f64 	%fd56951, %fd56950, %fd56949;
	selp.f64 	%fd9786, %fd56949, %fd56951, %p6586;
	@%p6582 bra 	$L__BB0_7003;
	mov.f64 	%fd56957, 0d0000000000000000;
	mul.rn.f64 	%fd78303, %fd78300, %fd56957;
	mov.b32 	%r19378, 0;
	bra.uni 	$L__BB0_7005;
$L__BB0_7003:
	mul.f64 	%fd56952, %fd78300, 0d3FE45F306DC9C883;
	cvt.rni.s32.f64 	%r19378, %fd56952;
	cvt.rn.f64.s32 	%fd56953, %r19378;
	fma.rn.f64 	%fd56954, %fd56953, 0dBFF921FB54442D18, %fd78300;
	fma.rn.f64 	%fd56955, %fd56953, 0dBC91A62633145C00, %fd56954;
	fma.rn.f64 	%fd78303, %fd56953, 0dB97B839A252049C0, %fd56955;
	setp.ltu.f64 	%p6587, %fd9780, 0d41E0000000000000;
	@%p6587 bra 	$L__BB0_7005;
	{ // callseq 878, 0
	.param .b64 param0;
	st.param.f64 	[param0], %fd78300;
	.param .align 16 .b8 retval0[16];
	call.uni (retval0), 
	__internal_trig_reduction_slowpathd, 
	(
	param0
	);
	ld.param.f64 	%fd78303, [retval0];
	ld.param.b32 	%r19378, [retval0+8];
	} // callseq 878
$L__BB0_7005:
	shl.b32 	%r14155, %r19378, 6;
	cvt.u64.u32 	%rd5671, %r14155;
	and.b64  	%rd5672, %rd5671, 64;
	mov.u64 	%rd5673, __cudart_sin_cos_coeffs;
	add.s64 	%rd5674, %rd5673, %rd5672;
	mul.rn.f64 	%fd56958, %fd78303, %fd78303;
	and.b32  	%r14156, %r19378, 1;
	setp.eq.b32 	%p6589, %r14156, 1;
	selp.f64 	%fd56959, 0dBDA8FF8320FD8164, 0d3DE5DB65F9785EBA, %p6589;
	ld.global.nc.v2.f64 	{%fd56960, %fd56961}, [%rd5674];
	fma.rn.f64 	%fd56962, %fd56959, %fd56958, %fd56960;
	fma.rn.f64 	%fd56963, %fd56962, %fd56958, %fd56961;
	ld.global.nc.v2.f64 	{%fd56964, %fd56965}, [%rd5674+16];
	fma.rn.f64 	%fd56966, %fd56963, %fd56958, %fd56964;
	fma.rn.f64 	%fd56967, %fd56966, %fd56958, %fd56965;
	ld.global.nc.v2.f64 	{%fd56968, %fd56969}, [%rd5674+32];
	fma.rn.f64 	%fd56970, %fd56967, %fd56958, %fd56968;
	fma.rn.f64 	%fd56971, %fd56970, %fd56958, %fd56969;
	fma.rn.f64 	%fd56972, %fd56971, %fd78303, %fd78303;
	fma.rn.f64 	%fd56973, %fd56971, %fd56958, 0d3FF0000000000000;
	selp.f64 	%fd56974, %fd56973, %fd56972, %p6589;
	and.b32  	%r14157, %r19378, 2;
	setp.eq.s32 	%p6590, %r14157, 0;
	mov.f64 	%fd56975, 0d0000000000000000;
	sub.f64 	%fd56976, %fd56975, %fd56974;
	selp.f64 	%fd56977, %fd56974, %fd56976, %p6590;
	mul.f64 	%fd56978, %fd9750, %fd56977;
	mul.f64 	%fd56979, %fd9749, %fd9786;
	sub.f64 	%fd56980, %fd56978, %fd56979;
	sub.f64 	%fd9791, %fd56980, %fd9759;
	@%p6582 bra 	$L__BB0_7007;
	mov.f64 	%fd56986, 0d0000000000000000;
	mul.rn.f64 	%fd78305, %fd9779, %fd56986;
	mov.b32 	%r19380, 1;
	bra.uni 	$L__BB0_7010;
$L__BB0_7007:
	mul.f64 	%fd56981, %fd78300, 0dBFE45F306DC9C883;
	cvt.rni.s32.f64 	%r19379, %fd56981;
	cvt.rn.f64.s32 	%fd56982, %r19379;
	fma.rn.f64 	%fd56983, %fd56982, 0dBFF921FB54442D18, %fd9779;
	fma.rn.f64 	%fd56984, %fd56982, 0dBC91A62633145C00, %fd56983;
	fma.rn.f64 	%fd78305, %fd56982, 0dB97B839A252049C0, %fd56984;
	setp.ltu.f64 	%p6591, %fd9780, 0d41E0000000000000;
	@%p6591 bra 	$L__BB0_7009;
	{ // callseq 879, 0
	.param .b64 param0;
	st.param.f64 	[param0], %fd9779;
	.param .align 16 .b8 retval0[16];
	call.uni (retval0), 
	__internal_trig_reduction_slowpathd, 
	(
	param0
	);
	ld.param.f64 	%fd78305, [retval0];
	ld.param.b32 	%r19379, [retval0+8];
	} // callseq 879
$L__BB0_7009:
	add.s32 	%r19380, %r19379, 1;
$L__BB0_7010:
	shl.b32 	%r14160, %r19380, 6;
	cvt.u64.u32 	%rd5675, %r14160;
	and.b64  	%rd5676, %rd5675, 64;
	mov.u64 	%rd5677, __cudart_sin_cos_coeffs;
	add.s64 	%rd5678, %rd5677, %rd5676;
	mul.rn.f64 	%fd56987, %fd78305, %fd78305;
	and.b32  	%r14161, %r19380, 1;
	setp.eq.b32 	%p6593, %r14161, 1;
	selp.f64 	%fd56988, 0dBDA8FF8320FD8164, 0d3DE5DB65F9785EBA, %p6593;
	ld.global.nc.v2.f64 	{%fd56989, %fd56990}, [%rd5678];
	fma.rn.f64 	%fd56991, %fd56988, %fd56987, %fd56989;
	fma.rn.f64 	%fd56992, %fd56991, %fd56987, %fd56990;
	ld.global.nc.v2.f64 	{%fd56993, %fd56994}, [%rd5678+16];
	fma.rn.f64 	%fd56995, %fd56992, %fd56987, %fd56993;
	fma.rn.f64 	%fd56996, %fd56995, %fd56987, %fd56994;
	ld.global.nc.v2.f64 	{%fd56997, %fd56998}, [%rd5678+32];
	fma.rn.f64 	%fd56999, %fd56996, %fd56987, %fd56997;
	fma.rn.f64 	%fd57000, %fd56999, %fd56987, %fd56998;
	fma.rn.f64 	%fd57001, %fd57000, %fd78305, %fd78305;
	fma.rn.f64 	%fd57002, %fd57000, %fd56987, 0d3FF0000000000000;
	selp.f64 	%fd57003, %fd57002, %fd57001, %p6593;
	and.b32  	%r14162, %r19380, 2;
	setp.eq.s32 	%p6594, %r14162, 0;
	mov.f64 	%fd57004, 0d0000000000000000;
	sub.f64 	%fd57005, %fd57004, %fd57003;
	selp.f64 	%fd9797, %fd57003, %fd57005, %p6594;
	@%p6582 bra 	$L__BB0_7012;
	mov.f64 	%fd57011, 0d0000000000000000;
	mul.rn.f64 	%fd78306, %fd9779, %fd57011;
	mov.b32 	%r19381, 0;
	bra.uni 	$L__BB0_7014;
$L__BB0_7012:
	mul.f64 	%fd57006, %fd78300, 0dBFE45F306DC9C883;
	cvt.rni.s32.f64 	%r19381, %fd57006;
	cvt.rn.f64.s32 	%fd57007, %r19381;
	fma.rn.f64 	%fd57008, %fd57007, 0dBFF921FB54442D18, %fd9779;
	fma.rn.f64 	%fd57009, %fd57007, 0dBC91A62633145C00, %fd57008;
	fma.rn.f64 	%fd78306, %fd57007, 0dB97B839A252049C0, %fd57009;
	setp.ltu.f64 	%p6595, %fd9780, 0d41E0000000000000;
	@%p6595 bra 	$L__BB0_7014;
	{ // callseq 880, 0
	.param .b64 param0;
	st.param.f64 	[param0], %fd9779;
	.param .align 16 .b8 retval0[16];
	call.uni (retval0), 
	__internal_trig_reduction_slowpathd, 
	(
	param0
	);
	ld.param.f64 	%fd78306, [retval0];
	ld.param.b32 	%r19381, [retval0+8];
	} // callseq 880
$L__BB0_7014:
	shl.b32 	%r14165, %r19381, 6;
	cvt.u64.u32 	%rd5679, %r14165;
	and.b64  	%rd5680, %rd5679, 64;
	mov.u64 	%rd5681, __cudart_sin_cos_coeffs;
	add.s64 	%rd5682, %rd5681, %rd5680;
	mul.rn.f64 	%fd57012, %fd78306, %fd78306;
	and.b32  	%r14166, %r19381, 1;
	setp.eq.b32 	%p6596, %r14166, 1;
	selp.f64 	%fd57013, 0dBDA8FF8320FD8164, 0d3DE5DB65F9785EBA, %p6596;
	ld.global.nc.v2.f64 	{%fd57014, %fd57015}, [%rd5682];
	fma.rn.f64 	%fd57016, %fd57013, %fd57012, %fd57014;
	fma.rn.f64 	%fd57017, %fd57016, %fd57012, %fd57015;
	ld.global.nc.v2.f64 	{%fd57018, %fd57019}, [%rd5682+16];
	fma.rn.f64 	%fd57020, %fd57017, %fd57012, %fd57018;
	fma.rn.f64 	%fd57021, %fd57020, %fd57012, %fd57019;
	ld.global.nc.v2.f64 	{%fd57022, %fd57023}, [%rd5682+32];
	fma.rn.f64 	%fd57024, %fd57021, %fd57012, %fd57022;
	fma.rn.f64 	%fd57025, %fd57024, %fd57012, %fd57023;
	fma.rn.f64 	%fd57026, %fd57025, %fd78306, %fd78306;
	fma.rn.f64 	%fd57027, %fd57025, %fd57012, 0d3FF0000000000000;
	selp.f64 	%fd57028, %fd57027, %fd57026, %p6596;
	and.b32  	%r14167, %r19381, 2;
	setp.eq.s32 	%p6597, %r14167, 0;
	mov.f64 	%fd57029, 0d0000000000000000;
	sub.f64 	%fd57030, %fd57029, %fd57028;
	selp.f64 	%fd57031, %fd57028, %fd57030, %p6597;
	mul.f64 	%fd57032, %fd9750, %fd57031;
	mul.f64 	%fd57033, %fd9749, %fd9797;
	sub.f64 	%fd57034, %fd57032, %fd57033;
	sub.f64 	%fd57035, %fd57034, %fd9759;
	abs.f64 	%fd57036, %fd57035;
	abs.f64 	%fd57037, %fd9791;
	setp.geu.f64 	%p6598, %fd57037, %fd57036;
	@%p6598 bra 	$L__BB0_7016;
	mul.f64 	%fd57039, %fd78300, 0d404CA5DC1A63C1F5;
	st.local.f64 	[%rd3], %fd57039;
	mov.b32 	%r19389, 1;
	bra.uni 	$L__BB0_7017;
$L__BB0_7016:
	mul.f64 	%fd57038, %fd78300, 0dC04CA5DC1A63C1F5;
	st.local.f64 	[%rd3], %fd57038;
	mov.b32 	%r19389, 1;
$L__BB0_7017:
	neg.f64 	%fd57040, %fd9768;
	sub.f64 	%fd57041, %fd57040, %fd9770;
	div.rn.f64 	%fd9802, %fd57041, %fd9771;
	abs.f64 	%fd9803, %fd9802;
	setp.gtu.f64 	%p6599, %fd9803, 0d3FF0000000000000;
	@%p6599 bra 	$L__BB0_7044;
	{
	.reg .b32 %temp; 
	mov.b64 	{%temp, %r4276}, %fd9802;
	}
	{
	.reg .b32 %temp; 
	mov.b64 	{%temp, %r14170}, %fd9803;
	}
	setp.gt.s32 	%p6600, %r14170, 1071801957;
	@%p6600 bra 	$L__BB0_7022;
	mul.f64 	%fd57082, %fd9802, %fd9802;
	fma.rn.f64 	%fd57083, %fd57082, 0d3FB0066BDC1895E9, 0dBFB3823B180754AF;
	fma.rn.f64 	%fd57084, %fd57083, %fd57082, 0d3FB11E52CC2F79AE;
	fma.rn.f64 	%fd57085, %fd57084, %fd57082, 0dBF924EAF3526861B;
	fma.rn.f64 	%fd57086, %fd57085, %fd57082, 0d3F91DF02A31E6CB7;
	fma.rn.f64 	%fd57087, %fd57086, %fd57082, 0d3F847D18B0EEC6CC;
	fma.rn.f64 	%fd57088, %fd57087, %fd57082, 0d3F8D0AF961BA53B0;
	fma.rn.f64 	%fd57089, %fd57088, %fd57082, 0d3F91BF7734CF1C48;
	fma.rn.f64 	%fd57090, %fd57089, %fd57082, 0d3F96E91483144EF7;
	fma.rn.f64 	%fd57091, %fd57090, %fd57082, 0d3F9F1C6E0A4F9F81;
	fma.rn.f64 	%fd57092, %fd57091, %fd57082, 0d3FA6DB6DC27FA92B;
	fma.rn.f64 	%fd57093, %fd57092, %fd57082, 0d3FB333333320F91B;
	fma.rn.f64 	%fd57094, %fd57093, %fd57082, 0d3FC5555555555F4D;
	mul.f64 	%fd57095, %fd57082, %fd57094;
	fma.rn.f64 	%fd9804, %fd57095, %fd9803, %fd9803;
	setp.gt.s32 	%p6604, %r4276, -1;
	@%p6604 bra 	$L__BB0_7021;
	mov.f64 	%fd57100, 0d3C91A62633145C07;
	add.rn.f64 	%fd57101, %fd9804, %fd57100;
	mov.f64 	%fd57102, 0d3FF921FB54442D18;
	add.rn.f64 	%fd78307, %fd57102, %fd57101;
	bra.uni 	$L__BB0_7023;
$L__BB0_7021:
	mov.f64 	%fd57096, 0dBC91A62633145C07;
	add.rn.f64 	%fd57097, %fd9804, %fd57096;
	neg.f64 	%fd57098, %fd57097;
	mov.f64 	%fd57099, 0d3FF921FB54442D18;
	add.rn.f64 	%fd78307, %fd57099, %fd57098;
	bra.uni 	$L__BB0_7023;
$L__BB0_7022:
	mov.f64 	%fd57042, 0d3FF0000000000000;
	sub.f64 	%fd57043, %fd57042, %fd9803;
	{
	.reg .b32 %temp; 
	mov.b64 	{%r14171, %temp}, %fd57043;
	}
	{
	.reg .b32 %temp; 
	mov.b64 	{%temp, %r14172}, %fd57043;
	}
	add.s32 	%r14173, %r14172, -1048576;
	mov.b64 	%fd57044, {%r14171, %r14173};
	rsqrt.approx.ftz.f64 	%fd57045, %fd57044;
	{
	.reg .b32 %temp; 
	mov.b64 	{%r14174, %temp}, %fd57045;
	}
	{
	.reg .b32 %temp; 
	mov.b64 	{%temp, %r14175}, %fd57045;
	}
	add.s32 	%r14176, %r14175, -1048576;
	mov.b64 	%fd57046, {%r14174, %r14176};
	mul.f64 	%fd57047, %fd57044, %fd57045;
	neg.f64 	%fd57048, %fd57047;
	fma.rn.f64 	%fd57049, %fd57047, %fd57048, %fd57044;
	fma.rn.f64 	%fd57050, %fd57049, %fd57046, %fd57047;
	neg.f64 	%fd57051, %fd57050;
	fma.rn.f64 	%fd57052, %fd57045, %fd57051, 0d3FF0000000000000;
	fma.rn.f64 	%fd57053, %fd57052, %fd57046, %fd57046;
	fma.rn.f64 	%fd57054, %fd57050, %fd57051, %fd57044;
	fma.rn.f64 	%fd57055, %fd57054, %fd57053, %fd57050;
	{
	.reg .b32 %temp; 
	mov.b64 	{%r14177, %temp}, %fd57055;
	}
	{
	.reg .b32 %temp; 
	mov.b64 	{%temp, %r14178}, %fd57055;
	}
	add.s32 	%r14179, %r14178, 1048576;
	mov.b64 	%fd57056, {%r14177, %r14179};
	fma.rn.f64 	%fd57057, %fd57043, 0d3EC715B371155F70, 0dBEBAC2FE66FAAC4B;
	fma.rn.f64 	%fd57058, %fd57057, %fd57043, 0d3ED9A9B88EFCD9B8;
	fma.rn.f64 	%fd57059, %fd57058, %fd57043, 0d3EDD0F40A8A0C4C3;
	fma.rn.f64 	%fd57060, %fd57059, %fd57043, 0d3EF46D4CFA9E0E1F;
	fma.rn.f64 	%fd57061, %fd57060, %fd57043, 0d3F079C168D1E2422;
	fma.rn.f64 	%fd57062, %fd57061, %fd57043, 0d3F1C9A88C3BCA540;
	fma.rn.f64 	%fd57063, %fd57062, %fd57043, 0d3F31C4E64BD476DF;
	fma.rn.f64 	%fd57064, %fd57063, %fd57043, 0d3F46E8BA60009C8F;
	fma.rn.f64 	%fd57065, %fd57064, %fd57043, 0d3F5F1C71C62B05A2;
	fma.rn.f64 	%fd57066, %fd57065, %fd57043, 0d3F76DB6DB6DC9F2C;
	fma.rn.f64 	%fd57067, %fd57066, %fd57043, 0d3F9333333333329C;
	fma.rn.f64 	%fd57068, %fd57067, %fd57043, 0d3FB5555555555555;
	setp.lt.s32 	%p6601, %r14172, 1;
	mov.f64 	%fd57069, 0d0000000000000000;
	mul.rn.f64 	%fd57070, %fd9803, %fd57069;
	mul.f64 	%fd57071, %fd57043, %fd57068;
	fma.rn.f64 	%fd57072, %fd57071, %fd57056, %fd57056;
	selp.f64 	%fd57073, %fd57070, %fd57072, %p6601;
	setp.lt.s32 	%p6602, %r14172, 0;
	mov.f64 	%fd57074, 0d7FF0000000000000;
	mul.rn.f64 	%fd57075, %fd57073, %fd57074;
	selp.f64 	%fd57076, %fd57075, %fd57073, %p6602;
	setp.lt.s32 	%p6603, %r4276, 0;
	mov.f64 	%fd57077, 0dBCA1A62633145C07;
	add.rn.f64 	%fd57078, %fd57076, %fd57077;
	neg.f64 	%fd57079, %fd57078;
	mov.f64 	%fd57080, 0d400921FB54442D18;
	add.rn.f64 	%fd57081, %fd57080, %fd57079;
	selp.f64 	%fd78307, %fd57081, %fd57076, %p6603;
$L__BB0_7023:
	neg.f64 	%fd9809, %fd78307;
	abs.f64 	%fd9810, %fd78307;
	setp.neu.f64 	%p6605, %fd9810, 0d7FF0000000000000;
	@%p6605 bra 	$L__BB0_7025;
	mov.f64 	%fd57108, 0d0000000000000000;
	mul.rn.f64 	%fd78309, %fd78307, %fd57108;
	mov.b32 	%r19384, 1;
	bra.uni 	$L__BB0_7028;
$L__BB0_7025:
	mul.f64 	%fd57103, %fd78307, 0d3FE45F306DC9C883;
	cvt.rni.s32.f64 	%r19383, %fd57103;
	cvt.rn.f64.s32 	%fd57104, %r19383;
	fma.rn.f64 	%fd57105, %fd57104, 0dBFF921FB54442D18, %fd78307;
	fma.rn.f64 	%fd57106, %fd57104, 0dBC91A62633145C00, %fd57105;
	fma.rn.f64 	%fd78309, %fd57104, 0dB97B839A252049C0, %fd57106;
	setp.ltu.f64 	%p6606, %fd9810, 0d41E0000000000000;
	@%p6606 bra 	$L__BB0_7027;
	{ // callseq 881, 0
	.param .b64 param0;
	st.param.f64 	[param0], %fd78307;
	.param .align 16 .b8 retval0[16];
	call.uni (retval0), 
	__internal_trig_reduction_slowpathd, 
	(
	param0
	);
	ld.param.f64 	%fd78309, [retval0];
	ld.param.b32 	%r19383, [retval0+8];
	} // callseq 881
$L__BB0_7027:
	add.s32 	%r19384, %r19383, 1;
$L__BB0_7028:
	shl.b32 	%r14182, %r19384, 6;
	cvt.u64.u32 	%rd5683, %r14182;
	and.b64  	%rd5684, %rd5683, 64;
	mov.u64 	%rd5685, __cudart_sin_cos_coeffs;
	add.s64 	%rd5686, %rd5685, %rd5684;
	mul.rn.f64 	%fd57109, %fd78309, %fd78309;
	and.b32  	%r14183, %r19384, 1;
	setp.eq.b32 	%p6608, %r14183, 1;
	selp.f64 	%fd57110, 0dBDA8FF8320FD8164, 0d3DE5DB65F9785EBA, %p6608;
	ld.global.nc.v2.f64 	{%fd57111, %fd57112}, [%rd5686];
	fma.rn.f64 	%fd57113, %fd57110, %fd57109, %fd57111;
	fma.rn.f64 	%fd57114, %fd57113, %fd57109, %fd57112;
	ld.global.nc.v2.f64 	{%fd57115, %fd57116}, [%rd5686+16];
	fma.rn.f64 	%fd57117, %fd57114, %fd57109, %fd57115;
	fma.rn.f64 	%fd57118, %fd57117, %fd57109, %fd57116;
	ld.global.nc.v2.f64 	{%fd57119, %fd57120}, [%rd5686+32];
	fma.rn.f64 	%fd57121, %fd57118, %fd57109, %fd57119;
	fma.rn.f64 	%fd57122, %fd57121, %fd57109, %fd57120;
	fma.rn.f64 	%fd57123, %fd57122, %fd78309, %fd78309;
	fma.rn.f64 	%fd57124, %fd57122, %fd57109, 0d3FF0000000000000;
	selp.f64 	%fd57125, %fd57124, %fd57123, %p6608;
	and.b32  	%r14184, %r19384, 2;
	setp.eq.s32 	%p6609, %r14184, 0;
	mov.f64 	%fd57126, 0d0000000000000000;
	sub.f64 	%fd57127, %fd57126, %fd57125;
	selp.f64 	%fd9816, %fd57125, %fd57127, %p6609;
	@%p6605 bra 	$L__BB0_7030;
	mov.f64 	%fd57133, 0d0000000000000000;
	mul.rn.f64 	%fd78310, %fd78307, %fd57133;
	mov.b32 	%r19385, 0;
	bra.uni 	$L__BB0_7032;
$L__BB0_7030:
	mul.f64 	%fd57128, %fd78307, 0d3FE45F306DC9C883;
	cvt.rni.s32.f64 	%r19385, %fd57128;
	cvt.rn.f64.s32 	%fd57129, %r19385;
	fma.rn.f64 	%fd57130, %fd57129, 0dBFF921FB54442D18, %fd78307;
	fma.rn.f64 	%fd57131, %fd57129, 0dBC91A62633145C00, %fd57130;
	fma.rn.f64 	%fd78310, %fd57129, 0dB97B839A252049C0, %fd57131;
	setp.ltu.f64 	%p6610, %fd9810, 0d41E0000000000000;
	@%p6610 bra 	$L__BB0_7032;
	{ // callseq 882, 0
	.param .b64 param0;
	st.param.f64 	[param0], %fd78307;
	.param .align 16 .b8 retval0[16];
	call.uni (retval0), 
	__internal_trig_reduction_slowpathd, 
	(
	param0
	);
	ld.param.f64 	%fd78310, [retval0];
	ld.param.b32 	%r19385, [retval0+8];
	} // callseq 882
$L__BB0_7032:
	shl.b32 	%r14187, %r19385, 6;
	cvt.u64.u32 	%rd5687, %r14187;
	and.b64  	%rd5688, %rd5687, 64;
	mov.u64 	%rd5689, __cudart_sin_cos_coeffs;
	add.s64 	%rd5690, %rd5689, %rd5688;
	mul.rn.f64 	%fd57134, %fd78310, %fd78310;
	and.b32  	%r14188, %r19385, 1;
	setp.eq.b32 	%p6612, %r14188, 1;
	selp.f64 	%fd57135, 0dBDA8FF8320FD8164, 0d3DE5DB65F9785EBA, %p6612;
	ld.global.nc.v2.f64 	{%fd57136, %fd57137}, [%rd5690];
	fma.rn.f64 	%fd57138, %fd57135, %fd57134, %fd57136;
	fma.rn.f64 	%fd57139, %fd57138, %fd57134, %fd57137;
	ld.global.nc.v2.f64 	{%fd57140, %fd57141}, [%rd5690+16];
	fma.rn.f64 	%fd57142, %fd57139, %fd57134, %fd57140;
	fma.rn.f64 	%fd57143, %fd57142, %fd57134, %fd57141;
	ld.global.nc.v2.f64 	{%fd57144, %fd57145}, [%rd5690+32];
	fma.rn.f64 	%fd57146, %fd57143, %fd57134, %fd57144;
	fma.rn.f64 	%fd57147, %fd57146, %fd57134, %fd57145;
	fma.rn.f64 	%fd57148, %fd57147, %fd78310, %fd78310;
	fma.rn.f64 	%fd57149, %fd57147, %fd57134, 0d3FF0000000000000;
	selp.f64 	%fd57150, %fd57149, %fd57148, %p6612;
	and.b32  	%r14189, %r19385, 2;
	setp.eq.s32 	%p6613, %r14189, 0;
	mov.f64 	%fd57151, 0d0000000000000000;
	sub.f64 	%fd57152, %fd57151, %fd57150;
	selp.f64 	%fd57153, %fd57150, %fd57152, %p6613;
	mul.f64 	%fd57154, %fd9750, %fd57153;
	mul.f64 	%fd57155, %fd9749, %fd9816;
	sub.f64 	%fd57156, %fd57154, %fd57155;
	sub.f64 	%fd9821, %fd57156, %fd9759;
	@%p6605 bra 	$L__BB0_7034;
	mov.f64 	%fd57162, 0d0000000000000000;
	mul.rn.f64 	%fd78312, %fd9809, %fd57162;
	mov.b32 	%r19387, 1;
	bra.uni 	$L__BB0_7037;
$L__BB0_7034:
	mul.f64 	%fd57157, %fd78307, 0dBFE45F306DC9C883;
	cvt.rni.s32.f64 	%r19386, %fd57157;
	cvt.rn.f64.s32 	%fd57158, %r19386;
	fma.rn.f64 	%fd57159, %fd57158, 0dBFF921FB54442D18, %fd9809;
	fma.rn.f64 	%fd57160, %fd57158, 0dBC91A62633145C00, %fd57159;
	fma.rn.f64 	%fd78312, %fd57158, 0dB97B839A252049C0, %fd57160;
	setp.ltu.f64 	%p6614, %fd9810, 0d41E0000000000000;
	@%p6614 bra 	$L__BB0_7036;
	{ // callseq 883, 0
	.param .b64 param0;
	st.param.f64 	[param0], %fd9809;
	.param .align 16 .b8 retval0[16];
	call.uni (retval0), 
	__internal_trig_reduction_slowpathd, 
	(
	param0
	);
	ld.param.f64 	%fd78312, [retval0];
	ld.param.b32 	%r19386, [retval0+8];
	} // callseq 883
$L__BB0_7036:
	add.s32 	%r19387, %r19386, 1;
$L__BB0_7037:
	shl.b32 	%r14192, %r19387, 6;
	cvt.u64.u32 	%rd5691, %r14192;
	and.b64  	%rd5692, %rd5691, 64;
	mov.u64 	%rd5693, __cudart_sin_cos_coeffs;
	add.s64 	%rd5694, %rd5693, %rd5692;
	mul.rn.f64 	%fd57163, %fd78312, %fd78312;
	and.b32  	%r14193, %r19387, 1;
	setp.eq.b32 	%p6616, %r14193, 1;
	selp.f64 	%fd57164, 0dBDA8FF8320FD8164, 0d3DE5DB65F9785EBA, %p6616;
	ld.global.nc.v2.f64 	{%fd57165, %fd57166}, [%rd5694];
	fma.rn.f64 	%fd57167, %fd57164, %fd57163, %fd57165;
	fma.rn.f64 	%fd57168, %fd57167, %fd57163, %fd57166;
	ld.global.nc.v2.f64 	{%fd57169, %fd57170}, [%rd5694+16];
	fma.rn.f64 	%fd57171, %fd57168, %fd57163, %fd57169;
	fma.rn.f64 	%fd57172, %fd57171, %fd57163, %fd57170;
	ld.global.nc.v2.f64 	{%fd57173, %fd57174}, [%rd5694+32];
	fma.rn.f64 	%fd57175, %fd57172, %fd57163, %fd57173;
	fma.rn.f64 	%fd57176, %fd57175, %fd57163, %fd57174;
	fma.rn.f64 	%fd57177, %fd57176, %fd78312, %fd78312;
	fma.rn.f64 	%fd57178, %fd57176, %fd57163, 0d3FF0000000000000;
	selp.f64 	%fd57179, %fd57178, %fd57177, %p6616;
	and.b32  	%r14194, %r19387, 2;
	setp.eq.s32 	%p6617, %r14194, 0;
	mov.f64 	%fd57180, 0d0000000000000000;
	sub.f64 	%fd57181, %fd57180, %fd57179;
	selp.f64 	%fd9827, %fd57179, %fd57181, %p6617;
	@%p6605 bra 	$L__BB0_7039;
	mov.f64 	%fd57187, 0d0000000000000000;
	mul.rn.f64 	%fd78313, %fd9809, %fd57187;
	mov.b32 	%r19388, 0;
	bra.uni 	$L__BB0_7041;
$L__BB0_7039:
	mul.f64 	%fd57182, %fd78307, 0dBFE45F306DC9C883;
	cvt.rni.s32.f64 	%r19388, %fd57182;
	cvt.rn.f64.s32 	%fd57183, %r19388;
	fma.rn.f64 	%fd57184, %fd57183, 0dBFF921FB54442D18, %fd9809;
	fma.rn.f64 	%fd57185, %fd57183, 0dBC91A62633145C00, %fd57184;
	fma.rn.f64 	%fd78313, %fd57183, 0dB97B839A252049C0, %fd57185;
	setp.ltu.f64 	%p6618, %fd9810, 0d41E0000000000000;
	@%p6618 bra 	$L__BB0_7041;
	{ // callseq 884, 0
	.param .b64 param0;
	st.param.f64 	[param0], %fd9809;
	.param .align 16 .b8 retval0[16];
	call.uni (retval0), 
	__internal_trig_reduction_slowpathd, 
	(
	param0
	);
	ld.param.f64 	%fd78313, [retval0];
	ld.param.b32 	%r19388, [retval0+8];
	} // callseq 884
$L__BB0_7041:
	shl.b32 	%r14197, %r19388, 6;
	cvt.u64.u32 	%rd5695, %r14197;
	and.b64  	%rd5696, %rd5695, 64;
	mov.u64 	%rd5697, __cudart_sin_cos_coeffs;
	add.s64 	%rd5698, %rd5697, %rd5696;
	mul.rn.f64 	%fd57188, %fd78313, %fd78313;
	and.b32  	%r14198, %r19388, 1;
	setp.eq.b32 	%p6619, %r14198, 1;
	selp.f64 	%fd57189, 0dBDA8FF8320FD8164, 0d3DE5DB65F9785EBA, %p6619;
	ld.global.nc.v2.f64 	{%fd57190, %fd57191}, [%rd5698];
	fma.rn.f64 	%fd57192, %fd57189, %fd57188, %fd57190;
	fma.rn.f64 	%fd57193, %fd57192, %fd57188, %fd57191;
	ld.global.nc.v2.f64 	{%fd57194, %fd57195}, [%rd5698+16];
	fma.rn.f64 	%fd57196, %fd57193, %fd57188, %fd57194;
	fma.rn.f64 	%fd57197, %fd57196, %fd57188, %fd57195;
	ld.global.nc.v2.f64 	{%fd57198, %fd57199}, [%rd5698+32];
	fma.rn.f64 	%fd57200, %fd57197, %fd57188, %fd57198;
	fma.rn.f64 	%fd57201, %fd57200, %fd57188, %fd57199;
	fma.rn.f64 	%fd57202, %fd57201, %fd78313, %fd78313;
	fma.rn.f64 	%fd57203, %fd57201, %fd57188, 0d3FF0000000000000;
	selp.f64 	%fd57204, %fd57203, %fd57202, %p6619;
	and.b32  	%r14199, %r19388, 2;
	setp.eq.s32 	%p6620, %r14199, 0;
	mov.f64 	%fd57205, 0d0000000000000000;
	sub.f64 	%fd57206, %fd57205, %fd57204;
	selp.f64 	%fd57207, %fd57204, %fd57206, %p6620;
	mul.f64 	%fd57208, %fd9750, %fd57207;
	mul.f64 	%fd57209, %fd9749, %fd9827;
	sub.f64 	%fd57210, %fd57208, %fd57209;
	sub.f64 	%fd57211, %fd57210, %fd9759;
	abs.f64 	%fd57212, %fd57211;
	abs.f64 	%fd57213, %fd9821;
	setp.geu.f64 	%p6621, %fd57213, %fd57212;
	@%p6621 bra 	$L__BB0_7043;
	mul.f64 	%fd57215, %fd78307, 0d404CA5DC1A63C1F5;
	mul.wide.u32 	%rd5701, %r19389, 8;
	add.s64 	%rd5702, %rd3, %rd5701;
	st.local.f64 	[%rd5702], %fd57215;
	add.s32 	%r19389, %r19389, 1;
	bra.uni 	$L__BB0_7044;
$L__BB0_7043:
	mul.f64 	%fd57214, %fd78307, 0dC04CA5DC1A63C1F5;
	mul.wide.u32 	%rd5699, %r19389, 8;
	add.s64 	%rd5700, %rd3, %rd5699;
	st.local.f64 	[%rd5700], %fd57214;
	add.s32 	%r19389, %r19389, 1;
$L__BB0_7044:
	setp.eq.s32 	%p6629, %r19389, 0;
	@%p6629 bra 	$L__BB0_7075;
	ld.local.f64 	%fd57280, [%rd3];
	mul.f64 	%fd9832, %fd57280, 0d3F91DF46A2529D3A;
	abs.f64 	%fd9833, %fd9832;
	setp.neu.f64 	%p6630, %fd9833, 0d7FF0000000000000;
	@%p6630 bra 	$L__BB0_7047;
	mov.f64 	%fd57286, 0d0000000000000000;
	mul.rn.f64 	%fd78315, %fd9832, %fd57286;
	mov.b32 	%r19391, 1;
	bra.uni 	$L__BB0_7050;
$L__BB0_7047:
	mul.f64 	%fd57281, %fd9832, 0d3FE45F306DC9C883;
	cvt.rni.s32.f64 	%r19390, %fd57281;
	cvt.rn.f64.s32 	%fd57282, %r19390;
	fma.rn.f64 	%fd57283, %fd57282, 0dBFF921FB54442D18, %fd9832;
	fma.rn.f64 	%fd57284, %fd57282, 0dBC91A62633145C00, %fd57283;
	fma.rn.f64 	%fd78315, %fd57282, 0dB97B839A252049C0, %fd57284;
	setp.ltu.f64 	%p6631, %fd9833, 0d41E0000000000000;
	@%p6631 bra 	$L__BB0_7049;
	{ // callseq 885, 0
	.param .b64 param0;
	st.param.f64 	[param0], %fd9832;
	.param .align 16 .b8 retval0[16];
	call.uni (retval0), 
	__internal_trig_reduction_slowpathd, 
	(
	param0
	);
	ld.param.f64 	%fd78315, [retval0];
	ld.param.b32 	%r19390, [retval0+8];
	} // callseq 885
$L__BB0_7049:
	add.s32 	%r19391, %r19390, 1;
$L__BB0_7050:
	shl.b32 	%r14215, %r19391, 6;
	cvt.u64.u32 	%rd5703, %r14215;
	and.b64  	%rd5704, %rd5703, 64;
	mov.u64 	%rd5705, __cudart_sin_cos_coeffs;
	add.s64 	%rd5706, %rd5705, %rd5704;
	mul.rn.f64 	%fd57287, %fd78315, %fd78315;
	and.b32  	%r14216, %r19391, 1;
	setp.eq.b32 	%p6633, %r14216, 1;
	selp.f64 	%fd57288, 0dBDA8FF8320FD8164, 0d3DE5DB65F9785EBA, %p6633;
	ld.global.nc.v2.f64 	{%fd57289, %fd57290}, [%rd5706];
	fma.rn.f64 	%fd57291, %fd57288, %fd57287, %fd57289;
	fma.rn.f64 	%fd57292, %fd57291, %fd57287, %fd57290;
	ld.global.nc.v2.f64 	{%fd57293, %fd57294}, [%rd5706+16];
	fma.rn.f64 	%fd57295, %fd57292, %fd57287, %fd57293;
	fma.rn.f64 	%fd57296, %fd57295, %fd57287, %fd57294;
	ld.global.nc.v2.f64 	{%fd57297, %fd57298}, [%rd5706+32];
	fma.rn.f64 	%fd57299, %fd57296, %fd57287, %fd57297;
	fma.rn.f64 	%fd57300, %fd57299, %fd57287, %fd57298;
	fma.rn.f64 	%fd57301, %fd57300, %fd78315, %fd78315;
	fma.rn.f64 	%fd57302, %fd57300, %fd57287, 0d3FF0000000000000;
	selp.f64 	%fd57303, %fd57302, %fd57301, %p6633;
	and.b32  	%r14217, %r19391, 2;
	setp.eq.s32 	%p6634, %r14217, 0;
	mov.f64 	%fd57304, 0d0000000000000000;
	sub.f64 	%fd57305, %fd57304, %fd57303;
	selp.f64 	%fd9839, %fd57303, %fd57305, %p6634;
	@%p6630 bra 	$L__BB0_7052;
	mov.f64 	%fd57311, 0d0000000000000000;
	mul.rn.f64 	%fd78316, %fd9832, %fd57311;
	mov.b32 	%r19392, 0;
	bra.uni 	$L__BB0_7054;
$L__BB0_7052:
	mul.f64 	%fd57306, %fd9832, 0d3FE45F306DC9C883;
	cvt.rni.s32.f64 	%r19392, %fd57306;
	cvt.rn.f64.s32 	%fd57307, %r19392;
	fma.rn.f64 	%fd57308, %fd57307, 0dBFF921FB54442D18, %fd9832;
	fma.rn.f64 	%fd57309, %fd57307, 0dBC91A62633145C00, %fd57308;
	fma.rn.f64 	%fd78316, %fd57307, 0dB97B839A252049C0, %fd57309;
	setp.ltu.f64 	%p6635, %fd9833, 0d41E0000000000000;
	@%p6635 bra 	$L__BB0_7054;
	{ // callseq 886, 0
	.param .b64 param0;
	st.param.f64 	[param0], %fd9832;
	.param .align 16 .b8 retval0[16];
	call.uni (retval0), 
	__internal_trig_reduction_slowpathd, 
	(
	param0
	);
	ld.param.f64 	%fd78316, [retval0];
	ld.param.b32 	%r19392, [retval0+8];
	} // callseq 886
$L__BB0_7054:
	shl.b32 	%r14220, %r19392, 6;
	cvt.u64.u32 	%rd5707, %r14220;
	and.b64  	%rd5708, %rd5707, 64;
	mov.u64 	%rd5709, __cudart_sin_cos_coeffs;
	add.s64 	%rd5710, %rd5709, %rd5708;
	mul.rn.f64 	%fd57312, %fd78316, %fd78316;
	and.b32  	%r14221, %r19392, 1;
	setp.eq.b32 	%p6636, %r14221, 1;
	selp.f64 	%fd57313, 0dBDA8FF8320FD8164, 0d3DE5DB65F9785EBA, %p6636;
	ld.global.nc.v2.f64 	{%fd57314, %fd57315}, [%rd5710];
	fma.rn.f64 	%fd57316, %fd57313, %fd57312, %fd57314;
	fma.rn.f64 	%fd57317, %fd57316, %fd57312, %fd57315;
	ld.global.nc.v2.f64 	{%fd57318, %fd57319}, [%rd5710+16];
	fma.rn.f64 	%fd57320, %fd57317, %fd57312, %fd57318;
	fma.rn.f64 	%fd57321, %fd57320, %fd57312, %fd57319;
	ld.global.nc.v2.f64 	{%fd57322, %fd57323}, [%rd5710+32];
	fma.rn.f64 	%fd57324, %fd57321, %fd57312, %fd57322;
	fma.rn.f64 	%fd57325, %fd57324, %fd57312, %fd57323;
	fma.rn.f64 	%fd57326, %fd57325, %fd78316, %fd78316;
	fma.rn.f64 	%fd57327, %fd57325, %fd57312, 0d3FF0000000000000;
	selp.f64 	%fd57328, %fd57327, %fd57326, %p6636;
	and.b32  	%r14222, %r19392, 2;
	setp.eq.s32 	%p6637, %r14222, 0;
	mov.f64 	%fd57329, 0d0000000000000000;
	sub.f64 	%fd57330, %fd57329, %fd57328;
	selp.f64 	%fd57331, %fd57328, %fd57330, %p6637;
	mul.f64 	%fd57332, %fd9750, %fd9839;
	fma.rn.f64 	%fd57333, %fd9749, %fd57331, %fd57332;
	fma.rn.f64 	%fd9844, %fd9751, 0d0000000000000000, %fd57333;
	mul.f64 	%fd57334, %fd9750, 0d0000000000000000;
	fma.rn.f64 	%fd57335, %fd9749, 0d0000000000000000, %fd57334;
	add.f64 	%fd57336, %fd57335, %fd9751;
	mul.f64 	%fd57337, %fd57336, %fd57336;
	fma.rn.f64 	%fd57338, %fd9844, %fd9844, %fd57337;
	sqrt.rn.f64 	%fd57339, %fd57338;
	div.rn.f64 	%fd9845, %fd57336, %fd57339;
	{
	.reg .b32 %temp; 
	mov.b64 	{%temp, %r4304}, %fd9845;
	}
	abs.f64 	%fd9846, %fd9845;
	{
	.reg .b32 %temp; 
	mov.b64 	{%temp, %r14223}, %fd9846;
	}
	setp.gt.s32 	%p6638, %r14223, 1071801957;
	@%p6638 bra 	$L__BB0_7058;
	mul.f64 	%fd57380, %fd9845, %fd9845;
	fma.rn.f64 	%fd57381, %fd57380, 0d3FB0066BDC1895E9, 0dBFB3823B180754AF;
	fma.rn.f64 	%fd57382, %fd57381, %fd57380, 0d3FB11E52CC2F79AE;
	fma.rn.f64 	%fd57383, %fd57382, %fd57380, 0dBF924EAF3526861B;
	fma.rn.f64 	%fd57384, %fd57383, %fd57380, 0d3F91DF02A31E6CB7;
	fma.rn.f64 	%fd57385, %fd57384, %fd57380, 0d3F847D18B0EEC6CC;
	fma.rn.f64 	%fd57386, %fd57385, %fd57380, 0d3F8D0AF961BA53B0;
	fma.rn.f64 	%fd57387, %fd57386, %fd57380, 0d3F91BF7734CF1C48;
	fma.rn.f64 	%fd57388, %fd57387, %fd57380, 0d3F96E91483144EF7;
	fma.rn.f64 	%fd57389, %fd57388, %fd57380, 0d3F9F1C6E0A4F9F81;
	fma.rn.f64 	%fd57390, %fd57389, %fd57380, 0d3FA6DB6DC27FA92B;
	fma.rn.f64 	%fd57391, %fd57390, %fd57380, 0d3FB333333320F91B;
	fma.rn.f64 	%fd57392, %fd57391, %fd57380, 0d3FC5555555555F4D;
	mul.f64 	%fd57393, %fd57380, %fd57392;
	fma.rn.f64 	%fd9847, %fd57393, %fd9846, %fd9846;
	setp.gt.s32 	%p6642, %r4304, -1;
	@%p6642 bra 	$L__BB0_7057;
	mov.f64 	%fd57398, 0d3C91A62633145C07;
	add.rn.f64 	%fd57399, %fd9847, %fd57398;
	mov.f64 	%fd57400, 0d3FF921FB54442D18;
	add.rn.f64 	%fd78317, %fd57400, %fd57399;
	bra.uni 	$L__BB0_7059;
$L__BB0_7057:
	mov.f64 	%fd57394, 0dBC91A62633145C07;
	add.rn.f64 	%fd57395, %fd9847, %fd57394;
	neg.f64 	%fd57396, %fd57395;
	mov.f64 	%fd57397, 0d3FF921FB54442D18;
	add.rn.f64 	%fd78317, %fd57397, %fd57396;
	bra.uni 	$L__BB0_7059;
$L__BB0_7058:
	mov.f64 	%fd57340, 0d3FF0000000000000;
	sub.f64 	%fd57341, %fd57340, %fd9846;
	{
	.reg .b32 %temp; 
	mov.b64 	{%r14224, %temp}, %fd57341;
	}
	{
	.reg .b32 %temp; 
	mov.b64 	{%temp, %r14225}, %fd57341;
	}
	add.s32 	%r14226, %r14225, -1048576;
	mov.b64 	%fd57342, {%r14224, %r14226};
	rsqrt.approx.ftz.f64 	%fd57343, %fd57342;
	{
	.reg .b32 %temp; 
	mov.b64 	{%r14227, %temp}, %fd57343;
	}
	{
	.reg .b32 %temp; 
	mov.b64 	{%temp, %r14228}, %fd57343;
	}
	add.s32 	%r14229, %r14228, -1048576;
	mov.b64 	%fd57344, {%r14227, %r14229};
	mul.f64 	%fd57345, %fd57342, %fd57343;
	neg.f64 	%fd57346, %fd57345;
	fma.rn.f64 	%fd57347, %fd57345, %fd57346, %fd57342;
	fma.rn.f64 	%fd57348, %fd57347, %fd57344, %fd57345;
	neg.f64 	%fd57349, %fd57348;
	fma.rn.f64 	%fd57350, %fd57343, %fd57349, 0d3FF0000000000000;
	fma.rn.f64 	%fd57351, %fd57350, %fd57344, %fd57344;
	fma.rn.f64 	%fd57352, %fd57348, %fd57349, %fd57342;
	fma.rn.f64 	%fd57353, %fd57352, %fd57351, %fd57348;
	{
	.reg .b32 %temp; 
	mov.b64 	{%r14230, %temp}, %fd57353;
	}
	{
	.reg .b32 %temp; 
	mov.b64 	{%temp, %r14231}, %fd57353;
	}
	add.s32 	%r14232, %r14231, 1048576;
	mov.b64 	%fd57354, {%r14230, %r14232};
	fma.rn.f64 	%fd57355, %fd57341, 0d3EC715B371155F70, 0dBEBAC2FE66FAAC4B;
	fma.rn.f64 	%fd57356, %fd57355, %fd57341, 0d3ED9A9B88EFCD9B8;
	fma.rn.f64 	%fd57357, %fd57356, %fd57341, 0d3EDD0F40A8A0C4C3;
	fma.rn.f64 	%fd57358, %fd57357, %fd57341, 0d3EF46D4CFA9E0E1F;
	fma.rn.f64 	%fd57359, %fd57358, %fd57341, 0d3F079C168D1E2422;
	fma.rn.f64 	%fd57360, %fd57359, %fd57341, 0d3F1C9A88C3BCA540;
	fma.rn.f64 	%fd57361, %fd57360, %fd57341, 0d3F31C4E64BD476DF;
	fma.rn.f64 	%fd57362, %fd57361, %fd57341, 0d3F46E8BA60009C8F;
	fma.rn.f64 	%fd57363, %fd57362, %fd57341, 0d3F5F1C71C62B05A2;
	fma.rn.f64 	%fd57364, %fd57363, %fd57341, 0d3F76DB6DB6DC9F2C;
	fma.rn.f64 	%fd57365, %fd57364, %fd57341, 0d3F9333333333329C;
	fma.rn.f64 	%fd57366, %fd57365, %fd57341, 0d3FB5555555555555;
	setp.lt.s32 	%p6639, %r14225, 1;
	mov.f64 	%fd57367, 0d0000000000000000;
	mul.rn.f64 	%fd57368, %fd9846, %fd57367;
	mul.f64 	%fd57369, %fd57341, %fd57366;
	fma.rn.f64 	%fd57370, %fd57369, %fd57354, %fd57354;
	selp.f64 	%fd57371, %fd57368, %fd57370, %p6639;
	setp.lt.s32 	%p6640, %r14225, 0;
	mov.f64 	%fd57372, 0d7FF0000000000000;
	mul.rn.f64 	%fd57373, %fd57371, %fd57372;
	selp.f64 	%fd57374, %fd57373, %fd57371, %p6640;
	setp.lt.s32 	%p6641, %r4304, 0;
	mov.f64 	%fd57375, 0dBCA1A62633145C07;
	add.rn.f64 	%fd57376, %fd57374, %fd57375;
	neg.f64 	%fd57377, %fd57376;
	mov.f64 	%fd57378, 0d400921FB54442D18;
	add.rn.f64 	%fd57379, %fd57378, %fd57377;
	selp.f64 	%fd78317, %fd57379, %fd57374, %p6641;
$L__BB0_7059:
	mul.f64 	%fd57401, %fd78317, 0d404CA5DC1A63C1F5;
	setp.gt.f64 	%p6643, %fd9844, 0d0000000000000000;
	neg.f64 	%fd57402, %fd57401;
	selp.f64 	%fd78333, %fd57402, %fd57401, %p6643;
	setp.eq.s32 	%p6644, %r19389, 1;
	@%p6644 bra 	$L__BB0_7075;
	ld.local.f64 	%fd57403, [%rd3+8];
	mul.f64 	%fd9853, %fd57403, 0d3F91DF46A2529D3A;
	abs.f64 	%fd9854, %fd9853;
	setp.eq.f64 	%p6645, %fd9854, 0d7FF0000000000000;
	@%p6645 bra 	$L__BB0_7064;
	mul.f64 	%fd57404, %fd9853, 0d3FE45F306DC9C883;
	cvt.rni.s32.f64 	%r19393, %fd57404;
	cvt.rn.f64.s32 	%fd57405, %r19393;
	fma.rn.f64 	%fd57406, %fd57405, 0dBFF921FB54442D18, %fd9853;
	fma.rn.f64 	%fd57407, %fd57405, 0dBC91A62633145C00, %fd57406;
	fma.rn.f64 	%fd78319, %fd57405, 0dB97B839A252049C0, %fd57407;
	setp.ltu.f64 	%p6646, %fd9854, 0d41E0000000000000;
	@%p6646 bra 	$L__BB0_7063;
	{ // callseq 887, 0
	.param .b64 param0;
	st.param.f64 	[param0], %fd9853;
	.param .align 16 .b8 retval0[16];
	call.uni (retval0), 
	__internal_trig_reduction_slowpathd, 
	(
	param0
	);
	ld.param.f64 	%fd78319, [retval0];
	ld.param.b32 	%r19393, [retval0+8];
	} // callseq 887
$L__BB0_7063:
	add.s32 	%r19394, %r19393, 1;
	bra.uni 	$L__BB0_7065;
$L__BB0_7064:
	mov.f64 	%fd57409, 0d0000000000000000;
	mul.rn.f64 	%fd78319, %fd9853, %fd57409;
	mov.b32 	%r19394, 1;
$L__BB0_7065:
	shl.b32 	%r14235, %r19394, 6;
	cvt.u64.u32 	%rd5711, %r14235;
	and.b64  	%rd5712, %rd5711, 64;
	mov.u64 	%rd5713, __cudart_sin_cos_coeffs;
	add.s64 	%rd5714, %rd5713, %rd5712;
	mul.rn.f64 	%fd57410, %fd78319, %fd78319;
	and.b32  	%r14236, %r19394, 1;
	setp.eq.b32 	%p6648, %r14236, 1;
	selp.f64 	%fd57411, 0dBDA8FF8320FD8164, 0d3DE5DB65F9785EBA, %p6648;
	ld.global.nc.v2.f64 	{%fd57412, %fd57413}, [%rd5714];
	fma.rn.f64 	%fd57414, %fd57411, %fd57410, %fd57412;
	fma.rn.f64 	%fd57415, %fd57414, %fd57410, %fd57413;
	ld.global.nc.v2.f64 	{%fd57416, %fd57417}, [%rd5714+16];
	fma.rn.f64 	%fd57418, %fd57415, %fd57410, %fd57416;
	fma.rn.f64 	%fd57419, %fd57418, %fd57410, %fd57417;
	ld.global.nc.v2.f64 	{%fd57420, %fd57421}, [%rd5714+32];
	fma.rn.f64 	%fd57422, %fd57419, %fd57410, %fd57420;
	fma.rn.f64 	%fd57423, %fd57422, %fd57410, %fd57421;
	fma.rn.f64 	%fd57424, %fd57423, %fd78319, %fd78319;
	fma.rn.f64 	%fd57425, %fd57423, %fd57410, 0d3FF0000000000000;
	selp.f64 	%fd57426, %fd57425, %fd57424, %p6648;
	and.b32  	%r14237, %r19394, 2;
	setp.eq.s32 	%p6649, %r14237, 0;
	mov.f64 	%fd57427, 0d0000000000000000;
	sub.f64 	%fd57428, %fd57427, %fd57426;
	selp.f64 	%fd9860, %fd57426, %fd57428, %p6649;
	@%p6645 bra 	$L__BB0_7068;
	mul.f64 	%fd57429, %fd9853, 0d3FE45F306DC9C883;
	cvt.rni.s32.f64 	%r19395, %fd57429;
	cvt.rn.f64.s32 	%fd57430, %r19395;
	fma.rn.f64 	%fd57431, %fd57430, 0dBFF921FB54442D18, %fd9853;
	fma.rn.f64 	%fd57432, %fd57430, 0dBC91A62633145C00, %fd57431;
	fma.rn.f64 	%fd78320, %fd57430, 0dB97B839A252049C0, %fd57432;
	setp.ltu.f64 	%p6650, %fd9854, 0d41E0000000000000;
	@%p6650 bra 	$L__BB0_7069;
	{ // callseq 888, 0
	.param .b64 param0;
	st.param.f64 	[param0], %fd9853;
	.param .align 16 .b8 retval0[16];
	call.uni (retval0), 
	__internal_trig_reduction_slowpathd, 
	(
	param0
	);
	ld.param.f64 	%fd78320, [retval0];
	ld.param.b32 	%r19395, [retval0+8];
	} // callseq 888
	bra.uni 	$L__BB0_7069;
$L__BB0_7068:
	mov.f64 	%fd57434, 0d0000000000000000;
	mul.rn.f64 	%fd78320, %fd9853, %fd57434;
	mov.b32 	%r19395, 0;
$L__BB0_7069:
	shl.b32 	%r14240, %r19395, 6;
	cvt.u64.u32 	%rd5715, %r14240;
	and.b64  	%rd5716, %rd5715, 64;
	mov.u64 	%rd5717, __cudart_sin_cos_coeffs;
	add.s64 	%rd5718, %rd5717, %rd5716;
	mul.rn.f64 	%fd57435, %fd78320, %fd78320;
	and.b32  	%r14241, %r19395, 1;
	setp.eq.b32 	%p6651, %r14241, 1;
	selp.f64 	%fd57436, 0dBDA8FF8320FD8164, 0d3DE5DB65F9785EBA, %p6651;
	ld.global.nc.v2.f64 	{%fd57437, %fd57438}, [%rd5718];
	fma.rn.f64 	%fd57439, %fd57436, %fd57435, %fd57437;
	fma.rn.f64 	%fd57440, %fd57439, %fd57435, %fd57438;
	ld.global.nc.v2.f64 	{%fd57441, %fd57442}, [%rd5718+16];
	fma.rn.f64 	%fd57443, %fd57440, %fd57435, %fd57441;
	fma.rn.f64 	%fd57444, %fd57443, %fd57435, %fd57442;
	ld.global.nc.v2.f64 	{%fd57445, %fd57446}, [%rd5718+32];
	fma.rn.f64 	%fd57447, %fd57444, %fd57435, %fd57445;
	fma.rn.f64 	%fd57448, %fd57447, %fd57435, %fd57446;
	fma.rn.f64 	%fd57449, %fd57448, %fd78320, %fd78320;
	fma.rn.f64 	%fd57450, %fd57448, %fd57435, 0d3FF0000000000000;
	selp.f64 	%fd57451, %fd57450, %fd57449, %p6651;
	and.b32  	%r14242, %r19395, 2;
	setp.eq.s32 	%p6652, %r14242, 0;
	mov.f64 	%fd57452, 0d0000000000000000;
	sub.f64 	%fd57453, %fd57452, %fd57451;
	selp.f64 	%fd57454, %fd57451, %fd57453, %p6652;
	mul.f64 	%fd57455, %fd9750, %fd9860;
	fma.rn.f64 	%fd57456, %fd9749, %fd57454, %fd57455;
	fma.rn.f64 	%fd9865, %fd9751, 0d0000000000000000, %fd57456;
	mul.f64 	%fd57457, %fd9750, 0d0000000000000000;
	fma.rn.f64 	%fd57458, %fd9749, 0d0000000000000000, %fd57457;
	add.f64 	%fd57459, %fd57458, %fd9751;
	mul.f64 	%fd57460, %fd57459, %fd57459;
	fma.rn.f64 	%fd57461, %fd9865, %fd9865, %fd57460;
	sqrt.rn.f64 	%fd57462, %fd57461;
	div.rn.f64 	%fd9866, %fd57459, %fd57462;
	{
	.reg .b32 %temp; 
	mov.b64 	{%temp, %r4313}, %fd9866;
	}
	abs.f64 	%fd9867, %fd9866;
	{
	.reg .b32 %temp; 
	mov.b64 	{%temp, %r14243}, %fd9867;
	}
	setp.lt.s32 	%p6653, %r14243, 1071801958;
	@%p6653 bra 	$L__BB0_7071;
	mov.f64 	%fd57463, 0d3FF0000000000000;
	sub.f64 	%fd57464, %fd57463, %fd9867;
	{
	.reg .b32 %temp; 
	mov.b64 	{%r14244, %temp}, %fd57464;
	}
	{
	.reg .b32 %temp; 
	mov.b64 	{%temp, %r14245}, %fd57464;
	}
	add.s32 	%r14246, %r14245, -1048576;
	mov.b64 	%fd57465, {%r14244, %r14246};
	rsqrt.approx.ftz.f64 	%fd57466, %fd57465;
	{
	.reg .b32 %temp; 
	mov.b64 	{%r14247, %temp}, %fd57466;
	}
	{
	.reg .b32 %temp; 
	mov.b64 	{%temp, %r14248}, %fd57466;
	}
	add.s32 	%r14249, %r14248, -1048576;
	mov.b64 	%fd57467, {%r14247, %r14249};
	mul.f64 	%fd57468, %fd57465, %fd57466;
	neg.f64 	%fd57469, %fd57468;
	fma.rn.f64 	%fd57470, %fd57468, %fd57469, %fd57465;
	fma.rn.f64 	%fd57471, %fd57470, %fd57467, %fd57468;
	neg.f64 	%fd57472, %fd57471;
	fma.rn.f64 	%fd57473, %fd57466, %fd57472, 0d3FF0000000000000;
	fma.rn.f64 	%fd57474, %fd57473, %fd57467, %fd57467;
	fma.rn.f64 	%fd57475, %fd57471, %fd57472, %fd57465;
	fma.rn.f64 	%fd57476, %fd57475, %fd57474, %fd57471;
	{
	.reg .b32 %temp; 
	mov.b64 	{%r14250, %temp}, %fd57476;
	}
	{
	.reg .b32 %temp; 
	mov.b64 	{%temp, %r14251}, %fd57476;
	}
	add.s32 	%r14252, %r14251, 1048576;
	mov.b64 	%fd57477, {%r14250, %r14252};
	fma.rn.f64 	%fd57478, %fd57464, 0d3EC715B371155F70, 0dBEBAC2FE66FAAC4B;
	fma.rn.f64 	%fd57479, %fd57478, %fd57464, 0d3ED9A9B88EFCD9B8;
	fma.rn.f64 	%fd57480, %fd57479, %fd57464, 0d3EDD0F40A8A0C4C3;
	fma.rn.f64 	%fd57481, %fd57480, %fd57464, 0d3EF46D4CFA9E0E1F;
	fma.rn.f64 	%fd57482, %fd57481, %fd57464, 0d3F079C168D1E2422;
	fma.rn.f64 	%fd57483, %fd57482, %fd57464, 0d3F1C9A88C3BCA540;
	fma.rn.f64 	%fd57484, %fd57483, %fd57464, 0d3F31C4E64BD476DF;
	fma.rn.f64 	%fd57485, %fd57484, %fd57464, 0d3F46E8BA60009C8F;
	fma.rn.f64 	%fd57486, %fd57485, %fd57464, 0d3F5F1C71C62B05A2;
	fma.rn.f64 	%fd57487, %fd57486, %fd57464, 0d3F76DB6DB6DC9F2C;
	fma.rn.f64 	%fd57488, %fd57487, %fd57464, 0d3F9333333333329C;
	fma.rn.f64 	%fd57489, %fd57488, %fd57464, 0d3FB5555555555555;
	setp.lt.s32 	%p6654, %r14245, 1;
	mov.f64 	%fd57490, 0d0000000000000000;
	mul.rn.f64 	%fd57491, %fd9867, %fd57490;
	mul.f64 	%fd57492, %fd57464, %fd57489;
	fma.rn.f64 	%fd57493, %fd57492, %fd57477, %fd57477;
	selp.f64 	%fd57494, %fd57491, %fd57493, %p6654;
	setp.lt.s32 	%p6655, %r14245, 0;
	mov.f64 	%fd57495, 0d7FF0000000000000;
	mul.rn.f64 	%fd57496, %fd57494, %fd57495;
	selp.f64 	%fd57497, %fd57496, %fd57494, %p6655;
	setp.lt.s32 	%p6656, %r4313, 0;
	mov.f64 	%fd57498, 0dBCA1A62633145C07;
	add.rn.f64 	%fd57499, %fd57497, %fd57498;
	neg.f64 	%fd57500, %fd57499;
	mov.f64 	%fd57501, 0d400921FB54442D18;
	add.rn.f64 	%fd57502, %fd57501, %fd57500;
	selp.f64 	%fd78321, %fd57502, %fd57497, %p6656;
	bra.uni 	$L__BB0_7074;
$L__BB0_7071:
	mul.f64 	%fd57503, %fd9866, %fd9866;
	fma.rn.f64 	%fd57504, %fd57503, 0d3FB0066BDC1895E9, 0dBFB3823B180754AF;
	fma.rn.f64 	%fd57505, %fd57504, %fd57503, 0d3FB11E52CC2F79AE;
	fma.rn.f64 	%fd57506, %fd57505, %fd57503, 0dBF924EAF3526861B;
	fma.rn.f64 	%fd57507, %fd57506, %fd57503, 0d3F91DF02A31E6CB7;
	fma.rn.f64 	%fd57508, %fd57507, %fd57503, 0d3F847D18B0EEC6CC;
	fma.rn.f64 	%fd57509, %fd57508, %fd57503, 0d3F8D0AF961BA53B0;
	fma.rn.f64 	%fd57510, %fd57509, %fd57503, 0d3F91BF7734CF1C48;
	fma.rn.f64 	%fd57511, %fd57510, %fd57503, 0d3F96E91483144EF7;
	fma.rn.f64 	%fd57512, %fd57511, %fd57503, 0d3F9F1C6E0A4F9F81;
	fma.rn.f64 	%fd57513, %fd57512, %fd57503, 0d3FA6DB6DC27FA92B;
	fma.rn.f64 	%fd57514, %fd57513, %fd57503, 0d3FB333333320F91B;
	fma.rn.f64 	%fd57515, %fd57514, %fd57503, 0d3FC5555555555F4D;
	mul.f64 	%fd57516, %fd57503, %fd57515;
	fma.rn.f64 	%fd9869, %fd57516, %fd9867, %fd9867;
	setp.lt.s32 	%p6657, %r4313, 0;
	@%p6657 bra 	$L__BB0_7073;
	mov.f64 	%fd57517, 0dBC91A62633145C07;
	add.rn.f64 	%fd57518, %fd9869, %fd57517;
	neg.f64 	%fd57519, %fd57518;
	mov.f64 	%fd57520, 0d3FF921FB54442D18;
	add.rn.f64 	%fd78321, %fd57520, %fd57519;
	bra.uni 	$L__BB0_7074;
$L__BB0_7073:
	mov.f64 	%fd57521, 0d3C91A62633145C07;
	add.rn.f64 	%fd57522, %fd9869, %fd57521;
	mov.f64 	%fd57523, 0d3FF921FB54442D18;
	add.rn.f64 	%fd78321, %fd57523, %fd57522;
$L__BB0_7074:
	mul.f64 	%fd57524, %fd78321, 0d404CA5DC1A63C1F5;
	setp.gt.f64 	%p6658, %fd9865, 0d0000000000000000;
	neg.f64 	%fd57525, %fd57524;
	selp.f64 	%fd78334, %fd57525, %fd57524, %p6658;
$L__BB0_7075:
	mul.lo.s32 	%r14253, %r19372, 7;
	mul.wide.u32 	%rd5719, %r14253, 8;
	add.s64 	%rd5720, %rd33, %rd5719;
	ld.global.f64 	%fd57526, [%rd5720+32];
	mul.f64 	%fd57527, %fd57526, %fd9749;
	div.rn.f64 	%fd9876, %fd57527, %fd9752;
	mul.f64 	%fd57528, %fd57526, %fd9750;
	div.rn.f64 	%fd9877, %fd57528, %fd9752;
	mul.f64 	%fd57529, %fd57526, %fd9751;
	div.rn.f64 	%fd9878, %fd57529, %fd9752;
	ld.global.f64 	%fd9879, [%rd5720+48];
	@%p6629 bra 	$L__BB0_7121;
	shl.b32 	%r14254, %r19372, 1;
	or.b32  	%r14255, %r14254, 1;
	cvt.rn.f64.u32 	%fd78328, %r14255;
	neg.f64 	%fd9881, %fd9879;
	abs.f64 	%fd57530, %fd78333;
	mov.f64 	%fd57531, 0d4066800000000000;
	sub.f64 	%fd57532, %fd57531, %fd57530;
	min.f64 	%fd57533, %fd57530, %fd57532;
	setp.lt.f64 	%p6660, %fd57533, %fd9741;
	@%p6660 bra 	$L__BB0_7098;
	mul.f64 	%fd57534, %fd78333, 0d3F91DF46A2529D3A;
	abs.f64 	%fd9882, %fd57534;
	setp.neu.f64 	%p6661, %fd9882, 0d7FF0000000000000;
	@%p6661 bra 	$L__BB0_7079;
	mul.f64 	%fd57542, %fd78333, 0d3F91DF46A2529D3A;
	mov.f64 	%fd57543, 0d0000000000000000;
	mul.rn.f64 	%fd78324, %fd57542, %fd57543;
	mov.b32 	%r19396, 0;
	bra.uni 	$L__BB0_7081;
$L__BB0_7079:
	mul.f64 	%fd57535, %fd78333, 0d3F91DF46A2529D3A;
	mul.f64 	%fd57536, %fd57535, 0d3FE45F306DC9C883;
	cvt.rni.s32.f64 	%r19396, %fd57536;
	cvt.rn.f64.s32 	%fd57537, %r19396;
	fma.rn.f64 	%fd57538, %fd57537, 0dBFF921FB54442D18, %fd57535;
	fma.rn.f64 	%fd57539, %fd57537, 0dBC91A62633145C00, %fd57538;
	fma.rn.f64 	%fd78324, %fd57537, 0dB97B839A252049C0, %fd57539;
	setp.ltu.f64 	%p6662, %fd9882, 0d41E0000000000000;
	@%p6662 bra 	$L__BB0_7081;
	mul.f64 	%fd57540, %fd78333, 0d3F91DF46A2529D3A;
	{ // callseq 889, 0
	.param .b64 param0;
	st.param.f64 	[param0], %fd57540;
	.param .align 16 .b8 retval0[16];
	call.uni (retval0), 
	__internal_trig_reduction_slowpathd, 
	(
	param0
	);
	ld.param.f64 	%fd78324, [retval0];
	ld.param.b32 	%r19396, [retval0+8];
	} // callseq 889
$L__BB0_7081:
	shl.b32 	%r14258, %r19396, 6;
	cvt.u64.u32 	%rd5721, %r14258;
	and.b64  	%rd5722, %rd5721, 64;
	mov.u64 	%rd5723, __cudart_sin_cos_coeffs;
	add.s64 	%rd5724, %rd5723, %rd5722;
	mul.rn.f64 	%fd57544, %fd78324, %fd78324;
	and.b32  	%r14259, %r19396, 1;
	setp.eq.b32 	%p6664, %r14259, 1;
	selp.f64 	%fd57545, 0dBDA8FF8320FD8164, 0d3DE5DB65F9785EBA, %p6664;
	ld.global.nc.v2.f64 	{%fd57546, %fd57547}, [%rd5724];
	fma.rn.f64 	%fd57548, %fd57545, %fd57544, %fd57546;
	fma.rn.f64 	%fd57549, %fd57548, %fd57544, %fd57547;
	ld.global.nc.v2.f64 	{%fd57550, %fd57551}, [%rd5724+16];
	fma.rn.f64 	%fd57552, %fd57549, %fd57544, %fd57550;
	fma.rn.f64 	%fd57553, %fd57552, %fd57544, %fd57551;
	ld.global.nc.v2.f64 	{%fd57554, %fd57555}, [%rd5724+32];
	fma.rn.f64 	%fd57556, %fd57553, %fd57544, %fd57554;
	fma.rn.f64 	%fd57557, %fd57556, %fd57544, %fd57555;
	fma.rn.f64 	%fd57558, %fd57557, %fd78324, %fd78324;
	fma.rn.f64 	%fd57559, %fd57557, %fd57544, 0d3FF0000000000000;
	selp.f64 	%fd57560, %fd57559, %fd57558, %p6664;
	and.b32  	%r14260, %r19396, 2;
	setp.eq.s32 	%p6665, %r14260, 0;
	mov.f64 	%fd57561, 0d0000000000000000;
	sub.f64 	%fd57562, %fd57561, %fd57560;
	selp.f64 	%fd57563, %fd57560, %fd57562, %p6665;
	mul.f64 	%fd9887, %fd57563, %fd9881;
	@%p6661 bra 	$L__BB0_7083;
	mul.f64 	%fd57571, %fd78333, 0d3F91DF46A2529D3A;
	mov.f64 	%fd57572, 0d0000000000000000;
	mul.rn.f64 	%fd78326, %fd57571, %fd57572;
	mov.b32 	%r19398, 1;
	bra.uni 	$L__BB0_7086;
$L__BB0_7083:
	mul.f64 	%fd57564, %fd78333, 0d3F91DF46A2529D3A;
	mul.f64 	%fd57565, %fd57564, 0d3FE45F306DC9C883;
	cvt.rni.s32.f64 	%r19397, %fd57565;
	cvt.rn.f64.s32 	%fd57566, %r19397;
	fma.rn.f64 	%fd57567, %fd57566, 0dBFF921FB54442D18, %fd57564;
	fma.rn.f64 	%fd57568, %fd57566, 0dBC91A62633145C00, %fd57567;
	fma.rn.f64 	%fd78326, %fd57566, 0dB97B839A252049C0, %fd57568;
	setp.ltu.f64 	%p6666, %fd9882, 0d41E0000000000000;
	@%p6666 bra 	$L__BB0_7085;
	mul.f64 	%fd57569, %fd78333, 0d3F91DF46A2529D3A;
	{ // callseq 890, 0
	.param .b64 param0;
	st.param.f64 	[param0], %fd57569;
	.param .align 16 .b8 retval0[16];
	call.uni (retval0), 
	__internal_trig_reduction_slowpathd, 
	(
	param0
	);
	ld.param.f64 	%fd78326, [retval0];
	ld.param.b32 	%r19397, [retval0+8];
	} // callseq 890
$L__BB0_7085:
	add.s32 	%r19398, %r19397, 1;
$L__BB0_7086:
	setp.lt.s32 	%p6667, %r4250, 1;
	shl.b32 	%r14263, %r19398, 6;
	cvt.u64.u32 	%rd5725, %r14263;
	and.b64  	%rd5726, %rd5725, 64;
	mov.u64 	%rd5727, __cudart_sin_cos_coeffs;
	add.s64 	%rd5728, %rd5727, %rd5726;
	mul.rn.f64 	%fd57573, %fd78326, %fd78326;
	and.b32  	%r14264, %r19398, 1;
	setp.eq.b32 	%p6668, %r14264, 1;
	selp.f64 	%fd57574, 0dBDA8FF8320FD8164, 0d3DE5DB65F9785EBA, %p6668;
	ld.global.nc.v2.f64 	{%fd57575, %fd57576}, [%rd5728];
	fma.rn.f64 	%fd57577, %fd57574, %fd57573, %fd57575;
	fma.rn.f64 	%fd57578, %fd57577, %fd57573, %fd57576;
	ld.global.nc.v2.f64 	{%fd57579, %fd57580}, [%rd5728+16];
	fma.rn.f64 	%fd57581, %fd57578, %fd57573, %fd57579;
	fma.rn.f64 	%fd57582, %fd57581, %fd57573, %fd57580;
	ld.global.nc.v2.f64 	{%fd57583, %fd57584}, [%rd5728+32];
	fma.rn.f64 	%fd57585, %fd57582, %fd57573, %fd57583;
	fma.rn.f64 	%fd57586, %fd57585, %fd57573, %fd57584;
	fma.rn.f64 	%fd57587, %fd57586, %fd78326, %fd78326;
	fma.rn.f64 	%fd57588, %fd57586, %fd57573, 0d3FF0000000000000;
	selp.f64 	%fd57589, %fd57588, %fd57587, %p6668;
	and.b32  	%r14265, %r19398, 2;
	setp.eq.s32 	%p6669, %r14265, 0;
	mov.f64 	%fd57590, 0d0000000000000000;
	sub.f64 	%fd57591, %fd57590, %fd57589;
	selp.f64 	%fd57592, %fd57589, %fd57591, %p6669;
	mul.f64 	%fd9893, %fd9879, %fd57592;
	@%p6667 bra 	$L__BB0_7095;
	ld.local.f64 	%fd78327, [%rd3];
	mov.b32 	%r19399, 0;
$L__BB0_7088:
	ld.param.u64 	%rd8470, [_Z8FitGrainPdPiS0_S_S_S0_S0_S_S_S_S_S_S_S_S_S_S_S_S__param_3];
	mul.lo.s32 	%r14267, %r19399, 6;
	cvta.to.global.u64 	%rd5729, %rd8470;
	mul.wide.u32 	%rd5730, %r14267, 8;
	add.s64 	%rd5731, %rd5729, %rd5730;
	ld.global.f64 	%fd57593, [%rd5731+32];
	setp.leu.f64 	%p6670, %fd78327, %fd57593;
	@%p6670 bra 	$L__BB0_7094;
	ld.param.u64 	%rd8471, [_Z8FitGrainPdPiS0_S_S_S0_S0_S_S_S_S_S_S_S_S_S_S_S_S__param_3];
	cvta.to.global.u64 	%rd5732, %rd8471;
	mul.lo.s32 	%r14268, %r19399, 6;
	mul.wide.u32 	%rd5733, %r14268, 8;
	add.s64 	%rd5734, %rd5732, %rd5733;
	ld.global.f64 	%fd57594, [%rd5734+40];
	setp.geu.f64 	%p6671, %fd78327, %fd57594;
	@%p6671 bra 	$L__BB0_7094;
	ld.param.u64 	%rd8472, [_Z8FitGrainPdPiS0_S_S_S0_S0_S_S_S_S_S_S_S_S_S_S_S_S__param_3];
	cvta.to.global.u64 	%rd5735, %rd8472;
	mul.lo.s32 	%r14269, %r19399, 6;
	mul.wide.u32 	%rd5736, %r14269, 8;
	add.s64 	%rd5737, %rd5735, %rd5736;
	ld.global.f64 	%fd57595, [%rd5737];
	setp.leu.f64 	%p6672, %fd9887, %fd57595;
	@%p6672 bra 	$L__BB0_7094;
	ld.param.u64 	%rd8473, [_Z8FitGrainPdPiS0_S_S_S0_S0_S_S_S_S_S_S_S_S_S_S_S_S__param_3];
	cvta.to.global.u64 	%rd5738, %rd8473;
	mul.lo.s32 	%r14270, %r19399, 6;
	mul.wide.u32 	%rd5739, %r14270, 8;
	add.s64 	%rd5740, %rd5738, %rd5739;
	ld.global.f64 	%fd57596, [%rd5740+8];
	setp.geu.f64 	%p6673, %fd9887, %fd57596;
	@%p6673 bra 	$L__BB0_7094;
	ld.param.u64 	%rd8474, [_Z8FitGrainPdPiS0_S_S_S0_S0_S_S_S_S_S_S_S_S_S_S_S_S__param_3];
	cvta.to.global.u64 	%rd5741, %rd8474;
	mul.lo.s32 	%r14271, %r19399, 6;
	mul.wide.u32 	%rd5742, %r14271, 8;
	add.s64 	%rd5743, %rd5741, %rd5742;
	ld.global.f64 	%fd57597, [%rd5743+16];
	setp.leu.f64 	%p6674, %fd9893, %fd57597;
	@%p6674 bra 	$L__BB0_7094;
	ld.param.u64 	%rd8475, [_Z8FitGrainPdPiS0_S_S_S0_S0_S_S_S_S_S_S_S_S_S_S_S_S__param_3];
	cvta.to.global.u64 	%rd5744, %rd8475;
	mul.lo.s32 	%r14273, %r19399, 6;
	mul.wide.u32 	%rd5745, %r14273, 8;
	add.s64 	%rd5746, %rd5744, %rd5745;
	ld.global.f64 	%fd57598, [%rd5746+24];
	setp.lt.f64 	%p6675, %fd9893, %fd57598;
	mov.b32 	%r19410, 1;
	@%p6675 bra 	$L__BB0_7097;
$L__BB0_7094:
	add.s32 	%r19399, %r19399, 1;
	setp.ne.s32 	%p6676, %r19399, %r4250;
	mov.b32 	%r19410, 0;
	@%p6676 bra 	$L__BB0_7088;
$L__BB0_7095:
	mov.u32 	%r4324, %r19410;
	shl.b32 	%r14276, %r19372, 1;
	or.b32  	%r14277, %r14276, 1;
	cvt.rn.f64.u32 	%fd78328, %r14277;
	setp.eq.s32 	%p6677, %r4324, 0;
	mov.b32 	%r19410, 0;
	@%p6677 bra 	$L__BB0_7098;
	ld.local.f64 	%fd78327, [%rd3];
	mov.u32 	%r19410, %r4324;
$L__BB0_7097:
	shl.b32 	%r14278, %r19411, 3;
	mul.wide.s32 	%rd5747, %r14278, 8;
	add.s64 	%rd5748, %rd31, %rd5747;
	st.global.f64 	[%rd5748], %fd9887;
	st.global.f64 	[%rd5748+8], %fd9893;
	st.global.f64 	[%rd5748+16], %fd78327;
	st.global.f64 	[%rd5748+24], %fd9876;
	st.global.f64 	[%rd5748+32], %fd9877;
	st.global.f64 	[%rd5748+40], %fd9878;
	mul.lo.s32 	%r14279, %r19372, 7;
	mul.wide.u32 	%rd5749, %r14279, 8;
	add.s64 	%rd5750, %rd33, %rd5749;
	ld.global.f64 	%fd57599, [%rd5750+24];
	st.global.f64 	[%rd5748+48], %fd57599;
	shl.b32 	%r14280, %r19372, 1;
	or.b32  	%r14281, %r14280, 1;
	cvt.rn.f64.u32 	%fd57600, %r14281;
	st.global.f64 	[%rd5748+56], %fd57600;
	add.f64 	%fd78328, %fd57600, 0d3FF0000000000000;
	add.s32 	%r19411, %r19411, 1;
$L__BB0_7098:
	setp.eq.s32 	%p6678, %r19389, 1;
	@%p6678 bra 	$L__BB0_7121;
	abs.f64 	%fd57601, %fd78334;
	mov.f64 	%fd57602, 0d4066800000000000;
	sub.f64 	%fd57603, %fd57602, %fd57601;
	min.f64 	%fd57604, %fd57601, %fd57603;
	setp.lt.f64 	%p6679, %fd57604, %fd9741;
	@%p6679 bra 	$L__BB0_7121;
	mul.f64 	%fd57605, %fd78334, 0d3F91DF46A2529D3A;
	abs.f64 	%fd9900, %fd57605;
	setp.eq.f64 	%p6680, %fd9900, 0d7FF0000000000000;
	@%p6680 bra 	$L__BB0_7103;
	mul.f64 	%fd57606, %fd78334, 0d3F91DF46A2529D3A;
	mul.f64 	%fd57607, %fd57606, 0d3FE45F306DC9C883;
	cvt.rni.s32.f64 	%r19404, %fd57607;
	cvt.rn.f64.s32 	%fd57608, %r19404;
	fma.rn.f64 	%fd57609, %fd57608, 0dBFF921FB54442D18, %fd57606;
	fma.rn.f64 	%fd57610, %fd57608, 0dBC91A62633145C00, %fd57609;
	fma.rn.f64 	%fd78329, %fd57608, 0dB97B839A252049C0, %fd57610;
	setp.ltu.f64 	%p6681, %fd9900, 0d41E0000000000000;
	@%p6681 bra 	$L__BB0_7104;
	mul.f64 	%fd57611, %fd78334, 0d3F91DF46A2529D3A;
	{ // callseq 891, 0
	.param .b64 param0;
	st.param.f64 	[param0], %fd57611;
	.param .align 16 .b8 retval0[16];
	call.uni (retval0), 
	__internal_trig_reduction_slowpathd, 
	(
	param0
	);
	ld.param.f64 	%fd78329, [retval0];
	ld.param.b32 	%r19404, [retval0+8];
	} // callseq 891
	bra.uni 	$L__BB0_7104;
$L__BB0_7103:
	mul.f64 	%fd57613, %fd78334, 0d3F91DF46A2529D3A;
	mov.f64 	%fd57614, 0d0000000000000000;
	mul.rn.f64 	%fd78329, %fd57613, %fd57614;
	mov.b32 	%r19404, 0;
$L__BB0_7104:
	shl.b32 	%r14284, %r19404, 6;
	cvt.u64.u32 	%rd5751, %r14284;
	and.b64  	%rd5752, %rd5751, 64;
	mov.u64 	%rd5753, __cudart_sin_cos_coeffs;
	add.s64 	%rd5754, %rd5753, %rd5752;
	mul.rn.f64 	%fd57615, %fd78329, %fd78329;
	and.b32  	%r14285, %r19404, 1;
	setp.eq.b32 	%p6683, %r14285, 1;
	selp.f64 	%fd57616, 0dBDA8FF8320FD8164, 0d3DE5DB65F9785EBA, %p6683;
	ld.global.nc.v2.f64 	{%fd57617, %fd57618}, [%rd5754];
	fma.rn.f64 	%fd57619, %fd57616, %fd57615, %fd57617;
	fma.rn.f64 	%fd57620, %fd57619, %fd57615, %fd57618;
	ld.global.nc.v2.f64 	{%fd57621, %fd57622}, [%rd5754+16];
	fma.rn.f64 	%fd57623, %fd57620, %fd57615, %fd57621;
	fma.rn.f64 	%fd57624, %fd57623, %fd57615, %fd57622;
	ld.global.nc.v2.f64 	{%fd57625, %fd57626}, [%rd5754+32];
	fma.rn.f64 	%fd57627, %fd57624, %fd57615, %fd57625;
	fma.rn.f64 	%fd57628, %fd57627, %fd57615, %fd57626;
	fma.rn.f64 	%fd57629, %fd57628, %fd78329, %fd78329;
	fma.rn.f64 	%fd57630, %fd57628, %fd57615, 0d3FF0000000000000;
	selp.f64 	%fd57631, %fd57630, %fd57629, %p6683;
	and.b32  	%r14286, %r19404, 2;
	setp.eq.s32 	%p6684, %r14286, 0;
	mov.f64 	%fd57632, 0d0000000000000000;
	sub.f64 	%fd57633, %fd57632, %fd57631;
	selp.f64 	%fd57634, %fd57631, %fd57633, %p6684;
	mul.f64 	%fd9905, %fd57634, %fd9881;
	@%p6680 bra 	$L__BB0_7108;
	mul.f64 	%fd57635, %fd78334, 0d3F91DF46A2529D3A;
	mul.f64 	%fd57636, %fd57635, 0d3FE45F306DC9C883;
	cvt.rni.s32.f64 	%r19405, %fd57636;
	cvt.rn.f64.s32 	%fd57637, %r19405;
	fma.rn.f64 	%fd57638, %fd57637, 0dBFF921FB54442D18, %fd57635;
	fma.rn.f64 	%fd57639, %fd57637, 0dBC91A62633145C00, %fd57638;
	fma.rn.f64 	%fd78331, %fd57637, 0dB97B839A252049C0, %fd57639;
	setp.ltu.f64 	%p6685, %fd9900, 0d41E0000000000000;
	@%p6685 bra 	$L__BB0_7107;
	mul.f64 	%fd57640, %fd78334, 0d3F91DF46A2529D3A;
	{ // callseq 892, 0
	.param .b64 param0;
	st.param.f64 	[param0], %fd57640;
	.param .align 16 .b8 retval0[16];
	call.uni (retval0), 
	__internal_trig_reduction_slowpathd, 
	(
	param0
	);
	ld.param.f64 	%fd78331, [retval0];
	ld.param.b32 	%r19405, [retval0+8];
	} // callseq 892
$L__BB0_7107:
	add.s32 	%r19406, %r19405, 1;
	bra.uni 	$L__BB0_7109;
$L__BB0_7108:
	mul.f64 	%fd57642, %fd78334, 0d3F91DF46A2529D3A;
	mov.f64 	%fd57643, 0d0000000000000000;
	mul.rn.f64 	%fd78331, %fd57642, %fd57643;
	mov.b32 	%r19406, 1;
$L__BB0_7109:
	setp.lt.s32 	%p6686, %r4250, 1;
	shl.b32 	%r14289, %r19406, 6;
	cvt.u64.u32 	%rd5755, %r14289;
	and.b64  	%rd5756, %rd5755, 64;
	mov.u64 	%rd5757, __cudart_sin_cos_coeffs;
	add.s64 	%rd5758, %rd5757, %rd5756;
	mul.rn.f64 	%fd57644, %fd78331, %fd78331;
	and.b32  	%r14290, %r19406, 1;
	setp.eq.b32 	%p6687, %r14290, 1;
	selp.f64 	%fd57645, 0dBDA8FF8320FD8164, 0d3DE5DB65F9785EBA, %p6687;
	ld.global.nc.v2.f64 	{%fd57646, %fd57647}, [%rd5758];
	fma.rn.f64 	%fd57648, %fd57645, %fd57644, %fd57646;
	fma.rn.f64 	%fd57649, %fd57648, %fd57644, %fd57647;
	ld.global.nc.v2.f64 	{%fd57650, %fd57651}, [%rd5758+16];
	fma.rn.f64 	%fd57652, %fd57649, %fd57644, %fd57650;
	fma.rn.f64 	%fd57653, %fd57652, %fd57644, %fd57651;
	ld.global.nc.v2.f64 	{%fd57654, %fd57655}, [%rd5758+32];
	fma.rn.f64 	%fd57656, %fd57653, %fd57644, %fd57654;
	fma.rn.f64 	%fd57657, %fd57656, %fd57644, %fd57655;
	fma.rn.f64 	%fd57658, %fd57657, %fd78331, %fd78331;
	fma.rn.f64 	%fd57659, %fd57657, %fd57644, 0d3FF0000000000000;
	selp.f64 	%fd57660, %fd57659, %fd57658, %p6687;
	and.b32  	%r14291, %r19406, 2;
	setp.eq.s32 	%p6688, %r14291, 0;
	mov.f64 	%fd57661, 0d0000000000000000;
	sub.f64 	%fd57662, %fd57661, %fd57660;
	selp.f64 	%fd57663, %fd57660, %fd57662, %p6688;
	mul.f64 	%fd9911, %fd9879, %fd57663;
	@%p6686 bra 	$L__BB0_7118;
	ld.local.f64 	%fd78332, [%rd3+8];
	mov.b32 	%r19407, 0;
$L__BB0_7111:
	ld.param.u64 	%rd8476, [_Z8FitGrainPdPiS0_S_S_S0_S0_S_S_S_S_S_S_S_S_S_S_S_S__param_3];
	mul.lo.s32 	%r14293, %r19407, 6;
	cvta.to.global.u64 	%rd5759, %rd8476;
	mul.wide.u32 	%rd5760, %r14293, 8;
	add.s64 	%rd5761, %rd5759, %rd5760;
	ld.global.f64 	%fd57664, [%rd5761+32];
	setp.leu.f64 	%p6689, %fd78332, %fd57664;
	@%p6689 bra 	$L__BB0_7117;
	ld.param.u64 	%rd8477, [_Z8FitGrainPdPiS0_S_S_S0_S0_S_S_S_S_S_S_S_S_S_S_S_S__param_3];
	cvta.to.global.u64 	%rd5762, %rd8477;
	mul.lo.s32 	%r14294, %r19407, 6;
	mul.wide.u32 	%rd5763, %r14294, 8;
	add.s64 	%rd5764, %rd5762, %rd5763;
	ld.global.f64 	%fd57665, [%rd5764+40];
	setp.geu.f64 	%p6690, %fd78332, %fd57665;
	@%p6690 bra 	$L__BB0_7117;
	ld.param.u64 	%rd8478, [_Z8FitGrainPdPiS0_S_S_S0_S0_S_S_S_S_S_S_S_S_S_S_S_S__param_3];
	cvta.to.global.u64 	%rd5765, %rd8478;
	mul.lo.s32 	%r14295, %r19407, 6;
	mul.wide.u32 	%rd5766, %r14295, 8;
	add.s64 	%rd5767, %rd5765, %rd5766;
	ld.global.f64 	%fd57666, [%rd5767];
	setp.leu.f64 	%p6691, %fd9905, %fd57666;
	@%p6691 bra 	$L__BB0_7117;
	ld.param.u64 	%rd8479, [_Z8FitGrainPdPiS0_S_S_S0_S0_S_S_S_S_S_S_S_S_S_S_S_S__param_3];
	cvta.to.global.u64 	%rd5768, %rd8479;
	mul.lo.s32 	%r14296, %r19407, 6;
	mul.wide.u32 	%rd5769, %r14296, 8;
	add.s64 	%rd5770, %rd5768, %rd5769;
	ld.global.f64 	%fd57667, [%rd5770+8];
	setp.geu.f64 	%p6692, %fd9905, %fd57667;
	@%p6692 bra 	$L__BB0_7117;
	ld.param.u64 	%rd8480, [_Z8FitGrainPdPiS0_S_S_S0_S0_S_S_S_S_S_S_S_S_S_S_S_S__param_3];
	cvta.to.global.u64 	%rd5771, %rd8480;
	mul.lo.s32 	%r14297, %r19407, 6;
	mul.wide.u32 	%rd5772, %r14297, 8;
	add.s64 	%rd5773, %rd5771, %rd5772;
	ld.global.f64 	%fd57668, [%rd5773+16];
	setp.leu.f64 	%p6693, %fd9911, %fd57668;
	@%p6693 bra 	$L__BB0_7117;
	ld.param.u64 	%rd8481, [_Z8FitGrainPdPiS0_S_S_S0_S0_S_S_S_S_S_S_S_S_S_S_S_S__param_3];
	cvta.to.global.u64 	%rd5774, %rd8481;
	mul.lo.s32 	%r14299, %r19407, 6;
	mul.wide.u32 	%rd5775, %r14299, 8;
	add.s64 	%rd5776, %rd5774, %rd5775;
	ld.global.f64 	%fd57669, [%rd5776+24];
	setp.lt.f64 	%p6694, %fd9911, %fd57669;
	mov.b32 	%r19410, 1;
	@%p6694 bra 	$L__BB0_7120;
$L__BB0_7117:
	add.s32 	%r19407, %r19407, 1;
	setp.ne.s32 	%p6695, %r19407, %r4250;
	mov.b32 	%r19410, 0;
	@%p6695 bra 	$L__BB0_7111;
$L__BB0_7118:
	mov.u32 	%r4339, %r19410;
	setp.eq.s32 	%p6696, %r4339, 0;
	mov.b32 	%r19410, 0;
	@%p6696 bra 	$L__BB0_7121;
	ld.local.f64 	%fd78332, [%rd3+8];
	mov.u32 	%r19410, %r4339;
$L__BB0_7120:
	shl.b32 	%r14302, %r19411, 3;
	mul.wide.s32 	%rd5777, %r14302, 8;
	add.s64 	%rd5778, %rd31, %rd5777;
	st.global.f64 	[%rd5778], %fd9905;
	st.global.f64 	[%rd5778+8], %fd9911;
	st.global.f64 	[%rd5778+16], %fd78332;
	st.global.f64 	[%rd5778+24], %fd9876;
	st.global.f64 	[%rd5778+32], %fd9877;
	st.global.f64 	[%rd5778+40], %fd9878;
	mul.lo.s32 	%r14303, %r19372, 7;
	mul.wide.u32 	%rd5779, %r14303, 8;
	add.s64 	%rd5780, %rd33, %rd5779;
	ld.global.f64 	%fd57670, [%rd5780+24];
	st.global.f64 	[%rd5778+48], %fd57670;
	st.global.f64 	[%rd5778+56], %fd78328;
	add.s32 	%r19411, %r19411, 1;
$L__BB0_7121:
	ld.param.u64 	%rd8209, [_Z8FitGrainPdPiS0_S_S_S0_S0_S_S_S_S_S_S_S_S_S_S_S_S__param_2];
	add.s32 	%r19372, %r19372, 1;
	cvta.to.global.u64 	%rd5781, %rd8209;
	ld.global.u32 	%r14304, [%rd5781+4];
	setp.lt.s32 	%p6697, %r19372, %r14304;
	@%p6697 bra 	$L__BB0_6976;
$L__BB0_7122:
	setp.lt.s32 	%p6698, %r1, 1;
	mov.f64 	%fd78335, 0d0000000000000000;
	@%p6698 bra 	$L__BB0_7130;
	mov.f64 	%fd78335, 0d0000000000000000;
	mov.b32 	%r19413, 0;
$L__BB0_7124:
	ld.param.u64 	%rd8676, [_Z8FitGrainPdPiS0_S_S_S0_S0_S_S_S_S_S_S_S_S_S_S_S_S__param_17];
	setp.lt.s32 	%p6699, %r19411, 1;
	mul.lo.s32 	%r14306, %r19413, 6;
	cvta.to.global.u64 	%rd5782, %rd8676;
	mul.lo.s32 	%r14307, %r2, 6;
	mul.wide.s32 	%rd5783, %r14307, 8;
	add.s64 	%rd5784, %rd5782, %rd5783;
	mul.wide.u32 	%rd5785, %r14306, 8;
	add.s64 	%rd5786, %rd5784, %rd5785;
	ld.global.f64 	%fd57673, [%rd5786+40];
	cvt.rzi.s32.f64 	%r4347, %fd57673;
	@%p6699 bra 	$L__BB0_7129;
	ld.param.u64 	%rd8677, [_Z8FitGrainPdPiS0_S_S_S0_S0_S_S_S_S_S_S_S_S_S_S_S_S__param_17];
	cvta.to.global.u64 	%rd5787, %rd8677;
	mul.lo.s32 	%r14309, %r2, 6;
	mul.wide.s32 	%rd5788, %r14309, 8;
	add.s64 	%rd5789, %rd5787, %rd5788;
	mul.lo.s32 	%r14310, %r19413, 6;
	mul.wide.u32 	%rd5790, %r14310, 8;
	add.s64 	%rd5791, %rd5789, %rd5790;
	ld.global.f64 	%fd9918, [%rd5791];
	ld.global.f64 	%fd9919, [%rd5791+8];
	mov.b32 	%r19414, 0;
	bra.uni 	$L__BB0_7127;
$L__BB0_7126:
	add.s32 	%r19414, %r19414, 1;
	setp.eq.s32 	%p6701, %r19414, %r19411;
	@%p6701 bra 	$L__BB0_7129;
$L__BB0_7127:
	shl.b32 	%r14311, %r19414, 3;
	mul.wide.u32 	%rd5792, %r14311, 8;
	add.s64 	%rd5793, %rd31, %rd5792;
	ld.global.f64 	%fd57674, [%rd5793+56];
	cvt.rzi.s32.f64 	%r14312, %fd57674;
	setp.ne.s32 	%p6700, %r14312, %r4347;
	@%p6700 bra 	$L__BB0_7126;
	shl.b32 	%r14313, %r19414, 3;
	mul.wide.u32 	%rd5794, %r14313, 8;
	add.s64 	%rd5795, %rd31, %rd5794;
	ld.global.f64 	%fd57675, [%rd5795];
	sub.f64 	%fd57676, %fd9918, %fd57675;
	ld.global.f64 	%fd57677, [%rd5795+8];
	sub.f64 	%fd57678, %fd9919, %fd57677;
	mul.f64 	%fd57679, %fd57678, %fd57678;
	fma.rn.f64 	%fd57680, %fd57676, %fd57676, %fd57679;
	sqrt.rn.f64 	%fd57681, %fd57680;
	add.f64 	%fd78335, %fd78335, %fd57681;
$L__BB0_7129:
	add.s32 	%r19413, %r19413, 1;
	setp.ne.s32 	%p6702, %r19413, %r1;
	@%p6702 bra 	$L__BB0_7124;
$L__BB0_7130:
	setp.geu.f64 	%p6703, %fd78335, %fd78693;
	@%p6703 bra 	$L__BB0_7401;
	ld.global.f64 	%fd62300, [%rd32+432];
	ld.global.f64 	%fd62301, [%rd32+336];
	sub.f64 	%fd62302, %fd62301, %fd62300;
	fma.rn.f64 	%fd78339, %fd62302, 0d4000000000000000, %fd62300;
	st.global.f64 	[%rd32+384], %fd78339;
	ld.global.f64 	%fd9924, [%rd35];
	setp.geu.f64 	%p7394, %fd78339, %fd9924;
	@%p7394 bra 	$L__BB0_7133;
	st.global.f64 	[%rd32+384], %fd9924;
	mov.f64 	%fd78339, %fd9924;
$L__BB0_7133:
	ld.global.f64 	%fd9926, [%rd36];
	setp.leu.f64 	%p7395, %fd78339, %fd9926;
	@%p7395 bra 	$L__BB0_7135;
	st.global.f64 	[%rd32+384], %fd9926;
	mov.f64 	%fd78339, %fd9926;
$L__BB0_7135:
	ld.global.f64 	%fd62303, [%rd32+440];
	ld.global.f64 	%fd62304, [%rd32+344];
	sub.f64 	%fd62305, %fd62304, %fd62303;
	fma.rn.f64 	%fd78341, %fd62305, 0d4000000000000000, %fd62303;
	st.global.f64 	[%rd32+392], %fd78341;
	ld.global.f64 	%fd9929, [%rd35+8];
	setp.geu.f64 	%p7396, %fd78341, %fd9929;
	@%p7396 bra 	$L__BB0_7137;
	st.global.f64 	[%rd32+392], %fd9929;
	mov.f64 	%fd78341, %fd9929;
$L__BB0_7137:
	ld.global.f64 	%fd9931, [%rd36+8];
	setp.leu.f64 	%p7397, %fd78341, %fd9931;
	@%p7397 bra 	$L__BB0_7139;
	st.global.f64 	[%rd32+392], %fd9931;
	mov.f64 	%fd78341, %fd9931;
$L__BB0_7139:
	ld.global.f64 	%fd62306, [%rd32+448];
	ld.global.f64 	%fd62307, [%rd32+352];
	sub.f64 	%fd62308, %fd62307, %fd62306;
	fma.rn.f64 	%fd78343, %fd62308, 0d4000000000000000, %fd62306;
	st.global.f64 	[%rd32+400], %fd78343;
	ld.global.f64 	%fd9934, [%rd35+16];
	setp.geu.f64 	%p7398, %fd78343, %fd9934;
	@%p7398 bra 	$L__BB0_7141;
	st.global.f64 	[%rd32+400], %fd9934;
	mov.f64 	%fd78343, %fd9934;
$L__BB0_7141:
	ld.global.f64 	%fd9936, [%rd36+16];
	setp.leu.f64 	%p7399, %fd78343, %fd9936;
	@%p7399 bra 	$L__BB0_7143;
	st.global.f64 	[%rd32+400], %fd9936;
	mov.f64 	%fd78343, %fd9936;
$L__BB0_7143:
	ld.global.f64 	%fd62309, [%rd32+456];
	ld.global.f64 	%fd62310, [%rd32+360];
	sub.f64 	%fd62311, %fd62310, %fd62309;
	fma.rn.f64 	%fd78345, %fd62311, 0d4000000000000000, %fd62309;
	st.global.f64 	[%rd32+408], %fd78345;
	ld.global.f64 	%fd9939, [%rd35+24];
	setp.geu.f64 	%p7400, %fd78345, %fd9939;
	@%p7400 bra 	$L__BB0_7145;
	st.global.f64 	[%rd32+408], %fd9939;
	mov.f64 	%fd78345, %fd9939;
$L__BB0_7145:
	ld.global.f64 	%fd9941, [%rd36+24];
	setp.leu.f64 	%p7401, %fd78345, %fd9941;
	@%p7401 bra 	$L__BB0_7147;
	st.global.f64 	[%rd32+408], %fd9941;
	mov.f64 	%fd78345, %fd9941;
$L__BB0_7147:
	ld.global.f64 	%fd62312, [%rd32+464];
	ld.global.f64 	%fd62313, [%rd32+368];
	sub.f64 	%fd62314, %fd62313, %fd62312;
	fma.rn.f64 	%fd78347, %fd62314, 0d4000000000000000, %fd62312;
	st.global.f64 	[%rd32+416], %fd78347;
	ld.global.f64 	%fd9944, [%rd35+32];
	setp.geu.f64 	%p7402, %fd78347, %fd9944;
	@%p7402 bra 	$L__BB0_7149;
	st.global.f64 	[%rd32+416], %fd9944;
	mov.f64 	%fd78347, %fd9944;
$L__BB0_7149:
	ld.global.f64 	%fd9946, [%rd36+32];
	setp.leu.f64 	%p7403, %fd78347, %fd9946;
	@%p7403 bra 	$L__BB0_7151;
	st.global.f64 	[%rd32+416], %fd9946;
	mov.f64 	%fd78347, %fd9946;
$L__BB0_7151:
	ld.global.f64 	%fd62315, [%rd32+472];
	ld.global.f64 	%fd62316, [%rd32+376];
	sub.f64 	%fd62317, %fd62316, %fd62315;
	fma.rn.f64 	%fd78349, %fd62317, 0d4000000000000000, %fd62315;
	st.global.f64 	[%rd32+424], %fd78349;
	ld.global.f64 	%fd9949, [%rd35+40];
	setp.geu.f64 	%p7404, %fd78349, %fd9949;
	@%p7404 bra 	$L__BB0_7153;
	st.global.f64 	[%rd32+424], %fd9949;
	mov.f64 	%fd78349, %fd9949;
$L__BB0_7153:
	ld.global.f64 	%fd9951, [%rd36+40];
	setp.leu.f64 	%p7405, %fd78349, %fd9951;
	@%p7405 bra 	$L__BB0_7155;
	st.global.f64 	[%rd32+424], %fd9951;
	mov.f64 	%fd78349, %fd9951;
$L__BB0_7155:
	mul.f64 	%fd9953, %fd78345, 0d3F91DF46A2529D3A;
	abs.f64 	%fd9954, %fd9953;
	setp.neu.f64 	%p7406, %fd9954, 0d7FF0000000000000;
	@%p7406 bra 	$L__BB0_7157;
	mov.f64 	%fd62323, 0d0000000000000000;
	mul.rn.f64 	%fd78350, %fd9953, %fd62323;
	mov.b32 	%r19415, 0;
	bra.uni 	$L__BB0_7159;
$L__BB0_7157:
	mul.f64 	%fd62318, %fd9953, 0d3FE45F306DC9C883;
	cvt.rni.s32.f64 	%r19415, %fd62318;
	cvt.rn.f64.s32 	%fd62319, %r19415;
	fma.rn.f64 	%fd62320, %fd62319, 0dBFF921FB54442D18, %fd9953;
	fma.rn.f64 	%fd62321, %fd62319, 0dBC91A62633145C00, %fd62320;
	fma.rn.f64 	%fd78350, %fd62319, 0dB97B839A252049C0, %fd62321;
	setp.ltu.f64 	%p7407, %fd9954, 0d41E0000000000000;
	@%p7407 bra 	$L__BB0_7159;
	{ // callseq 995, 0
	.param .b64 param0;
	st.param.f64 	[param0], %fd9953;
	.param .align 16 .b8 retval0[16];
	call.uni (retval0), 
	__internal_trig_reduction_slowpathd, 
	(
	param0
	);
	ld.param.f64 	%fd78350, [retval0];
	ld.param.b32 	%r19415, [retval0+8];
	} // callseq 995
$L__BB0_7159:
	shl.b32 	%r15257, %r19415, 6;
	cvt.u64.u32 	%rd6500, %r15257;
	and.b64  	%rd6501, %rd6500, 64;
	mov.u64 	%rd6502, __cudart_sin_cos_coeffs;
	add.s64 	%rd6503, %rd6502, %rd6501;
	mul.rn.f64 	%fd62324, %fd78350, %fd78350;
	and.b32  	%r15258, %r19415, 1;
	setp.eq.b32 	%p7408, %r15258, 1;
	selp.f64 	%fd62325, 0dBDA8FF8320FD8164, 0d3DE5DB65F9785EBA, %p7408;
	ld.global.nc.v2.f64 	{%fd62326, %fd62327}, [%rd6503];
	fma.rn.f64 	%fd62328, %fd62325, %fd62324, %fd62326;
	fma.rn.f64 	%fd62329, %fd62328, %fd62324, %fd62327;
	ld.global.nc.v2.f64 	{%fd62330, %fd62331}, [%rd6503+16];
	fma.rn.f64 	%fd62332, %fd62329, %fd62324, %fd62330;
	fma.rn.f64 	%fd62333, %fd62332, %fd62324, %fd62331;
	ld.global.nc.v2.f64 	{%fd62334, %fd62335}, [%rd6503+32];
	fma.rn.f64 	%fd62336, %fd62333, %fd62324, %fd62334;
	fma.rn.f64 	%fd62337, %fd62336, %fd62324, %fd62335;
	fma.rn.f64 	%fd62338, %fd62337, %fd78350, %fd78350;
	fma.rn.f64 	%fd62339, %fd62337, %fd62324, 0d3FF0000000000000;
	selp.f64 	%fd62340, %fd62339, %fd62338, %p7408;
	and.b32  	%r15259, %r19415, 2;
	setp.eq.s32 	%p7409, %r15259, 0;
	mov.f64 	%fd62341, 0d0000000000000000;
	sub.f64 	%fd62342, %fd62341, %fd62340;
	selp.f64 	%fd9959, %fd62340, %fd62342, %p7409;
	mul.f64 	%fd9960, %fd78347, 0d3F91DF46A2529D3A;
	abs.f64 	%fd9961, %fd9960;
	setp.neu.f64 	%p7410, %fd9961, 0d7FF0000000000000;
	@%p7410 bra 	$L__BB0_7161;
	mov.f64 	%fd62348, 0d0000000000000000;
	mul.rn.f64 	%fd78351, %fd9960, %fd62348;
	mov.b32 	%r19416, 0;
	bra.uni 	$L__BB0_7163;
$L__BB0_7161:
	mul.f64 	%fd62343, %fd9960, 0d3FE45F306DC9C883;
	cvt.rni.s32.f64 	%r19416, %fd62343;
	cvt.rn.f64.s32 	%fd62344, %r19416;
	fma.rn.f64 	%fd62345, %fd62344, 0dBFF921FB54442D18, %fd9960;
	fma.rn.f64 	%fd62346, %fd62344, 0dBC91A62633145C00, %fd62345;
	fma.rn.f64 	%fd78351, %fd62344, 0dB97B839A252049C0, %fd62346;
	setp.ltu.f64 	%p7411, %fd9961, 0d41E0000000000000;
	@%p7411 bra 	$L__BB0_7163;
	{ // callseq 996, 0
	.param .b64 param0;
	st.param.f64 	[param0], %fd9960;
	.param .align 16 .b8 retval0[16];
	call.uni (retval0), 
	__internal_trig_reduction_slowpathd, 
	(
	param0
	);
	ld.param.f64 	%fd78351, [retval0];
	ld.param.b32 	%r19416, [retval0+8];
	} // callseq 996
$L__BB0_7163:
	shl.b32 	%r15262, %r19416, 6;
	cvt.u64.u32 	%rd6504, %r15262;
	and.b64  	%rd6505, %rd6504, 64;
	mov.u64 	%rd6506, __cudart_sin_cos_coeffs;
	add.s64 	%rd6507, %rd6506, %rd6505;
	mul.rn.f64 	%fd62349, %fd78351, %fd78351;
	and.b32  	%r15263, %r19416, 1;
	setp.eq.b32 	%p7412, %r15263, 1;
	selp.f64 	%fd62350, 0dBDA8FF8320FD8164, 0d3DE5DB65F9785EBA, %p7412;
	ld.global.nc.v2.f64 	{%fd62351, %fd62352}, [%rd6507];
	fma.rn.f64 	%fd62353, %fd62350, %fd62349, %fd62351;
	fma.rn.f64 	%fd62354, %fd62353, %fd62349, %fd62352;
	ld.global.nc.v2.f64 	{%fd62355, %fd62356}, [%rd6507+16];
	fma.rn.f64 	%fd62357, %fd62354, %fd62349, %fd62355;
	fma.rn.f64 	%fd62358, %fd62357, %fd62349, %fd62356;
	ld.global.nc.v2.f64 	{%fd62359, %fd62360}, [%rd6507+32];
	fma.rn.f64 	%fd62361, %fd62358, %fd62349, %fd62359;
	fma.rn.f64 	%fd62362, %fd62361, %fd62349, %fd62360;
	fma.rn.f64 	%fd62363, %fd62362, %fd78351, %fd78351;
	fma.rn.f64 	%fd62364, %fd62362, %fd62349, 0d3FF0000000000000;
	selp.f64 	%fd62365, %fd62364, %fd62363, %p7412;
	and.b32  	%r15264, %r19416, 2;
	setp.eq.s32 	%p7413, %r15264, 0;
	mov.f64 	%fd62366, 0d0000000000000000;
	sub.f64 	%fd62367, %fd62366, %fd62365;
	selp.f64 	%fd9966, %fd62365, %fd62367, %p7413;
	mul.f64 	%fd9967, %fd78349, 0d3F91DF46A2529D3A;
	abs.f64 	%fd9968, %fd9967;
	setp.neu.f64 	%p7414, %fd9968, 0d7FF0000000000000;
	@%p7414 bra 	$L__BB0_7165;
	mov.f64 	%fd62373, 0d0000000000000000;
	mul.rn.f64 	%fd78352, %fd9967, %fd62373;
	mov.b32 	%r19417, 0;
	bra.uni 	$L__BB0_7167;
$L__BB0_7165:
	mul.f64 	%fd62368, %fd9967, 0d3FE45F306DC9C883;
	cvt.rni.s32.f64 	%r19417, %fd62368;
	cvt.rn.f64.s32 	%fd62369, %r19417;
	fma.rn.f64 	%fd62370, %fd62369, 0dBFF921FB54442D18, %fd9967;
	fma.rn.f64 	%fd62371, %fd62369, 0dBC91A62633145C00, %fd62370;
	fma.rn.f64 	%fd78352, %fd62369, 0dB97B839A252049C0, %fd62371;
	setp.ltu.f64 	%p7415, %fd9968, 0d41E0000000000000;
	@%p7415 bra 	$L__BB0_7167;
	{ // callseq 997, 0
	.param .b64 param0;
	st.param.f64 	[param0], %fd9967;
	.param .align 16 .b8 retval0[16];
	call.uni (retval0), 
	__internal_trig_reduction_slowpathd, 
	(
	param0
	);
	ld.param.f64 	%fd78352, [retval0];
	ld.param.b32 	%r19417, [retval0+8];
	} // callseq 997
$L__BB0_7167:
	shl.b32 	%r15267, %r19417, 6;
	cvt.u64.u32 	%rd6508, %r15267;
	and.b64  	%rd6509, %rd6508, 64;
	mov.u64 	%rd6510, __cudart_sin_cos_coeffs;
	add.s64 	%rd6511, %rd6510, %rd6509;
	mul.rn.f64 	%fd62374, %fd78352, %fd78352;
	and.b32  	%r15268, %r19417, 1;
	setp.eq.b32 	%p7417, %r15268, 1;
	selp.f64 	%fd62375, 0dBDA8FF8320FD8164, 0d3DE5DB65F9785EBA, %p7417;
	ld.global.nc.v2.f64 	{%fd62376, %fd62377}, [%rd6511];
	fma.rn.f64 	%fd62378, %fd62375, %fd62374, %fd62376;
	fma.rn.f64 	%fd62379, %fd62378, %fd62374, %fd62377;
	ld.global.nc.v2.f64 	{%fd62380, %fd62381}, [%rd6511+16];
	fma.rn.f64 	%fd62382, %fd62379, %fd62374, %fd62380;
	fma.rn.f64 	%fd62383, %fd62382, %fd62374, %fd62381;
	ld.global.nc.v2.f64 	{%fd62384, %fd62385}, [%rd6511+32];
	fma.rn.f64 	%fd62386, %fd62383, %fd62374, %fd62384;
	fma.rn.f64 	%fd62387, %fd62386, %fd62374, %fd62385;
	fma.rn.f64 	%fd62388, %fd62387, %fd78352, %fd78352;
	fma.rn.f64 	%fd62389, %fd62387, %fd62374, 0d3FF0000000000000;
	selp.f64 	%fd62390, %fd62389, %fd62388, %p7417;
	and.b32  	%r15269, %r19417, 2;
	setp.eq.s32 	%p7418, %r15269, 0;
	mov.f64 	%fd62391, 0d0000000000000000;
	sub.f64 	%fd62392, %fd62391, %fd62390;
	selp.f64 	%fd9973, %fd62390, %fd62392, %p7418;
	@%p7406 bra 	$L__BB0_7169;
	mov.f64 	%fd62398, 0d0000000000000000;
	mul.rn.f64 	%fd78354, %fd9953, %fd62398;
	mov.b32 	%r19419, 1;
	bra.uni 	$L__BB0_7172;
$L__BB0_7169:
	mul.f64 	%fd62393, %fd9953, 0d3FE45F306DC9C883;
	cvt.rni.s32.f64 	%r19418, %fd62393;
	cvt.rn.f64.s32 	%fd62394, %r19418;
	fma.rn.f64 	%fd62395, %fd62394, 0dBFF921FB54442D18, %fd9953;
	fma.rn.f64 	%fd62396, %fd62394, 0dBC91A62633145C00, %fd62395;
	fma.rn.f64 	%fd78354, %fd62394, 0dB97B839A252049C0, %fd62396;
	setp.ltu.f64 	%p7419, %fd9954, 0d41E0000000000000;
	@%p7419 bra 	$L__BB0_7171;
	{ // callseq 998, 0
	.param .b64 param0;
	st.param.f64 	[param0], %fd9953;
	.param .align 16 .b8 retval0[16];
	call.uni (retval0), 
	__internal_trig_reduction_slowpathd, 
	(
	param0
	);
	ld.param.f64 	%fd78354, [retval0];
	ld.param.b32 	%r19418, [retval0+8];
	} // callseq 998
$L__BB0_7171:
	add.s32 	%r19419, %r19418, 1;
$L__BB0_7172:
	shl.b32 	%r15272, %r19419, 6;
	cvt.u64.u32 	%rd6512, %r15272;
	and.b64  	%rd6513, %rd6512, 64;
	mov.u64 	%rd6514, __cudart_sin_cos_coeffs;
	add.s64 	%rd6515, %rd6514, %rd6513;
	mul.rn.f64 	%fd62399, %fd78354, %fd78354;
	and.b32  	%r15273, %r19419, 1;
	setp.eq.b32 	%p7421, %r15273, 1;
	selp.f64 	%fd62400, 0dBDA8FF8320FD8164, 0d3DE5DB65F9785EBA, %p7421;
	ld.global.nc.v2.f64 	{%fd62401, %fd62402}, [%rd6515];
	fma.rn.f64 	%fd62403, %fd62400, %fd62399, %fd62401;
	fma.rn.f64 	%fd62404, %fd62403, %fd62399, %fd62402;
	ld.global.nc.v2.f64 	{%fd62405, %fd62406}, [%rd6515+16];
	fma.rn.f64 	%fd62407, %fd62404, %fd62399, %fd62405;
	fma.rn.f64 	%fd62408, %fd62407, %fd62399, %fd62406;
	ld.global.nc.v2.f64 	{%fd62409, %fd62410}, [%rd6515+32];
	fma.rn.f64 	%fd62411, %fd62408, %fd62399, %fd62409;
	fma.rn.f64 	%fd62412, %fd62411, %fd62399, %fd62410;
	fma.rn.f64 	%fd62413, %fd62412, %fd78354, %fd78354;
	fma.rn.f64 	%fd62414, %fd62412, %fd62399, 0d3FF0000000000000;
	selp.f64 	%fd62415, %fd62414, %fd62413, %p7421;
	and.b32  	%r15274, %r19419, 2;
	setp.eq.s32 	%p7422, %r15274, 0;
	mov.f64 	%fd62416, 0d0000000000000000;
	sub.f64 	%fd62417, %fd62416, %fd62415;
	selp.f64 	%fd9979, %fd62415, %fd62417, %p7422;
	@%p7410 bra 	$L__BB0_7174;
	mov.f64 	%fd62423, 0d0000000000000000;
	mul.rn.f64 	%fd78356, %fd9960, %fd62423;
	mov.b32 	%r19421, 1;
	bra.uni 	$L__BB0_7177;
$L__BB0_7174:
	mul.f64 	%fd62418, %fd9960, 0d3FE45F306DC9C883;
	cvt.rni.s32.f64 	%r19420, %fd62418;
	cvt.rn.f64.s32 	%fd62419, %r19420;
	fma.rn.f64 	%fd62420, %fd62419, 0dBFF921FB54442D18, %fd9960;
	fma.rn.f64 	%fd62421, %fd62419, 0dBC91A62633145C00, %fd62420;
	fma.rn.f64 	%fd78356, %fd62419, 0dB97B839A252049C0, %fd62421;
	setp.ltu.f64 	%p7423, %fd9961, 0d41E0000000000000;
	@%p7423 bra 	$L__BB0_7176;
	{ // callseq 999, 0
	.param .b64 param0;
	st.param.f64 	[param0], %fd9960;
	.param .align 16 .b8 retval0[16];
	call.uni (retval0), 
	__internal_trig_reduction_slowpathd, 
	(
	param0
	);
	ld.param.f64 	%fd78356, [retval0];
	ld.param.b32 	%r19420, [retval0+8];
	} // callseq 999
$L__BB0_7176:
	add.s32 	%r19421, %r19420, 1;
$L__BB0_7177:
	setp.neu.f64 	%p7424, %fd9968, 0d7FF0000000000000;
	shl.b32 	%r15277, %r19421, 6;
	cvt.u64.u32 	%rd6516, %r15277;
	and.b64  	%rd6517, %rd6516, 64;
	mov.u64 	%rd6518, __cudart_sin_cos_coeffs;
	add.s64 	%rd6519, %rd6518, %rd6517;
	mul.rn.f64 	%fd62424, %fd78356, %fd78356;
	and.b32  	%r15278, %r19421, 1;
	setp.eq.b32 	%p7425, %r15278, 1;
	selp.f64 	%fd62425, 0dBDA8FF8320FD8164, 0d3DE5DB65F9785EBA, %p7425;
	ld.global.nc.v2.f64 	{%fd62426, %fd62427}, [%rd6519];
	fma.rn.f64 	%fd62428, %fd62425, %fd62424, %fd62426;
	fma.rn.f64 	%fd62429, %fd62428, %fd62424, %fd62427;
	ld.global.nc.v2.f64 	{%fd62430, %fd62431}, [%rd6519+16];
	fma.rn.f64 	%fd62432, %fd62429, %fd62424, %fd62430;
	fma.rn.f64 	%fd62433, %fd62432, %fd62424, %fd62431;
	ld.global.nc.v2.f64 	{%fd62434, %fd62435}, [%rd6519+32];
	fma.rn.f64 	%fd62436, %fd62433, %fd62424, %fd62434;
	fma.rn.f64 	%fd62437, %fd62436, %fd62424, %fd62435;
	fma.rn.f64 	%fd62438, %fd62437, %fd78356, %fd78356;
	fma.rn.f64 	%fd62439, %fd62437, %fd62424, 0d3FF0000000000000;
	selp.f64 	%fd62440, %fd62439, %fd62438, %p7425;
	and.b32  	%r15279, %r19421, 2;
	setp.eq.s32 	%p7426, %r15279, 0;
	mov.f64 	%fd62441, 0d0000000000000000;
	sub.f64 	%fd62442, %fd62441, %fd62440;
	selp.f64 	%fd9985, %fd62440, %fd62442, %p7426;
	@%p7424 bra 	$L__BB0_7179;
	mov.f64 	%fd62448, 0d0000000000000000;
	mul.rn.f64 	%fd78358, %fd9967, %fd62448;
	mov.b32 	%r19423, 1;
	bra.uni 	$L__BB0_7182;
$L__BB0_7179:
	mul.f64 	%fd62443, %fd9967, 0d3FE45F306DC9C883;
	cvt.rni.s32.f64 	%r19422, %fd62443;
	cvt.rn.f64.s32 	%fd62444, %r19422;
	fma.rn.f64 	%fd62445, %fd62444, 0dBFF921FB54442D18, %fd9967;
	fma.rn.f64 	%fd62446, %fd62444, 0dBC91A62633145C00, %fd62445;
	fma.rn.f64 	%fd78358, %fd62444, 0dB97B839A252049C0, %fd62446;
	setp.ltu.f64 	%p7427, %fd9968, 0d41E0000000000000;
	@%p7427 bra 	$L__BB0_7181;
	{ // callseq 1000, 0
	.param .b64 param0;
	st.param.f64 	[param0], %fd9967;
	.param .align 16 .b8 retval0[16];
	call.uni (retval0), 
	__internal_trig_reduction_slowpathd, 
	(
	param0
	);
	ld.param.f64 	%fd78358, [retval0];
	ld.param.b32 	%r19422, [retval0+8];
	} // callseq 1000
$L__BB0_7181:
	add.s32 	%r19423, %r19422, 1;
$L__BB0_7182:
	shl.b32 	%r15282, %r19423, 6;
	cvt.u64.u32 	%rd6520, %r15282;
	and.b64  	%rd6521, %rd6520, 64;
	mov.u64 	%rd6522, __cudart_sin_cos_coeffs;
	add.s64 	%rd6523, %rd6522, %rd6521;
	mul.rn.f64 	%fd62449, %fd78358, %fd78358;
	and.b32  	%r15283, %r19423, 1;
	setp.eq.b32 	%p7428, %r15283, 1;
	selp.f64 	%fd62450, 0dBDA8FF8320FD8164, 0d3DE5DB65F9785EBA, %p7428;
	ld.global.nc.v2.f64 	{%fd62451, %fd62452}, [%rd6523];
	fma.rn.f64 	%fd62453, %fd62450, %fd62449, %fd62451;
	fma.rn.f64 	%fd62454, %fd62453, %fd62449, %fd62452;
	ld.global.nc.v2.f64 	{%fd62455, %fd62456}, [%rd6523+16];
	fma.rn.f64 	%fd62457, %fd62454, %fd62449, %fd62455;
	fma.rn.f64 	%fd62458, %fd62457, %fd62449, %fd62456;
	ld.global.nc.v2.f64 	{%fd62459, %fd62460}, [%rd6523+32];
	fma.rn.f64 	%fd62461, %fd62458, %fd62449, %fd62459;
	fma.rn.f64 	%fd62462, %fd62461, %fd62449, %fd62460;
	fma.rn.f64 	%fd62463, %fd62462, %fd78358, %fd78358;
	fma.rn.f64 	%fd62464, %fd62462, %fd62449, 0d3FF0000000000000;
	selp.f64 	%fd62465, %fd62464, %fd62463, %p7428;
	and.b32  	%r15284, %r19423, 2;
	setp.eq.s32 	%p7429, %r15284, 0;
	mov.f64 	%fd62466, 0d0000000000000000;
	sub.f64 	%fd62467, %fd62466, %fd62465;
	selp.f64 	%fd9991, %fd62465, %fd62467, %p7429;
	mul.f64 	%fd62468, %fd9979, %fd9985;
	sub.f64 	%fd62469, %fd62468, %fd9991;
	mul.f64 	%fd62470, %fd9959, %fd9966;
	div.rn.f64 	%fd9992, %fd62469, %fd62470;
	{
	.reg .b32 %temp; 
	mov.b64 	{%temp, %r4375}, %fd9992;
	}
	abs.f64 	%fd9993, %fd9992;
	{
	.reg .b32 %temp; 
	mov.b64 	{%temp, %r15285}, %fd9993;
	}
	setp.gt.s32 	%p7430, %r15285, 1071801957;
	@%p7430 bra 	$L__BB0_7186;
	mul.f64 	%fd62511, %fd9992, %fd9992;
	fma.rn.f64 	%fd62512, %fd62511, 0d3FB0066BDC1895E9, 0dBFB3823B180754AF;
	fma.rn.f64 	%fd62513, %fd62512, %fd62511, 0d3FB11E52CC2F79AE;
	fma.rn.f64 	%fd62514, %fd62513, %fd62511, 0dBF924EAF3526861B;
	fma.rn.f64 	%fd62515, %fd62514, %fd62511, 0d3F91DF02A31E6CB7;
	fma.rn.f64 	%fd62516, %fd62515, %fd62511, 0d3F847D18B0EEC6CC;
	fma.rn.f64 	%fd62517, %fd62516, %fd62511, 0d3F8D0AF961BA53B0;
	fma.rn.f64 	%fd62518, %fd62517, %fd62511, 0d3F91BF7734CF1C48;
	fma.rn.f64 	%fd62519, %fd62518, %fd62511, 0d3F96E91483144EF7;
	fma.rn.f64 	%fd62520, %fd62519, %fd62511, 0d3F9F1C6E0A4F9F81;
	fma.rn.f64 	%fd62521, %fd62520, %fd62511, 0d3FA6DB6DC27FA92B;
	fma.rn.f64 	%fd62522, %fd62521, %fd62511, 0d3FB333333320F91B;
	fma.rn.f64 	%fd62523, %fd62522, %fd62511, 0d3FC5555555555F4D;
	mul.f64 	%fd62524, %fd62511, %fd62523;
	fma.rn.f64 	%fd9994, %fd62524, %fd9993, %fd9993;
	setp.gt.s32 	%p7434, %r4375, -1;
	@%p7434 bra 	$L__BB0_7185;
	mov.f64 	%fd62529, 0d3C91A62633145C07;
	add.rn.f64 	%fd62530, %fd9994, %fd62529;
	mov.f64 	%fd62531, 0d3FF921FB54442D18;
	add.rn.f64 	%fd78359, %fd62531, %fd62530;
	bra.uni 	$L__BB0_7187;
$L__BB0_7185:
	mov.f64 	%fd62525, 0dBC91A62633145C07;
	add.rn.f64 	%fd62526, %fd9994, %fd62525;
	neg.f64 	%fd62527, %fd62526;
	mov.f64 	%fd62528, 0d3FF921FB54442D18;
	add.rn.f64 	%fd78359, %fd62528, %fd62527;
	bra.uni 	$L__BB0_7187;
$L__BB0_7186:
	mov.f64 	%fd62471, 0d3FF0000000000000;
	sub.f64 	%fd62472, %fd62471, %fd9993;
	{
	.reg .b32 %temp; 
	mov.b64 	{%r15286, %temp}, %fd62472;
	}
	{
	.reg .b32 %temp; 
	mov.b64 	{%temp, %r15287}, %fd62472;
	}
	add.s32 	%r15288, %r15287, -1048576;
	mov.b64 	%fd62473, {%r15286, %r15288};
	rsqrt.approx.ftz.f64 	%fd62474, %fd62473;
	{
	.reg .b32 %temp; 
	mov.b64 	{%r15289, %temp}, %fd62474;
	}
	{
	.reg .b32 %temp; 
	mov.b64 	{%temp, %r15290}, %fd62474;
	}
	add.s32 	%r15291, %r15290, -1048576;
	mov.b64 	%fd62475, {%r15289, %r15291};
	mul.f64 	%fd62476, %fd62473, %fd62474;
	neg.f64 	%fd62477, %fd62476;
	fma.rn.f64 	%fd62478, %fd62476, %fd62477, %fd62473;
	fma.rn.f64 	%fd62479, %fd62478, %fd62475, %fd62476;
	neg.f64 	%fd62480, %fd62479;
	fma.rn.f64 	%fd62481, %fd62474, %fd62480, 0d3FF0000000000000;
	fma.rn.f64 	%fd62482, %fd62481, %fd62475, %fd62475;
	fma.rn.f64 	%fd62483, %fd62479, %fd62480, %fd62473;
	fma.rn.f64 	%fd62484, %fd62483, %fd62482, %fd62479;
	{
	.reg .b32 %temp; 
	mov.b64 	{%r15292, %temp}, %fd62484;
	}
	{
	.reg .b32 %temp; 
	mov.b64 	{%temp, %r15293}, %fd62484;
	}
	add.s32 	%r15294, %r15293, 1048576;
	mov.b64 	%fd62485, {%r15292, %r15294};
	fma.rn.f64 	%fd62486, %fd62472, 0d3EC715B371155F70, 0dBEBAC2FE66FAAC4B;
	fma.rn.f64 	%fd62487, %fd62486, %fd62472, 0d3ED9A9B88EFCD9B8;
	fma.rn.f64 	%fd62488, %fd62487, %fd62472, 0d3EDD0F40A8A0C4C3;
	fma.rn.f64 	%fd62489, %fd62488, %fd62472, 0d3EF46D4CFA9E0E1F;
	fma.rn.f64 	%fd62490, %fd62489, %fd62472, 0d3F079C168D1E2422;
	fma.rn.f64 	%fd62491, %fd62490, %fd62472, 0d3F1C9A88C3BCA540;
	fma.rn.f64 	%fd62492, %fd62491, %fd62472, 0d3F31C4E64BD476DF;
	fma.rn.f64 	%fd62493, %fd62492, %fd62472, 0d3F46E8BA60009C8F;
	fma.rn.f64 	%fd62494, %fd62493, %fd62472, 0d3F5F1C71C62B05A2;
	fma.rn.f64 	%fd62495, %fd62494, %fd62472, 0d3F76DB6DB6DC9F2C;
	fma.rn.f64 	%fd62496, %fd62495, %fd62472, 0d3F9333333333329C;
	fma.rn.f64 	%fd62497, %fd62496, %fd62472, 0d3FB5555555555555;
	setp.lt.s32 	%p7431, %r15287, 1;
	mov.f64 	%fd62498, 0d0000000000000000;
	mul.rn.f64 	%fd62499, %fd9993, %fd62498;
	mul.f64 	%fd62500, %fd62472, %fd62497;
	fma.rn.f64 	%fd62501, %fd62500, %fd62485, %fd62485;
	selp.f64 	%fd62502, %fd62499, %fd62501, %p7431;
	setp.lt.s32 	%p7432, %r15287, 0;
	mov.f64 	%fd62503, 0d7FF0000000000000;
	mul.rn.f64 	%fd62504, %fd62502, %fd62503;
	selp.f64 	%fd62505, %fd62504, %fd62502, %p7432;
	setp.lt.s32 	%p7433, %r4375, 0;
	mov.f64 	%fd62506, 0dBCA1A62633145C07;
	add.rn.f64 	%fd62507, %fd62505, %fd62506;
	neg.f64 	%fd62508, %fd62507;
	mov.f64 	%fd62509, 0d400921FB54442D18;
	add.rn.f64 	%fd62510, %fd62509, %fd62508;
	selp.f64 	%fd78359, %fd62510, %fd62505, %p7433;
$L__BB0_7187:
	mul.f64 	%fd62532, %fd9979, %fd9991;
	sub.f64 	%fd62533, %fd62532, %fd9985;
	mul.f64 	%fd62534, %fd9959, %fd9973;
	div.rn.f64 	%fd9999, %fd62533, %fd62534;
	{
	.reg .b32 %temp; 
	mov.b64 	{%temp, %r4376}, %fd9999;
	}
	abs.f64 	%fd10000, %fd9999;
	{
	.reg .b32 %temp; 
	mov.b64 	{%temp, %r15295}, %fd10000;
	}
	setp.gt.s32 	%p7435, %r15295, 1071801957;
	@%p7435 bra 	$L__BB0_7191;
	mul.f64 	%fd62575, %fd9999, %fd9999;
	fma.rn.f64 	%fd62576, %fd62575, 0d3FB0066BDC1895E9, 0dBFB3823B180754AF;
	fma.rn.f64 	%fd62577, %fd62576, %fd62575, 0d3FB11E52CC2F79AE;
	fma.rn.f64 	%fd62578, %fd62577, %fd62575, 0dBF924EAF3526861B;
	fma.rn.f64 	%fd62579, %fd62578, %fd62575, 0d3F91DF02A31E6CB7;
	fma.rn.f64 	%fd62580, %fd62579, %fd62575, 0d3F847D18B0EEC6CC;
	fma.rn.f64 	%fd62581, %fd62580, %fd62575, 0d3F8D0AF961BA53B0;
	fma.rn.f64 	%fd62582, %fd62581, %fd62575, 0d3F91BF7734CF1C48;
	fma.rn.f64 	%fd62583, %fd62582, %fd62575, 0d3F96E91483144EF7;
	fma.rn.f64 	%fd62584, %fd62583, %fd62575, 0d3F9F1C6E0A4F9F81;
	fma.rn.f64 	%fd62585, %fd62584, %fd62575, 0d3FA6DB6DC27FA92B;
	fma.rn.f64 	%fd62586, %fd62585, %fd62575, 0d3FB333333320F91B;
	fma.rn.f64 	%fd62587, %fd62586, %fd62575, 0d3FC5555555555F4D;
	mul.f64 	%fd62588, %fd62575, %fd62587;
	fma.rn.f64 	%fd10001, %fd62588, %fd10000, %fd10000;
	setp.gt.s32 	%p7439, %r4376, -1;
	@%p7439 bra 	$L__BB0_7190;
	mov.f64 	%fd62593, 0d3C91A62633145C07;
	add.rn.f64 	%fd62594, %fd10001, %fd62593;
	mov.f64 	%fd62595, 0d3FF921FB54442D18;
	add.rn.f64 	%fd78360, %fd62595, %fd62594;
	bra.uni 	$L__BB0_7192;
$L__BB0_7190:
	mov.f64 	%fd62589, 0dBC91A62633145C07;
	add.rn.f64 	%fd62590, %fd10001, %fd62589;
	neg.f64 	%fd62591, %fd62590;
	mov.f64 	%fd62592, 0d3FF921FB54442D18;
	add.rn.f64 	%fd78360, %fd62592, %fd62591;
	bra.uni 	$L__BB0_7192;
$L__BB0_7191:
	mov.f64 	%fd62535, 0d3FF0000000000000;
	sub.f64 	%fd62536, %fd62535, %fd10000;
	{
	.reg .b32 %temp; 
	mov.b64 	{%r15296, %temp}, %fd62536;
	}
	{
	.reg .b32 %temp; 
	mov.b64 	{%temp, %r15297}, %fd62536;
	}
	add.s32 	%r15298, %r15297, -1048576;
	mov.b64 	%fd62537, {%r15296, %r15298};
	rsqrt.approx.ftz.f64 	%fd62538, %fd62537;
	{
	.reg .b32 %temp; 
	mov.b64 	{%r15299, %temp}, %fd62538;
	}
	{
	.reg .b32 %temp; 
	mov.b64 	{%temp, %r15300}, %fd62538;
	}
	add.s32 	%r15301, %r15300, -1048576;
	mov.b64 	%fd62539, {%r15299, %r15301};
	mul.f64 	%fd62540, %fd62537, %fd62538;
	neg.f64 	%fd62541, %fd62540;
	fma.rn.f64 	%fd62542, %fd62540, %fd62541, %fd62537;
	fma.rn.f64 	%fd62543, %fd62542, %fd62539, %fd62540;
	neg.f64 	%fd62544, %fd62543;
	fma.rn.f64 	%fd62545, %fd62538, %fd62544, 0d3FF0000000000000;
	fma.rn.f64 	%fd62546, %fd62545, %fd62539, %fd62539;
	fma.rn.f64 	%fd62547, %fd62543, %fd62544, %fd62537;
	fma.rn.f64 	%fd62548, %fd62547, %fd62546, %fd62543;
	{
	.reg .b32 %temp; 
	mov.b64 	{%r15302, %temp}, %fd62548;
	}
	{
	.reg .b32 %temp; 
	mov.b64 	{%temp, %r15303}, %fd62548;
	}
	add.s32 	%r15304, %r15303, 1048576;
	mov.b64 	%fd62549, {%r15302, %r15304};
	fma.rn.f64 	%fd62550, %fd62536, 0d3EC715B371155F70, 0dBEBAC2FE66FAAC4B;
	fma.rn.f64 	%fd62551, %fd62550, %fd62536, 0d3ED9A9B88EFCD9B8;
	fma.rn.f64 	%fd62552, %fd62551, %fd62536, 0d3EDD0F40A8A0C4C3;
	fma.rn.f64 	%fd62553, %fd62552, %fd62536, 0d3EF46D4CFA9E0E1F;
	fma.rn.f64 	%fd62554, %fd62553, %fd62536, 0d3F079C168D1E2422;
	fma.rn.f64 	%fd62555, %fd62554, %fd62536, 0d3F1C9A88C3BCA540;
	fma.rn.f64 	%fd62556, %fd62555, %fd62536, 0d3F31C4E64BD476DF;
	fma.rn.f64 	%fd62557, %fd62556, %fd62536, 0d3F46E8BA60009C8F;
	fma.rn.f64 	%fd62558, %fd62557, %fd62536, 0d3F5F1C71C62B05A2;
	fma.rn.f64 	%fd62559, %fd62558, %fd62536, 0d3F76DB6DB6DC9F2C;
	fma.rn.f64 	%fd62560, %fd62559, %fd62536, 0d3F9333333333329C;
	fma.rn.f64 	%fd62561, %fd62560, %fd62536, 0d3FB5555555555555;
	setp.lt.s32 	%p7436, %r15297, 1;
	mov.f64 	%fd62562, 0d0000000000000000;
	mul.rn.f64 	%fd62563, %fd10000, %fd62562;
	mul.f64 	%fd62564, %fd62536, %fd62561;
	fma.rn.f64 	%fd62565, %fd62564, %fd62549, %fd62549;
	selp.f64 	%fd62566, %fd62563, %fd62565, %p7436;
	setp.lt.s32 	%p7437, %r15297, 0;
	mov.f64 	%fd62567, 0d7FF0000000000000;
	mul.rn.f64 	%fd62568, %fd62566, %fd62567;
	selp.f64 	%fd62569, %fd62568, %fd62566, %p7437;
	setp.lt.s32 	%p7438, %r4376, 0;
	mov.f64 	%fd62570, 0dBCA1A62633145C07;
	add.rn.f64 	%fd62571, %fd62569, %fd62570;
	neg.f64 	%fd62572, %fd62571;
	mov.f64 	%fd62573, 0d400921FB54442D18;
	add.rn.f64 	%fd62574, %fd62573, %fd62572;
	selp.f64 	%fd78360, %fd62574, %fd62569, %p7438;
$L__BB0_7192:
	mul.f64 	%fd62596, %fd78360, 0d404CA5DC1A63C1F5;
	mul.f64 	%fd10006, %fd62596, 0d3F91DF46A2529D3A;
	abs.f64 	%fd10007, %fd10006;
	setp.neu.f64 	%p7440, %fd10007, 0d7FF0000000000000;
	@%p7440 bra 	$L__BB0_7194;
	mov.f64 	%fd62602, 0d0000000000000000;
	mul.rn.f64 	%fd78361, %fd10006, %fd62602;
	mov.b32 	%r19424, 0;
	bra.uni 	$L__BB0_7196;
$L__BB0_7194:
	mul.f64 	%fd62597, %fd10006, 0d3FE45F306DC9C883;
	cvt.rni.s32.f64 	%r19424, %fd62597;
	cvt.rn.f64.s32 	%fd62598, %r19424;
	fma.rn.f64 	%fd62599, %fd62598, 0dBFF921FB54442D18, %fd10006;
	fma.rn.f64 	%fd62600, %fd62598, 0dBC91A62633145C00, %fd62599;
	fma.rn.f64 	%fd78361, %fd62598, 0dB97B839A252049C0, %fd62600;
	setp.ltu.f64 	%p7441, %fd10007, 0d41E0000000000000;
	@%p7441 bra 	$L__BB0_7196;
	{ // callseq 1001, 0
	.param .b64 param0;
	st.param.f64 	[param0], %fd10006;
	.param .align 16 .b8 retval0[16];
	call.uni (retval0), 
	__internal_trig_reduction_slowpathd, 
	(
	param0
	);
	ld.param.f64 	%fd78361, [retval0];
	ld.param.b32 	%r19424, [retval0+8];
	} // callseq 1001
$L__BB0_7196:
	shl.b32 	%r15307, %r19424, 6;
	cvt.u64.u32 	%rd6524, %r15307;
	and.b64  	%rd6525, %rd6524, 64;
	mov.u64 	%rd6526, __cudart_sin_cos_coeffs;
	add.s64 	%rd6527, %rd6526, %rd6525;
	mul.rn.f64 	%fd62603, %fd78361, %fd78361;
	and.b32  	%r15308, %r19424, 1;
	setp.eq.b32 	%p7442, %r15308, 1;
	selp.f64 	%fd62604, 0dBDA8FF8320FD8164, 0d3DE5DB65F9785EBA, %p7442;
	ld.global.nc.v2.f64 	{%fd62605, %fd62606}, [%rd6527];
	fma.rn.f64 	%fd62607, %fd62604, %fd62603, %fd62605;
	fma.rn.f64 	%fd62608, %fd62607, %fd62603, %fd62606;
	ld.global.nc.v2.f64 	{%fd62609, %fd62610}, [%rd6527+16];
	fma.rn.f64 	%fd62611, %fd62608, %fd62603, %fd62609;
	fma.rn.f64 	%fd62612, %fd62611, %fd62603, %fd62610;
	ld.global.nc.v2.f64 	{%fd62613, %fd62614}, [%rd6527+32];
	fma.rn.f64 	%fd62615, %fd62612, %fd62603, %fd62613;
	fma.rn.f64 	%fd62616, %fd62615, %fd62603, %fd62614;
	fma.rn.f64 	%fd62617, %fd62616, %fd78361, %fd78361;
	fma.rn.f64 	%fd62618, %fd62616, %fd62603, 0d3FF0000000000000;
	selp.f64 	%fd62619, %fd62618, %fd62617, %p7442;
	and.b32  	%r15309, %r19424, 2;
	setp.eq.s32 	%p7443, %r15309, 0;
	mov.f64 	%fd62620, 0d0000000000000000;
	sub.f64 	%fd62621, %fd62620, %fd62619;
	selp.f64 	%fd10012, %fd62619, %fd62621, %p7443;
	mul.f64 	%fd62622, %fd9973, %fd10012;
	mul.f64 	%fd62623, %fd9959, %fd62622;
	mul.f64 	%fd62624, %fd78343, %fd62623;
	mul.f64 	%fd62625, %fd78341, %fd62624;
	mul.f64 	%fd62626, %fd78339, %fd62625;
	mul.f64 	%fd62627, %fd78341, %fd78343;
	mul.f64 	%fd62628, %fd62627, %fd9959;
	div.rn.f64 	%fd10013, %fd62628, %fd62626;
	mul.f64 	%fd62629, %fd78339, %fd78343;
	mul.f64 	%fd62630, %fd62629, %fd9966;
	div.rn.f64 	%fd10014, %fd62630, %fd62626;
	mul.f64 	%fd62631, %fd78339, %fd78341;
	mul.f64 	%fd62632, %fd62631, %fd9973;
	div.rn.f64 	%fd10015, %fd62632, %fd62626;
	mul.f64 	%fd62633, %fd78359, 0d404CA5DC1A63C1F5;
	mul.f64 	%fd10016, %fd62633, 0d3F91DF46A2529D3A;
	abs.f64 	%fd10017, %fd10016;
	setp.neu.f64 	%p7444, %fd10017, 0d7FF0000000000000;
	@%p7444 bra 	$L__BB0_7198;
	mov.f64 	%fd62639, 0d0000000000000000;
	mul.rn.f64 	%fd78363, %fd10016, %fd62639;
	mov.b32 	%r19426, 1;
	bra.uni 	$L__BB0_7201;
$L__BB0_7198:
	mul.f64 	%fd62634, %fd10016, 0d3FE45F306DC9C883;
	cvt.rni.s32.f64 	%r19425, %fd62634;
	cvt.rn.f64.s32 	%fd62635, %r19425;
	fma.rn.f64 	%fd62636, %fd62635, 0dBFF921FB54442D18, %fd10016;
	fma.rn.f64 	%fd62637, %fd62635, 0dBC91A62633145C00, %fd62636;
	fma.rn.f64 	%fd78363, %fd62635, 0dB97B839A252049C0, %fd62637;
	setp.ltu.f64 	%p7445, %fd10017, 0d41E0000000000000;
	@%p7445 bra 	$L__BB0_7200;
	{ // callseq 1002, 0
	.param .b64 param0;
	st.param.f64 	[param0], %fd10016;
	.param .align 16 .b8 retval0[16];
	call.uni (retval0), 
	__internal_trig_reduction_slowpathd, 
	(
	param0
	);
	ld.param.f64 	%fd78363, [retval0];
	ld.param.b32 	%r19425, [retval0+8];
	} // callseq 1002
$L__BB0_7200:
	add.s32 	%r19426, %r19425, 1;
$L__BB0_7201:
	shl.b32 	%r15312, %r19426, 6;
	cvt.u64.u32 	%rd6528, %r15312;
	and.b64  	%rd6529, %rd6528, 64;
	mov.u64 	%rd6530, __cudart_sin_cos_coeffs;
	add.s64 	%rd6531, %rd6530, %rd6529;
	mul.rn.f64 	%fd62640, %fd78363, %fd78363;
	and.b32  	%r15313, %r19426, 1;
	setp.eq.b32 	%p7447, %r15313, 1;
	selp.f64 	%fd62641, 0dBDA8FF8320FD8164, 0d3DE5DB65F9785EBA, %p7447;
	ld.global.nc.v2.f64 	{%fd62642, %fd62643}, [%rd6531];
	fma.rn.f64 	%fd62644, %fd62641, %fd62640, %fd62642;
	fma.rn.f64 	%fd62645, %fd62644, %fd62640, %fd62643;
	ld.global.nc.v2.f64 	{%fd62646, %fd62647}, [%rd6531+16];
	fma.rn.f64 	%fd62648, %fd62645, %fd62640, %fd62646;
	fma.rn.f64 	%fd62649, %fd62648, %fd62640, %fd62647;
	ld.global.nc.v2.f64 	{%fd62650, %fd62651}, [%rd6531+32];
	fma.rn.f64 	%fd62652, %fd62649, %fd62640, %fd62650;
	fma.rn.f64 	%fd62653, %fd62652, %fd62640, %fd62651;
	fma.rn.f64 	%fd62654, %fd62653, %fd78363, %fd78363;
	fma.rn.f64 	%fd62655, %fd62653, %fd62640, 0d3FF0000000000000;
	selp.f64 	%fd62656, %fd62655, %fd62654, %p7447;
	and.b32  	%r15314, %r19426, 2;
	setp.eq.s32 	%p7448, %r15314, 0;
	mov.f64 	%fd62657, 0d0000000000000000;
	sub.f64 	%fd62658, %fd62657, %fd62656;
	selp.f64 	%fd10023, %fd62656, %fd62658, %p7448;
	@%p7440 bra 	$L__BB0_7203;
	mov.f64 	%fd62664, 0d0000000000000000;
	mul.rn.f64 	%fd78365, %fd10006, %fd62664;
	mov.b32 	%r19428, 1;
	bra.uni 	$L__BB0_7206;
$L__BB0_7203:
	mul.f64 	%fd62659, %fd10006, 0d3FE45F306DC9C883;
	cvt.rni.s32.f64 	%r19427, %fd62659;
	cvt.rn.f64.s32 	%fd62660, %r19427;
	fma.rn.f64 	%fd62661, %fd62660, 0dBFF921FB54442D18, %fd10006;
	fma.rn.f64 	%fd62662, %fd62660, 0dBC91A62633145C00, %fd62661;
	fma.rn.f64 	%fd78365, %fd62660, 0dB97B839A252049C0, %fd62662;
	setp.ltu.f64 	%p7449, %fd10007, 0d41E0000000000000;
	@%p7449 bra 	$L__BB0_7205;
	{ // callseq 1003, 0
	.param .b64 param0;
	st.param.f64 	[param0], %fd10006;
	.param .align 16 .b8 retval0[16];
	call.uni (retval0), 
	__internal_trig_reduction_slowpathd, 
	(
	param0
	);
	ld.param.f64 	%fd78365, [retval0];
	ld.param.b32 	%r19427, [retval0+8];
	} // callseq 1003
$L__BB0_7205:
	add.s32 	%r19428, %r19427, 1;
$L__BB0_7206:
	shl.b32 	%r15317, %r19428, 6;
	cvt.u64.u32 	%rd6532, %r15317;
	and.b64  	%rd6533, %rd6532, 64;
	mov.u64 	%rd6534, __cudart_sin_cos_coeffs;
	add.s64 	%rd6535, %rd6534, %rd6533;
	mul.rn.f64 	%fd62665, %fd78365, %fd78365;
	and.b32  	%r15318, %r19428, 1;
	setp.eq.b32 	%p7451, %r15318, 1;
	selp.f64 	%fd62666, 0dBDA8FF8320FD8164, 0d3DE5DB65F9785EBA, %p7451;
	ld.global.nc.v2.f64 	{%fd62667, %fd62668}, [%rd6535];
	fma.rn.f64 	%fd62669, %fd62666, %fd62665, %fd62667;
	fma.rn.f64 	%fd62670, %fd62669, %fd62665, %fd62668;
	ld.global.nc.v2.f64 	{%fd62671, %fd62672}, [%rd6535+16];
	fma.rn.f64 	%fd62673, %fd62670, %fd62665, %fd62671;
	fma.rn.f64 	%fd62674, %fd62673, %fd62665, %fd62672;
	ld.global.nc.v2.f64 	{%fd62675, %fd62676}, [%rd6535+32];
	fma.rn.f64 	%fd62677, %fd62674, %fd62665, %fd62675;
	fma.rn.f64 	%fd62678, %fd62677, %fd62665, %fd62676;
	fma.rn.f64 	%fd62679, %fd62678, %fd78365, %fd78365;
	fma.rn.f64 	%fd62680, %fd62678, %fd62665, 0d3FF0000000000000;
	selp.f64 	%fd62681, %fd62680, %fd62679, %p7451;
	and.b32  	%r15319, %r19428, 2;
	setp.eq.s32 	%p7452, %r15319, 0;
	mov.f64 	%fd62682, 0d0000000000000000;
	sub.f64 	%fd62683, %fd62682, %fd62681;
	selp.f64 	%fd10029, %fd62681, %fd62683, %p7452;
	@%p7444 bra 	$L__BB0_7208;
	mov.f64 	%fd62689, 0d0000000000000000;
	mul.rn.f64 	%fd78366, %fd10016, %fd62689;
	mov.b32 	%r19429, 0;
	bra.uni 	$L__BB0_7210;
$L__BB0_7208:
	mul.f64 	%fd62684, %fd10016, 0d3FE45F306DC9C883;
	cvt.rni.s32.f64 	%r19429, %fd62684;
	cvt.rn.f64.s32 	%fd62685, %r19429;
	fma.rn.f64 	%fd62686, %fd62685, 0dBFF921FB54442D18, %fd10016;
	fma.rn.f64 	%fd62687, %fd62685, 0dBC91A62633145C00, %fd62686;
	fma.rn.f64 	%fd78366, %fd62685, 0dB97B839A252049C0, %fd62687;
	setp.ltu.f64 	%p7453, %fd10017, 0d41E0000000000000;
	@%p7453 bra 	$L__BB0_7210;
	{ // callseq 1004, 0
	.param .b64 param0;
	st.param.f64 	[param0], %fd10016;
	.param .align 16 .b8 retval0[16];
	call.uni (retval0), 
	__internal_trig_reduction_slowpathd, 
	(
	param0
	);
	ld.param.f64 	%fd78366, [retval0];
	ld.param.b32 	%r19429, [retval0+8];
	} // callseq 1004
$L__BB0_7210:
	ld.param.u64 	%rd8219, [_Z8FitGrainPdPiS0_S_S_S0_S0_S_S_S_S_S_S_S_S_S_S_S_S__param_2];
	shl.b32 	%r15322, %r19429, 6;
	cvt.u64.u32 	%rd6536, %r15322;
	and.b64  	%rd6537, %rd6536, 64;
	mov.u64 	%rd6538, __cudart_sin_cos_coeffs;
	add.s64 	%rd6539, %rd6538, %rd6537;
	mul.rn.f64 	%fd62690, %fd78366, %fd78366;
	and.b32  	%r15323, %r19429, 1;
	setp.eq.b32 	%p7455, %r15323, 1;
	selp.f64 	%fd62691, 0dBDA8FF8320FD8164, 0d3DE5DB65F9785EBA, %p7455;
	ld.global.nc.v2.f64 	{%fd62692, %fd62693}, [%rd6539];
	fma.rn.f64 	%fd62694, %fd62691, %fd62690, %fd62692;
	fma.rn.f64 	%fd62695, %fd62694, %fd62690, %fd62693;
	ld.global.nc.v2.f64 	{%fd62696, %fd62697}, [%rd6539+16];
	fma.rn.f64 	%fd62698, %fd62695, %fd62690, %fd62696;
	fma.rn.f64 	%fd62699, %fd62698, %fd62690, %fd62697;
	ld.global.nc.v2.f64 	{%fd62700, %fd62701}, [%rd6539+32];
	fma.rn.f64 	%fd62702, %fd62699, %fd62690, %fd62700;
	fma.rn.f64 	%fd62703, %fd62702, %fd62690, %fd62701;
	fma.rn.f64 	%fd62704, %fd62703, %fd78366, %fd78366;
	fma.rn.f64 	%fd62705, %fd62703, %fd62690, 0d3FF0000000000000;
	selp.f64 	%fd62706, %fd62705, %fd62704, %p7455;
	and.b32  	%r15324, %r19429, 2;
	setp.eq.s32 	%p7456, %r15324, 0;
	mov.f64 	%fd62707, 0d0000000000000000;
	sub.f64 	%fd62708, %fd62707, %fd62706;
	selp.f64 	%fd62709, %fd62706, %fd62708, %p7456;
	mul.f64 	%fd10034, %fd10014, %fd62709;
	neg.f64 	%fd62710, %fd10015;
	mul.f64 	%fd62711, %fd10012, %fd62710;
	mul.f64 	%fd10035, %fd9979, %fd62711;
	mul.f64 	%fd62712, %fd10012, %fd10015;
	mul.f64 	%fd10036, %fd9959, %fd62712;
	cvta.to.global.u64 	%rd6540, %rd8219;
	ld.global.u32 	%r15325, [%rd6540+4];
	setp.lt.s32 	%p7457, %r15325, 1;
	mov.pred 	%p9733, 0;
	@%p7457 bra 	$L__BB0_7224;
	mul.f64 	%fd10037, %fd10014, %fd10023;
	mul.f64 	%fd10038, %fd10015, %fd10029;
	mov.b32 	%r19430, 0;
$L__BB0_7212:
	ld.param.u64 	%rd8607, [_Z8FitGrainPdPiS0_S_S_S0_S0_S_S_S_S_S_S_S_S_S_S_S_S__param_5];
	ld.param.u64 	%rd8579, [_Z8FitGrainPdPiS0_S_S_S0_S0_S_S_S_S_S_S_S_S_S_S_S_S__param_4];
	ld.param.u64 	%rd8092, [_Z8FitGrainPdPiS0_S_S_S0_S0_S_S_S_S_S_S_S_S_S_S_S_S__param_0];
	shl.b32 	%r15327, %r19430, 2;
	cvta.to.global.u64 	%rd6541, %rd8607;
	mul.wide.u32 	%rd6542, %r15327, 4;
	add.s64 	%rd6543, %rd6541, %rd6542;
	ld.global.u32 	%r15328, [%rd6543+8];
	cvt.rn.f64.s32 	%fd62713, %r15328;
	ld.global.u32 	%r15329, [%rd6543+4];
	cvt.rn.f64.s32 	%fd62714, %r15329;
	ld.global.u32 	%r15330, [%rd6543];
	cvt.rn.f64.s32 	%fd62715, %r15330;
	mul.f64 	%fd62716, %fd10037, %fd62714;
	fma.rn.f64 	%fd62717, %fd10013, %fd62715, %fd62716;
	fma.rn.f64 	%fd62718, %fd10038, %fd62713, %fd62717;
	mov.f64 	%fd62719, 0d0000000000000000;
	copysign.f64 	%fd62720, %fd62715, %fd62719;
	fma.rn.f64 	%fd62721, %fd10034, %fd62714, %fd62720;
	fma.rn.f64 	%fd62722, %fd10035, %fd62713, %fd62721;
	copysign.f64 	%fd62723, %fd62714, %fd62719;
	add.f64 	%fd62724, %fd62720, %fd62723;
	fma.rn.f64 	%fd62725, %fd10036, %fd62713, %fd62724;
	mul.f64 	%fd62726, %fd62722, %fd62722;
	fma.rn.f64 	%fd62727, %fd62718, %fd62718, %fd62726;
	fma.rn.f64 	%fd62728, %fd62725, %fd62725, %fd62727;
	sqrt.rn.f64 	%fd62729, %fd62728;
	rcp.rn.f64 	%fd62730, %fd62729;
	mul.lo.s32 	%r15331, %r19430, 7;
	mul.wide.u32 	%rd6544, %r15331, 8;
	add.s64 	%rd6545, %rd33, %rd6544;
	st.global.f64 	[%rd6545], %fd62718;
	st.global.f64 	[%rd6545+8], %fd62722;
	st.global.f64 	[%rd6545+16], %fd62725;
	cvta.to.global.u64 	%rd6546, %rd8579;
	add.s64 	%rd6547, %rd6546, %rd6544;
	ld.global.f64 	%fd62731, [%rd6547+24];
	st.global.f64 	[%rd6545+24], %fd62731;
	st.global.f64 	[%rd6545+32], %fd62730;
	cvta.to.global.u64 	%rd6548, %rd8092;
	ld.global.f64 	%fd62732, [%rd6548+4152];
	add.f64 	%fd62733, %fd62730, %fd62730;
	div.rn.f64 	%fd10039, %fd62732, %fd62733;
	{
	.reg .b32 %temp; 
	mov.b64 	{%temp, %r15332}, %fd10039;
	}
	mov.b32 	%f69, %r15332;
	abs.f32 	%f70, %f69;
	setp.geu.f32 	%p7458, %f70, 0f3FE26666;
	@%p7458 bra 	$L__BB0_7214;
	mul.f64 	%fd62767, %fd10039, %fd10039;
	fma.rn.f64 	%fd62768, %fd62767, 0d3FB0066BDC1895E9, 0dBFB3823B180754AF;
	fma.rn.f64 	%fd62769, %fd62768, %fd62767, 0d3FB11E52CC2F79AE;
	fma.rn.f64 	%fd62770, %fd62769, %fd62767, 0dBF924EAF3526861B;
	fma.rn.f64 	%fd62771, %fd62770, %fd62767, 0d3F91DF02A31E6CB7;
	fma.rn.f64 	%fd62772, %fd62771, %fd62767, 0d3F847D18B0EEC6CC;
	fma.rn.f64 	%fd62773, %fd62772, %fd62767, 0d3F8D0AF961BA53B0;
	fma.rn.f64 	%fd62774, %fd62773, %fd62767, 0d3F91BF7734CF1C48;
	fma.rn.f64 	%fd62775, %fd62774, %fd62767, 0d3F96E91483144EF7;
	fma.rn.f64 	%fd62776, %fd62775, %fd62767, 0d3F9F1C6E0A4F9F81;
	fma.rn.f64 	%fd62777, %fd62776, %fd62767, 0d3FA6DB6DC27FA92B;
	fma.rn.f64 	%fd62778, %fd62777, %fd62767, 0d3FB333333320F91B;
	fma.rn.f64 	%fd62779, %fd62778, %fd62767, 0d3FC5555555555F4D;
	mul.f64 	%fd62780, %fd62767, %fd62779;
	fma.rn.f64 	%fd78367, %fd62780, %fd10039, %fd10039;
	bra.uni 	$L__BB0_7215;
$L__BB0_7214:
	abs.f64 	%fd62734, %fd10039;
	fma.rn.f64 	%fd62735, %fd62734, 0dBFE0000000000000, 0d3FE0000000000000;
	rsqrt.approx.ftz.f64 	%fd62736, %fd62735;
	{
	.reg .b32 %temp; 
	mov.b64 	{%r15333, %temp}, %fd62736;
	}
	{
	.reg .b32 %temp; 
	mov.b64 	{%temp, %r15334}, %fd62736;
	}
	add.s32 	%r15335, %r15334, -1048576;
	mov.b64 	%fd62737, {%r15333, %r15335};
	mul.f64 	%fd62738, %fd62735, %fd62736;
	neg.f64 	%fd62739, %fd62738;
	fma.rn.f64 	%fd62740, %fd62738, %fd62739, %fd62735;
	fma.rn.f64 	%fd62741, %fd62740, %fd62737, %fd62738;
	neg.f64 	%fd62742, %fd62741;
	fma.rn.f64 	%fd62743, %fd62736, %fd62742, 0d3FF0000000000000;
	fma.rn.f64 	%fd62744, %fd62743, %fd62737, %fd62737;
	fma.rn.f64 	%fd62745, %fd62741, %fd62742, %fd62735;
	fma.rn.f64 	%fd62746, %fd62745, %fd62744, %fd62741;
	{
	.reg .b32 %temp; 
	mov.b64 	{%temp, %r15336}, %fd62735;
	}
	setp.lt.s32 	%p7459, %r15336, 0;
	selp.f64 	%fd62747, 0dFFF8000000000000, %fd62746, %p7459;
	setp.ne.f64 	%p7460, %fd62735, 0d0000000000000000;
	selp.f64 	%fd62748, %fd62747, %fd62735, %p7460;
	fma.rn.f64 	%fd62749, %fd62735, 0d3FB0066BDC1895E9, 0dBFB3823B180754AF;
	fma.rn.f64 	%fd62750, %fd62749, %fd62735, 0d3FB11E52CC2F79AE;
	fma.rn.f64 	%fd62751, %fd62750, %fd62735, 0dBF924EAF3526861B;
	fma.rn.f64 	%fd62752, %fd62751, %fd62735, 0d3F91DF02A31E6CB7;
	fma.rn.f64 	%fd62753, %fd62752, %fd62735, 0d3F847D18B0EEC6CC;
	fma.rn.f64 	%fd62754, %fd62753, %fd62735, 0d3F8D0AF961BA53B0;
	fma.rn.f64 	%fd62755, %fd62754, %fd62735, 0d3F91BF7734CF1C48;
	fma.rn.f64 	%fd62756, %fd62755, %fd62735, 0d3F96E91483144EF7;
	fma.rn.f64 	%fd62757, %fd62756, %fd62735, 0d3F9F1C6E0A4F9F81;
	fma.rn.f64 	%fd62758, %fd62757, %fd62735, 0d3FA6DB6DC27FA92B;
	fma.rn.f64 	%fd62759, %fd62758, %fd62735, 0d3FB333333320F91B;
	fma.rn.f64 	%fd62760, %fd62759, %fd62735, 0d3FC5555555555F4D;
	mul.f64 	%fd62761, %fd62735, %fd62760;
	mul.f64 	%fd62762, %fd62748, 0dC000000000000000;
	fma.rn.f64 	%fd62763, %fd62762, %fd62761, 0d3C91A62633145C07;
	add.f64 	%fd62764, %fd62762, 0d3FE921FB54442D18;
	add.f64 	%fd62765, %fd62764, %fd62763;
	add.f64 	%fd62766, %fd62765, 0d3FE921FB54442D18;
	copysign.f64 	%fd78367, %fd10039, %fd62766;
$L__BB0_7215:
	ld.param.u64 	%rd8093, [_Z8FitGrainPdPiS0_S_S_S0_S0_S_S_S_S_S_S_S_S_S_S_S_S__param_0];
	mul.f64 	%fd62781, %fd78367, 0d404CA5DC1A63C1F5;
	mul.lo.s32 	%r15337, %r19430, 7;
	mul.wide.u32 	%rd6549, %r15337, 8;
	add.s64 	%rd6550, %rd33, %rd6549;
	st.global.f64 	[%rd6550+40], %fd62781;
	cvta.to.global.u64 	%rd6551, %rd8093;
	ld.global.f64 	%fd10043, [%rd6551];
	mul.f64 	%fd10044, %fd62781, 0d3FA1DF46A2529D3A;
	abs.f64 	%fd10045, %fd10044;
	setp.neu.f64 	%p7461, %fd10045, 0d7FF0000000000000;
	@%p7461 bra 	$L__BB0_7217;
	mov.f64 	%fd62787, 0d0000000000000000;
	mul.rn.f64 	%fd78369, %fd10044, %fd62787;
	mov.pred 	%p9732, -1;
	bra.uni 	$L__BB0_7220;
$L__BB0_7217:
	mul.f64 	%fd62782, %fd10044, 0d3FE45F306DC9C883;
	cvt.rni.s32.f64 	%r19431, %fd62782;
	cvt.rn.f64.s32 	%fd62783, %r19431;
	fma.rn.f64 	%fd62784, %fd62783, 0dBFF921FB54442D18, %fd10044;
	fma.rn.f64 	%fd62785, %fd62783, 0dBC91A62633145C00, %fd62784;
	fma.rn.f64 	%fd78369, %fd62783, 0dB97B839A252049C0, %fd62785;
	setp.ltu.f64 	%p7462, %fd10045, 0d41E0000000000000;
	@%p7462 bra 	$L__BB0_7219;
	{ // callseq 1005, 0
	.param .b64 param0;
	st.param.f64 	[param0], %fd10044;
	.param .align 16 .b8 retval0[16];
	call.uni (retval0), 
	__internal_trig_reduction_slowpathd, 
	(
	param0
	);
	ld.param.f64 	%fd78369, [retval0];
	ld.param.b32 	%r19431, [retval0+8];
	} // callseq 1005
$L__BB0_7219:
	and.b32  	%r15339, %r19431, 1;
	setp.eq.b32 	%p7463, %r15339, 1;
	not.pred 	%p9732, %p7463;
$L__BB0_7220:
	mul.f64 	%fd62788, %fd78369, %fd78369;
	fma.rn.f64 	%fd62789, %fd62788, 0d3EE48DAC2799BCB9, 0dBEF9757C5B27EBB1;
	fma.rn.f64 	%fd62790, %fd62789, %fd62788, 0d3F0980E90FD91E04;
	fma.rn.f64 	%fd62791, %fd62790, %fd62788, 0dBEFAE2B0417D7E1D;
	fma.rn.f64 	%fd62792, %fd62791, %fd62788, 0d3F119F5341BFBA57;
	fma.rn.f64 	%fd62793, %fd62792, %fd62788, 0d3F15E791A00F6919;
	fma.rn.f64 	%fd62794, %fd62793, %fd62788, 0d3F2FF2E7FADEC73A;
	fma.rn.f64 	%fd62795, %fd62794, %fd62788, 0d3F434BC1B206DA62;
	fma.rn.f64 	%fd62796, %fd62795, %fd62788, 0d3F57DB18EF2F83F9;
	fma.rn.f64 	%fd62797, %fd62796, %fd62788, 0d3F6D6D2E7AE49FBC;
	fma.rn.f64 	%fd62798, %fd62797, %fd62788, 0d3F8226E3A816A776;
	fma.rn.f64 	%fd62799, %fd62798, %fd62788, 0d3F9664F485D25660;
	fma.rn.f64 	%fd62800, %fd62799, %fd62788, 0d3FABA1BA1BABF31D;
	fma.rn.f64 	%fd62801, %fd62800, %fd62788, 0d3FC11111111105D2;
	fma.rn.f64 	%fd62802, %fd62801, %fd62788, 0d3FD555555555555E;
	mul.f64 	%fd10051, %fd62788, %fd62802;
	fma.rn.f64 	%fd78370, %fd10051, %fd78369, %fd78369;
	@%p9732 bra 	$L__BB0_7222;
	fma.rn.f64 	%fd62803, %fd10051, %fd78369, %fd78369;
	sub.f64 	%fd62804, %fd62803, %fd78369;
	neg.f64 	%fd62805, %fd62804;
	fma.rn.f64 	%fd62806, %fd10051, %fd78369, %fd62805;
	rcp.approx.ftz.f64 	%fd62807, %fd62803;
	neg.f64 	%fd62808, %fd62803;
	fma.rn.f64 	%fd62809, %fd62808, %fd62807, 0d3FF0000000000000;
	fma.rn.f64 	%fd62810, %fd62809, %fd62809, %fd62809;
	fma.rn.f64 	%fd62811, %fd62810, %fd62807, %fd62807;
	neg.f64 	%fd62812, %fd62811;
	fma.rn.f64 	%fd62813, %fd62803, %fd62812, 0d3FF0000000000000;
	fma.rn.f64 	%fd62814, %fd62812, %fd62806, %fd62813;
	fma.rn.f64 	%fd78370, %fd62814, %fd62812, %fd62812;
$L__BB0_7222:
	ld.param.u64 	%rd8220, [_Z8FitGrainPdPiS0_S_S_S0_S0_S_S_S_S_S_S_S_S_S_S_S_S__param_2];
	mul.f64 	%fd62815, %fd10043, %fd78370;
	mul.lo.s32 	%r15340, %r19430, 7;
	mul.wide.u32 	%rd6552, %r15340, 8;
	add.s64 	%rd6553, %rd33, %rd6552;
	st.global.f64 	[%rd6553+48], %fd62815;
	add.s32 	%r19430, %r19430, 1;
	cvta.to.global.u64 	%rd6554, %rd8220;
	ld.global.u32 	%r4398, [%rd6554+4];
	setp.lt.s32 	%p7465, %r19430, %r4398;
	@%p7465 bra 	$L__BB0_7212;
	setp.gt.s32 	%p9733, %r4398, 0;
$L__BB0_7224:
	mul.f64 	%fd62816, %fd78077, 0d3F91DF46A2529D3A;
	mov.f64 	%fd62817, 0d0000000000000000;
	mul.rn.f64 	%fd78372, %fd62816, %fd62817;
	setp.eq.f64 	%p7466, %fd8896, 0d7FF0000000000000;
	mov.b32 	%r19433, 1;
	@%p7466 bra 	$L__BB0_7228;
	setp.ltu.f64 	%p7467, %fd8896, 0d41E0000000000000;
	mov.f64 	%fd78372, %fd78862;
	mov.u32 	%r19432, %r19840;
	@%p7467 bra 	$L__BB0_7227;
	mul.f64 	%fd62818, %fd78077, 0d3F91DF46A2529D3A;
	{ // callseq 1006, 0
	.param .b64 param0;
	st.param.f64 	[param0], %fd62818;
	.param .align 16 .b8 retval0[16];
	call.uni (retval0), 
	__internal_trig_reduction_slowpathd, 
	(
	param0
	);
	ld.param.f64 	%fd78372, [retval0];
	ld.param.b32 	%r19432, [retval0+8];
	} // callseq 1006
$L__BB0_7227:
	add.s32 	%r19433, %r19432, 1;
$L__BB0_7228:
	mul.f64 	%fd62820, %fd78076, 0d3F91DF46A2529D3A;
	mov.f64 	%fd62821, 0d0000000000000000;
	mul.rn.f64 	%fd78374, %fd62820, %fd62821;
	setp.eq.f64 	%p7468, %fd8898, 0d7FF0000000000000;
	shl.b32 	%r15344, %r19433, 6;
	cvt.u64.u32 	%rd6555, %r15344;
	and.b64  	%rd6556, %rd6555, 64;
	mov.u64 	%rd6557, __cudart_sin_cos_coeffs;
	add.s64 	%rd6558, %rd6557, %rd6556;
	mul.rn.f64 	%fd62822, %fd78372, %fd78372;
	and.b32  	%r15345, %r19433, 1;
	setp.eq.b32 	%p7469, %r15345, 1;
	selp.f64 	%fd62823, 0dBDA8FF8320FD8164, 0d3DE5DB65F9785EBA, %p7469;
	ld.global.nc.v2.f64 	{%fd62824, %fd62825}, [%rd6558];
	fma.rn.f64 	%fd62826, %fd62823, %fd62822, %fd62824;
	fma.rn.f64 	%fd62827, %fd62826, %fd62822, %fd62825;
	ld.global.nc.v2.f64 	{%fd62828, %fd62829}, [%rd6558+16];
	fma.rn.f64 	%fd62830, %fd62827, %fd62822, %fd62828;
	fma.rn.f64 	%fd62831, %fd62830, %fd62822, %fd62829;
	ld.global.nc.v2.f64 	{%fd62832, %fd62833}, [%rd6558+32];
	fma.rn.f64 	%fd62834, %fd62831, %fd62822, %fd62832;
	fma.rn.f64 	%fd62835, %fd62834, %fd62822, %fd62833;
	fma.rn.f64 	%fd62836, %fd62835, %fd78372, %fd78372;
	fma.rn.f64 	%fd62837, %fd62835, %fd62822, 0d3FF0000000000000;
	selp.f64 	%fd62838, %fd62837, %fd62836, %p7469;
	and.b32  	%r15346, %r19433, 2;
	setp.eq.s32 	%p7470, %r15346, 0;
	sub.f64 	%fd62839, %fd62821, %fd62838;
	selp.f64 	%fd10060, %fd62838, %fd62839, %p7470;
	mov.b32 	%r19435, 1;
	@%p7468 bra 	$L__BB0_7232;
	setp.ltu.f64 	%p7471, %fd8898, 0d41E0000000000000;
	mov.f64 	%fd78374, %fd78864;
	mov.u32 	%r19434, %r19842;
	@%p7471 bra 	$L__BB0_7231;
	mul.f64 	%fd62840, %fd78076, 0d3F91DF46A2529D3A;
	{ // callseq 1007, 0
	.param .b64 param0;
	st.param.f64 	[param0], %fd62840;
	.param .align 16 .b8 retval0[16];
	call.uni (retval0), 
	__internal_trig_reduction_slowpathd, 
	(
	param0
	);
	ld.param.f64 	%fd78374, [retval0];
	ld.param.b32 	%r19434, [retval0+8];
	} // callseq 1007
$L__BB0_7231:
	add.s32 	%r19435, %r19434, 1;
$L__BB0_7232:
	mul.f64 	%fd62842, %fd78075, 0d3F91DF46A2529D3A;
	mov.f64 	%fd62843, 0d0000000000000000;
	mul.rn.f64 	%fd78376, %fd62842, %fd62843;
	setp.eq.f64 	%p7472, %fd8900, 0d7FF0000000000000;
	shl.b32 	%r15349, %r19435, 6;
	cvt.u64.u32 	%rd6559, %r15349;
	and.b64  	%rd6560, %rd6559, 64;
	mov.u64 	%rd6561, __cudart_sin_cos_coeffs;
	add.s64 	%rd6562, %rd6561, %rd6560;
	mul.rn.f64 	%fd62844, %fd78374, %fd78374;
	and.b32  	%r15350, %r19435, 1;
	setp.eq.b32 	%p7473, %r15350, 1;
	selp.f64 	%fd62845, 0dBDA8FF8320FD8164, 0d3DE5DB65F9785EBA, %p7473;
	ld.global.nc.v2.f64 	{%fd62846, %fd62847}, [%rd6562];
	fma.rn.f64 	%fd62848, %fd62845, %fd62844, %fd62846;
	fma.rn.f64 	%fd62849, %fd62848, %fd62844, %fd62847;
	ld.global.nc.v2.f64 	{%fd62850, %fd62851}, [%rd6562+16];
	fma.rn.f64 	%fd62852, %fd62849, %fd62844, %fd62850;
	fma.rn.f64 	%fd62853, %fd62852, %fd62844, %fd62851;
	ld.global.nc.v2.f64 	{%fd62854, %fd62855}, [%rd6562+32];
	fma.rn.f64 	%fd62856, %fd62853, %fd62844, %fd62854;
	fma.rn.f64 	%fd62857, %fd62856, %fd62844, %fd62855;
	fma.rn.f64 	%fd62858, %fd62857, %fd78374, %fd78374;
	fma.rn.f64 	%fd62859, %fd62857, %fd62844, 0d3FF0000000000000;
	selp.f64 	%fd62860, %fd62859, %fd62858, %p7473;
	and.b32  	%r15351, %r19435, 2;
	setp.eq.s32 	%p7474, %r15351, 0;
	sub.f64 	%fd62861, %fd62843, %fd62860;
	selp.f64 	%fd10065, %fd62860, %fd62861, %p7474;
	mov.b32 	%r19437, 1;
	@%p7472 bra 	$L__BB0_7236;
	setp.ltu.f64 	%p7475, %fd8900, 0d41E0000000000000;
	mov.f64 	%fd78376, %fd78866;
	mov.u32 	%r19436, %r19844;
	@%p7475 bra 	$L__BB0_7235;
	mul.f64 	%fd62862, %fd78075, 0d3F91DF46A2529D3A;
	{ // callseq 1008, 0
	.param .b64 param0;
	st.param.f64 	[param0], %fd62862;
	.param .align 16 .b8 retval0[16];
	call.uni (retval0), 
	__internal_trig_reduction_slowpathd, 
	(
	param0
	);
	ld.param.f64 	%fd78376, [retval0];
	ld.param.b32 	%r19436, [retval0+8];
	} // callseq 1008
$L__BB0_7235:
	add.s32 	%r19437, %r19436, 1;
$L__BB0_7236:
	shl.b32 	%r15353, %r19437, 6;
	cvt.u64.u32 	%rd6563, %r15353;
	and.b64  	%rd6564, %rd6563, 64;
	mov.u64 	%rd6565, __cudart_sin_cos_coeffs;
	add.s64 	%rd6566, %rd6565, %rd6564;
	mul.rn.f64 	%fd62864, %fd78376, %fd78376;
	and.b32  	%r15354, %r19437, 1;
	setp.eq.b32 	%p7476, %r15354, 1;
	selp.f64 	%fd62865, 0dBDA8FF8320FD8164, 0d3DE5DB65F9785EBA, %p7476;
	ld.global.nc.v2.f64 	{%fd62866, %fd62867}, [%rd6566];
	fma.rn.f64 	%fd62868, %fd62865, %fd62864, %fd62866;
	fma.rn.f64 	%fd62869, %fd62868, %fd62864, %fd62867;
	ld.global.nc.v2.f64 	{%fd62870, %fd62871}, [%rd6566+16];
	fma.rn.f64 	%fd62872, %fd62869, %fd62864, %fd62870;
	fma.rn.f64 	%fd62873, %fd62872, %fd62864, %fd62871;
	ld.global.nc.v2.f64 	{%fd62874, %fd62875}, [%rd6566+32];
	fma.rn.f64 	%fd62876, %fd62873, %fd62864, %fd62874;
	fma.rn.f64 	%fd62877, %fd62876, %fd62864, %fd62875;
	fma.rn.f64 	%fd62878, %fd62877, %fd78376, %fd78376;
	fma.rn.f64 	%fd62879, %fd62877, %fd62864, 0d3FF0000000000000;
	selp.f64 	%fd62880, %fd62879, %fd62878, %p7476;
	and.b32  	%r15355, %r19437, 2;
	setp.eq.s32 	%p7477, %r15355, 0;
	mov.f64 	%fd62881, 0d0000000000000000;
	sub.f64 	%fd62882, %fd62881, %fd62880;
	selp.f64 	%fd10069, %fd62880, %fd62882, %p7477;
	mov.f64 	%fd78377, %fd78868;
	mov.u32 	%r19438, %r19846;
	@%p105 bra 	$L__BB0_7238;
	mul.f64 	%fd62883, %fd78077, 0d3F91DF46A2529D3A;
	{ // callseq 1009, 0
	.param .b64 param0;
	st.param.f64 	[param0], %fd62883;
	.param .align 16 .b8 retval0[16];
	call.uni (retval0), 
	__internal_trig_reduction_slowpathd, 
	(
	param0
	);
	ld.param.f64 	%fd78377, [retval0];
	ld.param.b32 	%r19438, [retval0+8];
	} // callseq 1009
$L__BB0_7238:
	shl.b32 	%r15357, %r19438, 6;
	cvt.u64.u32 	%rd6567, %r15357;
	and.b64  	%rd6568, %rd6567, 64;
	mov.u64 	%rd6569, __cudart_sin_cos_coeffs;
	add.s64 	%rd6570, %rd6569, %rd6568;
	mul.rn.f64 	%fd62885, %fd78377, %fd78377;
	and.b32  	%r15358, %r19438, 1;
	setp.eq.b32 	%p7478, %r15358, 1;
	selp.f64 	%fd62886, 0dBDA8FF8320FD8164, 0d3DE5DB65F9785EBA, %p7478;
	ld.global.nc.v2.f64 	{%fd62887, %fd62888}, [%rd6570];
	fma.rn.f64 	%fd62889, %fd62886, %fd62885, %fd62887;
	fma.rn.f64 	%fd62890, %fd62889, %fd62885, %fd62888;
	ld.global.nc.v2.f64 	{%fd62891, %fd62892}, [%rd6570+16];
	fma.rn.f64 	%fd62893, %fd62890, %fd62885, %fd62891;
	fma.rn.f64 	%fd62894, %fd62893, %fd62885, %fd62892;
	ld.global.nc.v2.f64 	{%fd62895, %fd62896}, [%rd6570+32];
	fma.rn.f64 	%fd62897, %fd62894, %fd62885, %fd62895;
	fma.rn.f64 	%fd62898, %fd62897, %fd62885, %fd62896;
	fma.rn.f64 	%fd62899, %fd62898, %fd78377, %fd78377;
	fma.rn.f64 	%fd62900, %fd62898, %fd62885, 0d3FF0000000000000;
	selp.f64 	%fd62901, %fd62900, %fd62899, %p7478;
	and.b32  	%r15359, %r19438, 2;
	setp.eq.s32 	%p7479, %r15359, 0;
	mov.f64 	%fd62902, 0d0000000000000000;
	sub.f64 	%fd62903, %fd62902, %fd62901;
	selp.f64 	%fd10072, %fd62901, %fd62903, %p7479;
	mov.f64 	%fd78378, %fd78869;
	mov.u32 	%r19439, %r19847;
	@%p106 bra 	$L__BB0_7240;
	mul.f64 	%fd62904, %fd78076, 0d3F91DF46A2529D3A;
	{ // callseq 1010, 0
	.param .b64 param0;
	st.param.f64 	[param0], %fd62904;
	.param .align 16 .b8 retval0[16];
	call.uni (retval0), 
	__internal_trig_reduction_slowpathd, 
	(
	param0
	);
	ld.param.f64 	%fd78378, [retval0];
	ld.param.b32 	%r19439, [retval0+8];
	} // callseq 1010
$L__BB0_7240:
	shl.b32 	%r15361, %r19439, 6;
	cvt.u64.u32 	%rd6571, %r15361;
	and.b64  	%rd6572, %rd6571, 64;
	mov.u64 	%rd6573, __cudart_sin_cos_coeffs;
	add.s64 	%rd6574, %rd6573, %rd6572;
	mul.rn.f64 	%fd62906, %fd78378, %fd78378;
	and.b32  	%r15362, %r19439, 1;
	setp.eq.b32 	%p7480, %r15362, 1;
	selp.f64 	%fd62907, 0dBDA8FF8320FD8164, 0d3DE5DB65F9785EBA, %p7480;
	ld.global.nc.v2.f64 	{%fd62908, %fd62909}, [%rd6574];
	fma.rn.f64 	%fd62910, %fd62907, %fd62906, %fd62908;
	fma.rn.f64 	%fd62911, %fd62910, %fd62906, %fd62909;
	ld.global.nc.v2.f64 	{%fd62912, %fd62913}, [%rd6574+16];
	fma.rn.f64 	%fd62914, %fd62911, %fd62906, %fd62912;
	fma.rn.f64 	%fd62915, %fd62914, %fd62906, %fd62913;
	ld.global.nc.v2.f64 	{%fd62916, %fd62917}, [%rd6574+32];
	fma.rn.f64 	%fd62918, %fd62915, %fd62906, %fd62916;
	fma.rn.f64 	%fd62919, %fd62918, %fd62906, %fd62917;
	fma.rn.f64 	%fd62920, %fd62919, %fd78378, %fd78378;
	fma.rn.f64 	%fd62921, %fd62919, %fd62906, 0d3FF0000000000000;
	selp.f64 	%fd62922, %fd62921, %fd62920, %p7480;
	and.b32  	%r15363, %r19439, 2;
	setp.eq.s32 	%p7481, %r15363, 0;
	mov.f64 	%fd62923, 0d0000000000000000;
	sub.f64 	%fd62924, %fd62923, %fd62922;
	selp.f64 	%fd10075, %fd62922, %fd62924, %p7481;
	mov.f64 	%fd78379, %fd78870;
	mov.u32 	%r19440, %r19848;
	@%p107 bra 	$L__BB0_7242;
	mul.f64 	%fd62925, %fd78075, 0d3F91DF46A2529D3A;
	{ // callseq 1011, 0
	.param .b64 param0;
	st.param.f64 	[param0], %fd62925;
	.param .align 16 .b8 retval0[16];
	call.uni (retval0), 
	__internal_trig_reduction_slowpathd, 
	(
	param0
	);
	ld.param.f64 	%fd78379, [retval0];
	ld.param.b32 	%r19440, [retval0+8];
	} // callseq 1011
$L__BB0_7242:
	ld.param.u64 	%rd8142, [_Z8FitGrainPdPiS0_S_S_S0_S0_S_S_S_S_S_S_S_S_S_S_S_S__param_1];
	ld.param.u64 	%rd8094, [_Z8FitGrainPdPiS0_S_S_S0_S0_S_S_S_S_S_S_S_S_S_S_S_S__param_0];
	shl.b32 	%r15366, %r19440, 6;
	cvt.u64.u32 	%rd6575, %r15366;
	and.b64  	%rd6576, %rd6575, 64;
	mov.u64 	%rd6577, __cudart_sin_cos_coeffs;
	add.s64 	%rd6578, %rd6577, %rd6576;
	mul.rn.f64 	%fd62927, %fd78379, %fd78379;
	and.b32  	%r15367, %r19440, 1;
	setp.eq.b32 	%p7482, %r15367, 1;
	selp.f64 	%fd62928, 0dBDA8FF8320FD8164, 0d3DE5DB65F9785EBA, %p7482;
	ld.global.nc.v2.f64 	{%fd62929, %fd62930}, [%rd6578];
	fma.rn.f64 	%fd62931, %fd62928, %fd62927, %fd62929;
	fma.rn.f64 	%fd62932, %fd62931, %fd62927, %fd62930;
	ld.global.nc.v2.f64 	{%fd62933, %fd62934}, [%rd6578+16];
	fma.rn.f64 	%fd62935, %fd62932, %fd62927, %fd62933;
	fma.rn.f64 	%fd62936, %fd62935, %fd62927, %fd62934;
	ld.global.nc.v2.f64 	{%fd62937, %fd62938}, [%rd6578+32];
	fma.rn.f64 	%fd62939, %fd62936, %fd62927, %fd62937;
	fma.rn.f64 	%fd62940, %fd62939, %fd62927, %fd62938;
	fma.rn.f64 	%fd62941, %fd62940, %fd78379, %fd78379;
	fma.rn.f64 	%fd62942, %fd62940, %fd62927, 0d3FF0000000000000;
	selp.f64 	%fd62943, %fd62942, %fd62941, %p7482;
	and.b32  	%r15368, %r19440, 2;
	setp.eq.s32 	%p7483, %r15368, 0;
	mov.f64 	%fd62944, 0d0000000000000000;
	sub.f64 	%fd62945, %fd62944, %fd62943;
	selp.f64 	%fd10078, %fd62943, %fd62945, %p7483;
	mul.f64 	%fd62946, %fd10060, %fd10069;
	mul.f64 	%fd62947, %fd10065, %fd10078;
	mul.f64 	%fd62948, %fd10072, %fd62947;
	sub.f64 	%fd10079, %fd62946, %fd62948;
	mul.f64 	%fd62949, %fd10060, %fd62947;
	fma.rn.f64 	%fd10080, %fd10069, %fd10072, %fd62949;
	mul.f64 	%fd10081, %fd10069, %fd10075;
	cvta.to.global.u64 	%rd6579, %rd8142;
	ld.global.u32 	%r4417, [%rd6579+4];
	cvta.to.global.u64 	%rd6580, %rd8094;
	ld.global.f64 	%fd10082, [%rd6580+4088];
	mov.b32 	%r19480, 0;
	not.pred 	%p7484, %p9733;
	@%p7484 bra 	$L__BB0_7390;
	mul.f64 	%fd10083, %fd10075, %fd10078;
	neg.f64 	%fd62950, %fd10075;
	mul.f64 	%fd10084, %fd10060, %fd62950;
	mul.f64 	%fd62951, %fd10072, %fd10078;
	mul.f64 	%fd62952, %fd10065, %fd10069;
	mul.f64 	%fd62953, %fd10060, %fd62952;
	sub.f64 	%fd10085, %fd62953, %fd62951;
	mul.f64 	%fd10086, %fd10072, %fd10075;
	mul.f64 	%fd62954, %fd10060, %fd10078;
	neg.f64 	%fd62955, %fd10069;
	mul.f64 	%fd62956, %fd10065, %fd62955;
	mul.f64 	%fd62957, %fd62956, %fd10072;
	sub.f64 	%fd10087, %fd62957, %fd62954;
	mov.b32 	%r19441, 0;
	mov.u32 	%r19480, %r19441;
$L__BB0_7244:
	mul.lo.s32 	%r15371, %r19441, 7;
	mul.wide.u32 	%rd6581, %r15371, 8;
	add.s64 	%rd6582, %rd33, %rd6581;
	ld.global.f64 	%fd62958, [%rd6582+16];
	ld.global.f64 	%fd62959, [%rd6582+8];
	ld.global.f64 	%fd62960, [%rd6582];
	mul.f64 	%fd62961, %fd62959, %fd10087;
	fma.rn.f64 	%fd62962, %fd62960, %fd10079, %fd62961;
	fma.rn.f64 	%fd10090, %fd62958, %fd10086, %fd62962;
	mul.f64 	%fd62963, %fd62959, %fd10085;
	fma.rn.f64 	%fd62964, %fd62960, %fd10080, %fd62963;
	fma.rn.f64 	%fd10091, %fd62958, %fd10084, %fd62964;
	mul.f64 	%fd62965, %fd62959, %fd10081;
	fma.rn.f64 	%fd62966, %fd62960, %fd10083, %fd62965;
	fma.rn.f64 	%fd10092, %fd62958, %fd10065, %fd62966;
	ld.global.f64 	%fd62967, [%rd6582+40];
	mul.f64 	%fd62968, %fd10091, %fd10091;
	fma.rn.f64 	%fd62969, %fd10090, %fd10090, %fd62968;
	fma.rn.f64 	%fd62970, %fd10092, %fd10092, %fd62969;
	sqrt.rn.f64 	%fd10093, %fd62970;
	mul.f64 	%fd10094, %fd62967, 0d3F91DF46A2529D3A;
	abs.f64 	%fd10095, %fd10094;
	setp.neu.f64 	%p7485, %fd10095, 0d7FF0000000000000;
	@%p7485 bra 	$L__BB0_7246;
	mov.f64 	%fd62976, 0d0000000000000000;
	mul.rn.f64 	%fd78382, %fd10094, %fd62976;
	mov.b32 	%r19444, 0;
	bra.uni 	$L__BB0_7248;
$L__BB0_7246:
	mul.f64 	%fd62971, %fd10094, 0d3FE45F306DC9C883;
	cvt.rni.s32.f64 	%r19444, %fd62971;
	cvt.rn.f64.s32 	%fd62972, %r19444;
	fma.rn.f64 	%fd62973, %fd62972, 0dBFF921FB54442D18, %fd10094;
	fma.rn.f64 	%fd62974, %fd62972, 0dBC91A62633145C00, %fd62973;
	fma.rn.f64 	%fd78382, %fd62972, 0dB97B839A252049C0, %fd62974;
	setp.ltu.f64 	%p7486, %fd10095, 0d41E0000000000000;
	@%p7486 bra 	$L__BB0_7248;
	{ // callseq 1012, 0
	.param .b64 param0;
	st.param.f64 	[param0], %fd10094;
	.param .align 16 .b8 retval0[16];
	call.uni (retval0), 
	__internal_trig_reduction_slowpathd, 
	(
	param0
	);
	ld.param.f64 	%fd78382, [retval0];
	ld.param.b32 	%r19444, [retval0+8];
	} // callseq 1012
$L__BB0_7248:
	shl.b32 	%r15374, %r19444, 6;
	cvt.u64.u32 	%rd6583, %r15374;
	and.b64  	%rd6584, %rd6583, 64;
	mov.u64 	%rd6585, __cudart_sin_cos_coeffs;
	add.s64 	%rd6586, %rd6585, %rd6584;
	mul.rn.f64 	%fd62977, %fd78382, %fd78382;
	and.b32  	%r15375, %r19444, 1;
	setp.eq.b32 	%p7487, %r15375, 1;
	selp.f64 	%fd62978, 0dBDA8FF8320FD8164, 0d3DE5DB65F9785EBA, %p7487;
	ld.global.nc.v2.f64 	{%fd62979, %fd62980}, [%rd6586];
	fma.rn.f64 	%fd62981, %fd62978, %fd62977, %fd62979;
	fma.rn.f64 	%fd62982, %fd62981, %fd62977, %fd62980;
	ld.global.nc.v2.f64 	{%fd62983, %fd62984}, [%rd6586+16];
	fma.rn.f64 	%fd62985, %fd62982, %fd62977, %fd62983;
	fma.rn.f64 	%fd62986, %fd62985, %fd62977, %fd62984;
	ld.global.nc.v2.f64 	{%fd62987, %fd62988}, [%rd6586+32];
	fma.rn.f64 	%fd62989, %fd62986, %fd62977, %fd62987;
	fma.rn.f64 	%fd62990, %fd62989, %fd62977, %fd62988;
	fma.rn.f64 	%fd62991, %fd62990, %fd78382, %fd78382;
	fma.rn.f64 	%fd62992, %fd62990, %fd62977, 0d3FF0000000000000;
	selp.f64 	%fd62993, %fd62992, %fd62991, %p7487;
	and.b32  	%r15376, %r19444, 2;
	setp.eq.s32 	%p7488, %r15376, 0;
	mov.f64 	%fd62994, 0d0000000000000000;
	sub.f64 	%fd62995, %fd62994, %fd62993;
	selp.f64 	%fd62996, %fd62993, %fd62995, %p7488;
	mul.f64 	%fd10100, %fd10093, %fd62996;
	abs.f64 	%fd62997, %fd10091;
	setp.geu.f64 	%p7489, %fd62997, 0d3F1A36E2EB1C432D;
	@%p7489 bra 	$L__BB0_7257;
	setp.eq.f64 	%p7537, %fd10090, 0d0000000000000000;
	mov.b32 	%r19458, 0;
	@%p7537 bra 	$L__BB0_7312;
	neg.f64 	%fd63359, %fd10100;
	div.rn.f64 	%fd10101, %fd63359, %fd10090;
	abs.f64 	%fd10102, %fd10101;
	setp.gtu.f64 	%p7538, %fd10102, 0d3FF0000000000000;
	@%p7538 bra 	$L__BB0_7312;
	{
	.reg .b32 %temp; 
	mov.b64 	{%temp, %r4424}, %fd10101;
	}
	{
	.reg .b32 %temp; 
	mov.b64 	{%temp, %r15443}, %fd10102;
	}
	setp.gt.s32 	%p7539, %r15443, 1071801957;
	@%p7539 bra 	$L__BB0_7255;
	mul.f64 	%fd63400, %fd10101, %fd10101;
	fma.rn.f64 	%fd63401, %fd63400, 0d3FB0066BDC1895E9, 0dBFB3823B180754AF;
	fma.rn.f64 	%fd63402, %fd63401, %fd63400, 0d3FB11E52CC2F79AE;
	fma.rn.f64 	%fd63403, %fd63402, %fd63400, 0dBF924EAF3526861B;
	fma.rn.f64 	%fd63404, %fd63403, %fd63400, 0d3F91DF02A31E6CB7;
	fma.rn.f64 	%fd63405, %fd63404, %fd63400, 0d3F847D18B0EEC6CC;
	fma.rn.f64 	%fd63406, %fd63405, %fd63400, 0d3F8D0AF961BA53B0;
	fma.rn.f64 	%fd63407, %fd63406, %fd63400, 0d3F91BF7734CF1C48;
	fma.rn.f64 	%fd63408, %fd63407, %fd63400, 0d3F96E91483144EF7;
	fma.rn.f64 	%fd63409, %fd63408, %fd63400, 0d3F9F1C6E0A4F9F81;
	fma.rn.f64 	%fd63410, %fd63409, %fd63400, 0d3FA6DB6DC27FA92B;
	fma.rn.f64 	%fd63411, %fd63410, %fd63400, 0d3FB333333320F91B;
	fma.rn.f64 	%fd63412, %fd63411, %fd63400, 0d3FC5555555555F4D;
	mul.f64 	%fd63413, %fd63400, %fd63412;
	fma.rn.f64 	%fd10103, %fd63413, %fd10102, %fd10102;
	setp.gt.s32 	%p7543, %r4424, -1;
	@%p7543 bra 	$L__BB0_7254;
	mov.f64 	%fd63418, 0d3C91A62633145C07;
	add.rn.f64 	%fd63419, %fd10103, %fd63418;
	mov.f64 	%fd63420, 0d3FF921FB54442D18;
	add.rn.f64 	%fd78383, %fd63420, %fd63419;
	bra.uni 	$L__BB0_7256;
$L__BB0_7254:
	mov.f64 	%fd63414, 0dBC91A62633145C07;
	add.rn.f64 	%fd63415, %fd10103, %fd63414;
	neg.f64 	%fd63416, %fd63415;
	mov.f64 	%fd63417, 0d3FF921FB54442D18;
	add.rn.f64 	%fd78383, %fd63417, %fd63416;
	bra.uni 	$L__BB0_7256;
$L__BB0_7255:
	mov.f64 	%fd63360, 0d3FF0000000000000;
	sub.f64 	%fd63361, %fd63360, %fd10102;
	{
	.reg .b32 %temp; 
	mov.b64 	{%r15444, %temp}, %fd63361;
	}
	{
	.reg .b32 %temp; 
	mov.b64 	{%temp, %r15445}, %fd63361;
	}
	add.s32 	%r15446, %r15445, -1048576;
	mov.b64 	%fd63362, {%r15444, %r15446};
	rsqrt.approx.ftz.f64 	%fd63363, %fd63362;
	{
	.reg .b32 %temp; 
	mov.b64 	{%r15447, %temp}, %fd63363;
	}
	{
	.reg .b32 %temp; 
	mov.b64 	{%temp, %r15448}, %fd63363;
	}
	add.s32 	%r15449, %r15448, -1048576;
	mov.b64 	%fd63364, {%r15447, %r15449};
	mul.f64 	%fd63365, %fd63362, %fd63363;
	neg.f64 	%fd63366, %fd63365;
	fma.rn.f64 	%fd63367, %fd63365, %fd63366, %fd63362;
	fma.rn.f64 	%fd63368, %fd63367, %fd63364, %fd63365;
	neg.f64 	%fd63369, %fd63368;
	fma.rn.f64 	%fd63370, %fd63363, %fd63369, 0d3FF0000000000000;
	fma.rn.f64 	%fd63371, %fd63370, %fd63364, %fd63364;
	fma.rn.f64 	%fd63372, %fd63368, %fd63369, %fd63362;
	fma.rn.f64 	%fd63373, %fd63372, %fd63371, %fd63368;
	{
	.reg .b32 %temp; 
	mov.b64 	{%r15450, %temp}, %fd63373;
	}
	{
	.reg .b32 %temp; 
	mov.b64 	{%temp, %r15451}, %fd63373;
	}
	add.s32 	%r15452, %r15451, 1048576;
	mov.b64 	%fd63374, {%r15450, %r15452};
	fma.rn.f64 	%fd63375, %fd63361, 0d3EC715B371155F70, 0dBEBAC2FE66FAAC4B;
	fma.rn.f64 	%fd63376, %fd63375, %fd63361, 0d3ED9A9B88EFCD9B8;
	fma.rn.f64 	%fd63377, %fd63376, %fd63361, 0d3EDD0F40A8A0C4C3;
	fma.rn.f64 	%fd63378, %fd63377, %fd63361, 0d3EF46D4CFA9E0E1F;
	fma.rn.f64 	%fd63379, %fd63378, %fd63361, 0d3F079C168D1E2422;
	fma.rn.f64 	%fd63380, %fd63379, %fd63361, 0d3F1C9A88C3BCA540;
	fma.rn.f64 	%fd63381, %fd63380, %fd63361, 0d3F31C4E64BD476DF;
	fma.rn.f64 	%fd63382, %fd63381, %fd63361, 0d3F46E8BA60009C8F;
	fma.rn.f64 	%fd63383, %fd63382, %fd63361, 0d3F5F1C71C62B05A2;
	fma.rn.f64 	%fd63384, %fd63383, %fd63361, 0d3F76DB6DB6DC9F2C;
	fma.rn.f64 	%fd63385, %fd63384, %fd63361, 0d3F9333333333329C;
	fma.rn.f64 	%fd63386, %fd63385, %fd63361, 0d3FB5555555555555;
	setp.lt.s32 	%p7540, %r15445, 1;
	mov.f64 	%fd63387, 0d0000000000000000;
	mul.rn.f64 	%fd63388, %fd10102, %fd63387;
	mul.f64 	%fd63389, %fd63361, %fd63386;
	fma.rn.f64 	%fd63390, %fd63389, %fd63374, %fd63374;
	selp.f64 	%fd63391, %fd63388, %fd63390, %p7540;
	setp.lt.s32 	%p7541, %r15445, 0;
	mov.f64 	%fd63392, 0d7FF0000000000000;
	mul.rn.f64 	%fd63393, %fd63391, %fd63392;
	selp.f64 	%fd63394, %fd63393, %fd63391, %p7541;
	setp.lt.s32 	%p7542, %r4424, 0;
	mov.f64 	%fd63395, 0dBCA1A62633145C07;
	add.rn.f64 	%fd63396, %fd63394, %fd63395;
	neg.f64 	%fd63397, %fd63396;
	mov.f64 	%fd63398, 0d400921FB54442D18;
	add.rn.f64 	%fd63399, %fd63398, %fd63397;
	selp.f64 	%fd78383, %fd63399, %fd63394, %p7542;
$L__BB0_7256:
	mul.f64 	%fd63421, %fd78383, 0d404CA5DC1A63C1F5;
	neg.f64 	%fd63422, %fd63421;
	st.local.v2.f64 	[%rd4], {%fd63421, %fd63422};
	mov.b32 	%r19458, 2;
	bra.uni 	$L__BB0_7312;
$L__BB0_7257:
	mul.f64 	%fd62998, %fd10090, %fd10090;
	mul.f64 	%fd62999, %fd10091, %fd10091;
	div.rn.f64 	%fd63000, %fd62998, %fd62999;
	add.f64 	%fd10108, %fd63000, 0d3FF0000000000000;
	add.f64 	%fd63001, %fd10100, %fd10100;
	mul.f64 	%fd63002, %fd10090, %fd63001;
	div.rn.f64 	%fd10109, %fd63002, %fd62999;
	mul.f64 	%fd63003, %fd10100, %fd10100;
	div.rn.f64 	%fd63004, %fd63003, %fd62999;
	add.f64 	%fd63005, %fd63004, 0dBFF0000000000000;
	mul.f64 	%fd63006, %fd10108, 0dC010000000000000;
	mul.f64 	%fd63007, %fd63006, %fd63005;
	fma.rn.f64 	%fd10110, %fd10109, %fd10109, %fd63007;
	setp.ltu.f64 	%p7490, %fd10110, 0d0000000000000000;
	mov.b32 	%r19458, 0;
	@%p7490 bra 	$L__BB0_7312;
	sqrt.rn.f64 	%fd10111, %fd10110;
	sub.f64 	%fd63008, %fd10111, %fd10109;
	add.f64 	%fd10112, %fd10108, %fd10108;
	div.rn.f64 	%fd10113, %fd63008, %fd10112;
	abs.f64 	%fd10114, %fd10113;
	setp.gtu.f64 	%p7491, %fd10114, 0d3FF0000000000000;
	mov.b32 	%r19458, 0;
	@%p7491 bra 	$L__BB0_7285;
	{
	.reg .b32 %temp; 
	mov.b64 	{%temp, %r4425}, %fd10113;
	}
	{
	.reg .b32 %temp; 
	mov.b64 	{%temp, %r15379}, %fd10114;
	}
	setp.gt.s32 	%p7492, %r15379, 1071801957;
	@%p7492 bra 	$L__BB0_7263;
	mul.f64 	%fd63049, %fd10113, %fd10113;
	fma.rn.f64 	%fd63050, %fd63049, 0d3FB0066BDC1895E9, 0dBFB3823B180754AF;
	fma.rn.f64 	%fd63051, %fd63050, %fd63049, 0d3FB11E52CC2F79AE;
	fma.rn.f64 	%fd63052, %fd63051, %fd63049, 0dBF924EAF3526861B;
	fma.rn.f64 	%fd63053, %fd63052, %fd63049, 0d3F91DF02A31E6CB7;
	fma.rn.f64 	%fd63054, %fd63053, %fd63049, 0d3F847D18B0EEC6CC;
	fma.rn.f64 	%fd63055, %fd63054, %fd63049, 0d3F8D0AF961BA53B0;
	fma.rn.f64 	%fd63056, %fd63055, %fd63049, 0d3F91BF7734CF1C48;
	fma.rn.f64 	%fd63057, %fd63056, %fd63049, 0d3F96E91483144EF7;
	fma.rn.f64 	%fd63058, %fd63057, %fd63049, 0d3F9F1C6E0A4F9F81;
	fma.rn.f64 	%fd63059, %fd63058, %fd63049, 0d3FA6DB6DC27FA92B;
	fma.rn.f64 	%fd63060, %fd63059, %fd63049, 0d3FB333333320F91B;
	fma.rn.f64 	%fd63061, %fd63060, %fd63049, 0d3FC5555555555F4D;
	mul.f64 	%fd63062, %fd63049, %fd63061;
	fma.rn.f64 	%fd10115, %fd63062, %fd10114, %fd10114;
	setp.gt.s32 	%p7496, %r4425, -1;
	@%p7496 bra 	$L__BB0_7262;
	mov.f64 	%fd63067, 0d3C91A62633145C07;
	add.rn.f64 	%fd63068, %fd10115, %fd63067;
	mov.f64 	%fd63069, 0d3FF921FB54442D18;
	add.rn.f64 	%fd78384, %fd63069, %fd63068;
	bra.uni 	$L__BB0_7264;
$L__BB0_7262:
	mov.f64 	%fd63063, 0dBC91A62633145C07;
	add.rn.f64 	%fd63064, %fd10115, %fd63063;
	neg.f64 	%fd63065, %fd63064;
	mov.f64 	%fd63066, 0d3FF921FB54442D18;
	add.rn.f64 	%fd78384, %fd63066, %fd63065;
	bra.uni 	$L__BB0_7264;
$L__BB0_7263:
	mov.f64 	%fd63009, 0d3FF0000000000000;
	sub.f64 	%fd63010, %fd63009, %fd10114;
	{
	.reg .b32 %temp; 
	mov.b64 	{%r15380, %temp}, %fd63010;
	}
	{
	.reg .b32 %temp; 
	mov.b64 	{%temp, %r15381}, %fd63010;
	}
	add.s32 	%r15382, %r15381, -1048576;
	mov.b64 	%fd63011, {%r15380, %r15382};
	rsqrt.approx.ftz.f64 	%fd63012, %fd63011;
	{
	.reg .b32 %temp; 
	mov.b64 	{%r15383, %temp}, %fd63012;
	}
	{
	.reg .b32 %temp; 
	mov.b64 	{%temp, %r15384}, %fd63012;
	}
	add.s32 	%r15385, %r15384, -1048576;
	mov.b64 	%fd63013, {%r15383, %r15385};
	mul.f64 	%fd63014, %fd63011, %fd63012;
	neg.f64 	%fd63015, %fd63014;
	fma.rn.f64 	%fd63016, %fd63014, %fd63015, %fd63011;
	fma.rn.f64 	%fd63017, %fd63016, %fd63013, %fd63014;
	neg.f64 	%fd63018, %fd63017;
	fma.rn.f64 	%fd63019, %fd63012, %fd63018, 0d3FF0000000000000;
	fma.rn.f64 	%fd63020, %fd63019, %fd63013, %fd63013;
	fma.rn.f64 	%fd63021, %fd63017, %fd63018, %fd63011;
	fma.rn.f64 	%fd63022, %fd63021, %fd63020, %fd63017;
	{
	.reg .b32 %temp; 
	mov.b64 	{%r15386, %temp}, %fd63022;
	}
	{
	.reg .b32 %temp; 
	mov.b64 	{%temp, %r15387}, %fd63022;
	}
	add.s32 	%r15388, %r15387, 1048576;
	mov.b64 	%fd63023, {%r15386, %r15388};
	fma.rn.f64 	%fd63024, %fd63010, 0d3EC715B371155F70, 0dBEBAC2FE66FAAC4B;
	fma.rn.f64 	%fd63025, %fd63024, %fd63010, 0d3ED9A9B88EFCD9B8;
	fma.rn.f64 	%fd63026, %fd63025, %fd63010, 0d3EDD0F40A8A0C4C3;
	fma.rn.f64 	%fd63027, %fd63026, %fd63010, 0d3EF46D4CFA9E0E1F;
	fma.rn.f64 	%fd63028, %fd63027, %fd63010, 0d3F079C168D1E2422;
	fma.rn.f64 	%fd63029, %fd63028, %fd63010, 0d3F1C9A88C3BCA540;
	fma.rn.f64 	%fd63030, %fd63029, %fd63010, 0d3F31C4E64BD476DF;
	fma.rn.f64 	%fd63031, %fd63030, %fd63010, 0d3F46E8BA60009C8F;
	fma.rn.f64 	%fd63032, %fd63031, %fd63010, 0d3F5F1C71C62B05A2;
	fma.rn.f64 	%fd63033, %fd63032, %fd63010, 0d3F76DB6DB6DC9F2C;
	fma.rn.f64 	%fd63034, %fd63033, %fd63010, 0d3F9333333333329C;
	fma.rn.f64 	%fd63035, %fd63034, %fd63010, 0d3FB5555555555555;
	setp.lt.s32 	%p7493, %r15381, 1;
	mov.f64 	%fd63036, 0d0000000000000000;
	mul.rn.f64 	%fd63037, %fd10114, %fd63036;
	mul.f64 	%fd63038, %fd63010, %fd63035;
	fma.rn.f64 	%fd63039, %fd63038, %fd63023, %fd63023;
	selp.f64 	%fd63040, %fd63037, %fd63039, %p7493;
	setp.lt.s32 	%p7494, %r15381, 0;
	mov.f64 	%fd63041, 0d7FF0000000000000;
	mul.rn.f64 	%fd63042, %fd63040, %fd63041;
	selp.f64 	%fd63043, %fd63042, %fd63040, %p7494;
	setp.lt.s32 	%p7495, %r4425, 0;
	mov.f64 	%fd63044, 0dBCA1A62633145C07;
	add.rn.f64 	%fd63045, %fd63043, %fd63044;
	neg.f64 	%fd63046, %fd63045;
	mov.f64 	%fd63047, 0d400921FB54442D18;
	add.rn.f64 	%fd63048, %fd63047, %fd63046;
	selp.f64 	%fd78384, %fd63048, %fd63043, %p7495;
$L__BB0_7264:
	neg.f64 	%fd10120, %fd78384;
	abs.f64 	%fd10121, %fd78384;
	setp.neu.f64 	%p7497, %fd10121, 0d7FF0000000000000;
	@%p7497 bra 	$L__BB0_7266;
	mov.f64 	%fd63075, 0d0000000000000000;
	mul.rn.f64 	%fd78386, %fd78384, %fd63075;
	mov.b32 	%r19446, 1;
	bra.uni 	$L__BB0_7269;
$L__BB0_7266:
	mul.f64 	%fd63070, %fd78384, 0d3FE45F306DC9C883;
	cvt.rni.s32.f64 	%r19445, %fd63070;
	cvt.rn.f64.s32 	%fd63071, %r19445;
	fma.rn.f64 	%fd63072, %fd63071, 0dBFF921FB54442D18, %fd78384;
	fma.rn.f64 	%fd63073, %fd63071, 0dBC91A62633145C00, %fd63072;
	fma.rn.f64 	%fd78386, %fd63071, 0dB97B839A252049C0, %fd63073;
	setp.ltu.f64 	%p7498, %fd10121, 0d41E0000000000000;
	@%p7498 bra 	$L__BB0_7268;
	{ // callseq 1013, 0
	.param .b64 param0;
	st.param.f64 	[param0], %fd78384;
	.param .align 16 .b8 retval0[16];
	call.uni (retval0), 
	__internal_trig_reduction_slowpathd, 
	(
	param0
	);
	ld.param.f64 	%fd78386, [retval0];
	ld.param.b32 	%r19445, [retval0+8];
	} // callseq 1013
$L__BB0_7268:
	add.s32 	%r19446, %r19445, 1;
$L__BB0_7269:
	shl.b32 	%r15391, %r19446, 6;
	cvt.u64.u32 	%rd6587, %r15391;
	and.b64  	%rd6588, %rd6587, 64;
	mov.u64 	%rd6589, __cudart_sin_cos_coeffs;
	add.s64 	%rd6590, %rd6589, %rd6588;
	mul.rn.f64 	%fd63076, %fd78386, %fd78386;
	and.b32  	%r15392, %r19446, 1;
	setp.eq.b32 	%p7500, %r15392, 1;
	selp.f64 	%fd63077, 0dBDA8FF8320FD8164, 0d3DE5DB65F9785EBA, %p7500;
	ld.global.nc.v2.f64 	{%fd63078, %fd63079}, [%rd6590];
	fma.rn.f64 	%fd63080, %fd63077, %fd63076, %fd63078;
	fma.rn.f64 	%fd63081, %fd63080, %fd63076, %fd63079;
	ld.global.nc.v2.f64 	{%fd63082, %fd63083}, [%rd6590+16];
	fma.rn.f64 	%fd63084, %fd63081, %fd63076, %fd63082;
	fma.rn.f64 	%fd63085, %fd63084, %fd63076, %fd63083;
	ld.global.nc.v2.f64 	{%fd63086, %fd63087}, [%rd6590+32];
	fma.rn.f64 	%fd63088, %fd63085, %fd63076, %fd63086;
	fma.rn.f64 	%fd63089, %fd63088, %fd63076, %fd63087;
	fma.rn.f64 	%fd63090, %fd63089, %fd78386, %fd78386;
	fma.rn.f64 	%fd63091, %fd63089, %fd63076, 0d3FF0000000000000;
	selp.f64 	%fd63092, %fd63091, %fd63090, %p7500;
	and.b32  	%r15393, %r19446, 2;
	setp.eq.s32 	%p7501, %r15393, 0;
	mov.f64 	%fd63093, 0d0000000000000000;
	sub.f64 	%fd63094, %fd63093, %fd63092;
	selp.f64 	%fd10127, %fd63092, %fd63094, %p7501;
	@%p7497 bra 	$L__BB0_7271;
	mov.f64 	%fd63100, 0d0000000000000000;
	mul.rn.f64 	%fd78387, %fd78384, %fd63100;
	mov.b32 	%r19447, 0;
	bra.uni 	$L__BB0_7273;
$L__BB0_7271:
	mul.f64 	%fd63095, %fd78384, 0d3FE45F306DC9C883;
	cvt.rni.s32.f64 	%r19447, %fd63095;
	cvt.rn.f64.s32 	%fd63096, %r19447;
	fma.rn.f64 	%fd63097, %fd63096, 0dBFF921FB54442D18, %fd78384;
	fma.rn.f64 	%fd63098, %fd63096, 0dBC91A62633145C00, %fd63097;
	fma.rn.f64 	%fd78387, %fd63096, 0dB97B839A252049C0, %fd63098;
	setp.ltu.f64 	%p7502, %fd10121, 0d41E0000000000000;
	@%p7502 bra 	$L__BB0_7273;
	{ // callseq 1014, 0
	.param .b64 param0;
	st.param.f64 	[param0], %fd78384;
	.param .align 16 .b8 retval0[16];
	call.uni (retval0), 
	__internal_trig_reduction_slowpathd, 
	(
	param0
	);
	ld.param.f64 	%fd78387, [retval0];
	ld.param.b32 	%r19447, [retval0+8];
	} // callseq 1014
$L__BB0_7273:
	shl.b32 	%r15396, %r19447, 6;
	cvt.u64.u32 	%rd6591, %r15396;
	and.b64  	%rd6592, %rd6591, 64;
	mov.u64 	%rd6593, __cudart_sin_cos_coeffs;
	add.s64 	%rd6594, %rd6593, %rd6592;
	mul.rn.f64 	%fd63101, %fd78387, %fd78387;
	and.b32  	%r15397, %r19447, 1;
	setp.eq.b32 	%p7504, %r15397, 1;
	selp.f64 	%fd63102, 0dBDA8FF8320FD8164, 0d3DE5DB65F9785EBA, %p7504;
	ld.global.nc.v2.f64 	{%fd63103, %fd63104}, [%rd6594];
	fma.rn.f64 	%fd63105, %fd63102, %fd63101, %fd63103;
	fma.rn.f64 	%fd63106, %fd63105, %fd63101, %fd63104;
	ld.global.nc.v2.f64 	{%fd63107, %fd63108}, [%rd6594+16];
	fma.rn.f64 	%fd63109, %fd63106, %fd63101, %fd63107;
	fma.rn.f64 	%fd63110, %fd63109, %fd63101, %fd63108;
	ld.global.nc.v2.f64 	{%fd63111, %fd63112}, [%rd6594+32];
	fma.rn.f64 	%fd63113, %fd63110, %fd63101, %fd63111;
	fma.rn.f64 	%fd63114, %fd63113, %fd63101, %fd63112;
	fma.rn.f64 	%fd63115, %fd63114, %fd78387, %fd78387;
	fma.rn.f64 	%fd63116, %fd63114, %fd63101, 0d3FF0000000000000;
	selp.f64 	%fd63117, %fd63116, %fd63115, %p7504;
	and.b32  	%r15398, %r19447, 2;
	setp.eq.s32 	%p7505, %r15398, 0;
	mov.f64 	%fd63118, 0d0000000000000000;
	sub.f64 	%fd63119, %fd63118, %fd63117;
	selp.f64 	%fd63120, %fd63117, %fd63119, %p7505;
	mul.f64 	%fd63121, %fd10091, %fd63120;
	mul.f64 	%fd63122, %fd10090, %fd10127;
	sub.f64 	%fd63123, %fd63121, %fd63122;
	sub.f64 	%fd10132, %fd63123, %fd10100;
	@%p7497 bra 	$L__BB0_7275;
	mov.f64 	%fd63129, 0d0000000000000000;
	mul.rn.f64 	%fd78389, %fd10120, %fd63129;
	mov.b32 	%r19449, 1;
	bra.uni 	$L__BB0_7278;
$L__BB0_7275:
	mul.f64 	%fd63124, %fd78384, 0dBFE45F306DC9C883;
	cvt.rni.s32.f64 	%r19448, %fd63124;
	cvt.rn.f64.s32 	%fd63125, %r19448;
	fma.rn.f64 	%fd63126, %fd63125, 0dBFF921FB54442D18, %fd10120;
	fma.rn.f64 	%fd63127, %fd63125, 0dBC91A62633145C00, %fd63126;
	fma.rn.f64 	%fd78389, %fd63125, 0dB97B839A252049C0, %fd63127;
	setp.ltu.f64 	%p7506, %fd10121, 0d41E0000000000000;
	@%p7506 bra 	$L__BB0_7277;
	{ // callseq 1015, 0
	.param .b64 param0;
	st.param.f64 	[param0], %fd10120;
	.param .align 16 .b8 retval0[16];
	call.uni (retval0), 
	__internal_trig_reduction_slowpathd, 
	(
	param0
	);
	ld.param.f64 	%fd78389, [retval0];
	ld.param.b32 	%r19448, [retval0+8];
	} // callseq 1015
$L__BB0_7277:
	add.s32 	%r19449, %r19448, 1;
$L__BB0_7278:
	shl.b32 	%r15401, %r19449, 6;
	cvt.u64.u32 	%rd6595, %r15401;
	and.b64  	%rd6596, %rd6595, 64;
	mov.u64 	%rd6597, __cudart_sin_cos_coeffs;
	add.s64 	%rd6598, %rd6597, %rd6596;
	mul.rn.f64 	%fd63130, %fd78389, %fd78389;
	and.b32  	%r15402, %r19449, 1;
	setp.eq.b32 	%p7508, %r15402, 1;
	selp.f64 	%fd63131, 0dBDA8FF8320FD8164, 0d3DE5DB65F9785EBA, %p7508;
	ld.global.nc.v2.f64 	{%fd63132, %fd63133}, [%rd6598];
	fma.rn.f64 	%fd63134, %fd63131, %fd63130, %fd63132;
	fma.rn.f64 	%fd63135, %fd63134, %fd63130, %fd63133;
	ld.global.nc.v2.f64 	{%fd63136, %fd63137}, [%rd6598+16];
	fma.rn.f64 	%fd63138, %fd63135, %fd63130, %fd63136;
	fma.rn.f64 	%fd63139, %fd63138, %fd63130, %fd63137;
	ld.global.nc.v2.f64 	{%fd63140, %fd63141}, [%rd6598+32];
	fma.rn.f64 	%fd63142, %fd63139, %fd63130, %fd63140;
	fma.rn.f64 	%fd63143, %fd63142, %fd63130, %fd63141;
	fma.rn.f64 	%fd63144, %fd63143, %fd78389, %fd78389;
	fma.rn.f64 	%fd63145, %fd63143, %fd63130, 0d3FF0000000000000;
	selp.f64 	%fd63146, %fd63145, %fd63144, %p7508;
	and.b32  	%r15403, %r19449, 2;
	setp.eq.s32 	%p7509, %r15403, 0;
	mov.f64 	%fd63147, 0d0000000000000000;
	sub.f64 	%fd63148, %fd63147, %fd63146;
	selp.f64 	%fd10138, %fd63146, %fd63148, %p7509;
	@%p7497 bra 	$L__BB0_7280;
	mov.f64 	%fd63154, 0d0000000000000000;
	mul.rn.f64 	%fd78390, %fd10120, %fd63154;
	mov.b32 	%r19450, 0;
	bra.uni 	$L__BB0_7282;
$L__BB0_7280:
	mul.f64 	%fd63149, %fd78384, 0dBFE45F306DC9C883;
	cvt.rni.s32.f64 	%r19450, %fd63149;
	cvt.rn.f64.s32 	%fd63150, %r19450;
	fma.rn.f64 	%fd63151, %fd63150, 0dBFF921FB54442D18, %fd10120;
	fma.rn.f64 	%fd63152, %fd63150, 0dBC91A62633145C00, %fd63151;
	fma.rn.f64 	%fd78390, %fd63150, 0dB97B839A252049C0, %fd63152;
	setp.ltu.f64 	%p7510, %fd10121, 0d41E0000000000000;
	@%p7510 bra 	$L__BB0_7282;
	{ // callseq 1016, 0
	.param .b64 param0;
	st.param.f64 	[param0], %fd10120;
	.param .align 16 .b8 retval0[16];
	call.uni (retval0), 
	__internal_trig_reduction_slowpathd, 
	(
	param0
	);
	ld.param.f64 	%fd78390, [retval0];
	ld.param.b32 	%r19450, [retval0+8];
	} // callseq 1016
$L__BB0_7282:
	shl.b32 	%r15406, %r19450, 6;
	cvt.u64.u32 	%rd6599, %r15406;
	and.b64  	%rd6600, %rd6599, 64;
	mov.u64 	%rd6601, __cudart_sin_cos_coeffs;
	add.s64 	%rd6602, %rd6601, %rd6600;
	mul.rn.f64 	%fd63155, %fd78390, %fd78390;
	and.b32  	%r15407, %r19450, 1;
	setp.eq.b32 	%p7511, %r15407, 1;
	selp.f64 	%fd63156, 0dBDA8FF8320FD8164, 0d3DE5DB65F9785EBA, %p7511;
	ld.global.nc.v2.f64 	{%fd63157, %fd63158}, [%rd6602];
	fma.rn.f64 	%fd63159, %fd63156, %fd63155, %fd63157;
	fma.rn.f64 	%fd63160, %fd63159, %fd63155, %fd63158;
	ld.global.nc.v2.f64 	{%fd63161, %fd63162}, [%rd6602+16];
	fma.rn.f64 	%fd63163, %fd63160, %fd63155, %fd63161;
	fma.rn.f64 	%fd63164, %fd63163, %fd63155, %fd63162;
	ld.global.nc.v2.f64 	{%fd63165, %fd63166}, [%rd6602+32];
	fma.rn.f64 	%fd63167, %fd63164, %fd63155, %fd63165;
	fma.rn.f64 	%fd63168, %fd63167, %fd63155, %fd63166;
	fma.rn.f64 	%fd63169, %fd63168, %fd78390, %fd78390;
	fma.rn.f64 	%fd63170, %fd63168, %fd63155, 0d3FF0000000000000;
	selp.f64 	%fd63171, %fd63170, %fd63169, %p7511;
	and.b32  	%r15408, %r19450, 2;
	setp.eq.s32 	%p7512, %r15408, 0;
	mov.f64 	%fd63172, 0d0000000000000000;
	sub.f64 	%fd63173, %fd63172, %fd63171;
	selp.f64 	%fd63174, %fd63171, %fd63173, %p7512;
	mul.f64 	%fd63175, %fd10091, %fd63174;
	mul.f64 	%fd63176, %fd10090, %fd10138;
	sub.f64 	%fd63177, %fd63175, %fd63176;
	sub.f64 	%fd63178, %fd63177, %fd10100;
	abs.f64 	%fd63179, %fd63178;
	abs.f64 	%fd63180, %fd10132;
	setp.geu.f64 	%p7513, %fd63180, %fd63179;
	@%p7513 bra 	$L__BB0_7284;
	mul.f64 	%fd63182, %fd78384, 0d404CA5DC1A63C1F5;
	st.local.f64 	[%rd4], %fd63182;
	mov.b32 	%r19458, 1;
	bra.uni 	$L__BB0_7285;
$L__BB0_7284:
	mul.f64 	%fd63181, %fd78384, 0dC04CA5DC1A63C1F5;
	st.local.f64 	[%rd4], %fd63181;
	mov.b32 	%r19458, 1;
$L__BB0_7285:
	neg.f64 	%fd63183, %fd10109;
	sub.f64 	%fd63184, %fd63183, %fd10111;
	div.rn.f64 	%fd10143, %fd63184, %fd10112;
	abs.f64 	%fd10144, %fd10143;
	setp.gtu.f64 	%p7514, %fd10144, 0d3FF0000000000000;
	@%p7514 bra 	$L__BB0_7312;
	{
	.reg .b32 %temp; 
	mov.b64 	{%temp, %r4443}, %fd10143;
	}
	{
	.reg .b32 %temp; 
	mov.b64 	{%temp, %r15411}, %fd10144;
	}
	setp.gt.s32 	%p7515, %r15411, 1071801957;
	@%p7515 bra 	$L__BB0_7290;
	mul.f64 	%fd63225, %fd10143, %fd10143;
	fma.rn.f64 	%fd63226, %fd63225, 0d3FB0066BDC1895E9, 0dBFB3823B180754AF;
	fma.rn.f64 	%fd63227, %fd63226, %fd63225, 0d3FB11E52CC2F79AE;
	fma.rn.f64 	%fd63228, %fd63227, %fd63225, 0dBF924EAF3526861B;
	fma.rn.f64 	%fd63229, %fd63228, %fd63225, 0d3F91DF02A31E6CB7;
	fma.rn.f64 	%fd63230, %fd63229, %fd63225, 0d3F847D18B0EEC6CC;
	fma.rn.f64 	%fd63231, %fd63230, %fd63225, 0d3F8D0AF961BA53B0;
	fma.rn.f64 	%fd63232, %fd63231, %fd63225, 0d3F91BF7734CF1C48;
	fma.rn.f64 	%fd63233, %fd63232, %fd63225, 0d3F96E91483144EF7;
	fma.rn.f64 	%fd63234, %fd63233, %fd63225, 0d3F9F1C6E0A4F9F81;
	fma.rn.f64 	%fd63235, %fd63234, %fd63225, 0d3FA6DB6DC27FA92B;
	fma.rn.f64 	%fd63236, %fd63235, %fd63225, 0d3FB333333320F91B;
	fma.rn.f64 	%fd63237, %fd63236, %fd63225, 0d3FC5555555555F4D;
	mul.f64 	%fd63238, %fd63225, %fd63237;
	fma.rn.f64 	%fd10145, %fd63238, %fd10144, %fd10144;
	setp.gt.s32 	%p7519, %r4443, -1;
	@%p7519 bra 	$L__BB0_7289;
	mov.f64 	%fd63243, 0d3C91A62633145C07;
	add.rn.f64 	%fd63244, %fd10145, %fd63243;
	mov.f64 	%fd63245, 0d3FF921FB54442D18;
	add.rn.f64 	%fd78391, %fd63245, %fd63244;
	bra.uni 	$L__BB0_7291;
$L__BB0_7289:
	mov.f64 	%fd63239, 0dBC91A62633145C07;
	add.rn.f64 	%fd63240, %fd10145, %fd63239;
	neg.f64 	%fd63241, %fd63240;
	mov.f64 	%fd63242, 0d3FF921FB54442D18;
	add.rn.f64 	%fd78391, %fd63242, %fd63241;
	bra.uni 	$L__BB0_7291;
$L__BB0_7290:
	mov.f64 	%fd63185, 0d3FF0000000000000;
	sub.f64 	%fd63186, %fd63185, %fd10144;
	{
	.reg .b32 %temp; 
	mov.b64 	{%r15412, %temp}, %fd63186;
	}
	{
	.reg .b32 %temp; 
	mov.b64 	{%temp, %r15413}, %fd63186;
	}
	add.s32 	%r15414, %r15413, -1048576;
	mov.b64 	%fd63187, {%r15412, %r15414};
	rsqrt.approx.ftz.f64 	%fd63188, %fd63187;
	{
	.reg .b32 %temp; 
	mov.b64 	{%r15415, %temp}, %fd63188;
	}
	{
	.reg .b32 %temp; 
	mov.b64 	{%temp, %r15416}, %fd63188;
	}
	add.s32 	%r15417, %r15416, -1048576;
	mov.b64 	%fd63189, {%r15415, %r15417};
	mul.f64 	%fd63190, %fd63187, %fd63188;
	neg.f64 	%fd63191, %fd63190;
	fma.rn.f64 	%fd63192, %fd63190, %fd63191, %fd63187;
	fma.rn.f64 	%fd63193, %fd63192, %fd63189, %fd63190;
	neg.f64 	%fd63194, %fd63193;
	fma.rn.f64 	%fd63195, %fd63188, %fd63194, 0d3FF0000000000000;
	fma.rn.f64 	%fd63196, %fd63195, %fd63189, %fd63189;
	fma.rn.f64 	%fd63197, %fd63193, %fd63194, %fd63187;
	fma.rn.f64 	%fd63198, %fd63197, %fd63196, %fd63193;
	{
	.reg .b32 %temp; 
	mov.b64 	{%r15418, %temp}, %fd63198;
	}
	{
	.reg .b32 %temp; 
	mov.b64 	{%temp, %r15419}, %fd63198;
	}
	add.s32 	%r15420, %r15419, 1048576;
	mov.b64 	%fd63199, {%r15418, %r15420};
	fma.rn.f64 	%fd63200, %fd63186, 0d3EC715B371155F70, 0dBEBAC2FE66FAAC4B;
	fma.rn.f64 	%fd63201, %fd63200, %fd63186, 0d3ED9A9B88EFCD9B8;
	fma.rn.f64 	%fd63202, %fd63201, %fd63186, 0d3EDD0F40A8A0C4C3;
	fma.rn.f64 	%fd63203, %fd63202, %fd63186, 0d3EF46D4CFA9E0E1F;
	fma.rn.f64 	%fd63204, %fd63203, %fd63186, 0d3F079C168D1E2422;
	fma.rn.f64 	%fd63205, %fd63204, %fd63186, 0d3F1C9A88C3BCA540;
	fma.rn.f64 	%fd63206, %fd63205, %fd63186, 0d3F31C4E64BD476DF;
	fma.rn.f64 	%fd63207, %fd63206, %fd63186, 0d3F46E8BA60009C8F;
	fma.rn.f64 	%fd63208, %fd63207, %fd63186, 0d3F5F1C71C62B05A2;
	fma.rn.f64 	%fd63209, %fd63208, %fd63186, 0d3F76DB6DB6DC9F2C;
	fma.rn.f64 	%fd63210, %fd63209, %fd63186, 0d3F9333333333329C;
	fma.rn.f64 	%fd63211, %fd63210, %fd63186, 0d3FB5555555555555;
	setp.lt.s32 	%p7516, %r15413, 1;
	mov.f64 	%fd63212, 0d0000000000000000;
	mul.rn.f64 	%fd63213, %fd10144, %fd63212;
	mul.f64 	%fd63214, %fd63186, %fd63211;
	fma.rn.f64 	%fd63215, %fd63214, %fd63199, %fd63199;
	selp.f64 	%fd63216, %fd63213, %fd63215, %p7516;
	setp.lt.s32 	%p7517, %r15413, 0;
	mov.f64 	%fd63217, 0d7FF0000000000000;
	mul.rn.f64 	%fd63218, %fd63216, %fd63217;
	selp.f64 	%fd63219, %fd63218, %fd63216, %p7517;
	setp.lt.s32 	%p7518, %r4443, 0;
	mov.f64 	%fd63220, 0dBCA1A62633145C07;
	add.rn.f64 	%fd63221, %fd63219, %fd63220;
	neg.f64 	%fd63222, %fd63221;
	mov.f64 	%fd63223, 0d400921FB54442D18;
	add.rn.f64 	%fd63224, %fd63223, %fd63222;
	selp.f64 	%fd78391, %fd63224, %fd63219, %p7518;
$L__BB0_7291:
	neg.f64 	%fd10150, %fd78391;
	abs.f64 	%fd10151, %fd78391;
	setp.neu.f64 	%p7520, %fd10151, 0d7FF0000000000000;
	@%p7520 bra 	$L__BB0_7293;
	mov.f64 	%fd63251, 0d0000000000000000;
	mul.rn.f64 	%fd78393, %fd78391, %fd63251;
	mov.b32 	%r19453, 1;
	bra.uni 	$L__BB0_7296;
$L__BB0_7293:
	mul.f64 	%fd63246, %fd78391, 0d3FE45F306DC9C883;
	cvt.rni.s32.f64 	%r19452, %fd63246;
	cvt.rn.f64.s32 	%fd63247, %r19452;
	fma.rn.f64 	%fd63248, %fd63247, 0dBFF921FB54442D18, %fd78391;
	fma.rn.f64 	%fd63249, %fd63247, 0dBC91A62633145C00, %fd63248;
	fma.rn.f64 	%fd78393, %fd63247, 0dB97B839A252049C0, %fd63249;
	setp.ltu.f64 	%p7521, %fd10151, 0d41E0000000000000;
	@%p7521 bra 	$L__BB0_7295;
	{ // callseq 1017, 0
	.param .b64 param0;
	st.param.f64 	[param0], %fd78391;
	.param .align 16 .b8 retval0[16];
	call.uni (retval0), 
	__internal_trig_reduction_slowpathd, 
	(
	param0
	);
	ld.param.f64 	%fd78393, [retval0];
	ld.param.b32 	%r19452, [retval0+8];
	} // callseq 1017
$L__BB0_7295:
	add.s32 	%r19453, %r19452, 1;
$L__BB0_7296:
	shl.b32 	%r15423, %r19453, 6;
	cvt.u64.u32 	%rd6603, %r15423;
	and.b64  	%rd6604, %rd6603, 64;
	mov.u64 	%rd6605, __cudart_sin_cos_coeffs;
	add.s64 	%rd6606, %rd6605, %rd6604;
	mul.rn.f64 	%fd63252, %fd78393, %fd78393;
	and.b32  	%r15424, %r19453, 1;
	setp.eq.b32 	%p7523, %r15424, 1;
	selp.f64 	%fd63253, 0dBDA8FF8320FD8164, 0d3DE5DB65F9785EBA, %p7523;
	ld.global.nc.v2.f64 	{%fd63254, %fd63255}, [%rd6606];
	fma.rn.f64 	%fd63256, %fd63253, %fd63252, %fd63254;
	fma.rn.f64 	%fd63257, %fd63256, %fd63252, %fd63255;
	ld.global.nc.v2.f64 	{%fd63258, %fd63259}, [%rd6606+16];
	fma.rn.f64 	%fd63260, %fd63257, %fd63252, %fd63258;
	fma.rn.f64 	%fd63261, %fd63260, %fd63252, %fd63259;
	ld.global.nc.v2.f64 	{%fd63262, %fd63263}, [%rd6606+32];
	fma.rn.f64 	%fd63264, %fd63261, %fd63252, %fd63262;
	fma.rn.f64 	%fd63265, %fd63264, %fd63252, %fd63263;
	fma.rn.f64 	%fd63266, %fd63265, %fd78393, %fd78393;
	fma.rn.f64 	%fd63267, %fd63265, %fd63252, 0d3FF0000000000000;
	selp.f64 	%fd63268, %fd63267, %fd63266, %p7523;
	and.b32  	%r15425, %r19453, 2;
	setp.eq.s32 	%p7524, %r15425, 0;
	mov.f64 	%fd63269, 0d0000000000000000;
	sub.f64 	%fd63270, %fd63269, %fd63268;
	selp.f64 	%fd10157, %fd63268, %fd63270, %p7524;
	@%p7520 bra 	$L__BB0_7298;
	mov.f64 	%fd63276, 0d0000000000000000;
	mul.rn.f64 	%fd78394, %fd78391, %fd63276;
	mov.b32 	%r19454, 0;
	bra.uni 	$L__BB0_7300;
$L__BB0_7298:
	mul.f64 	%fd63271, %fd78391, 0d3FE45F306DC9C883;
	cvt.rni.s32.f64 	%r19454, %fd63271;
	cvt.rn.f64.s32 	%fd63272, %r19454;
	fma.rn.f64 	%fd63273, %fd63272, 0dBFF921FB54442D18, %fd78391;
	fma.rn.f64 	%fd63274, %fd63272, 0dBC91A62633145C00, %fd63273;
	fma.rn.f64 	%fd78394, %fd63272, 0dB97B839A252049C0, %fd63274;
	setp.ltu.f64 	%p7525, %fd10151, 0d41E0000000000000;
	@%p7525 bra 	$L__BB0_7300;
	{ // callseq 1018, 0
	.param .b64 param0;
	st.param.f64 	[param0], %fd78391;
	.param .align 16 .b8 retval0[16];
	call.uni (retval0), 
	__internal_trig_reduction_slowpathd, 
	(
	param0
	);
	ld.param.f64 	%fd78394, [retval0];
	ld.param.b32 	%r19454, [retval0+8];
	} // callseq 1018
$L__BB0_7300:
	shl.b32 	%r15428, %r19454, 6;
	cvt.u64.u32 	%rd6607, %r15428;
	and.b64  	%rd6608, %rd6607, 64;
	mov.u64 	%rd6609, __cudart_sin_cos_coeffs;
	add.s64 	%rd6610, %rd6609, %rd6608;
	mul.rn.f64 	%fd63277, %fd78394, %fd78394;
	and.b32  	%r15429, %r19454, 1;
	setp.eq.b32 	%p7527, %r15429, 1;
	selp.f64 	%fd63278, 0dBDA8FF8320FD8164, 0d3DE5DB65F9785EBA, %p7527;
	ld.global.nc.v2.f64 	{%fd63279, %fd63280}, [%rd6610];
	fma.rn.f64 	%fd63281, %fd63278, %fd63277, %fd63279;
	fma.rn.f64 	%fd63282, %fd63281, %fd63277, %fd63280;
	ld.global.nc.v2.f64 	{%fd63283, %fd63284}, [%rd6610+16];
	fma.rn.f64 	%fd63285, %fd63282, %fd63277, %fd63283;
	fma.rn.f64 	%fd63286, %fd63285, %fd63277, %fd63284;
	ld.global.nc.v2.f64 	{%fd63287, %fd63288}, [%rd6610+32];
	fma.rn.f64 	%fd63289, %fd63286, %fd63277, %fd63287;
	fma.rn.f64 	%fd63290, %fd63289, %fd63277, %fd63288;
	fma.rn.f64 	%fd63291, %fd63290, %fd78394, %fd78394;
	fma.rn.f64 	%fd63292, %fd63290, %fd63277, 0d3FF0000000000000;
	selp.f64 	%fd63293, %fd63292, %fd63291, %p7527;
	and.b32  	%r15430, %r19454, 2;
	setp.eq.s32 	%p7528, %r15430, 0;
	mov.f64 	%fd63294, 0d0000000000000000;
	sub.f64 	%fd63295, %fd63294, %fd63293;
	selp.f64 	%fd63296, %fd63293, %fd63295, %p7528;
	mul.f64 	%fd63297, %fd10091, %fd63296;
	mul.f64 	%fd63298, %fd10090, %fd10157;
	sub.f64 	%fd63299, %fd63297, %fd63298;
	sub.f64 	%fd10162, %fd63299, %fd10100;
	@%p7520 bra 	$L__BB0_7302;
	mov.f64 	%fd63305, 0d0000000000000000;
	mul.rn.f64 	%fd78396, %fd10150, %fd63305;
	mov.b32 	%r19456, 1;
	bra.uni 	$L__BB0_7305;
$L__BB0_7302:
	mul.f64 	%fd63300, %fd78391, 0dBFE45F306DC9C883;
	cvt.rni.s32.f64 	%r19455, %fd63300;
	cvt.rn.f64.s32 	%fd63301, %r19455;
	fma.rn.f64 	%fd63302, %fd63301, 0dBFF921FB54442D18, %fd10150;
	fma.rn.f64 	%fd63303, %fd63301, 0dBC91A62633145C00, %fd63302;
	fma.rn.f64 	%fd78396, %fd63301, 0dB97B839A252049C0, %fd63303;
	setp.ltu.f64 	%p7529, %fd10151, 0d41E0000000000000;
	@%p7529 bra 	$L__BB0_7304;
	{ // callseq 1019, 0
	.param .b64 param0;
	st.param.f64 	[param0], %fd10150;
	.param .align 16 .b8 retval0[16];
	call.uni (retval0), 
	__internal_trig_reduction_slowpathd, 
	(
	param0
	);
	ld.param.f64 	%fd78396, [retval0];
	ld.param.b32 	%r19455, [retval0+8];
	} // callseq 1019
$L__BB0_7304:
	add.s32 	%r19456, %r19455, 1;
$L__BB0_7305:
	shl.b32 	%r15433, %r19456, 6;
	cvt.u64.u32 	%rd6611, %r15433;
	and.b64  	%rd6612, %rd6611, 64;
	mov.u64 	%rd6613, __cudart_sin_cos_coeffs;
	add.s64 	%rd6614, %rd6613, %rd6612;
	mul.rn.f64 	%fd63306, %fd78396, %fd78396;
	and.b32  	%r15434, %r19456, 1;
	setp.eq.b32 	%p7531, %r15434, 1;
	selp.f64 	%fd63307, 0dBDA8FF8320FD8164, 0d3DE5DB65F9785EBA, %p7531;
	ld.global.nc.v2.f64 	{%fd63308, %fd63309}, [%rd6614];
	fma.rn.f64 	%fd63310, %fd63307, %fd63306, %fd63308;
	fma.rn.f64 	%fd63311, %fd63310, %fd63306, %fd63309;
	ld.global.nc.v2.f64 	{%fd63312, %fd63313}, [%rd6614+16];
	fma.rn.f64 	%fd63314, %fd63311, %fd63306, %fd63312;
	fma.rn.f64 	%fd63315, %fd63314, %fd63306, %fd63313;
	ld.global.nc.v2.f64 	{%fd63316, %fd63317}, [%rd6614+32];
	fma.rn.f64 	%fd63318, %fd63315, %fd63306, %fd63316;
	fma.rn.f64 	%fd63319, %fd63318, %fd63306, %fd63317;
	fma.rn.f64 	%fd63320, %fd63319, %fd78396, %fd78396;
	fma.rn.f64 	%fd63321, %fd63319, %fd63306, 0d3FF0000000000000;
	selp.f64 	%fd63322, %fd63321, %fd63320, %p7531;
	and.b32  	%r15435, %r19456, 2;
	setp.eq.s32 	%p7532, %r15435, 0;
	mov.f64 	%fd63323, 0d0000000000000000;
	sub.f64 	%fd63324, %fd63323, %fd63322;
	selp.f64 	%fd10168, %fd63322, %fd63324, %p7532;
	@%p7520 bra 	$L__BB0_7307;
	mov.f64 	%fd63330, 0d0000000000000000;
	mul.rn.f64 	%fd78397, %fd10150, %fd63330;
	mov.b32 	%r19457, 0;
	bra.uni 	$L__BB0_7309;
$L__BB0_7307:
	mul.f64 	%fd63325, %fd78391, 0dBFE45F306DC9C883;
	cvt.rni.s32.f64 	%r19457, %fd63325;
	cvt.rn.f64.s32 	%fd63326, %r19457;
	fma.rn.f64 	%fd63327, %fd63326, 0dBFF921FB54442D18, %fd10150;
	fma.rn.f64 	%fd63328, %fd63326, 0dBC91A62633145C00, %fd63327;
	fma.rn.f64 	%fd78397, %fd63326, 0dB97B839A252049C0, %fd63328;
	setp.ltu.f64 	%p7533, %fd10151, 0d41E0000000000000;
	@%p7533 bra 	$L__BB0_7309;
	{ // callseq 1020, 0
	.param .b64 param0;
	st.param.f64 	[param0], %fd10150;
	.param .align 16 .b8 retval0[16];
	call.uni (retval0), 
	__internal_trig_reduction_slowpathd, 
	(
	param0
	);
	ld.param.f64 	%fd78397, [retval0];
	ld.param.b32 	%r19457, [retval0+8];
	} // callseq 1020
$L__BB0_7309:
	shl.b32 	%r15438, %r19457, 6;
	cvt.u64.u32 	%rd6615, %r15438;
	and.b64  	%rd6616, %rd6615, 64;
	mov.u64 	%rd6617, __cudart_sin_cos_coeffs;
	add.s64 	%rd6618, %rd6617, %rd6616;
	mul.rn.f64 	%fd63331, %fd78397, %fd78397;
	and.b32  	%r15439, %r19457, 1;
	setp.eq.b32 	%p7534, %r15439, 1;
	selp.f64 	%fd63332, 0dBDA8FF8320FD8164, 0d3DE5DB65F9785EBA, %p7534;
	ld.global.nc.v2.f64 	{%fd63333, %fd63334}, [%rd6618];
	fma.rn.f64 	%fd63335, %fd63332, %fd63331, %fd63333;
	fma.rn.f64 	%fd63336, %fd63335, %fd63331, %fd63334;
	ld.global.nc.v2.f64 	{%fd63337, %fd63338}, [%rd6618+16];
	fma.rn.f64 	%fd63339, %fd63336, %fd63331, %fd63337;
	fma.rn.f64 	%fd63340, %fd63339, %fd63331, %fd63338;
	ld.global.nc.v2.f64 	{%fd63341, %fd63342}, [%rd6618+32];
	fma.rn.f64 	%fd63343, %fd63340, %fd63331, %fd63341;
	fma.rn.f64 	%fd63344, %fd63343, %fd63331, %fd63342;
	fma.rn.f64 	%fd63345, %fd63344, %fd78397, %fd78397;
	fma.rn.f64 	%fd63346, %fd63344, %fd63331, 0d3FF0000000000000;
	selp.f64 	%fd63347, %fd63346, %fd63345, %p7534;
	and.b32  	%r15440, %r19457, 2;
	setp.eq.s32 	%p7535, %r15440, 0;
	mov.f64 	%fd63348, 0d0000000000000000;
	sub.f64 	%fd63349, %fd63348, %fd63347;
	selp.f64 	%fd63350, %fd63347, %fd63349, %p7535;
	mul.f64 	%fd63351, %fd10091, %fd63350;
	mul.f64 	%fd63352, %fd10090, %fd10168;
	sub.f64 	%fd63353, %fd63351, %fd63352;
	sub.f64 	%fd63354, %fd63353, %fd10100;
	abs.f64 	%fd63355, %fd63354;
	abs.f64 	%fd63356, %fd10162;
	setp.geu.f64 	%p7536, %fd63356, %fd63355;
	@%p7536 bra 	$L__BB0_7311;
	mul.f64 	%fd63358, %fd78391, 0d404CA5DC1A63C1F5;
	mul.wide.u32 	%rd6621, %r19458, 8;
	add.s64 	%rd6622, %rd4, %rd6621;
	st.local.f64 	[%rd6622], %fd63358;
	add.s32 	%r19458, %r19458, 1;
	bra.uni 	$L__BB0_7312;
$L__BB0_7311:
	mul.f64 	%fd63357, %fd78391, 0dC04CA5DC1A63C1F5;
	mul.wide.u32 	%rd6619, %r19458, 8;
	add.s64 	%rd6620, %rd4, %rd6619;
	st.local.f64 	[%rd6620], %fd63357;
	add.s32 	%r19458, %r19458, 1;
$L__BB0_7312:
	setp.eq.s32 	%p7544, %r19458, 0;
	@%p7544 bra 	$L__BB0_7343;
	ld.local.f64 	%fd63423, [%rd4];
	mul.f64 	%fd10173, %fd63423, 0d3F91DF46A2529D3A;
	abs.f64 	%fd10174, %fd10173;
	setp.neu.f64 	%p7545, %fd10174, 0d7FF0000000000000;
	@%p7545 bra 	$L__BB0_7315;
	mov.f64 	%fd63429, 0d0000000000000000;
	mul.rn.f64 	%fd78399, %fd10173, %fd63429;
	mov.b32 	%r19460, 1;
	bra.uni 	$L__BB0_7318;
$L__BB0_7315:
	mul.f64 	%fd63424, %fd10173, 0d3FE45F306DC9C883;
	cvt.rni.s32.f64 	%r19459, %fd63424;
	cvt.rn.f64.s32 	%fd63425, %r19459;
	fma.rn.f64 	%fd63426, %fd63425, 0dBFF921FB54442D18, %fd10173;
	fma.rn.f64 	%fd63427, %fd63425, 0dBC91A62633145C00, %fd63426;
	fma.rn.f64 	%fd78399, %fd63425, 0dB97B839A252049C0, %fd63427;
	setp.ltu.f64 	%p7546, %fd10174, 0d41E0000000000000;
	@%p7546 bra 	$L__BB0_7317;
	{ // callseq 1021, 0
	.param .b64 param0;
	st.param.f64 	[param0], %fd10173;
	.param .align 16 .b8 retval0[16];
	call.uni (retval0), 
	__internal_trig_reduction_slowpathd, 
	(
	param0
	);
	ld.param.f64 	%fd78399, [retval0];
	ld.param.b32 	%r19459, [retval0+8];
	} // callseq 1021
$L__BB0_7317:
	add.s32 	%r19460, %r19459, 1;
$L__BB0_7318:
	shl.b32 	%r15456, %r19460, 6;
	cvt.u64.u32 	%rd6623, %r15456;
	and.b64  	%rd6624, %rd6623, 64;
	mov.u64 	%rd6625, __cudart_sin_cos_coeffs;
	add.s64 	%rd6626, %rd6625, %rd6624;
	mul.rn.f64 	%fd63430, %fd78399, %fd78399;
	and.b32  	%r15457, %r19460, 1;
	setp.eq.b32 	%p7548, %r15457, 1;
	selp.f64 	%fd63431, 0dBDA8FF8320FD8164, 0d3DE5DB65F9785EBA, %p7548;
	ld.global.nc.v2.f64 	{%fd63432, %fd63433}, [%rd6626];
	fma.rn.f64 	%fd63434, %fd63431, %fd63430, %fd63432;
	fma.rn.f64 	%fd63435, %fd63434, %fd63430, %fd63433;
	ld.global.nc.v2.f64 	{%fd63436, %fd63437}, [%rd6626+16];
	fma.rn.f64 	%fd63438, %fd63435, %fd63430, %fd63436;
	fma.rn.f64 	%fd63439, %fd63438, %fd63430, %fd63437;
	ld.global.nc.v2.f64 	{%fd63440, %fd63441}, [%rd6626+32];
	fma.rn.f64 	%fd63442, %fd63439, %fd63430, %fd63440;
	fma.rn.f64 	%fd63443, %fd63442, %fd63430, %fd63441;
	fma.rn.f64 	%fd63444, %fd63443, %fd78399, %fd78399;
	fma.rn.f64 	%fd63445, %fd63443, %fd63430, 0d3FF0000000000000;
	selp.f64 	%fd63446, %fd63445, %fd63444, %p7548;
	and.b32  	%r15458, %r19460, 2;
	setp.eq.s32 	%p7549, %r15458, 0;
	mov.f64 	%fd63447, 0d0000000000000000;
	sub.f64 	%fd63448, %fd63447, %fd63446;
	selp.f64 	%fd10180, %fd63446, %fd63448, %p7549;
	@%p7545 bra 	$L__BB0_7320;
	mov.f64 	%fd63454, 0d0000000000000000;
	mul.rn.f64 	%fd78400, %fd10173, %fd63454;
	mov.b32 	%r19461, 0;
	bra.uni 	$L__BB0_7322;
$L__BB0_7320:
	mul.f64 	%fd63449, %fd10173, 0d3FE45F306DC9C883;
	cvt.rni.s32.f64 	%r19461, %fd63449;
	cvt.rn.f64.s32 	%fd63450, %r19461;
	fma.rn.f64 	%fd63451, %fd63450, 0dBFF921FB54442D18, %fd10173;
	fma.rn.f64 	%fd63452, %fd63450, 0dBC91A62633145C00, %fd63451;
	fma.rn.f64 	%fd78400, %fd63450, 0dB97B839A252049C0, %fd63452;
	setp.ltu.f64 	%p7550, %fd10174, 0d41E0000000000000;
	@%p7550 bra 	$L__BB0_7322;
	{ // callseq 1022, 0
	.param .b64 param0;
	st.param.f64 	[param0], %fd10173;
	.param .align 16 .b8 retval0[16];
	call.uni (retval0), 
	__internal_trig_reduction_slowpathd, 
	(
	param0
	);
	ld.param.f64 	%fd78400, [retval0];
	ld.param.b32 	%r19461, [retval0+8];
	} // callseq 1022
$L__BB0_7322:
	shl.b32 	%r15461, %r19461, 6;
	cvt.u64.u32 	%rd6627, %r15461;
	and.b64  	%rd6628, %rd6627, 64;
	mov.u64 	%rd6629, __cudart_sin_cos_coeffs;
	add.s64 	%rd6630, %rd6629, %rd6628;
	mul.rn.f64 	%fd63455, %fd78400, %fd78400;
	and.b32  	%r15462, %r19461, 1;
	setp.eq.b32 	%p7551, %r15462, 1;
	selp.f64 	%fd63456, 0dBDA8FF8320FD8164, 0d3DE5DB65F9785EBA, %p7551;
	ld.global.nc.v2.f64 	{%fd63457, %fd63458}, [%rd6630];
	fma.rn.f64 	%fd63459, %fd63456, %fd63455, %fd63457;
	fma.rn.f64 	%fd63460, %fd63459, %fd63455, %fd63458;
	ld.global.nc.v2.f64 	{%fd63461, %fd63462}, [%rd6630+16];
	fma.rn.f64 	%fd63463, %fd63460, %fd63455, %fd63461;
	fma.rn.f64 	%fd63464, %fd63463, %fd63455, %fd63462;
	ld.global.nc.v2.f64 	{%fd63465, %fd63466}, [%rd6630+32];
	fma.rn.f64 	%fd63467, %fd63464, %fd63455, %fd63465;
	fma.rn.f64 	%fd63468, %fd63467, %fd63455, %fd63466;
	fma.rn.f64 	%fd63469, %fd63468, %fd78400, %fd78400;
	fma.rn.f64 	%fd63470, %fd63468, %fd63455, 0d3FF0000000000000;
	selp.f64 	%fd63471, %fd63470, %fd63469, %p7551;
	and.b32  	%r15463, %r19461, 2;
	setp.eq.s32 	%p7552, %r15463, 0;
	mov.f64 	%fd63472, 0d0000000000000000;
	sub.f64 	%fd63473, %fd63472, %fd63471;
	selp.f64 	%fd63474, %fd63471, %fd63473, %p7552;
	mul.f64 	%fd63475, %fd10091, %fd10180;
	fma.rn.f64 	%fd63476, %fd10090, %fd63474, %fd63475;
	fma.rn.f64 	%fd10185, %fd10092, 0d0000000000000000, %fd63476;
	mul.f64 	%fd63477, %fd10091, 0d0000000000000000;
	fma.rn.f64 	%fd63478, %fd10090, 0d0000000000000000, %fd63477;
	add.f64 	%fd63479, %fd63478, %fd10092;
	mul.f64 	%fd63480, %fd63479, %fd63479;
	fma.rn.f64 	%fd63481, %fd10185, %fd10185, %fd63480;
	sqrt.rn.f64 	%fd63482, %fd63481;
	div.rn.f64 	%fd10186, %fd63479, %fd63482;
	{
	.reg .b32 %temp; 
	mov.b64 	{%temp, %r4471}, %fd10186;
	}
	abs.f64 	%fd10187, %fd10186;
	{
	.reg .b32 %temp; 
	mov.b64 	{%temp, %r15464}, %fd10187;
	}
	setp.gt.s32 	%p7553, %r15464, 1071801957;
	@%p7553 bra 	$L__BB0_7326;
	mul.f64 	%fd63523, %fd10186, %fd10186;
	fma.rn.f64 	%fd63524, %fd63523, 0d3FB0066BDC1895E9, 0dBFB3823B180754AF;
	fma.rn.f64 	%fd63525, %fd63524, %fd63523, 0d3FB11E52CC2F79AE;
	fma.rn.f64 	%fd63526, %fd63525, %fd63523, 0dBF924EAF3526861B;
	fma.rn.f64 	%fd63527, %fd63526, %fd63523, 0d3F91DF02A31E6CB7;
	fma.rn.f64 	%fd63528, %fd63527, %fd63523, 0d3F847D18B0EEC6CC;
	fma.rn.f64 	%fd63529, %fd63528, %fd63523, 0d3F8D0AF961BA53B0;
	fma.rn.f64 	%fd63530, %fd63529, %fd63523, 0d3F91BF7734CF1C48;
	fma.rn.f64 	%fd63531, %fd63530, %fd63523, 0d3F96E91483144EF7;
	fma.rn.f64 	%fd63532, %fd63531, %fd63523, 0d3F9F1C6E0A4F9F81;
	fma.rn.f64 	%fd63533, %fd63532, %fd63523, 0d3FA6DB6DC27FA92B;
	fma.rn.f64 	%fd63534, %fd63533, %fd63523, 0d3FB333333320F91B;
	fma.rn.f64 	%fd63535, %fd63534, %fd63523, 0d3FC5555555555F4D;
	mul.f64 	%fd63536, %fd63523, %fd63535;
	fma.rn.f64 	%fd10188, %fd63536, %fd10187, %fd10187;
	setp.gt.s32 	%p7557, %r4471, -1;
	@%p7557 bra 	$L__BB0_7325;
	mov.f64 	%fd63541, 0d3C91A62633145C07;
	add.rn.f64 	%fd63542, %fd10188, %fd63541;
	mov.f64 	%fd63543, 0d3FF921FB54442D18;
	add.rn.f64 	%fd78401, %fd63543, %fd63542;
	bra.uni 	$L__BB0_7327;
$L__BB0_7325:
	mov.f64 	%fd63537, 0dBC91A62633145C07;
	add.rn.f64 	%fd63538, %fd10188, %fd63537;
	neg.f64 	%fd63539, %fd63538;
	mov.f64 	%fd63540, 0d3FF921FB54442D18;
	add.rn.f64 	%fd78401, %fd63540, %fd63539;
	bra.uni 	$L__BB0_7327;
$L__BB0_7326:
	mov.f64 	%fd63483, 0d3FF0000000000000;
	sub.f64 	%fd63484, %fd63483, %fd10187;
	{
	.reg .b32 %temp; 
	mov.b64 	{%r15465, %temp}, %fd63484;
	}
	{
	.reg .b32 %temp; 
	mov.b64 	{%temp, %r15466}, %fd63484;
	}
	add.s32 	%r15467, %r15466, -1048576;
	mov.b64 	%fd63485, {%r15465, %r15467};
	rsqrt.approx.ftz.f64 	%fd63486, %fd63485;
	{
	.reg .b32 %temp; 
	mov.b64 	{%r15468, %temp}, %fd63486;
	}
	{
	.reg .b32 %temp; 
	mov.b64 	{%temp, %r15469}, %fd63486;
	}
	add.s32 	%r15470, %r15469, -1048576;
	mov.b64 	%fd63487, {%r15468, %r15470};
	mul.f64 	%fd63488, %fd63485, %fd63486;
	neg.f64 	%fd63489, %fd63488;
	fma.rn.f64 	%fd63490, %fd63488, %fd63489, %fd63485;
	fma.rn.f64 	%fd63491, %fd63490, %fd63487, %fd63488;
	neg.f64 	%fd63492, %fd63491;
	fma.rn.f64 	%fd63493, %fd63486, %fd63492, 0d3FF0000000000000;
	fma.rn.f64 	%fd63494, %fd63493, %fd63487, %fd63487;
	fma.rn.f64 	%fd63495, %fd63491, %fd63492, %fd63485;
	fma.rn.f64 	%fd63496, %fd63495, %fd63494, %fd63491;
	{
	.reg .b32 %temp; 
	mov.b64 	{%r15471, %temp}, %fd63496;
	}
	{
	.reg .b32 %temp; 
	mov.b64 	{%temp, %r15472}, %fd63496;
	}
	add.s32 	%r15473, %r15472, 1048576;
	mov.b64 	%fd63497, {%r15471, %r15473};
	fma.rn.f64 	%fd63498, %fd63484, 0d3EC715B371155F70, 0dBEBAC2FE66FAAC4B;
	fma.rn.f64 	%fd63499, %fd63498, %fd63484, 0d3ED9A9B88EFCD9B8;
	fma.rn.f64 	%fd63500, %fd63499, %fd63484, 0d3EDD0F40A8A0C4C3;
	fma.rn.f64 	%fd63501, %fd63500, %fd63484, 0d3EF46D4CFA9E0E1F;
	fma.rn.f64 	%fd63502, %fd63501, %fd63484, 0d3F079C168D1E2422;
	fma.rn.f64 	%fd63503, %fd63502, %fd63484, 0d3F1C9A88C3BCA540;
	fma.rn.f64 	%fd63504, %fd63503, %fd63484, 0d3F31C4E64BD476DF;
	fma.rn.f64 	%fd63505, %fd63504, %fd63484, 0d3F46E8BA60009C8F;
	fma.rn.f64 	%fd63506, %fd63505, %fd63484, 0d3F5F1C71C62B05A2;
	fma.rn.f64 	%fd63507, %fd63506, %fd63484, 0d3F76DB6DB6DC9F2C;
	fma.rn.f64 	%fd63508, %fd63507, %fd63484, 0d3F9333333333329C;
	fma.rn.f64 	%fd63509, %fd63508, %fd63484, 0d3FB5555555555555;
	setp.lt.s32 	%p7554, %r15466, 1;
	mov.f64 	%fd63510, 0d0000000000000000;
	mul.rn.f64 	%fd63511, %fd10187, %fd63510;
	mul.f64 	%fd63512, %fd63484, %fd63509;
	fma.rn.f64 	%fd63513, %fd63512, %fd63497, %fd63497;
	selp.f64 	%fd63514, %fd63511, %fd63513, %p7554;
	setp.lt.s32 	%p7555, %r15466, 0;
	mov.f64 	%fd63515, 0d7FF0000000000000;
	mul.rn.f64 	%fd63516, %fd63514, %fd63515;
	selp.f64 	%fd63517, %fd63516, %fd63514, %p7555;
	setp.lt.s32 	%p7556, %r4471, 0;
	mov.f64 	%fd63518, 0dBCA1A62633145C07;
	add.rn.f64 	%fd63519, %fd63517, %fd63518;
	neg.f64 	%fd63520, %fd63519;
	mov.f64 	%fd63521, 0d400921FB54442D18;
	add.rn.f64 	%fd63522, %fd63521, %fd63520;
	selp.f64 	%fd78401, %fd63522, %fd63517, %p7556;
$L__BB0_7327:
	mul.f64 	%fd63544, %fd78401, 0d404CA5DC1A63C1F5;
	setp.gt.f64 	%p7558, %fd10185, 0d0000000000000000;
	neg.f64 	%fd63545, %fd63544;
	selp.f64 	%fd78676, %fd63545, %fd63544, %p7558;
	setp.eq.s32 	%p7559, %r19458, 1;
	@%p7559 bra 	$L__BB0_7343;
	ld.local.f64 	%fd63546, [%rd4+8];
	mul.f64 	%fd10194, %fd63546, 0d3F91DF46A2529D3A;
	abs.f64 	%fd10195, %fd10194;
	setp.eq.f64 	%p7560, %fd10195, 0d7FF0000000000000;
	@%p7560 bra 	$L__BB0_7332;
	mul.f64 	%fd63547, %fd10194, 0d3FE45F306DC9C883;
	cvt.rni.s32.f64 	%r19462, %fd63547;
	cvt.rn.f64.s32 	%fd63548, %r19462;
	fma.rn.f64 	%fd63549, %fd63548, 0dBFF921FB54442D18, %fd10194;
	fma.rn.f64 	%fd63550, %fd63548, 0dBC91A62633145C00, %fd63549;
	fma.rn.f64 	%fd78403, %fd63548, 0dB97B839A252049C0, %fd63550;
	setp.ltu.f64 	%p7561, %fd10195, 0d41E0000000000000;
	@%p7561 bra 	$L__BB0_7331;
	{ // callseq 1023, 0
	.param .b64 param0;
	st.param.f64 	[param0], %fd10194;
	.param .align 16 .b8 retval0[16];
	call.uni (retval0), 
	__internal_trig_reduction_slowpathd, 
	(
	param0
	);
	ld.param.f64 	%fd78403, [retval0];
	ld.param.b32 	%r19462, [retval0+8];
	} // callseq 1023
$L__BB0_7331:
	add.s32 	%r19463, %r19462, 1;
	bra.uni 	$L__BB0_7333;
$L__BB0_7332:
	mov.f64 	%fd63552, 0d0000000000000000;
	mul.rn.f64 	%fd78403, %fd10194, %fd63552;
	mov.b32 	%r19463, 1;
$L__BB0_7333:
	shl.b32 	%r15476, %r19463, 6;
	cvt.u64.u32 	%rd6631, %r15476;
	and.b64  	%rd6632, %rd6631, 64;
	mov.u64 	%rd6633, __cudart_sin_cos_coeffs;
	add.s64 	%rd6634, %rd6633, %rd6632;
	mul.rn.f64 	%fd63553, %fd78403, %fd78403;
	and.b32  	%r15477, %r19463, 1;
	setp.eq.b32 	%p7563, %r15477, 1;
	selp.f64 	%fd63554, 0dBDA8FF8320FD8164, 0d3DE5DB65F9785EBA, %p7563;
	ld.global.nc.v2.f64 	{%fd63555, %fd63556}, [%rd6634];
	fma.rn.f64 	%fd63557, %fd63554, %fd63553, %fd63555;
	fma.rn.f64 	%fd63558, %fd63557, %fd63553, %fd63556;
	ld.global.nc.v2.f64 	{%fd63559, %fd63560}, [%rd6634+16];
	fma.rn.f64 	%fd63561, %fd63558, %fd63553, %fd63559;
	fma.rn.f64 	%fd63562, %fd63561, %fd63553, %fd63560;
	ld.global.nc.v2.f64 	{%fd63563, %fd63564}, [%rd6634+32];
	fma.rn.f64 	%fd63565, %fd63562, %fd63553, %fd63563;
	fma.rn.f64 	%fd63566, %fd63565, %fd63553, %fd63564;
	fma.rn.f64 	%fd63567, %fd63566, %fd78403, %fd78403;
	fma.rn.f64 	%fd63568, %fd63566, %fd63553, 0d3FF0000000000000;
	selp.f64 	%fd63569, %fd63568, %fd63567, %p7563;
	and.b32  	%r15478, %r19463, 2;
	setp.eq.s32 	%p7564, %r15478, 0;
	mov.f64 	%fd63570, 0d0000000000000000;
	sub.f64 	%fd63571, %fd63570, %fd63569;
	selp.f64 	%fd10201, %fd63569, %fd63571, %p7564;
	@%p7560 bra 	$L__BB0_7336;
	mul.f64 	%fd63572, %fd10194, 0d3FE45F306DC9C883;
	cvt.rni.s32.f64 	%r19464, %fd63572;
	cvt.rn.f64.s32 	%fd63573, %r19464;
	fma.rn.f64 	%fd63574, %fd63573, 0dBFF921FB54442D18, %fd10194;
	fma.rn.f64 	%fd63575, %fd63573, 0dBC91A62633145C00, %fd63574;
	fma.rn.f64 	%fd78404, %fd63573, 0dB97B839A252049C0, %fd63575;
	setp.ltu.f64 	%p7565, %fd10195, 0d41E0000000000000;
	@%p7565 bra 	$L__BB0_7337;
	{ // callseq 1024, 0
	.param .b64 param0;
	st.param.f64 	[param0], %fd10194;
	.param .align 16 .b8 retval0[16];
	call.uni (retval0), 
	__internal_trig_reduction_slowpathd, 
	(
	param0
	);
	ld.param.f64 	%fd78404, [retval0];
	ld.param.b32 	%r19464, [retval0+8];
	} // callseq 1024
	bra.uni 	$L__BB0_7337;
$L__BB0_7336:
	mov.f64 	%fd63577, 0d0000000000000000;
	mul.rn.f64 	%fd78404, %fd10194, %fd63577;
	mov.b32 	%r19464, 0;
$L__BB0_7337:
	shl.b32 	%r15481, %r19464, 6;
	cvt.u64.u32 	%rd6635, %r15481;
	and.b64  	%rd6636, %rd6635, 64;
	mov.u64 	%rd6637, __cudart_sin_cos_coeffs;
	add.s64 	%rd6638, %rd6637, %rd6636;
	mul.rn.f64 	%fd63578, %fd78404, %fd78404;
	and.b32  	%r15482, %r19464, 1;
	setp.eq.b32 	%p7566, %r15482, 1;
	selp.f64 	%fd63579, 0dBDA8FF8320FD8164, 0d3DE5DB65F9785EBA, %p7566;
	ld.global.nc.v2.f64 	{%fd63580, %fd63581}, [%rd6638];
	fma.rn.f64 	%fd63582, %fd63579, %fd63578, %fd63580;
	fma.rn.f64 	%fd63583, %fd63582, %fd63578, %fd63581;
	ld.global.nc.v2.f64 	{%fd63584, %fd63585}, [%rd6638+16];
	fma.rn.f64 	%fd63586, %fd63583, %fd63578, %fd63584;
	fma.rn.f64 	%fd63587, %fd63586, %fd63578, %fd63585;
	ld.global.nc.v2.f64 	{%fd63588, %fd63589}, [%rd6638+32];
	fma.rn.f64 	%fd63590, %fd63587, %fd63578, %fd63588;
	fma.rn.f64 	%fd63591, %fd63590, %fd63578, %fd63589;
	fma.rn.f64 	%fd63592, %fd63591, %fd78404, %fd78404;
	fma.rn.f64 	%fd63593, %fd63591, %fd63578, 0d3FF0000000000000;
	selp.f64 	%fd63594, %fd63593, %fd63592, %p7566;
	and.b32  	%r15483, %r19464, 2;
	setp.eq.s32 	%p7567, %r15483, 0;
	mov.f64 	%fd63595, 0d0000000000000000;
	sub.f64 	%fd63596, %fd63595, %fd63594;
	selp.f64 	%fd63597, %fd63594, %fd63596, %p7567;
	mul.f64 	%fd63598, %fd10091, %fd10201;
	fma.rn.f64 	%fd63599, %fd10090, %fd63597, %fd63598;
	fma.rn.f64 	%fd10206, %fd10092, 0d0000000000000000, %fd63599;
	mul.f64 	%fd63600, %fd10091, 0d0000000000000000;
	fma.rn.f64 	%fd63601, %fd10090, 0d0000000000000000, %fd63600;
	add.f64 	%fd63602, %fd63601, %fd10092;
	mul.f64 	%fd63603, %fd63602, %fd63602;
	fma.rn.f64 	%fd63604, %fd10206, %fd10206, %fd63603;
	sqrt.rn.f64 	%fd63605, %fd63604;
	div.rn.f64 	%fd10207, %fd63602, %fd63605;
	{
	.reg .b32 %temp; 
	mov.b64 	{%temp, %r4480}, %fd10207;
	}
	abs.f64 	%fd10208, %fd10207;
	{
	.reg .b32 %temp; 
	mov.b64 	{%temp, %r15484}, %fd10208;
	}
	setp.lt.s32 	%p7568, %r15484, 1071801958;
	@%p7568 bra 	$L__BB0_7339;
	mov.f64 	%fd63606, 0d3FF0000000000000;
	sub.f64 	%fd63607, %fd63606, %fd10208;
	{
	.reg .b32 %temp; 
	mov.b64 	{%r15485, %temp}, %fd63607;
	}
	{
	.reg .b32 %temp; 
	mov.b64 	{%temp, %r15486}, %fd63607;
	}
	add.s32 	%r15487, %r15486, -1048576;
	mov.b64 	%fd63608, {%r15485, %r15487};
	rsqrt.approx.ftz.f64 	%fd63609, %fd63608;
	{
	.reg .b32 %temp; 
	mov.b64 	{%r15488, %temp}, %fd63609;
	}
	{
	.reg .b32 %temp; 
	mov.b64 	{%temp, %r15489}, %fd63609;
	}
	add.s32 	%r15490, %r15489, -1048576;
	mov.b64 	%fd63610, {%r15488, %r15490};
	mul.f64 	%fd63611, %fd63608, %fd63609;
	neg.f64 	%fd63612, %fd63611;
	fma.rn.f64 	%fd63613, %fd63611, %fd63612, %fd63608;
	fma.rn.f64 	%fd63614, %fd63613, %fd63610, %fd63611;
	neg.f64 	%fd63615, %fd63614;
	fma.rn.f64 	%fd63616, %fd63609, %fd63615, 0d3FF0000000000000;
	fma.rn.f64 	%fd63617, %fd63616, %fd63610, %fd63610;
	fma.rn.f64 	%fd63618, %fd63614, %fd63615, %fd63608;
	fma.rn.f64 	%fd63619, %fd63618, %fd63617, %fd63614;
	{
	.reg .b32 %temp; 
	mov.b64 	{%r15491, %temp}, %fd63619;
	}
	{
	.reg .b32 %temp; 
	mov.b64 	{%temp, %r15492}, %fd63619;
	}
	add.s32 	%r15493, %r15492, 1048576;
	mov.b64 	%fd63620, {%r15491, %r15493};
	fma.rn.f64 	%fd63621, %fd63607, 0d3EC715B371155F70, 0dBEBAC2FE66FAAC4B;
	fma.rn.f64 	%fd63622, %fd63621, %fd63607, 0d3ED9A9B88EFCD9B8;
	fma.rn.f64 	%fd63623, %fd63622, %fd63607, 0d3EDD0F40A8A0C4C3;
	fma.rn.f64 	%fd63624, %fd63623, %fd63607, 0d3EF46D4CFA9E0E1F;
	fma.rn.f64 	%fd63625, %fd63624, %fd63607, 0d3F079C168D1E2422;
	fma.rn.f64 	%fd63626, %fd63625, %fd63607, 0d3F1C9A88C3BCA540;
	fma.rn.f64 	%fd63627, %fd63626, %fd63607, 0d3F31C4E64BD476DF;
	fma.rn.f64 	%fd63628, %fd63627, %fd63607, 0d3F46E8BA60009C8F;
	fma.rn.f64 	%fd63629, %fd63628, %fd63607, 0d3F5F1C71C62B05A2;
	fma.rn.f64 	%fd63630, %fd63629, %fd63607, 0d3F76DB6DB6DC9F2C;
	fma.rn.f64 	%fd63631, %fd63630, %fd63607, 0d3F9333333333329C;
	fma.rn.f64 	%fd63632, %fd63631, %fd63607, 0d3FB5555555555555;
	setp.lt.s32 	%p7569, %r15486, 1;
	mov.f64 	%fd63633, 0d0000000000000000;
	mul.rn.f64 	%fd63634, %fd10208, %fd63633;
	mul.f64 	%fd63635, %fd63607, %fd63632;
	fma.rn.f64 	%fd63636, %fd63635, %fd63620, %fd63620;
	selp.f64 	%fd63637, %fd63634, %fd63636, %p7569;
	setp.lt.s32 	%p7570, %r15486, 0;
	mov.f64 	%fd63638, 0d7FF0000000000000;
	mul.rn.f64 	%fd63639, %fd63637, %fd63638;
	selp.f64 	%fd63640, %fd63639, %fd63637, %p7570;
	setp.lt.s32 	%p7571, %r4480, 0;
	mov.f64 	%fd63641, 0dBCA1A62633145C07;
	add.rn.f64 	%fd63642, %fd63640, %fd63641;
	neg.f64 	%fd63643, %fd63642;
	mov.f64 	%fd63644, 0d400921FB54442D18;
	add.rn.f64 	%fd63645, %fd63644, %fd63643;
	selp.f64 	%fd78405, %fd63645, %fd63640, %p7571;
	bra.uni 	$L__BB0_7342;
$L__BB0_7339:
	mul.f64 	%fd63646, %fd10207, %fd10207;
	fma.rn.f64 	%fd63647, %fd63646, 0d3FB0066BDC1895E9, 0dBFB3823B180754AF;
	fma.rn.f64 	%fd63648, %fd63647, %fd63646, 0d3FB11E52CC2F79AE;
	fma.rn.f64 	%fd63649, %fd63648, %fd63646, 0dBF924EAF3526861B;
	fma.rn.f64 	%fd63650, %fd63649, %fd63646, 0d3F91DF02A31E6CB7;
	fma.rn.f64 	%fd63651, %fd63650, %fd63646, 0d3F847D18B0EEC6CC;
	fma.rn.f64 	%fd63652, %fd63651, %fd63646, 0d3F8D0AF961BA53B0;
	fma.rn.f64 	%fd63653, %fd63652, %fd63646, 0d3F91BF7734CF1C48;
	fma.rn.f64 	%fd63654, %fd63653, %fd63646, 0d3F96E91483144EF7;
	fma.rn.f64 	%fd63655, %fd63654, %fd63646, 0d3F9F1C6E0A4F9F81;
	fma.rn.f64 	%fd63656, %fd63655, %fd63646, 0d3FA6DB6DC27FA92B;
	fma.rn.f64 	%fd63657, %fd63656, %fd63646, 0d3FB333333320F91B;
	fma.rn.f64 	%fd63658, %fd63657, %fd63646, 0d3FC5555555555F4D;
	mul.f64 	%fd63659, %fd63646, %fd63658;
	fma.rn.f64 	%fd10210, %fd63659, %fd10208, %fd10208;
	setp.lt.s32 	%p7572, %r4480, 0;
	@%p7572 bra 	$L__BB0_7341;
	mov.f64 	%fd63660, 0dBC91A62633145C07;
	add.rn.f64 	%fd63661, %fd10210, %fd63660;
	neg.f64 	%fd63662, %fd63661;
	mov.f64 	%fd63663, 0d3FF921FB54442D18;
	add.rn.f64 	%fd78405, %fd63663, %fd63662;
	bra.uni 	$L__BB0_7342;
$L__BB0_7341:
	mov.f64 	%fd63664, 0d3C91A62633145C07;
	add.rn.f64 	%fd63665, %fd10210, %fd63664;
	mov.f64 	%fd63666, 0d3FF921FB54442D18;
	add.rn.f64 	%fd78405, %fd63666, %fd63665;
$L__BB0_7342:
	mul.f64 	%fd63667, %fd78405, 0d404CA5DC1A63C1F5;
	setp.gt.f64 	%p7573, %fd10206, 0d0000000000000000;
	neg.f64 	%fd63668, %fd63667;
	selp.f64 	%fd78677, %fd63668, %fd63667, %p7573;
$L__BB0_7343:
	mul.lo.s32 	%r15494, %r19441, 7;
	mul.wide.u32 	%rd6639, %r15494, 8;
	add.s64 	%rd6640, %rd33, %rd6639;
	ld.global.f64 	%fd63669, [%rd6640+32];
	mul.f64 	%fd63670, %fd63669, %fd10090;
	div.rn.f64 	%fd10217, %fd63670, %fd10093;
	mul.f64 	%fd63671, %fd63669, %fd10091;
	div.rn.f64 	%fd10218, %fd63671, %fd10093;
	mul.f64 	%fd63672, %fd63669, %fd10092;
	div.rn.f64 	%fd10219, %fd63672, %fd10093;
	ld.global.f64 	%fd10220, [%rd6640+48];
	@%p7544 bra 	$L__BB0_7389;
	shl.b32 	%r15495, %r19441, 1;
	or.b32  	%r15496, %r15495, 1;
	cvt.rn.f64.u32 	%fd78412, %r15496;
	neg.f64 	%fd10222, %fd10220;
	abs.f64 	%fd63673, %fd78676;
	mov.f64 	%fd63674, 0d4066800000000000;
	sub.f64 	%fd63675, %fd63674, %fd63673;
	min.f64 	%fd63676, %fd63673, %fd63675;
	setp.lt.f64 	%p7575, %fd63676, %fd10082;
	@%p7575 bra 	$L__BB0_7366;
	mul.f64 	%fd63677, %fd78676, 0d3F91DF46A2529D3A;
	abs.f64 	%fd10223, %fd63677;
	setp.neu.f64 	%p7576, %fd10223, 0d7FF0000000000000;
	@%p7576 bra 	$L__BB0_7347;
	mul.f64 	%fd63685, %fd78676, 0d3F91DF46A2529D3A;
	mov.f64 	%fd63686, 0d0000000000000000;
	mul.rn.f64 	%fd78408, %fd63685, %fd63686;
	mov.b32 	%r19465, 0;
	bra.uni 	$L__BB0_7349;
$L__BB0_7347:
	mul.f64 	%fd63678, %fd78676, 0d3F91DF46A2529D3A;
	mul.f64 	%fd63679, %fd63678, 0d3FE45F306DC9C883;
	cvt.rni.s32.f64 	%r19465, %fd63679;
	cvt.rn.f64.s32 	%fd63680, %r19465;
	fma.rn.f64 	%fd63681, %fd63680, 0dBFF921FB54442D18, %fd63678;
	fma.rn.f64 	%fd63682, %fd63680, 0dBC91A62633145C00, %fd63681;
	fma.rn.f64 	%fd78408, %fd63680, 0dB97B839A252049C0, %fd63682;
	setp.ltu.f64 	%p7577, %fd10223, 0d41E0000000000000;
	@%p7577 bra 	$L__BB0_7349;
	mul.f64 	%fd63683, %fd78676, 0d3F91DF46A2529D3A;
	{ // callseq 1025, 0
	.param .b64 param0;
	st.param.f64 	[param0], %fd63683;
	.param .align 16 .b8 retval0[16];
	call.uni (retval0), 
	__internal_trig_reduction_slowpathd, 
	(
	param0
	);
	ld.param.f64 	%fd78408, [retval0];
	ld.param.b32 	%r19465, [retval0+8];
	} // callseq 1025
$L__BB0_7349:
	shl.b32 	%r15499, %r19465, 6;
	cvt.u64.u32 	%rd6641, %r15499;
	and.b64  	%rd6642, %rd6641, 64;
	mov.u64 	%rd6643, __cudart_sin_cos_coeffs;
	add.s64 	%rd6644, %rd6643, %rd6642;
	mul.rn.f64 	%fd63687, %fd78408, %fd78408;
	and.b32  	%r15500, %r19465, 1;
	setp.eq.b32 	%p7579, %r15500, 1;
	selp.f64 	%fd63688, 0dBDA8FF8320FD8164, 0d3DE5DB65F9785EBA, %p7579;
	ld.global.nc.v2.f64 	{%fd63689, %fd63690}, [%rd6644];
	fma.rn.f64 	%fd63691, %fd63688, %fd63687, %fd63689;
	fma.rn.f64 	%fd63692, %fd63691, %fd63687, %fd63690;
	ld.global.nc.v2.f64 	{%fd63693, %fd63694}, [%rd6644+16];
	fma.rn.f64 	%fd63695, %fd63692, %fd63687, %fd63693;
	fma.rn.f64 	%fd63696, %fd63695, %fd63687, %fd63694;
	ld.global.nc.v2.f64 	{%fd63697, %fd63698}, [%rd6644+32];
	fma.rn.f64 	%fd63699, %fd63696, %fd63687, %fd63697;
	fma.rn.f64 	%fd63700, %fd63699, %fd63687, %fd63698;
	fma.rn.f64 	%fd63701, %fd63700, %fd78408, %fd78408;
	fma.rn.f64 	%fd63702, %fd63700, %fd63687, 0d3FF0000000000000;
	selp.f64 	%fd63703, %fd63702, %fd63701, %p7579;
	and.b32  	%r15501, %r19465, 2;
	setp.eq.s32 	%p7580, %r15501, 0;
	mov.f64 	%fd63704, 0d0000000000000000;
	sub.f64 	%fd63705, %fd63704, %fd63703;
	selp.f64 	%fd63706, %fd63703, %fd63705, %p7580;
	mul.f64 	%fd10228, %fd63706, %fd10222;
	@%p7576 bra 	$L__BB0_7351;
	mul.f64 	%fd63714, %fd78676, 0d3F91DF46A2529D3A;
	mov.f64 	%fd63715, 0d0000000000000000;
	mul.rn.f64 	%fd78410, %fd63714, %fd63715;
	mov.b32 	%r19467, 1;
	bra.uni 	$L__BB0_7354;
$L__BB0_7351:
	mul.f64 	%fd63707, %fd78676, 0d3F91DF46A2529D3A;
	mul.f64 	%fd63708, %fd63707, 0d3FE45F306DC9C883;
	cvt.rni.s32.f64 	%r19466, %fd63708;
	cvt.rn.f64.s32 	%fd63709, %r19466;
	fma.rn.f64 	%fd63710, %fd63709, 0dBFF921FB54442D18, %fd63707;
	fma.rn.f64 	%fd63711, %fd63709, 0dBC91A62633145C00, %fd63710;
	fma.rn.f64 	%fd78410, %fd63709, 0dB97B839A252049C0, %fd63711;
	setp.ltu.f64 	%p7581, %fd10223, 0d41E0000000000000;
	@%p7581 bra 	$L__BB0_7353;
	mul.f64 	%fd63712, %fd78676, 0d3F91DF46A2529D3A;
	{ // callseq 1026, 0
	.param .b64 param0;
	st.param.f64 	[param0], %fd63712;
	.param .align 16 .b8 retval0[16];
	call.uni (retval0), 
	__internal_trig_reduction_slowpathd, 
	(
	param0
	);
	ld.param.f64 	%fd78410, [retval0];
	ld.param.b32 	%r19466, [retval0+8];
	} // callseq 1026
$L__BB0_7353:
	add.s32 	%r19467, %r19466, 1;
$L__BB0_7354:
	setp.lt.s32 	%p7582, %r4417, 1;
	shl.b32 	%r15504, %r19467, 6;
	cvt.u64.u32 	%rd6645, %r15504;
	and.b64  	%rd6646, %rd6645, 64;
	mov.u64 	%rd6647, __cudart_sin_cos_coeffs;
	add.s64 	%rd6648, %rd6647, %rd6646;
	mul.rn.f64 	%fd63716, %fd78410, %fd78410;
	and.b32  	%r15505, %r19467, 1;
	setp.eq.b32 	%p7583, %r15505, 1;
	selp.f64 	%fd63717, 0dBDA8FF8320FD8164, 0d3DE5DB65F9785EBA, %p7583;
	ld.global.nc.v2.f64 	{%fd63718, %fd63719}, [%rd6648];
	fma.rn.f64 	%fd63720, %fd63717, %fd63716, %fd63718;
	fma.rn.f64 	%fd63721, %fd63720, %fd63716, %fd63719;
	ld.global.nc.v2.f64 	{%fd63722, %fd63723}, [%rd6648+16];
	fma.rn.f64 	%fd63724, %fd63721, %fd63716, %fd63722;
	fma.rn.f64 	%fd63725, %fd63724, %fd63716, %fd63723;
	ld.global.nc.v2.f64 	{%fd63726, %fd63727}, [%rd6648+32];
	fma.rn.f64 	%fd63728, %fd63725, %fd63716, %fd63726;
	fma.rn.f64 	%fd63729, %fd63728, %fd63716, %fd63727;
	fma.rn.f64 	%fd63730, %fd63729, %fd78410, %fd78410;
	fma.rn.f64 	%fd63731, %fd63729, %fd63716, 0d3FF0000000000000;
	selp.f64 	%fd63732, %fd63731, %fd63730, %p7583;
	and.b32  	%r15506, %r19467, 2;
	setp.eq.s32 	%p7584, %r15506, 0;
	mov.f64 	%fd63733, 0d0000000000000000;
	sub.f64 	%fd63734, %fd63733, %fd63732;
	selp.f64 	%fd63735, %fd63732, %fd63734, %p7584;
	mul.f64 	%fd10234, %fd10220, %fd63735;
	@%p7582 bra 	$L__BB0_7363;
	ld.local.f64 	%fd78411, [%rd4];
	mov.b32 	%r19468, 0;
$L__BB0_7356:
	ld.param.u64 	%rd8518, [_Z8FitGrainPdPiS0_S_S_S0_S0_S_S_S_S_S_S_S_S_S_S_S_S__param_3];
	mul.lo.s32 	%r15508, %r19468, 6;
	cvta.to.global.u64 	%rd6649, %rd8518;
	mul.wide.u32 	%rd6650, %r15508, 8;
	add.s64 	%rd6651, %rd6649, %rd6650;
	ld.global.f64 	%fd63736, [%rd6651+32];
	setp.leu.f64 	%p7585, %fd78411, %fd63736;
	@%p7585 bra 	$L__BB0_7362;
	ld.param.u64 	%rd8519, [_Z8FitGrainPdPiS0_S_S_S0_S0_S_S_S_S_S_S_S_S_S_S_S_S__param_3];
	cvta.to.global.u64 	%rd6652, %rd8519;
	mul.lo.s32 	%r15509, %r19468, 6;
	mul.wide.u32 	%rd6653, %r15509, 8;
	add.s64 	%rd6654, %rd6652, %rd6653;
	ld.global.f64 	%fd63737, [%rd6654+40];
	setp.geu.f64 	%p7586, %fd78411, %fd63737;
	@%p7586 bra 	$L__BB0_7362;
	ld.param.u64 	%rd8520, [_Z8FitGrainPdPiS0_S_S_S0_S0_S_S_S_S_S_S_S_S_S_S_S_S__param_3];
	cvta.to.global.u64 	%rd6655, %rd8520;
	mul.lo.s32 	%r15510, %r19468, 6;
	mul.wide.u32 	%rd6656, %r15510, 8;
	add.s64 	%rd6657, %rd6655, %rd6656;
	ld.global.f64 	%fd63738, [%rd6657];
	setp.leu.f64 	%p7587, %fd10228, %fd63738;
	@%p7587 bra 	$L__BB0_7362;
	ld.param.u64 	%rd8521, [_Z8FitGrainPdPiS0_S_S_S0_S0_S_S_S_S_S_S_S_S_S_S_S_S__param_3];
	cvta.to.global.u64 	%rd6658, %rd8521;
	mul.lo.s32 	%r15511, %r19468, 6;
	mul.wide.u32 	%rd6659, %r15511, 8;
	add.s64 	%rd6660, %rd6658, %rd6659;
	ld.global.f64 	%fd63739, [%rd6660+8];
	setp.geu.f64 	%p7588, %fd10228, %fd63739;
	@%p7588 bra 	$L__BB0_7362;
	ld.param.u64 	%rd8522, [_Z8FitGrainPdPiS0_S_S_S0_S0_S_S_S_S_S_S_S_S_S_S_S_S__param_3];
	cvta.to.global.u64 	%rd6661, %rd8522;
	mul.lo.s32 	%r15512, %r19468, 6;
	mul.wide.u32 	%rd6662, %r15512, 8;
	add.s64 	%rd6663, %rd6661, %rd6662;
	ld.global.f64 	%fd63740, [%rd6663+16];
	setp.leu.f64 	%p7589, %fd10234, %fd63740;
	@%p7589 bra 	$L__BB0_7362;
	ld.param.u64 	%rd8523, [_Z8FitGrainPdPiS0_S_S_S0_S0_S_S_S_S_S_S_S_S_S_S_S_S__param_3];
	cvta.to.global.u64 	%rd6664, %rd8523;
	mul.lo.s32 	%r15514, %r19468, 6;
	mul.wide.u32 	%rd6665, %r15514, 8;
	add.s64 	%rd6666, %rd6664, %rd6665;
	ld.global.f64 	%fd63741, [%rd6666+24];
	setp.lt.f64 	%p7590, %fd10234, %fd63741;
	mov.b32 	%r19479, 1;
	@%p7590 bra 	$L__BB0_7365;
$L__BB0_7362:
	add.s32 	%r19468, %r19468, 1;
	setp.ne.s32 	%p7591, %r19468, %r4417;
	mov.b32 	%r19479, 0;
	@%p7591 bra 	$L__BB0_7356;
$L__BB0_7363:
	mov.u32 	%r4491, %r19479;
	shl.b32 	%r15517, %r19441, 1;
	or.b32  	%r15518, %r15517, 1;
	cvt.rn.f64.u32 	%fd78412, %r15518;
	setp.eq.s32 	%p7592, %r4491, 0;
	mov.b32 	%r19479, 0;
	@%p7592 bra 	$L__BB0_7366;
	ld.local.f64 	%fd78411, [%rd4];
	mov.u32 	%r19479, %r4491;
$L__BB0_7365:
	shl.b32 	%r15519, %r19480, 3;
	mul.wide.s32 	%rd6667, %r15519, 8;
	add.s64 	%rd6668, %rd31, %rd6667;
	st.global.f64 	[%rd6668], %fd10228;
	st.global.f64 	[%rd6668+8], %fd10234;
	st.global.f64 	[%rd6668+16], %fd78411;
	st.global.f64 	[%rd6668+24], %fd10217;
	st.global.f64 	[%rd6668+32], %fd10218;
	st.global.f64 	[%rd6668+40], %fd10219;
	mul.lo.s32 	%r15520, %r19441, 7;
	mul.wide.u32 	%rd6669, %r15520, 8;
	add.s64 	%rd6670, %rd33, %rd6669;
	ld.global.f64 	%fd63742, [%rd6670+24];
	st.global.f64 	[%rd6668+48], %fd63742;
	shl.b32 	%r15521, %r19441, 1;
	or.b32  	%r15522, %r15521, 1;
	cvt.rn.f64.u32 	%fd63743, %r15522;
	st.global.f64 	[%rd6668+56], %fd63743;
	add.f64 	%fd78412, %fd63743, 0d3FF0000000000000;
	add.s32 	%r19480, %r19480, 1;
$L__BB0_7366:
	setp.eq.s32 	%p7593, %r19458, 1;
	@%p7593 bra 	$L__BB0_7389;
	abs.f64 	%fd63744, %fd78677;
	mov.f64 	%fd63745, 0d4066800000000000;
	sub.f64 	%fd63746, %fd63745, %fd63744;
	min.f64 	%fd63747, %fd63744, %fd63746;
	setp.lt.f64 	%p7594, %fd63747, %fd10082;
	@%p7594 bra 	$L__BB0_7389;
	mul.f64 	%fd63748, %fd78677, 0d3F91DF46A2529D3A;
	abs.f64 	%fd10241, %fd63748;
	setp.eq.f64 	%p7595, %fd10241, 0d7FF0000000000000;
	@%p7595 bra 	$L__BB0_7371;
	mul.f64 	%fd63749, %fd78677, 0d3F91DF46A2529D3A;
	mul.f64 	%fd63750, %fd63749, 0d3FE45F306DC9C883;
	cvt.rni.s32.f64 	%r19473, %fd63750;
	cvt.rn.f64.s32 	%fd63751, %r19473;
	fma.rn.f64 	%fd63752, %fd63751, 0dBFF921FB54442D18, %fd63749;
	fma.rn.f64 	%fd63753, %fd63751, 0dBC91A62633145C00, %fd63752;
	fma.rn.f64 	%fd78413, %fd63751, 0dB97B839A252049C0, %fd63753;
	setp.ltu.f64 	%p7596, %fd10241, 0d41E0000000000000;
	@%p7596 bra 	$L__BB0_7372;
	mul.f64 	%fd63754, %fd78677, 0d3F91DF46A2529D3A;
	{ // callseq 1027, 0
	.param .b64 param0;
	st.param.f64 	[param0], %fd63754;
	.param .align 16 .b8 retval0[16];
	call.uni (retval0), 
	__internal_trig_reduction_slowpathd, 
	(
	param0
	);
	ld.param.f64 	%fd78413, [retval0];
	ld.param.b32 	%r19473, [retval0+8];
	} // callseq 1027
	bra.uni 	$L__BB0_7372;
$L__BB0_7371:
	mul.f64 	%fd63756, %fd78677, 0d3F91DF46A2529D3A;
	mov.f64 	%fd63757, 0d0000000000000000;
	mul.rn.f64 	%fd78413, %fd63756, %fd63757;
	mov.b32 	%r19473, 0;
$L__BB0_7372:
	shl.b32 	%r15525, %r19473, 6;
	cvt.u64.u32 	%rd6671, %r15525;
	and.b64  	%rd6672, %rd6671, 64;
	mov.u64 	%rd6673, __cudart_sin_cos_coeffs;
	add.s64 	%rd6674, %rd6673, %rd6672;
	mul.rn.f64 	%fd63758, %fd78413, %fd78413;
	and.b32  	%r15526, %r19473, 1;
	setp.eq.b32 	%p7598, %r15526, 1;
	selp.f64 	%fd63759, 0dBDA8FF8320FD8164, 0d3DE5DB65F9785EBA, %p7598;
	ld.global.nc.v2.f64 	{%fd63760, %fd63761}, [%rd6674];
	fma.rn.f64 	%fd63762, %fd63759, %fd63758, %fd63760;
	fma.rn.f64 	%fd63763, %fd63762, %fd63758, %fd63761;
	ld.global.nc.v2.f64 	{%fd63764, %fd63765}, [%rd6674+16];
	fma.rn.f64 	%fd63766, %fd63763, %fd63758, %fd63764;
	fma.rn.f64 	%fd63767, %fd63766, %fd63758, %fd63765;
	ld.global.nc.v2.f64 	{%fd63768, %fd63769}, [%rd6674+32];
	fma.rn.f64 	%fd63770, %fd63767, %fd63758, %fd63768;
	fma.rn.f64 	%fd63771, %fd63770, %fd63758, %fd63769;
	fma.rn.f64 	%fd63772, %fd63771, %fd78413, %fd78413;
	fma.rn.f64 	%fd63773, %fd63771, %fd63758, 0d3FF0000000000000;
	selp.f64 	%fd63774, %fd63773, %fd63772, %p7598;
	and.b32  	%r15527, %r19473, 2;
	setp.eq.s32 	%p7599, %r15527, 0;
	mov.f64 	%fd63775, 0d0000000000000000;
	sub.f64 	%fd63776, %fd63775, %fd63774;
	selp.f64 	%fd63777, %fd63774, %fd63776, %p7599;
	mul.f64 	%fd10246, %fd63777, %fd10222;
	@%p7595 bra 	$L__BB0_7376;
	mul.f64 	%fd63778, %fd78677, 0d3F91DF46A2529D3A;
	mul.f64 	%fd63779, %fd63778, 0d3FE45F306DC9C883;
	cvt.rni.s32.f64 	%r19474, %fd63779;
	cvt.rn.f64.s32 	%fd63780, %r19474;
	fma.rn.f64 	%fd63781, %fd63780, 0dBFF921FB54442D18, %fd63778;
	fma.rn.f64 	%fd63782, %fd63780, 0dBC91A62633145C00, %fd63781;
	fma.rn.f64 	%fd78415, %fd63780, 0dB97B839A252049C0, %fd63782;
	setp.ltu.f64 	%p7600, %fd10241, 0d41E0000000000000;
	@%p7600 bra 	$L__BB0_7375;
	mul.f64 	%fd63783, %fd78677, 0d3F91DF46A2529D3A;
	{ // callseq 1028, 0
	.param .b64 param0;
	st.param.f64 	[param0], %fd63783;
	.param .align 16 .b8 retval0[16];
	call.uni (retval0), 
	__internal_trig_reduction_slowpathd, 
	(
	param0
	);
	ld.param.f64 	%fd78415, [retval0];
	ld.param.b32 	%r19474, [retval0+8];
	} // callseq 1028
$L__BB0_7375:
	add.s32 	%r19475, %r19474, 1;
	bra.uni 	$L__BB0_7377;
$L__BB0_7376:
	mul.f64 	%fd63785, %fd78677, 0d3F91DF46A2529D3A;
	mov.f64 	%fd63786, 0d0000000000000000;
	mul.rn.f64 	%fd78415, %fd63785, %fd63786;
	mov.b32 	%r19475, 1;
$L__BB0_7377:
	setp.lt.s32 	%p7601, %r4417, 1;
	shl.b32 	%r15530, %r19475, 6;
	cvt.u64.u32 	%rd6675, %r15530;
	and.b64  	%rd6676, %rd6675, 64;
	mov.u64 	%rd6677, __cudart_sin_cos_coeffs;
	add.s64 	%rd6678, %rd6677, %rd6676;
	mul.rn.f64 	%fd63787, %fd78415, %fd78415;
	and.b32  	%r15531, %r19475, 1;
	setp.eq.b32 	%p7602, %r15531, 1;
	selp.f64 	%fd63788, 0dBDA8FF8320FD8164, 0d3DE5DB65F9785EBA, %p7602;
	ld.global.nc.v2.f64 	{%fd63789, %fd63790}, [%rd6678];
	fma.rn.f64 	%fd63791, %fd63788, %fd63787, %fd63789;
	fma.rn.f64 	%fd63792, %fd63791, %fd63787, %fd63790;
	ld.global.nc.v2.f64 	{%fd63793, %fd63794}, [%rd6678+16];
	fma.rn.f64 	%fd63795, %fd63792, %fd63787, %fd63793;
	fma.rn.f64 	%fd63796, %fd63795, %fd63787, %fd63794;
	ld.global.nc.v2.f64 	{%fd63797, %fd63798}, [%rd6678+32];
	fma.rn.f64 	%fd63799, %fd63796, %fd63787, %fd63797;
	fma.rn.f64 	%fd63800, %fd63799, %fd63787, %fd63798;
	fma.rn.f64 	%fd63801, %fd63800, %fd78415, %fd78415;
	fma.rn.f64 	%fd63802, %fd63800, %fd63787, 0d3FF0000000000000;
	selp.f64 	%fd63803, %fd63802, %fd63801, %p7602;
	and.b32  	%r15532, %r19475, 2;
	setp.eq.s32 	%p7603, %r15532, 0;
	mov.f64 	%fd63804, 0d0000000000000000;
	sub.f64 	%fd63805, %fd63804, %fd63803;
	selp.f64 	%fd63806, %fd63803, %fd63805, %p7603;
	mul.f64 	%fd10252, %fd10220, %fd63806;
	@%p7601 bra 	$L__BB0_7386;
	ld.local.f64 	%fd78416, [%rd4+8];
	mov.b32 	%r19476, 0;
$L__BB0_7379:
	ld.param.u64 	%rd8524, [_Z8FitGrainPdPiS0_S_S_S0_S0_S_S_S_S_S_S_S_S_S_S_S_S__param_3];
	mul.lo.s32 	%r15534, %r19476, 6;
	cvta.to.global.u64 	%rd6679, %rd8524;
	mul.wide.u32 	%rd6680, %r15534, 8;
	add.s64 	%rd6681, %rd6679, %rd6680;
	ld.global.f64 	%fd63807, [%rd6681+32];
	setp.leu.f64 	%p7604, %fd78416, %fd63807;
	@%p7604 bra 	$L__BB0_7385;
	ld.param.u64 	%rd8525, [_Z8FitGrainPdPiS0_S_S_S0_S0_S_S_S_S_S_S_S_S_S_S_S_S__param_3];
	cvta.to.global.u64 	%rd6682, %rd8525;
	mul.lo.s32 	%r15535, %r19476, 6;
	mul.wide.u32 	%rd6683, %r15535, 8;
	add.s64 	%rd6684, %rd6682, %rd6683;
	ld.global.f64 	%fd63808, [%rd6684+40];
	setp.geu.f64 	%p7605, %fd78416, %fd63808;
	@%p7605 bra 	$L__BB0_7385;
	ld.param.u64 	%rd8526, [_Z8FitGrainPdPiS0_S_S_S0_S0_S_S_S_S_S_S_S_S_S_S_S_S__param_3];
	cvta.to.global.u64 	%rd6685, %rd8526;
	mul.lo.s32 	%r15536, %r19476, 6;
	mul.wide.u32 	%rd6686, %r15536, 8;
	add.s64 	%rd6687, %rd6685, %rd6686;
	ld.global.f64 	%fd63809, [%rd6687];
	setp.leu.f64 	%p7606, %fd10246, %fd63809;
	@%p7606 bra 	$L__BB0_7385;
	ld.param.u64 	%rd8527, [_Z8FitGrainPdPiS0_S_S_S0_S0_S_S_S_S_S_S_S_S_S_S_S_S__param_3];
	cvta.to.global.u64 	%rd6688, %rd8527;
	mul.lo.s32 	%r15537, %r19476, 6;
	mul.wide.u32 	%rd6689, %r15537, 8;
	add.s64 	%rd6690, %rd6688, %rd6689;
	ld.global.f64 	%fd63810, [%rd6690+8];
	setp.geu.f64 	%p7607, %fd10246, %fd63810;
	@%p7607 bra 	$L__BB0_7385;
	ld.param.u64 	%rd8528, [_Z8FitGrainPdPiS0_S_S_S0_S0_S_S_S_S_S_S_S_S_S_S_S_S__param_3];
	cvta.to.global.u64 	%rd6691, %rd8528;
	mul.lo.s32 	%r15538, %r19476, 6;
	mul.wide.u32 	%rd6692, %r15538, 8;
	add.s64 	%rd6693, %rd6691, %rd6692;
	ld.global.f64 	%fd63811, [%rd6693+16];
	setp.leu.f64 	%p7608, %fd10252, %fd63811;
	@%p7608 bra 	$L__BB0_7385;
	ld.param.u64 	%rd8529, [_Z8FitGrainPdPiS0_S_S_S0_S0_S_S_S_S_S_S_S_S_S_S_S_S__param_3];
	cvta.to.global.u64 	%rd6694, %rd8529;
	mul.lo.s32 	%r15540, %r19476, 6;
	mul.wide.u32 	%rd6695, %r15540, 8;
	add.s64 	%rd6696, %rd6694, %rd6695;
	ld.global.f64 	%fd63812, [%rd6696+24];
	setp.lt.f64 	%p7609, %fd10252, %fd63812;
	mov.b32 	%r19479, 1;
	@%p7609 bra 	$L__BB0_7388;
$L__BB0_7385:
	add.s32 	%r19476, %r19476, 1;
	setp.ne.s32 	%p7610, %r19476, %r4417;
	mov.b32 	%r19479, 0;
	@%p7610 bra 	$L__BB0_7379;
$L__BB0_7386:
	mov.u32 	%r4506, %r19479;
	setp.eq.s32 	%p7611, %r4506, 0;
	mov.b32 	%r19479, 0;
	@%p7611 bra 	$L__BB0_7389;
	ld.local.f64 	%fd78416, [%rd4+8];
	mov.u32 	%r19479, %r4506;
$L__BB0_7388:
	shl.b32 	%r15543, %r19480, 3;
	mul.wide.s32 	%rd6697, %r15543, 8;
	add.s64 	%rd6698, %rd31, %rd6697;
	st.global.f64 	[%rd6698], %fd10246;
	st.global.f64 	[%rd6698+8], %fd10252;
	st.global.f64 	[%rd6698+16], %fd78416;
	st.global.f64 	[%rd6698+24], %fd10217;
	st.global.f64 	[%rd6698+32], %fd10218;
	st.global.f64 	[%rd6698+40], %fd10219;
	mul.lo.s32 	%r15544, %r19441, 7;
	mul.wide.u32 	%rd6699, %r15544, 8;
	add.s64 	%rd6700, %rd33, %rd6699;
	ld.global.f64 	%fd63813, [%rd6700+24];
	st.global.f64 	[%rd6698+48], %fd63813;
	st.global.f64 	[%rd6698+56], %fd78412;
	add.s32 	%r19480, %r19480, 1;
$L__BB0_7389:
	ld.param.u64 	%rd8221, [_Z8FitGrainPdPiS0_S_S_S0_S0_S_S_S_S_S_S_S_S_S_S_S_S__param_2];
	add.s32 	%r19441, %r19441, 1;
	cvta.to.global.u64 	%rd6701, %rd8221;
	ld.global.u32 	%r15545, [%rd6701+4];
	setp.lt.s32 	%p7612, %r19441, %r15545;
	@%p7612 bra 	$L__BB0_7244;
$L__BB0_7390:
	setp.lt.s32 	%p7613, %r1, 1;
	mov.f64 	%fd78419, 0d0000000000000000;
	@%p7613 bra 	$L__BB0_7398;
	mov.f64 	%fd78419, 0d0000000000000000;
	mov.b32 	%r19482, 0;
$L__BB0_7392:
	ld.param.u64 	%rd8684, [_Z8FitGrainPdPiS0_S_S_S0_S0_S_S_S_S_S_S_S_S_S_S_S_S__param_17];
	setp.lt.s32 	%p7614, %r19480, 1;
	mul.lo.s32 	%r15547, %r19482, 6;
	cvta.to.global.u64 	%rd6702, %rd8684;
	mul.lo.s32 	%r15548, %r2, 6;
	mul.wide.s32 	%rd6703, %r15548, 8;
	add.s64 	%rd6704, %rd6702, %rd6703;
	mul.wide.u32 	%rd6705, %r15547, 8;
	add.s64 	%rd6706, %rd6704, %rd6705;
	ld.global.f64 	%fd63816, [%rd6706+40];
	cvt.rzi.s32.f64 	%r4514, %fd63816;
	@%p7614 bra 	$L__BB0_7397;
	ld.param.u64 	%rd8685, [_Z8FitGrainPdPiS0_S_S_S0_S0_S_S_S_S_S_S_S_S_S_S_S_S__param_17];
	cvta.to.global.u64 	%rd6707, %rd8685;
	mul.lo.s32 	%r15550, %r2, 6;
	mul.wide.s32 	%rd6708, %r15550, 8;
	add.s64 	%rd6709, %rd6707, %rd6708;
	mul.lo.s32 	%r15551, %r19482, 6;
	mul.wide.u32 	%rd6710, %r15551, 8;
	add.s64 	%rd6711, %rd6709, %rd6710;
	ld.global.f64 	%fd10259, [%rd6711];
	ld.global.f64 	%fd10260, [%rd6711+8];
	mov.b32 	%r19483, 0;
	bra.uni 	$L__BB0_7395;
$L__BB0_7394:
	add.s32 	%r19483, %r19483, 1;
	setp.eq.s32 	%p7616, %r19483, %r19480;
	@%p7616 bra 	$L__BB0_7397;
$L__BB0_7395:
	shl.b32 	%r15552, %r19483, 3;
	mul.wide.u32 	%rd6712, %r15552, 8;
	add.s64 	%rd6713, %rd31, %rd6712;
	ld.global.f64 	%fd63817, [%rd6713+56];
	cvt.rzi.s32.f64 	%r15553, %fd63817;
	setp.ne.s32 	%p7615, %r15553, %r4514;
	@%p7615 bra 	$L__BB0_7394;
	shl.b32 	%r15554, %r19483, 3;
	mul.wide.u32 	%rd6714, %r15554, 8;
	add.s64 	%rd6715, %rd31, %rd6714;
	ld.global.f64 	%fd63818, [%rd6715];
	sub.f64 	%fd63819, %fd10259, %fd63818;
	ld.global.f64 	%fd63820, [%rd6715+8];
	sub.f64 	%fd63821, %fd10260, %fd63820;
	mul.f64 	%fd63822, %fd63821, %fd63821;
	fma.rn.f64 	%fd63823, %fd63819, %fd63819, %fd63822;
	sqrt.rn.f64 	%fd63824, %fd63823;
	add.f64 	%fd78419, %fd78419, %fd63824;
$L__BB0_7397:
	add.s32 	%r19482, %r19482, 1;
	setp.ne.s32 	%p7617, %r19482, %r1;
	@%p7617 bra 	$L__BB0_7392;
$L__BB0_7398:
	add.s32 	%r19692, %r19692, 2;
	setp.geu.f64 	%p7618, %fd78335, %fd78419;
	@%p7618 bra 	$L__BB0_7400;
	ld.global.f64 	%fd63831, [%rd32+336];
	mul.lo.s32 	%r15556, %r4183, 6;
	mul.wide.u32 	%rd6720, %r15556, 8;
	add.s64 	%rd6721, %rd32, %rd6720;
	st.global.f64 	[%rd6721], %fd63831;
	ld.global.f64 	%fd63832, [%rd32+344];
	st.global.f64 	[%rd6721+8], %fd63832;
	ld.global.f64 	%fd63833, [%rd32+352];
	st.global.f64 	[%rd6721+16], %fd63833;
	ld.global.f64 	%fd63834, [%rd32+360];
	st.global.f64 	[%rd6721+24], %fd63834;
	ld.global.f64 	%fd63835, [%rd32+368];
	st.global.f64 	[%rd6721+32], %fd63835;
	ld.global.f64 	%fd63836, [%rd32+376];
	st.global.f64 	[%rd6721+40], %fd63836;
	mul.wide.u32 	%rd6722, %r4183, 8;
	add.s64 	%rd6723, %rd32, %rd6722;
	st.global.f64 	[%rd6723+480], %fd78335;
	bra.uni 	$L__BB0_8214;
$L__BB0_7400:
	ld.global.f64 	%fd63825, [%rd32+384];
	mul.lo.s32 	%r15555, %r4183, 6;
	mul.wide.u32 	%rd6716, %r15555, 8;
	add.s64 	%rd6717, %rd32, %rd6716;
	st.global.f64 	[%rd6717], %fd63825;
	ld.global.f64 	%fd63826, [%rd32+392];
	st.global.f64 	[%rd6717+8], %fd63826;
	ld.global.f64 	%fd63827, [%rd32+400];
	st.global.f64 	[%rd6717+16], %fd63827;
	ld.global.f64 	%fd63828, [%rd32+408];
	st.global.f64 	[%rd6717+24], %fd63828;
	ld.global.f64 	%fd63829, [%rd32+416];
	st.global.f64 	[%rd6717+32], %fd63829;
	ld.global.f64 	%fd63830, [%rd32+424];
	st.global.f64 	[%rd6717+40], %fd63830;
	mul.wide.u32 	%rd6718, %r4183, 8;
	add.s64 	%rd6719, %rd32, %rd6718;
	st.global.f64 	[%rd6719+480], %fd78419;
	mov.f64 	%fd78335, %fd78419;
	bra.uni 	$L__BB0_8214;
$L__BB0_7401:
	ld.global.f64 	%fd57682, [%rd32+480];
	setp.lt.f64 	%p6704, %fd78335, %fd57682;
	selp.u32 	%r14314, 1, 0, %p6704;
	ld.global.f64 	%fd57683, [%rd32+488];
	setp.lt.f64 	%p6705, %fd78335, %fd57683;
	selp.u32 	%r14315, 1, 0, %p6705;
	add.s32 	%r14316, %r14314, %r14315;
	ld.global.f64 	%fd57684, [%rd32+496];
	setp.lt.f64 	%p6706, %fd78335, %fd57684;
	selp.u32 	%r14317, 1, 0, %p6706;
	add.s32 	%r14318, %r14316, %r14317;
	ld.global.f64 	%fd57685, [%rd32+504];
	setp.lt.f64 	%p6707, %fd78335, %fd57685;
	selp.u32 	%r14319, 1, 0, %p6707;
	add.s32 	%r14320, %r14318, %r14319;
	ld.global.f64 	%fd57686, [%rd32+512];
	setp.lt.f64 	%p6708, %fd78335, %fd57686;
	selp.u32 	%r14321, 1, 0, %p6708;
	add.s32 	%r14322, %r14320, %r14321;
	ld.global.f64 	%fd57687, [%rd32+520];
	setp.lt.f64 	%p6709, %fd78335, %fd57687;
	selp.u32 	%r14323, 1, 0, %p6709;
	add.s32 	%r14324, %r14322, %r14323;
	ld.global.f64 	%fd57688, [%rd32+528];
	setp.lt.f64 	%p6710, %fd78335, %fd57688;
	selp.u32 	%r14325, 1, 0, %p6710;
	add.s32 	%r4519, %r14324, %r14325;
	setp.lt.u32 	%p6711, %r4519, 2;
	@%p6711 bra 	$L__BB0_7403;
	ld.global.f64 	%fd62294, [%rd32+336];
	mul.lo.s32 	%r15254, %r4183, 6;
	mul.wide.u32 	%rd6496, %r15254, 8;
	add.s64 	%rd6497, %rd32, %rd6496;
	st.global.f64 	[%rd6497], %fd62294;
	ld.global.f64 	%fd62295, [%rd32+344];
	st.global.f64 	[%rd6497+8], %fd62295;
	ld.global.f64 	%fd62296, [%rd32+352];
	st.global.f64 	[%rd6497+16], %fd62296;
	ld.global.f64 	%fd62297, [%rd32+360];
	st.global.f64 	[%rd6497+24], %fd62297;
	ld.global.f64 	%fd62298, [%rd32+368];
	st.global.f64 	[%rd6497+32], %fd62298;
	ld.global.f64 	%fd62299, [%rd32+376];
	st.global.f64 	[%rd6497+40], %fd62299;
	mul.wide.u32 	%rd6498, %r4183, 8;
	add.s64 	%rd6499, %rd32, %rd6498;
	st.global.f64 	[%rd6499+480], %fd78335;
	add.s32 	%r19692, %r19692, 1;
	bra.uni 	$L__BB0_8214;
$L__BB0_7403:
	and.b32  	%r14326, %r4519, 1;
	setp.eq.b32 	%p6712, %r14326, 1;
	@%p6712 bra 	$L__BB0_7944;
	ld.global.f64 	%fd57689, [%rd32+432];
	mul.lo.s32 	%r14327, %r4183, 6;
	mul.wide.u32 	%rd5796, %r14327, 8;
	add.s64 	%rd5797, %rd32, %rd5796;
	ld.global.f64 	%fd57690, [%rd5797];
	sub.f64 	%fd57691, %fd57690, %fd57689;
	fma.rn.f64 	%fd78423, %fd57691, 0d3FE0000000000000, %fd57689;
	st.global.f64 	[%rd32+384], %fd78423;
	ld.global.f64 	%fd10265, [%rd35];
	setp.geu.f64 	%p6713, %fd78423, %fd10265;
	@%p6713 bra 	$L__BB0_7406;
	st.global.f64 	[%rd32+384], %fd10265;
	mov.f64 	%fd78423, %fd10265;
$L__BB0_7406:
	ld.global.f64 	%fd10267, [%rd36];
	setp.leu.f64 	%p6714, %fd78423, %fd10267;
	@%p6714 bra 	$L__BB0_7408;
	st.global.f64 	[%rd32+384], %fd10267;
	mov.f64 	%fd78423, %fd10267;
$L__BB0_7408:
	ld.global.f64 	%fd57692, [%rd32+440];
	mul.lo.s32 	%r14328, %r4183, 6;
	mul.wide.u32 	%rd5798, %r14328, 8;
	add.s64 	%rd5799, %rd32, %rd5798;
	ld.global.f64 	%fd57693, [%rd5799+8];
	sub.f64 	%fd57694, %fd57693, %fd57692;
	fma.rn.f64 	%fd78425, %fd57694, 0d3FE0000000000000, %fd57692;
	st.global.f64 	[%rd32+392], %fd78425;
	ld.global.f64 	%fd10270, [%rd35+8];
	setp.geu.f64 	%p6715, %fd78425, %fd10270;
	@%p6715 bra 	$L__BB0_7410;
	st.global.f64 	[%rd32+392], %fd10270;
	mov.f64 	%fd78425, %fd10270;
$L__BB0_7410:
	ld.global.f64 	%fd10272, [%rd36+8];
	setp.leu.f64 	%p6716, %fd78425, %fd10272;
	@%p6716 bra 	$L__BB0_7412;
	st.global.f64 	[%rd32+392], %fd10272;
	mov.f64 	%fd78425, %fd10272;
$L__BB0_7412:
	ld.global.f64 	%fd57695, [%rd32+448];
	mul.lo.s32 	%r14329, %r4183, 6;
	mul.wide.u32 	%rd5800, %r14329, 8;
	add.s64 	%rd5801, %rd32, %rd5800;
	ld.global.f64 	%fd57696, [%rd5801+16];
	sub.f64 	%fd57697, %fd57696, %fd57695;
	fma.rn.f64 	%fd78427, %fd57697, 0d3FE0000000000000, %fd57695;
	st.global.f64 	[%rd32+400], %fd78427;
	ld.global.f64 	%fd10275, [%rd35+16];
	setp.geu.f64 	%p6717, %fd78427, %fd10275;
	@%p6717 bra 	$L__BB0_7414;
	st.global.f64 	[%rd32+400], %fd10275;
	mov.f64 	%fd78427, %fd10275;
$L__BB0_7414:
	ld.global.f64 	%fd10277, [%rd36+16];
	setp.leu.f64 	%p6718, %fd78427, %fd10277;
	@%p6718 bra 	$L__BB0_7416;
	st.global.f64 	[%rd32+400], %fd10277;
	mov.f64 	%fd78427, %fd10277;
$L__BB0_7416:
	ld.global.f64 	%fd57698, [%rd32+456];
	mul.lo.s32 	%r14330, %r4183, 6;
	mul.wide.u32 	%rd5802, %r14330, 8;
	add.s64 	%rd5803, %rd32, %rd5802;
	ld.global.f64 	%fd57699, [%rd5803+24];
	sub.f64 	%fd57700, %fd57699, %fd57698;
	fma.rn.f64 	%fd78429, %fd57700, 0d3FE0000000000000, %fd57698;
	st.global.f64 	[%rd32+408], %fd78429;
	ld.global.f64 	%fd10280, [%rd35+24];
	setp.geu.f64 	%p6719, %fd78429, %fd10280;
	@%p6719 bra 	$L__BB0_7418;
	st.global.f64 	[%rd32+408], %fd10280;
	mov.f64 	%fd78429, %fd10280;
$L__BB0_7418:
	ld.global.f64 	%fd10282, [%rd36+24];
	setp.leu.f64 	%p6720, %fd78429, %fd10282;
	@%p6720 bra 	$L__BB0_7420;
	st.global.f64 	[%rd32+408], %fd10282;
	mov.f64 	%fd78429, %fd10282;
$L__BB0_7420:
	ld.global.f64 	%fd57701, [%rd32+464];
	mul.lo.s32 	%r14331, %r4183, 6;
	mul.wide.u32 	%rd5804, %r14331, 8;
	add.s64 	%rd5805, %rd32, %rd5804;
	ld.global.f64 	%fd57702, [%rd5805+32];
	sub.f64 	%fd57703, %fd57702, %fd57701;
	fma.rn.f64 	%fd78431, %fd57703, 0d3FE0000000000000, %fd57701;
	st.global.f64 	[%rd32+416], %fd78431;
	ld.global.f64 	%fd10285, [%rd35+32];
	setp.geu.f64 	%p6721, %fd78431, %fd10285;
	@%p6721 bra 	$L__BB0_7422;
	st.global.f64 	[%rd32+416], %fd10285;
	mov.f64 	%fd78431, %fd10285;
$L__BB0_7422:
	ld.global.f64 	%fd10287, [%rd36+32];
	setp.leu.f64 	%p6722, %fd78431, %fd10287;
	@%p6722 bra 	$L__BB0_7424;
	st.global.f64 	[%rd32+416], %fd10287;
	mov.f64 	%fd78431, %fd10287;
$L__BB0_7424:
	ld.global.f64 	%fd57704, [%rd32+472];
	mul.lo.s32 	%r14332, %r4183, 6;
	mul.wide.u32 	%rd5806, %r14332, 8;
	add.s64 	%rd5807, %rd32, %rd5806;
	ld.global.f64 	%fd57705, [%rd5807+40];
	sub.f64 	%fd57706, %fd57705, %fd57704;
	fma.rn.f64 	%fd78433, %fd57706, 0d3FE0000000000000, %fd57704;
	st.global.f64 	[%rd32+424], %fd78433;
	ld.global.f64 	%fd10290, [%rd35+40];
	setp.geu.f64 	%p6723, %fd78433, %fd10290;
	@%p6723 bra 	$L__BB0_7426;
	st.global.f64 	[%rd32+424], %fd10290;
	mov.f64 	%fd78433, %fd10290;
$L__BB0_7426:
	ld.global.f64 	%fd10292, [%rd36+40];
	setp.leu.f64 	%p6724, %fd78433, %fd10292;
	@%p6724 bra 	$L__BB0_7428;
	st.global.f64 	[%rd32+424], %fd10292;
	mov.f64 	%fd78433, %fd10292;
$L__BB0_7428:
	mul.f64 	%fd10294, %fd78429, 0d3F91DF46A2529D3A;
	abs.f64 	%fd10295, %fd10294;
	setp.neu.f64 	%p6725, %fd10295, 0d7FF0000000000000;
	@%p6725 bra 	$L__BB0_7430;
	mov.f64 	%fd57712, 0d0000000000000000;
	mul.rn.f64 	%fd78434, %fd10294, %fd57712;
	mov.b32 	%r19484, 0;
	bra.uni 	$L__BB0_7432;
$L__BB0_7430:
	mul.f64 	%fd57707, %fd10294, 0d3FE45F306DC9C883;
	cvt.rni.s32.f64 	%r19484, %fd57707;
	cvt.rn.f64.s32 	%fd57708, %r19484;
	fma.rn.f64 	%fd57709, %fd57708, 0dBFF921FB54442D18, %fd10294;
	fma.rn.f64 	%fd57710, %fd57708, 0dBC91A62633145C00, %fd57709;
	fma.rn.f64 	%fd78434, %fd57708, 0dB97B839A252049C0, %fd57710;
	setp.ltu.f64 	%p6726, %fd10295, 0d41E0000000000000;
	@%p6726 bra 	$L__BB0_7432;
	{ // callseq 893, 0
	.param .b64 param0;
	st.param.f64 	[param0], %fd10294;
	.param .align 16 .b8 retval0[16];
	call.uni (retval0), 
	__internal_trig_reduction_slowpathd, 
	(
	param0
	);
	ld.param.f64 	%fd78434, [retval0];
	ld.param.b32 	%r19484, [retval0+8];
	} // callseq 893
$L__BB0_7432:
	shl.b32 	%r14335, %r19484, 6;
	cvt.u64.u32 	%rd5808, %r14335;
	and.b64  	%rd5809, %rd5808, 64;
	mov.u64 	%rd5810, __cudart_sin_cos_coeffs;
	add.s64 	%rd5811, %rd5810, %rd5809;
	mul.rn.f64 	%fd57713, %fd78434, %fd78434;
	and.b32  	%r14336, %r19484, 1;
	setp.eq.b32 	%p6727, %r14336, 1;
	selp.f64 	%fd57714, 0dBDA8FF8320FD8164, 0d3DE5DB65F9785EBA, %p6727;
	ld.global.nc.v2.f64 	{%fd57715, %fd57716}, [%rd5811];
	fma.rn.f64 	%fd57717, %fd57714, %fd57713, %fd57715;
	fma.rn.f64 	%fd57718, %fd57717, %fd57713, %fd57716;
	ld.global.nc.v2.f64 	{%fd57719, %fd57720}, [%rd5811+16];
	fma.rn.f64 	%fd57721, %fd57718, %fd57713, %fd57719;
	fma.rn.f64 	%fd57722, %fd57721, %fd57713, %fd57720;
	ld.global.nc.v2.f64 	{%fd57723, %fd57724}, [%rd5811+32];
	fma.rn.f64 	%fd57725, %fd57722, %fd57713, %fd57723;
	fma.rn.f64 	%fd57726, %fd57725, %fd57713, %fd57724;
	fma.rn.f64 	%fd57727, %fd57726, %fd78434, %fd78434;
	fma.rn.f64 	%fd57728, %fd57726, %fd57713, 0d3FF0000000000000;
	selp.f64 	%fd57729, %fd57728, %fd57727, %p6727;
	and.b32  	%r14337, %r19484, 2;
	setp.eq.s32 	%p6728, %r14337, 0;
	mov.f64 	%fd57730, 0d0000000000000000;
	sub.f64 	%fd57731, %fd57730, %fd57729;
	selp.f64 	%fd10300, %fd57729, %fd57731, %p6728;
	mul.f64 	%fd10301, %fd78431, 0d3F91DF46A2529D3A;
	abs.f64 	%fd10302, %fd10301;
	setp.neu.f64 	%p6729, %fd10302, 0d7FF0000000000000;
	@%p6729 bra 	$L__BB0_7434;
	mov.f64 	%fd57737, 0d0000000000000000;
	mul.rn.f64 	%fd78435, %fd10301, %fd57737;
	mov.b32 	%r19485, 0;
	bra.uni 	$L__BB0_7436;
$L__BB0_7434:
	mul.f64 	%fd57732, %fd10301, 0d3FE45F306DC9C883;
	cvt.rni.s32.f64 	%r19485, %fd57732;
	cvt.rn.f64.s32 	%fd57733, %r19485;
	fma.rn.f64 	%fd57734, %fd57733, 0dBFF921FB54442D18, %fd10301;
	fma.rn.f64 	%fd57735, %fd57733, 0dBC91A62633145C00, %fd57734;
	fma.rn.f64 	%fd78435, %fd57733, 0dB97B839A252049C0, %fd57735;
	setp.ltu.f64 	%p6730, %fd10302, 0d41E0000000000000;
	@%p6730 bra 	$L__BB0_7436;
	{ // callseq 894, 0
	.param .b64 param0;
	st.param.f64 	[param0], %fd10301;
	.param .align 16 .b8 retval0[16];
	call.uni (retval0), 
	__internal_trig_reduction_slowpathd, 
	(
	param0
	);
	ld.param.f64 	%fd78435, [retval0];
	ld.param.b32 	%r19485, [retval0+8];
	} // callseq 894
$L__BB0_7436:
	shl.b32 	%r14340, %r19485, 6;
	cvt.u64.u32 	%rd5812, %r14340;
	and.b64  	%rd5813, %rd5812, 64;
	mov.u64 	%rd5814, __cudart_sin_cos_coeffs;
	add.s64 	%rd5815, %rd5814, %rd5813;
	mul.rn.f64 	%fd57738, %fd78435, %fd78435;
	and.b32  	%r14341, %r19485, 1;
	setp.eq.b32 	%p6731, %r14341, 1;
	selp.f64 	%fd57739, 0dBDA8FF8320FD8164, 0d3DE5DB65F9785EBA, %p6731;
	ld.global.nc.v2.f64 	{%fd57740, %fd57741}, [%rd5815];
	fma.rn.f64 	%fd57742, %fd57739, %fd57738, %fd57740;
	fma.rn.f64 	%fd57743, %fd57742, %fd57738, %fd57741;
	ld.global.nc.v2.f64 	{%fd57744, %fd57745}, [%rd5815+16];
	fma.rn.f64 	%fd57746, %fd57743, %fd57738, %fd57744;
	fma.rn.f64 	%fd57747, %fd57746, %fd57738, %fd57745;
	ld.global.nc.v2.f64 	{%fd57748, %fd57749}, [%rd5815+32];
	fma.rn.f64 	%fd57750, %fd57747, %fd57738, %fd57748;
	fma.rn.f64 	%fd57751, %fd57750, %fd57738, %fd57749;
	fma.rn.f64 	%fd57752, %fd57751, %fd78435, %fd78435;
	fma.rn.f64 	%fd57753, %fd57751, %fd57738, 0d3FF0000000000000;
	selp.f64 	%fd57754, %fd57753, %fd57752, %p6731;
	and.b32  	%r14342, %r19485, 2;
	setp.eq.s32 	%p6732, %r14342, 0;
	mov.f64 	%fd57755, 0d0000000000000000;
	sub.f64 	%fd57756, %fd57755, %fd57754;
	selp.f64 	%fd10307, %fd57754, %fd57756, %p6732;
	mul.f64 	%fd10308, %fd78433, 0d3F91DF46A2529D3A;
	abs.f64 	%fd10309, %fd10308;
	setp.neu.f64 	%p6733, %fd10309, 0d7FF0000000000000;
	@%p6733 bra 	$L__BB0_7438;
	mov.f64 	%fd57762, 0d0000000000000000;
	mul.rn.f64 	%fd78436, %fd10308, %fd57762;
	mov.b32 	%r19486, 0;
	bra.uni 	$L__BB0_7440;
$L__BB0_7438:
	mul.f64 	%fd57757, %fd10308, 0d3FE45F306DC9C883;
	cvt.rni.s32.f64 	%r19486, %fd57757;
	cvt.rn.f64.s32 	%fd57758, %r19486;
	fma.rn.f64 	%fd57759, %fd57758, 0dBFF921FB54442D18, %fd10308;
	fma.rn.f64 	%fd57760, %fd57758, 0dBC91A62633145C00, %fd57759;
	fma.rn.f64 	%fd78436, %fd57758, 0dB97B839A252049C0, %fd57760;
	setp.ltu.f64 	%p6734, %fd10309, 0d41E0000000000000;
	@%p6734 bra 	$L__BB0_7440;
	{ // callseq 895, 0
	.param .b64 param0;
	st.param.f64 	[param0], %fd10308;
	.param .align 16 .b8 retval0[16];
	call.uni (retval0), 
	__internal_trig_reduction_slowpathd, 
	(
	param0
	);
	ld.param.f64 	%fd78436, [retval0];
	ld.param.b32 	%r19486, [retval0+8];
	} // callseq 895
$L__BB0_7440:
	shl.b32 	%r14345, %r19486, 6;
	cvt.u64.u32 	%rd5816, %r14345;
	and.b64  	%rd5817, %rd5816, 64;
	mov.u64 	%rd5818, __cudart_sin_cos_coeffs;
	add.s64 	%rd5819, %rd5818, %rd5817;
	mul.rn.f64 	%fd57763, %fd78436, %fd78436;
	and.b32  	%r14346, %r19486, 1;
	setp.eq.b32 	%p6736, %r14346, 1;
	selp.f64 	%fd57764, 0dBDA8FF8320FD8164, 0d3DE5DB65F9785EBA, %p6736;
	ld.global.nc.v2.f64 	{%fd57765, %fd57766}, [%rd5819];
	fma.rn.f64 	%fd57767, %fd57764, %fd57763, %fd57765;
	fma.rn.f64 	%fd57768, %fd57767, %fd57763, %fd57766;
	ld.global.nc.v2.f64 	{%fd57769, %fd57770}, [%rd5819+16];
	fma.rn.f64 	%fd57771, %fd57768, %fd57763, %fd57769;
	fma.rn.f64 	%fd57772, %fd57771, %fd57763, %fd57770;
	ld.global.nc.v2.f64 	{%fd57773, %fd57774}, [%rd5819+32];
	fma.rn.f64 	%fd57775, %fd57772, %fd57763, %fd57773;
	fma.rn.f64 	%fd57776, %fd57775, %fd57763, %fd57774;
	fma.rn.f64 	%fd57777, %fd57776, %fd78436, %fd78436;
	fma.rn.f64 	%fd57778, %fd57776, %fd57763, 0d3FF0000000000000;
	selp.f64 	%fd57779, %fd57778, %fd57777, %p6736;
	and.b32  	%r14347, %r19486, 2;
	setp.eq.s32 	%p6737, %r14347, 0;
	mov.f64 	%fd57780, 0d0000000000000000;
	sub.f64 	%fd57781, %fd57780, %fd57779;
	selp.f64 	%fd10314, %fd57779, %fd57781, %p6737;
	@%p6725 bra 	$L__BB0_7442;
	mov.f64 	%fd57787, 0d0000000000000000;
	mul.rn.f64 	%fd78438, %fd10294, %fd57787;
	mov.b32 	%r19488, 1;
	bra.uni 	$L__BB0_7445;
$L__BB0_7442:
	mul.f64 	%fd57782, %fd10294, 0d3FE45F306DC9C883;
	cvt.rni.s32.f64 	%r19487, %fd57782;
	cvt.rn.f64.s32 	%fd57783, %r19487;
	fma.rn.f64 	%fd57784, %fd57783, 0dBFF921FB54442D18, %fd10294;
	fma.rn.f64 	%fd57785, %fd57783, 0dBC91A62633145C00, %fd57784;
	fma.rn.f64 	%fd78438, %fd57783, 0dB97B839A252049C0, %fd57785;
	setp.ltu.f64 	%p6738, %fd10295, 0d41E0000000000000;
	@%p6738 bra 	$L__BB0_7444;
	{ // callseq 896, 0
	.param .b64 param0;
	st.param.f64 	[param0], %fd10294;
	.param .align 16 .b8 retval0[16];
	call.uni (retval0), 
	__internal_trig_reduction_slowpathd, 
	(
	param0
	);
	ld.param.f64 	%fd78438, [retval0];
	ld.param.b32 	%r19487, [retval0+8];
	} // callseq 896
$L__BB0_7444:
	add.s32 	%r19488, %r19487, 1;
$L__BB0_7445:
	shl.b32 	%r14350, %r19488, 6;
	cvt.u64.u32 	%rd5820, %r14350;
	and.b64  	%rd5821, %rd5820, 64;
	mov.u64 	%rd5822, __cudart_sin_cos_coeffs;
	add.s64 	%rd5823, %rd5822, %rd5821;
	mul.rn.f64 	%fd57788, %fd78438, %fd78438;
	and.b32  	%r14351, %r19488, 1;
	setp.eq.b32 	%p6740, %r14351, 1;
	selp.f64 	%fd57789, 0dBDA8FF8320FD8164, 0d3DE5DB65F9785EBA, %p6740;
	ld.global.nc.v2.f64 	{%fd57790, %fd57791}, [%rd5823];
	fma.rn.f64 	%fd57792, %fd57789, %fd57788, %fd57790;
	fma.rn.f64 	%fd57793, %fd57792, %fd57788, %fd57791;
	ld.global.nc.v2.f64 	{%fd57794, %fd57795}, [%rd5823+16];
	fma.rn.f64 	%fd57796, %fd57793, %fd57788, %fd57794;
	fma.rn.f64 	%fd57797, %fd57796, %fd57788, %fd57795;
	ld.global.nc.v2.f64 	{%fd57798, %fd57799}, [%rd5823+32];
	fma.rn.f64 	%fd57800, %fd57797, %fd57788, %fd57798;
	fma.rn.f64 	%fd57801, %fd57800, %fd57788, %fd57799;
	fma.rn.f64 	%fd57802, %fd57801, %fd78438, %fd78438;
	fma.rn.f64 	%fd57803, %fd57801, %fd57788, 0d3FF0000000000000;
	selp.f64 	%fd57804, %fd57803, %fd57802, %p6740;
	and.b32  	%r14352, %r19488, 2;
	setp.eq.s32 	%p6741, %r14352, 0;
	mov.f64 	%fd57805, 0d0000000000000000;
	sub.f64 	%fd57806, %fd57805, %fd57804;
	selp.f64 	%fd10320, %fd57804, %fd57806, %p6741;
	@%p6729 bra 	$L__BB0_7447;
	mov.f64 	%fd57812, 0d0000000000000000;
	mul.rn.f64 	%fd78440, %fd10301, %fd57812;
	mov.b32 	%r19490, 1;
	bra.uni 	$L__BB0_7450;
$L__BB0_7447:
	mul.f64 	%fd57807, %fd10301, 0d3FE45F306DC9C883;
	cvt.rni.s32.f64 	%r19489, %fd57807;
	cvt.rn.f64.s32 	%fd57808, %r19489;
	fma.rn.f64 	%fd57809, %fd57808, 0dBFF921FB54442D18, %fd10301;
	fma.rn.f64 	%fd57810, %fd57808, 0dBC91A62633145C00, %fd57809;
	fma.rn.f64 	%fd78440, %fd57808, 0dB97B839A252049C0, %fd57810;
	setp.ltu.f64 	%p6742, %fd10302, 0d41E0000000000000;
	@%p6742 bra 	$L__BB0_7449;
	{ // callseq 897, 0
	.param .b64 param0;
	st.param.f64 	[param0], %fd10301;
	.param .align 16 .b8 retval0[16];
	call.uni (retval0), 
	__internal_trig_reduction_slowpathd, 
	(
	param0
	);
	ld.param.f64 	%fd78440, [retval0];
	ld.param.b32 	%r19489, [retval0+8];
	} // callseq 897
$L__BB0_7449:
	add.s32 	%r19490, %r19489, 1;
$L__BB0_7450:
	setp.neu.f64 	%p6743, %fd10309, 0d7FF0000000000000;
	shl.b32 	%r14355, %r19490, 6;
	cvt.u64.u32 	%rd5824, %r14355;
	and.b64  	%rd5825, %rd5824, 64;
	mov.u64 	%rd5826, __cudart_sin_cos_coeffs;
	add.s64 	%rd5827, %rd5826, %rd5825;
	mul.rn.f64 	%fd57813, %fd78440, %fd78440;
	and.b32  	%r14356, %r19490, 1;
	setp.eq.b32 	%p6744, %r14356, 1;
	selp.f64 	%fd57814, 0dBDA8FF8320FD8164, 0d3DE5DB65F9785EBA, %p6744;
	ld.global.nc.v2.f64 	{%fd57815, %fd57816}, [%rd5827];
	fma.rn.f64 	%fd57817, %fd57814, %fd57813, %fd57815;
	fma.rn.f64 	%fd57818, %fd57817, %fd57813, %fd57816;
	ld.global.nc.v2.f64 	{%fd57819, %fd57820}, [%rd5827+16];
	fma.rn.f64 	%fd57821, %fd57818, %fd57813, %fd57819;
	fma.rn.f64 	%fd57822, %fd57821, %fd57813, %fd57820;
	ld.global.nc.v2.f64 	{%fd57823, %fd57824}, [%rd5827+32];
	fma.rn.f64 	%fd57825, %fd57822, %fd57813, %fd57823;
	fma.rn.f64 	%fd57826, %fd57825, %fd57813, %fd57824;
	fma.rn.f64 	%fd57827, %fd57826, %fd78440, %fd78440;
	fma.rn.f64 	%fd57828, %fd57826, %fd57813, 0d3FF0000000000000;
	selp.f64 	%fd57829, %fd57828, %fd57827, %p6744;
	and.b32  	%r14357, %r19490, 2;
	setp.eq.s32 	%p6745, %r14357, 0;
	mov.f64 	%fd57830, 0d0000000000000000;
	sub.f64 	%fd57831, %fd57830, %fd57829;
	selp.f64 	%fd10326, %fd57829, %fd57831, %p6745;
	@%p6743 bra 	$L__BB0_7452;
	mov.f64 	%fd57837, 0d0000000000000000;
	mul.rn.f64 	%fd78442, %fd10308, %fd57837;
	mov.b32 	%r19492, 1;
	bra.uni 	$L__BB0_7455;
$L__BB0_7452:
	mul.f64 	%fd57832, %fd10308, 0d3FE45F306DC9C883;
	cvt.rni.s32.f64 	%r19491, %fd57832;
	cvt.rn.f64.s32 	%fd57833, %r19491;
	fma.rn.f64 	%fd57834, %fd57833, 0dBFF921FB54442D18, %fd10308;
	fma.rn.f64 	%fd57835, %fd57833, 0dBC91A62633145C00, %fd57834;
	fma.rn.f64 	%fd78442, %fd57833, 0dB97B839A252049C0, %fd57835;
	setp.ltu.f64 	%p6746, %fd10309, 0d41E0000000000000;
	@%p6746 bra 	$L__BB0_7454;
	{ // callseq 898, 0
	.param .b64 param0;
	st.param.f64 	[param0], %fd10308;
	.param .align 16 .b8 retval0[16];
	call.uni (retval0), 
	__internal_trig_reduction_slowpathd, 
	(
	param0
	);
	ld.param.f64 	%fd78442, [retval0];
	ld.param.b32 	%r19491, [retval0+8];
	} // callseq 898
$L__BB0_7454:
	add.s32 	%r19492, %r19491, 1;
$L__BB0_7455:
	shl.b32 	%r14360, %r19492, 6;
	cvt.u64.u32 	%rd5828, %r14360;
	and.b64  	%rd5829, %rd5828, 64;
	mov.u64 	%rd5830, __cudart_sin_cos_coeffs;
	add.s64 	%rd5831, %rd5830, %rd5829;
	mul.rn.f64 	%fd57838, %fd78442, %fd78442;
	and.b32  	%r14361, %r19492, 1;
	setp.eq.b32 	%p6747, %r14361, 1;
	selp.f64 	%fd57839, 0dBDA8FF8320FD8164, 0d3DE5DB65F9785EBA, %p6747;
	ld.global.nc.v2.f64 	{%fd57840, %fd57841}, [%rd5831];
	fma.rn.f64 	%fd57842, %fd57839, %fd57838, %fd57840;
	fma.rn.f64 	%fd57843, %fd57842, %fd57838, %fd57841;
	ld.global.nc.v2.f64 	{%fd57844, %fd57845}, [%rd5831+16];
	fma.rn.f64 	%fd57846, %fd57843, %fd57838, %fd57844;
	fma.rn.f64 	%fd57847, %fd57846, %fd57838, %fd57845;
	ld.global.nc.v2.f64 	{%fd57848, %fd57849}, [%rd5831+32];
	fma.rn.f64 	%fd57850, %fd57847, %fd57838, %fd57848;
	fma.rn.f64 	%fd57851, %fd57850, %fd57838, %fd57849;
	fma.rn.f64 	%fd57852, %fd57851, %fd78442, %fd78442;
	fma.rn.f64 	%fd57853, %fd57851, %fd57838, 0d3FF0000000000000;
	selp.f64 	%fd57854, %fd57853, %fd57852, %p6747;
	and.b32  	%r14362, %r19492, 2;
	setp.eq.s32 	%p6748, %r14362, 0;
	mov.f64 	%fd57855, 0d0000000000000000;
	sub.f64 	%fd57856, %fd57855, %fd57854;
	selp.f64 	%fd10332, %fd57854, %fd57856, %p6748;
	mul.f64 	%fd57857, %fd10320, %fd10326;
	sub.f64 	%fd57858, %fd57857, %fd10332;
	mul.f64 	%fd57859, %fd10300, %fd10307;
	div.rn.f64 	%fd10333, %fd57858, %fd57859;
	{
	.reg .b32 %temp; 
	mov.b64 	{%temp, %r4545}, %fd10333;
	}
	abs.f64 	%fd10334, %fd10333;
	{
	.reg .b32 %temp; 
	mov.b64 	{%temp, %r14363}, %fd10334;
	}
	setp.gt.s32 	%p6749, %r14363, 1071801957;
	@%p6749 bra 	$L__BB0_7459;
	mul.f64 	%fd57900, %fd10333, %fd10333;
	fma.rn.f64 	%fd57901, %fd57900, 0d3FB0066BDC1895E9, 0dBFB3823B180754AF;
	fma.rn.f64 	%fd57902, %fd57901, %fd57900, 0d3FB11E52CC2F79AE;
	fma.rn.f64 	%fd57903, %fd57902, %fd57900, 0dBF924EAF3526861B;
	fma.rn.f64 	%fd57904, %fd57903, %fd57900, 0d3F91DF02A31E6CB7;
	fma.rn.f64 	%fd57905, %fd57904, %fd57900, 0d3F847D18B0EEC6CC;
	fma.rn.f64 	%fd57906, %fd57905, %fd57900, 0d3F8D0AF961BA53B0;
	fma.rn.f64 	%fd57907, %fd57906, %fd57900, 0d3F91BF7734CF1C48;
	fma.rn.f64 	%fd57908, %fd57907, %fd57900, 0d3F96E91483144EF7;
	fma.rn.f64 	%fd57909, %fd57908, %fd57900, 0d3F9F1C6E0A4F9F81;
	fma.rn.f64 	%fd57910, %fd57909, %fd57900, 0d3FA6DB6DC27FA92B;
	fma.rn.f64 	%fd57911, %fd57910, %fd57900, 0d3FB333333320F91B;
	fma.rn.f64 	%fd57912, %fd57911, %fd57900, 0d3FC5555555555F4D;
	mul.f64 	%fd57913, %fd57900, %fd57912;
	fma.rn.f64 	%fd10335, %fd57913, %fd10334, %fd10334;
	setp.gt.s32 	%p6753, %r4545, -1;
	@%p6753 bra 	$L__BB0_7458;
	mov.f64 	%fd57918, 0d3C91A62633145C07;
	add.rn.f64 	%fd57919, %fd10335, %fd57918;
	mov.f64 	%fd57920, 0d3FF921FB54442D18;
	add.rn.f64 	%fd78443, %fd57920, %fd57919;
	bra.uni 	$L__BB0_7460;
$L__BB0_7458:
	mov.f64 	%fd57914, 0dBC91A62633145C07;
	add.rn.f64 	%fd57915, %fd10335, %fd57914;
	neg.f64 	%fd57916, %fd57915;
	mov.f64 	%fd57917, 0d3FF921FB54442D18;
	add.rn.f64 	%fd78443, %fd57917, %fd57916;
	bra.uni 	$L__BB0_7460;
$L__BB0_7459:
	mov.f64 	%fd57860, 0d3FF0000000000000;
	sub.f64 	%fd57861, %fd57860, %fd10334;
	{
	.reg .b32 %temp; 
	mov.b64 	{%r14364, %temp}, %fd57861;
	}
	{
	.reg .b32 %temp; 
	mov.b64 	{%temp, %r14365}, %fd57861;
	}
	add.s32 	%r14366, %r14365, -1048576;
	mov.b64 	%fd57862, {%r14364, %r14366};
	rsqrt.approx.ftz.f64 	%fd57863, %fd57862;
	{
	.reg .b32 %temp; 
	mov.b64 	{%r14367, %temp}, %fd57863;
	}
	{
	.reg .b32 %temp; 
	mov.b64 	{%temp, %r14368}, %fd57863;
	}
	add.s32 	%r14369, %r14368, -1048576;
	mov.b64 	%fd57864, {%r14367, %r14369};
	mul.f64 	%fd57865, %fd57862, %fd57863;
	neg.f64 	%fd57866, %fd57865;
	fma.rn.f64 	%fd57867, %fd57865, %fd57866, %fd57862;
	fma.rn.f64 	%fd57868, %fd57867, %fd57864, %fd57865;
	neg.f64 	%fd57869, %fd57868;
	fma.rn.f64 	%fd57870, %fd57863, %fd57869, 0d3FF0000000000000;
	fma.rn.f64 	%fd57871, %fd57870, %fd57864, %fd57864;
	fma.rn.f64 	%fd57872, %fd57868, %fd57869, %fd57862;
	fma.rn.f64 	%fd57873, %fd57872, %fd57871, %fd57868;
	{
	.reg .b32 %temp; 
	mov.b64 	{%r14370, %temp}, %fd57873;
	}
	{
	.reg .b32 %temp; 
	mov.b64 	{%temp, %r14371}, %fd57873;
	}
	add.s32 	%r14372, %r14371, 1048576;
	mov.b64 	%fd57874, {%r14370, %r14372};
	fma.rn.f64 	%fd57875, %fd57861, 0d3EC715B371155F70, 0dBEBAC2FE66FAAC4B;
	fma.rn.f64 	%fd57876, %fd57875, %fd57861, 0d3ED9A9B88EFCD9B8;
	fma.rn.f64 	%fd57877, %fd57876, %fd57861, 0d3EDD0F40A8A0C4C3;
	fma.rn.f64 	%fd57878, %fd57877, %fd57861, 0d3EF46D4CFA9E0E1F;
	fma.rn.f64 	%fd57879, %fd57878, %fd57861, 0d3F079C168D1E2422;
	fma.rn.f64 	%fd57880, %fd57879, %fd57861, 0d3F1C9A88C3BCA540;
	fma.rn.f64 	%fd57881, %fd57880, %fd57861, 0d3F31C4E64BD476DF;
	fma.rn.f64 	%fd57882, %fd57881, %fd57861, 0d3F46E8BA60009C8F;
	fma.rn.f64 	%fd57883, %fd57882, %fd57861, 0d3F5F1C71C62B05A2;
	fma.rn.f64 	%fd57884, %fd57883, %fd57861, 0d3F76DB6DB6DC9F2C;
	fma.rn.f64 	%fd57885, %fd57884, %fd57861, 0d3F9333333333329C;
	fma.rn.f64 	%fd57886, %fd57885, %fd57861, 0d3FB5555555555555;
	setp.lt.s32 	%p6750, %r14365, 1;
	mov.f64 	%fd57887, 0d0000000000000000;
	mul.rn.f64 	%fd57888, %fd10334, %fd57887;
	mul.f64 	%fd57889, %fd57861, %fd57886;
	fma.rn.f64 	%fd57890, %fd57889, %fd57874, %fd57874;
	selp.f64 	%fd57891, %fd57888, %fd57890, %p6750;
	setp.lt.s32 	%p6751, %r14365, 0;
	mov.f64 	%fd57892, 0d7FF0000000000000;
	mul.rn.f64 	%fd57893, %fd57891, %fd57892;
	selp.f64 	%fd57894, %fd57893, %fd57891, %p6751;
	setp.lt.s32 	%p6752, %r4545, 0;
	mov.f64 	%fd57895, 0dBCA1A62633145C07;
	add.rn.f64 	%fd57896, %fd57894, %fd57895;
	neg.f64 	%fd57897, %fd57896;
	mov.f64 	%fd57898, 0d400921FB54442D18;
	add.rn.f64 	%fd57899, %fd57898, %fd57897;
	selp.f64 	%fd78443, %fd57899, %fd57894, %p6752;
$L__BB0_7460:
	mul.f64 	%fd57921, %fd10320, %fd10332;
	sub.f64 	%fd57922, %fd57921, %fd10326;
	mul.f64 	%fd57923, %fd10300, %fd10314;
	div.rn.f64 	%fd10340, %fd57922, %fd57923;
	{
	.reg .b32 %temp; 
	mov.b64 	{%temp, %r4546}, %fd10340;
	}
	abs.f64 	%fd10341, %fd10340;
	{
	.reg .b32 %temp; 
	mov.b64 	{%temp, %r14373}, %fd10341;
	}
	setp.gt.s32 	%p6754, %r14373, 1071801957;
	@%p6754 bra 	$L__BB0_7464;
	mul.f64 	%fd57964, %fd10340, %fd10340;
	fma.rn.f64 	%fd57965, %fd57964, 0d3FB0066BDC1895E9, 0dBFB3823B180754AF;
	fma.rn.f64 	%fd57966, %fd57965, %fd57964, 0d3FB11E52CC2F79AE;
	fma.rn.f64 	%fd57967, %fd57966, %fd57964, 0dBF924EAF3526861B;
	fma.rn.f64 	%fd57968, %fd57967, %fd57964, 0d3F91DF02A31E6CB7;
	fma.rn.f64 	%fd57969, %fd57968, %fd57964, 0d3F847D18B0EEC6CC;
	fma.rn.f64 	%fd57970, %fd57969, %fd57964, 0d3F8D0AF961BA53B0;
	fma.rn.f64 	%fd57971, %fd57970, %fd57964, 0d3F91BF7734CF1C48;
	fma.rn.f64 	%fd57972, %fd57971, %fd57964, 0d3F96E91483144EF7;
	fma.rn.f64 	%fd57973, %fd57972, %fd57964, 0d3F9F1C6E0A4F9F81;
	fma.rn.f64 	%fd57974, %fd57973, %fd57964, 0d3FA6DB6DC27FA92B;
	fma.rn.f64 	%fd57975, %fd57974, %fd57964, 0d3FB333333320F91B;
	fma.rn.f64 	%fd57976, %fd57975, %fd57964, 0d3FC5555555555F4D;
	mul.f64 	%fd57977, %fd57964, %fd57976;
	fma.rn.f64 	%fd10342, %fd57977, %fd10341, %fd10341;
	setp.gt.s32 	%p6758, %r4546, -1;
	@%p6758 bra 	$L__BB0_7463;
	mov.f64 	%fd57982, 0d3C91A62633145C07;
	add.rn.f64 	%fd57983, %fd10342, %fd57982;
	mov.f64 	%fd57984, 0d3FF921FB54442D18;
	add.rn.f64 	%fd78444, %fd57984, %fd57983;
	bra.uni 	$L__BB0_7465;
$L__BB0_7463:
	mov.f64 	%fd57978, 0dBC91A62633145C07;
	add.rn.f64 	%fd57979, %fd10342, %fd57978;
	neg.f64 	%fd57980, %fd57979;
	mov.f64 	%fd57981, 0d3FF921FB54442D18;
	add.rn.f64 	%fd78444, %fd57981, %fd57980;
	bra.uni 	$L__BB0_7465;
$L__BB0_7464:
	mov.f64 	%fd57924, 0d3FF0000000000000;
	sub.f64 	%fd57925, %fd57924, %fd10341;
	{
	.reg .b32 %temp; 
	mov.b64 	{%r14374, %temp}, %fd57925;
	}
	{
	.reg .b32 %temp; 
	mov.b64 	{%temp, %r14375}, %fd57925;
	}
	add.s32 	%r14376, %r14375, -1048576;
	mov.b64 	%fd57926, {%r14374, %r14376};
	rsqrt.approx.ftz.f64 	%fd57927, %fd57926;
	{
	.reg .b32 %temp; 
	mov.b64 	{%r14377, %temp}, %fd57927;
	}
	{
	.reg .b32 %temp; 
	mov.b64 	{%temp, %r14378}, %fd57927;
	}
	add.s32 	%r14379, %r14378, -1048576;
	mov.b64 	%fd57928, {%r14377, %r14379};
	mul.f64 	%fd57929, %fd57926, %fd57927;
	neg.f64 	%fd57930, %fd57929;
	fma.rn.f64 	%fd57931, %fd57929, %fd57930, %fd57926;
	fma.rn.f64 	%fd57932, %fd57931, %fd57928, %fd57929;
	neg.f64 	%fd57933, %fd57932;
	fma.rn.f64 	%fd57934, %fd57927, %fd57933, 0d3FF0000000000000;
	fma.rn.f64 	%fd57935, %fd57934, %fd57928, %fd57928;
	fma.rn.f64 	%fd57936, %fd57932, %fd57933, %fd57926;
	fma.rn.f64 	%fd57937, %fd57936, %fd57935, %fd57932;
	{
	.reg .b32 %temp; 
	mov.b64 	{%r14380, %temp}, %fd57937;
	}
	{
	.reg .b32 %temp; 
	mov.b64 	{%temp, %r14381}, %fd57937;
	}
	add.s32 	%r14382, %r14381, 1048576;
	mov.b64 	%fd57938, {%r14380, %r14382};
	fma.rn.f64 	%fd57939, %fd57925, 0d3EC715B371155F70, 0dBEBAC2FE66FAAC4B;
	fma.rn.f64 	%fd57940, %fd57939, %fd57925, 0d3ED9A9B88EFCD9B8;
	fma.rn.f64 	%fd57941, %fd57940, %fd57925, 0d3EDD0F40A8A0C4C3;
	fma.rn.f64 	%fd57942, %fd57941, %fd57925, 0d3EF46D4CFA9E0E1F;
	fma.rn.f64 	%fd57943, %fd57942, %fd57925, 0d3F079C168D1E2422;
	fma.rn.f64 	%fd57944, %fd57943, %fd57925, 0d3F1C9A88C3BCA540;
	fma.rn.f64 	%fd57945, %fd57944, %fd57925, 0d3F31C4E64BD476DF;
	fma.rn.f64 	%fd57946, %fd57945, %fd57925, 0d3F46E8BA60009C8F;
	fma.rn.f64 	%fd57947, %fd57946, %fd57925, 0d3F5F1C71C62B05A2;
	fma.rn.f64 	%fd57948, %fd57947, %fd57925, 0d3F76DB6DB6DC9F2C;
	fma.rn.f64 	%fd57949, %fd57948, %fd57925, 0d3F9333333333329C;
	fma.rn.f64 	%fd57950, %fd57949, %fd57925, 0d3FB5555555555555;
	setp.lt.s32 	%p6755, %r14375, 1;
	mov.f64 	%fd57951, 0d0000000000000000;
	mul.rn.f64 	%fd57952, %fd10341, %fd57951;
	mul.f64 	%fd57953, %fd57925, %fd57950;
	fma.rn.f64 	%fd57954, %fd57953, %fd57938, %fd57938;
	selp.f64 	%fd57955, %fd57952, %fd57954, %p6755;
	setp.lt.s32 	%p6756, %r14375, 0;
	mov.f64 	%fd57956, 0d7FF0000000000000;
	mul.rn.f64 	%fd57957, %fd57955, %fd57956;
	selp.f64 	%fd57958, %fd57957, %fd57955, %p6756;
	setp.lt.s32 	%p6757, %r4546, 0;
	mov.f64 	%fd57959, 0dBCA1A62633145C07;
	add.rn.f64 	%fd57960, %fd57958, %fd57959;
	neg.f64 	%fd57961, %fd57960;
	mov.f64 	%fd57962, 0d400921FB54442D18;
	add.rn.f64 	%fd57963, %fd57962, %fd57961;
	selp.f64 	%fd78444, %fd57963, %fd57958, %p6757;
$L__BB0_7465:
	mul.f64 	%fd57985, %fd78444, 0d404CA5DC1A63C1F5;
	mul.f64 	%fd10347, %fd57985, 0d3F91DF46A2529D3A;
	abs.f64 	%fd10348, %fd10347;
	setp.neu.f64 	%p6759, %fd10348, 0d7FF0000000000000;
	@%p6759 bra 	$L__BB0_7467;
	mov.f64 	%fd57991, 0d0000000000000000;
	mul.rn.f64 	%fd78445, %fd10347, %fd57991;
	mov.b32 	%r19493, 0;
	bra.uni 	$L__BB0_7469;
$L__BB0_7467:
	mul.f64 	%fd57986, %fd10347, 0d3FE45F306DC9C883;
	cvt.rni.s32.f64 	%r19493, %fd57986;
	cvt.rn.f64.s32 	%fd57987, %r19493;
	fma.rn.f64 	%fd57988, %fd57987, 0dBFF921FB54442D18, %fd10347;
	fma.rn.f64 	%fd57989, %fd57987, 0dBC91A62633145C00, %fd57988;
	fma.rn.f64 	%fd78445, %fd57987, 0dB97B839A252049C0, %fd57989;
	setp.ltu.f64 	%p6760, %fd10348, 0d41E0000000000000;
	@%p6760 bra 	$L__BB0_7469;
	{ // callseq 899, 0
	.param .b64 param0;
	st.param.f64 	[param0], %fd10347;
	.param .align 16 .b8 retval0[16];
	call.uni (retval0), 
	__internal_trig_reduction_slowpathd, 
	(
	param0
	);
	ld.param.f64 	%fd78445, [retval0];
	ld.param.b32 	%r19493, [retval0+8];
	} // callseq 899
$L__BB0_7469:
	shl.b32 	%r14385, %r19493, 6;
	cvt.u64.u32 	%rd5832, %r14385;
	and.b64  	%rd5833, %rd5832, 64;
	mov.u64 	%rd5834, __cudart_sin_cos_coeffs;
	add.s64 	%rd5835, %rd5834, %rd5833;
	mul.rn.f64 	%fd57992, %fd78445, %fd78445;
	and.b32  	%r14386, %r19493, 1;
	setp.eq.b32 	%p6761, %r14386, 1;
	selp.f64 	%fd57993, 0dBDA8FF8320FD8164, 0d3DE5DB65F9785EBA, %p6761;
	ld.global.nc.v2.f64 	{%fd57994, %fd57995}, [%rd5835];
	fma.rn.f64 	%fd57996, %fd57993, %fd57992, %fd57994;
	fma.rn.f64 	%fd57997, %fd57996, %fd57992, %fd57995;
	ld.global.nc.v2.f64 	{%fd57998, %fd57999}, [%rd5835+16];
	fma.rn.f64 	%fd58000, %fd57997, %fd57992, %fd57998;
	fma.rn.f64 	%fd58001, %fd58000, %fd57992, %fd57999;
	ld.global.nc.v2.f64 	{%fd58002, %fd58003}, [%rd5835+32];
	fma.rn.f64 	%fd58004, %fd58001, %fd57992, %fd58002;
	fma.rn.f64 	%fd58005, %fd58004, %fd57992, %fd58003;
	fma.rn.f64 	%fd58006, %fd58005, %fd78445, %fd78445;
	fma.rn.f64 	%fd58007, %fd58005, %fd57992, 0d3FF0000000000000;
	selp.f64 	%fd58008, %fd58007, %fd58006, %p6761;
	and.b32  	%r14387, %r19493, 2;
	setp.eq.s32 	%p6762, %r14387, 0;
	mov.f64 	%fd58009, 0d0000000000000000;
	sub.f64 	%fd58010, %fd58009, %fd58008;
	selp.f64 	%fd10353, %fd58008, %fd58010, %p6762;
	mul.f64 	%fd58011, %fd10314, %fd10353;
	mul.f64 	%fd58012, %fd10300, %fd58011;
	mul.f64 	%fd58013, %fd78427, %fd58012;
	mul.f64 	%fd58014, %fd78425, %fd58013;
	mul.f64 	%fd58015, %fd78423, %fd58014;
	mul.f64 	%fd58016, %fd78425, %fd78427;
	mul.f64 	%fd58017, %fd58016, %fd10300;
	div.rn.f64 	%fd10354, %fd58017, %fd58015;
	mul.f64 	%fd58018, %fd78423, %fd78427;
	mul.f64 	%fd58019, %fd58018, %fd10307;
	div.rn.f64 	%fd10355, %fd58019, %fd58015;
	mul.f64 	%fd58020, %fd78423, %fd78425;
	mul.f64 	%fd58021, %fd58020, %fd10314;
	div.rn.f64 	%fd10356, %fd58021, %fd58015;
	mul.f64 	%fd58022, %fd78443, 0d404CA5DC1A63C1F5;
	mul.f64 	%fd10357, %fd58022, 0d3F91DF46A2529D3A;
	abs.f64 	%fd10358, %fd10357;
	setp.neu.f64 	%p6763, %fd10358, 0d7FF0000000000000;
	@%p6763 bra 	$L__BB0_7471;
	mov.f64 	%fd58028, 0d0000000000000000;
	mul.rn.f64 	%fd78447, %fd10357, %fd58028;
	mov.b32 	%r19495, 1;
	bra.uni 	$L__BB0_7474;
$L__BB0_7471:
	mul.f64 	%fd58023, %fd10357, 0d3FE45F306DC9C883;
	cvt.rni.s32.f64 	%r19494, %fd58023;
	cvt.rn.f64.s32 	%fd58024, %r19494;
	fma.rn.f64 	%fd58025, %fd58024, 0dBFF921FB54442D18, %fd10357;
	fma.rn.f64 	%fd58026, %fd58024, 0dBC91A62633145C00, %fd58025;
	fma.rn.f64 	%fd78447, %fd58024, 0dB97B839A252049C0, %fd58026;
	setp.ltu.f64 	%p6764, %fd10358, 0d41E0000000000000;
	@%p6764 bra 	$L__BB0_7473;
	{ // callseq 900, 0
	.param .b64 param0;
	st.param.f64 	[param0], %fd10357;
	.param .align 16 .b8 retval0[16];
	call.uni (retval0), 
	__internal_trig_reduction_slowpathd, 
	(
	param0
	);
	ld.param.f64 	%fd78447, [retval0];
	ld.param.b32 	%r19494, [retval0+8];
	} // callseq 900
$L__BB0_7473:
	add.s32 	%r19495, %r19494, 1;
$L__BB0_7474:
	shl.b32 	%r14390, %r19495, 6;
	cvt.u64.u32 	%rd5836, %r14390;
	and.b64  	%rd5837, %rd5836, 64;
	mov.u64 	%rd5838, __cudart_sin_cos_coeffs;
	add.s64 	%rd5839, %rd5838, %rd5837;
	mul.rn.f64 	%fd58029, %fd78447, %fd78447;
	and.b32  	%r14391, %r19495, 1;
	setp.eq.b32 	%p6766, %r14391, 1;
	selp.f64 	%fd58030, 0dBDA8FF8320FD8164, 0d3DE5DB65F9785EBA, %p6766;
	ld.global.nc.v2.f64 	{%fd58031, %fd58032}, [%rd5839];
	fma.rn.f64 	%fd58033, %fd58030, %fd58029, %fd58031;
	fma.rn.f64 	%fd58034, %fd58033, %fd58029, %fd58032;
	ld.global.nc.v2.f64 	{%fd58035, %fd58036}, [%rd5839+16];
	fma.rn.f64 	%fd58037, %fd58034, %fd58029, %fd58035;
	fma.rn.f64 	%fd58038, %fd58037, %fd58029, %fd58036;
	ld.global.nc.v2.f64 	{%fd58039, %fd58040}, [%rd5839+32];
	fma.rn.f64 	%fd58041, %fd58038, %fd58029, %fd58039;
	fma.rn.f64 	%fd58042, %fd58041, %fd58029, %fd58040;
	fma.rn.f64 	%fd58043, %fd58042, %fd78447, %fd78447;
	fma.rn.f64 	%fd58044, %fd58042, %fd58029, 0d3FF0000000000000;
	selp.f64 	%fd58045, %fd58044, %fd58043, %p6766;
	and.b32  	%r14392, %r19495, 2;
	setp.eq.s32 	%p6767, %r14392, 0;
	mov.f64 	%fd58046, 0d0000000000000000;
	sub.f64 	%fd58047, %fd58046, %fd58045;
	selp.f64 	%fd10364, %fd58045, %fd58047, %p6767;
	@%p6759 bra 	$L__BB0_7476;
	mov.f64 	%fd58053, 0d0000000000000000;
	mul.rn.f64 	%fd78449, %fd10347, %fd58053;
	mov.b32 	%r19497, 1;
	bra.uni 	$L__BB0_7479;
$L__BB0_7476:
	mul.f64 	%fd58048, %fd10347, 0d3FE45F306DC9C883;
	cvt.rni.s32.f64 	%r19496, %fd58048;
	cvt.rn.f64.s32 	%fd58049, %r19496;
	fma.rn.f64 	%fd58050, %fd58049, 0dBFF921FB54442D18, %fd10347;
	fma.rn.f64 	%fd58051, %fd58049, 0dBC91A62633145C00, %fd58050;
	fma.rn.f64 	%fd78449, %fd58049, 0dB97B839A252049C0, %fd58051;
	setp.ltu.f64 	%p6768, %fd10348, 0d41E0000000000000;
	@%p6768 bra 	$L__BB0_7478;
	{ // callseq 901, 0
	.param .b64 param0;
	st.param.f64 	[param0], %fd10347;
	.param .align 16 .b8 retval0[16];
	call.uni (retval0), 
	__internal_trig_reduction_slowpathd, 
	(
	param0
	);
	ld.param.f64 	%fd78449, [retval0];
	ld.param.b32 	%r19496, [retval0+8];
	} // callseq 901
$L__BB0_7478:
	add.s32 	%r19497, %r19496, 1;
$L__BB0_7479:
	shl.b32 	%r14395, %r19497, 6;
	cvt.u64.u32 	%rd5840, %r14395;
	and.b64  	%rd5841, %rd5840, 64;
	mov.u64 	%rd5842, __cudart_sin_cos_coeffs;
	add.s64 	%rd5843, %rd5842, %rd5841;
	mul.rn.f64 	%fd58054, %fd78449, %fd78449;
	and.b32  	%r14396, %r19497, 1;
	setp.eq.b32 	%p6770, %r14396, 1;
	selp.f64 	%fd58055, 0dBDA8FF8320FD8164, 0d3DE5DB65F9785EBA, %p6770;
	ld.global.nc.v2.f64 	{%fd58056, %fd58057}, [%rd5843];
	fma.rn.f64 	%fd58058, %fd58055, %fd58054, %fd58056;
	fma.rn.f64 	%fd58059, %fd58058, %fd58054, %fd58057;
	ld.global.nc.v2.f64 	{%fd58060, %fd58061}, [%rd5843+16];
	fma.rn.f64 	%fd58062, %fd58059, %fd58054, %fd58060;
	fma.rn.f64 	%fd58063, %fd58062, %fd58054, %fd58061;
	ld.global.nc.v2.f64 	{%fd58064, %fd58065}, [%rd5843+32];
	fma.rn.f64 	%fd58066, %fd58063, %fd58054, %fd58064;
	fma.rn.f64 	%fd58067, %fd58066, %fd58054, %fd58065;
	fma.rn.f64 	%fd58068, %fd58067, %fd78449, %fd78449;
	fma.rn.f64 	%fd58069, %fd58067, %fd58054, 0d3FF0000000000000;
	selp.f64 	%fd58070, %fd58069, %fd58068, %p6770;
	and.b32  	%r14397, %r19497, 2;
	setp.eq.s32 	%p6771, %r14397, 0;
	mov.f64 	%fd58071, 0d0000000000000000;
	sub.f64 	%fd58072, %fd58071, %fd58070;
	selp.f64 	%fd10370, %fd58070, %fd58072, %p6771;
	@%p6763 bra 	$L__BB0_7481;
	mov.f64 	%fd58078, 0d0000000000000000;
	mul.rn.f64 	%fd78450, %fd10357, %fd58078;
	mov.b32 	%r19498, 0;
	bra.uni 	$L__BB0_7483;
$L__BB0_7481:
	mul.f64 	%fd58073, %fd10357, 0d3FE45F306DC9C883;
	cvt.rni.s32.f64 	%r19498, %fd58073;
	cvt.rn.f64.s32 	%fd58074, %r19498;
	fma.rn.f64 	%fd58075, %fd58074, 0dBFF921FB54442D18, %fd10357;
	fma.rn.f64 	%fd58076, %fd58074, 0dBC91A62633145C00, %fd58075;
	fma.rn.f64 	%fd78450, %fd58074, 0dB97B839A252049C0, %fd58076;
	setp.ltu.f64 	%p6772, %fd10358, 0d41E0000000000000;
	@%p6772 bra 	$L__BB0_7483;
	{ // callseq 902, 0
	.param .b64 param0;
	st.param.f64 	[param0], %fd10357;
	.param .align 16 .b8 retval0[16];
	call.uni (retval0), 
	__internal_trig_reduction_slowpathd, 
	(
	param0
	);
	ld.param.f64 	%fd78450, [retval0];
	ld.param.b32 	%r19498, [retval0+8];
	} // callseq 902
$L__BB0_7483:
	ld.param.u64 	%rd8210, [_Z8FitGrainPdPiS0_S_S_S0_S0_S_S_S_S_S_S_S_S_S_S_S_S__param_2];
	shl.b32 	%r14400, %r19498, 6;
	cvt.u64.u32 	%rd5844, %r14400;
	and.b64  	%rd5845, %rd5844, 64;
	mov.u64 	%rd5846, __cudart_sin_cos_coeffs;
	add.s64 	%rd5847, %rd5846, %rd5845;
	mul.rn.f64 	%fd58079, %fd78450, %fd78450;
	and.b32  	%r14401, %r19498, 1;
	setp.eq.b32 	%p6774, %r14401, 1;
	selp.f64 	%fd58080, 0dBDA8FF8320FD8164, 0d3DE5DB65F9785EBA, %p6774;
	ld.global.nc.v2.f64 	{%fd58081, %fd58082}, [%rd5847];
	fma.rn.f64 	%fd58083, %fd58080, %fd58079, %fd58081;
	fma.rn.f64 	%fd58084, %fd58083, %fd58079, %fd58082;
	ld.global.nc.v2.f64 	{%fd58085, %fd58086}, [%rd5847+16];
	fma.rn.f64 	%fd58087, %fd58084, %fd58079, %fd58085;
	fma.rn.f64 	%fd58088, %fd58087, %fd58079, %fd58086;
	ld.global.nc.v2.f64 	{%fd58089, %fd58090}, [%rd5847+32];
	fma.rn.f64 	%fd58091, %fd58088, %fd58079, %fd58089;
	fma.rn.f64 	%fd58092, %fd58091, %fd58079, %fd58090;
	fma.rn.f64 	%fd58093, %fd58092, %fd78450, %fd78450;
	fma.rn.f64 	%fd58094, %fd58092, %fd58079, 0d3FF0000000000000;
	selp.f64 	%fd58095, %fd58094, %fd58093, %p6774;
	and.b32  	%r14402, %r19498, 2;
	setp.eq.s32 	%p6775, %r14402, 0;
	mov.f64 	%fd58096, 0d0000000000000000;
	sub.f64 	%fd58097, %fd58096, %fd58095;
	selp.f64 	%fd58098, %fd58095, %fd58097, %p6775;
	mul.f64 	%fd10375, %fd10355, %fd58098;
	neg.f64 	%fd58099, %fd10356;
	mul.f64 	%fd58100, %fd10353, %fd58099;
	mul.f64 	%fd10376, %fd10320, %fd58100;
	mul.f64 	%fd58101, %fd10353, %fd10356;
	mul.f64 	%fd10377, %fd10300, %fd58101;
	cvta.to.global.u64 	%rd5848, %rd8210;
	ld.global.u32 	%r14403, [%rd5848+4];
	setp.lt.s32 	%p6776, %r14403, 1;
	mov.pred 	%p9735, 0;
	@%p6776 bra 	$L__BB0_7497;
	mul.f64 	%fd10378, %fd10355, %fd10364;
	mul.f64 	%fd10379, %fd10356, %fd10370;
	mov.b32 	%r19499, 0;
$L__BB0_7485:
	ld.param.u64 	%rd8604, [_Z8FitGrainPdPiS0_S_S_S0_S0_S_S_S_S_S_S_S_S_S_S_S_S__param_5];
	ld.param.u64 	%rd8576, [_Z8FitGrainPdPiS0_S_S_S0_S0_S_S_S_S_S_S_S_S_S_S_S_S__param_4];
	ld.param.u64 	%rd8083, [_Z8FitGrainPdPiS0_S_S_S0_S0_S_S_S_S_S_S_S_S_S_S_S_S__param_0];
	shl.b32 	%r14405, %r19499, 2;
	cvta.to.global.u64 	%rd5849, %rd8604;
	mul.wide.u32 	%rd5850, %r14405, 4;
	add.s64 	%rd5851, %rd5849, %rd5850;
	ld.global.u32 	%r14406, [%rd5851+8];
	cvt.rn.f64.s32 	%fd58102, %r14406;
	ld.global.u32 	%r14407, [%rd5851+4];
	cvt.rn.f64.s32 	%fd58103, %r14407;
	ld.global.u32 	%r14408, [%rd5851];
	cvt.rn.f64.s32 	%fd58104, %r14408;
	mul.f64 	%fd58105, %fd10378, %fd58103;
	fma.rn.f64 	%fd58106, %fd10354, %fd58104, %fd58105;
	fma.rn.f64 	%fd58107, %fd10379, %fd58102, %fd58106;
	mov.f64 	%fd58108, 0d0000000000000000;
	copysign.f64 	%fd58109, %fd58104, %fd58108;
	fma.rn.f64 	%fd58110, %fd10375, %fd58103, %fd58109;
	fma.rn.f64 	%fd58111, %fd10376, %fd58102, %fd58110;
	copysign.f64 	%fd58112, %fd58103, %fd58108;
	add.f64 	%fd58113, %fd58109, %fd58112;
	fma.rn.f64 	%fd58114, %fd10377, %fd58102, %fd58113;
	mul.f64 	%fd58115, %fd58111, %fd58111;
	fma.rn.f64 	%fd58116, %fd58107, %fd58107, %fd58115;
	fma.rn.f64 	%fd58117, %fd58114, %fd58114, %fd58116;
	sqrt.rn.f64 	%fd58118, %fd58117;
	rcp.rn.f64 	%fd58119, %fd58118;
	mul.lo.s32 	%r14409, %r19499, 7;
	mul.wide.u32 	%rd5852, %r14409, 8;
	add.s64 	%rd5853, %rd33, %rd5852;
	st.global.f64 	[%rd5853], %fd58107;
	st.global.f64 	[%rd5853+8], %fd58111;
	st.global.f64 	[%rd5853+16], %fd58114;
	cvta.to.global.u64 	%rd5854, %rd8576;
	add.s64 	%rd5855, %rd5854, %rd5852;
	ld.global.f64 	%fd58120, [%rd5855+24];
	st.global.f64 	[%rd5853+24], %fd58120;
	st.global.f64 	[%rd5853+32], %fd58119;
	cvta.to.global.u64 	%rd5856, %rd8083;
	ld.global.f64 	%fd58121, [%rd5856+4152];
	add.f64 	%fd58122, %fd58119, %fd58119;
	div.rn.f64 	%fd10380, %fd58121, %fd58122;
	{
	.reg .b32 %temp; 
	mov.b64 	{%temp, %r14410}, %fd10380;
	}
	mov.b32 	%f63, %r14410;
	abs.f32 	%f64, %f63;
	setp.geu.f32 	%p6777, %f64, 0f3FE26666;
	@%p6777 bra 	$L__BB0_7487;
	mul.f64 	%fd58156, %fd10380, %fd10380;
	fma.rn.f64 	%fd58157, %fd58156, 0d3FB0066BDC1895E9, 0dBFB3823B180754AF;
	fma.rn.f64 	%fd58158, %fd58157, %fd58156, 0d3FB11E52CC2F79AE;
	fma.rn.f64 	%fd58159, %fd58158, %fd58156, 0dBF924EAF3526861B;
	fma.rn.f64 	%fd58160, %fd58159, %fd58156, 0d3F91DF02A31E6CB7;
	fma.rn.f64 	%fd58161, %fd58160, %fd58156, 0d3F847D18B0EEC6CC;
	fma.rn.f64 	%fd58162, %fd58161, %fd58156, 0d3F8D0AF961BA53B0;
	fma.rn.f64 	%fd58163, %fd58162, %fd58156, 0d3F91BF7734CF1C48;
	fma.rn.f64 	%fd58164, %fd58163, %fd58156, 0d3F96E91483144EF7;
	fma.rn.f64 	%fd58165, %fd58164, %fd58156, 0d3F9F1C6E0A4F9F81;
	fma.rn.f64 	%fd58166, %fd58165, %fd58156, 0d3FA6DB6DC27FA92B;
	fma.rn.f64 	%fd58167, %fd58166, %fd58156, 0d3FB333333320F91B;
	fma.rn.f64 	%fd58168, %fd58167, %fd58156, 0d3FC5555555555F4D;
	mul.f64 	%fd58169, %fd58156, %fd58168;
	fma.rn.f64 	%fd78451, %fd58169, %fd10380, %fd10380;
	bra.uni 	$L__BB0_7488;
$L__BB0_7487:
	abs.f64 	%fd58123, %fd10380;
	fma.rn.f64 	%fd58124, %fd58123, 0dBFE0000000000000, 0d3FE0000000000000;
	rsqrt.approx.ftz.f64 	%fd58125, %fd58124;
	{
	.reg .b32 %temp; 
	mov.b64 	{%r14411, %temp}, %fd58125;
	}
	{
	.reg .b32 %temp; 
	mov.b64 	{%temp, %r14412}, %fd58125;
	}
	add.s32 	%r14413, %r14412, -1048576;
	mov.b64 	%fd58126, {%r14411, %r14413};
	mul.f64 	%fd58127, %fd58124, %fd58125;
	neg.f64 	%fd58128, %fd58127;
	fma.rn.f64 	%fd58129, %fd58127, %fd58128, %fd58124;
	fma.rn.f64 	%fd58130, %fd58129, %fd58126, %fd58127;
	neg.f64 	%fd58131, %fd58130;
	fma.rn.f64 	%fd58132, %fd58125, %fd58131, 0d3FF0000000000000;
	fma.rn.f64 	%fd58133, %fd58132, %fd58126, %fd58126;
	fma.rn.f64 	%fd58134, %fd58130, %fd58131, %fd58124;
	fma.rn.f64 	%fd58135, %fd58134, %fd58133, %fd58130;
	{
	.reg .b32 %temp; 
	mov.b64 	{%temp, %r14414}, %fd58124;
	}
	setp.lt.s32 	%p6778, %r14414, 0;
	selp.f64 	%fd58136, 0dFFF8000000000000, %fd58135, %p6778;
	setp.ne.f64 	%p6779, %fd58124, 0d0000000000000000;
	selp.f64 	%fd58137, %fd58136, %fd58124, %p6779;
	fma.rn.f64 	%fd58138, %fd58124, 0d3FB0066BDC1895E9, 0dBFB3823B180754AF;
	fma.rn.f64 	%fd58139, %fd58138, %fd58124, 0d3FB11E52CC2F79AE;
	fma.rn.f64 	%fd58140, %fd58139, %fd58124, 0dBF924EAF3526861B;
	fma.rn.f64 	%fd58141, %fd58140, %fd58124, 0d3F91DF02A31E6CB7;
	fma.rn.f64 	%fd58142, %fd58141, %fd58124, 0d3F847D18B0EEC6CC;
	fma.rn.f64 	%fd58143, %fd58142, %fd58124, 0d3F8D0AF961BA53B0;
	fma.rn.f64 	%fd58144, %fd58143, %fd58124, 0d3F91BF7734CF1C48;
	fma.rn.f64 	%fd58145, %fd58144, %fd58124, 0d3F96E91483144EF7;
	fma.rn.f64 	%fd58146, %fd58145, %fd58124, 0d3F9F1C6E0A4F9F81;
	fma.rn.f64 	%fd58147, %fd58146, %fd58124, 0d3FA6DB6DC27FA92B;
	fma.rn.f64 	%fd58148, %fd58147, %fd58124, 0d3FB333333320F91B;
	fma.rn.f64 	%fd58149, %fd58148, %fd58124, 0d3FC5555555555F4D;
	mul.f64 	%fd58150, %fd58124, %fd58149;
	mul.f64 	%fd58151, %fd58137, 0dC000000000000000;
	fma.rn.f64 	%fd58152, %fd58151, %fd58150, 0d3C91A62633145C07;
	add.f64 	%fd58153, %fd58151, 0d3FE921FB54442D18;
	add.f64 	%fd58154, %fd58153, %fd58152;
	add.f64 	%fd58155, %fd58154, 0d3FE921FB54442D18;
	copysign.f64 	%fd78451, %fd10380, %fd58155;
$L__BB0_7488:
	ld.param.u64 	%rd8084, [_Z8FitGrainPdPiS0_S_S_S0_S0_S_S_S_S_S_S_S_S_S_S_S_S__param_0];
	mul.f64 	%fd58170, %fd78451, 0d404CA5DC1A63C1F5;
	mul.lo.s32 	%r14415, %r19499, 7;
	mul.wide.u32 	%rd5857, %r14415, 8;
	add.s64 	%rd5858, %rd33, %rd5857;
	st.global.f64 	[%rd5858+40], %fd58170;
	cvta.to.global.u64 	%rd5859, %rd8084;
	ld.global.f64 	%fd10384, [%rd5859];
	mul.f64 	%fd10385, %fd58170, 0d3FA1DF46A2529D3A;
	abs.f64 	%fd10386, %fd10385;
	setp.neu.f64 	%p6780, %fd10386, 0d7FF0000000000000;
	@%p6780 bra 	$L__BB0_7490;
	mov.f64 	%fd58176, 0d0000000000000000;
	mul.rn.f64 	%fd78453, %fd10385, %fd58176;
	mov.pred 	%p9734, -1;
	bra.uni 	$L__BB0_7493;
$L__BB0_7490:
	mul.f64 	%fd58171, %fd10385, 0d3FE45F306DC9C883;
	cvt.rni.s32.f64 	%r19500, %fd58171;
	cvt.rn.f64.s32 	%fd58172, %r19500;
	fma.rn.f64 	%fd58173, %fd58172, 0dBFF921FB54442D18, %fd10385;
	fma.rn.f64 	%fd58174, %fd58172, 0dBC91A62633145C00, %fd58173;
	fma.rn.f64 	%fd78453, %fd58172, 0dB97B839A252049C0, %fd58174;
	setp.ltu.f64 	%p6781, %fd10386, 0d41E0000000000000;
	@%p6781 bra 	$L__BB0_7492;
	{ // callseq 903, 0
	.param .b64 param0;
	st.param.f64 	[param0], %fd10385;
	.param .align 16 .b8 retval0[16];
	call.uni (retval0), 
	__internal_trig_reduction_slowpathd, 
	(
	param0
	);
	ld.param.f64 	%fd78453, [retval0];
	ld.param.b32 	%r19500, [retval0+8];
	} // callseq 903
$L__BB0_7492:
	and.b32  	%r14417, %r19500, 1;
	setp.eq.b32 	%p6782, %r14417, 1;
	not.pred 	%p9734, %p6782;
$L__BB0_7493:
	mul.f64 	%fd58177, %fd78453, %fd78453;
	fma.rn.f64 	%fd58178, %fd58177, 0d3EE48DAC2799BCB9, 0dBEF9757C5B27EBB1;
	fma.rn.f64 	%fd58179, %fd58178, %fd58177, 0d3F0980E90FD91E04;
	fma.rn.f64 	%fd58180, %fd58179, %fd58177, 0dBEFAE2B0417D7E1D;
	fma.rn.f64 	%fd58181, %fd58180, %fd58177, 0d3F119F5341BFBA57;
	fma.rn.f64 	%fd58182, %fd58181, %fd58177, 0d3F15E791A00F6919;
	fma.rn.f64 	%fd58183, %fd58182, %fd58177, 0d3F2FF2E7FADEC73A;
	fma.rn.f64 	%fd58184, %fd58183, %fd58177, 0d3F434BC1B206DA62;
	fma.rn.f64 	%fd58185, %fd58184, %fd58177, 0d3F57DB18EF2F83F9;
	fma.rn.f64 	%fd58186, %fd58185, %fd58177, 0d3F6D6D2E7AE49FBC;
	fma.rn.f64 	%fd58187, %fd58186, %fd58177, 0d3F8226E3A816A776;
	fma.rn.f64 	%fd58188, %fd58187, %fd58177, 0d3F9664F485D25660;
	fma.rn.f64 	%fd58189, %fd58188, %fd58177, 0d3FABA1BA1BABF31D;
	fma.rn.f64 	%fd58190, %fd58189, %fd58177, 0d3FC11111111105D2;
	fma.rn.f64 	%fd58191, %fd58190, %fd58177, 0d3FD555555555555E;
	mul.f64 	%fd10392, %fd58177, %fd58191;
	fma.rn.f64 	%fd78454, %fd10392, %fd78453, %fd78453;
	@%p9734 bra 	$L__BB0_7495;
	fma.rn.f64 	%fd58192, %fd10392, %fd78453, %fd78453;
	sub.f64 	%fd58193, %fd58192, %fd78453;
	neg.f64 	%fd58194, %fd58193;
	fma.rn.f64 	%fd58195, %fd10392, %fd78453, %fd58194;
	rcp.approx.ftz.f64 	%fd58196, %fd58192;
	neg.f64 	%fd58197, %fd58192;
	fma.rn.f64 	%fd58198, %fd58197, %fd58196, 0d3FF0000000000000;
	fma.rn.f64 	%fd58199, %fd58198, %fd58198, %fd58198;
	fma.rn.f64 	%fd58200, %fd58199, %fd58196, %fd58196;
	neg.f64 	%fd58201, %fd58200;
	fma.rn.f64 	%fd58202, %fd58192, %fd58201, 0d3FF0000000000000;
	fma.rn.f64 	%fd58203, %fd58201, %fd58195, %fd58202;
	fma.rn.f64 	%fd78454, %fd58203, %fd58201, %fd58201;
$L__BB0_7495:
	ld.param.u64 	%rd8211, [_Z8FitGrainPdPiS0_S_S_S0_S0_S_S_S_S_S_S_S_S_S_S_S_S__param_2];
	mul.f64 	%fd58204, %fd10384, %fd78454;
	mul.lo.s32 	%r14418, %r19499, 7;
	mul.wide.u32 	%rd5860, %r14418, 8;
	add.s64 	%rd5861, %rd33, %rd5860;
	st.global.f64 	[%rd5861+48], %fd58204;
	add.s32 	%r19499, %r19499, 1;
	cvta.to.global.u64 	%rd5862, %rd8211;
	ld.global.u32 	%r4568, [%rd5862+4];
	setp.lt.s32 	%p6784, %r19499, %r4568;
	@%p6784 bra 	$L__BB0_7485;
	setp.gt.s32 	%p9735, %r4568, 0;
$L__BB0_7497:
	mul.f64 	%fd58205, %fd78077, 0d3F91DF46A2529D3A;
	mov.f64 	%fd58206, 0d0000000000000000;
	mul.rn.f64 	%fd78456, %fd58205, %fd58206;
	setp.eq.f64 	%p6785, %fd8896, 0d7FF0000000000000;
	mov.b32 	%r19502, 1;
	@%p6785 bra 	$L__BB0_7501;
	setp.ltu.f64 	%p6786, %fd8896, 0d41E0000000000000;
	mov.f64 	%fd78456, %fd78862;
	mov.u32 	%r19501, %r19840;
	@%p6786 bra 	$L__BB0_7500;
	mul.f64 	%fd58207, %fd78077, 0d3F91DF46A2529D3A;
	{ // callseq 904, 0
	.param .b64 param0;
	st.param.f64 	[param0], %fd58207;
	.param .align 16 .b8 retval0[16];
	call.uni (retval0), 
	__internal_trig_reduction_slowpathd, 
	(
	param0
	);
	ld.param.f64 	%fd78456, [retval0];
	ld.param.b32 	%r19501, [retval0+8];
	} // callseq 904
$L__BB0_7500:
	add.s32 	%r19502, %r19501, 1;
$L__BB0_7501:
	mul.f64 	%fd58209, %fd78076, 0d3F91DF46A2529D3A;
	mov.f64 	%fd58210, 0d0000000000000000;
	mul.rn.f64 	%fd78458, %fd58209, %fd58210;
	setp.eq.f64 	%p6787, %fd8898, 0d7FF0000000000000;
	shl.b32 	%r14422, %r19502, 6;
	cvt.u64.u32 	%rd5863, %r14422;
	and.b64  	%rd5864, %rd5863, 64;
	mov.u64 	%rd5865, __cudart_sin_cos_coeffs;
	add.s64 	%rd5866, %rd5865, %rd5864;
	mul.rn.f64 	%fd58211, %fd78456, %fd78456;
	and.b32  	%r14423, %r19502, 1;
	setp.eq.b32 	%p6788, %r14423, 1;
	selp.f64 	%fd58212, 0dBDA8FF8320FD8164, 0d3DE5DB65F9785EBA, %p6788;
	ld.global.nc.v2.f64 	{%fd58213, %fd58214}, [%rd5866];
	fma.rn.f64 	%fd58215, %fd58212, %fd58211, %fd58213;
	fma.rn.f64 	%fd58216, %fd58215, %fd58211, %fd58214;
	ld.global.nc.v2.f64 	{%fd58217, %fd58218}, [%rd5866+16];
	fma.rn.f64 	%fd58219, %fd58216, %fd58211, %fd58217;
	fma.rn.f64 	%fd58220, %fd58219, %fd58211, %fd58218;
	ld.global.nc.v2.f64 	{%fd58221, %fd58222}, [%rd5866+32];
	fma.rn.f64 	%fd58223, %fd58220, %fd58211, %fd58221;
	fma.rn.f64 	%fd58224, %fd58223, %fd58211, %fd58222;
	fma.rn.f64 	%fd58225, %fd58224, %fd78456, %fd78456;
	fma.rn.f64 	%fd58226, %fd58224, %fd58211, 0d3FF0000000000000;
	selp.f64 	%fd58227, %fd58226, %fd58225, %p6788;
	and.b32  	%r14424, %r19502, 2;
	setp.eq.s32 	%p6789, %r14424, 0;
	sub.f64 	%fd58228, %fd58210, %fd58227;
	selp.f64 	%fd10401, %fd58227, %fd58228, %p6789;
	mov.b32 	%r19504, 1;
	@%p6787 bra 	$L__BB0_7505;
	setp.ltu.f64 	%p6790, %fd8898, 0d41E0000000000000;
	mov.f64 	%fd78458, %fd78864;
	mov.u32 	%r19503, %r19842;
	@%p6790 bra 	$L__BB0_7504;
	mul.f64 	%fd58229, %fd78076, 0d3F91DF46A2529D3A;
	{ // callseq 905, 0
	.param .b64 param0;
	st.param.f64 	[param0], %fd58229;
	.param .align 16 .b8 retval0[16];
	call.uni (retval0), 
	__internal_trig_reduction_slowpathd, 
	(
	param0
	);
	ld.param.f64 	%fd78458, [retval0];
	ld.param.b32 	%r19503, [retval0+8];
	} // callseq 905
$L__BB0_7504:
	add.s32 	%r19504, %r19503, 1;
$L__BB0_7505:
	mul.f64 	%fd58231, %fd78075, 0d3F91DF46A2529D3A;
	mov.f64 	%fd58232, 0d0000000000000000;
	mul.rn.f64 	%fd78460, %fd58231, %fd58232;
	setp.eq.f64 	%p6791, %fd8900, 0d7FF0000000000000;
	shl.b32 	%r14427, %r19504, 6;
	cvt.u64.u32 	%rd5867, %r14427;
	and.b64  	%rd5868, %rd5867, 64;
	mov.u64 	%rd5869, __cudart_sin_cos_coeffs;
	add.s64 	%rd5870, %rd5869, %rd5868;
	mul.rn.f64 	%fd58233, %fd78458, %fd78458;
	and.b32  	%r14428, %r19504, 1;
	setp.eq.b32 	%p6792, %r14428, 1;
	selp.f64 	%fd58234, 0dBDA8FF8320FD8164, 0d3DE5DB65F9785EBA, %p6792;
	ld.global.nc.v2.f64 	{%fd58235, %fd58236}, [%rd5870];
	fma.rn.f64 	%fd58237, %fd58234, %fd58233, %fd58235;
	fma.rn.f64 	%fd58238, %fd58237, %fd58233, %fd58236;
	ld.global.nc.v2.f64 	{%fd58239, %fd58240}, [%rd5870+16];
	fma.rn.f64 	%fd58241, %fd58238, %fd58233, %fd58239;
	fma.rn.f64 	%fd58242, %fd58241, %fd58233, %fd58240;
	ld.global.nc.v2.f64 	{%fd58243, %fd58244}, [%rd5870+32];
	fma.rn.f64 	%fd58245, %fd58242, %fd58233, %fd58243;
	fma.rn.f64 	%fd58246, %fd58245, %fd58233, %fd58244;
	fma.rn.f64 	%fd58247, %fd58246, %fd78458, %fd78458;
	fma.rn.f64 	%fd58248, %fd58246, %fd58233, 0d3FF0000000000000;
	selp.f64 	%fd58249, %fd58248, %fd58247, %p6792;
	and.b32  	%r14429, %r19504, 2;
	setp.eq.s32 	%p6793, %r14429, 0;
	sub.f64 	%fd58250, %fd58232, %fd58249;
	selp.f64 	%fd10406, %fd58249, %fd58250, %p6793;
	mov.b32 	%r19506, 1;
	@%p6791 bra 	$L__BB0_7509;
	setp.ltu.f64 	%p6794, %fd8900, 0d41E0000000000000;
	mov.f64 	%fd78460, %fd78866;
	mov.u32 	%r19505, %r19844;
	@%p6794 bra 	$L__BB0_7508;
	mul.f64 	%fd58251, %fd78075, 0d3F91DF46A2529D3A;
	{ // callseq 906, 0
	.param .b64 param0;
	st.param.f64 	[param0], %fd58251;
	.param .align 16 .b8 retval0[16];
	call.uni (retval0), 
	__internal_trig_reduction_slowpathd, 
	(
	param0
	);
	ld.param.f64 	%fd78460, [retval0];
	ld.param.b32 	%r19505, [retval0+8];
	} // callseq 906
$L__BB0_7508:
	add.s32 	%r19506, %r19505, 1;
$L__BB0_7509:
	shl.b32 	%r14431, %r19506, 6;
	cvt.u64.u32 	%rd5871, %r14431;
	and.b64  	%rd5872, %rd5871, 64;
	mov.u64 	%rd5873, __cudart_sin_cos_coeffs;
	add.s64 	%rd5874, %rd5873, %rd5872;
	mul.rn.f64 	%fd58253, %fd78460, %fd78460;
	and.b32  	%r14432, %r19506, 1;
	setp.eq.b32 	%p6795, %r14432, 1;
	selp.f64 	%fd58254, 0dBDA8FF8320FD8164, 0d3DE5DB65F9785EBA, %p6795;
	ld.global.nc.v2.f64 	{%fd58255, %fd58256}, [%rd5874];
	fma.rn.f64 	%fd58257, %fd58254, %fd58253, %fd58255;
	fma.rn.f64 	%fd58258, %fd58257, %fd58253, %fd58256;
	ld.global.nc.v2.f64 	{%fd58259, %fd58260}, [%rd5874+16];
	fma.rn.f64 	%fd58261, %fd58258, %fd58253, %fd58259;
	fma.rn.f64 	%fd58262, %fd58261, %fd58253, %fd58260;
	ld.global.nc.v2.f64 	{%fd58263, %fd58264}, [%rd5874+32];
	fma.rn.f64 	%fd58265, %fd58262, %fd58253, %fd58263;
	fma.rn.f64 	%fd58266, %fd58265, %fd58253, %fd58264;
	fma.rn.f64 	%fd58267, %fd58266, %fd78460, %fd78460;
	fma.rn.f64 	%fd58268, %fd58266, %fd58253, 0d3FF0000000000000;
	selp.f64 	%fd58269, %fd58268, %fd58267, %p6795;
	and.b32  	%r14433, %r19506, 2;
	setp.eq.s32 	%p6796, %r14433, 0;
	mov.f64 	%fd58270, 0d0000000000000000;
	sub.f64 	%fd58271, %fd58270, %fd58269;
	selp.f64 	%fd10410, %fd58269, %fd58271, %p6796;
	mov.f64 	%fd78461, %fd78868;
	mov.u32 	%r19507, %r19846;
	@%p105 bra 	$L__BB0_7511;
	mul.f64 	%fd58272, %fd78077, 0d3F91DF46A2529D3A;
	{ // callseq 907, 0
	.param .b64 param0;
	st.param.f64 	[param0], %fd58272;
	.param .align 16 .b8 retval0[16];
	call.uni (retval0), 
	__internal_trig_reduction_slowpathd, 
	(
	param0
	);
	ld.param.f64 	%fd78461, [retval0];
	ld.param.b32 	%r19507, [retval0+8];
	} // callseq 907
$L__BB0_7511:
	shl.b32 	%r14435, %r19507, 6;
	cvt.u64.u32 	%rd5875, %r14435;
	and.b64  	%rd5876, %rd5875, 64;
	mov.u64 	%rd5877, __cudart_sin_cos_coeffs;
	add.s64 	%rd5878, %rd5877, %rd5876;
	mul.rn.f64 	%fd58274, %fd78461, %fd78461;
	and.b32  	%r14436, %r19507, 1;
	setp.eq.b32 	%p6797, %r14436, 1;
	selp.f64 	%fd58275, 0dBDA8FF8320FD8164, 0d3DE5DB65F9785EBA, %p6797;
	ld.global.nc.v2.f64 	{%fd58276, %fd58277}, [%rd5878];
	fma.rn.f64 	%fd58278, %fd58275, %fd58274, %fd58276;
	fma.rn.f64 	%fd58279, %fd58278, %fd58274, %fd58277;
	ld.global.nc.v2.f64 	{%fd58280, %fd58281}, [%rd5878+16];
	fma.rn.f64 	%fd58282, %fd58279, %fd58274, %fd58280;
	fma.rn.f64 	%fd58283, %fd58282, %fd58274, %fd58281;
	ld.global.nc.v2.f64 	{%fd58284, %fd58285}, [%rd5878+32];
	fma.rn.f64 	%fd58286, %fd58283, %fd58274, %fd58284;
	fma.rn.f64 	%fd58287, %fd58286, %fd58274, %fd58285;
	fma.rn.f64 	%fd58288, %fd58287, %fd78461, %fd78461;
	fma.rn.f64 	%fd58289, %fd58287, %fd58274, 0d3FF0000000000000;
	selp.f64 	%fd58290, %fd58289, %fd58288, %p6797;
	and.b32  	%r14437, %r19507, 2;
	setp.eq.s32 	%p6798, %r14437, 0;
	mov.f64 	%fd58291, 0d0000000000000000;
	sub.f64 	%fd58292, %fd58291, %fd58290;
	selp.f64 	%fd10413, %fd58290, %fd58292, %p6798;
	mov.f64 	%fd78462, %fd78869;
	mov.u32 	%r19508, %r19847;
	@%p106 bra 	$L__BB0_7513;
	mul.f64 	%fd58293, %fd78076, 0d3F91DF46A2529D3A;
	{ // callseq 908, 0
	.param .b64 param0;
	st.param.f64 	[param0], %fd58293;
	.param .align 16 .b8 retval0[16];
	call.uni (retval0), 
	__internal_trig_reduction_slowpathd, 
	(
	param0
	);
	ld.param.f64 	%fd78462, [retval0];
	ld.param.b32 	%r19508, [retval0+8];
	} // callseq 908
$L__BB0_7513:
	shl.b32 	%r14439, %r19508, 6;
	cvt.u64.u32 	%rd5879, %r14439;
	and.b64  	%rd5880, %rd5879, 64;
	mov.u64 	%rd5881, __cudart_sin_cos_coeffs;
	add.s64 	%rd5882, %rd5881, %rd5880;
	mul.rn.f64 	%fd58295, %fd78462, %fd78462;
	and.b32  	%r14440, %r19508, 1;
	setp.eq.b32 	%p6799, %r14440, 1;
	selp.f64 	%fd58296, 0dBDA8FF8320FD8164, 0d3DE5DB65F9785EBA, %p6799;
	ld.global.nc.v2.f64 	{%fd58297, %fd58298}, [%rd5882];
	fma.rn.f64 	%fd58299, %fd58296, %fd58295, %fd58297;
	fma.rn.f64 	%fd58300, %fd58299, %fd58295, %fd58298;
	ld.global.nc.v2.f64 	{%fd58301, %fd58302}, [%rd5882+16];
	fma.rn.f64 	%fd58303, %fd58300, %fd58295, %fd58301;
	fma.rn.f64 	%fd58304, %fd58303, %fd58295, %fd58302;
	ld.global.nc.v2.f64 	{%fd58305, %fd58306}, [%rd5882+32];
	fma.rn.f64 	%fd58307, %fd58304, %fd58295, %fd58305;
	fma.rn.f64 	%fd58308, %fd58307, %fd58295, %fd58306;
	fma.rn.f64 	%fd58309, %fd58308, %fd78462, %fd78462;
	fma.rn.f64 	%fd58310, %fd58308, %fd58295, 0d3FF0000000000000;
	selp.f64 	%fd58311, %fd58310, %fd58309, %p6799;
	and.b32  	%r14441, %r19508, 2;
	setp.eq.s32 	%p6800, %r14441, 0;
	mov.f64 	%fd58312, 0d0000000000000000;
	sub.f64 	%fd58313, %fd58312, %fd58311;
	selp.f64 	%fd10416, %fd58311, %fd58313, %p6800;
	mov.f64 	%fd78463, %fd78870;
	mov.u32 	%r19509, %r19848;
	@%p107 bra 	$L__BB0_7515;
	mul.f64 	%fd58314, %fd78075, 0d3F91DF46A2529D3A;
	{ // callseq 909, 0
	.param .b64 param0;
	st.param.f64 	[param0], %fd58314;
	.param .align 16 .b8 retval0[16];
	call.uni (retval0), 
	__internal_trig_reduction_slowpathd, 
	(
	param0
	);
	ld.param.f64 	%fd78463, [retval0];
	ld.param.b32 	%r19509, [retval0+8];
	} // callseq 909
$L__BB0_7515:
	ld.param.u64 	%rd8139, [_Z8FitGrainPdPiS0_S_S_S0_S0_S_S_S_S_S_S_S_S_S_S_S_S__param_1];
	ld.param.u64 	%rd8085, [_Z8FitGrainPdPiS0_S_S_S0_S0_S_S_S_S_S_S_S_S_S_S_S_S__param_0];
	shl.b32 	%r14444, %r19509, 6;
	cvt.u64.u32 	%rd5883, %r14444;
	and.b64  	%rd5884, %rd5883, 64;
	mov.u64 	%rd5885, __cudart_sin_cos_coeffs;
	add.s64 	%rd5886, %rd5885, %rd5884;
	mul.rn.f64 	%fd58316, %fd78463, %fd78463;
	and.b32  	%r14445, %r19509, 1;
	setp.eq.b32 	%p6801, %r14445, 1;
	selp.f64 	%fd58317, 0dBDA8FF8320FD8164, 0d3DE5DB65F9785EBA, %p6801;
	ld.global.nc.v2.f64 	{%fd58318, %fd58319}, [%rd5886];
	fma.rn.f64 	%fd58320, %fd58317, %fd58316, %fd58318;
	fma.rn.f64 	%fd58321, %fd58320, %fd58316, %fd58319;
	ld.global.nc.v2.f64 	{%fd58322, %fd58323}, [%rd5886+16];
	fma.rn.f64 	%fd58324, %fd58321, %fd58316, %fd58322;
	fma.rn.f64 	%fd58325, %fd58324, %fd58316, %fd58323;
	ld.global.nc.v2.f64 	{%fd58326, %fd58327}, [%rd5886+32];
	fma.rn.f64 	%fd58328, %fd58325, %fd58316, %fd58326;
	fma.rn.f64 	%fd58329, %fd58328, %fd58316, %fd58327;
	fma.rn.f64 	%fd58330, %fd58329, %fd78463, %fd78463;
	fma.rn.f64 	%fd58331, %fd58329, %fd58316, 0d3FF0000000000000;
	selp.f64 	%fd58332, %fd58331, %fd58330, %p6801;
	and.b32  	%r14446, %r19509, 2;
	setp.eq.s32 	%p6802, %r14446, 0;
	mov.f64 	%fd58333, 0d0000000000000000;
	sub.f64 	%fd58334, %fd58333, %fd58332;
	selp.f64 	%fd10419, %fd58332, %fd58334, %p6802;
	mul.f64 	%fd58335, %fd10401, %fd10410;
	mul.f64 	%fd58336, %fd10406, %fd10419;
	mul.f64 	%fd58337, %fd10413, %fd58336;
	sub.f64 	%fd10420, %fd58335, %fd58337;
	mul.f64 	%fd58338, %fd10401, %fd58336;
	fma.rn.f64 	%fd10421, %fd10410, %fd10413, %fd58338;
	mul.f64 	%fd10422, %fd10410, %fd10416;
	cvta.to.global.u64 	%rd5887, %rd8139;
	ld.global.u32 	%r4587, [%rd5887+4];
	cvta.to.global.u64 	%rd5888, %rd8085;
	ld.global.f64 	%fd10423, [%rd5888+4088];
	mov.b32 	%r19549, 0;
	not.pred 	%p6803, %p9735;
	@%p6803 bra 	$L__BB0_7663;
	mul.f64 	%fd10424, %fd10416, %fd10419;
	neg.f64 	%fd58339, %fd10416;
	mul.f64 	%fd10425, %fd10401, %fd58339;
	mul.f64 	%fd58340, %fd10413, %fd10419;
	mul.f64 	%fd58341, %fd10406, %fd10410;
	mul.f64 	%fd58342, %fd10401, %fd58341;
	sub.f64 	%fd10426, %fd58342, %fd58340;
	mul.f64 	%fd10427, %fd10413, %fd10416;
	mul.f64 	%fd58343, %fd10401, %fd10419;
	neg.f64 	%fd58344, %fd10410;
	mul.f64 	%fd58345, %fd10406, %fd58344;
	mul.f64 	%fd58346, %fd58345, %fd10413;
	sub.f64 	%fd10428, %fd58346, %fd58343;
	mov.b32 	%r19510, 0;
	mov.u32 	%r19549, %r19510;
$L__BB0_7517:
	mul.lo.s32 	%r14449, %r19510, 7;
	mul.wide.u32 	%rd5889, %r14449, 8;
	add.s64 	%rd5890, %rd33, %rd5889;
	ld.global.f64 	%fd58347, [%rd5890+16];
	ld.global.f64 	%fd58348, [%rd5890+8];
	ld.global.f64 	%fd58349, [%rd5890];
	mul.f64 	%fd58350, %fd58348, %fd10428;
	fma.rn.f64 	%fd58351, %fd58349, %fd10420, %fd58350;
	fma.rn.f64 	%fd10431, %fd58347, %fd10427, %fd58351;
	mul.f64 	%fd58352, %fd58348, %fd10426;
	fma.rn.f64 	%fd58353, %fd58349, %fd10421, %fd58352;
	fma.rn.f64 	%fd10432, %fd58347, %fd10425, %fd58353;
	mul.f64 	%fd58354, %fd58348, %fd10422;
	fma.rn.f64 	%fd58355, %fd58349, %fd10424, %fd58354;
	fma.rn.f64 	%fd10433, %fd58347, %fd10406, %fd58355;
	ld.global.f64 	%fd58356, [%rd5890+40];
	mul.f64 	%fd58357, %fd10432, %fd10432;
	fma.rn.f64 	%fd58358, %fd10431, %fd10431, %fd58357;
	fma.rn.f64 	%fd58359, %fd10433, %fd10433, %fd58358;
	sqrt.rn.f64 	%fd10434, %fd58359;
	mul.f64 	%fd10435, %fd58356, 0d3F91DF46A2529D3A;
	abs.f64 	%fd10436, %fd10435;
	setp.neu.f64 	%p6804, %fd10436, 0d7FF0000000000000;
	@%p6804 bra 	$L__BB0_7519;
	mov.f64 	%fd58365, 0d0000000000000000;
	mul.rn.f64 	%fd78466, %fd10435, %fd58365;
	mov.b32 	%r19513, 0;
	bra.uni 	$L__BB0_7521;
$L__BB0_7519:
	mul.f64 	%fd58360, %fd10435, 0d3FE45F306DC9C883;
	cvt.rni.s32.f64 	%r19513, %fd58360;
	cvt.rn.f64.s32 	%fd58361, %r19513;
	fma.rn.f64 	%fd58362, %fd58361, 0dBFF921FB54442D18, %fd10435;
	fma.rn.f64 	%fd58363, %fd58361, 0dBC91A62633145C00, %fd58362;
	fma.rn.f64 	%fd78466, %fd58361, 0dB97B839A252049C0, %fd58363;
	setp.ltu.f64 	%p6805, %fd10436, 0d41E0000000000000;
	@%p6805 bra 	$L__BB0_7521;
	{ // callseq 910, 0
	.param .b64 param0;
	st.param.f64 	[param0], %fd10435;
	.param .align 16 .b8 retval0[16];
	call.uni (retval0), 
	__internal_trig_reduction_slowpathd, 
	(
	param0
	);
	ld.param.f64 	%fd78466, [retval0];
	ld.param.b32 	%r19513, [retval0+8];
	} // callseq 910
$L__BB0_7521:
	shl.b32 	%r14452, %r19513, 6;
	cvt.u64.u32 	%rd5891, %r14452;
	and.b64  	%rd5892, %rd5891, 64;
	mov.u64 	%rd5893, __cudart_sin_cos_coeffs;
	add.s64 	%rd5894, %rd5893, %rd5892;
	mul.rn.f64 	%fd58366, %fd78466, %fd78466;
	and.b32  	%r14453, %r19513, 1;
	setp.eq.b32 	%p6806, %r14453, 1;
	selp.f64 	%fd58367, 0dBDA8FF8320FD8164, 0d3DE5DB65F9785EBA, %p6806;
	ld.global.nc.v2.f64 	{%fd58368, %fd58369}, [%rd5894];
	fma.rn.f64 	%fd58370, %fd58367, %fd58366, %fd58368;
	fma.rn.f64 	%fd58371, %fd58370, %fd58366, %fd58369;
	ld.global.nc.v2.f64 	{%fd58372, %fd58373}, [%rd5894+16];
	fma.rn.f64 	%fd58374, %fd58371, %fd58366, %fd58372;
	fma.rn.f64 	%fd58375, %fd58374, %fd58366, %fd58373;
	ld.global.nc.v2.f64 	{%fd58376, %fd58377}, [%rd5894+32];
	fma.rn.f64 	%fd58378, %fd58375, %fd58366, %fd58376;
	fma.rn.f64 	%fd58379, %fd58378, %fd58366, %fd58377;
	fma.rn.f64 	%fd58380, %fd58379, %fd78466, %fd78466;
	fma.rn.f64 	%fd58381, %fd58379, %fd58366, 0d3FF0000000000000;
	selp.f64 	%fd58382, %fd58381, %fd58380, %p6806;
	and.b32  	%r14454, %r19513, 2;
	setp.eq.s32 	%p6807, %r14454, 0;
	mov.f64 	%fd58383, 0d0000000000000000;
	sub.f64 	%fd58384, %fd58383, %fd58382;
	selp.f64 	%fd58385, %fd58382, %fd58384, %p6807;
	mul.f64 	%fd10441, %fd10434, %fd58385;
	abs.f64 	%fd58386, %fd10432;
	setp.geu.f64 	%p6808, %fd58386, 0d3F1A36E2EB1C432D;
	@%p6808 bra 	$L__BB0_7530;
	setp.eq.f64 	%p6856, %fd10431, 0d0000000000000000;
	mov.b32 	%r19527, 0;
	@%p6856 bra 	$L__BB0_7585;
	neg.f64 	%fd58748, %fd10441;
	div.rn.f64 	%fd10442, %fd58748, %fd10431;
	abs.f64 	%fd10443, %fd10442;
	setp.gtu.f64 	%p6857, %fd10443, 0d3FF0000000000000;
	@%p6857 bra 	$L__BB0_7585;
	{
	.reg .b32 %temp; 
	mov.b64 	{%temp, %r4594}, %fd10442;
	}
	{
	.reg .b32 %temp; 
	mov.b64 	{%temp, %r14521}, %fd10443;
	}
	setp.gt.s32 	%p6858, %r14521, 1071801957;
	@%p6858 bra 	$L__BB0_7528;
	mul.f64 	%fd58789, %fd10442, %fd10442;
	fma.rn.f64 	%fd58790, %fd58789, 0d3FB0066BDC1895E9, 0dBFB3823B180754AF;
	fma.rn.f64 	%fd58791, %fd58790, %fd58789, 0d3FB11E52CC2F79AE;
	fma.rn.f64 	%fd58792, %fd58791, %fd58789, 0dBF924EAF3526861B;
	fma.rn.f64 	%fd58793, %fd58792, %fd58789, 0d3F91DF02A31E6CB7;
	fma.rn.f64 	%fd58794, %fd58793, %fd58789, 0d3F847D18B0EEC6CC;
	fma.rn.f64 	%fd58795, %fd58794, %fd58789, 0d3F8D0AF961BA53B0;
	fma.rn.f64 	%fd58796, %fd58795, %fd58789, 0d3F91BF7734CF1C48;
	fma.rn.f64 	%fd58797, %fd58796, %fd58789, 0d3F96E91483144EF7;
	fma.rn.f64 	%fd58798, %fd58797, %fd58789, 0d3F9F1C6E0A4F9F81;
	fma.rn.f64 	%fd58799, %fd58798, %fd58789, 0d3FA6DB6DC27FA92B;
	fma.rn.f64 	%fd58800, %fd58799, %fd58789, 0d3FB333333320F91B;
	fma.rn.f64 	%fd58801, %fd58800, %fd58789, 0d3FC5555555555F4D;
	mul.f64 	%fd58802, %fd58789, %fd58801;
	fma.rn.f64 	%fd10444, %fd58802, %fd10443, %fd10443;
	setp.gt.s32 	%p6862, %r4594, -1;
	@%p6862 bra 	$L__BB0_7527;
	mov.f64 	%fd58807, 0d3C91A62633145C07;
	add.rn.f64 	%fd58808, %fd10444, %fd58807;
	mov.f64 	%fd58809, 0d3FF921FB54442D18;
	add.rn.f64 	%fd78467, %fd58809, %fd58808;
	bra.uni 	$L__BB0_7529;
$L__BB0_7527:
	mov.f64 	%fd58803, 0dBC91A62633145C07;
	add.rn.f64 	%fd58804, %fd10444, %fd58803;
	neg.f64 	%fd58805, %fd58804;
	mov.f64 	%fd58806, 0d3FF921FB54442D18;
	add.rn.f64 	%fd78467, %fd58806, %fd58805;
	bra.uni 	$L__BB0_7529;
$L__BB0_7528:
	mov.f64 	%fd58749, 0d3FF0000000000000;
	sub.f64 	%fd58750, %fd58749, %fd10443;
	{
	.reg .b32 %temp; 
	mov.b64 	{%r14522, %temp}, %fd58750;
	}
	{
	.reg .b32 %temp; 
	mov.b64 	{%temp, %r14523}, %fd58750;
	}
	add.s32 	%r14524, %r14523, -1048576;
	mov.b64 	%fd58751, {%r14522, %r14524};
	rsqrt.approx.ftz.f64 	%fd58752, %fd58751;
	{
	.reg .b32 %temp; 
	mov.b64 	{%r14525, %temp}, %fd58752;
	}
	{
	.reg .b32 %temp; 
	mov.b64 	{%temp, %r14526}, %fd58752;
	}
	add.s32 	%r14527, %r14526, -1048576;
	mov.b64 	%fd58753, {%r14525, %r14527};
	mul.f64 	%fd58754, %fd58751, %fd58752;
	neg.f64 	%fd58755, %fd58754;
	fma.rn.f64 	%fd58756, %fd58754, %fd58755, %fd58751;
	fma.rn.f64 	%fd58757, %fd58756, %fd58753, %fd58754;
	neg.f64 	%fd58758, %fd58757;
	fma.rn.f64 	%fd58759, %fd58752, %fd58758, 0d3FF0000000000000;
	fma.rn.f64 	%fd58760, %fd58759, %fd58753, %fd58753;
	fma.rn.f64 	%fd58761, %fd58757, %fd58758, %fd58751;
	fma.rn.f64 	%fd58762, %fd58761, %fd58760, %fd58757;
	{
	.reg .b32 %temp; 
	mov.b64 	{%r14528, %temp}, %fd58762;
	}
	{
	.reg .b32 %temp; 
	mov.b64 	{%temp, %r14529}, %fd58762;
	}
	add.s32 	%r14530, %r14529, 1048576;
	mov.b64 	%fd58763, {%r14528, %r14530};
	fma.rn.f64 	%fd58764, %fd58750, 0d3EC715B371155F70, 0dBEBAC2FE66FAAC4B;
	fma.rn.f64 	%fd58765, %fd58764, %fd58750, 0d3ED9A9B88EFCD9B8;
	fma.rn.f64 	%fd58766, %fd58765, %fd58750, 0d3EDD0F40A8A0C4C3;
	fma.rn.f64 	%fd58767, %fd58766, %fd58750, 0d3EF46D4CFA9E0E1F;
	fma.rn.f64 	%fd58768, %fd58767, %fd58750, 0d3F079C168D1E2422;
	fma.rn.f64 	%fd58769, %fd58768, %fd58750, 0d3F1C9A88C3BCA540;
	fma.rn.f64 	%fd58770, %fd58769, %fd58750, 0d3F31C4E64BD476DF;
	fma.rn.f64 	%fd58771, %fd58770, %fd58750, 0d3F46E8BA60009C8F;
	fma.rn.f64 	%fd58772, %fd58771, %fd58750, 0d3F5F1C71C62B05A2;
	fma.rn.f64 	%fd58773, %fd58772, %fd58750, 0d3F76DB6DB6DC9F2C;
	fma.rn.f64 	%fd58774, %fd58773, %fd58750, 0d3F9333333333329C;
	fma.rn.f64 	%fd58775, %fd58774, %fd58750, 0d3FB5555555555555;
	setp.lt.s32 	%p6859, %r14523, 1;
	mov.f64 	%fd58776, 0d0000000000000000;
	mul.rn.f64 	%fd58777, %fd10443, %fd58776;
	mul.f64 	%fd58778, %fd58750, %fd58775;
	fma.rn.f64 	%fd58779, %fd58778, %fd58763, %fd58763;
	selp.f64 	%fd58780, %fd58777, %fd58779, %p6859;
	setp.lt.s32 	%p6860, %r14523, 0;
	mov.f64 	%fd58781, 0d7FF0000000000000;
	mul.rn.f64 	%fd58782, %fd58780, %fd58781;
	selp.f64 	%fd58783, %fd58782, %fd58780, %p6860;
	setp.lt.s32 	%p6861, %r4594, 0;
	mov.f64 	%fd58784, 0dBCA1A62633145C07;
	add.rn.f64 	%fd58785, %fd58783, %fd58784;
	neg.f64 	%fd58786, %fd58785;
	mov.f64 	%fd58787, 0d400921FB54442D18;
	add.rn.f64 	%fd58788, %fd58787, %fd58786;
	selp.f64 	%fd78467, %fd58788, %fd58783, %p6861;
$L__BB0_7529:
	mul.f64 	%fd58810, %fd78467, 0d404CA5DC1A63C1F5;
	neg.f64 	%fd58811, %fd58810;
	st.local.v2.f64 	[%rd5], {%fd58810, %fd58811};
	mov.b32 	%r19527, 2;
	bra.uni 	$L__BB0_7585;
$L__BB0_7530:
	mul.f64 	%fd58387, %fd10431, %fd10431;
	mul.f64 	%fd58388, %fd10432, %fd10432;
	div.rn.f64 	%fd58389, %fd58387, %fd58388;
	add.f64 	%fd10449, %fd58389, 0d3FF0000000000000;
	add.f64 	%fd58390, %fd10441, %fd10441;
	mul.f64 	%fd58391, %fd10431, %fd58390;
	div.rn.f64 	%fd10450, %fd58391, %fd58388;
	mul.f64 	%fd58392, %fd10441, %fd10441;
	div.rn.f64 	%fd58393, %fd58392, %fd58388;
	add.f64 	%fd58394, %fd58393, 0dBFF0000000000000;
	mul.f64 	%fd58395, %fd10449, 0dC010000000000000;
	mul.f64 	%fd58396, %fd58395, %fd58394;
	fma.rn.f64 	%fd10451, %fd10450, %fd10450, %fd58396;
	setp.ltu.f64 	%p6809, %fd10451, 0d0000000000000000;
	mov.b32 	%r19527, 0;
	@%p6809 bra 	$L__BB0_7585;
	sqrt.rn.f64 	%fd10452, %fd10451;
	sub.f64 	%fd58397, %fd10452, %fd10450;
	add.f64 	%fd10453, %fd10449, %fd10449;
	div.rn.f64 	%fd10454, %fd58397, %fd10453;
	abs.f64 	%fd10455, %fd10454;
	setp.gtu.f64 	%p6810, %fd10455, 0d3FF0000000000000;
	mov.b32 	%r19527, 0;
	@%p6810 bra 	$L__BB0_7558;
	{
	.reg .b32 %temp; 
	mov.b64 	{%temp, %r4595}, %fd10454;
	}
	{
	.reg .b32 %temp; 
	mov.b64 	{%temp, %r14457}, %fd10455;
	}
	setp.gt.s32 	%p6811, %r14457, 1071801957;
	@%p6811 bra 	$L__BB0_7536;
	mul.f64 	%fd58438, %fd10454, %fd10454;
	fma.rn.f64 	%fd58439, %fd58438, 0d3FB0066BDC1895E9, 0dBFB3823B180754AF;
	fma.rn.f64 	%fd58440, %fd58439, %fd58438, 0d3FB11E52CC2F79AE;
	fma.rn.f64 	%fd58441, %fd58440, %fd58438, 0dBF924EAF3526861B;
	fma.rn.f64 	%fd58442, %fd58441, %fd58438, 0d3F91DF02A31E6CB7;
	fma.rn.f64 	%fd58443, %fd58442, %fd58438, 0d3F847D18B0EEC6CC;
	fma.rn.f64 	%fd58444, %fd58443, %fd58438, 0d3F8D0AF961BA53B0;
	fma.rn.f64 	%fd58445, %fd58444, %fd58438, 0d3F91BF7734CF1C48;
	fma.rn.f64 	%fd58446, %fd58445, %fd58438, 0d3F96E91483144EF7;
	fma.rn.f64 	%fd58447, %fd58446, %fd58438, 0d3F9F1C6E0A4F9F81;
	fma.rn.f64 	%fd58448, %fd58447, %fd58438, 0d3FA6DB6DC27FA92B;
	fma.rn.f64 	%fd58449, %fd58448, %fd58438, 0d3FB333333320F91B;
	fma.rn.f64 	%fd58450, %fd58449, %fd58438, 0d3FC5555555555F4D;
	mul.f64 	%fd58451, %fd58438, %fd58450;
	fma.rn.f64 	%fd10456, %fd58451, %fd10455, %fd10455;
	setp.gt.s32 	%p6815, %r4595, -1;
	@%p6815 bra 	$L__BB0_7535;
	mov.f64 	%fd58456, 0d3C91A62633145C07;
	add.rn.f64 	%fd58457, %fd10456, %fd58456;
	mov.f64 	%fd58458, 0d3FF921FB54442D18;
	add.rn.f64 	%fd78468, %fd58458, %fd58457;
	bra.uni 	$L__BB0_7537;
$L__BB0_7535:
	mov.f64 	%fd58452, 0dBC91A62633145C07;
	add.rn.f64 	%fd58453, %fd10456, %fd58452;
	neg.f64 	%fd58454, %fd58453;
	mov.f64 	%fd58455, 0d3FF921FB54442D18;
	add.rn.f64 	%fd78468, %fd58455, %fd58454;
	bra.uni 	$L__BB0_7537;
$L__BB0_7536:
	mov.f64 	%fd58398, 0d3FF0000000000000;
	sub.f64 	%fd58399, %fd58398, %fd10455;
	{
	.reg .b32 %temp; 
	mov.b64 	{%r14458, %temp}, %fd58399;
	}
	{
	.reg .b32 %temp; 
	mov.b64 	{%temp, %r14459}, %fd58399;
	}
	add.s32 	%r14460, %r14459, -1048576;
	mov.b64 	%fd58400, {%r14458, %r14460};
	rsqrt.approx.ftz.f64 	%fd58401, %fd58400;
	{
	.reg .b32 %temp; 
	mov.b64 	{%r14461, %temp}, %fd58401;
	}
	{
	.reg .b32 %temp; 
	mov.b64 	{%temp, %r14462}, %fd58401;
	}
	add.s32 	%r14463, %r14462, -1048576;
	mov.b64 	%fd58402, {%r14461, %r14463};
	mul.f64 	%fd58403, %fd58400, %fd58401;
	neg.f64 	%fd58404, %fd58403;
	fma.rn.f64 	%fd58405, %fd58403, %fd58404, %fd58400;
	fma.rn.f64 	%fd58406, %fd58405, %fd58402, %fd58403;
	neg.f64 	%fd58407, %fd58406;
	fma.rn.f64 	%fd58408, %fd58401, %fd58407, 0d3FF0000000000000;
	fma.rn.f64 	%fd58409, %fd58408, %fd58402, %fd58402;
	fma.rn.f64 	%fd58410, %fd58406, %fd58407, %fd58400;
	fma.rn.f64 	%fd58411, %fd58410, %fd58409, %fd58406;
	{
	.reg .b32 %temp; 
	mov.b64 	{%r14464, %temp}, %fd58411;
	}
	{
	.reg .b32 %temp; 
	mov.b64 	{%temp, %r14465}, %fd58411;
	}
	add.s32 	%r14466, %r14465, 1048576;
	mov.b64 	%fd58412, {%r14464, %r14466};
	fma.rn.f64 	%fd58413, %fd58399, 0d3EC715B371155F70, 0dBEBAC2FE66FAAC4B;
	fma.rn.f64 	%fd58414, %fd58413, %fd58399, 0d3ED9A9B88EFCD9B8;
	fma.rn.f64 	%fd58415, %fd58414, %fd58399, 0d3EDD0F40A8A0C4C3;
	fma.rn.f64 	%fd58416, %fd58415, %fd58399, 0d3EF46D4CFA9E0E1F;
	fma.rn.f64 	%fd58417, %fd58416, %fd58399, 0d3F079C168D1E2422;
	fma.rn.f64 	%fd58418, %fd58417, %fd58399, 0d3F1C9A88C3BCA540;
	fma.rn.f64 	%fd58419, %fd58418, %fd58399, 0d3F31C4E64BD476DF;
	fma.rn.f64 	%fd58420, %fd58419, %fd58399, 0d3F46E8BA60009C8F;
	fma.rn.f64 	%fd58421, %fd58420, %fd58399, 0d3F5F1C71C62B05A2;
	fma.rn.f64 	%fd58422, %fd58421, %fd58399, 0d3F76DB6DB6DC9F2C;
	fma.rn.f64 	%fd58423, %fd58422, %fd58399, 0d3F9333333333329C;
	fma.rn.f64 	%fd58424, %fd58423, %fd58399, 0d3FB5555555555555;
	setp.lt.s32 	%p6812, %r14459, 1;
	mov.f64 	%fd58425, 0d0000000000000000;
	mul.rn.f64 	%fd58426, %fd10455, %fd58425;
	mul.f64 	%fd58427, %fd58399, %fd58424;
	fma.rn.f64 	%fd58428, %fd58427, %fd58412, %fd58412;
	selp.f64 	%fd58429, %fd58426, %fd58428, %p6812;
	setp.lt.s32 	%p6813, %r14459, 0;
	mov.f64 	%fd58430, 0d7FF0000000000000;
	mul.rn.f64 	%fd58431, %fd58429, %fd58430;
	selp.f64 	%fd58432, %fd58431, %fd58429, %p6813;
	setp.lt.s32 	%p6814, %r4595, 0;
	mov.f64 	%fd58433, 0dBCA1A62633145C07;
	add.rn.f64 	%fd58434, %fd58432, %fd58433;
	neg.f64 	%fd58435, %fd58434;
	mov.f64 	%fd58436, 0d400921FB54442D18;
	add.rn.f64 	%fd58437, %fd58436, %fd58435;
	selp.f64 	%fd78468, %fd58437, %fd58432, %p6814;
$L__BB0_7537:
	neg.f64 	%fd10461, %fd78468;
	abs.f64 	%fd10462, %fd78468;
	setp.neu.f64 	%p6816, %fd10462, 0d7FF0000000000000;
	@%p6816 bra 	$L__BB0_7539;
	mov.f64 	%fd58464, 0d0000000000000000;
	mul.rn.f64 	%fd78470, %fd78468, %fd58464;
	mov.b32 	%r19515, 1;
	bra.uni 	$L__BB0_7542;
$L__BB0_7539:
	mul.f64 	%fd58459, %fd78468, 0d3FE45F306DC9C883;
	cvt.rni.s32.f64 	%r19514, %fd58459;
	cvt.rn.f64.s32 	%fd58460, %r19514;
	fma.rn.f64 	%fd58461, %fd58460, 0dBFF921FB54442D18, %fd78468;
	fma.rn.f64 	%fd58462, %fd58460, 0dBC91A62633145C00, %fd58461;
	fma.rn.f64 	%fd78470, %fd58460, 0dB97B839A252049C0, %fd58462;
	setp.ltu.f64 	%p6817, %fd10462, 0d41E0000000000000;
	@%p6817 bra 	$L__BB0_7541;
	{ // callseq 911, 0
	.param .b64 param0;
	st.param.f64 	[param0], %fd78468;
	.param .align 16 .b8 retval0[16];
	call.uni (retval0), 
	__internal_trig_reduction_slowpathd, 
	(
	param0
	);
	ld.param.f64 	%fd78470, [retval0];
	ld.param.b32 	%r19514, [retval0+8];
	} // callseq 911
$L__BB0_7541:
	add.s32 	%r19515, %r19514, 1;
$L__BB0_7542:
	shl.b32 	%r14469, %r19515, 6;
	cvt.u64.u32 	%rd5895, %r14469;
	and.b64  	%rd5896, %rd5895, 64;
	mov.u64 	%rd5897, __cudart_sin_cos_coeffs;
	add.s64 	%rd5898, %rd5897, %rd5896;
	mul.rn.f64 	%fd58465, %fd78470, %fd78470;
	and.b32  	%r14470, %r19515, 1;
	setp.eq.b32 	%p6819, %r14470, 1;
	selp.f64 	%fd58466, 0dBDA8FF8320FD8164, 0d3DE5DB65F9785EBA, %p6819;
	ld.global.nc.v2.f64 	{%fd58467, %fd58468}, [%rd5898];
	fma.rn.f64 	%fd58469, %fd58466, %fd58465, %fd58467;
	fma.rn.f64 	%fd58470, %fd58469, %fd58465, %fd58468;
	ld.global.nc.v2.f64 	{%fd58471, %fd58472}, [%rd5898+16];
	fma.rn.f64 	%fd58473, %fd58470, %fd58465, %fd58471;
	fma.rn.f64 	%fd58474, %fd58473, %fd58465, %fd58472;
	ld.global.nc.v2.f64 	{%fd58475, %fd58476}, [%rd5898+32];
	fma.rn.f64 	%fd58477, %fd58474, %fd58465, %fd58475;
	fma.rn.f64 	%fd58478, %fd58477, %fd58465, %fd58476;
	fma.rn.f64 	%fd58479, %fd58478, %fd78470, %fd78470;
	fma.rn.f64 	%fd58480, %fd58478, %fd58465, 0d3FF0000000000000;
	selp.f64 	%fd58481, %fd58480, %fd58479, %p6819;
	and.b32  	%r14471, %r19515, 2;
	setp.eq.s32 	%p6820, %r14471, 0;
	mov.f64 	%fd58482, 0d0000000000000000;
	sub.f64 	%fd58483, %fd58482, %fd58481;
	selp.f64 	%fd10468, %fd58481, %fd58483, %p6820;
	@%p6816 bra 	$L__BB0_7544;
	mov.f64 	%fd58489, 0d0000000000000000;
	mul.rn.f64 	%fd78471, %fd78468, %fd58489;
	mov.b32 	%r19516, 0;
	bra.uni 	$L__BB0_7546;
$L__BB0_7544:
	mul.f64 	%fd58484, %fd78468, 0d3FE45F306DC9C883;
	cvt.rni.s32.f64 	%r19516, %fd58484;
	cvt.rn.f64.s32 	%fd58485, %r19516;
	fma.rn.f64 	%fd58486, %fd58485, 0dBFF921FB54442D18, %fd78468;
	fma.rn.f64 	%fd58487, %fd58485, 0dBC91A62633145C00, %fd58486;
	fma.rn.f64 	%fd78471, %fd58485, 0dB97B839A252049C0, %fd58487;
	setp.ltu.f64 	%p6821, %fd10462, 0d41E0000000000000;
	@%p6821 bra 	$L__BB0_7546;
	{ // callseq 912, 0
	.param .b64 param0;
	st.param.f64 	[param0], %fd78468;
	.param .align 16 .b8 retval0[16];
	call.uni (retval0), 
	__internal_trig_reduction_slowpathd, 
	(
	param0
	);
	ld.param.f64 	%fd78471, [retval0];
	ld.param.b32 	%r19516, [retval0+8];
	} // callseq 912
$L__BB0_7546:
	shl.b32 	%r14474, %r19516, 6;
	cvt.u64.u32 	%rd5899, %r14474;
	and.b64  	%rd5900, %rd5899, 64;
	mov.u64 	%rd5901, __cudart_sin_cos_coeffs;
	add.s64 	%rd5902, %rd5901, %rd5900;
	mul.rn.f64 	%fd58490, %fd78471, %fd78471;
	and.b32  	%r14475, %r19516, 1;
	setp.eq.b32 	%p6823, %r14475, 1;
	selp.f64 	%fd58491, 0dBDA8FF8320FD8164, 0d3DE5DB65F9785EBA, %p6823;
	ld.global.nc.v2.f64 	{%fd58492, %fd58493}, [%rd5902];
	fma.rn.f64 	%fd58494, %fd58491, %fd58490, %fd58492;
	fma.rn.f64 	%fd58495, %fd58494, %fd58490, %fd58493;
	ld.global.nc.v2.f64 	{%fd58496, %fd58497}, [%rd5902+16];
	fma.rn.f64 	%fd58498, %fd58495, %fd58490, %fd58496;
	fma.rn.f64 	%fd58499, %fd58498, %fd58490, %fd58497;
	ld.global.nc.v2.f64 	{%fd58500, %fd58501}, [%rd5902+32];
	fma.rn.f64 	%fd58502, %fd58499, %fd58490, %fd58500;
	fma.rn.f64 	%fd58503, %fd58502, %fd58490, %fd58501;
	fma.rn.f64 	%fd58504, %fd58503, %fd78471, %fd78471;
	fma.rn.f64 	%fd58505, %fd58503, %fd58490, 0d3FF0000000000000;
	selp.f64 	%fd58506, %fd58505, %fd58504, %p6823;
	and.b32  	%r14476, %r19516, 2;
	setp.eq.s32 	%p6824, %r14476, 0;
	mov.f64 	%fd58507, 0d0000000000000000;
	sub.f64 	%fd58508, %fd58507, %fd58506;
	selp.f64 	%fd58509, %fd58506, %fd58508, %p6824;
	mul.f64 	%fd58510, %fd10432, %fd58509;
	mul.f64 	%fd58511, %fd10431, %fd10468;
	sub.f64 	%fd58512, %fd58510, %fd58511;
	sub.f64 	%fd10473, %fd58512, %fd10441;
	@%p6816 bra 	$L__BB0_7548;
	mov.f64 	%fd58518, 0d0000000000000000;
	mul.rn.f64 	%fd78473, %fd10461, %fd58518;
	mov.b32 	%r19518, 1;
	bra.uni 	$L__BB0_7551;
$L__BB0_7548:
	mul.f64 	%fd58513, %fd78468, 0dBFE45F306DC9C883;
	cvt.rni.s32.f64 	%r19517, %fd58513;
	cvt.rn.f64.s32 	%fd58514, %r19517;
	fma.rn.f64 	%fd58515, %fd58514, 0dBFF921FB54442D18, %fd10461;
	fma.rn.f64 	%fd58516, %fd58514, 0dBC91A62633145C00, %fd58515;
	fma.rn.f64 	%fd78473, %fd58514, 0dB97B839A252049C0, %fd58516;
	setp.ltu.f64 	%p6825, %fd10462, 0d41E0000000000000;
	@%p6825 bra 	$L__BB0_7550;
	{ // callseq 913, 0
	.param .b64 param0;
	st.param.f64 	[param0], %fd10461;
	.param .align 16 .b8 retval0[16];
	call.uni (retval0), 
	__internal_trig_reduction_slowpathd, 
	(
	param0
	);
	ld.param.f64 	%fd78473, [retval0];
	ld.param.b32 	%r19517, [retval0+8];
	} // callseq 913
$L__BB0_7550:
	add.s32 	%r19518, %r19517, 1;
$L__BB0_7551:
	shl.b32 	%r14479, %r19518, 6;
	cvt.u64.u32 	%rd5903, %r14479;
	and.b64  	%rd5904, %rd5903, 64;
	mov.u64 	%rd5905, __cudart_sin_cos_coeffs;
	add.s64 	%rd5906, %rd5905, %rd5904;
	mul.rn.f64 	%fd58519, %fd78473, %fd78473;
	and.b32  	%r14480, %r19518, 1;
	setp.eq.b32 	%p6827, %r14480, 1;
	selp.f64 	%fd58520, 0dBDA8FF8320FD8164, 0d3DE5DB65F9785EBA, %p6827;
	ld.global.nc.v2.f64 	{%fd58521, %fd58522}, [%rd5906];
	fma.rn.f64 	%fd58523, %fd58520, %fd58519, %fd58521;
	fma.rn.f64 	%fd58524, %fd58523, %fd58519, %fd58522;
	ld.global.nc.v2.f64 	{%fd58525, %fd58526}, [%rd5906+16];
	fma.rn.f64 	%fd58527, %fd58524, %fd58519, %fd58525;
	fma.rn.f64 	%fd58528, %fd58527, %fd58519, %fd58526;
	ld.global.nc.v2.f64 	{%fd58529, %fd58530}, [%rd5906+32];
	fma.rn.f64 	%fd58531, %fd58528, %fd58519, %fd58529;
	fma.rn.f64 	%fd58532, %fd58531, %fd58519, %fd58530;
	fma.rn.f64 	%fd58533, %fd58532, %fd78473, %fd78473;
	fma.rn.f64 	%fd58534, %fd58532, %fd58519, 0d3FF0000000000000;
	selp.f64 	%fd58535, %fd58534, %fd58533, %p6827;
	and.b32  	%r14481, %r19518, 2;
	setp.eq.s32 	%p6828, %r14481, 0;
	mov.f64 	%fd58536, 0d0000000000000000;
	sub.f64 	%fd58537, %fd58536, %fd58535;
	selp.f64 	%fd10479, %fd58535, %fd58537, %p6828;
	@%p6816 bra 	$L__BB0_7553;
	mov.f64 	%fd58543, 0d0000000000000000;
	mul.rn.f64 	%fd78474, %fd10461, %fd58543;
	mov.b32 	%r19519, 0;
	bra.uni 	$L__BB0_7555;
$L__BB0_7553:
	mul.f64 	%fd58538, %fd78468, 0dBFE45F306DC9C883;
	cvt.rni.s32.f64 	%r19519, %fd58538;
	cvt.rn.f64.s32 	%fd58539, %r19519;
	fma.rn.f64 	%fd58540, %fd58539, 0dBFF921FB54442D18, %fd10461;
	fma.rn.f64 	%fd58541, %fd58539, 0dBC91A62633145C00, %fd58540;
	fma.rn.f64 	%fd78474, %fd58539, 0dB97B839A252049C0, %fd58541;
	setp.ltu.f64 	%p6829, %fd10462, 0d41E0000000000000;
	@%p6829 bra 	$L__BB0_7555;
	{ // callseq 914, 0
	.param .b64 param0;
	st.param.f64 	[param0], %fd10461;
	.param .align 16 .b8 retval0[16];
	call.uni (retval0), 
	__internal_trig_reduction_slowpathd, 
	(
	param0
	);
	ld.param.f64 	%fd78474, [retval0];
	ld.param.b32 	%r19519, [retval0+8];
	} // callseq 914
$L__BB0_7555:
	shl.b32 	%r14484, %r19519, 6;
	cvt.u64.u32 	%rd5907, %r14484;
	and.b64  	%rd5908, %rd5907, 64;
	mov.u64 	%rd5909, __cudart_sin_cos_coeffs;
	add.s64 	%rd5910, %rd5909, %rd5908;
	mul.rn.f64 	%fd58544, %fd78474, %fd78474;
	and.b32  	%r14485, %r19519, 1;
	setp.eq.b32 	%p6830, %r14485, 1;
	selp.f64 	%fd58545, 0dBDA8FF8320FD8164, 0d3DE5DB65F9785EBA, %p6830;
	ld.global.nc.v2.f64 	{%fd58546, %fd58547}, [%rd5910];
	fma.rn.f64 	%fd58548, %fd58545, %fd58544, %fd58546;
	fma.rn.f64 	%fd58549, %fd58548, %fd58544, %fd58547;
	ld.global.nc.v2.f64 	{%fd58550, %fd58551}, [%rd5910+16];
	fma.rn.f64 	%fd58552, %fd58549, %fd58544, %fd58550;
	fma.rn.f64 	%fd58553, %fd58552, %fd58544, %fd58551;
	ld.global.nc.v2.f64 	{%fd58554, %fd58555}, [%rd5910+32];
	fma.rn.f64 	%fd58556, %fd58553, %fd58544, %fd58554;
	fma.rn.f64 	%fd58557, %fd58556, %fd58544, %fd58555;
	fma.rn.f64 	%fd58558, %fd58557, %fd78474, %fd78474;
	fma.rn.f64 	%fd58559, %fd58557, %fd58544, 0d3FF0000000000000;
	selp.f64 	%fd58560, %fd58559, %fd58558, %p6830;
	and.b32  	%r14486, %r19519, 2;
	setp.eq.s32 	%p6831, %r14486, 0;
	mov.f64 	%fd58561, 0d0000000000000000;
	sub.f64 	%fd58562, %fd58561, %fd58560;
	selp.f64 	%fd58563, %fd58560, %fd58562, %p6831;
	mul.f64 	%fd58564, %fd10432, %fd58563;
	mul.f64 	%fd58565, %fd10431, %fd10479;
	sub.f64 	%fd58566, %fd58564, %fd58565;
	sub.f64 	%fd58567, %fd58566, %fd10441;
	abs.f64 	%fd58568, %fd58567;
	abs.f64 	%fd58569, %fd10473;
	setp.geu.f64 	%p6832, %fd58569, %fd58568;
	@%p6832 bra 	$L__BB0_7557;
	mul.f64 	%fd58571, %fd78468, 0d404CA5DC1A63C1F5;
	st.local.f64 	[%rd5], %fd58571;
	mov.b32 	%r19527, 1;
	bra.uni 	$L__BB0_7558;
$L__BB0_7557:
	mul.f64 	%fd58570, %fd78468, 0dC04CA5DC1A63C1F5;
	st.local.f64 	[%rd5], %fd58570;
	mov.b32 	%r19527, 1;
$L__BB0_7558:
	neg.f64 	%fd58572, %fd10450;
	sub.f64 	%fd58573, %fd58572, %fd10452;
	div.rn.f64 	%fd10484, %fd58573, %fd10453;
	abs.f64 	%fd10485, %fd10484;
	setp.gtu.f64 	%p6833, %fd10485, 0d3FF0000000000000;
	@%p6833 bra 	$L__BB0_7585;
	{
	.reg .b32 %temp; 
	mov.b64 	{%temp, %r4613}, %fd10484;
	}
	{
	.reg .b32 %temp; 
	mov.b64 	{%temp, %r14489}, %fd10485;
	}
	setp.gt.s32 	%p6834, %r14489, 1071801957;
	@%p6834 bra 	$L__BB0_7563;
	mul.f64 	%fd58614, %fd10484, %fd10484;
	fma.rn.f64 	%fd58615, %fd58614, 0d3FB0066BDC1895E9, 0dBFB3823B180754AF;
	fma.rn.f64 	%fd58616, %fd58615, %fd58614, 0d3FB11E52CC2F79AE;
	fma.rn.f64 	%fd58617, %fd58616, %fd58614, 0dBF924EAF3526861B;
	fma.rn.f64 	%fd58618, %fd58617, %fd58614, 0d3F91DF02A31E6CB7;
	fma.rn.f64 	%fd58619, %fd58618, %fd58614, 0d3F847D18B0EEC6CC;
	fma.rn.f64 	%fd58620, %fd58619, %fd58614, 0d3F8D0AF961BA53B0;
	fma.rn.f64 	%fd58621, %fd58620, %fd58614, 0d3F91BF7734CF1C48;
	fma.rn.f64 	%fd58622, %fd58621, %fd58614, 0d3F96E91483144EF7;
	fma.rn.f64 	%fd58623, %fd58622, %fd58614, 0d3F9F1C6E0A4F9F81;
	fma.rn.f64 	%fd58624, %fd58623, %fd58614, 0d3FA6DB6DC27FA92B;
	fma.rn.f64 	%fd58625, %fd58624, %fd58614, 0d3FB333333320F91B;
	fma.rn.f64 	%fd58626, %fd58625, %fd58614, 0d3FC5555555555F4D;
	mul.f64 	%fd58627, %fd58614, %fd58626;
	fma.rn.f64 	%fd10486, %fd58627, %fd10485, %fd10485;
	setp.gt.s32 	%p6838, %r4613, -1;
	@%p6838 bra 	$L__BB0_7562;
	mov.f64 	%fd58632, 0d3C91A62633145C07;
	add.rn.f64 	%fd58633, %fd10486, %fd58632;
	mov.f64 	%fd58634, 0d3FF921FB54442D18;
	add.rn.f64 	%fd78475, %fd58634, %fd58633;
	bra.uni 	$L__BB0_7564;
$L__BB0_7562:
	mov.f64 	%fd58628, 0dBC91A62633145C07;
	add.rn.f64 	%fd58629, %fd10486, %fd58628;
	neg.f64 	%fd58630, %fd58629;
	mov.f64 	%fd58631, 0d3FF921FB54442D18;
	add.rn.f64 	%fd78475, %fd58631, %fd58630;
	bra.uni 	$L__BB0_7564;
$L__BB0_7563:
	mov.f64 	%fd58574, 0d3FF0000000000000;
	sub.f64 	%fd58575, %fd58574, %fd10485;
	{
	.reg .b32 %temp; 
	mov.b64 	{%r14490, %temp}, %fd58575;
	}
	{
	.reg .b32 %temp; 
	mov.b64 	{%temp, %r14491}, %fd58575;
	}
	add.s32 	%r14492, %r14491, -1048576;
	mov.b64 	%fd58576, {%r14490, %r14492};
	rsqrt.approx.ftz.f64 	%fd58577, %fd58576;
	{
	.reg .b32 %temp; 
	mov.b64 	{%r14493, %temp}, %fd58577;
	}
	{
	.reg .b32 %temp; 
	mov.b64 	{%temp, %r14494}, %fd58577;
	}
	add.s32 	%r14495, %r14494, -1048576;
	mov.b64 	%fd58578, {%r14493, %r14495};
	mul.f64 	%fd58579, %fd58576, %fd58577;
	neg.f64 	%fd58580, %fd58579;
	fma.rn.f64 	%fd58581, %fd58579, %fd58580, %fd58576;
	fma.rn.f64 	%fd58582, %fd58581, %fd58578, %fd58579;
	neg.f64 	%fd58583, %fd58582;
	fma.rn.f64 	%fd58584, %fd58577, %fd58583, 0d3FF0000000000000;
	fma.rn.f64 	%fd58585, %fd58584, %fd58578, %fd58578;
	fma.rn.f64 	%fd58586, %fd58582, %fd58583, %fd58576;
	fma.rn.f64 	%fd58587, %fd58586, %fd58585, %fd58582;
	{
	.reg .b32 %temp; 
	mov.b64 	{%r14496, %temp}, %fd58587;
	}
	{
	.reg .b32 %temp; 
	mov.b64 	{%temp, %r14497}, %fd58587;
	}
	add.s32 	%r14498, %r14497, 1048576;
	mov.b64 	%fd58588, {%r14496, %r14498};
	fma.rn.f64 	%fd58589, %fd58575, 0d3EC715B371155F70, 0dBEBAC2FE66FAAC4B;
	fma.rn.f64 	%fd58590, %fd58589, %fd58575, 0d3ED9A9B88EFCD9B8;
	fma.rn.f64 	%fd58591, %fd58590, %fd58575, 0d3EDD0F40A8A0C4C3;
	fma.rn.f64 	%fd58592, %fd58591, %fd58575, 0d3EF46D4CFA9E0E1F;
	fma.rn.f64 	%fd58593, %fd58592, %fd58575, 0d3F079C168D1E2422;
	fma.rn.f64 	%fd58594, %fd58593, %fd58575, 0d3F1C9A88C3BCA540;
	fma.rn.f64 	%fd58595, %fd58594, %fd58575, 0d3F31C4E64BD476DF;
	fma.rn.f64 	%fd58596, %fd58595, %fd58575, 0d3F46E8BA60009C8F;
	fma.rn.f64 	%fd58597, %fd58596, %fd58575, 0d3F5F1C71C62B05A2;
	fma.rn.f64 	%fd58598, %fd58597, %fd58575, 0d3F76DB6DB6DC9F2C;
	fma.rn.f64 	%fd58599, %fd58598, %fd58575, 0d3F9333333333329C;
	fma.rn.f64 	%fd58600, %fd58599, %fd58575, 0d3FB5555555555555;
	setp.lt.s32 	%p6835, %r14491, 1;
	mov.f64 	%fd58601, 0d0000000000000000;
	mul.rn.f64 	%fd58602, %fd10485, %fd58601;
	mul.f64 	%fd58603, %fd58575, %fd58600;
	fma.rn.f64 	%fd58604, %fd58603, %fd58588, %fd58588;
	selp.f64 	%fd58605, %fd58602, %fd58604, %p6835;
	setp.lt.s32 	%p6836, %r14491, 0;
	mov.f64 	%fd58606, 0d7FF0000000000000;
	mul.rn.f64 	%fd58607, %fd58605, %fd58606;
	selp.f64 	%fd58608, %fd58607, %fd58605, %p6836;
	setp.lt.s32 	%p6837, %r4613, 0;
	mov.f64 	%fd58609, 0dBCA1A62633145C07;
	add.rn.f64 	%fd58610, %fd58608, %fd58609;
	neg.f64 	%fd58611, %fd58610;
	mov.f64 	%fd58612, 0d400921FB54442D18;
	add.rn.f64 	%fd58613, %fd58612, %fd58611;
	selp.f64 	%fd78475, %fd58613, %fd58608, %p6837;
$L__BB0_7564:
	neg.f64 	%fd10491, %fd78475;
	abs.f64 	%fd10492, %fd78475;
	setp.neu.f64 	%p6839, %fd10492, 0d7FF0000000000000;
	@%p6839 bra 	$L__BB0_7566;
	mov.f64 	%fd58640, 0d0000000000000000;
	mul.rn.f64 	%fd78477, %fd78475, %fd58640;
	mov.b32 	%r19522, 1;
	bra.uni 	$L__BB0_7569;
$L__BB0_7566:
	mul.f64 	%fd58635, %fd78475, 0d3FE45F306DC9C883;
	cvt.rni.s32.f64 	%r19521, %fd58635;
	cvt.rn.f64.s32 	%fd58636, %r19521;
	fma.rn.f64 	%fd58637, %fd58636, 0dBFF921FB54442D18, %fd78475;
	fma.rn.f64 	%fd58638, %fd58636, 0dBC91A62633145C00, %fd58637;
	fma.rn.f64 	%fd78477, %fd58636, 0dB97B839A252049C0, %fd58638;
	setp.ltu.f64 	%p6840, %fd10492, 0d41E0000000000000;
	@%p6840 bra 	$L__BB0_7568;
	{ // callseq 915, 0
	.param .b64 param0;
	st.param.f64 	[param0], %fd78475;
	.param .align 16 .b8 retval0[16];
	call.uni (retval0), 
	__internal_trig_reduction_slowpathd, 
	(
	param0
	);
	ld.param.f64 	%fd78477, [retval0];
	ld.param.b32 	%r19521, [retval0+8];
	} // callseq 915
$L__BB0_7568:
	add.s32 	%r19522, %r19521, 1;
$L__BB0_7569:
	shl.b32 	%r14501, %r19522, 6;
	cvt.u64.u32 	%rd5911, %r14501;
	and.b64  	%rd5912, %rd5911, 64;
	mov.u64 	%rd5913, __cudart_sin_cos_coeffs;
	add.s64 	%rd5914, %rd5913, %rd5912;
	mul.rn.f64 	%fd58641, %fd78477, %fd78477;
	and.b32  	%r14502, %r19522, 1;
	setp.eq.b32 	%p6842, %r14502, 1;
	selp.f64 	%fd58642, 0dBDA8FF8320FD8164, 0d3DE5DB65F9785EBA, %p6842;
	ld.global.nc.v2.f64 	{%fd58643, %fd58644}, [%rd5914];
	fma.rn.f64 	%fd58645, %fd58642, %fd58641, %fd58643;
	fma.rn.f64 	%fd58646, %fd58645, %fd58641, %fd58644;
	ld.global.nc.v2.f64 	{%fd58647, %fd58648}, [%rd5914+16];
	fma.rn.f64 	%fd58649, %fd58646, %fd58641, %fd58647;
	fma.rn.f64 	%fd58650, %fd58649, %fd58641, %fd58648;
	ld.global.nc.v2.f64 	{%fd58651, %fd58652}, [%rd5914+32];
	fma.rn.f64 	%fd58653, %fd58650, %fd58641, %fd58651;
	fma.rn.f64 	%fd58654, %fd58653, %fd58641, %fd58652;
	fma.rn.f64 	%fd58655, %fd58654, %fd78477, %fd78477;
	fma.rn.f64 	%fd58656, %fd58654, %fd58641, 0d3FF0000000000000;
	selp.f64 	%fd58657, %fd58656, %fd58655, %p6842;
	and.b32  	%r14503, %r19522, 2;
	setp.eq.s32 	%p6843, %r14503, 0;
	mov.f64 	%fd58658, 0d0000000000000000;
	sub.f64 	%fd58659, %fd58658, %fd58657;
	selp.f64 	%fd10498, %fd58657, %fd58659, %p6843;
	@%p6839 bra 	$L__BB0_7571;
	mov.f64 	%fd58665, 0d0000000000000000;
	mul.rn.f64 	%fd78478, %fd78475, %fd58665;
	mov.b32 	%r19523, 0;
	bra.uni 	$L__BB0_7573;
$L__BB0_7571:
	mul.f64 	%fd58660, %fd78475, 0d3FE45F306DC9C883;
	cvt.rni.s32.f64 	%r19523, %fd58660;
	cvt.rn.f64.s32 	%fd58661, %r19523;
	fma.rn.f64 	%fd58662, %fd58661, 0dBFF921FB54442D18, %fd78475;
	fma.rn.f64 	%fd58663, %fd58661, 0dBC91A62633145C00, %fd58662;
	fma.rn.f64 	%fd78478, %fd58661, 0dB97B839A252049C0, %fd58663;
	setp.ltu.f64 	%p6844, %fd10492, 0d41E0000000000000;
	@%p6844 bra 	$L__BB0_7573;
	{ // callseq 916, 0
	.param .b64 param0;
	st.param.f64 	[param0], %fd78475;
	.param .align 16 .b8 retval0[16];
	call.uni (retval0), 
	__internal_trig_reduction_slowpathd, 
	(
	param0
	);
	ld.param.f64 	%fd78478, [retval0];
	ld.param.b32 	%r19523, [retval0+8];
	} // callseq 916
$L__BB0_7573:
	shl.b32 	%r14506, %r19523, 6;
	cvt.u64.u32 	%rd5915, %r14506;
	and.b64  	%rd5916, %rd5915, 64;
	mov.u64 	%rd5917, __cudart_sin_cos_coeffs;
	add.s64 	%rd5918, %rd5917, %rd5916;
	mul.rn.f64 	%fd58666, %fd78478, %fd78478;
	and.b32  	%r14507, %r19523, 1;
	setp.eq.b32 	%p6846, %r14507, 1;
	selp.f64 	%fd58667, 0dBDA8FF8320FD8164, 0d3DE5DB65F9785EBA, %p6846;
	ld.global.nc.v2.f64 	{%fd58668, %fd58669}, [%rd5918];
	fma.rn.f64 	%fd58670, %fd58667, %fd58666, %fd58668;
	fma.rn.f64 	%fd58671, %fd58670, %fd58666, %fd58669;
	ld.global.nc.v2.f64 	{%fd58672, %fd58673}, [%rd5918+16];
	fma.rn.f64 	%fd58674, %fd58671, %fd58666, %fd58672;
	fma.rn.f64 	%fd58675, %fd58674, %fd58666, %fd58673;
	ld.global.nc.v2.f64 	{%fd58676, %fd58677}, [%rd5918+32];
	fma.rn.f64 	%fd58678, %fd58675, %fd58666, %fd58676;
	fma.rn.f64 	%fd58679, %fd58678, %fd58666, %fd58677;
	fma.rn.f64 	%fd58680, %fd58679, %fd78478, %fd78478;
	fma.rn.f64 	%fd58681, %fd58679, %fd58666, 0d3FF0000000000000;
	selp.f64 	%fd58682, %fd58681, %fd58680, %p6846;
	and.b32  	%r14508, %r19523, 2;
	setp.eq.s32 	%p6847, %r14508, 0;
	mov.f64 	%fd58683, 0d0000000000000000;
	sub.f64 	%fd58684, %fd58683, %fd58682;
	selp.f64 	%fd58685, %fd58682, %fd58684, %p6847;
	mul.f64 	%fd58686, %fd10432, %fd58685;
	mul.f64 	%fd58687, %fd10431, %fd10498;
	sub.f64 	%fd58688, %fd58686, %fd58687;
	sub.f64 	%fd10503, %fd58688, %fd10441;
	@%p6839 bra 	$L__BB0_7575;
	mov.f64 	%fd58694, 0d0000000000000000;
	mul.rn.f64 	%fd78480, %fd10491, %fd58694;
	mov.b32 	%r19525, 1;
	bra.uni 	$L__BB0_7578;
$L__BB0_7575:
	mul.f64 	%fd58689, %fd78475, 0dBFE45F306DC9C883;
	cvt.rni.s32.f64 	%r19524, %fd58689;
	cvt.rn.f64.s32 	%fd58690, %r19524;
	fma.rn.f64 	%fd58691, %fd58690, 0dBFF921FB54442D18, %fd10491;
	fma.rn.f64 	%fd58692, %fd58690, 0dBC91A62633145C00, %fd58691;
	fma.rn.f64 	%fd78480, %fd58690, 0dB97B839A252049C0, %fd58692;
	setp.ltu.f64 	%p6848, %fd10492, 0d41E0000000000000;
	@%p6848 bra 	$L__BB0_7577;
	{ // callseq 917, 0
	.param .b64 param0;
	st.param.f64 	[param0], %fd10491;
	.param .align 16 .b8 retval0[16];
	call.uni (retval0), 
	__internal_trig_reduction_slowpathd, 
	(
	param0
	);
	ld.param.f64 	%fd78480, [retval0];
	ld.param.b32 	%r19524, [retval0+8];
	} // callseq 917
$L__BB0_7577:
	add.s32 	%r19525, %r19524, 1;
$L__BB0_7578:
	shl.b32 	%r14511, %r19525, 6;
	cvt.u64.u32 	%rd5919, %r14511;
	and.b64  	%rd5920, %rd5919, 64;
	mov.u64 	%rd5921, __cudart_sin_cos_coeffs;
	add.s64 	%rd5922, %rd5921, %rd5920;
	mul.rn.f64 	%fd58695, %fd78480, %fd78480;
	and.b32  	%r14512, %r19525, 1;
	setp.eq.b32 	%p6850, %r14512, 1;
	selp.f64 	%fd58696, 0dBDA8FF8320FD8164, 0d3DE5DB65F9785EBA, %p6850;
	ld.global.nc.v2.f64 	{%fd58697, %fd58698}, [%rd5922];
	fma.rn.f64 	%fd58699, %fd58696, %fd58695, %fd58697;
	fma.rn.f64 	%fd58700, %fd58699, %fd58695, %fd58698;
	ld.global.nc.v2.f64 	{%fd58701, %fd58702}, [%rd5922+16];
	fma.rn.f64 	%fd58703, %fd58700, %fd58695, %fd58701;
	fma.rn.f64 	%fd58704, %fd58703, %fd58695, %fd58702;
	ld.global.nc.v2.f64 	{%fd58705, %fd58706}, [%rd5922+32];
	fma.rn.f64 	%fd58707, %fd58704, %fd58695, %fd58705;
	fma.rn.f64 	%fd58708, %fd58707, %fd58695, %fd58706;
	fma.rn.f64 	%fd58709, %fd58708, %fd78480, %fd78480;
	fma.rn.f64 	%fd58710, %fd58708, %fd58695, 0d3FF0000000000000;
	selp.f64 	%fd58711, %fd58710, %fd58709, %p6850;
	and.b32  	%r14513, %r19525, 2;
	setp.eq.s32 	%p6851, %r14513, 0;
	mov.f64 	%fd58712, 0d0000000000000000;
	sub.f64 	%fd58713, %fd58712, %fd58711;
	selp.f64 	%fd10509, %fd58711, %fd58713, %p6851;
	@%p6839 bra 	$L__BB0_7580;
	mov.f64 	%fd58719, 0d0000000000000000;
	mul.rn.f64 	%fd78481, %fd10491, %fd58719;
	mov.b32 	%r19526, 0;
	bra.uni 	$L__BB0_7582;
$L__BB0_7580:
	mul.f64 	%fd58714, %fd78475, 0dBFE45F306DC9C883;
	cvt.rni.s32.f64 	%r19526, %fd58714;
	cvt.rn.f64.s32 	%fd58715, %r19526;
	fma.rn.f64 	%fd58716, %fd58715, 0dBFF921FB54442D18, %fd10491;
	fma.rn.f64 	%fd58717, %fd58715, 0dBC91A62633145C00, %fd58716;
	fma.rn.f64 	%fd78481, %fd58715, 0dB97B839A252049C0, %fd58717;
	setp.ltu.f64 	%p6852, %fd10492, 0d41E0000000000000;
	@%p6852 bra 	$L__BB0_7582;
	{ // callseq 918, 0
	.param .b64 param0;
	st.param.f64 	[param0], %fd10491;
	.param .align 16 .b8 retval0[16];
	call.uni (retval0), 
	__internal_trig_reduction_slowpathd, 
	(
	param0
	);
	ld.param.f64 	%fd78481, [retval0];
	ld.param.b32 	%r19526, [retval0+8];
	} // callseq 918
$L__BB0_7582:
	shl.b32 	%r14516, %r19526, 6;
	cvt.u64.u32 	%rd5923, %r14516;
	and.b64  	%rd5924, %rd5923, 64;
	mov.u64 	%rd5925, __cudart_sin_cos_coeffs;
	add.s64 	%rd5926, %rd5925, %rd5924;
	mul.rn.f64 	%fd58720, %fd78481, %fd78481;
	and.b32  	%r14517, %r19526, 1;
	setp.eq.b32 	%p6853, %r14517, 1;
	selp.f64 	%fd58721, 0dBDA8FF8320FD8164, 0d3DE5DB65F9785EBA, %p6853;
	ld.global.nc.v2.f64 	{%fd58722, %fd58723}, [%rd5926];
	fma.rn.f64 	%fd58724, %fd58721, %fd58720, %fd58722;
	fma.rn.f64 	%fd58725, %fd58724, %fd58720, %fd58723;
	ld.global.nc.v2.f64 	{%fd58726, %fd58727}, [%rd5926+16];
	fma.rn.f64 	%fd58728, %fd58725, %fd58720, %fd58726;
	fma.rn.f64 	%fd58729, %fd58728, %fd58720, %fd58727;
	ld.global.nc.v2.f64 	{%fd58730, %fd58731}, [%rd5926+32];
	fma.rn.f64 	%fd58732, %fd58729, %fd58720, %fd58730;
	fma.rn.f64 	%fd58733, %fd58732, %fd58720, %fd58731;
	fma.rn.f64 	%fd58734, %fd58733, %fd78481, %fd78481;
	fma.rn.f64 	%fd58735, %fd58733, %fd58720, 0d3FF0000000000000;
	selp.f64 	%fd58736, %fd58735, %fd58734, %p6853;
	and.b32  	%r14518, %r19526, 2;
	setp.eq.s32 	%p6854, %r14518, 0;
	mov.f64 	%fd58737, 0d0000000000000000;
	sub.f64 	%fd58738, %fd58737, %fd58736;
	selp.f64 	%fd58739, %fd58736, %fd58738, %p6854;
	mul.f64 	%fd58740, %fd10432, %fd58739;
	mul.f64 	%fd58741, %fd10431, %fd10509;
	sub.f64 	%fd58742, %fd58740, %fd58741;
	sub.f64 	%fd58743, %fd58742, %fd10441;
	abs.f64 	%fd58744, %fd58743;
	abs.f64 	%fd58745, %fd10503;
	setp.geu.f64 	%p6855, %fd58745, %fd58744;
	@%p6855 bra 	$L__BB0_7584;
	mul.f64 	%fd58747, %fd78475, 0d404CA5DC1A63C1F5;
	mul.wide.u32 	%rd5929, %r19527, 8;
	add.s64 	%rd5930, %rd5, %rd5929;
	st.local.f64 	[%rd5930], %fd58747;
	add.s32 	%r19527, %r19527, 1;
	bra.uni 	$L__BB0_7585;
$L__BB0_7584:
	mul.f64 	%fd58746, %fd78475, 0dC04CA5DC1A63C1F5;
	mul.wide.u32 	%rd5927, %r19527, 8;
	add.s64 	%rd5928, %rd5, %rd5927;
	st.local.f64 	[%rd5928], %fd58746;
	add.s32 	%r19527, %r19527, 1;
$L__BB0_7585:
	setp.eq.s32 	%p6863, %r19527, 0;
	@%p6863 bra 	$L__BB0_7616;
	ld.local.f64 	%fd58812, [%rd5];
	mul.f64 	%fd10514, %fd58812, 0d3F91DF46A2529D3A;
	abs.f64 	%fd10515, %fd10514;
	setp.neu.f64 	%p6864, %fd10515, 0d7FF0000000000000;
	@%p6864 bra 	$L__BB0_7588;
	mov.f64 	%fd58818, 0d0000000000000000;
	mul.rn.f64 	%fd78483, %fd10514, %fd58818;
	mov.b32 	%r19529, 1;
	bra.uni 	$L__BB0_7591;
$L__BB0_7588:
	mul.f64 	%fd58813, %fd10514, 0d3FE45F306DC9C883;
	cvt.rni.s32.f64 	%r19528, %fd58813;
	cvt.rn.f64.s32 	%fd58814, %r19528;
	fma.rn.f64 	%fd58815, %fd58814, 0dBFF921FB54442D18, %fd10514;
	fma.rn.f64 	%fd58816, %fd58814, 0dBC91A62633145C00, %fd58815;
	fma.rn.f64 	%fd78483, %fd58814, 0dB97B839A252049C0, %fd58816;
	setp.ltu.f64 	%p6865, %fd10515, 0d41E0000000000000;
	@%p6865 bra 	$L__BB0_7590;
	{ // callseq 919, 0
	.param .b64 param0;
	st.param.f64 	[param0], %fd10514;
	.param .align 16 .b8 retval0[16];
	call.uni (retval0), 
	__internal_trig_reduction_slowpathd, 
	(
	param0
	);
	ld.param.f64 	%fd78483, [retval0];
	ld.param.b32 	%r19528, [retval0+8];
	} // callseq 919
$L__BB0_7590:
	add.s32 	%r19529, %r19528, 1;
$L__BB0_7591:
	shl.b32 	%r14534, %r19529, 6;
	cvt.u64.u32 	%rd5931, %r14534;
	and.b64  	%rd5932, %rd5931, 64;
	mov.u64 	%rd5933, __cudart_sin_cos_coeffs;
	add.s64 	%rd5934, %rd5933, %rd5932;
	mul.rn.f64 	%fd58819, %fd78483, %fd78483;
	and.b32  	%r14535, %r19529, 1;
	setp.eq.b32 	%p6867, %r14535, 1;
	selp.f64 	%fd58820, 0dBDA8FF8320FD8164, 0d3DE5DB65F9785EBA, %p6867;
	ld.global.nc.v2.f64 	{%fd58821, %fd58822}, [%rd5934];
	fma.rn.f64 	%fd58823, %fd58820, %fd58819, %fd58821;
	fma.rn.f64 	%fd58824, %fd58823, %fd58819, %fd58822;
	ld.global.nc.v2.f64 	{%fd58825, %fd58826}, [%rd5934+16];
	fma.rn.f64 	%fd58827, %fd58824, %fd58819, %fd58825;
	fma.rn.f64 	%fd58828, %fd58827, %fd58819, %fd58826;
	ld.global.nc.v2.f64 	{%fd58829, %fd58830}, [%rd5934+32];
	fma.rn.f64 	%fd58831, %fd58828, %fd58819, %fd58829;
	fma.rn.f64 	%fd58832, %fd58831, %fd58819, %fd58830;
	fma.rn.f64 	%fd58833, %fd58832, %fd78483, %fd78483;
	fma.rn.f64 	%fd58834, %fd58832, %fd58819, 0d3FF0000000000000;
	selp.f64 	%fd58835, %fd58834, %fd58833, %p6867;
	and.b32  	%r14536, %r19529, 2;
	setp.eq.s32 	%p6868, %r14536, 0;
	mov.f64 	%fd58836, 0d0000000000000000;
	sub.f64 	%fd58837, %fd58836, %fd58835;
	selp.f64 	%fd10521, %fd58835, %fd58837, %p6868;
	@%p6864 bra 	$L__BB0_7593;
	mov.f64 	%fd58843, 0d0000000000000000;
	mul.rn.f64 	%fd78484, %fd10514, %fd58843;
	mov.b32 	%r19530, 0;
	bra.uni 	$L__BB0_7595;
$L__BB0_7593:
	mul.f64 	%fd58838, %fd10514, 0d3FE45F306DC9C883;
	cvt.rni.s32.f64 	%r19530, %fd58838;
	cvt.rn.f64.s32 	%fd58839, %r19530;
	fma.rn.f64 	%fd58840, %fd58839, 0dBFF921FB54442D18, %fd10514;
	fma.rn.f64 	%fd58841, %fd58839, 0dBC91A62633145C00, %fd58840;
	fma.rn.f64 	%fd78484, %fd58839, 0dB97B839A252049C0, %fd58841;
	setp.ltu.f64 	%p6869, %fd10515, 0d41E0000000000000;
	@%p6869 bra 	$L__BB0_7595;
	{ // callseq 920, 0
	.param .b64 param0;
	st.param.f64 	[param0], %fd10514;
	.param .align 16 .b8 retval0[16];
	call.uni (retval0), 
	__internal_trig_reduction_slowpathd, 
	(
	param0
	);
	ld.param.f64 	%fd78484, [retval0];
	ld.param.b32 	%r19530, [retval0+8];
	} // callseq 920
$L__BB0_7595:
	shl.b32 	%r14539, %r19530, 6;
	cvt.u64.u32 	%rd5935, %r14539;
	and.b64  	%rd5936, %rd5935, 64;
	mov.u64 	%rd5937, __cudart_sin_cos_coeffs;
	add.s64 	%rd5938, %rd5937, %rd5936;
	mul.rn.f64 	%fd58844, %fd78484, %fd78484;
	and.b32  	%r14540, %r19530, 1;
	setp.eq.b32 	%p6870, %r14540, 1;
	selp.f64 	%fd58845, 0dBDA8FF8320FD8164, 0d3DE5DB65F9785EBA, %p6870;
	ld.global.nc.v2.f64 	{%fd58846, %fd58847}, [%rd5938];
	fma.rn.f64 	%fd58848, %fd58845, %fd58844, %fd58846;
	fma.rn.f64 	%fd58849, %fd58848, %fd58844, %fd58847;
	ld.global.nc.v2.f64 	{%fd58850, %fd58851}, [%rd5938+16];
	fma.rn.f64 	%fd58852, %fd58849, %fd58844, %fd58850;
	fma.rn.f64 	%fd58853, %fd58852, %fd58844, %fd58851;
	ld.global.nc.v2.f64 	{%fd58854, %fd58855}, [%rd5938+32];
	fma.rn.f64 	%fd58856, %fd58853, %fd58844, %fd58854;
	fma.rn.f64 	%fd58857, %fd58856, %fd58844, %fd58855;
	fma.rn.f64 	%fd58858, %fd58857, %fd78484, %fd78484;
	fma.rn.f64 	%fd58859, %fd58857, %fd58844, 0d3FF0000000000000;
	selp.f64 	%fd58860, %fd58859, %fd58858, %p6870;
	and.b32  	%r14541, %r19530, 2;
	setp.eq.s32 	%p6871, %r14541, 0;
	mov.f64 	%fd58861, 0d0000000000000000;
	sub.f64 	%fd58862, %fd58861, %fd58860;
	selp.f64 	%fd58863, %fd58860, %fd58862, %p6871;
	mul.f64 	%fd58864, %fd10432, %fd10521;
	fma.rn.f64 	%fd58865, %fd10431, %fd58863, %fd58864;
	fma.rn.f64 	%fd10526, %fd10433, 0d0000000000000000, %fd58865;
	mul.f64 	%fd58866, %fd10432, 0d0000000000000000;
	fma.rn.f64 	%fd58867, %fd10431, 0d0000000000000000, %fd58866;
	add.f64 	%fd58868, %fd58867, %fd10433;
	mul.f64 	%fd58869, %fd58868, %fd58868;
	fma.rn.f64 	%fd58870, %fd10526, %fd10526, %fd58869;
	sqrt.rn.f64 	%fd58871, %fd58870;
	div.rn.f64 	%fd10527, %fd58868, %fd58871;
	{
	.reg .b32 %temp; 
	mov.b64 	{%temp, %r4641}, %fd10527;
	}
	abs.f64 	%fd10528, %fd10527;
	{
	.reg .b32 %temp; 
	mov.b64 	{%temp, %r14542}, %fd10528;
	}
	setp.gt.s32 	%p6872, %r14542, 1071801957;
	@%p6872 bra 	$L__BB0_7599;
	mul.f64 	%fd58912, %fd10527, %fd10527;
	fma.rn.f64 	%fd58913, %fd58912, 0d3FB0066BDC1895E9, 0dBFB3823B180754AF;
	fma.rn.f64 	%fd58914, %fd58913, %fd58912, 0d3FB11E52CC2F79AE;
	fma.rn.f64 	%fd58915, %fd58914, %fd58912, 0dBF924EAF3526861B;
	fma.rn.f64 	%fd58916, %fd58915, %fd58912, 0d3F91DF02A31E6CB7;
	fma.rn.f64 	%fd58917, %fd58916, %fd58912, 0d3F847D18B0EEC6CC;
	fma.rn.f64 	%fd58918, %fd58917, %fd58912, 0d3F8D0AF961BA53B0;
	fma.rn.f64 	%fd58919, %fd58918, %fd58912, 0d3F91BF7734CF1C48;
	fma.rn.f64 	%fd58920, %fd58919, %fd58912, 0d3F96E91483144EF7;
	fma.rn.f64 	%fd58921, %fd58920, %fd58912, 0d3F9F1C6E0A4F9F81;
	fma.rn.f64 	%fd58922, %fd58921, %fd58912, 0d3FA6DB6DC27FA92B;
	fma.rn.f64 	%fd58923, %fd58922, %fd58912, 0d3FB333333320F91B;
	fma.rn.f64 	%fd58924, %fd58923, %fd58912, 0d3FC5555555555F4D;
	mul.f64 	%fd58925, %fd58912, %fd58924;
	fma.rn.f64 	%fd10529, %fd58925, %fd10528, %fd10528;
	setp.gt.s32 	%p6876, %r4641, -1;
	@%p6876 bra 	$L__BB0_7598;
	mov.f64 	%fd58930, 0d3C91A62633145C07;
	add.rn.f64 	%fd58931, %fd10529, %fd58930;
	mov.f64 	%fd58932, 0d3FF921FB54442D18;
	add.rn.f64 	%fd78485, %fd58932, %fd58931;
	bra.uni 	$L__BB0_7600;
$L__BB0_7598:
	mov.f64 	%fd58926, 0dBC91A62633145C07;
	add.rn.f64 	%fd58927, %fd10529, %fd58926;
	neg.f64 	%fd58928, %fd58927;
	mov.f64 	%fd58929, 0d3FF921FB54442D18;
	add.rn.f64 	%fd78485, %fd58929, %fd58928;
	bra.uni 	$L__BB0_7600;
$L__BB0_7599:
	mov.f64 	%fd58872, 0d3FF0000000000000;
	sub.f64 	%fd58873, %fd58872, %fd10528;
	{
	.reg .b32 %temp; 
	mov.b64 	{%r14543, %temp}, %fd58873;
	}
	{
	.reg .b32 %temp; 
	mov.b64 	{%temp, %r14544}, %fd58873;
	}
	add.s32 	%r14545, %r14544, -1048576;
	mov.b64 	%fd58874, {%r14543, %r14545};
	rsqrt.approx.ftz.f64 	%fd58875, %fd58874;
	{
	.reg .b32 %temp; 
	mov.b64 	{%r14546, %temp}, %fd58875;
	}
	{
	.reg .b32 %temp; 
	mov.b64 	{%temp, %r14547}, %fd58875;
	}
	add.s32 	%r14548, %r14547, -1048576;
	mov.b64 	%fd58876, {%r14546, %r14548};
	mul.f64 	%fd58877, %fd58874, %fd58875;
	neg.f64 	%fd58878, %fd58877;
	fma.rn.f64 	%fd58879, %fd58877, %fd58878, %fd58874;
	fma.rn.f64 	%fd58880, %fd58879, %fd58876, %fd58877;
	neg.f64 	%fd58881, %fd58880;
	fma.rn.f64 	%fd58882, %fd58875, %fd58881, 0d3FF0000000000000;
	fma.rn.f64 	%fd58883, %fd58882, %fd58876, %fd58876;
	fma.rn.f64 	%fd58884, %fd58880, %fd58881, %fd58874;
	fma.rn.f64 	%fd58885, %fd58884, %fd58883, %fd58880;
	{
	.reg .b32 %temp; 
	mov.b64 	{%r14549, %temp}, %fd58885;
	}
	{
	.reg .b32 %temp; 
	mov.b64 	{%temp, %r14550}, %fd58885;
	}
	add.s32 	%r14551, %r14550, 1048576;
	mov.b64 	%fd58886, {%r14549, %r14551};
	fma.rn.f64 	%fd58887, %fd58873, 0d3EC715B371155F70, 0dBEBAC2FE66FAAC4B;
	fma.rn.f64 	%fd58888, %fd58887, %fd58873, 0d3ED9A9B88EFCD9B8;
	fma.rn.f64 	%fd58889, %fd58888, %fd58873, 0d3EDD0F40A8A0C4C3;
	fma.rn.f64 	%fd58890, %fd58889, %fd58873, 0d3EF46D4CFA9E0E1F;
	fma.rn.f64 	%fd58891, %fd58890, %fd58873, 0d3F079C168D1E2422;
	fma.rn.f64 	%fd58892, %fd58891, %fd58873, 0d3F1C9A88C3BCA540;
	fma.rn.f64 	%fd58893, %fd58892, %fd58873, 0d3F31C4E64BD476DF;
	fma.rn.f64 	%fd58894, %fd58893, %fd58873, 0d3F46E8BA60009C8F;
	fma.rn.f64 	%fd58895, %fd58894, %fd58873, 0d3F5F1C71C62B05A2;
	fma.rn.f64 	%fd58896, %fd58895, %fd58873, 0d3F76DB6DB6DC9F2C;
	fma.rn.f64 	%fd58897, %fd58896, %fd58873, 0d3F9333333333329C;
	fma.rn.f64 	%fd58898, %fd58897, %fd58873, 0d3FB5555555555555;
	setp.lt.s32 	%p6873, %r14544, 1;
	mov.f64 	%fd58899, 0d0000000000000000;
	mul.rn.f64 	%fd58900, %fd10528, %fd58899;
	mul.f64 	%fd58901, %fd58873, %fd58898;
	fma.rn.f64 	%fd58902, %fd58901, %fd58886, %fd58886;
	selp.f64 	%fd58903, %fd58900, %fd58902, %p6873;
	setp.lt.s32 	%p6874, %r14544, 0;
	mov.f64 	%fd58904, 0d7FF0000000000000;
	mul.rn.f64 	%fd58905, %fd58903, %fd58904;
	selp.f64 	%fd58906, %fd58905, %fd58903, %p6874;
	setp.lt.s32 	%p6875, %r4641, 0;
	mov.f64 	%fd58907, 0dBCA1A62633145C07;
	add.rn.f64 	%fd58908, %fd58906, %fd58907;
	neg.f64 	%fd58909, %fd58908;
	mov.f64 	%fd58910, 0d400921FB54442D18;
	add.rn.f64 	%fd58911, %fd58910, %fd58909;
	selp.f64 	%fd78485, %fd58911, %fd58906, %p6875;
$L__BB0_7600:
	mul.f64 	%fd58933, %fd78485, 0d404CA5DC1A63C1F5;
	setp.gt.f64 	%p6877, %fd10526, 0d0000000000000000;
	neg.f64 	%fd58934, %fd58933;
	selp.f64 	%fd78674, %fd58934, %fd58933, %p6877;
	setp.eq.s32 	%p6878, %r19527, 1;
	@%p6878 bra 	$L__BB0_7616;
	ld.local.f64 	%fd58935, [%rd5+8];
	mul.f64 	%fd10535, %fd58935, 0d3F91DF46A2529D3A;
	abs.f64 	%fd10536, %fd10535;
	setp.eq.f64 	%p6879, %fd10536, 0d7FF0000000000000;
	@%p6879 bra 	$L__BB0_7605;
	mul.f64 	%fd58936, %fd10535, 0d3FE45F306DC9C883;
	cvt.rni.s32.f64 	%r19531, %fd58936;
	cvt.rn.f64.s32 	%fd58937, %r19531;
	fma.rn.f64 	%fd58938, %fd58937, 0dBFF921FB54442D18, %fd10535;
	fma.rn.f64 	%fd58939, %fd58937, 0dBC91A62633145C00, %fd58938;
	fma.rn.f64 	%fd78487, %fd58937, 0dB97B839A252049C0, %fd58939;
	setp.ltu.f64 	%p6880, %fd10536, 0d41E0000000000000;
	@%p6880 bra 	$L__BB0_7604;
	{ // callseq 921, 0
	.param .b64 param0;
	st.param.f64 	[param0], %fd10535;
	.param .align 16 .b8 retval0[16];
	call.uni (retval0), 
	__internal_trig_reduction_slowpathd, 
	(
	param0
	);
	ld.param.f64 	%fd78487, [retval0];
	ld.param.b32 	%r19531, [retval0+8];
	} // callseq 921
$L__BB0_7604:
	add.s32 	%r19532, %r19531, 1;
	bra.uni 	$L__BB0_7606;
$L__BB0_7605:
	mov.f64 	%fd58941, 0d0000000000000000;
	mul.rn.f64 	%fd78487, %fd10535, %fd58941;
	mov.b32 	%r19532, 1;
$L__BB0_7606:
	shl.b32 	%r14554, %r19532, 6;
	cvt.u64.u32 	%rd5939, %r14554;
	and.b64  	%rd5940, %rd5939, 64;
	mov.u64 	%rd5941, __cudart_sin_cos_coeffs;
	add.s64 	%rd5942, %rd5941, %rd5940;
	mul.rn.f64 	%fd58942, %fd78487, %fd78487;
	and.b32  	%r14555, %r19532, 1;
	setp.eq.b32 	%p6882, %r14555, 1;
	selp.f64 	%fd58943, 0dBDA8FF8320FD8164, 0d3DE5DB65F9785EBA, %p6882;
	ld.global.nc.v2.f64 	{%fd58944, %fd58945}, [%rd5942];
	fma.rn.f64 	%fd58946, %fd58943, %fd58942, %fd58944;
	fma.rn.f64 	%fd58947, %fd58946, %fd58942, %fd58945;
	ld.global.nc.v2.f64 	{%fd58948, %fd58949}, [%rd5942+16];
	fma.rn.f64 	%fd58950, %fd58947, %fd58942, %fd58948;
	fma.rn.f64 	%fd58951, %fd58950, %fd58942, %fd58949;
	ld.global.nc.v2.f64 	{%fd58952, %fd58953}, [%rd5942+32];
	fma.rn.f64 	%fd58954, %fd58951, %fd58942, %fd58952;
	fma.rn.f64 	%fd58955, %fd58954, %fd58942, %fd58953;
	fma.rn.f64 	%fd58956, %fd58955, %fd78487, %fd78487;
	fma.rn.f64 	%fd58957, %fd58955, %fd58942, 0d3FF0000000000000;
	selp.f64 	%fd58958, %fd58957, %fd58956, %p6882;
	and.b32  	%r14556, %r19532, 2;
	setp.eq.s32 	%p6883, %r14556, 0;
	mov.f64 	%fd58959, 0d0000000000000000;
	sub.f64 	%fd58960, %fd58959, %fd58958;
	selp.f64 	%fd10542, %fd58958, %fd58960, %p6883;
	@%p6879 bra 	$L__BB0_7609;
	mul.f64 	%fd58961, %fd10535, 0d3FE45F306DC9C883;
	cvt.rni.s32.f64 	%r19533, %fd58961;
	cvt.rn.f64.s32 	%fd58962, %r19533;
	fma.rn.f64 	%fd58963, %fd58962, 0dBFF921FB54442D18, %fd10535;
	fma.rn.f64 	%fd58964, %fd58962, 0dBC91A62633145C00, %fd58963;
	fma.rn.f64 	%fd78488, %fd58962, 0dB97B839A252049C0, %fd58964;
	setp.ltu.f64 	%p6884, %fd10536, 0d41E0000000000000;
	@%p6884 bra 	$L__BB0_7610;
	{ // callseq 922, 0
	.param .b64 param0;
	st.param.f64 	[param0], %fd10535;
	.param .align 16 .b8 retval0[16];
	call.uni (retval0), 
	__internal_trig_reduction_slowpathd, 
	(
	param0
	);
	ld.param.f64 	%fd78488, [retval0];
	ld.param.b32 	%r19533, [retval0+8];
	} // callseq 922
	bra.uni 	$L__BB0_7610;
$L__BB0_7609:
	mov.f64 	%fd58966, 0d0000000000000000;
	mul.rn.f64 	%fd78488, %fd10535, %fd58966;
	mov.b32 	%r19533, 0;
$L__BB0_7610:
	shl.b32 	%r14559, %r19533, 6;
	cvt.u64.u32 	%rd5943, %r14559;
	and.b64  	%rd5944, %rd5943, 64;
	mov.u64 	%rd5945, __cudart_sin_cos_coeffs;
	add.s64 	%rd5946, %rd5945, %rd5944;
	mul.rn.f64 	%fd58967, %fd78488, %fd78488;
	and.b32  	%r14560, %r19533, 1;
	setp.eq.b32 	%p6885, %r14560, 1;
	selp.f64 	%fd58968, 0dBDA8FF8320FD8164, 0d3DE5DB65F9785EBA, %p6885;
	ld.global.nc.v2.f64 	{%fd58969, %fd58970}, [%rd5946];
	fma.rn.f64 	%fd58971, %fd58968, %fd58967, %fd58969;
	fma.rn.f64 	%fd58972, %fd58971, %fd58967, %fd58970;
	ld.global.nc.v2.f64 	{%fd58973, %fd58974}, [%rd5946+16];
	fma.rn.f64 	%fd58975, %fd58972, %fd58967, %fd58973;
	fma.rn.f64 	%fd58976, %fd58975, %fd58967, %fd58974;
	ld.global.nc.v2.f64 	{%fd58977, %fd58978}, [%rd5946+32];
	fma.rn.f64 	%fd58979, %fd58976, %fd58967, %fd58977;
	fma.rn.f64 	%fd58980, %fd58979, %fd58967, %fd58978;
	fma.rn.f64 	%fd58981, %fd58980, %fd78488, %fd78488;
	fma.rn.f64 	%fd58982, %fd58980, %fd58967, 0d3FF0000000000000;
	selp.f64 	%fd58983, %fd58982, %fd58981, %p6885;
	and.b32  	%r14561, %r19533, 2;
	setp.eq.s32 	%p6886, %r14561, 0;
	mov.f64 	%fd58984, 0d0000000000000000;
	sub.f64 	%fd58985, %fd58984, %fd58983;
	selp.f64 	%fd58986, %fd58983, %fd58985, %p6886;
	mul.f64 	%fd58987, %fd10432, %fd10542;
	fma.rn.f64 	%fd58988, %fd10431, %fd58986, %fd58987;
	fma.rn.f64 	%fd10547, %fd10433, 0d0000000000000000, %fd58988;
	mul.f64 	%fd58989, %fd10432, 0d0000000000000000;
	fma.rn.f64 	%fd58990, %fd10431, 0d0000000000000000, %fd58989;
	add.f64 	%fd58991, %fd58990, %fd10433;
	mul.f64 	%fd58992, %fd58991, %fd58991;
	fma.rn.f64 	%fd58993, %fd10547, %fd10547, %fd58992;
	sqrt.rn.f64 	%fd58994, %fd58993;
	div.rn.f64 	%fd10548, %fd58991, %fd58994;
	{
	.reg .b32 %temp; 
	mov.b64 	{%temp, %r4650}, %fd10548;
	}
	abs.f64 	%fd10549, %fd10548;
	{
	.reg .b32 %temp; 
	mov.b64 	{%temp, %r14562}, %fd10549;
	}
	setp.lt.s32 	%p6887, %r14562, 1071801958;
	@%p6887 bra 	$L__BB0_7612;
	mov.f64 	%fd58995, 0d3FF0000000000000;
	sub.f64 	%fd58996, %fd58995, %fd10549;
	{
	.reg .b32 %temp; 
	mov.b64 	{%r14563, %temp}, %fd58996;
	}
	{
	.reg .b32 %temp; 
	mov.b64 	{%temp, %r14564}, %fd58996;
	}
	add.s32 	%r14565, %r14564, -1048576;
	mov.b64 	%fd58997, {%r14563, %r14565};
	rsqrt.approx.ftz.f64 	%fd58998, %fd58997;
	{
	.reg .b32 %temp; 
	mov.b64 	{%r14566, %temp}, %fd58998;
	}
	{
	.reg .b32 %temp; 
	mov.b64 	{%temp, %r14567}, %fd58998;
	}
	add.s32 	%r14568, %r14567, -1048576;
	mov.b64 	%fd58999, {%r14566, %r14568};
	mul.f64 	%fd59000, %fd58997, %fd58998;
	neg.f64 	%fd59001, %fd59000;
	fma.rn.f64 	%fd59002, %fd59000, %fd59001, %fd58997;
	fma.rn.f64 	%fd59003, %fd59002, %fd58999, %fd59000;
	neg.f64 	%fd59004, %fd59003;
	fma.rn.f64 	%fd59005, %fd58998, %fd59004, 0d3FF0000000000000;
	fma.rn.f64 	%fd59006, %fd59005, %fd58999, %fd58999;
	fma.rn.f64 	%fd59007, %fd59003, %fd59004, %fd58997;
	fma.rn.f64 	%fd59008, %fd59007, %fd59006, %fd59003;
	{
	.reg .b32 %temp; 
	mov.b64 	{%r14569, %temp}, %fd59008;
	}
	{
	.reg .b32 %temp; 
	mov.b64 	{%temp, %r14570}, %fd59008;
	}
	add.s32 	%r14571, %r14570, 1048576;
	mov.b64 	%fd59009, {%r14569, %r14571};
	fma.rn.f64 	%fd59010, %fd58996, 0d3EC715B371155F70, 0dBEBAC2FE66FAAC4B;
	fma.rn.f64 	%fd59011, %fd59010, %fd58996, 0d3ED9A9B88EFCD9B8;
	fma.rn.f64 	%fd59012, %fd59011, %fd58996, 0d3EDD0F40A8A0C4C3;
	fma.rn.f64 	%fd59013, %fd59012, %fd58996, 0d3EF46D4CFA9E0E1F;
	fma.rn.f64 	%fd59014, %fd59013, %fd58996, 0d3F079C168D1E2422;
	fma.rn.f64 	%fd59015, %fd59014, %fd58996, 0d3F1C9A88C3BCA540;
	fma.rn.f64 	%fd59016, %fd59015, %fd58996, 0d3F31C4E64BD476DF;
	fma.rn.f64 	%fd59017, %fd59016, %fd58996, 0d3F46E8BA60009C8F;
	fma.rn.f64 	%fd59018, %fd59017, %fd58996, 0d3F5F1C71C62B05A2;
	fma.rn.f64 	%fd59019, %fd59018, %fd58996, 0d3F76DB6DB6DC9F2C;
	fma.rn.f64 	%fd59020, %fd59019, %fd58996, 0d3F9333333333329C;
	fma.rn.f64 	%fd59021, %fd59020, %fd58996, 0d3FB5555555555555;
	setp.lt.s32 	%p6888, %r14564, 1;
	mov.f64 	%fd59022, 0d0000000000000000;
	mul.rn.f64 	%fd59023, %fd10549, %fd59022;
	mul.f64 	%fd59024, %fd58996, %fd59021;
	fma.rn.f64 	%fd59025, %fd59024, %fd59009, %fd59009;
	selp.f64 	%fd59026, %fd59023, %fd59025, %p6888;
	setp.lt.s32 	%p6889, %r14564, 0;
	mov.f64 	%fd59027, 0d7FF0000000000000;
	mul.rn.f64 	%fd59028, %fd59026, %fd59027;
	selp.f64 	%fd59029, %fd59028, %fd59026, %p6889;
	setp.lt.s32 	%p6890, %r4650, 0;
	mov.f64 	%fd59030, 0dBCA1A62633145C07;
	add.rn.f64 	%fd59031, %fd59029, %fd59030;
	neg.f64 	%fd59032, %fd59031;
	mov.f64 	%fd59033, 0d400921FB54442D18;
	add.rn.f64 	%fd59034, %fd59033, %fd59032;
	selp.f64 	%fd78489, %fd59034, %fd59029, %p6890;
	bra.uni 	$L__BB0_7615;
$L__BB0_7612:
	mul.f64 	%fd59035, %fd10548, %fd10548;
	fma.rn.f64 	%fd59036, %fd59035, 0d3FB0066BDC1895E9, 0dBFB3823B180754AF;
	fma.rn.f64 	%fd59037, %fd59036, %fd59035, 0d3FB11E52CC2F79AE;
	fma.rn.f64 	%fd59038, %fd59037, %fd59035, 0dBF924EAF3526861B;
	fma.rn.f64 	%fd59039, %fd59038, %fd59035, 0d3F91DF02A31E6CB7;
	fma.rn.f64 	%fd59040, %fd59039, %fd59035, 0d3F847D18B0EEC6CC;
	fma.rn.f64 	%fd59041, %fd59040, %fd59035, 0d3F8D0AF961BA53B0;
	fma.rn.f64 	%fd59042, %fd59041, %fd59035, 0d3F91BF7734CF1C48;
	fma.rn.f64 	%fd59043, %fd59042, %fd59035, 0d3F96E91483144EF7;
	fma.rn.f64 	%fd59044, %fd59043, %fd59035, 0d3F9F1C6E0A4F9F81;
	fma.rn.f64 	%fd59045, %fd59044, %fd59035, 0d3FA6DB6DC27FA92B;
	fma.rn.f64 	%fd59046, %fd59045, %fd59035, 0d3FB333333320F91B;
	fma.rn.f64 	%fd59047, %fd59046, %fd59035, 0d3FC5555555555F4D;
	mul.f64 	%fd59048, %fd59035, %fd59047;
	fma.rn.f64 	%fd10551, %fd59048, %fd10549, %fd10549;
	setp.lt.s32 	%p6891, %r4650, 0;
	@%p6891 bra 	$L__BB0_7614;
	mov.f64 	%fd59049, 0dBC91A62633145C07;
	add.rn.f64 	%fd59050, %fd10551, %fd59049;
	neg.f64 	%fd59051, %fd59050;
	mov.f64 	%fd59052, 0d3FF921FB54442D18;
	add.rn.f64 	%fd78489, %fd59052, %fd59051;
	bra.uni 	$L__BB0_7615;
$L__BB0_7614:
	mov.f64 	%fd59053, 0d3C91A62633145C07;
	add.rn.f64 	%fd59054, %fd10551, %fd59053;
	mov.f64 	%fd59055, 0d3FF921FB54442D18;
	add.rn.f64 	%fd78489, %fd59055, %fd59054;
$L__BB0_7615:
	mul.f64 	%fd59056, %fd78489, 0d404CA5DC1A63C1F5;
	setp.gt.f64 	%p6892, %fd10547, 0d0000000000000000;
	neg.f64 	%fd59057, %fd59056;
	selp.f64 	%fd78675, %fd59057, %fd59056, %p6892;
$L__BB0_7616:
	mul.lo.s32 	%r14572, %r19510, 7;
	mul.wide.u32 	%rd5947, %r14572, 8;
	add.s64 	%rd5948, %rd33, %rd5947;
	ld.global.f64 	%fd59058, [%rd5948+32];
	mul.f64 	%fd59059, %fd59058, %fd10431;
	div.rn.f64 	%fd10558, %fd59059, %fd10434;
	mul.f64 	%fd59060, %fd59058, %fd10432;
	div.rn.f64 	%fd10559, %fd59060, %fd10434;
	mul.f64 	%fd59061, %fd59058, %fd10433;
	div.rn.f64 	%fd10560, %fd59061, %fd10434;
	ld.global.f64 	%fd10561, [%rd5948+48];
	@%p6863 bra 	$L__BB0_7662;
	shl.b32 	%r14573, %r19510, 1;
	or.b32  	%r14574, %r14573, 1;
	cvt.rn.f64.u32 	%fd78496, %r14574;
	neg.f64 	%fd10563, %fd10561;
	abs.f64 	%fd59062, %fd78674;
	mov.f64 	%fd59063, 0d4066800000000000;
	sub.f64 	%fd59064, %fd59063, %fd59062;
	min.f64 	%fd59065, %fd59062, %fd59064;
	setp.lt.f64 	%p6894, %fd59065, %fd10423;
	@%p6894 bra 	$L__BB0_7639;
	mul.f64 	%fd59066, %fd78674, 0d3F91DF46A2529D3A;
	abs.f64 	%fd10564, %fd59066;
	setp.neu.f64 	%p6895, %fd10564, 0d7FF0000000000000;
	@%p6895 bra 	$L__BB0_7620;
	mul.f64 	%fd59074, %fd78674, 0d3F91DF46A2529D3A;
	mov.f64 	%fd59075, 0d0000000000000000;
	mul.rn.f64 	%fd78492, %fd59074, %fd59075;
	mov.b32 	%r19534, 0;
	bra.uni 	$L__BB0_7622;
$L__BB0_7620:
	mul.f64 	%fd59067, %fd78674, 0d3F91DF46A2529D3A;
	mul.f64 	%fd59068, %fd59067, 0d3FE45F306DC9C883;
	cvt.rni.s32.f64 	%r19534, %fd59068;
	cvt.rn.f64.s32 	%fd59069, %r19534;
	fma.rn.f64 	%fd59070, %fd59069, 0dBFF921FB54442D18, %fd59067;
	fma.rn.f64 	%fd59071, %fd59069, 0dBC91A62633145C00, %fd59070;
	fma.rn.f64 	%fd78492, %fd59069, 0dB97B839A252049C0, %fd59071;
	setp.ltu.f64 	%p6896, %fd10564, 0d41E0000000000000;
	@%p6896 bra 	$L__BB0_7622;
	mul.f64 	%fd59072, %fd78674, 0d3F91DF46A2529D3A;
	{ // callseq 923, 0
	.param .b64 param0;
	st.param.f64 	[param0], %fd59072;
	.param .align 16 .b8 retval0[16];
	call.uni (retval0), 
	__internal_trig_reduction_slowpathd, 
	(
	param0
	);
	ld.param.f64 	%fd78492, [retval0];
	ld.param.b32 	%r19534, [retval0+8];
	} // callseq 923
$L__BB0_7622:
	shl.b32 	%r14577, %r19534, 6;
	cvt.u64.u32 	%rd5949, %r14577;
	and.b64  	%rd5950, %rd5949, 64;
	mov.u64 	%rd5951, __cudart_sin_cos_coeffs;
	add.s64 	%rd5952, %rd5951, %rd5950;
	mul.rn.f64 	%fd59076, %fd78492, %fd78492;
	and.b32  	%r14578, %r19534, 1;
	setp.eq.b32 	%p6898, %r14578, 1;
	selp.f64 	%fd59077, 0dBDA8FF8320FD8164, 0d3DE5DB65F9785EBA, %p6898;
	ld.global.nc.v2.f64 	{%fd59078, %fd59079}, [%rd5952];
	fma.rn.f64 	%fd59080, %fd59077, %fd59076, %fd59078;
	fma.rn.f64 	%fd59081, %fd59080, %fd59076, %fd59079;
	ld.global.nc.v2.f64 	{%fd59082, %fd59083}, [%rd5952+16];
	fma.rn.f64 	%fd59084, %fd59081, %fd59076, %fd59082;
	fma.rn.f64 	%fd59085, %fd59084, %fd59076, %fd59083;
	ld.global.nc.v2.f64 	{%fd59086, %fd59087}, [%rd5952+32];
	fma.rn.f64 	%fd59088, %fd59085, %fd59076, %fd59086;
	fma.rn.f64 	%fd59089, %fd59088, %fd59076, %fd59087;
	fma.rn.f64 	%fd59090, %fd59089, %fd78492, %fd78492;
	fma.rn.f64 	%fd59091, %fd59089, %fd59076, 0d3FF0000000000000;
	selp.f64 	%fd59092, %fd59091, %fd59090, %p6898;
	and.b32  	%r14579, %r19534, 2;
	setp.eq.s32 	%p6899, %r14579, 0;
	mov.f64 	%fd59093, 0d0000000000000000;
	sub.f64 	%fd59094, %fd59093, %fd59092;
	selp.f64 	%fd59095, %fd59092, %fd59094, %p6899;
	mul.f64 	%fd10569, %fd59095, %fd10563;
	@%p6895 bra 	$L__BB0_7624;
	mul.f64 	%fd59103, %fd78674, 0d3F91DF46A2529D3A;
	mov.f64 	%fd59104, 0d0000000000000000;
	mul.rn.f64 	%fd78494, %fd59103, %fd59104;
	mov.b32 	%r19536, 1;
	bra.uni 	$L__BB0_7627;
$L__BB0_7624:
	mul.f64 	%fd59096, %fd78674, 0d3F91DF46A2529D3A;
	mul.f64 	%fd59097, %fd59096, 0d3FE45F306DC9C883;
	cvt.rni.s32.f64 	%r19535, %fd59097;
	cvt.rn.f64.s32 	%fd59098, %r19535;
	fma.rn.f64 	%fd59099, %fd59098, 0dBFF921FB54442D18, %fd59096;
	fma.rn.f64 	%fd59100, %fd59098, 0dBC91A62633145C00, %fd59099;
	fma.rn.f64 	%fd78494, %fd59098, 0dB97B839A252049C0, %fd59100;
	setp.ltu.f64 	%p6900, %fd10564, 0d41E0000000000000;
	@%p6900 bra 	$L__BB0_7626;
	mul.f64 	%fd59101, %fd78674, 0d3F91DF46A2529D3A;
	{ // callseq 924, 0
	.param .b64 param0;
	st.param.f64 	[param0], %fd59101;
	.param .align 16 .b8 retval0[16];
	call.uni (retval0), 
	__internal_trig_reduction_slowpathd, 
	(
	param0
	);
	ld.param.f64 	%fd78494, [retval0];
	ld.param.b32 	%r19535, [retval0+8];
	} // callseq 924
$L__BB0_7626:
	add.s32 	%r19536, %r19535, 1;
$L__BB0_7627:
	setp.lt.s32 	%p6901, %r4587, 1;
	shl.b32 	%r14582, %r19536, 6;
	cvt.u64.u32 	%rd5953, %r14582;
	and.b64  	%rd5954, %rd5953, 64;
	mov.u64 	%rd5955, __cudart_sin_cos_coeffs;
	add.s64 	%rd5956, %rd5955, %rd5954;
	mul.rn.f64 	%fd59105, %fd78494, %fd78494;
	and.b32  	%r14583, %r19536, 1;
	setp.eq.b32 	%p6902, %r14583, 1;
	selp.f64 	%fd59106, 0dBDA8FF8320FD8164, 0d3DE5DB65F9785EBA, %p6902;
	ld.global.nc.v2.f64 	{%fd59107, %fd59108}, [%rd5956];
	fma.rn.f64 	%fd59109, %fd59106, %fd59105, %fd59107;
	fma.rn.f64 	%fd59110, %fd59109, %fd59105, %fd59108;
	ld.global.nc.v2.f64 	{%fd59111, %fd59112}, [%rd5956+16];
	fma.rn.f64 	%fd59113, %fd59110, %fd59105, %fd59111;
	fma.rn.f64 	%fd59114, %fd59113, %fd59105, %fd59112;
	ld.global.nc.v2.f64 	{%fd59115, %fd59116}, [%rd5956+32];
	fma.rn.f64 	%fd59117, %fd59114, %fd59105, %fd59115;
	fma.rn.f64 	%fd59118, %fd59117, %fd59105, %fd59116;
	fma.rn.f64 	%fd59119, %fd59118, %fd78494, %fd78494;
	fma.rn.f64 	%fd59120, %fd59118, %fd59105, 0d3FF0000000000000;
	selp.f64 	%fd59121, %fd59120, %fd59119, %p6902;
	and.b32  	%r14584, %r19536, 2;
	setp.eq.s32 	%p6903, %r14584, 0;
	mov.f64 	%fd59122, 0d0000000000000000;
	sub.f64 	%fd59123, %fd59122, %fd59121;
	selp.f64 	%fd59124, %fd59121, %fd59123, %p6903;
	mul.f64 	%fd10575, %fd10561, %fd59124;
	@%p6901 bra 	$L__BB0_7636;
	ld.local.f64 	%fd78495, [%rd5];
	mov.b32 	%r19537, 0;
$L__BB0_7629:
	ld.param.u64 	%rd8482, [_Z8FitGrainPdPiS0_S_S_S0_S0_S_S_S_S_S_S_S_S_S_S_S_S__param_3];
	mul.lo.s32 	%r14586, %r19537, 6;
	cvta.to.global.u64 	%rd5957, %rd8482;
	mul.wide.u32 	%rd5958, %r14586, 8;
	add.s64 	%rd5959, %rd5957, %rd5958;
	ld.global.f64 	%fd59125, [%rd5959+32];
	setp.leu.f64 	%p6904, %fd78495, %fd59125;
	@%p6904 bra 	$L__BB0_7635;
	ld.param.u64 	%rd8483, [_Z8FitGrainPdPiS0_S_S_S0_S0_S_S_S_S_S_S_S_S_S_S_S_S__param_3];
	cvta.to.global.u64 	%rd5960, %rd8483;
	mul.lo.s32 	%r14587, %r19537, 6;
	mul.wide.u32 	%rd5961, %r14587, 8;
	add.s64 	%rd5962, %rd5960, %rd5961;
	ld.global.f64 	%fd59126, [%rd5962+40];
	setp.geu.f64 	%p6905, %fd78495, %fd59126;
	@%p6905 bra 	$L__BB0_7635;
	ld.param.u64 	%rd8484, [_Z8FitGrainPdPiS0_S_S_S0_S0_S_S_S_S_S_S_S_S_S_S_S_S__param_3];
	cvta.to.global.u64 	%rd5963, %rd8484;
	mul.lo.s32 	%r14588, %r19537, 6;
	mul.wide.u32 	%rd5964, %r14588, 8;
	add.s64 	%rd5965, %rd5963, %rd5964;
	ld.global.f64 	%fd59127, [%rd5965];
	setp.leu.f64 	%p6906, %fd10569, %fd59127;
	@%p6906 bra 	$L__BB0_7635;
	ld.param.u64 	%rd8485, [_Z8FitGrainPdPiS0_S_S_S0_S0_S_S_S_S_S_S_S_S_S_S_S_S__param_3];
	cvta.to.global.u64 	%rd5966, %rd8485;
	mul.lo.s32 	%r14589, %r19537, 6;
	mul.wide.u32 	%rd5967, %r14589, 8;
	add.s64 	%rd5968, %rd5966, %rd5967;
	ld.global.f64 	%fd59128, [%rd5968+8];
	setp.geu.f64 	%p6907, %fd10569, %fd59128;
	@%p6907 bra 	$L__BB0_7635;
	ld.param.u64 	%rd8486, [_Z8FitGrainPdPiS0_S_S_S0_S0_S_S_S_S_S_S_S_S_S_S_S_S__param_3];
	cvta.to.global.u64 	%rd5969, %rd8486;
	mul.lo.s32 	%r14590, %r19537, 6;
	mul.wide.u32 	%rd5970, %r14590, 8;
	add.s64 	%rd5971, %rd5969, %rd5970;
	ld.global.f64 	%fd59129, [%rd5971+16];
	setp.leu.f64 	%p6908, %fd10575, %fd59129;
	@%p6908 bra 	$L__BB0_7635;
	ld.param.u64 	%rd8487, [_Z8FitGrainPdPiS0_S_S_S0_S0_S_S_S_S_S_S_S_S_S_S_S_S__param_3];
	cvta.to.global.u64 	%rd5972, %rd8487;
	mul.lo.s32 	%r14592, %r19537, 6;
	mul.wide.u32 	%rd5973, %r14592, 8;
	add.s64 	%rd5974, %rd5972, %rd5973;
	ld.global.f64 	%fd59130, [%rd5974+24];
	setp.lt.f64 	%p6909, %fd10575, %fd59130;
	mov.b32 	%r19548, 1;
	@%p6909 bra 	$L__BB0_7638;
$L__BB0_7635:
	add.s32 	%r19537, %r19537, 1;
	setp.ne.s32 	%p6910, %r19537, %r4587;
	mov.b32 	%r19548, 0;
	@%p6910 bra 	$L__BB0_7629;
$L__BB0_7636:
	mov.u32 	%r4661, %r19548;
	shl.b32 	%r14595, %r19510, 1;
	or.b32  	%r14596, %r14595, 1;
	cvt.rn.f64.u32 	%fd78496, %r14596;
	setp.eq.s32 	%p6911, %r4661, 0;
	mov.b32 	%r19548, 0;
	@%p6911 bra 	$L__BB0_7639;
	ld.local.f64 	%fd78495, [%rd5];
	mov.u32 	%r19548, %r4661;
$L__BB0_7638:
	shl.b32 	%r14597, %r19549, 3;
	mul.wide.s32 	%rd5975, %r14597, 8;
	add.s64 	%rd5976, %rd31, %rd5975;
	st.global.f64 	[%rd5976], %fd10569;
	st.global.f64 	[%rd5976+8], %fd10575;
	st.global.f64 	[%rd5976+16], %fd78495;
	st.global.f64 	[%rd5976+24], %fd10558;
	st.global.f64 	[%rd5976+32], %fd10559;
	st.global.f64 	[%rd5976+40], %fd10560;
	mul.lo.s32 	%r14598, %r19510, 7;
	mul.wide.u32 	%rd5977, %r14598, 8;
	add.s64 	%rd5978, %rd33, %rd5977;
	ld.global.f64 	%fd59131, [%rd5978+24];
	st.global.f64 	[%rd5976+48], %fd59131;
	shl.b32 	%r14599, %r19510, 1;
	or.b32  	%r14600, %r14599, 1;
	cvt.rn.f64.u32 	%fd59132, %r14600;
	st.global.f64 	[%rd5976+56], %fd59132;
	add.f64 	%fd78496, %fd59132, 0d3FF0000000000000;
	add.s32 	%r19549, %r19549, 1;
$L__BB0_7639:
	setp.eq.s32 	%p6912, %r19527, 1;
	@%p6912 bra 	$L__BB0_7662;
	abs.f64 	%fd59133, %fd78675;
	mov.f64 	%fd59134, 0d4066800000000000;
	sub.f64 	%fd59135, %fd59134, %fd59133;
	min.f64 	%fd59136, %fd59133, %fd59135;
	setp.lt.f64 	%p6913, %fd59136, %fd10423;
	@%p6913 bra 	$L__BB0_7662;
	mul.f64 	%fd59137, %fd78675, 0d3F91DF46A2529D3A;
	abs.f64 	%fd10582, %fd59137;
	setp.eq.f64 	%p6914, %fd10582, 0d7FF0000000000000;
	@%p6914 bra 	$L__BB0_7644;
	mul.f64 	%fd59138, %fd78675, 0d3F91DF46A2529D3A;
	mul.f64 	%fd59139, %fd59138, 0d3FE45F306DC9C883;
	cvt.rni.s32.f64 	%r19542, %fd59139;
	cvt.rn.f64.s32 	%fd59140, %r19542;
	fma.rn.f64 	%fd59141, %fd59140, 0dBFF921FB54442D18, %fd59138;
	fma.rn.f64 	%fd59142, %fd59140, 0dBC91A62633145C00, %fd59141;
	fma.rn.f64 	%fd78497, %fd59140, 0dB97B839A252049C0, %fd59142;
	setp.ltu.f64 	%p6915, %fd10582, 0d41E0000000000000;
	@%p6915 bra 	$L__BB0_7645;
	mul.f64 	%fd59143, %fd78675, 0d3F91DF46A2529D3A;
	{ // callseq 925, 0
	.param .b64 param0;
	st.param.f64 	[param0], %fd59143;
	.param .align 16 .b8 retval0[16];
	call.uni (retval0), 
	__internal_trig_reduction_slowpathd, 
	(
	param0
	);
	ld.param.f64 	%fd78497, [retval0];
	ld.param.b32 	%r19542, [retval0+8];
	} // callseq 925
	bra.uni 	$L__BB0_7645;
$L__BB0_7644:
	mul.f64 	%fd59145, %fd78675, 0d3F91DF46A2529D3A;
	mov.f64 	%fd59146, 0d0000000000000000;
	mul.rn.f64 	%fd78497, %fd59145, %fd59146;
	mov.b32 	%r19542, 0;
$L__BB0_7645:
	shl.b32 	%r14603, %r19542, 6;
	cvt.u64.u32 	%rd5979, %r14603;
	and.b64  	%rd5980, %rd5979, 64;
	mov.u64 	%rd5981, __cudart_sin_cos_coeffs;
	add.s64 	%rd5982, %rd5981, %rd5980;
	mul.rn.f64 	%fd59147, %fd78497, %fd78497;
	and.b32  	%r14604, %r19542, 1;
	setp.eq.b32 	%p6917, %r14604, 1;
	selp.f64 	%fd59148, 0dBDA8FF8320FD8164, 0d3DE5DB65F9785EBA, %p6917;
	ld.global.nc.v2.f64 	{%fd59149, %fd59150}, [%rd5982];
	fma.rn.f64 	%fd59151, %fd59148, %fd59147, %fd59149;
	fma.rn.f64 	%fd59152, %fd59151, %fd59147, %fd59150;
	ld.global.nc.v2.f64 	{%fd59153, %fd59154}, [%rd5982+16];
	fma.rn.f64 	%fd59155, %fd59152, %fd59147, %fd59153;
	fma.rn.f64 	%fd59156, %fd59155, %fd59147, %fd59154;
	ld.global.nc.v2.f64 	{%fd59157, %fd59158}, [%rd5982+32];
	fma.rn.f64 	%fd59159, %fd59156, %fd59147, %fd59157;
	fma.rn.f64 	%fd59160, %fd59159, %fd59147, %fd59158;
	fma.rn.f64 	%fd59161, %fd59160, %fd78497, %fd78497;
	fma.rn.f64 	%fd59162, %fd59160, %fd59147, 0d3FF0000000000000;
	selp.f64 	%fd59163, %fd59162, %fd59161, %p6917;
	and.b32  	%r14605, %r19542, 2;
	setp.eq.s32 	%p6918, %r14605, 0;
	mov.f64 	%fd59164, 0d0000000000000000;
	sub.f64 	%fd59165, %fd59164, %fd59163;
	selp.f64 	%fd59166, %fd59163, %fd59165, %p6918;
	mul.f64 	%fd10587, %fd59166, %fd10563;
	@%p6914 bra 	$L__BB0_7649;
	mul.f64 	%fd59167, %fd78675, 0d3F91DF46A2529D3A;
	mul.f64 	%fd59168, %fd59167, 0d3FE45F306DC9C883;
	cvt.rni.s32.f64 	%r19543, %fd59168;
	cvt.rn.f64.s32 	%fd59169, %r19543;
	fma.rn.f64 	%fd59170, %fd59169, 0dBFF921FB54442D18, %fd59167;
	fma.rn.f64 	%fd59171, %fd59169, 0dBC91A62633145C00, %fd59170;
	fma.rn.f64 	%fd78499, %fd59169, 0dB97B839A252049C0, %fd59171;
	setp.ltu.f64 	%p6919, %fd10582, 0d41E0000000000000;
	@%p6919 bra 	$L__BB0_7648;
	mul.f64 	%fd59172, %fd78675, 0d3F91DF46A2529D3A;
	{ // callseq 926, 0
	.param .b64 param0;
	st.param.f64 	[param0], %fd59172;
	.param .align 16 .b8 retval0[16];
	call.uni (retval0), 
	__internal_trig_reduction_slowpathd, 
	(
	param0
	);
	ld.param.f64 	%fd78499, [retval0];
	ld.param.b32 	%r19543, [retval0+8];
	} // callseq 926
$L__BB0_7648:
	add.s32 	%r19544, %r19543, 1;
	bra.uni 	$L__BB0_7650;
$L__BB0_7649:
	mul.f64 	%fd59174, %fd78675, 0d3F91DF46A2529D3A;
	mov.f64 	%fd59175, 0d0000000000000000;
	mul.rn.f64 	%fd78499, %fd59174, %fd59175;
	mov.b32 	%r19544, 1;
$L__BB0_7650:
	setp.lt.s32 	%p6920, %r4587, 1;
	shl.b32 	%r14608, %r19544, 6;
	cvt.u64.u32 	%rd5983, %r14608;
	and.b64  	%rd5984, %rd5983, 64;
	mov.u64 	%rd5985, __cudart_sin_cos_coeffs;
	add.s64 	%rd5986, %rd5985, %rd5984;
	mul.rn.f64 	%fd59176, %fd78499, %fd78499;
	and.b32  	%r14609, %r19544, 1;
	setp.eq.b32 	%p6921, %r14609, 1;
	selp.f64 	%fd59177, 0dBDA8FF8320FD8164, 0d3DE5DB65F9785EBA, %p6921;
	ld.global.nc.v2.f64 	{%fd59178, %fd59179}, [%rd5986];
	fma.rn.f64 	%fd59180, %fd59177, %fd59176, %fd59178;
	fma.rn.f64 	%fd59181, %fd59180, %fd59176, %fd59179;
	ld.global.nc.v2.f64 	{%fd59182, %fd59183}, [%rd5986+16];
	fma.rn.f64 	%fd59184, %fd59181, %fd59176, %fd59182;
	fma.rn.f64 	%fd59185, %fd59184, %fd59176, %fd59183;
	ld.global.nc.v2.f64 	{%fd59186, %fd59187}, [%rd5986+32];
	fma.rn.f64 	%fd59188, %fd59185, %fd59176, %fd59186;
	fma.rn.f64 	%fd59189, %fd59188, %fd59176, %fd59187;
	fma.rn.f64 	%fd59190, %fd59189, %fd78499, %fd78499;
	fma.rn.f64 	%fd59191, %fd59189, %fd59176, 0d3FF0000000000000;
	selp.f64 	%fd59192, %fd59191, %fd59190, %p6921;
	and.b32  	%r14610, %r19544, 2;
	setp.eq.s32 	%p6922, %r14610, 0;
	mov.f64 	%fd59193, 0d0000000000000000;
	sub.f64 	%fd59194, %fd59193, %fd59192;
	selp.f64 	%fd59195, %fd59192, %fd59194, %p6922;
	mul.f64 	%fd10593, %fd10561, %fd59195;
	@%p6920 bra 	$L__BB0_7659;
	ld.local.f64 	%fd78500, [%rd5+8];
	mov.b32 	%r19545, 0;
$L__BB0_7652:
	ld.param.u64 	%rd8488, [_Z8FitGrainPdPiS0_S_S_S0_S0_S_S_S_S_S_S_S_S_S_S_S_S__param_3];
	mul.lo.s32 	%r14612, %r19545, 6;
	cvta.to.global.u64 	%rd5987, %rd8488;
	mul.wide.u32 	%rd5988, %r14612, 8;
	add.s64 	%rd5989, %rd5987, %rd5988;
	ld.global.f64 	%fd59196, [%rd5989+32];
	setp.leu.f64 	%p6923, %fd78500, %fd59196;
	@%p6923 bra 	$L__BB0_7658;
	ld.param.u64 	%rd8489, [_Z8FitGrainPdPiS0_S_S_S0_S0_S_S_S_S_S_S_S_S_S_S_S_S__param_3];
	cvta.to.global.u64 	%rd5990, %rd8489;
	mul.lo.s32 	%r14613, %r19545, 6;
	mul.wide.u32 	%rd5991, %r14613, 8;
	add.s64 	%rd5992, %rd5990, %rd5991;
	ld.global.f64 	%fd59197, [%rd5992+40];
	setp.geu.f64 	%p6924, %fd78500, %fd59197;
	@%p6924 bra 	$L__BB0_7658;
	ld.param.u64 	%rd8490, [_Z8FitGrainPdPiS0_S_S_S0_S0_S_S_S_S_S_S_S_S_S_S_S_S__param_3];
	cvta.to.global.u64 	%rd5993, %rd8490;
	mul.lo.s32 	%r14614, %r19545, 6;
	mul.wide.u32 	%rd5994, %r14614, 8;
	add.s64 	%rd5995, %rd5993, %rd5994;
	ld.global.f64 	%fd59198, [%rd5995];
	setp.leu.f64 	%p6925, %fd10587, %fd59198;
	@%p6925 bra 	$L__BB0_7658;
	ld.param.u64 	%rd8491, [_Z8FitGrainPdPiS0_S_S_S0_S0_S_S_S_S_S_S_S_S_S_S_S_S__param_3];
	cvta.to.global.u64 	%rd5996, %rd8491;
	mul.lo.s32 	%r14615, %r19545, 6;
	mul.wide.u32 	%rd5997, %r14615, 8;
	add.s64 	%rd5998, %rd5996, %rd5997;
	ld.global.f64 	%fd59199, [%rd5998+8];
	setp.geu.f64 	%p6926, %fd10587, %fd59199;
	@%p6926 bra 	$L__BB0_7658;
	ld.param.u64 	%rd8492, [_Z8FitGrainPdPiS0_S_S_S0_S0_S_S_S_S_S_S_S_S_S_S_S_S__param_3];
	cvta.to.global.u64 	%rd5999, %rd8492;
	mul.lo.s32 	%r14616, %r19545, 6;
	mul.wide.u32 	%rd6000, %r14616, 8;
	add.s64 	%rd6001, %rd5999, %rd6000;
	ld.global.f64 	%fd59200, [%rd6001+16];
	setp.leu.f64 	%p6927, %fd10593, %fd59200;
	@%p6927 bra 	$L__BB0_7658;
	ld.param.u64 	%rd8493, [_Z8FitGrainPdPiS0_S_S_S0_S0_S_S_S_S_S_S_S_S_S_S_S_S__param_3];
	cvta.to.global.u64 	%rd6002, %rd8493;
	mul.lo.s32 	%r14618, %r19545, 6;
	mul.wide.u32 	%rd6003, %r14618, 8;
	add.s64 	%rd6004, %rd6002, %rd6003;
	ld.global.f64 	%fd59201, [%rd6004+24];
	setp.lt.f64 	%p6928, %fd10593, %fd59201;
	mov.b32 	%r19548, 1;
	@%p6928 bra 	$L__BB0_7661;
$L__BB0_7658:
	add.s32 	%r19545, %r19545, 1;
	setp.ne.s32 	%p6929, %r19545, %r4587;
	mov.b32 	%r19548, 0;
	@%p6929 bra 	$L__BB0_7652;
$L__BB0_7659:
	mov.u32 	%r4676, %r19548;
	setp.eq.s32 	%p6930, %r4676, 0;
	mov.b32 	%r19548, 0;
	@%p6930 bra 	$L__BB0_7662;
	ld.local.f64 	%fd78500, [%rd5+8];
	mov.u32 	%r19548, %r4676;
$L__BB0_7661:
	shl.b32 	%r14621, %r19549, 3;
	mul.wide.s32 	%rd6005, %r14621, 8;
	add.s64 	%rd6006, %rd31, %rd6005;
	st.global.f64 	[%rd6006], %fd10587;
	st.global.f64 	[%rd6006+8], %fd10593;
	st.global.f64 	[%rd6006+16], %fd78500;
	st.global.f64 	[%rd6006+24], %fd10558;
	st.global.f64 	[%rd6006+32], %fd10559;
	st.global.f64 	[%rd6006+40], %fd10560;
	mul.lo.s32 	%r14622, %r19510, 7;
	mul.wide.u32 	%rd6007, %r14622, 8;
	add.s64 	%rd6008, %rd33, %rd6007;
	ld.global.f64 	%fd59202, [%rd6008+24];
	st.global.f64 	[%rd6006+48], %fd59202;
	st.global.f64 	[%rd6006+56], %fd78496;
	add.s32 	%r19549, %r19549, 1;
$L__BB0_7662:
	ld.param.u64 	%rd8212, [_Z8FitGrainPdPiS0_S_S_S0_S0_S_S_S_S_S_S_S_S_S_S_S_S__param_2];
	add.s32 	%r19510, %r19510, 1;
	cvta.to.global.u64 	%rd6009, %rd8212;
	ld.global.u32 	%r14623, [%rd6009+4];
	setp.lt.s32 	%p6931, %r19510, %r14623;
	@%p6931 bra 	$L__BB0_7517;
$L__BB0_7663:
	setp.lt.s32 	%p6932, %r1, 1;
	mov.f64 	%fd78335, 0d0000000000000000;
	@%p6932 bra 	$L__BB0_7671;
	mov.f64 	%fd78335, 0d0000000000000000;
	mov.b32 	%r19551, 0;
$L__BB0_7665:
	ld.param.u64 	%rd8678, [_Z8FitGrainPdPiS0_S_S_S0_S0_S_S_S_S_S_S_S_S_S_S_S_S__param_17];
	setp.lt.s32 	%p6933, %r19549, 1;
	mul.lo.s32 	%r14625, %r19551, 6;
	cvta.to.global.u64 	%rd6010, %rd8678;
	mul.lo.s32 	%r14626, %r2, 6;
	mul.wide.s32 	%rd6011, %r14626, 8;
	add.s64 	%rd6012, %rd6010, %rd6011;
	mul.wide.u32 	%rd6013, %r14625, 8;
	add.s64 	%rd6014, %rd6012, %rd6013;
	ld.global.f64 	%fd59205, [%rd6014+40];
	cvt.rzi.s32.f64 	%r4684, %fd59205;
	@%p6933 bra 	$L__BB0_7670;
	ld.param.u64 	%rd8679, [_Z8FitGrainPdPiS0_S_S_S0_S0_S_S_S_S_S_S_S_S_S_S_S_S__param_17];
	cvta.to.global.u64 	%rd6015, %rd8679;
	mul.lo.s32 	%r14628, %r2, 6;
	mul.wide.s32 	%rd6016, %r14628, 8;
	add.s64 	%rd6017, %rd6015, %rd6016;
	mul.lo.s32 	%r14629, %r19551, 6;
	mul.wide.u32 	%rd6018, %r14629, 8;
	add.s64 	%rd6019, %rd6017, %rd6018;
	ld.global.f64 	%fd10600, [%rd6019];
	ld.global.f64 	%fd10601, [%rd6019+8];
	mov.b32 	%r19552, 0;
	bra.uni 	$L__BB0_7668;
$L__BB0_7667:
	add.s32 	%r19552, %r19552, 1;
	setp.eq.s32 	%p6935, %r19552, %r19549;
	@%p6935 bra 	$L__BB0_7670;
$L__BB0_7668:
	shl.b32 	%r14630, %r19552, 3;
	mul.wide.u32 	%rd6020, %r14630, 8;
	add.s64 	%rd6021, %rd31, %rd6020;
	ld.global.f64 	%fd59206, [%rd6021+56];
	cvt.rzi.s32.f64 	%r14631, %fd59206;
	setp.ne.s32 	%p6934, %r14631, %r4684;
	@%p6934 bra 	$L__BB0_7667;
	shl.b32 	%r14632, %r19552, 3;
	mul.wide.u32 	%rd6022, %r14632, 8;
	add.s64 	%rd6023, %rd31, %rd6022;
	ld.global.f64 	%fd59207, [%rd6023];
	sub.f64 	%fd59208, %fd10600, %fd59207;
	ld.global.f64 	%fd59209, [%rd6023+8];
	sub.f64 	%fd59210, %fd10601, %fd59209;
	mul.f64 	%fd59211, %fd59210, %fd59210;
	fma.rn.f64 	%fd59212, %fd59208, %fd59208, %fd59211;
	sqrt.rn.f64 	%fd59213, %fd59212;
	add.f64 	%fd78335, %fd78335, %fd59213;
$L__BB0_7670:
	add.s32 	%r19551, %r19551, 1;
	setp.ne.s32 	%p6936, %r19551, %r1;
	@%p6936 bra 	$L__BB0_7665;
$L__BB0_7671:
	mul.wide.u32 	%rd6024, %r4183, 8;
	add.s64 	%rd6025, %rd32, %rd6024;
	ld.global.f64 	%fd59214, [%rd6025+480];
	setp.geu.f64 	%p6937, %fd59214, %fd78335;
	@%p6937 bra 	$L__BB0_7943;
	mov.b32 	%r19553, 0;
$L__BB0_7673:
	mul.lo.s32 	%r14635, %r19553, 6;
	mul.wide.u32 	%rd6030, %r14635, 8;
	add.s64 	%rd6031, %rd32, %rd6030;
	ld.global.f64 	%fd59221, [%rd6031];
	mul.lo.s32 	%r14636, %r19697, 6;
	mul.wide.u32 	%rd6032, %r14636, 8;
	add.s64 	%rd6033, %rd32, %rd6032;
	ld.global.f64 	%fd59222, [%rd6033];
	add.f64 	%fd59223, %fd59221, %fd59222;
	mul.f64 	%fd78508, %fd59223, 0d3FE0000000000000;
	st.global.f64 	[%rd6031], %fd78508;
	st.global.f64 	[%rd37], %fd78508;
	ld.global.f64 	%fd10608, [%rd35];
	setp.geu.f64 	%p6938, %fd78508, %fd10608;
	@%p6938 bra 	$L__BB0_7675;
	st.global.f64 	[%rd37], %fd10608;
	mov.f64 	%fd78508, %fd10608;
$L__BB0_7675:
	ld.global.f64 	%fd10610, [%rd36];
	setp.leu.f64 	%p6939, %fd78508, %fd10610;
	@%p6939 bra 	$L__BB0_7677;
	st.global.f64 	[%rd37], %fd10610;
$L__BB0_7677:
	mul.lo.s32 	%r14637, %r19553, 6;
	mul.wide.u32 	%rd6034, %r14637, 8;
	add.s64 	%rd6035, %rd32, %rd6034;
	ld.global.f64 	%fd59224, [%rd6035+8];
	mul.lo.s32 	%r14638, %r19697, 6;
	mul.wide.u32 	%rd6036, %r14638, 8;
	add.s64 	%rd6037, %rd32, %rd6036;
	ld.global.f64 	%fd59225, [%rd6037+8];
	add.f64 	%fd59226, %fd59224, %fd59225;
	mul.f64 	%fd78509, %fd59226, 0d3FE0000000000000;
	st.global.f64 	[%rd6035+8], %fd78509;
	st.global.f64 	[%rd37+8], %fd78509;
	ld.global.f64 	%fd10612, [%rd35+8];
	setp.geu.f64 	%p6940, %fd78509, %fd10612;
	@%p6940 bra 	$L__BB0_7679;
	st.global.f64 	[%rd37+8], %fd10612;
	mov.f64 	%fd78509, %fd10612;
$L__BB0_7679:
	ld.global.f64 	%fd10614, [%rd36+8];
	setp.leu.f64 	%p6941, %fd78509, %fd10614;
	@%p6941 bra 	$L__BB0_7681;
	st.global.f64 	[%rd37+8], %fd10614;
$L__BB0_7681:
	mul.lo.s32 	%r14639, %r19553, 6;
	mul.wide.u32 	%rd6038, %r14639, 8;
	add.s64 	%rd6039, %rd32, %rd6038;
	ld.global.f64 	%fd59227, [%rd6039+16];
	mul.lo.s32 	%r14640, %r19697, 6;
	mul.wide.u32 	%rd6040, %r14640, 8;
	add.s64 	%rd6041, %rd32, %rd6040;
	ld.global.f64 	%fd59228, [%rd6041+16];
	add.f64 	%fd59229, %fd59227, %fd59228;
	mul.f64 	%fd78510, %fd59229, 0d3FE0000000000000;
	st.global.f64 	[%rd6039+16], %fd78510;
	st.global.f64 	[%rd37+16], %fd78510;
	ld.global.f64 	%fd10616, [%rd35+16];
	setp.geu.f64 	%p6942, %fd78510, %fd10616;
	@%p6942 bra 	$L__BB0_7683;
	st.global.f64 	[%rd37+16], %fd10616;
	mov.f64 	%fd78510, %fd10616;
$L__BB0_7683:
	ld.global.f64 	%fd10618, [%rd36+16];
	setp.leu.f64 	%p6943, %fd78510, %fd10618;
	@%p6943 bra 	$L__BB0_7685;
	st.global.f64 	[%rd37+16], %fd10618;
$L__BB0_7685:
	mul.lo.s32 	%r14641, %r19553, 6;
	mul.wide.u32 	%rd6042, %r14641, 8;
	add.s64 	%rd6043, %rd32, %rd6042;
	ld.global.f64 	%fd59230, [%rd6043+24];
	mul.lo.s32 	%r14642, %r19697, 6;
	mul.wide.u32 	%rd6044, %r14642, 8;
	add.s64 	%rd6045, %rd32, %rd6044;
	ld.global.f64 	%fd59231, [%rd6045+24];
	add.f64 	%fd59232, %fd59230, %fd59231;
	mul.f64 	%fd78511, %fd59232, 0d3FE0000000000000;
	st.global.f64 	[%rd6043+24], %fd78511;
	st.global.f64 	[%rd37+24], %fd78511;
	ld.global.f64 	%fd10620, [%rd35+24];
	setp.geu.f64 	%p6944, %fd78511, %fd10620;
	@%p6944 bra 	$L__BB0_7687;
	st.global.f64 	[%rd37+24], %fd10620;
	mov.f64 	%fd78511, %fd10620;
$L__BB0_7687:
	ld.global.f64 	%fd10622, [%rd36+24];
	setp.leu.f64 	%p6945, %fd78511, %fd10622;
	@%p6945 bra 	$L__BB0_7689;
	st.global.f64 	[%rd37+24], %fd10622;
$L__BB0_7689:
	mul.lo.s32 	%r14643, %r19553, 6;
	mul.wide.u32 	%rd6046, %r14643, 8;
	add.s64 	%rd6047, %rd32, %rd6046;
	ld.global.f64 	%fd59233, [%rd6047+32];
	mul.lo.s32 	%r14644, %r19697, 6;
	mul.wide.u32 	%rd6048, %r14644, 8;
	add.s64 	%rd6049, %rd32, %rd6048;
	ld.global.f64 	%fd59234, [%rd6049+32];
	add.f64 	%fd59235, %fd59233, %fd59234;
	mul.f64 	%fd78512, %fd59235, 0d3FE0000000000000;
	st.global.f64 	[%rd6047+32], %fd78512;
	st.global.f64 	[%rd37+32], %fd78512;
	ld.global.f64 	%fd10624, [%rd35+32];
	setp.geu.f64 	%p6946, %fd78512, %fd10624;
	@%p6946 bra 	$L__BB0_7691;
	st.global.f64 	[%rd37+32], %fd10624;
	mov.f64 	%fd78512, %fd10624;
$L__BB0_7691:
	ld.global.f64 	%fd10626, [%rd36+32];
	setp.leu.f64 	%p6947, %fd78512, %fd10626;
	@%p6947 bra 	$L__BB0_7693;
	st.global.f64 	[%rd37+32], %fd10626;
$L__BB0_7693:
	mul.lo.s32 	%r14645, %r19553, 6;
	mul.wide.u32 	%rd6050, %r14645, 8;
	add.s64 	%rd6051, %rd32, %rd6050;
	ld.global.f64 	%fd59236, [%rd6051+40];
	mul.lo.s32 	%r14646, %r19697, 6;
	mul.wide.u32 	%rd6052, %r14646, 8;
	add.s64 	%rd6053, %rd32, %rd6052;
	ld.global.f64 	%fd59237, [%rd6053+40];
	add.f64 	%fd59238, %fd59236, %fd59237;
	mul.f64 	%fd78514, %fd59238, 0d3FE0000000000000;
	st.global.f64 	[%rd6051+40], %fd78514;
	st.global.f64 	[%rd37+40], %fd78514;
	ld.global.f64 	%fd10628, [%rd35+40];
	setp.geu.f64 	%p6948, %fd78514, %fd10628;
	@%p6948 bra 	$L__BB0_7695;
	st.global.f64 	[%rd37+40], %fd10628;
	mov.f64 	%fd78514, %fd10628;
$L__BB0_7695:
	ld.global.f64 	%fd10630, [%rd36+40];
	setp.leu.f64 	%p6949, %fd78514, %fd10630;
	@%p6949 bra 	$L__BB0_7697;
	st.global.f64 	[%rd37+40], %fd10630;
	mov.f64 	%fd78514, %fd10630;
$L__BB0_7697:
	ld.global.f64 	%fd10632, [%rd37];
	ld.global.f64 	%fd10633, [%rd37+8];
	ld.global.f64 	%fd10634, [%rd37+16];
	ld.global.f64 	%fd59239, [%rd37+24];
	ld.global.f64 	%fd10635, [%rd37+32];
	mul.f64 	%fd10636, %fd59239, 0d3F91DF46A2529D3A;
	abs.f64 	%fd10637, %fd10636;
	setp.neu.f64 	%p6950, %fd10637, 0d7FF0000000000000;
	@%p6950 bra 	$L__BB0_7699;
	mov.f64 	%fd59245, 0d0000000000000000;
	mul.rn.f64 	%fd78515, %fd10636, %fd59245;
	mov.b32 	%r19554, 0;
	bra.uni 	$L__BB0_7701;
$L__BB0_7699:
	mul.f64 	%fd59240, %fd10636, 0d3FE45F306DC9C883;
	cvt.rni.s32.f64 	%r19554, %fd59240;
	cvt.rn.f64.s32 	%fd59241, %r19554;
	fma.rn.f64 	%fd59242, %fd59241, 0dBFF921FB54442D18, %fd10636;
	fma.rn.f64 	%fd59243, %fd59241, 0dBC91A62633145C00, %fd59242;
	fma.rn.f64 	%fd78515, %fd59241, 0dB97B839A252049C0, %fd59243;
	setp.ltu.f64 	%p6951, %fd10637, 0d41E0000000000000;
	@%p6951 bra 	$L__BB0_7701;
	{ // callseq 927, 0
	.param .b64 param0;
	st.param.f64 	[param0], %fd10636;
	.param .align 16 .b8 retval0[16];
	call.uni (retval0), 
	__internal_trig_reduction_slowpathd, 
	(
	param0
	);
	ld.param.f64 	%fd78515, [retval0];
	ld.param.b32 	%r19554, [retval0+8];
	} // callseq 927
$L__BB0_7701:
	shl.b32 	%r14649, %r19554, 6;
	cvt.u64.u32 	%rd6054, %r14649;
	and.b64  	%rd6055, %rd6054, 64;
	mov.u64 	%rd6056, __cudart_sin_cos_coeffs;
	add.s64 	%rd6057, %rd6056, %rd6055;
	mul.rn.f64 	%fd59246, %fd78515, %fd78515;
	and.b32  	%r14650, %r19554, 1;
	setp.eq.b32 	%p6952, %r14650, 1;
	selp.f64 	%fd59247, 0dBDA8FF8320FD8164, 0d3DE5DB65F9785EBA, %p6952;
	ld.global.nc.v2.f64 	{%fd59248, %fd59249}, [%rd6057];
	fma.rn.f64 	%fd59250, %fd59247, %fd59246, %fd59248;
	fma.rn.f64 	%fd59251, %fd59250, %fd59246, %fd59249;
	ld.global.nc.v2.f64 	{%fd59252, %fd59253}, [%rd6057+16];
	fma.rn.f64 	%fd59254, %fd59251, %fd59246, %fd59252;
	fma.rn.f64 	%fd59255, %fd59254, %fd59246, %fd59253;
	ld.global.nc.v2.f64 	{%fd59256, %fd59257}, [%rd6057+32];
	fma.rn.f64 	%fd59258, %fd59255, %fd59246, %fd59256;
	fma.rn.f64 	%fd59259, %fd59258, %fd59246, %fd59257;
	fma.rn.f64 	%fd59260, %fd59259, %fd78515, %fd78515;
	fma.rn.f64 	%fd59261, %fd59259, %fd59246, 0d3FF0000000000000;
	selp.f64 	%fd59262, %fd59261, %fd59260, %p6952;
	and.b32  	%r14651, %r19554, 2;
	setp.eq.s32 	%p6953, %r14651, 0;
	mov.f64 	%fd59263, 0d0000000000000000;
	sub.f64 	%fd59264, %fd59263, %fd59262;
	selp.f64 	%fd10642, %fd59262, %fd59264, %p6953;
	mul.f64 	%fd10643, %fd10635, 0d3F91DF46A2529D3A;
	abs.f64 	%fd10644, %fd10643;
	setp.neu.f64 	%p6954, %fd10644, 0d7FF0000000000000;
	@%p6954 bra 	$L__BB0_7703;
	mov.f64 	%fd59270, 0d0000000000000000;
	mul.rn.f64 	%fd78516, %fd10643, %fd59270;
	mov.b32 	%r19555, 0;
	bra.uni 	$L__BB0_7705;
$L__BB0_7703:
	mul.f64 	%fd59265, %fd10643, 0d3FE45F306DC9C883;
	cvt.rni.s32.f64 	%r19555, %fd59265;
	cvt.rn.f64.s32 	%fd59266, %r19555;
	fma.rn.f64 	%fd59267, %fd59266, 0dBFF921FB54442D18, %fd10643;
	fma.rn.f64 	%fd59268, %fd59266, 0dBC91A62633145C00, %fd59267;
	fma.rn.f64 	%fd78516, %fd59266, 0dB97B839A252049C0, %fd59268;
	setp.ltu.f64 	%p6955, %fd10644, 0d41E0000000000000;
	@%p6955 bra 	$L__BB0_7705;
	{ // callseq 928, 0
	.param .b64 param0;
	st.param.f64 	[param0], %fd10643;
	.param .align 16 .b8 retval0[16];
	call.uni (retval0), 
	__internal_trig_reduction_slowpathd, 
	(
	param0
	);
	ld.param.f64 	%fd78516, [retval0];
	ld.param.b32 	%r19555, [retval0+8];
	} // callseq 928
$L__BB0_7705:
	shl.b32 	%r14654, %r19555, 6;
	cvt.u64.u32 	%rd6058, %r14654;
	and.b64  	%rd6059, %rd6058, 64;
	mov.u64 	%rd6060, __cudart_sin_cos_coeffs;
	add.s64 	%rd6061, %rd6060, %rd6059;
	mul.rn.f64 	%fd59271, %fd78516, %fd78516;
	and.b32  	%r14655, %r19555, 1;
	setp.eq.b32 	%p6956, %r14655, 1;
	selp.f64 	%fd59272, 0dBDA8FF8320FD8164, 0d3DE5DB65F9785EBA, %p6956;
	ld.global.nc.v2.f64 	{%fd59273, %fd59274}, [%rd6061];
	fma.rn.f64 	%fd59275, %fd59272, %fd59271, %fd59273;
	fma.rn.f64 	%fd59276, %fd59275, %fd59271, %fd59274;
	ld.global.nc.v2.f64 	{%fd59277, %fd59278}, [%rd6061+16];
	fma.rn.f64 	%fd59279, %fd59276, %fd59271, %fd59277;
	fma.rn.f64 	%fd59280, %fd59279, %fd59271, %fd59278;
	ld.global.nc.v2.f64 	{%fd59281, %fd59282}, [%rd6061+32];
	fma.rn.f64 	%fd59283, %fd59280, %fd59271, %fd59281;
	fma.rn.f64 	%fd59284, %fd59283, %fd59271, %fd59282;
	fma.rn.f64 	%fd59285, %fd59284, %fd78516, %fd78516;
	fma.rn.f64 	%fd59286, %fd59284, %fd59271, 0d3FF0000000000000;
	selp.f64 	%fd59287, %fd59286, %fd59285, %p6956;
	and.b32  	%r14656, %r19555, 2;
	setp.eq.s32 	%p6957, %r14656, 0;
	mov.f64 	%fd59288, 0d0000000000000000;
	sub.f64 	%fd59289, %fd59288, %fd59287;
	selp.f64 	%fd10649, %fd59287, %fd59289, %p6957;
	mul.f64 	%fd10650, %fd78514, 0d3F91DF46A2529D3A;
	abs.f64 	%fd10651, %fd10650;
	setp.neu.f64 	%p6958, %fd10651, 0d7FF0000000000000;
	@%p6958 bra 	$L__BB0_7707;
	mov.f64 	%fd59295, 0d0000000000000000;
	mul.rn.f64 	%fd78517, %fd10650, %fd59295;
	mov.b32 	%r19556, 0;
	bra.uni 	$L__BB0_7709;
$L__BB0_7707:
	mul.f64 	%fd59290, %fd10650, 0d3FE45F306DC9C883;
	cvt.rni.s32.f64 	%r19556, %fd59290;
	cvt.rn.f64.s32 	%fd59291, %r19556;
	fma.rn.f64 	%fd59292, %fd59291, 0dBFF921FB54442D18, %fd10650;
	fma.rn.f64 	%fd59293, %fd59291, 0dBC91A62633145C00, %fd59292;
	fma.rn.f64 	%fd78517, %fd59291, 0dB97B839A252049C0, %fd59293;
	setp.ltu.f64 	%p6959, %fd10651, 0d41E0000000000000;
	@%p6959 bra 	$L__BB0_7709;
	{ // callseq 929, 0
	.param .b64 param0;
	st.param.f64 	[param0], %fd10650;
	.param .align 16 .b8 retval0[16];
	call.uni (retval0), 
	__internal_trig_reduction_slowpathd, 
	(
	param0
	);
	ld.param.f64 	%fd78517, [retval0];
	ld.param.b32 	%r19556, [retval0+8];
	} // callseq 929
$L__BB0_7709:
	shl.b32 	%r14659, %r19556, 6;
	cvt.u64.u32 	%rd6062, %r14659;
	and.b64  	%rd6063, %rd6062, 64;
	mov.u64 	%rd6064, __cudart_sin_cos_coeffs;
	add.s64 	%rd6065, %rd6064, %rd6063;
	mul.rn.f64 	%fd59296, %fd78517, %fd78517;
	and.b32  	%r14660, %r19556, 1;
	setp.eq.b32 	%p6961, %r14660, 1;
	selp.f64 	%fd59297, 0dBDA8FF8320FD8164, 0d3DE5DB65F9785EBA, %p6961;
	ld.global.nc.v2.f64 	{%fd59298, %fd59299}, [%rd6065];
	fma.rn.f64 	%fd59300, %fd59297, %fd59296, %fd59298;
	fma.rn.f64 	%fd59301, %fd59300, %fd59296, %fd59299;
	ld.global.nc.v2.f64 	{%fd59302, %fd59303}, [%rd6065+16];
	fma.rn.f64 	%fd59304, %fd59301, %fd59296, %fd59302;
	fma.rn.f64 	%fd59305, %fd59304, %fd59296, %fd59303;
	ld.global.nc.v2.f64 	{%fd59306, %fd59307}, [%rd6065+32];
	fma.rn.f64 	%fd59308, %fd59305, %fd59296, %fd59306;
	fma.rn.f64 	%fd59309, %fd59308, %fd59296, %fd59307;
	fma.rn.f64 	%fd59310, %fd59309, %fd78517, %fd78517;
	fma.rn.f64 	%fd59311, %fd59309, %fd59296, 0d3FF0000000000000;
	selp.f64 	%fd59312, %fd59311, %fd59310, %p6961;
	and.b32  	%r14661, %r19556, 2;
	setp.eq.s32 	%p6962, %r14661, 0;
	mov.f64 	%fd59313, 0d0000000000000000;
	sub.f64 	%fd59314, %fd59313, %fd59312;
	selp.f64 	%fd10656, %fd59312, %fd59314, %p6962;
	@%p6950 bra 	$L__BB0_7711;
	mov.f64 	%fd59320, 0d0000000000000000;
	mul.rn.f64 	%fd78519, %fd10636, %fd59320;
	mov.b32 	%r19558, 1;
	bra.uni 	$L__BB0_7714;
$L__BB0_7711:
	mul.f64 	%fd59315, %fd10636, 0d3FE45F306DC9C883;
	cvt.rni.s32.f64 	%r19557, %fd59315;
	cvt.rn.f64.s32 	%fd59316, %r19557;
	fma.rn.f64 	%fd59317, %fd59316, 0dBFF921FB54442D18, %fd10636;
	fma.rn.f64 	%fd59318, %fd59316, 0dBC91A62633145C00, %fd59317;
	fma.rn.f64 	%fd78519, %fd59316, 0dB97B839A252049C0, %fd59318;
	setp.ltu.f64 	%p6963, %fd10637, 0d41E0000000000000;
	@%p6963 bra 	$L__BB0_7713;
	{ // callseq 930, 0
	.param .b64 param0;
	st.param.f64 	[param0], %fd10636;
	.param .align 16 .b8 retval0[16];
	call.uni (retval0), 
	__internal_trig_reduction_slowpathd, 
	(
	param0
	);
	ld.param.f64 	%fd78519, [retval0];
	ld.param.b32 	%r19557, [retval0+8];
	} // callseq 930
$L__BB0_7713:
	add.s32 	%r19558, %r19557, 1;
$L__BB0_7714:
	shl.b32 	%r14664, %r19558, 6;
	cvt.u64.u32 	%rd6066, %r14664;
	and.b64  	%rd6067, %rd6066, 64;
	mov.u64 	%rd6068, __cudart_sin_cos_coeffs;
	add.s64 	%rd6069, %rd6068, %rd6067;
	mul.rn.f64 	%fd59321, %fd78519, %fd78519;
	and.b32  	%r14665, %r19558, 1;
	setp.eq.b32 	%p6965, %r14665, 1;
	selp.f64 	%fd59322, 0dBDA8FF8320FD8164, 0d3DE5DB65F9785EBA, %p6965;
	ld.global.nc.v2.f64 	{%fd59323, %fd59324}, [%rd6069];
	fma.rn.f64 	%fd59325, %fd59322, %fd59321, %fd59323;
	fma.rn.f64 	%fd59326, %fd59325, %fd59321, %fd59324;
	ld.global.nc.v2.f64 	{%fd59327, %fd59328}, [%rd6069+16];
	fma.rn.f64 	%fd59329, %fd59326, %fd59321, %fd59327;
	fma.rn.f64 	%fd59330, %fd59329, %fd59321, %fd59328;
	ld.global.nc.v2.f64 	{%fd59331, %fd59332}, [%rd6069+32];
	fma.rn.f64 	%fd59333, %fd59330, %fd59321, %fd59331;
	fma.rn.f64 	%fd59334, %fd59333, %fd59321, %fd59332;
	fma.rn.f64 	%fd59335, %fd59334, %fd78519, %fd78519;
	fma.rn.f64 	%fd59336, %fd59334, %fd59321, 0d3FF0000000000000;
	selp.f64 	%fd59337, %fd59336, %fd59335, %p6965;
	and.b32  	%r14666, %r19558, 2;
	setp.eq.s32 	%p6966, %r14666, 0;
	mov.f64 	%fd59338, 0d0000000000000000;
	sub.f64 	%fd59339, %fd59338, %fd59337;
	selp.f64 	%fd10662, %fd59337, %fd59339, %p6966;
	@%p6954 bra 	$L__BB0_7716;
	mov.f64 	%fd59345, 0d0000000000000000;
	mul.rn.f64 	%fd78521, %fd10643, %fd59345;
	mov.b32 	%r19560, 1;
	bra.uni 	$L__BB0_7719;
$L__BB0_7716:
	mul.f64 	%fd59340, %fd10643, 0d3FE45F306DC9C883;
	cvt.rni.s32.f64 	%r19559, %fd59340;
	cvt.rn.f64.s32 	%fd59341, %r19559;
	fma.rn.f64 	%fd59342, %fd59341, 0dBFF921FB54442D18, %fd10643;
	fma.rn.f64 	%fd59343, %fd59341, 0dBC91A62633145C00, %fd59342;
	fma.rn.f64 	%fd78521, %fd59341, 0dB97B839A252049C0, %fd59343;
	setp.ltu.f64 	%p6967, %fd10644, 0d41E0000000000000;
	@%p6967 bra 	$L__BB0_7718;
	{ // callseq 931, 0
	.param .b64 param0;
	st.param.f64 	[param0], %fd10643;
	.param .align 16 .b8 retval0[16];
	call.uni (retval0), 
	__internal_trig_reduction_slowpathd, 
	(
	param0
	);
	ld.param.f64 	%fd78521, [retval0];
	ld.param.b32 	%r19559, [retval0+8];
	} // callseq 931
$L__BB0_7718:
	add.s32 	%r19560, %r19559, 1;
$L__BB0_7719:
	setp.neu.f64 	%p6968, %fd10651, 0d7FF0000000000000;
	shl.b32 	%r14669, %r19560, 6;
	cvt.u64.u32 	%rd6070, %r14669;
	and.b64  	%rd6071, %rd6070, 64;
	mov.u64 	%rd6072, __cudart_sin_cos_coeffs;
	add.s64 	%rd6073, %rd6072, %rd6071;
	mul.rn.f64 	%fd59346, %fd78521, %fd78521;
	and.b32  	%r14670, %r19560, 1;
	setp.eq.b32 	%p6969, %r14670, 1;
	selp.f64 	%fd59347, 0dBDA8FF8320FD8164, 0d3DE5DB65F9785EBA, %p6969;
	ld.global.nc.v2.f64 	{%fd59348, %fd59349}, [%rd6073];
	fma.rn.f64 	%fd59350, %fd59347, %fd59346, %fd59348;
	fma.rn.f64 	%fd59351, %fd59350, %fd59346, %fd59349;
	ld.global.nc.v2.f64 	{%fd59352, %fd59353}, [%rd6073+16];
	fma.rn.f64 	%fd59354, %fd59351, %fd59346, %fd59352;
	fma.rn.f64 	%fd59355, %fd59354, %fd59346, %fd59353;
	ld.global.nc.v2.f64 	{%fd59356, %fd59357}, [%rd6073+32];
	fma.rn.f64 	%fd59358, %fd59355, %fd59346, %fd59356;
	fma.rn.f64 	%fd59359, %fd59358, %fd59346, %fd59357;
	fma.rn.f64 	%fd59360, %fd59359, %fd78521, %fd78521;
	fma.rn.f64 	%fd59361, %fd59359, %fd59346, 0d3FF0000000000000;
	selp.f64 	%fd59362, %fd59361, %fd59360, %p6969;
	and.b32  	%r14671, %r19560, 2;
	setp.eq.s32 	%p6970, %r14671, 0;
	mov.f64 	%fd59363, 0d0000000000000000;
	sub.f64 	%fd59364, %fd59363, %fd59362;
	selp.f64 	%fd10668, %fd59362, %fd59364, %p6970;
	@%p6968 bra 	$L__BB0_7721;
	mov.f64 	%fd59370, 0d0000000000000000;
	mul.rn.f64 	%fd78523, %fd10650, %fd59370;
	mov.b32 	%r19562, 1;
	bra.uni 	$L__BB0_7724;
$L__BB0_7721:
	mul.f64 	%fd59365, %fd10650, 0d3FE45F306DC9C883;
	cvt.rni.s32.f64 	%r19561, %fd59365;
	cvt.rn.f64.s32 	%fd59366, %r19561;
	fma.rn.f64 	%fd59367, %fd59366, 0dBFF921FB54442D18, %fd10650;
	fma.rn.f64 	%fd59368, %fd59366, 0dBC91A62633145C00, %fd59367;
	fma.rn.f64 	%fd78523, %fd59366, 0dB97B839A252049C0, %fd59368;
	setp.ltu.f64 	%p6971, %fd10651, 0d41E0000000000000;
	@%p6971 bra 	$L__BB0_7723;
	{ // callseq 932, 0
	.param .b64 param0;
	st.param.f64 	[param0], %fd10650;
	.param .align 16 .b8 retval0[16];
	call.uni (retval0), 
	__internal_trig_reduction_slowpathd, 
	(
	param0
	);
	ld.param.f64 	%fd78523, [retval0];
	ld.param.b32 	%r19561, [retval0+8];
	} // callseq 932
$L__BB0_7723:
	add.s32 	%r19562, %r19561, 1;
$L__BB0_7724:
	shl.b32 	%r14674, %r19562, 6;
	cvt.u64.u32 	%rd6074, %r14674;
	and.b64  	%rd6075, %rd6074, 64;
	mov.u64 	%rd6076, __cudart_sin_cos_coeffs;
	add.s64 	%rd6077, %rd6076, %rd6075;
	mul.rn.f64 	%fd59371, %fd78523, %fd78523;
	and.b32  	%r14675, %r19562, 1;
	setp.eq.b32 	%p6972, %r14675, 1;
	selp.f64 	%fd59372, 0dBDA8FF8320FD8164, 0d3DE5DB65F9785EBA, %p6972;
	ld.global.nc.v2.f64 	{%fd59373, %fd59374}, [%rd6077];
	fma.rn.f64 	%fd59375, %fd59372, %fd59371, %fd59373;
	fma.rn.f64 	%fd59376, %fd59375, %fd59371, %fd59374;
	ld.global.nc.v2.f64 	{%fd59377, %fd59378}, [%rd6077+16];
	fma.rn.f64 	%fd59379, %fd59376, %fd59371, %fd59377;
	fma.rn.f64 	%fd59380, %fd59379, %fd59371, %fd59378;
	ld.global.nc.v2.f64 	{%fd59381, %fd59382}, [%rd6077+32];
	fma.rn.f64 	%fd59383, %fd59380, %fd59371, %fd59381;
	fma.rn.f64 	%fd59384, %fd59383, %fd59371, %fd59382;
	fma.rn.f64 	%fd59385, %fd59384, %fd78523, %fd78523;
	fma.rn.f64 	%fd59386, %fd59384, %fd59371, 0d3FF0000000000000;
	selp.f64 	%fd59387, %fd59386, %fd59385, %p6972;
	and.b32  	%r14676, %r19562, 2;
	setp.eq.s32 	%p6973, %r14676, 0;
	mov.f64 	%fd59388, 0d0000000000000000;
	sub.f64 	%fd59389, %fd59388, %fd59387;
	selp.f64 	%fd10674, %fd59387, %fd59389, %p6973;
	mul.f64 	%fd59390, %fd10662, %fd10668;
	sub.f64 	%fd59391, %fd59390, %fd10674;
	mul.f64 	%fd59392, %fd10642, %fd10649;
	div.rn.f64 	%fd10675, %fd59391, %fd59392;
	{
	.reg .b32 %temp; 
	mov.b64 	{%temp, %r4713}, %fd10675;
	}
	abs.f64 	%fd10676, %fd10675;
	{
	.reg .b32 %temp; 
	mov.b64 	{%temp, %r14677}, %fd10676;
	}
	setp.gt.s32 	%p6974, %r14677, 1071801957;
	@%p6974 bra 	$L__BB0_7728;
	mul.f64 	%fd59433, %fd10675, %fd10675;
	fma.rn.f64 	%fd59434, %fd59433, 0d3FB0066BDC1895E9, 0dBFB3823B180754AF;
	fma.rn.f64 	%fd59435, %fd59434, %fd59433, 0d3FB11E52CC2F79AE;
	fma.rn.f64 	%fd59436, %fd59435, %fd59433, 0dBF924EAF3526861B;
	fma.rn.f64 	%fd59437, %fd59436, %fd59433, 0d3F91DF02A31E6CB7;
	fma.rn.f64 	%fd59438, %fd59437, %fd59433, 0d3F847D18B0EEC6CC;
	fma.rn.f64 	%fd59439, %fd59438, %fd59433, 0d3F8D0AF961BA53B0;
	fma.rn.f64 	%fd59440, %fd59439, %fd59433, 0d3F91BF7734CF1C48;
	fma.rn.f64 	%fd59441, %fd59440, %fd59433, 0d3F96E91483144EF7;
	fma.rn.f64 	%fd59442, %fd59441, %fd59433, 0d3F9F1C6E0A4F9F81;
	fma.rn.f64 	%fd59443, %fd59442, %fd59433, 0d3FA6DB6DC27FA92B;
	fma.rn.f64 	%fd59444, %fd59443, %fd59433, 0d3FB333333320F91B;
	fma.rn.f64 	%fd59445, %fd59444, %fd59433, 0d3FC5555555555F4D;
	mul.f64 	%fd59446, %fd59433, %fd59445;
	fma.rn.f64 	%fd10677, %fd59446, %fd10676, %fd10676;
	setp.gt.s32 	%p6978, %r4713, -1;
	@%p6978 bra 	$L__BB0_7727;
	mov.f64 	%fd59451, 0d3C91A62633145C07;
	add.rn.f64 	%fd59452, %fd10677, %fd59451;
	mov.f64 	%fd59453, 0d3FF921FB54442D18;
	add.rn.f64 	%fd78524, %fd59453, %fd59452;
	bra.uni 	$L__BB0_7729;
$L__BB0_7727:
	mov.f64 	%fd59447, 0dBC91A62633145C07;
	add.rn.f64 	%fd59448, %fd10677, %fd59447;
	neg.f64 	%fd59449, %fd59448;
	mov.f64 	%fd59450, 0d3FF921FB54442D18;
	add.rn.f64 	%fd78524, %fd59450, %fd59449;
	bra.uni 	$L__BB0_7729;
$L__BB0_7728:
	mov.f64 	%fd59393, 0d3FF0000000000000;
	sub.f64 	%fd59394, %fd59393, %fd10676;
	{
	.reg .b32 %temp; 
	mov.b64 	{%r14678, %temp}, %fd59394;
	}
	{
	.reg .b32 %temp; 
	mov.b64 	{%temp, %r14679}, %fd59394;
	}
	add.s32 	%r14680, %r14679, -1048576;
	mov.b64 	%fd59395, {%r14678, %r14680};
	rsqrt.approx.ftz.f64 	%fd59396, %fd59395;
	{
	.reg .b32 %temp; 
	mov.b64 	{%r14681, %temp}, %fd59396;
	}
	{
	.reg .b32 %temp; 
	mov.b64 	{%temp, %r14682}, %fd59396;
	}
	add.s32 	%r14683, %r14682, -1048576;
	mov.b64 	%fd59397, {%r14681, %r14683};
	mul.f64 	%fd59398, %fd59395, %fd59396;
	neg.f64 	%fd59399, %fd59398;
	fma.rn.f64 	%fd59400, %fd59398, %fd59399, %fd59395;
	fma.rn.f64 	%fd59401, %fd59400, %fd59397, %fd59398;
	neg.f64 	%fd59402, %fd59401;
	fma.rn.f64 	%fd59403, %fd59396, %fd59402, 0d3FF0000000000000;
	fma.rn.f64 	%fd59404, %fd59403, %fd59397, %fd59397;
	fma.rn.f64 	%fd59405, %fd59401, %fd59402, %fd59395;
	fma.rn.f64 	%fd59406, %fd59405, %fd59404, %fd59401;
	{
	.reg .b32 %temp; 
	mov.b64 	{%r14684, %temp}, %fd59406;
	}
	{
	.reg .b32 %temp; 
	mov.b64 	{%temp, %r14685}, %fd59406;
	}
	add.s32 	%r14686, %r14685, 1048576;
	mov.b64 	%fd59407, {%r14684, %r14686};
	fma.rn.f64 	%fd59408, %fd59394, 0d3EC715B371155F70, 0dBEBAC2FE66FAAC4B;
	fma.rn.f64 	%fd59409, %fd59408, %fd59394, 0d3ED9A9B88EFCD9B8;
	fma.rn.f64 	%fd59410, %fd59409, %fd59394, 0d3EDD0F40A8A0C4C3;
	fma.rn.f64 	%fd59411, %fd59410, %fd59394, 0d3EF46D4CFA9E0E1F;
	fma.rn.f64 	%fd59412, %fd59411, %fd59394, 0d3F079C168D1E2422;
	fma.rn.f64 	%fd59413, %fd59412, %fd59394, 0d3F1C9A88C3BCA540;
	fma.rn.f64 	%fd59414, %fd59413, %fd59394, 0d3F31C4E64BD476DF;
	fma.rn.f64 	%fd59415, %fd59414, %fd59394, 0d3F46E8BA60009C8F;
	fma.rn.f64 	%fd59416, %fd59415, %fd59394, 0d3F5F1C71C62B05A2;
	fma.rn.f64 	%fd59417, %fd59416, %fd59394, 0d3F76DB6DB6DC9F2C;
	fma.rn.f64 	%fd59418, %fd59417, %fd59394, 0d3F9333333333329C;
	fma.rn.f64 	%fd59419, %fd59418, %fd59394, 0d3FB5555555555555;
	setp.lt.s32 	%p6975, %r14679, 1;
	mov.f64 	%fd59420, 0d0000000000000000;
	mul.rn.f64 	%fd59421, %fd10676, %fd59420;
	mul.f64 	%fd59422, %fd59394, %fd59419;
	fma.rn.f64 	%fd59423, %fd59422, %fd59407, %fd59407;
	selp.f64 	%fd59424, %fd59421, %fd59423, %p6975;
	setp.lt.s32 	%p6976, %r14679, 0;
	mov.f64 	%fd59425, 0d7FF0000000000000;
	mul.rn.f64 	%fd59426, %fd59424, %fd59425;
	selp.f64 	%fd59427, %fd59426, %fd59424, %p6976;
	setp.lt.s32 	%p6977, %r4713, 0;
	mov.f64 	%fd59428, 0dBCA1A62633145C07;
	add.rn.f64 	%fd59429, %fd59427, %fd59428;
	neg.f64 	%fd59430, %fd59429;
	mov.f64 	%fd59431, 0d400921FB54442D18;
	add.rn.f64 	%fd59432, %fd59431, %fd59430;
	selp.f64 	%fd78524, %fd59432, %fd59427, %p6977;
$L__BB0_7729:
	mul.f64 	%fd59454, %fd10662, %fd10674;
	sub.f64 	%fd59455, %fd59454, %fd10668;
	mul.f64 	%fd59456, %fd10642, %fd10656;
	div.rn.f64 	%fd10682, %fd59455, %fd59456;
	{
	.reg .b32 %temp; 
	mov.b64 	{%temp, %r4714}, %fd10682;
	}
	abs.f64 	%fd10683, %fd10682;
	{
	.reg .b32 %temp; 
	mov.b64 	{%temp, %r14687}, %fd10683;
	}
	setp.gt.s32 	%p6979, %r14687, 1071801957;
	@%p6979 bra 	$L__BB0_7733;
	mul.f64 	%fd59497, %fd10682, %fd10682;
	fma.rn.f64 	%fd59498, %fd59497, 0d3FB0066BDC1895E9, 0dBFB3823B180754AF;
	fma.rn.f64 	%fd59499, %fd59498, %fd59497, 0d3FB11E52CC2F79AE;
	fma.rn.f64 	%fd59500, %fd59499, %fd59497, 0dBF924EAF3526861B;
	fma.rn.f64 	%fd59501, %fd59500, %fd59497, 0d3F91DF02A31E6CB7;
	fma.rn.f64 	%fd59502, %fd59501, %fd59497, 0d3F847D18B0EEC6CC;
	fma.rn.f64 	%fd59503, %fd59502, %fd59497, 0d3F8D0AF961BA53B0;
	fma.rn.f64 	%fd59504, %fd59503, %fd59497, 0d3F91BF7734CF1C48;
	fma.rn.f64 	%fd59505, %fd59504, %fd59497, 0d3F96E91483144EF7;
	fma.rn.f64 	%fd59506, %fd59505, %fd59497, 0d3F9F1C6E0A4F9F81;
	fma.rn.f64 	%fd59507, %fd59506, %fd59497, 0d3FA6DB6DC27FA92B;
	fma.rn.f64 	%fd59508, %fd59507, %fd59497, 0d3FB333333320F91B;
	fma.rn.f64 	%fd59509, %fd59508, %fd59497, 0d3FC5555555555F4D;
	mul.f64 	%fd59510, %fd59497, %fd59509;
	fma.rn.f64 	%fd10684, %fd59510, %fd10683, %fd10683;
	setp.gt.s32 	%p6983, %r4714, -1;
	@%p6983 bra 	$L__BB0_7732;
	mov.f64 	%fd59515, 0d3C91A62633145C07;
	add.rn.f64 	%fd59516, %fd10684, %fd59515;
	mov.f64 	%fd59517, 0d3FF921FB54442D18;
	add.rn.f64 	%fd78525, %fd59517, %fd59516;
	bra.uni 	$L__BB0_7734;
$L__BB0_7732:
	mov.f64 	%fd59511, 0dBC91A62633145C07;
	add.rn.f64 	%fd59512, %fd10684, %fd59511;
	neg.f64 	%fd59513, %fd59512;
	mov.f64 	%fd59514, 0d3FF921FB54442D18;
	add.rn.f64 	%fd78525, %fd59514, %fd59513;
	bra.uni 	$L__BB0_7734;
$L__BB0_7733:
	mov.f64 	%fd59457, 0d3FF0000000000000;
	sub.f64 	%fd59458, %fd59457, %fd10683;
	{
	.reg .b32 %temp; 
	mov.b64 	{%r14688, %temp}, %fd59458;
	}
	{
	.reg .b32 %temp; 
	mov.b64 	{%temp, %r14689}, %fd59458;
	}
	add.s32 	%r14690, %r14689, -1048576;
	mov.b64 	%fd59459, {%r14688, %r14690};
	rsqrt.approx.ftz.f64 	%fd59460, %fd59459;
	{
	.reg .b32 %temp; 
	mov.b64 	{%r14691, %temp}, %fd59460;
	}
	{
	.reg .b32 %temp; 
	mov.b64 	{%temp, %r14692}, %fd59460;
	}
	add.s32 	%r14693, %r14692, -1048576;
	mov.b64 	%fd59461, {%r14691, %r14693};
	mul.f64 	%fd59462, %fd59459, %fd59460;
	neg.f64 	%fd59463, %fd59462;
	fma.rn.f64 	%fd59464, %fd59462, %fd59463, %fd59459;
	fma.rn.f64 	%fd59465, %fd59464, %fd59461, %fd59462;
	neg.f64 	%fd59466, %fd59465;
	fma.rn.f64 	%fd59467, %fd59460, %fd59466, 0d3FF0000000000000;
	fma.rn.f64 	%fd59468, %fd59467, %fd59461, %fd59461;
	fma.rn.f64 	%fd59469, %fd59465, %fd59466, %fd59459;
	fma.rn.f64 	%fd59470, %fd59469, %fd59468, %fd59465;
	{
	.reg .b32 %temp; 
	mov.b64 	{%r14694, %temp}, %fd59470;
	}
	{
	.reg .b32 %temp; 
	mov.b64 	{%temp, %r14695}, %fd59470;
	}
	add.s32 	%r14696, %r14695, 1048576;
	mov.b64 	%fd59471, {%r14694, %r14696};
	fma.rn.f64 	%fd59472, %fd59458, 0d3EC715B371155F70, 0dBEBAC2FE66FAAC4B;
	fma.rn.f64 	%fd59473, %fd59472, %fd59458, 0d3ED9A9B88EFCD9B8;
	fma.rn.f64 	%fd59474, %fd59473, %fd59458, 0d3EDD0F40A8A0C4C3;
	fma.rn.f64 	%fd59475, %fd59474, %fd59458, 0d3EF46D4CFA9E0E1F;
	fma.rn.f64 	%fd59476, %fd59475, %fd59458, 0d3F079C168D1E2422;
	fma.rn.f64 	%fd59477, %fd59476, %fd59458, 0d3F1C9A88C3BCA540;
	fma.rn.f64 	%fd59478, %fd59477, %fd59458, 0d3F31C4E64BD476DF;
	fma.rn.f64 	%fd59479, %fd59478, %fd59458, 0d3F46E8BA60009C8F;
	fma.rn.f64 	%fd59480, %fd59479, %fd59458, 0d3F5F1C71C62B05A2;
	fma.rn.f64 	%fd59481, %fd59480, %fd59458, 0d3F76DB6DB6DC9F2C;
	fma.rn.f64 	%fd59482, %fd59481, %fd59458, 0d3F9333333333329C;
	fma.rn.f64 	%fd59483, %fd59482, %fd59458, 0d3FB5555555555555;
	setp.lt.s32 	%p6980, %r14689, 1;
	mov.f64 	%fd59484, 0d0000000000000000;
	mul.rn.f64 	%fd59485, %fd10683, %fd59484;
	mul.f64 	%fd59486, %fd59458, %fd59483;
	fma.rn.f64 	%fd59487, %fd59486, %fd59471, %fd59471;
	selp.f64 	%fd59488, %fd59485, %fd59487, %p6980;
	setp.lt.s32 	%p6981, %r14689, 0;
	mov.f64 	%fd59489, 0d7FF0000000000000;
	mul.rn.f64 	%fd59490, %fd59488, %fd59489;
	selp.f64 	%fd59491, %fd59490, %fd59488, %p6981;
	setp.lt.s32 	%p6982, %r4714, 0;
	mov.f64 	%fd59492, 0dBCA1A62633145C07;
	add.rn.f64 	%fd59493, %fd59491, %fd59492;
	neg.f64 	%fd59494, %fd59493;
	mov.f64 	%fd59495, 0d400921FB54442D18;
	add.rn.f64 	%fd59496, %fd59495, %fd59494;
	selp.f64 	%fd78525, %fd59496, %fd59491, %p6982;
$L__BB0_7734:
	mul.f64 	%fd59518, %fd78525, 0d404CA5DC1A63C1F5;
	mul.f64 	%fd10689, %fd59518, 0d3F91DF46A2529D3A;
	abs.f64 	%fd10690, %fd10689;
	setp.neu.f64 	%p6984, %fd10690, 0d7FF0000000000000;
	@%p6984 bra 	$L__BB0_7736;
	mov.f64 	%fd59524, 0d0000000000000000;
	mul.rn.f64 	%fd78526, %fd10689, %fd59524;
	mov.b32 	%r19563, 0;
	bra.uni 	$L__BB0_7738;
$L__BB0_7736:
	mul.f64 	%fd59519, %fd10689, 0d3FE45F306DC9C883;
	cvt.rni.s32.f64 	%r19563, %fd59519;
	cvt.rn.f64.s32 	%fd59520, %r19563;
	fma.rn.f64 	%fd59521, %fd59520, 0dBFF921FB54442D18, %fd10689;
	fma.rn.f64 	%fd59522, %fd59520, 0dBC91A62633145C00, %fd59521;
	fma.rn.f64 	%fd78526, %fd59520, 0dB97B839A252049C0, %fd59522;
	setp.ltu.f64 	%p6985, %fd10690, 0d41E0000000000000;
	@%p6985 bra 	$L__BB0_7738;
	{ // callseq 933, 0
	.param .b64 param0;
	st.param.f64 	[param0], %fd10689;
	.param .align 16 .b8 retval0[16];
	call.uni (retval0), 
	__internal_trig_reduction_slowpathd, 
	(
	param0
	);
	ld.param.f64 	%fd78526, [retval0];
	ld.param.b32 	%r19563, [retval0+8];
	} // callseq 933
$L__BB0_7738:
	shl.b32 	%r14699, %r19563, 6;
	cvt.u64.u32 	%rd6078, %r14699;
	and.b64  	%rd6079, %rd6078, 64;
	mov.u64 	%rd6080, __cudart_sin_cos_coeffs;
	add.s64 	%rd6081, %rd6080, %rd6079;
	mul.rn.f64 	%fd59525, %fd78526, %fd78526;
	and.b32  	%r14700, %r19563, 1;
	setp.eq.b32 	%p6986, %r14700, 1;
	selp.f64 	%fd59526, 0dBDA8FF8320FD8164, 0d3DE5DB65F9785EBA, %p6986;
	ld.global.nc.v2.f64 	{%fd59527, %fd59528}, [%rd6081];
	fma.rn.f64 	%fd59529, %fd59526, %fd59525, %fd59527;
	fma.rn.f64 	%fd59530, %fd59529, %fd59525, %fd59528;
	ld.global.nc.v2.f64 	{%fd59531, %fd59532}, [%rd6081+16];
	fma.rn.f64 	%fd59533, %fd59530, %fd59525, %fd59531;
	fma.rn.f64 	%fd59534, %fd59533, %fd59525, %fd59532;
	ld.global.nc.v2.f64 	{%fd59535, %fd59536}, [%rd6081+32];
	fma.rn.f64 	%fd59537, %fd59534, %fd59525, %fd59535;
	fma.rn.f64 	%fd59538, %fd59537, %fd59525, %fd59536;
	fma.rn.f64 	%fd59539, %fd59538, %fd78526, %fd78526;
	fma.rn.f64 	%fd59540, %fd59538, %fd59525, 0d3FF0000000000000;
	selp.f64 	%fd59541, %fd59540, %fd59539, %p6986;
	and.b32  	%r14701, %r19563, 2;
	setp.eq.s32 	%p6987, %r14701, 0;
	mov.f64 	%fd59542, 0d0000000000000000;
	sub.f64 	%fd59543, %fd59542, %fd59541;
	selp.f64 	%fd10695, %fd59541, %fd59543, %p6987;
	mul.f64 	%fd59544, %fd10656, %fd10695;
	mul.f64 	%fd59545, %fd10642, %fd59544;
	mul.f64 	%fd59546, %fd10634, %fd59545;
	mul.f64 	%fd59547, %fd10633, %fd59546;
	mul.f64 	%fd59548, %fd10632, %fd59547;
	mul.f64 	%fd59549, %fd10633, %fd10634;
	mul.f64 	%fd59550, %fd59549, %fd10642;
	div.rn.f64 	%fd10696, %fd59550, %fd59548;
	mul.f64 	%fd59551, %fd10632, %fd10634;
	mul.f64 	%fd59552, %fd59551, %fd10649;
	div.rn.f64 	%fd10697, %fd59552, %fd59548;
	mul.f64 	%fd59553, %fd10632, %fd10633;
	mul.f64 	%fd59554, %fd59553, %fd10656;
	div.rn.f64 	%fd10698, %fd59554, %fd59548;
	mul.f64 	%fd59555, %fd78524, 0d404CA5DC1A63C1F5;
	mul.f64 	%fd10699, %fd59555, 0d3F91DF46A2529D3A;
	abs.f64 	%fd10700, %fd10699;
	setp.neu.f64 	%p6988, %fd10700, 0d7FF0000000000000;
	@%p6988 bra 	$L__BB0_7740;
	mov.f64 	%fd59561, 0d0000000000000000;
	mul.rn.f64 	%fd78528, %fd10699, %fd59561;
	mov.b32 	%r19565, 1;
	bra.uni 	$L__BB0_7743;
$L__BB0_7740:
	mul.f64 	%fd59556, %fd10699, 0d3FE45F306DC9C883;
	cvt.rni.s32.f64 	%r19564, %fd59556;
	cvt.rn.f64.s32 	%fd59557, %r19564;
	fma.rn.f64 	%fd59558, %fd59557, 0dBFF921FB54442D18, %fd10699;
	fma.rn.f64 	%fd59559, %fd59557, 0dBC91A62633145C00, %fd59558;
	fma.rn.f64 	%fd78528, %fd59557, 0dB97B839A252049C0, %fd59559;
	setp.ltu.f64 	%p6989, %fd10700, 0d41E0000000000000;
	@%p6989 bra 	$L__BB0_7742;
	{ // callseq 934, 0
	.param .b64 param0;
	st.param.f64 	[param0], %fd10699;
	.param .align 16 .b8 retval0[16];
	call.uni (retval0), 
	__internal_trig_reduction_slowpathd, 
	(
	param0
	);
	ld.param.f64 	%fd78528, [retval0];
	ld.param.b32 	%r19564, [retval0+8];
	} // callseq 934
$L__BB0_7742:
	add.s32 	%r19565, %r19564, 1;
$L__BB0_7743:
	shl.b32 	%r14704, %r19565, 6;
	cvt.u64.u32 	%rd6082, %r14704;
	and.b64  	%rd6083, %rd6082, 64;
	mov.u64 	%rd6084, __cudart_sin_cos_coeffs;
	add.s64 	%rd6085, %rd6084, %rd6083;
	mul.rn.f64 	%fd59562, %fd78528, %fd78528;
	and.b32  	%r14705, %r19565, 1;
	setp.eq.b32 	%p6991, %r14705, 1;
	selp.f64 	%fd59563, 0dBDA8FF8320FD8164, 0d3DE5DB65F9785EBA, %p6991;
	ld.global.nc.v2.f64 	{%fd59564, %fd59565}, [%rd6085];
	fma.rn.f64 	%fd59566, %fd59563, %fd59562, %fd59564;
	fma.rn.f64 	%fd59567, %fd59566, %fd59562, %fd59565;
	ld.global.nc.v2.f64 	{%fd59568, %fd59569}, [%rd6085+16];
	fma.rn.f64 	%fd59570, %fd59567, %fd59562, %fd59568;
	fma.rn.f64 	%fd59571, %fd59570, %fd59562, %fd59569;
	ld.global.nc.v2.f64 	{%fd59572, %fd59573}, [%rd6085+32];
	fma.rn.f64 	%fd59574, %fd59571, %fd59562, %fd59572;
	fma.rn.f64 	%fd59575, %fd59574, %fd59562, %fd59573;
	fma.rn.f64 	%fd59576, %fd59575, %fd78528, %fd78528;
	fma.rn.f64 	%fd59577, %fd59575, %fd59562, 0d3FF0000000000000;
	selp.f64 	%fd59578, %fd59577, %fd59576, %p6991;
	and.b32  	%r14706, %r19565, 2;
	setp.eq.s32 	%p6992, %r14706, 0;
	mov.f64 	%fd59579, 0d0000000000000000;
	sub.f64 	%fd59580, %fd59579, %fd59578;
	selp.f64 	%fd10706, %fd59578, %fd59580, %p6992;
	@%p6984 bra 	$L__BB0_7745;
	mov.f64 	%fd59586, 0d0000000000000000;
	mul.rn.f64 	%fd78530, %fd10689, %fd59586;
	mov.b32 	%r19567, 1;
	bra.uni 	$L__BB0_7748;
$L__BB0_7745:
	mul.f64 	%fd59581, %fd10689, 0d3FE45F306DC9C883;
	cvt.rni.s32.f64 	%r19566, %fd59581;
	cvt.rn.f64.s32 	%fd59582, %r19566;
	fma.rn.f64 	%fd59583, %fd59582, 0dBFF921FB54442D18, %fd10689;
	fma.rn.f64 	%fd59584, %fd59582, 0dBC91A62633145C00, %fd59583;
	fma.rn.f64 	%fd78530, %fd59582, 0dB97B839A252049C0, %fd59584;
	setp.ltu.f64 	%p6993, %fd10690, 0d41E0000000000000;
	@%p6993 bra 	$L__BB0_7747;
	{ // callseq 935, 0
	.param .b64 param0;
	st.param.f64 	[param0], %fd10689;
	.param .align 16 .b8 retval0[16];
	call.uni (retval0), 
	__internal_trig_reduction_slowpathd, 
	(
	param0
	);
	ld.param.f64 	%fd78530, [retval0];
	ld.param.b32 	%r19566, [retval0+8];
	} // callseq 935
$L__BB0_7747:
	add.s32 	%r19567, %r19566, 1;
$L__BB0_7748:
	shl.b32 	%r14709, %r19567, 6;
	cvt.u64.u32 	%rd6086, %r14709;
	and.b64  	%rd6087, %rd6086, 64;
	mov.u64 	%rd6088, __cudart_sin_cos_coeffs;
	add.s64 	%rd6089, %rd6088, %rd6087;
	mul.rn.f64 	%fd59587, %fd78530, %fd78530;
	and.b32  	%r14710, %r19567, 1;
	setp.eq.b32 	%p6995, %r14710, 1;
	selp.f64 	%fd59588, 0dBDA8FF8320FD8164, 0d3DE5DB65F9785EBA, %p6995;
	ld.global.nc.v2.f64 	{%fd59589, %fd59590}, [%rd6089];
	fma.rn.f64 	%fd59591, %fd59588, %fd59587, %fd59589;
	fma.rn.f64 	%fd59592, %fd59591, %fd59587, %fd59590;
	ld.global.nc.v2.f64 	{%fd59593, %fd59594}, [%rd6089+16];
	fma.rn.f64 	%fd59595, %fd59592, %fd59587, %fd59593;
	fma.rn.f64 	%fd59596, %fd59595, %fd59587, %fd59594;
	ld.global.nc.v2.f64 	{%fd59597, %fd59598}, [%rd6089+32];
	fma.rn.f64 	%fd59599, %fd59596, %fd59587, %fd59597;
	fma.rn.f64 	%fd59600, %fd59599, %fd59587, %fd59598;
	fma.rn.f64 	%fd59601, %fd59600, %fd78530, %fd78530;
	fma.rn.f64 	%fd59602, %fd59600, %fd59587, 0d3FF0000000000000;
	selp.f64 	%fd59603, %fd59602, %fd59601, %p6995;
	and.b32  	%r14711, %r19567, 2;
	setp.eq.s32 	%p6996, %r14711, 0;
	mov.f64 	%fd59604, 0d0000000000000000;
	sub.f64 	%fd59605, %fd59604, %fd59603;
	selp.f64 	%fd10712, %fd59603, %fd59605, %p6996;
	@%p6988 bra 	$L__BB0_7750;
	mov.f64 	%fd59611, 0d0000000000000000;
	mul.rn.f64 	%fd78531, %fd10699, %fd59611;
	mov.b32 	%r19568, 0;
	bra.uni 	$L__BB0_7752;
$L__BB0_7750:
	mul.f64 	%fd59606, %fd10699, 0d3FE45F306DC9C883;
	cvt.rni.s32.f64 	%r19568, %fd59606;
	cvt.rn.f64.s32 	%fd59607, %r19568;
	fma.rn.f64 	%fd59608, %fd59607, 0dBFF921FB54442D18, %fd10699;
	fma.rn.f64 	%fd59609, %fd59607, 0dBC91A62633145C00, %fd59608;
	fma.rn.f64 	%fd78531, %fd59607, 0dB97B839A252049C0, %fd59609;
	setp.ltu.f64 	%p6997, %fd10700, 0d41E0000000000000;
	@%p6997 bra 	$L__BB0_7752;
	{ // callseq 936, 0
	.param .b64 param0;
	st.param.f64 	[param0], %fd10699;
	.param .align 16 .b8 retval0[16];
	call.uni (retval0), 
	__internal_trig_reduction_slowpathd, 
	(
	param0
	);
	ld.param.f64 	%fd78531, [retval0];
	ld.param.b32 	%r19568, [retval0+8];
	} // callseq 936
$L__BB0_7752:
	ld.param.u64 	%rd8213, [_Z8FitGrainPdPiS0_S_S_S0_S0_S_S_S_S_S_S_S_S_S_S_S_S__param_2];
	shl.b32 	%r14714, %r19568, 6;
	cvt.u64.u32 	%rd6090, %r14714;
	and.b64  	%rd6091, %rd6090, 64;
	mov.u64 	%rd6092, __cudart_sin_cos_coeffs;
	add.s64 	%rd6093, %rd6092, %rd6091;
	mul.rn.f64 	%fd59612, %fd78531, %fd78531;
	and.b32  	%r14715, %r19568, 1;
	setp.eq.b32 	%p6999, %r14715, 1;
	selp.f64 	%fd59613, 0dBDA8FF8320FD8164, 0d3DE5DB65F9785EBA, %p6999;
	ld.global.nc.v2.f64 	{%fd59614, %fd59615}, [%rd6093];
	fma.rn.f64 	%fd59616, %fd59613, %fd59612, %fd59614;
	fma.rn.f64 	%fd59617, %fd59616, %fd59612, %fd59615;
	ld.global.nc.v2.f64 	{%fd59618, %fd59619}, [%rd6093+16];
	fma.rn.f64 	%fd59620, %fd59617, %fd59612, %fd59618;
	fma.rn.f64 	%fd59621, %fd59620, %fd59612, %fd59619;
	ld.global.nc.v2.f64 	{%fd59622, %fd59623}, [%rd6093+32];
	fma.rn.f64 	%fd59624, %fd59621, %fd59612, %fd59622;
	fma.rn.f64 	%fd59625, %fd59624, %fd59612, %fd59623;
	fma.rn.f64 	%fd59626, %fd59625, %fd78531, %fd78531;
	fma.rn.f64 	%fd59627, %fd59625, %fd59612, 0d3FF0000000000000;
	selp.f64 	%fd59628, %fd59627, %fd59626, %p6999;
	and.b32  	%r14716, %r19568, 2;
	setp.eq.s32 	%p7000, %r14716, 0;
	mov.f64 	%fd59629, 0d0000000000000000;
	sub.f64 	%fd59630, %fd59629, %fd59628;
	selp.f64 	%fd59631, %fd59628, %fd59630, %p7000;
	mul.f64 	%fd10717, %fd10697, %fd59631;
	neg.f64 	%fd59632, %fd10698;
	mul.f64 	%fd59633, %fd10695, %fd59632;
	mul.f64 	%fd10718, %fd10662, %fd59633;
	mul.f64 	%fd59634, %fd10695, %fd10698;
	mul.f64 	%fd10719, %fd10642, %fd59634;
	cvta.to.global.u64 	%rd6094, %rd8213;
	ld.global.u32 	%r14717, [%rd6094+4];
	setp.lt.s32 	%p7001, %r14717, 1;
	mov.pred 	%p9737, 0;
	@%p7001 bra 	$L__BB0_7766;
	mul.f64 	%fd10720, %fd10697, %fd10706;
	mul.f64 	%fd10721, %fd10698, %fd10712;
	mov.b32 	%r19569, 0;
$L__BB0_7754:
	ld.param.u64 	%rd8605, [_Z8FitGrainPdPiS0_S_S_S0_S0_S_S_S_S_S_S_S_S_S_S_S_S__param_5];
	ld.param.u64 	%rd8577, [_Z8FitGrainPdPiS0_S_S_S0_S0_S_S_S_S_S_S_S_S_S_S_S_S__param_4];
	ld.param.u64 	%rd8086, [_Z8FitGrainPdPiS0_S_S_S0_S0_S_S_S_S_S_S_S_S_S_S_S_S__param_0];
	shl.b32 	%r14719, %r19569, 2;
	cvta.to.global.u64 	%rd6095, %rd8605;
	mul.wide.u32 	%rd6096, %r14719, 4;
	add.s64 	%rd6097, %rd6095, %rd6096;
	ld.global.u32 	%r14720, [%rd6097+8];
	cvt.rn.f64.s32 	%fd59635, %r14720;
	ld.global.u32 	%r14721, [%rd6097+4];
	cvt.rn.f64.s32 	%fd59636, %r14721;
	ld.global.u32 	%r14722, [%rd6097];
	cvt.rn.f64.s32 	%fd59637, %r14722;
	mul.f64 	%fd59638, %fd10720, %fd59636;
	fma.rn.f64 	%fd59639, %fd10696, %fd59637, %fd59638;
	fma.rn.f64 	%fd59640, %fd10721, %fd59635, %fd59639;
	mov.f64 	%fd59641, 0d0000000000000000;
	copysign.f64 	%fd59642, %fd59637, %fd59641;
	fma.rn.f64 	%fd59643, %fd10717, %fd59636, %fd59642;
	fma.rn.f64 	%fd59644, %fd10718, %fd59635, %fd59643;
	copysign.f64 	%fd59645, %fd59636, %fd59641;
	add.f64 	%fd59646, %fd59642, %fd59645;
	fma.rn.f64 	%fd59647, %fd10719, %fd59635, %fd59646;
	mul.f64 	%fd59648, %fd59644, %fd59644;
	fma.rn.f64 	%fd59649, %fd59640, %fd59640, %fd59648;
	fma.rn.f64 	%fd59650, %fd59647, %fd59647, %fd59649;
	sqrt.rn.f64 	%fd59651, %fd59650;
	rcp.rn.f64 	%fd59652, %fd59651;
	mul.lo.s32 	%r14723, %r19569, 7;
	mul.wide.u32 	%rd6098, %r14723, 8;
	add.s64 	%rd6099, %rd33, %rd6098;
	st.global.f64 	[%rd6099], %fd59640;
	st.global.f64 	[%rd6099+8], %fd59644;
	st.global.f64 	[%rd6099+16], %fd59647;
	cvta.to.global.u64 	%rd6100, %rd8577;
	add.s64 	%rd6101, %rd6100, %rd6098;
	ld.global.f64 	%fd59653, [%rd6101+24];
	st.global.f64 	[%rd6099+24], %fd59653;
	st.global.f64 	[%rd6099+32], %fd59652;
	cvta.to.global.u64 	%rd6102, %rd8086;
	ld.global.f64 	%fd59654, [%rd6102+4152];
	add.f64 	%fd59655, %fd59652, %fd59652;
	div.rn.f64 	%fd10722, %fd59654, %fd59655;
	{
	.reg .b32 %temp; 
	mov.b64 	{%temp, %r14724}, %fd10722;
	}
	mov.b32 	%f65, %r14724;
	abs.f32 	%f66, %f65;
	setp.geu.f32 	%p7002, %f66, 0f3FE26666;
	@%p7002 bra 	$L__BB0_7756;
	mul.f64 	%fd59689, %fd10722, %fd10722;
	fma.rn.f64 	%fd59690, %fd59689, 0d3FB0066BDC1895E9, 0dBFB3823B180754AF;
	fma.rn.f64 	%fd59691, %fd59690, %fd59689, 0d3FB11E52CC2F79AE;
	fma.rn.f64 	%fd59692, %fd59691, %fd59689, 0dBF924EAF3526861B;
	fma.rn.f64 	%fd59693, %fd59692, %fd59689, 0d3F91DF02A31E6CB7;
	fma.rn.f64 	%fd59694, %fd59693, %fd59689, 0d3F847D18B0EEC6CC;
	fma.rn.f64 	%fd59695, %fd59694, %fd59689, 0d3F8D0AF961BA53B0;
	fma.rn.f64 	%fd59696, %fd59695, %fd59689, 0d3F91BF7734CF1C48;
	fma.rn.f64 	%fd59697, %fd59696, %fd59689, 0d3F96E91483144EF7;
	fma.rn.f64 	%fd59698, %fd59697, %fd59689, 0d3F9F1C6E0A4F9F81;
	fma.rn.f64 	%fd59699, %fd59698, %fd59689, 0d3FA6DB6DC27FA92B;
	fma.rn.f64 	%fd59700, %fd59699, %fd59689, 0d3FB333333320F91B;
	fma.rn.f64 	%fd59701, %fd59700, %fd59689, 0d3FC5555555555F4D;
	mul.f64 	%fd59702, %fd59689, %fd59701;
	fma.rn.f64 	%fd78532, %fd59702, %fd10722, %fd10722;
	bra.uni 	$L__BB0_7757;
$L__BB0_7756:
	abs.f64 	%fd59656, %fd10722;
	fma.rn.f64 	%fd59657, %fd59656, 0dBFE0000000000000, 0d3FE0000000000000;
	rsqrt.approx.ftz.f64 	%fd59658, %fd59657;
	{
	.reg .b32 %temp; 
	mov.b64 	{%r14725, %temp}, %fd59658;
	}
	{
	.reg .b32 %temp; 
	mov.b64 	{%temp, %r14726}, %fd59658;
	}
	add.s32 	%r14727, %r14726, -1048576;
	mov.b64 	%fd59659, {%r14725, %r14727};
	mul.f64 	%fd59660, %fd59657, %fd59658;
	neg.f64 	%fd59661, %fd59660;
	fma.rn.f64 	%fd59662, %fd59660, %fd59661, %fd59657;
	fma.rn.f64 	%fd59663, %fd59662, %fd59659, %fd59660;
	neg.f64 	%fd59664, %fd59663;
	fma.rn.f64 	%fd59665, %fd59658, %fd59664, 0d3FF0000000000000;
	fma.rn.f64 	%fd59666, %fd59665, %fd59659, %fd59659;
	fma.rn.f64 	%fd59667, %fd59663, %fd59664, %fd59657;
	fma.rn.f64 	%fd59668, %fd59667, %fd59666, %fd59663;
	{
	.reg .b32 %temp; 
	mov.b64 	{%temp, %r14728}, %fd59657;
	}
	setp.lt.s32 	%p7003, %r14728, 0;
	selp.f64 	%fd59669, 0dFFF8000000000000, %fd59668, %p7003;
	setp.ne.f64 	%p7004, %fd59657, 0d0000000000000000;
	selp.f64 	%fd59670, %fd59669, %fd59657, %p7004;
	fma.rn.f64 	%fd59671, %fd59657, 0d3FB0066BDC1895E9, 0dBFB3823B180754AF;
	fma.rn.f64 	%fd59672, %fd59671, %fd59657, 0d3FB11E52CC2F79AE;
	fma.rn.f64 	%fd59673, %fd59672, %fd59657, 0dBF924EAF3526861B;
	fma.rn.f64 	%fd59674, %fd59673, %fd59657, 0d3F91DF02A31E6CB7;
	fma.rn.f64 	%fd59675, %fd59674, %fd59657, 0d3F847D18B0EEC6CC;
	fma.rn.f64 	%fd59676, %fd59675, %fd59657, 0d3F8D0AF961BA53B0;
	fma.rn.f64 	%fd59677, %fd59676, %fd59657, 0d3F91BF7734CF1C48;
	fma.rn.f64 	%fd59678, %fd59677, %fd59657, 0d3F96E91483144EF7;
	fma.rn.f64 	%fd59679, %fd59678, %fd59657, 0d3F9F1C6E0A4F9F81;
	fma.rn.f64 	%fd59680, %fd59679, %fd59657, 0d3FA6DB6DC27FA92B;
	fma.rn.f64 	%fd59681, %fd59680, %fd59657, 0d3FB333333320F91B;
	fma.rn.f64 	%fd59682, %fd59681, %fd59657, 0d3FC5555555555F4D;
	mul.f64 	%fd59683, %fd59657, %fd59682;
	mul.f64 	%fd59684, %fd59670, 0dC000000000000000;
	fma.rn.f64 	%fd59685, %fd59684, %fd59683, 0d3C91A62633145C07;
	add.f64 	%fd59686, %fd59684, 0d3FE921FB54442D18;
	add.f64 	%fd59687, %fd59686, %fd59685;
	add.f64 	%fd59688, %fd59687, 0d3FE921FB54442D18;
	copysign.f64 	%fd78532, %fd10722, %fd59688;
$L__BB0_7757:
	ld.param.u64 	%rd8087, [_Z8FitGrainPdPiS0_S_S_S0_S0_S_S_S_S_S_S_S_S_S_S_S_S__param_0];
	mul.f64 	%fd59703, %fd78532, 0d404CA5DC1A63C1F5;
	mul.lo.s32 	%r14729, %r19569, 7;
	mul.wide.u32 	%rd6103, %r14729, 8;
	add.s64 	%rd6104, %rd33, %rd6103;
	st.global.f64 	[%rd6104+40], %fd59703;
	cvta.to.global.u64 	%rd6105, %rd8087;
	ld.global.f64 	%fd10726, [%rd6105];
	mul.f64 	%fd10727, %fd59703, 0d3FA1DF46A2529D3A;
	abs.f64 	%fd10728, %fd10727;
	setp.neu.f64 	%p7005, %fd10728, 0d7FF0000000000000;
	@%p7005 bra 	$L__BB0_7759;
	mov.f64 	%fd59709, 0d0000000000000000;
	mul.rn.f64 	%fd78534, %fd10727, %fd59709;
	mov.pred 	%p9736, -1;
	bra.uni 	$L__BB0_7762;
$L__BB0_7759:
	mul.f64 	%fd59704, %fd10727, 0d3FE45F306DC9C883;
	cvt.rni.s32.f64 	%r19570, %fd59704;
	cvt.rn.f64.s32 	%fd59705, %r19570;
	fma.rn.f64 	%fd59706, %fd59705, 0dBFF921FB54442D18, %fd10727;
	fma.rn.f64 	%fd59707, %fd59705, 0dBC91A62633145C00, %fd59706;
	fma.rn.f64 	%fd78534, %fd59705, 0dB97B839A252049C0, %fd59707;
	setp.ltu.f64 	%p7006, %fd10728, 0d41E0000000000000;
	@%p7006 bra 	$L__BB0_7761;
	{ // callseq 937, 0
	.param .b64 param0;
	st.param.f64 	[param0], %fd10727;
	.param .align 16 .b8 retval0[16];
	call.uni (retval0), 
	__internal_trig_reduction_slowpathd, 
	(
	param0
	);
	ld.param.f64 	%fd78534, [retval0];
	ld.param.b32 	%r19570, [retval0+8];
	} // callseq 937
$L__BB0_7761:
	and.b32  	%r14731, %r19570, 1;
	setp.eq.b32 	%p7007, %r14731, 1;
	not.pred 	%p9736, %p7007;
$L__BB0_7762:
	mul.f64 	%fd59710, %fd78534, %fd78534;
	fma.rn.f64 	%fd59711, %fd59710, 0d3EE48DAC2799BCB9, 0dBEF9757C5B27EBB1;
	fma.rn.f64 	%fd59712, %fd59711, %fd59710, 0d3F0980E90FD91E04;
	fma.rn.f64 	%fd59713, %fd59712, %fd59710, 0dBEFAE2B0417D7E1D;
	fma.rn.f64 	%fd59714, %fd59713, %fd59710, 0d3F119F5341BFBA57;
	fma.rn.f64 	%fd59715, %fd59714, %fd59710, 0d3F15E791A00F6919;
	fma.rn.f64 	%fd59716, %fd59715, %fd59710, 0d3F2FF2E7FADEC73A;
	fma.rn.f64 	%fd59717, %fd59716, %fd59710, 0d3F434BC1B206DA62;
	fma.rn.f64 	%fd59718, %fd59717, %fd59710, 0d3F57DB18EF2F83F9;
	fma.rn.f64 	%fd59719, %fd59718, %fd59710, 0d3F6D6D2E7AE49FBC;
	fma.rn.f64 	%fd59720, %fd59719, %fd59710, 0d3F8226E3A816A776;
	fma.rn.f64 	%fd59721, %fd59720, %fd59710, 0d3F9664F485D25660;
	fma.rn.f64 	%fd59722, %fd59721, %fd59710, 0d3FABA1BA1BABF31D;
	fma.rn.f64 	%fd59723, %fd59722, %fd59710, 0d3FC11111111105D2;
	fma.rn.f64 	%fd59724, %fd59723, %fd59710, 0d3FD555555555555E;
	mul.f64 	%fd10734, %fd59710, %fd59724;
	fma.rn.f64 	%fd78535, %fd10734, %fd78534, %fd78534;
	@%p9736 bra 	$L__BB0_7764;
	fma.rn.f64 	%fd59725, %fd10734, %fd78534, %fd78534;
	sub.f64 	%fd59726, %fd59725, %fd78534;
	neg.f64 	%fd59727, %fd59726;
	fma.rn.f64 	%fd59728, %fd10734, %fd78534, %fd59727;
	rcp.approx.ftz.f64 	%fd59729, %fd59725;
	neg.f64 	%fd59730, %fd59725;
	fma.rn.f64 	%fd59731, %fd59730, %fd59729, 0d3FF0000000000000;
	fma.rn.f64 	%fd59732, %fd59731, %fd59731, %fd59731;
	fma.rn.f64 	%fd59733, %fd59732, %fd59729, %fd59729;
	neg.f64 	%fd59734, %fd59733;
	fma.rn.f64 	%fd59735, %fd59725, %fd59734, 0d3FF0000000000000;
	fma.rn.f64 	%fd59736, %fd59734, %fd59728, %fd59735;
	fma.rn.f64 	%fd78535, %fd59736, %fd59734, %fd59734;
$L__BB0_7764:
	ld.param.u64 	%rd8214, [_Z8FitGrainPdPiS0_S_S_S0_S0_S_S_S_S_S_S_S_S_S_S_S_S__param_2];
	mul.f64 	%fd59737, %fd10726, %fd78535;
	mul.lo.s32 	%r14732, %r19569, 7;
	mul.wide.u32 	%rd6106, %r14732, 8;
	add.s64 	%rd6107, %rd33, %rd6106;
	st.global.f64 	[%rd6107+48], %fd59737;
	add.s32 	%r19569, %r19569, 1;
	cvta.to.global.u64 	%rd6108, %rd8214;
	ld.global.u32 	%r4736, [%rd6108+4];
	setp.lt.s32 	%p7009, %r19569, %r4736;
	@%p7009 bra 	$L__BB0_7754;
	setp.gt.s32 	%p9737, %r4736, 0;
$L__BB0_7766:
	mul.f64 	%fd59738, %fd78077, 0d3F91DF46A2529D3A;
	mov.f64 	%fd59739, 0d0000000000000000;
	mul.rn.f64 	%fd78537, %fd59738, %fd59739;
	setp.eq.f64 	%p7010, %fd8896, 0d7FF0000000000000;
	mov.b32 	%r19572, 1;
	@%p7010 bra 	$L__BB0_7770;
	setp.ltu.f64 	%p7011, %fd8896, 0d41E0000000000000;
	mov.f64 	%fd78537, %fd78862;
	mov.u32 	%r19571, %r19840;
	@%p7011 bra 	$L__BB0_7769;
	{ // callseq 938, 0
	.param .b64 param0;
	st.param.f64 	[param0], %fd59738;
	.param .align 16 .b8 retval0[16];
	call.uni (retval0), 
	__internal_trig_reduction_slowpathd, 
	(
	param0
	);
	ld.param.f64 	%fd78537, [retval0];
	ld.param.b32 	%r19571, [retval0+8];
	} // callseq 938
$L__BB0_7769:
	add.s32 	%r19572, %r19571, 1;
$L__BB0_7770:
	mul.f64 	%fd59742, %fd78076, 0d3F91DF46A2529D3A;
	mov.f64 	%fd59743, 0d0000000000000000;
	mul.rn.f64 	%fd78539, %fd59742, %fd59743;
	setp.eq.f64 	%p7012, %fd8898, 0d7FF0000000000000;
	shl.b32 	%r14736, %r19572, 6;
	cvt.u64.u32 	%rd6109, %r14736;
	and.b64  	%rd6110, %rd6109, 64;
	mov.u64 	%rd6111, __cudart_sin_cos_coeffs;
	add.s64 	%rd6112, %rd6111, %rd6110;
	mul.rn.f64 	%fd59744, %fd78537, %fd78537;
	and.b32  	%r14737, %r19572, 1;
	setp.eq.b32 	%p7013, %r14737, 1;
	selp.f64 	%fd59745, 0dBDA8FF8320FD8164, 0d3DE5DB65F9785EBA, %p7013;
	ld.global.nc.v2.f64 	{%fd59746, %fd59747}, [%rd6112];
	fma.rn.f64 	%fd59748, %fd59745, %fd59744, %fd59746;
	fma.rn.f64 	%fd59749, %fd59748, %fd59744, %fd59747;
	ld.global.nc.v2.f64 	{%fd59750, %fd59751}, [%rd6112+16];
	fma.rn.f64 	%fd59752, %fd59749, %fd59744, %fd59750;
	fma.rn.f64 	%fd59753, %fd59752, %fd59744, %fd59751;
	ld.global.nc.v2.f64 	{%fd59754, %fd59755}, [%rd6112+32];
	fma.rn.f64 	%fd59756, %fd59753, %fd59744, %fd59754;
	fma.rn.f64 	%fd59757, %fd59756, %fd59744, %fd59755;
	fma.rn.f64 	%fd59758, %fd59757, %fd78537, %fd78537;
	fma.rn.f64 	%fd59759, %fd59757, %fd59744, 0d3FF0000000000000;
	selp.f64 	%fd59760, %fd59759, %fd59758, %p7013;
	and.b32  	%r14738, %r19572, 2;
	setp.eq.s32 	%p7014, %r14738, 0;
	sub.f64 	%fd59761, %fd59743, %fd59760;
	selp.f64 	%fd10743, %fd59760, %fd59761, %p7014;
	mov.b32 	%r19574, 1;
	@%p7012 bra 	$L__BB0_7774;
	setp.ltu.f64 	%p7015, %fd8898, 0d41E0000000000000;
	mov.f64 	%fd78539, %fd78864;
	mov.u32 	%r19573, %r19842;
	@%p7015 bra 	$L__BB0_7773;
	mul.f64 	%fd59762, %fd78076, 0d3F91DF46A2529D3A;
	{ // callseq 939, 0
	.param .b64 param0;
	st.param.f64 	[param0], %fd59762;
	.param .align 16 .b8 retval0[16];
	call.uni (retval0), 
	__internal_trig_reduction_slowpathd, 
	(
	param0
	);
	ld.param.f64 	%fd78539, [retval0];
	ld.param.b32 	%r19573, [retval0+8];
	} // callseq 939
$L__BB0_7773:
	add.s32 	%r19574, %r19573, 1;
$L__BB0_7774:
	mul.f64 	%fd59764, %fd78075, 0d3F91DF46A2529D3A;
	mov.f64 	%fd59765, 0d0000000000000000;
	mul.rn.f64 	%fd78541, %fd59764, %fd59765;
	setp.eq.f64 	%p7016, %fd8900, 0d7FF0000000000000;
	shl.b32 	%r14741, %r19574, 6;
	cvt.u64.u32 	%rd6113, %r14741;
	and.b64  	%rd6114, %rd6113, 64;
	mov.u64 	%rd6115, __cudart_sin_cos_coeffs;
	add.s64 	%rd6116, %rd6115, %rd6114;
	mul.rn.f64 	%fd59766, %fd78539, %fd78539;
	and.b32  	%r14742, %r19574, 1;
	setp.eq.b32 	%p7017, %r14742, 1;
	selp.f64 	%fd59767, 0dBDA8FF8320FD8164, 0d3DE5DB65F9785EBA, %p7017;
	ld.global.nc.v2.f64 	{%fd59768, %fd59769}, [%rd6116];
	fma.rn.f64 	%fd59770, %fd59767, %fd59766, %fd59768;
	fma.rn.f64 	%fd59771, %fd59770, %fd59766, %fd59769;
	ld.global.nc.v2.f64 	{%fd59772, %fd59773}, [%rd6116+16];
	fma.rn.f64 	%fd59774, %fd59771, %fd59766, %fd59772;
	fma.rn.f64 	%fd59775, %fd59774, %fd59766, %fd59773;
	ld.global.nc.v2.f64 	{%fd59776, %fd59777}, [%rd6116+32];
	fma.rn.f64 	%fd59778, %fd59775, %fd59766, %fd59776;
	fma.rn.f64 	%fd59779, %fd59778, %fd59766, %fd59777;
	fma.rn.f64 	%fd59780, %fd59779, %fd78539, %fd78539;
	fma.rn.f64 	%fd59781, %fd59779, %fd59766, 0d3FF0000000000000;
	selp.f64 	%fd59782, %fd59781, %fd59780, %p7017;
	and.b32  	%r14743, %r19574, 2;
	setp.eq.s32 	%p7018, %r14743, 0;
	sub.f64 	%fd59783, %fd59765, %fd59782;
	selp.f64 	%fd10748, %fd59782, %fd59783, %p7018;
	mov.b32 	%r19576, 1;
	@%p7016 bra 	$L__BB0_7778;
	setp.ltu.f64 	%p7019, %fd8900, 0d41E0000000000000;
	mov.f64 	%fd78541, %fd78866;
	mov.u32 	%r19575, %r19844;
	@%p7019 bra 	$L__BB0_7777;
	mul.f64 	%fd59784, %fd78075, 0d3F91DF46A2529D3A;
	{ // callseq 940, 0
	.param .b64 param0;
	st.param.f64 	[param0], %fd59784;
	.param .align 16 .b8 retval0[16];
	call.uni (retval0), 
	__internal_trig_reduction_slowpathd, 
	(
	param0
	);
	ld.param.f64 	%fd78541, [retval0];
	ld.param.b32 	%r19575, [retval0+8];
	} // callseq 940
$L__BB0_7777:
	add.s32 	%r19576, %r19575, 1;
$L__BB0_7778:
	shl.b32 	%r14745, %r19576, 6;
	cvt.u64.u32 	%rd6117, %r14745;
	and.b64  	%rd6118, %rd6117, 64;
	mov.u64 	%rd6119, __cudart_sin_cos_coeffs;
	add.s64 	%rd6120, %rd6119, %rd6118;
	mul.rn.f64 	%fd59786, %fd78541, %fd78541;
	and.b32  	%r14746, %r19576, 1;
	setp.eq.b32 	%p7020, %r14746, 1;
	selp.f64 	%fd59787, 0dBDA8FF8320FD8164, 0d3DE5DB65F9785EBA, %p7020;
	ld.global.nc.v2.f64 	{%fd59788, %fd59789}, [%rd6120];
	fma.rn.f64 	%fd59790, %fd59787, %fd59786, %fd59788;
	fma.rn.f64 	%fd59791, %fd59790, %fd59786, %fd59789;
	ld.global.nc.v2.f64 	{%fd59792, %fd59793}, [%rd6120+16];
	fma.rn.f64 	%fd59794, %fd59791, %fd59786, %fd59792;
	fma.rn.f64 	%fd59795, %fd59794, %fd59786, %fd59793;
	ld.global.nc.v2.f64 	{%fd59796, %fd59797}, [%rd6120+32];
	fma.rn.f64 	%fd59798, %fd59795, %fd59786, %fd59796;
	fma.rn.f64 	%fd59799, %fd59798, %fd59786, %fd59797;
	fma.rn.f64 	%fd59800, %fd59799, %fd78541, %fd78541;
	fma.rn.f64 	%fd59801, %fd59799, %fd59786, 0d3FF0000000000000;
	selp.f64 	%fd59802, %fd59801, %fd59800, %p7020;
	and.b32  	%r14747, %r19576, 2;
	setp.eq.s32 	%p7021, %r14747, 0;
	mov.f64 	%fd59803, 0d0000000000000000;
	sub.f64 	%fd59804, %fd59803, %fd59802;
	selp.f64 	%fd10752, %fd59802, %fd59804, %p7021;
	mov.f64 	%fd78542, %fd78868;
	mov.u32 	%r19577, %r19846;
	@%p105 bra 	$L__BB0_7780;
	mul.f64 	%fd59805, %fd78077, 0d3F91DF46A2529D3A;
	{ // callseq 941, 0
	.param .b64 param0;
	st.param.f64 	[param0], %fd59805;
	.param .align 16 .b8 retval0[16];
	call.uni (retval0), 
	__internal_trig_reduction_slowpathd, 
	(
	param0
	);
	ld.param.f64 	%fd78542, [retval0];
	ld.param.b32 	%r19577, [retval0+8];
	} // callseq 941
$L__BB0_7780:
	shl.b32 	%r14749, %r19577, 6;
	cvt.u64.u32 	%rd6121, %r14749;
	and.b64  	%rd6122, %rd6121, 64;
	mov.u64 	%rd6123, __cudart_sin_cos_coeffs;
	add.s64 	%rd6124, %rd6123, %rd6122;
	mul.rn.f64 	%fd59807, %fd78542, %fd78542;
	and.b32  	%r14750, %r19577, 1;
	setp.eq.b32 	%p7022, %r14750, 1;
	selp.f64 	%fd59808, 0dBDA8FF8320FD8164, 0d3DE5DB65F9785EBA, %p7022;
	ld.global.nc.v2.f64 	{%fd59809, %fd59810}, [%rd6124];
	fma.rn.f64 	%fd59811, %fd59808, %fd59807, %fd59809;
	fma.rn.f64 	%fd59812, %fd59811, %fd59807, %fd59810;
	ld.global.nc.v2.f64 	{%fd59813, %fd59814}, [%rd6124+16];
	fma.rn.f64 	%fd59815, %fd59812, %fd59807, %fd59813;
	fma.rn.f64 	%fd59816, %fd59815, %fd59807, %fd59814;
	ld.global.nc.v2.f64 	{%fd59817, %fd59818}, [%rd6124+32];
	fma.rn.f64 	%fd59819, %fd59816, %fd59807, %fd59817;
	fma.rn.f64 	%fd59820, %fd59819, %fd59807, %fd59818;
	fma.rn.f64 	%fd59821, %fd59820, %fd78542, %fd78542;
	fma.rn.f64 	%fd59822, %fd59820, %fd59807, 0d3FF0000000000000;
	selp.f64 	%fd59823, %fd59822, %fd59821, %p7022;
	and.b32  	%r14751, %r19577, 2;
	setp.eq.s32 	%p7023, %r14751, 0;
	mov.f64 	%fd59824, 0d0000000000000000;
	sub.f64 	%fd59825, %fd59824, %fd59823;
	selp.f64 	%fd10755, %fd59823, %fd59825, %p7023;
	mov.f64 	%fd78543, %fd78869;
	mov.u32 	%r19578, %r19847;
	@%p106 bra 	$L__BB0_7782;
	mul.f64 	%fd59826, %fd78076, 0d3F91DF46A2529D3A;
	{ // callseq 942, 0
	.param .b64 param0;
	st.param.f64 	[param0], %fd59826;
	.param .align 16 .b8 retval0[16];
	call.uni (retval0), 
	__internal_trig_reduction_slowpathd, 
	(
	param0
	);
	ld.param.f64 	%fd78543, [retval0];
	ld.param.b32 	%r19578, [retval0+8];
	} // callseq 942
$L__BB0_7782:
	shl.b32 	%r14753, %r19578, 6;
	cvt.u64.u32 	%rd6125, %r14753;
	and.b64  	%rd6126, %rd6125, 64;
	mov.u64 	%rd6127, __cudart_sin_cos_coeffs;
	add.s64 	%rd6128, %rd6127, %rd6126;
	mul.rn.f64 	%fd59828, %fd78543, %fd78543;
	and.b32  	%r14754, %r19578, 1;
	setp.eq.b32 	%p7024, %r14754, 1;
	selp.f64 	%fd59829, 0dBDA8FF8320FD8164, 0d3DE5DB65F9785EBA, %p7024;
	ld.global.nc.v2.f64 	{%fd59830, %fd59831}, [%rd6128];
	fma.rn.f64 	%fd59832, %fd59829, %fd59828, %fd59830;
	fma.rn.f64 	%fd59833, %fd59832, %fd59828, %fd59831;
	ld.global.nc.v2.f64 	{%fd59834, %fd59835}, [%rd6128+16];
	fma.rn.f64 	%fd59836, %fd59833, %fd59828, %fd59834;
	fma.rn.f64 	%fd59837, %fd59836, %fd59828, %fd59835;
	ld.global.nc.v2.f64 	{%fd59838, %fd59839}, [%rd6128+32];
	fma.rn.f64 	%fd59840, %fd59837, %fd59828, %fd59838;
	fma.rn.f64 	%fd59841, %fd59840, %fd59828, %fd59839;
	fma.rn.f64 	%fd59842, %fd59841, %fd78543, %fd78543;
	fma.rn.f64 	%fd59843, %fd59841, %fd59828, 0d3FF0000000000000;
	selp.f64 	%fd59844, %fd59843, %fd59842, %p7024;
	and.b32  	%r14755, %r19578, 2;
	setp.eq.s32 	%p7025, %r14755, 0;
	mov.f64 	%fd59845, 0d0000000000000000;
	sub.f64 	%fd59846, %fd59845, %fd59844;
	selp.f64 	%fd10758, %fd59844, %fd59846, %p7025;
	mov.f64 	%fd78544, %fd78870;
	mov.u32 	%r19579, %r19848;
	@%p107 bra 	$L__BB0_7784;
	mul.f64 	%fd59847, %fd78075, 0d3F91DF46A2529D3A;
	{ // callseq 943, 0
	.param .b64 param0;
	st.param.f64 	[param0], %fd59847;
	.param .align 16 .b8 retval0[16];
	call.uni (retval0), 
	__internal_trig_reduction_slowpathd, 
	(
	param0
	);
	ld.param.f64 	%fd78544, [retval0];
	ld.param.b32 	%r19579, [retval0+8];
	} // callseq 943
$L__BB0_7784:
	ld.param.u64 	%rd8140, [_Z8FitGrainPdPiS0_S_S_S0_S0_S_S_S_S_S_S_S_S_S_S_S_S__param_1];
	ld.param.u64 	%rd8088, [_Z8FitGrainPdPiS0_S_S_S0_S0_S_S_S_S_S_S_S_S_S_S_S_S__param_0];
	shl.b32 	%r14758, %r19579, 6;
	cvt.u64.u32 	%rd6129, %r14758;
	and.b64  	%rd6130, %rd6129, 64;
	mov.u64 	%rd6131, __cudart_sin_cos_coeffs;
	add.s64 	%rd6132, %rd6131, %rd6130;
	mul.rn.f64 	%fd59849, %fd78544, %fd78544;
	and.b32  	%r14759, %r19579, 1;
	setp.eq.b32 	%p7026, %r14759, 1;
	selp.f64 	%fd59850, 0dBDA8FF8320FD8164, 0d3DE5DB65F9785EBA, %p7026;
	ld.global.nc.v2.f64 	{%fd59851, %fd59852}, [%rd6132];
	fma.rn.f64 	%fd59853, %fd59850, %fd59849, %fd59851;
	fma.rn.f64 	%fd59854, %fd59853, %fd59849, %fd59852;
	ld.global.nc.v2.f64 	{%fd59855, %fd59856}, [%rd6132+16];
	fma.rn.f64 	%fd59857, %fd59854, %fd59849, %fd59855;
	fma.rn.f64 	%fd59858, %fd59857, %fd59849, %fd59856;
	ld.global.nc.v2.f64 	{%fd59859, %fd59860}, [%rd6132+32];
	fma.rn.f64 	%fd59861, %fd59858, %fd59849, %fd59859;
	fma.rn.f64 	%fd59862, %fd59861, %fd59849, %fd59860;
	fma.rn.f64 	%fd59863, %fd59862, %fd78544, %fd78544;
	fma.rn.f64 	%fd59864, %fd59862, %fd59849, 0d3FF0000000000000;
	selp.f64 	%fd59865, %fd59864, %fd59863, %p7026;
	and.b32  	%r14760, %r19579, 2;
	setp.eq.s32 	%p7027, %r14760, 0;
	mov.f64 	%fd59866, 0d0000000000000000;
	sub.f64 	%fd59867, %fd59866, %fd59865;
	selp.f64 	%fd10761, %fd59865, %fd59867, %p7027;
	mul.f64 	%fd59868, %fd10743, %fd10752;
	mul.f64 	%fd59869, %fd10748, %fd10761;
	mul.f64 	%fd59870, %fd10755, %fd59869;
	sub.f64 	%fd10762, %fd59868, %fd59870;
	mul.f64 	%fd59871, %fd10743, %fd59869;
	fma.rn.f64 	%fd10763, %fd10752, %fd10755, %fd59871;
	mul.f64 	%fd10764, %fd10752, %fd10758;
	cvta.to.global.u64 	%rd6133, %rd8140;
	ld.global.u32 	%r4755, [%rd6133+4];
	cvta.to.global.u64 	%rd6134, %rd8088;
	ld.global.f64 	%fd10765, [%rd6134+4088];
	mov.b32 	%r19619, 0;
	not.pred 	%p7028, %p9737;
	@%p7028 bra 	$L__BB0_7932;
	mul.f64 	%fd10766, %fd10758, %fd10761;
	neg.f64 	%fd59872, %fd10758;
	mul.f64 	%fd10767, %fd10743, %fd59872;
	mul.f64 	%fd59873, %fd10755, %fd10761;
	mul.f64 	%fd59874, %fd10748, %fd10752;
	mul.f64 	%fd59875, %fd10743, %fd59874;
	sub.f64 	%fd10768, %fd59875, %fd59873;
	mul.f64 	%fd10769, %fd10755, %fd10758;
	mul.f64 	%fd59876, %fd10743, %fd10761;
	neg.f64 	%fd59877, %fd10752;
	mul.f64 	%fd59878, %fd10748, %fd59877;
	mul.f64 	%fd59879, %fd59878, %fd10755;
	sub.f64 	%fd10770, %fd59879, %fd59876;
	mov.b32 	%r19580, 0;
	mov.u32 	%r19619, %r19580;
$L__BB0_7786:
	mul.lo.s32 	%r14763, %r19580, 7;
	mul.wide.u32 	%rd6135, %r14763, 8;
	add.s64 	%rd6136, %rd33, %rd6135;
	ld.global.f64 	%fd59880, [%rd6136+16];
	ld.global.f64 	%fd59881, [%rd6136+8];
	ld.global.f64 	%fd59882, [%rd6136];
	mul.f64 	%fd59883, %fd59881, %fd10770;
	fma.rn.f64 	%fd59884, %fd59882, %fd10762, %fd59883;
	fma.rn.f64 	%fd10773, %fd59880, %fd10769, %fd59884;
	mul.f64 	%fd59885, %fd59881, %fd10768;
	fma.rn.f64 	%fd59886, %fd59882, %fd10763, %fd59885;
	fma.rn.f64 	%fd10774, %fd59880, %fd10767, %fd59886;
	mul.f64 	%fd59887, %fd59881, %fd10764;
	fma.rn.f64 	%fd59888, %fd59882, %fd10766, %fd59887;
	fma.rn.f64 	%fd10775, %fd59880, %fd10748, %fd59888;
	ld.global.f64 	%fd59889, [%rd6136+40];
	mul.f64 	%fd59890, %fd10774, %fd10774;
	fma.rn.f64 	%fd59891, %fd10773, %fd10773, %fd59890;
	fma.rn.f64 	%fd59892, %fd10775, %fd10775, %fd59891;
	sqrt.rn.f64 	%fd10776, %fd59892;
	mul.f64 	%fd10777, %fd59889, 0d3F91DF46A2529D3A;
	abs.f64 	%fd10778, %fd10777;
	setp.neu.f64 	%p7029, %fd10778, 0d7FF0000000000000;
	@%p7029 bra 	$L__BB0_7788;
	mov.f64 	%fd59898, 0d0000000000000000;
	mul.rn.f64 	%fd78547, %fd10777, %fd59898;
	mov.b32 	%r19583, 0;
	bra.uni 	$L__BB0_7790;
$L__BB0_7788:
	mul.f64 	%fd59893, %fd10777, 0d3FE45F306DC9C883;
	cvt.rni.s32.f64 	%r19583, %fd59893;
	cvt.rn.f64.s32 	%fd59894, %r19583;
	fma.rn.f64 	%fd59895, %fd59894, 0dBFF921FB54442D18, %fd10777;
	fma.rn.f64 	%fd59896, %fd59894, 0dBC91A62633145C00, %fd59895;
	fma.rn.f64 	%fd78547, %fd59894, 0dB97B839A252049C0, %fd59896;
	setp.ltu.f64 	%p7030, %fd10778, 0d41E0000000000000;
	@%p7030 bra 	$L__BB0_7790;
	{ // callseq 944, 0
	.param .b64 param0;
	st.param.f64 	[param0], %fd10777;
	.param .align 16 .b8 retval0[16];
	call.uni (retval0), 
	__internal_trig_reduction_slowpathd, 
	(
	param0
	);
	ld.param.f64 	%fd78547, [retval0];
	ld.param.b32 	%r19583, [retval0+8];
	} // callseq 944
$L__BB0_7790:
	shl.b32 	%r14766, %r19583, 6;
	cvt.u64.u32 	%rd6137, %r14766;
	and.b64  	%rd6138, %rd6137, 64;
	mov.u64 	%rd6139, __cudart_sin_cos_coeffs;
	add.s64 	%rd6140, %rd6139, %rd6138;
	mul.rn.f64 	%fd59899, %fd78547, %fd78547;
	and.b32  	%r14767, %r19583, 1;
	setp.eq.b32 	%p7031, %r14767, 1;
	selp.f64 	%fd59900, 0dBDA8FF8320FD8164, 0d3DE5DB65F9785EBA, %p7031;
	ld.global.nc.v2.f64 	{%fd59901, %fd59902}, [%rd6140];
	fma.rn.f64 	%fd59903, %fd59900, %fd59899, %fd59901;
	fma.rn.f64 	%fd59904, %fd59903, %fd59899, %fd59902;
	ld.global.nc.v2.f64 	{%fd59905, %fd59906}, [%rd6140+16];
	fma.rn.f64 	%fd59907, %fd59904, %fd59899, %fd59905;
	fma.rn.f64 	%fd59908, %fd59907, %fd59899, %fd59906;
	ld.global.nc.v2.f64 	{%fd59909, %fd59910}, [%rd6140+32];
	fma.rn.f64 	%fd59911, %fd59908, %fd59899, %fd59909;
	fma.rn.f64 	%fd59912, %fd59911, %fd59899, %fd59910;
	fma.rn.f64 	%fd59913, %fd59912, %fd78547, %fd78547;
	fma.rn.f64 	%fd59914, %fd59912, %fd59899, 0d3FF0000000000000;
	selp.f64 	%fd59915, %fd59914, %fd59913, %p7031;
	and.b32  	%r14768, %r19583, 2;
	setp.eq.s32 	%p7032, %r14768, 0;
	mov.f64 	%fd59916, 0d0000000000000000;
	sub.f64 	%fd59917, %fd59916, %fd59915;
	selp.f64 	%fd59918, %fd59915, %fd59917, %p7032;
	mul.f64 	%fd10783, %fd10776, %fd59918;
	abs.f64 	%fd59919, %fd10774;
	setp.geu.f64 	%p7033, %fd59919, 0d3F1A36E2EB1C432D;
	@%p7033 bra 	$L__BB0_7799;
	setp.eq.f64 	%p7081, %fd10773, 0d0000000000000000;
	mov.b32 	%r19597, 0;
	@%p7081 bra 	$L__BB0_7854;
	neg.f64 	%fd60281, %fd10783;
	div.rn.f64 	%fd10784, %fd60281, %fd10773;
	abs.f64 	%fd10785, %fd10784;
	setp.gtu.f64 	%p7082, %fd10785, 0d3FF0000000000000;
	@%p7082 bra 	$L__BB0_7854;
	{
	.reg .b32 %temp; 
	mov.b64 	{%temp, %r4762}, %fd10784;
	}
	{
	.reg .b32 %temp; 
	mov.b64 	{%temp, %r14835}, %fd10785;
	}
	setp.gt.s32 	%p7083, %r14835, 1071801957;
	@%p7083 bra 	$L__BB0_7797;
	mul.f64 	%fd60322, %fd10784, %fd10784;
	fma.rn.f64 	%fd60323, %fd60322, 0d3FB0066BDC1895E9, 0dBFB3823B180754AF;
	fma.rn.f64 	%fd60324, %fd60323, %fd60322, 0d3FB11E52CC2F79AE;
	fma.rn.f64 	%fd60325, %fd60324, %fd60322, 0dBF924EAF3526861B;
	fma.rn.f64 	%fd60326, %fd60325, %fd60322, 0d3F91DF02A31E6CB7;
	fma.rn.f64 	%fd60327, %fd60326, %fd60322, 0d3F847D18B0EEC6CC;
	fma.rn.f64 	%fd60328, %fd60327, %fd60322, 0d3F8D0AF961BA53B0;
	fma.rn.f64 	%fd60329, %fd60328, %fd60322, 0d3F91BF7734CF1C48;
	fma.rn.f64 	%fd60330, %fd60329, %fd60322, 0d3F96E91483144EF7;
	fma.rn.f64 	%fd60331, %fd60330, %fd60322, 0d3F9F1C6E0A4F9F81;
	fma.rn.f64 	%fd60332, %fd60331, %fd60322, 0d3FA6DB6DC27FA92B;
	fma.rn.f64 	%fd60333, %fd60332, %fd60322, 0d3FB333333320F91B;
	fma.rn.f64 	%fd60334, %fd60333, %fd60322, 0d3FC5555555555F4D;
	mul.f64 	%fd60335, %fd60322, %fd60334;
	fma.rn.f64 	%fd10786, %fd60335, %fd10785, %fd10785;
	setp.gt.s32 	%p7087, %r4762, -1;
	@%p7087 bra 	$L__BB0_7796;
	mov.f64 	%fd60340, 0d3C91A62633145C07;
	add.rn.f64 	%fd60341, %fd10786, %fd60340;
	mov.f64 	%fd60342, 0d3FF921FB54442D18;
	add.rn.f64 	%fd78548, %fd60342, %fd60341;
	bra.uni 	$L__BB0_7798;
$L__BB0_7796:
	mov.f64 	%fd60336, 0dBC91A62633145C07;
	add.rn.f64 	%fd60337, %fd10786, %fd60336;
	neg.f64 	%fd60338, %fd60337;
	mov.f64 	%fd60339, 0d3FF921FB54442D18;
	add.rn.f64 	%fd78548, %fd60339, %fd60338;
	bra.uni 	$L__BB0_7798;
$L__BB0_7797:
	mov.f64 	%fd60282, 0d3FF0000000000000;
	sub.f64 	%fd60283, %fd60282, %fd10785;
	{
	.reg .b32 %temp; 
	mov.b64 	{%r14836, %temp}, %fd60283;
	}
	{
	.reg .b32 %temp; 
	mov.b64 	{%temp, %r14837}, %fd60283;
	}
	add.s32 	%r14838, %r14837, -1048576;
	mov.b64 	%fd60284, {%r14836, %r14838};
	rsqrt.approx.ftz.f64 	%fd60285, %fd60284;
	{
	.reg .b32 %temp; 
	mov.b64 	{%r14839, %temp}, %fd60285;
	}
	{
	.reg .b32 %temp; 
	mov.b64 	{%temp, %r14840}, %fd60285;
	}
	add.s32 	%r14841, %r14840, -1048576;
	mov.b64 	%fd60286, {%r14839, %r14841};
	mul.f64 	%fd60287, %fd60284, %fd60285;
	neg.f64 	%fd60288, %fd60287;
	fma.rn.f64 	%fd60289, %fd60287, %fd60288, %fd60284;
	fma.rn.f64 	%fd60290, %fd60289, %fd60286, %fd60287;
	neg.f64 	%fd60291, %fd60290;
	fma.rn.f64 	%fd60292, %fd60285, %fd60291, 0d3FF0000000000000;
	fma.rn.f64 	%fd60293, %fd60292, %fd60286, %fd60286;
	fma.rn.f64 	%fd60294, %fd60290, %fd60291, %fd60284;
	fma.rn.f64 	%fd60295, %fd60294, %fd60293, %fd60290;
	{
	.reg .b32 %temp; 
	mov.b64 	{%r14842, %temp}, %fd60295;
	}
	{
	.reg .b32 %temp; 
	mov.b64 	{%temp, %r14843}, %fd60295;
	}
	add.s32 	%r14844, %r14843, 1048576;
	mov.b64 	%fd60296, {%r14842, %r14844};
	fma.rn.f64 	%fd60297, %fd60283, 0d3EC715B371155F70, 0dBEBAC2FE66FAAC4B;
	fma.rn.f64 	%fd60298, %fd60297, %fd60283, 0d3ED9A9B88EFCD9B8;
	fma.rn.f64 	%fd60299, %fd60298, %fd60283, 0d3EDD0F40A8A0C4C3;
	fma.rn.f64 	%fd60300, %fd60299, %fd60283, 0d3EF46D4CFA9E0E1F;
	fma.rn.f64 	%fd60301, %fd60300, %fd60283, 0d3F079C168D1E2422;
	fma.rn.f64 	%fd60302, %fd60301, %fd60283, 0d3F1C9A88C3BCA540;
	fma.rn.f64 	%fd60303, %fd60302, %fd60283, 0d3F31C4E64BD476DF;
	fma.rn.f64 	%fd60304, %fd60303, %fd60283, 0d3F46E8BA60009C8F;
	fma.rn.f64 	%fd60305, %fd60304, %fd60283, 0d3F5F1C71C62B05A2;
	fma.rn.f64 	%fd60306, %fd60305, %fd60283, 0d3F76DB6DB6DC9F2C;
	fma.rn.f64 	%fd60307, %fd60306, %fd60283, 0d3F9333333333329C;
	fma.rn.f64 	%fd60308, %fd60307, %fd60283, 0d3FB5555555555555;
	setp.lt.s32 	%p7084, %r14837, 1;
	mov.f64 	%fd60309, 0d0000000000000000;
	mul.rn.f64 	%fd60310, %fd10785, %fd60309;
	mul.f64 	%fd60311, %fd60283, %fd60308;
	fma.rn.f64 	%fd60312, %fd60311, %fd60296, %fd60296;
	selp.f64 	%fd60313, %fd60310, %fd60312, %p7084;
	setp.lt.s32 	%p7085, %r14837, 0;
	mov.f64 	%fd60314, 0d7FF0000000000000;
	mul.rn.f64 	%fd60315, %fd60313, %fd60314;
	selp.f64 	%fd60316, %fd60315, %fd60313, %p7085;
	setp.lt.s32 	%p7086, %r4762, 0;
	mov.f64 	%fd60317, 0dBCA1A62633145C07;
	add.rn.f64 	%fd60318, %fd60316, %fd60317;
	neg.f64 	%fd60319, %fd60318;
	mov.f64 	%fd60320, 0d400921FB54442D18;
	add.rn.f64 	%fd60321, %fd60320, %fd60319;
	selp.f64 	%fd78548, %fd60321, %fd60316, %p7086;
$L__BB0_7798:
	mul.f64 	%fd60343, %fd78548, 0d404CA5DC1A63C1F5;
	neg.f64 	%fd60344, %fd60343;
	st.local.v2.f64 	[%rd6], {%fd60343, %fd60344};
	mov.b32 	%r19597, 2;
	bra.uni 	$L__BB0_7854;
$L__BB0_7799:
	mul.f64 	%fd59920, %fd10773, %fd10773;
	mul.f64 	%fd59921, %fd10774, %fd10774;
	div.rn.f64 	%fd59922, %fd59920, %fd59921;
	add.f64 	%fd10791, %fd59922, 0d3FF0000000000000;
	add.f64 	%fd59923, %fd10783, %fd10783;
	mul.f64 	%fd59924, %fd10773, %fd59923;
	div.rn.f64 	%fd10792, %fd59924, %fd59921;
	mul.f64 	%fd59925, %fd10783, %fd10783;
	div.rn.f64 	%fd59926, %fd59925, %fd59921;
	add.f64 	%fd59927, %fd59926, 0dBFF0000000000000;
	mul.f64 	%fd59928, %fd10791, 0dC010000000000000;
	mul.f64 	%fd59929, %fd59928, %fd59927;
	fma.rn.f64 	%fd10793, %fd10792, %fd10792, %fd59929;
	setp.ltu.f64 	%p7034, %fd10793, 0d0000000000000000;
	mov.b32 	%r19597, 0;
	@%p7034 bra 	$L__BB0_7854;
	sqrt.rn.f64 	%fd10794, %fd10793;
	sub.f64 	%fd59930, %fd10794, %fd10792;
	add.f64 	%fd10795, %fd10791, %fd10791;
	div.rn.f64 	%fd10796, %fd59930, %fd10795;
	abs.f64 	%fd10797, %fd10796;
	setp.gtu.f64 	%p7035, %fd10797, 0d3FF0000000000000;
	mov.b32 	%r19597, 0;
	@%p7035 bra 	$L__BB0_7827;
	{
	.reg .b32 %temp; 
	mov.b64 	{%temp, %r4763}, %fd10796;
	}
	{
	.reg .b32 %temp; 
	mov.b64 	{%temp, %r14771}, %fd10797;
	}
	setp.gt.s32 	%p7036, %r14771, 1071801957;
	@%p7036 bra 	$L__BB0_7805;
	mul.f64 	%fd59971, %fd10796, %fd10796;
	fma.rn.f64 	%fd59972, %fd59971, 0d3FB0066BDC1895E9, 0dBFB3823B180754AF;
	fma.rn.f64 	%fd59973, %fd59972, %fd59971, 0d3FB11E52CC2F79AE;
	fma.rn.f64 	%fd59974, %fd59973, %fd59971, 0dBF924EAF3526861B;
	fma.rn.f64 	%fd59975, %fd59974, %fd59971, 0d3F91DF02A31E6CB7;
	fma.rn.f64 	%fd59976, %fd59975, %fd59971, 0d3F847D18B0EEC6CC;
	fma.rn.f64 	%fd59977, %fd59976, %fd59971, 0d3F8D0AF961BA53B0;
	fma.rn.f64 	%fd59978, %fd59977, %fd59971, 0d3F91BF7734CF1C48;
	fma.rn.f64 	%fd59979, %fd59978, %fd59971, 0d3F96E91483144EF7;
	fma.rn.f64 	%fd59980, %fd59979, %fd59971, 0d3F9F1C6E0A4F9F81;
	fma.rn.f64 	%fd59981, %fd59980, %fd59971, 0d3FA6DB6DC27FA92B;
	fma.rn.f64 	%fd59982, %fd59981, %fd59971, 0d3FB333333320F91B;
	fma.rn.f64 	%fd59983, %fd59982, %fd59971, 0d3FC5555555555F4D;
	mul.f64 	%fd59984, %fd59971, %fd59983;
	fma.rn.f64 	%fd10798, %fd59984, %fd10797, %fd10797;
	setp.gt.s32 	%p7040, %r4763, -1;
	@%p7040 bra 	$L__BB0_7804;
	mov.f64 	%fd59989, 0d3C91A62633145C07;
	add.rn.f64 	%fd59990, %fd10798, %fd59989;
	mov.f64 	%fd59991, 0d3FF921FB54442D18;
	add.rn.f64 	%fd78549, %fd59991, %fd59990;
	bra.uni 	$L__BB0_7806;
$L__BB0_7804:
	mov.f64 	%fd59985, 0dBC91A62633145C07;
	add.rn.f64 	%fd59986, %fd10798, %fd59985;
	neg.f64 	%fd59987, %fd59986;
	mov.f64 	%fd59988, 0d3FF921FB54442D18;
	add.rn.f64 	%fd78549, %fd59988, %fd59987;
	bra.uni 	$L__BB0_7806;
$L__BB0_7805:
	mov.f64 	%fd59931, 0d3FF0000000000000;
	sub.f64 	%fd59932, %fd59931, %fd10797;
	{
	.reg .b32 %temp; 
	mov.b64 	{%r14772, %temp}, %fd59932;
	}
	{
	.reg .b32 %temp; 
	mov.b64 	{%temp, %r14773}, %fd59932;
	}
	add.s32 	%r14774, %r14773, -1048576;
	mov.b64 	%fd59933, {%r14772, %r14774};
	rsqrt.approx.ftz.f64 	%fd59934, %fd59933;
	{
	.reg .b32 %temp; 
	mov.b64 	{%r14775, %temp}, %fd59934;
	}
	{
	.reg .b32 %temp; 
	mov.b64 	{%temp, %r14776}, %fd59934;
	}
	add.s32 	%r14777, %r14776, -1048576;
	mov.b64 	%fd59935, {%r14775, %r14777};
	mul.f64 	%fd59936, %fd59933, %fd59934;
	neg.f64 	%fd59937, %fd59936;
	fma.rn.f64 	%fd59938, %fd59936, %fd59937, %fd59933;
	fma.rn.f64 	%fd59939, %fd59938, %fd59935, %fd59936;
	neg.f64 	%fd59940, %fd59939;
	fma.rn.f64 	%fd59941, %fd59934, %fd59940, 0d3FF0000000000000;
	fma.rn.f64 	%fd59942, %fd59941, %fd59935, %fd59935;
	fma.rn.f64 	%fd59943, %fd59939, %fd59940, %fd59933;
	fma.rn.f64 	%fd59944, %fd59943, %fd59942, %fd59939;
	{
	.reg .b32 %temp; 
	mov.b64 	{%r14778, %temp}, %fd59944;
	}
	{
	.reg .b32 %temp; 
	mov.b64 	{%temp, %r14779}, %fd59944;
	}
	add.s32 	%r14780, %r14779, 1048576;
	mov.b64 	%fd59945, {%r14778, %r14780};
	fma.rn.f64 	%fd59946, %fd59932, 0d3EC715B371155F70, 0dBEBAC2FE66FAAC4B;
	fma.rn.f64 	%fd59947, %fd59946, %fd59932, 0d3ED9A9B88EFCD9B8;
	fma.rn.f64 	%fd59948, %fd59947, %fd59932, 0d3EDD0F40A8A0C4C3;
	fma.rn.f64 	%fd59949, %fd59948, %fd59932, 0d3EF46D4CFA9E0E1F;
	fma.rn.f64 	%fd59950, %fd59949, %fd59932, 0d3F079C168D1E2422;
	fma.rn.f64 	%fd59951, %fd59950, %fd59932, 0d3F1C9A88C3BCA540;
	fma.rn.f64 	%fd59952, %fd59951, %fd59932, 0d3F31C4E64BD476DF;
	fma.rn.f64 	%fd59953, %fd59952, %fd59932, 0d3F46E8BA60009C8F;
	fma.rn.f64 	%fd59954, %fd59953, %fd59932, 0d3F5F1C71C62B05A2;
	fma.rn.f64 	%fd59955, %fd59954, %fd59932, 0d3F76DB6DB6DC9F2C;
	fma.rn.f64 	%fd59956, %fd59955, %fd59932, 0d3F9333333333329C;
	fma.rn.f64 	%fd59957, %fd59956, %fd59932, 0d3FB5555555555555;
	setp.lt.s32 	%p7037, %r14773, 1;
	mov.f64 	%fd59958, 0d0000000000000000;
	mul.rn.f64 	%fd59959, %fd10797, %fd59958;
	mul.f64 	%fd59960, %fd59932, %fd59957;
	fma.rn.f64 	%fd59961, %fd59960, %fd59945, %fd59945;
	selp.f64 	%fd59962, %fd59959, %fd59961, %p7037;
	setp.lt.s32 	%p7038, %r14773, 0;
	mov.f64 	%fd59963, 0d7FF0000000000000;
	mul.rn.f64 	%fd59964, %fd59962, %fd59963;
	selp.f64 	%fd59965, %fd59964, %fd59962, %p7038;
	setp.lt.s32 	%p7039, %r4763, 0;
	mov.f64 	%fd59966, 0dBCA1A62633145C07;
	add.rn.f64 	%fd59967, %fd59965, %fd59966;
	neg.f64 	%fd59968, %fd59967;
	mov.f64 	%fd59969, 0d400921FB54442D18;
	add.rn.f64 	%fd59970, %fd59969, %fd59968;
	selp.f64 	%fd78549, %fd59970, %fd59965, %p7039;
$L__BB0_7806:
	neg.f64 	%fd10803, %fd78549;
	abs.f64 	%fd10804, %fd78549;
	setp.neu.f64 	%p7041, %fd10804, 0d7FF0000000000000;
	@%p7041 bra 	$L__BB0_7808;
	mov.f64 	%fd59997, 0d0000000000000000;
	mul.rn.f64 	%fd78551, %fd78549, %fd59997;
	mov.b32 	%r19585, 1;
	bra.uni 	$L__BB0_7811;
$L__BB0_7808:
	mul.f64 	%fd59992, %fd78549, 0d3FE45F306DC9C883;
	cvt.rni.s32.f64 	%r19584, %fd59992;
	cvt.rn.f64.s32 	%fd59993, %r19584;
	fma.rn.f64 	%fd59994, %fd59993, 0dBFF921FB54442D18, %fd78549;
	fma.rn.f64 	%fd59995, %fd59993, 0dBC91A62633145C00, %fd59994;
	fma.rn.f64 	%fd78551, %fd59993, 0dB97B839A252049C0, %fd59995;
	setp.ltu.f64 	%p7042, %fd10804, 0d41E0000000000000;
	@%p7042 bra 	$L__BB0_7810;
	{ // callseq 945, 0
	.param .b64 param0;
	st.param.f64 	[param0], %fd78549;
	.param .align 16 .b8 retval0[16];
	call.uni (retval0), 
	__internal_trig_reduction_slowpathd, 
	(
	param0
	);
	ld.param.f64 	%fd78551, [retval0];
	ld.param.b32 	%r19584, [retval0+8];
	} // callseq 945
$L__BB0_7810:
	add.s32 	%r19585, %r19584, 1;
$L__BB0_7811:
	shl.b32 	%r14783, %r19585, 6;
	cvt.u64.u32 	%rd6141, %r14783;
	and.b64  	%rd6142, %rd6141, 64;
	mov.u64 	%rd6143, __cudart_sin_cos_coeffs;
	add.s64 	%rd6144, %rd6143, %rd6142;
	mul.rn.f64 	%fd59998, %fd78551, %fd78551;
	and.b32  	%r14784, %r19585, 1;
	setp.eq.b32 	%p7044, %r14784, 1;
	selp.f64 	%fd59999, 0dBDA8FF8320FD8164, 0d3DE5DB65F9785EBA, %p7044;
	ld.global.nc.v2.f64 	{%fd60000, %fd60001}, [%rd6144];
	fma.rn.f64 	%fd60002, %fd59999, %fd59998, %fd60000;
	fma.rn.f64 	%fd60003, %fd60002, %fd59998, %fd60001;
	ld.global.nc.v2.f64 	{%fd60004, %fd60005}, [%rd6144+16];
	fma.rn.f64 	%fd60006, %fd60003, %fd59998, %fd60004;
	fma.rn.f64 	%fd60007, %fd60006, %fd59998, %fd60005;
	ld.global.nc.v2.f64 	{%fd60008, %fd60009}, [%rd6144+32];
	fma.rn.f64 	%fd60010, %fd60007, %fd59998, %fd60008;
	fma.rn.f64 	%fd60011, %fd60010, %fd59998, %fd60009;
	fma.rn.f64 	%fd60012, %fd60011, %fd78551, %fd78551;
	fma.rn.f64 	%fd60013, %fd60011, %fd59998, 0d3FF0000000000000;
	selp.f64 	%fd60014, %fd60013, %fd60012, %p7044;
	and.b32  	%r14785, %r19585, 2;
	setp.eq.s32 	%p7045, %r14785, 0;
	mov.f64 	%fd60015, 0d0000000000000000;
	sub.f64 	%fd60016, %fd60015, %fd60014;
	selp.f64 	%fd10810, %fd60014, %fd60016, %p7045;
	@%p7041 bra 	$L__BB0_7813;
	mov.f64 	%fd60022, 0d0000000000000000;
	mul.rn.f64 	%fd78552, %fd78549, %fd60022;
	mov.b32 	%r19586, 0;
	bra.uni 	$L__BB0_7815;
$L__BB0_7813:
	mul.f64 	%fd60017, %fd78549, 0d3FE45F306DC9C883;
	cvt.rni.s32.f64 	%r19586, %fd60017;
	cvt.rn.f64.s32 	%fd60018, %r19586;
	fma.rn.f64 	%fd60019, %fd60018, 0dBFF921FB54442D18, %fd78549;
	fma.rn.f64 	%fd60020, %fd60018, 0dBC91A62633145C00, %fd60019;
	fma.rn.f64 	%fd78552, %fd60018, 0dB97B839A252049C0, %fd60020;
	setp.ltu.f64 	%p7046, %fd10804, 0d41E0000000000000;
	@%p7046 bra 	$L__BB0_7815;
	{ // callseq 946, 0
	.param .b64 param0;
	st.param.f64 	[param0], %fd78549;
	.param .align 16 .b8 retval0[16];
	call.uni (retval0), 
	__internal_trig_reduction_slowpathd, 
	(
	param0
	);
	ld.param.f64 	%fd78552, [retval0];
	ld.param.b32 	%r19586, [retval0+8];
	} // callseq 946
$L__BB0_7815:
	shl.b32 	%r14788, %r19586, 6;
	cvt.u64.u32 	%rd6145, %r14788;
	and.b64  	%rd6146, %rd6145, 64;
	mov.u64 	%rd6147, __cudart_sin_cos_coeffs;
	add.s64 	%rd6148, %rd6147, %rd6146;
	mul.rn.f64 	%fd60023, %fd78552, %fd78552;
	and.b32  	%r14789, %r19586, 1;
	setp.eq.b32 	%p7048, %r14789, 1;
	selp.f64 	%fd60024, 0dBDA8FF8320FD8164, 0d3DE5DB65F9785EBA, %p7048;
	ld.global.nc.v2.f64 	{%fd60025, %fd60026}, [%rd6148];
	fma.rn.f64 	%fd60027, %fd60024, %fd60023, %fd60025;
	fma.rn.f64 	%fd60028, %fd60027, %fd60023, %fd60026;
	ld.global.nc.v2.f64 	{%fd60029, %fd60030}, [%rd6148+16];
	fma.rn.f64 	%fd60031, %fd60028, %fd60023, %fd60029;
	fma.rn.f64 	%fd60032, %fd60031, %fd60023, %fd60030;
	ld.global.nc.v2.f64 	{%fd60033, %fd60034}, [%rd6148+32];
	fma.rn.f64 	%fd60035, %fd60032, %fd60023, %fd60033;
	fma.rn.f64 	%fd60036, %fd60035, %fd60023, %fd60034;
	fma.rn.f64 	%fd60037, %fd60036, %fd78552, %fd78552;
	fma.rn.f64 	%fd60038, %fd60036, %fd60023, 0d3FF0000000000000;
	selp.f64 	%fd60039, %fd60038, %fd60037, %p7048;
	and.b32  	%r14790, %r19586, 2;
	setp.eq.s32 	%p7049, %r14790, 0;
	mov.f64 	%fd60040, 0d0000000000000000;
	sub.f64 	%fd60041, %fd60040, %fd60039;
	selp.f64 	%fd60042, %fd60039, %fd60041, %p7049;
	mul.f64 	%fd60043, %fd10774, %fd60042;
	mul.f64 	%fd60044, %fd10773, %fd10810;
	sub.f64 	%fd60045, %fd60043, %fd60044;
	sub.f64 	%fd10815, %fd60045, %fd10783;
	@%p7041 bra 	$L__BB0_7817;
	mov.f64 	%fd60051, 0d0000000000000000;
	mul.rn.f64 	%fd78554, %fd10803, %fd60051;
	mov.b32 	%r19588, 1;
	bra.uni 	$L__BB0_7820;
$L__BB0_7817:
	mul.f64 	%fd60046, %fd78549, 0dBFE45F306DC9C883;
	cvt.rni.s32.f64 	%r19587, %fd60046;
	cvt.rn.f64.s32 	%fd60047, %r19587;
	fma.rn.f64 	%fd60048, %fd60047, 0dBFF921FB54442D18, %fd10803;
	fma.rn.f64 	%fd60049, %fd60047, 0dBC91A62633145C00, %fd60048;
	fma.rn.f64 	%fd78554, %fd60047, 0dB97B839A252049C0, %fd60049;
	setp.ltu.f64 	%p7050, %fd10804, 0d41E0000000000000;
	@%p7050 bra 	$L__BB0_7819;
	{ // callseq 947, 0
	.param .b64 param0;
	st.param.f64 	[param0], %fd10803;
	.param .align 16 .b8 retval0[16];
	call.uni (retval0), 
	__internal_trig_reduction_slowpathd, 
	(
	param0
	);
	ld.param.f64 	%fd78554, [retval0];
	ld.param.b32 	%r19587, [retval0+8];
	} // callseq 947
$L__BB0_7819:
	add.s32 	%r19588, %r19587, 1;
$L__BB0_7820:
	shl.b32 	%r14793, %r19588, 6;
	cvt.u64.u32 	%rd6149, %r14793;
	and.b64  	%rd6150, %rd6149, 64;
	mov.u64 	%rd6151, __cudart_sin_cos_coeffs;
	add.s64 	%rd6152, %rd6151, %rd6150;
	mul.rn.f64 	%fd60052, %fd78554, %fd78554;
	and.b32  	%r14794, %r19588, 1;
	setp.eq.b32 	%p7052, %r14794, 1;
	selp.f64 	%fd60053, 0dBDA8FF8320FD8164, 0d3DE5DB65F9785EBA, %p7052;
	ld.global.nc.v2.f64 	{%fd60054, %fd60055}, [%rd6152];
	fma.rn.f64 	%fd60056, %fd60053, %fd60052, %fd60054;
	fma.rn.f64 	%fd60057, %fd60056, %fd60052, %fd60055;
	ld.global.nc.v2.f64 	{%fd60058, %fd60059}, [%rd6152+16];
	fma.rn.f64 	%fd60060, %fd60057, %fd60052, %fd60058;
	fma.rn.f64 	%fd60061, %fd60060, %fd60052, %fd60059;
	ld.global.nc.v2.f64 	{%fd60062, %fd60063}, [%rd6152+32];
	fma.rn.f64 	%fd60064, %fd60061, %fd60052, %fd60062;
	fma.rn.f64 	%fd60065, %fd60064, %fd60052, %fd60063;
	fma.rn.f64 	%fd60066, %fd60065, %fd78554, %fd78554;
	fma.rn.f64 	%fd60067, %fd60065, %fd60052, 0d3FF0000000000000;
	selp.f64 	%fd60068, %fd60067, %fd60066, %p7052;
	and.b32  	%r14795, %r19588, 2;
	setp.eq.s32 	%p7053, %r14795, 0;
	mov.f64 	%fd60069, 0d0000000000000000;
	sub.f64 	%fd60070, %fd60069, %fd60068;
	selp.f64 	%fd10821, %fd60068, %fd60070, %p7053;
	@%p7041 bra 	$L__BB0_7822;
	mov.f64 	%fd60076, 0d0000000000000000;
	mul.rn.f64 	%fd78555, %fd10803, %fd60076;
	mov.b32 	%r19589, 0;
	bra.uni 	$L__BB0_7824;
$L__BB0_7822:
	mul.f64 	%fd60071, %fd78549, 0dBFE45F306DC9C883;
	cvt.rni.s32.f64 	%r19589, %fd60071;
	cvt.rn.f64.s32 	%fd60072, %r19589;
	fma.rn.f64 	%fd60073, %fd60072, 0dBFF921FB54442D18, %fd10803;
	fma.rn.f64 	%fd60074, %fd60072, 0dBC91A62633145C00, %fd60073;
	fma.rn.f64 	%fd78555, %fd60072, 0dB97B839A252049C0, %fd60074;
	setp.ltu.f64 	%p7054, %fd10804, 0d41E0000000000000;
	@%p7054 bra 	$L__BB0_7824;
	{ // callseq 948, 0
	.param .b64 param0;
	st.param.f64 	[param0], %fd10803;
	.param .align 16 .b8 retval0[16];
	call.uni (retval0), 
	__internal_trig_reduction_slowpathd, 
	(
	param0
	);
	ld.param.f64 	%fd78555, [retval0];
	ld.param.b32 	%r19589, [retval0+8];
	} // callseq 948
$L__BB0_7824:
	shl.b32 	%r14798, %r19589, 6;
	cvt.u64.u32 	%rd6153, %r14798;
	and.b64  	%rd6154, %rd6153, 64;
	mov.u64 	%rd6155, __cudart_sin_cos_coeffs;
	add.s64 	%rd6156, %rd6155, %rd6154;
	mul.rn.f64 	%fd60077, %fd78555, %fd78555;
	and.b32  	%r14799, %r19589, 1;
	setp.eq.b32 	%p7055, %r14799, 1;
	selp.f64 	%fd60078, 0dBDA8FF8320FD8164, 0d3DE5DB65F9785EBA, %p7055;
	ld.global.nc.v2.f64 	{%fd60079, %fd60080}, [%rd6156];
	fma.rn.f64 	%fd60081, %fd60078, %fd60077, %fd60079;
	fma.rn.f64 	%fd60082, %fd60081, %fd60077, %fd60080;
	ld.global.nc.v2.f64 	{%fd60083, %fd60084}, [%rd6156+16];
	fma.rn.f64 	%fd60085, %fd60082, %fd60077, %fd60083;
	fma.rn.f64 	%fd60086, %fd60085, %fd60077, %fd60084;
	ld.global.nc.v2.f64 	{%fd60087, %fd60088}, [%rd6156+32];
	fma.rn.f64 	%fd60089, %fd60086, %fd60077, %fd60087;
	fma.rn.f64 	%fd60090, %fd60089, %fd60077, %fd60088;
	fma.rn.f64 	%fd60091, %fd60090, %fd78555, %fd78555;
	fma.rn.f64 	%fd60092, %fd60090, %fd60077, 0d3FF0000000000000;
	selp.f64 	%fd60093, %fd60092, %fd60091, %p7055;
	and.b32  	%r14800, %r19589, 2;
	setp.eq.s32 	%p7056, %r14800, 0;
	mov.f64 	%fd60094, 0d0000000000000000;
	sub.f64 	%fd60095, %fd60094, %fd60093;
	selp.f64 	%fd60096, %fd60093, %fd60095, %p7056;
	mul.f64 	%fd60097, %fd10774, %fd60096;
	mul.f64 	%fd60098, %fd10773, %fd10821;
	sub.f64 	%fd60099, %fd60097, %fd60098;
	sub.f64 	%fd60100, %fd60099, %fd10783;
	abs.f64 	%fd60101, %fd60100;
	abs.f64 	%fd60102, %fd10815;
	setp.geu.f64 	%p7057, %fd60102, %fd60101;
	@%p7057 bra 	$L__BB0_7826;
	mul.f64 	%fd60104, %fd78549, 0d404CA5DC1A63C1F5;
	st.local.f64 	[%rd6], %fd60104;
	mov.b32 	%r19597, 1;
	bra.uni 	$L__BB0_7827;
$L__BB0_7826:
	mul.f64 	%fd60103, %fd78549, 0dC04CA5DC1A63C1F5;
	st.local.f64 	[%rd6], %fd60103;
	mov.b32 	%r19597, 1;
$L__BB0_7827:
	neg.f64 	%fd60105, %fd10792;
	sub.f64 	%fd60106, %fd60105, %fd10794;
	div.rn.f64 	%fd10826, %fd60106, %fd10795;
	abs.f64 	%fd10827, %fd10826;
	setp.gtu.f64 	%p7058, %fd10827, 0d3FF0000000000000;
	@%p7058 bra 	$L__BB0_7854;
	{
	.reg .b32 %temp; 
	mov.b64 	{%temp, %r4781}, %fd10826;
	}
	{
	.reg .b32 %temp; 
	mov.b64 	{%temp, %r14803}, %fd10827;
	}
	setp.gt.s32 	%p7059, %r14803, 1071801957;
	@%p7059 bra 	$L__BB0_7832;
	mul.f64 	%fd60147, %fd10826, %fd10826;
	fma.rn.f64 	%fd60148, %fd60147, 0d3FB0066BDC1895E9, 0dBFB3823B180754AF;
	fma.rn.f64 	%fd60149, %fd60148, %fd60147, 0d3FB11E52CC2F79AE;
	fma.rn.f64 	%fd60150, %fd60149, %fd60147, 0dBF924EAF3526861B;
	fma.rn.f64 	%fd60151, %fd60150, %fd60147, 0d3F91DF02A31E6CB7;
	fma.rn.f64 	%fd60152, %fd60151, %fd60147, 0d3F847D18B0EEC6CC;
	fma.rn.f64 	%fd60153, %fd60152, %fd60147, 0d3F8D0AF961BA53B0;
	fma.rn.f64 	%fd60154, %fd60153, %fd60147, 0d3F91BF7734CF1C48;
	fma.rn.f64 	%fd60155, %fd60154, %fd60147, 0d3F96E91483144EF7;
	fma.rn.f64 	%fd60156, %fd60155, %fd60147, 0d3F9F1C6E0A4F9F81;
	fma.rn.f64 	%fd60157, %fd60156, %fd60147, 0d3FA6DB6DC27FA92B;
	fma.rn.f64 	%fd60158, %fd60157, %fd60147, 0d3FB333333320F91B;
	fma.rn.f64 	%fd60159, %fd60158, %fd60147, 0d3FC5555555555F4D;
	mul.f64 	%fd60160, %fd60147, %fd60159;
	fma.rn.f64 	%fd10828, %fd60160, %fd10827, %fd10827;
	setp.gt.s32 	%p7063, %r4781, -1;
	@%p7063 bra 	$L__BB0_7831;
	mov.f64 	%fd60165, 0d3C91A62633145C07;
	add.rn.f64 	%fd60166, %fd10828, %fd60165;
	mov.f64 	%fd60167, 0d3FF921FB54442D18;
	add.rn.f64 	%fd78556, %fd60167, %fd60166;
	bra.uni 	$L__BB0_7833;
$L__BB0_7831:
	mov.f64 	%fd60161, 0dBC91A62633145C07;
	add.rn.f64 	%fd60162, %fd10828, %fd60161;
	neg.f64 	%fd60163, %fd60162;
	mov.f64 	%fd60164, 0d3FF921FB54442D18;
	add.rn.f64 	%fd78556, %fd60164, %fd60163;
	bra.uni 	$L__BB0_7833;
$L__BB0_7832:
	mov.f64 	%fd60107, 0d3FF0000000000000;
	sub.f64 	%fd60108, %fd60107, %fd10827;
	{
	.reg .b32 %temp; 
	mov.b64 	{%r14804, %temp}, %fd60108;
	}
	{
	.reg .b32 %temp; 
	mov.b64 	{%temp, %r14805}, %fd60108;
	}
	add.s32 	%r14806, %r14805, -1048576;
	mov.b64 	%fd60109, {%r14804, %r14806};
	rsqrt.approx.ftz.f64 	%fd60110, %fd60109;
	{
	.reg .b32 %temp; 
	mov.b64 	{%r14807, %temp}, %fd60110;
	}
	{
	.reg .b32 %temp; 
	mov.b64 	{%temp, %r14808}, %fd60110;
	}
	add.s32 	%r14809, %r14808, -1048576;
	mov.b64 	%fd60111, {%r14807, %r14809};
	mul.f64 	%fd60112, %fd60109, %fd60110;
	neg.f64 	%fd60113, %fd60112;
	fma.rn.f64 	%fd60114, %fd60112, %fd60113, %fd60109;
	fma.rn.f64 	%fd60115, %fd60114, %fd60111, %fd60112;
	neg.f64 	%fd60116, %fd60115;
	fma.rn.f64 	%fd60117, %fd60110, %fd60116, 0d3FF0000000000000;
	fma.rn.f64 	%fd60118, %fd60117, %fd60111, %fd60111;
	fma.rn.f64 	%fd60119, %fd60115, %fd60116, %fd60109;
	fma.rn.f64 	%fd60120, %fd60119, %fd60118, %fd60115;
	{
	.reg .b32 %temp; 
	mov.b64 	{%r14810, %temp}, %fd60120;
	}
	{
	.reg .b32 %temp; 
	mov.b64 	{%temp, %r14811}, %fd60120;
	}
	add.s32 	%r14812, %r14811, 1048576;
	mov.b64 	%fd60121, {%r14810, %r14812};
	fma.rn.f64 	%fd60122, %fd60108, 0d3EC715B371155F70, 0dBEBAC2FE66FAAC4B;
	fma.rn.f64 	%fd60123, %fd60122, %fd60108, 0d3ED9A9B88EFCD9B8;
	fma.rn.f64 	%fd60124, %fd60123, %fd60108, 0d3EDD0F40A8A0C4C3;
	fma.rn.f64 	%fd60125, %fd60124, %fd60108, 0d3EF46D4CFA9E0E1F;
	fma.rn.f64 	%fd60126, %fd60125, %fd60108, 0d3F079C168D1E2422;
	fma.rn.f64 	%fd60127, %fd60126, %fd60108, 0d3F1C9A88C3BCA540;
	fma.rn.f64 	%fd60128, %fd60127, %fd60108, 0d3F31C4E64BD476DF;
	fma.rn.f64 	%fd60129, %fd60128, %fd60108, 0d3F46E8BA60009C8F;
	fma.rn.f64 	%fd60130, %fd60129, %fd60108, 0d3F5F1C71C62B05A2;
	fma.rn.f64 	%fd60131, %fd60130, %fd60108, 0d3F76DB6DB6DC9F2C;
	fma.rn.f64 	%fd60132, %fd60131, %fd60108, 0d3F9333333333329C;
	fma.rn.f64 	%fd60133, %fd60132, %fd60108, 0d3FB5555555555555;
	setp.lt.s32 	%p7060, %r14805, 1;
	mov.f64 	%fd60134, 0d0000000000000000;
	mul.rn.f64 	%fd60135, %fd10827, %fd60134;
	mul.f64 	%fd60136, %fd60108, %fd60133;
	fma.rn.f64 	%fd60137, %fd60136, %fd60121, %fd60121;
	selp.f64 	%fd60138, %fd60135, %fd60137, %p7060;
	setp.lt.s32 	%p7061, %r14805, 0;
	mov.f64 	%fd60139, 0d7FF0000000000000;
	mul.rn.f64 	%fd60140, %fd60138, %fd60139;
	selp.f64 	%fd60141, %fd60140, %fd60138, %p7061;
	setp.lt.s32 	%p7062, %r4781, 0;
	mov.f64 	%fd60142, 0dBCA1A62633145C07;
	add.rn.f64 	%fd60143, %fd60141, %fd60142;
	neg.f64 	%fd60144, %fd60143;
	mov.f64 	%fd60145, 0d400921FB54442D18;
	add.rn.f64 	%fd60146, %fd60145, %fd60144;
	selp.f64 	%fd78556, %fd60146, %fd60141, %p7062;
$L__BB0_7833:
	neg.f64 	%fd10833, %fd78556;
	abs.f64 	%fd10834, %fd78556;
	setp.neu.f64 	%p7064, %fd10834, 0d7FF0000000000000;
	@%p7064 bra 	$L__BB0_7835;
	mov.f64 	%fd60173, 0d0000000000000000;
	mul.rn.f64 	%fd78558, %fd78556, %fd60173;
	mov.b32 	%r19592, 1;
	bra.uni 	$L__BB0_7838;
$L__BB0_7835:
	mul.f64 	%fd60168, %fd78556, 0d3FE45F306DC9C883;
	cvt.rni.s32.f64 	%r19591, %fd60168;
	cvt.rn.f64.s32 	%fd60169, %r19591;
	fma.rn.f64 	%fd60170, %fd60169, 0dBFF921FB54442D18, %fd78556;
	fma.rn.f64 	%fd60171, %fd60169, 0dBC91A62633145C00, %fd60170;
	fma.rn.f64 	%fd78558, %fd60169, 0dB97B839A252049C0, %fd60171;
	setp.ltu.f64 	%p7065, %fd10834, 0d41E0000000000000;
	@%p7065 bra 	$L__BB0_7837;
	{ // callseq 949, 0
	.param .b64 param0;
	st.param.f64 	[param0], %fd78556;
	.param .align 16 .b8 retval0[16];
	call.uni (retval0), 
	__internal_trig_reduction_slowpathd, 
	(
	param0
	);
	ld.param.f64 	%fd78558, [retval0];
	ld.param.b32 	%r19591, [retval0+8];
	} // callseq 949
$L__BB0_7837:
	add.s32 	%r19592, %r19591, 1;
$L__BB0_7838:
	shl.b32 	%r14815, %r19592, 6;
	cvt.u64.u32 	%rd6157, %r14815;
	and.b64  	%rd6158, %rd6157, 64;
	mov.u64 	%rd6159, __cudart_sin_cos_coeffs;
	add.s64 	%rd6160, %rd6159, %rd6158;
	mul.rn.f64 	%fd60174, %fd78558, %fd78558;
	and.b32  	%r14816, %r19592, 1;
	setp.eq.b32 	%p7067, %r14816, 1;
	selp.f64 	%fd60175, 0dBDA8FF8320FD8164, 0d3DE5DB65F9785EBA, %p7067;
	ld.global.nc.v2.f64 	{%fd60176, %fd60177}, [%rd6160];
	fma.rn.f64 	%fd60178, %fd60175, %fd60174, %fd60176;
	fma.rn.f64 	%fd60179, %fd60178, %fd60174, %fd60177;
	ld.global.nc.v2.f64 	{%fd60180, %fd60181}, [%rd6160+16];
	fma.rn.f64 	%fd60182, %fd60179, %fd60174, %fd60180;
	fma.rn.f64 	%fd60183, %fd60182, %fd60174, %fd60181;
	ld.global.nc.v2.f64 	{%fd60184, %fd60185}, [%rd6160+32];
	fma.rn.f64 	%fd60186, %fd60183, %fd60174, %fd60184;
	fma.rn.f64 	%fd60187, %fd60186, %fd60174, %fd60185;
	fma.rn.f64 	%fd60188, %fd60187, %fd78558, %fd78558;
	fma.rn.f64 	%fd60189, %fd60187, %fd60174, 0d3FF0000000000000;
	selp.f64 	%fd60190, %fd60189, %fd60188, %p7067;
	and.b32  	%r14817, %r19592, 2;
	setp.eq.s32 	%p7068, %r14817, 0;
	mov.f64 	%fd60191, 0d0000000000000000;
	sub.f64 	%fd60192, %fd60191, %fd60190;
	selp.f64 	%fd10840, %fd60190, %fd60192, %p7068;
	@%p7064 bra 	$L__BB0_7840;
	mov.f64 	%fd60198, 0d0000000000000000;
	mul.rn.f64 	%fd78559, %fd78556, %fd60198;
	mov.b32 	%r19593, 0;
	bra.uni 	$L__BB0_7842;
$L__BB0_7840:
	mul.f64 	%fd60193, %fd78556, 0d3FE45F306DC9C883;
	cvt.rni.s32.f64 	%r19593, %fd60193;
	cvt.rn.f64.s32 	%fd60194, %r19593;
	fma.rn.f64 	%fd60195, %fd60194, 0dBFF921FB54442D18, %fd78556;
	fma.rn.f64 	%fd60196, %fd60194, 0dBC91A62633145C00, %fd60195;
	fma.rn.f64 	%fd78559, %fd60194, 0dB97B839A252049C0, %fd60196;
	setp.ltu.f64 	%p7069, %fd10834, 0d41E0000000000000;
	@%p7069 bra 	$L__BB0_7842;
	{ // callseq 950, 0
	.param .b64 param0;
	st.param.f64 	[param0], %fd78556;
	.param .align 16 .b8 retval0[16];
	call.uni (retval0), 
	__internal_trig_reduction_slowpathd, 
	(
	param0
	);
	ld.param.f64 	%fd78559, [retval0];
	ld.param.b32 	%r19593, [retval0+8];
	} // callseq 950
$L__BB0_7842:
	shl.b32 	%r14820, %r19593, 6;
	cvt.u64.u32 	%rd6161, %r14820;
	and.b64  	%rd6162, %rd6161, 64;
	mov.u64 	%rd6163, __cudart_sin_cos_coeffs;
	add.s64 	%rd6164, %rd6163, %rd6162;
	mul.rn.f64 	%fd60199, %fd78559, %fd78559;
	and.b32  	%r14821, %r19593, 1;
	setp.eq.b32 	%p7071, %r14821, 1;
	selp.f64 	%fd60200, 0dBDA8FF8320FD8164, 0d3DE5DB65F9785EBA, %p7071;
	ld.global.nc.v2.f64 	{%fd60201, %fd60202}, [%rd6164];
	fma.rn.f64 	%fd60203, %fd60200, %fd60199, %fd60201;
	fma.rn.f64 	%fd60204, %fd60203, %fd60199, %fd60202;
	ld.global.nc.v2.f64 	{%fd60205, %fd60206}, [%rd6164+16];
	fma.rn.f64 	%fd60207, %fd60204, %fd60199, %fd60205;
	fma.rn.f64 	%fd60208, %fd60207, %fd60199, %fd60206;
	ld.global.nc.v2.f64 	{%fd60209, %fd60210}, [%rd6164+32];
	fma.rn.f64 	%fd60211, %fd60208, %fd60199, %fd60209;
	fma.rn.f64 	%fd60212, %fd60211, %fd60199, %fd60210;
	fma.rn.f64 	%fd60213, %fd60212, %fd78559, %fd78559;
	fma.rn.f64 	%fd60214, %fd60212, %fd60199, 0d3FF0000000000000;
	selp.f64 	%fd60215, %fd60214, %fd60213, %p7071;
	and.b32  	%r14822, %r19593, 2;
	setp.eq.s32 	%p7072, %r14822, 0;
	mov.f64 	%fd60216, 0d0000000000000000;
	sub.f64 	%fd60217, %fd60216, %fd60215;
	selp.f64 	%fd60218, %fd60215, %fd60217, %p7072;
	mul.f64 	%fd60219, %fd10774, %fd60218;
	mul.f64 	%fd60220, %fd10773, %fd10840;
	sub.f64 	%fd60221, %fd60219, %fd60220;
	sub.f64 	%fd10845, %fd60221, %fd10783;
	@%p7064 bra 	$L__BB0_7844;
	mov.f64 	%fd60227, 0d0000000000000000;
	mul.rn.f64 	%fd78561, %fd10833, %fd60227;
	mov.b32 	%r19595, 1;
	bra.uni 	$L__BB0_7847;
$L__BB0_7844:
	mul.f64 	%fd60222, %fd78556, 0dBFE45F306DC9C883;
	cvt.rni.s32.f64 	%r19594, %fd60222;
	cvt.rn.f64.s32 	%fd60223, %r19594;
	fma.rn.f64 	%fd60224, %fd60223, 0dBFF921FB54442D18, %fd10833;
	fma.rn.f64 	%fd60225, %fd60223, 0dBC91A62633145C00, %fd60224;
	fma.rn.f64 	%fd78561, %fd60223, 0dB97B839A252049C0, %fd60225;
	setp.ltu.f64 	%p7073, %fd10834, 0d41E0000000000000;
	@%p7073 bra 	$L__BB0_7846;
	{ // callseq 951, 0
	.param .b64 param0;
	st.param.f64 	[param0], %fd10833;
	.param .align 16 .b8 retval0[16];
	call.uni (retval0), 
	__internal_trig_reduction_slowpathd, 
	(
	param0
	);
	ld.param.f64 	%fd78561, [retval0];
	ld.param.b32 	%r19594, [retval0+8];
	} // callseq 951
$L__BB0_7846:
	add.s32 	%r19595, %r19594, 1;
$L__BB0_7847:
	shl.b32 	%r14825, %r19595, 6;
	cvt.u64.u32 	%rd6165, %r14825;
	and.b64  	%rd6166, %rd6165, 64;
	mov.u64 	%rd6167, __cudart_sin_cos_coeffs;
	add.s64 	%rd6168, %rd6167, %rd6166;
	mul.rn.f64 	%fd60228, %fd78561, %fd78561;
	and.b32  	%r14826, %r19595, 1;
	setp.eq.b32 	%p7075, %r14826, 1;
	selp.f64 	%fd60229, 0dBDA8FF8320FD8164, 0d3DE5DB65F9785EBA, %p7075;
	ld.global.nc.v2.f64 	{%fd60230, %fd60231}, [%rd6168];
	fma.rn.f64 	%fd60232, %fd60229, %fd60228, %fd60230;
	fma.rn.f64 	%fd60233, %fd60232, %fd60228, %fd60231;
	ld.global.nc.v2.f64 	{%fd60234, %fd60235}, [%rd6168+16];
	fma.rn.f64 	%fd60236, %fd60233, %fd60228, %fd60234;
	fma.rn.f64 	%fd60237, %fd60236, %fd60228, %fd60235;
	ld.global.nc.v2.f64 	{%fd60238, %fd60239}, [%rd6168+32];
	fma.rn.f64 	%fd60240, %fd60237, %fd60228, %fd60238;
	fma.rn.f64 	%fd60241, %fd60240, %fd60228, %fd60239;
	fma.rn.f64 	%fd60242, %fd60241, %fd78561, %fd78561;
	fma.rn.f64 	%fd60243, %fd60241, %fd60228, 0d3FF0000000000000;
	selp.f64 	%fd60244, %fd60243, %fd60242, %p7075;
	and.b32  	%r14827, %r19595, 2;
	setp.eq.s32 	%p7076, %r14827, 0;
	mov.f64 	%fd60245, 0d0000000000000000;
	sub.f64 	%fd60246, %fd60245, %fd60244;
	selp.f64 	%fd10851, %fd60244, %fd60246, %p7076;
	@%p7064 bra 	$L__BB0_7849;
	mov.f64 	%fd60252, 0d0000000000000000;
	mul.rn.f64 	%fd78562, %fd10833, %fd60252;
	mov.b32 	%r19596, 0;
	bra.uni 	$L__BB0_7851;
$L__BB0_7849:
	mul.f64 	%fd60247, %fd78556, 0dBFE45F306DC9C883;
	cvt.rni.s32.f64 	%r19596, %fd60247;
	cvt.rn.f64.s32 	%fd60248, %r19596;
	fma.rn.f64 	%fd60249, %fd60248, 0dBFF921FB54442D18, %fd10833;
	fma.rn.f64 	%fd60250, %fd60248, 0dBC91A62633145C00, %fd60249;
	fma.rn.f64 	%fd78562, %fd60248, 0dB97B839A252049C0, %fd60250;
	setp.ltu.f64 	%p7077, %fd10834, 0d41E0000000000000;
	@%p7077 bra 	$L__BB0_7851;
	{ // callseq 952, 0
	.param .b64 param0;
	st.param.f64 	[param0], %fd10833;
	.param .align 16 .b8 retval0[16];
	call.uni (retval0), 
	__internal_trig_reduction_slowpathd, 
	(
	param0
	);
	ld.param.f64 	%fd78562, [retval0];
	ld.param.b32 	%r19596, [retval0+8];
	} // callseq 952
$L__BB0_7851:
	shl.b32 	%r14830, %r19596, 6;
	cvt.u64.u32 	%rd6169, %r14830;
	and.b64  	%rd6170, %rd6169, 64;
	mov.u64 	%rd6171, __cudart_sin_cos_coeffs;
	add.s64 	%rd6172, %rd6171, %rd6170;
	mul.rn.f64 	%fd60253, %fd78562, %fd78562;
	and.b32  	%r14831, %r19596, 1;
	setp.eq.b32 	%p7078, %r14831, 1;
	selp.f64 	%fd60254, 0dBDA8FF8320FD8164, 0d3DE5DB65F9785EBA, %p7078;
	ld.global.nc.v2.f64 	{%fd60255, %fd60256}, [%rd6172];
	fma.rn.f64 	%fd60257, %fd60254, %fd60253, %fd60255;
	fma.rn.f64 	%fd60258, %fd60257, %fd60253, %fd60256;
	ld.global.nc.v2.f64 	{%fd60259, %fd60260}, [%rd6172+16];
	fma.rn.f64 	%fd60261, %fd60258, %fd60253, %fd60259;
	fma.rn.f64 	%fd60262, %fd60261, %fd60253, %fd60260;
	ld.global.nc.v2.f64 	{%fd60263, %fd60264}, [%rd6172+32];
	fma.rn.f64 	%fd60265, %fd60262, %fd60253, %fd60263;
	fma.rn.f64 	%fd60266, %fd60265, %fd60253, %fd60264;
	fma.rn.f64 	%fd60267, %fd60266, %fd78562, %fd78562;
	fma.rn.f64 	%fd60268, %fd60266, %fd60253, 0d3FF0000000000000;
	selp.f64 	%fd60269, %fd60268, %fd60267, %p7078;
	and.b32  	%r14832, %r19596, 2;
	setp.eq.s32 	%p7079, %r14832, 0;
	mov.f64 	%fd60270, 0d0000000000000000;
	sub.f64 	%fd60271, %fd60270, %fd60269;
	selp.f64 	%fd60272, %fd60269, %fd60271, %p7079;
	mul.f64 	%fd60273, %fd10774, %fd60272;
	mul.f64 	%fd60274, %fd10773, %fd10851;
	sub.f64 	%fd60275, %fd60273, %fd60274;
	sub.f64 	%fd60276, %fd60275, %fd10783;
	abs.f64 	%fd60277, %fd60276;
	abs.f64 	%fd60278, %fd10845;
	setp.geu.f64 	%p7080, %fd60278, %fd60277;
	@%p7080 bra 	$L__BB0_7853;
	mul.f64 	%fd60280, %fd78556, 0d404CA5DC1A63C1F5;
	mul.wide.u32 	%rd6175, %r19597, 8;
	add.s64 	%rd6176, %rd6, %rd6175;
	st.local.f64 	[%rd6176], %fd60280;
	add.s32 	%r19597, %r19597, 1;
	bra.uni 	$L__BB0_7854;
$L__BB0_7853:
	mul.f64 	%fd60279, %fd78556, 0dC04CA5DC1A63C1F5;
	mul.wide.u32 	%rd6173, %r19597, 8;
	add.s64 	%rd6174, %rd6, %rd6173;
	st.local.f64 	[%rd6174], %fd60279;
	add.s32 	%r19597, %r19597, 1;
$L__BB0_7854:
	setp.eq.s32 	%p7088, %r19597, 0;
	@%p7088 bra 	$L__BB0_7885;
	ld.local.f64 	%fd60345, [%rd6];
	mul.f64 	%fd10856, %fd60345, 0d3F91DF46A2529D3A;
	abs.f64 	%fd10857, %fd10856;
	setp.neu.f64 	%p7089, %fd10857, 0d7FF0000000000000;
	@%p7089 bra 	$L__BB0_7857;
	mov.f64 	%fd60351, 0d0000000000000000;
	mul.rn.f64 	%fd78564, %fd10856, %fd60351;
	mov.b32 	%r19599, 1;
	bra.uni 	$L__BB0_7860;
$L__BB0_7857:
	mul.f64 	%fd60346, %fd10856, 0d3FE45F306DC9C883;
	cvt.rni.s32.f64 	%r19598, %fd60346;
	cvt.rn.f64.s32 	%fd60347, %r19598;
	fma.rn.f64 	%fd60348, %fd60347, 0dBFF921FB54442D18, %fd10856;
	fma.rn.f64 	%fd60349, %fd60347, 0dBC91A62633145C00, %fd60348;
	fma.rn.f64 	%fd78564, %fd60347, 0dB97B839A252049C0, %fd60349;
	setp.ltu.f64 	%p7090, %fd10857, 0d41E0000000000000;
	@%p7090 bra 	$L__BB0_7859;
	{ // callseq 953, 0
	.param .b64 param0;
	st.param.f64 	[param0], %fd10856;
	.param .align 16 .b8 retval0[16];
	call.uni (retval0), 
	__internal_trig_reduction_slowpathd, 
	(
	param0
	);
	ld.param.f64 	%fd78564, [retval0];
	ld.param.b32 	%r19598, [retval0+8];
	} // callseq 953
$L__BB0_7859:
	add.s32 	%r19599, %r19598, 1;
$L__BB0_7860:
	shl.b32 	%r14848, %r19599, 6;
	cvt.u64.u32 	%rd6177, %r14848;
	and.b64  	%rd6178, %rd6177, 64;
	mov.u64 	%rd6179, __cudart_sin_cos_coeffs;
	add.s64 	%rd6180, %rd6179, %rd6178;
	mul.rn.f64 	%fd60352, %fd78564, %fd78564;
	and.b32  	%r14849, %r19599, 1;
	setp.eq.b32 	%p7092, %r14849, 1;
	selp.f64 	%fd60353, 0dBDA8FF8320FD8164, 0d3DE5DB65F9785EBA, %p7092;
	ld.global.nc.v2.f64 	{%fd60354, %fd60355}, [%rd6180];
	fma.rn.f64 	%fd60356, %fd60353, %fd60352, %fd60354;
	fma.rn.f64 	%fd60357, %fd60356, %fd60352, %fd60355;
	ld.global.nc.v2.f64 	{%fd60358, %fd60359}, [%rd6180+16];
	fma.rn.f64 	%fd60360, %fd60357, %fd60352, %fd60358;
	fma.rn.f64 	%fd60361, %fd60360, %fd60352, %fd60359;
	ld.global.nc.v2.f64 	{%fd60362, %fd60363}, [%rd6180+32];
	fma.rn.f64 	%fd60364, %fd60361, %fd60352, %fd60362;
	fma.rn.f64 	%fd60365, %fd60364, %fd60352, %fd60363;
	fma.rn.f64 	%fd60366, %fd60365, %fd78564, %fd78564;
	fma.rn.f64 	%fd60367, %fd60365, %fd60352, 0d3FF0000000000000;
	selp.f64 	%fd60368, %fd60367, %fd60366, %p7092;
	and.b32  	%r14850, %r19599, 2;
	setp.eq.s32 	%p7093, %r14850, 0;
	mov.f64 	%fd60369, 0d0000000000000000;
	sub.f64 	%fd60370, %fd60369, %fd60368;
	selp.f64 	%fd10863, %fd60368, %fd60370, %p7093;
	@%p7089 bra 	$L__BB0_7862;
	mov.f64 	%fd60376, 0d0000000000000000;
	mul.rn.f64 	%fd78565, %fd10856, %fd60376;
	mov.b32 	%r19600, 0;
	bra.uni 	$L__BB0_7864;
$L__BB0_7862:
	mul.f64 	%fd60371, %fd10856, 0d3FE45F306DC9C883;
	cvt.rni.s32.f64 	%r19600, %fd60371;
	cvt.rn.f64.s32 	%fd60372, %r19600;
	fma.rn.f64 	%fd60373, %fd60372, 0dBFF921FB54442D18, %fd10856;
	fma.rn.f64 	%fd60374, %fd60372, 0dBC91A62633145C00, %fd60373;
	fma.rn.f64 	%fd78565, %fd60372, 0dB97B839A252049C0, %fd60374;
	setp.ltu.f64 	%p7094, %fd10857, 0d41E0000000000000;
	@%p7094 bra 	$L__BB0_7864;
	{ // callseq 954, 0
	.param .b64 param0;
	st.param.f64 	[param0], %fd10856;
	.param .align 16 .b8 retval0[16];
	call.uni (retval0), 
	__internal_trig_reduction_slowpathd, 
	(
	param0
	);
	ld.param.f64 	%fd78565, [retval0];
	ld.param.b32 	%r19600, [retval0+8];
	} // callseq 954
$L__BB0_7864:
	shl.b32 	%r14853, %r19600, 6;
	cvt.u64.u32 	%rd6181, %r14853;
	and.b64  	%rd6182, %rd6181, 64;
	mov.u64 	%rd6183, __cudart_sin_cos_coeffs;
	add.s64 	%rd6184, %rd6183, %rd6182;
	mul.rn.f64 	%fd60377, %fd78565, %fd78565;
	and.b32  	%r14854, %r19600, 1;
	setp.eq.b32 	%p7095, %r14854, 1;
	selp.f64 	%fd60378, 0dBDA8FF8320FD8164, 0d3DE5DB65F9785EBA, %p7095;
	ld.global.nc.v2.f64 	{%fd60379, %fd60380}, [%rd6184];
	fma.rn.f64 	%fd60381, %fd60378, %fd60377, %fd60379;
	fma.rn.f64 	%fd60382, %fd60381, %fd60377, %fd60380;
	ld.global.nc.v2.f64 	{%fd60383, %fd60384}, [%rd6184+16];
	fma.rn.f64 	%fd60385, %fd60382, %fd60377, %fd60383;
	fma.rn.f64 	%fd60386, %fd60385, %fd60377, %fd60384;
	ld.global.nc.v2.f64 	{%fd60387, %fd60388}, [%rd6184+32];
	fma.rn.f64 	%fd60389, %fd60386, %fd60377, %fd60387;
	fma.rn.f64 	%fd60390, %fd60389, %fd60377, %fd60388;
	fma.rn.f64 	%fd60391, %fd60390, %fd78565, %fd78565;
	fma.rn.f64 	%fd60392, %fd60390, %fd60377, 0d3FF0000000000000;
	selp.f64 	%fd60393, %fd60392, %fd60391, %p7095;
	and.b32  	%r14855, %r19600, 2;
	setp.eq.s32 	%p7096, %r14855, 0;
	mov.f64 	%fd60394, 0d0000000000000000;
	sub.f64 	%fd60395, %fd60394, %fd60393;
	selp.f64 	%fd60396, %fd60393, %fd60395, %p7096;
	mul.f64 	%fd60397, %fd10774, %fd10863;
	fma.rn.f64 	%fd60398, %fd10773, %fd60396, %fd60397;
	fma.rn.f64 	%fd10868, %fd10775, 0d0000000000000000, %fd60398;
	mul.f64 	%fd60399, %fd10774, 0d0000000000000000;
	fma.rn.f64 	%fd60400, %fd10773, 0d0000000000000000, %fd60399;
	add.f64 	%fd60401, %fd60400, %fd10775;
	mul.f64 	%fd60402, %fd60401, %fd60401;
	fma.rn.f64 	%fd60403, %fd10868, %fd10868, %fd60402;
	sqrt.rn.f64 	%fd60404, %fd60403;
	div.rn.f64 	%fd10869, %fd60401, %fd60404;
	{
	.reg .b32 %temp; 
	mov.b64 	{%temp, %r4809}, %fd10869;
	}
	abs.f64 	%fd10870, %fd10869;
	{
	.reg .b32 %temp; 
	mov.b64 	{%temp, %r14856}, %fd10870;
	}
	setp.gt.s32 	%p7097, %r14856, 1071801957;
	@%p7097 bra 	$L__BB0_7868;
	mul.f64 	%fd60445, %fd10869, %fd10869;
	fma.rn.f64 	%fd60446, %fd60445, 0d3FB0066BDC1895E9, 0dBFB3823B180754AF;
	fma.rn.f64 	%fd60447, %fd60446, %fd60445, 0d3FB11E52CC2F79AE;
	fma.rn.f64 	%fd60448, %fd60447, %fd60445, 0dBF924EAF3526861B;
	fma.rn.f64 	%fd60449, %fd60448, %fd60445, 0d3F91DF02A31E6CB7;
	fma.rn.f64 	%fd60450, %fd60449, %fd60445, 0d3F847D18B0EEC6CC;
	fma.rn.f64 	%fd60451, %fd60450, %fd60445, 0d3F8D0AF961BA53B0;
	fma.rn.f64 	%fd60452, %fd60451, %fd60445, 0d3F91BF7734CF1C48;
	fma.rn.f64 	%fd60453, %fd60452, %fd60445, 0d3F96E91483144EF7;
	fma.rn.f64 	%fd60454, %fd60453, %fd60445, 0d3F9F1C6E0A4F9F81;
	fma.rn.f64 	%fd60455, %fd60454, %fd60445, 0d3FA6DB6DC27FA92B;
	fma.rn.f64 	%fd60456, %fd60455, %fd60445, 0d3FB333333320F91B;
	fma.rn.f64 	%fd60457, %fd60456, %fd60445, 0d3FC5555555555F4D;
	mul.f64 	%fd60458, %fd60445, %fd60457;
	fma.rn.f64 	%fd10871, %fd60458, %fd10870, %fd10870;
	setp.gt.s32 	%p7101, %r4809, -1;
	@%p7101 bra 	$L__BB0_7867;
	mov.f64 	%fd60463, 0d3C91A62633145C07;
	add.rn.f64 	%fd60464, %fd10871, %fd60463;
	mov.f64 	%fd60465, 0d3FF921FB54442D18;
	add.rn.f64 	%fd78566, %fd60465, %fd60464;
	bra.uni 	$L__BB0_7869;
$L__BB0_7867:
	mov.f64 	%fd60459, 0dBC91A62633145C07;
	add.rn.f64 	%fd60460, %fd10871, %fd60459;
	neg.f64 	%fd60461, %fd60460;
	mov.f64 	%fd60462, 0d3FF921FB54442D18;
	add.rn.f64 	%fd78566, %fd60462, %fd60461;
	bra.uni 	$L__BB0_7869;
$L__BB0_7868:
	mov.f64 	%fd60405, 0d3FF0000000000000;
	sub.f64 	%fd60406, %fd60405, %fd10870;
	{
	.reg .b32 %temp; 
	mov.b64 	{%r14857, %temp}, %fd60406;
	}
	{
	.reg .b32 %temp; 
	mov.b64 	{%temp, %r14858}, %fd60406;
	}
	add.s32 	%r14859, %r14858, -1048576;
	mov.b64 	%fd60407, {%r14857, %r14859};
	rsqrt.approx.ftz.f64 	%fd60408, %fd60407;
	{
	.reg .b32 %temp; 
	mov.b64 	{%r14860, %temp}, %fd60408;
	}
	{
	.reg .b32 %temp; 
	mov.b64 	{%temp, %r14861}, %fd60408;
	}
	add.s32 	%r14862, %r14861, -1048576;
	mov.b64 	%fd60409, {%r14860, %r14862};
	mul.f64 	%fd60410, %fd60407, %fd60408;
	neg.f64 	%fd60411, %fd60410;
	fma.rn.f64 	%fd60412, %fd60410, %fd60411, %fd60407;
	fma.rn.f64 	%fd60413, %fd60412, %fd60409, %fd60410;
	neg.f64 	%fd60414, %fd60413;
	fma.rn.f64 	%fd60415, %fd60408, %fd60414, 0d3FF0000000000000;
	fma.rn.f64 	%fd60416, %fd60415, %fd60409, %fd60409;
	fma.rn.f64 	%fd60417, %fd60413, %fd60414, %fd60407;
	fma.rn.f64 	%fd60418, %fd60417, %fd60416, %fd60413;
	{
	.reg .b32 %temp; 
	mov.b64 	{%r14863, %temp}, %fd60418;
	}
	{
	.reg .b32 %temp; 
	mov.b64 	{%temp, %r14864}, %fd60418;
	}
	add.s32 	%r14865, %r14864, 1048576;
	mov.b64 	%fd60419, {%r14863, %r14865};
	fma.rn.f64 	%fd60420, %fd60406, 0d3EC715B371155F70, 0dBEBAC2FE66FAAC4B;
	fma.rn.f64 	%fd60421, %fd60420, %fd60406, 0d3ED9A9B88EFCD9B8;
	fma.rn.f64 	%fd60422, %fd60421, %fd60406, 0d3EDD0F40A8A0C4C3;
	fma.rn.f64 	%fd60423, %fd60422, %fd60406, 0d3EF46D4CFA9E0E1F;
	fma.rn.f64 	%fd60424, %fd60423, %fd60406, 0d3F079C168D1E2422;
	fma.rn.f64 	%fd60425, %fd60424, %fd60406, 0d3F1C9A88C3BCA540;
	fma.rn.f64 	%fd60426, %fd60425, %fd60406, 0d3F31C4E64BD476DF;
	fma.rn.f64 	%fd60427, %fd60426, %fd60406, 0d3F46E8BA60009C8F;
	fma.rn.f64 	%fd60428, %fd60427, %fd60406, 0d3F5F1C71C62B05A2;
	fma.rn.f64 	%fd60429, %fd60428, %fd60406, 0d3F76DB6DB6DC9F2C;
	fma.rn.f64 	%fd60430, %fd60429, %fd60406, 0d3F9333333333329C;
	fma.rn.f64 	%fd60431, %fd60430, %fd60406, 0d3FB5555555555555;
	setp.lt.s32 	%p7098, %r14858, 1;
	mov.f64 	%fd60432, 0d0000000000000000;
	mul.rn.f64 	%fd60433, %fd10870, %fd60432;
	mul.f64 	%fd60434, %fd60406, %fd60431;
	fma.rn.f64 	%fd60435, %fd60434, %fd60419, %fd60419;
	selp.f64 	%fd60436, %fd60433, %fd60435, %p7098;
	setp.lt.s32 	%p7099, %r14858, 0;
	mov.f64 	%fd60437, 0d7FF0000000000000;
	mul.rn.f64 	%fd60438, %fd60436, %fd60437;
	selp.f64 	%fd60439, %fd60438, %fd60436, %p7099;
	setp.lt.s32 	%p7100, %r4809, 0;
	mov.f64 	%fd60440, 0dBCA1A62633145C07;
	add.rn.f64 	%fd60441, %fd60439, %fd60440;
	neg.f64 	%fd60442, %fd60441;
	mov.f64 	%fd60443, 0d400921FB54442D18;
	add.rn.f64 	%fd60444, %fd60443, %fd60442;
	selp.f64 	%fd78566, %fd60444, %fd60439, %p7100;
$L__BB0_7869:
	mul.f64 	%fd60466, %fd78566, 0d404CA5DC1A63C1F5;
	setp.gt.f64 	%p7102, %fd10868, 0d0000000000000000;
	neg.f64 	%fd60467, %fd60466;
	selp.f64 	%fd78687, %fd60467, %fd60466, %p7102;
	setp.eq.s32 	%p7103, %r19597, 1;
	@%p7103 bra 	$L__BB0_7885;
	ld.local.f64 	%fd60468, [%rd6+8];
	mul.f64 	%fd10877, %fd60468, 0d3F91DF46A2529D3A;
	abs.f64 	%fd10878, %fd10877;
	setp.eq.f64 	%p7104, %fd10878, 0d7FF0000000000000;
	@%p7104 bra 	$L__BB0_7874;
	mul.f64 	%fd60469, %fd10877, 0d3FE45F306DC9C883;
	cvt.rni.s32.f64 	%r19601, %fd60469;
	cvt.rn.f64.s32 	%fd60470, %r19601;
	fma.rn.f64 	%fd60471, %fd60470, 0dBFF921FB54442D18, %fd10877;
	fma.rn.f64 	%fd60472, %fd60470, 0dBC91A62633145C00, %fd60471;
	fma.rn.f64 	%fd78568, %fd60470, 0dB97B839A252049C0, %fd60472;
	setp.ltu.f64 	%p7105, %fd10878, 0d41E0000000000000;
	@%p7105 bra 	$L__BB0_7873;
	{ // callseq 955, 0
	.param .b64 param0;
	st.param.f64 	[param0], %fd10877;
	.param .align 16 .b8 retval0[16];
	call.uni (retval0), 
	__internal_trig_reduction_slowpathd, 
	(
	param0
	);
	ld.param.f64 	%fd78568, [retval0];
	ld.param.b32 	%r19601, [retval0+8];
	} // callseq 955
$L__BB0_7873:
	add.s32 	%r19602, %r19601, 1;
	bra.uni 	$L__BB0_7875;
$L__BB0_7874:
	mov.f64 	%fd60474, 0d0000000000000000;
	mul.rn.f64 	%fd78568, %fd10877, %fd60474;
	mov.b32 	%r19602, 1;
$L__BB0_7875:
	shl.b32 	%r14868, %r19602, 6;
	cvt.u64.u32 	%rd6185, %r14868;
	and.b64  	%rd6186, %rd6185, 64;
	mov.u64 	%rd6187, __cudart_sin_cos_coeffs;
	add.s64 	%rd6188, %rd6187, %rd6186;
	mul.rn.f64 	%fd60475, %fd78568, %fd78568;
	and.b32  	%r14869, %r19602, 1;
	setp.eq.b32 	%p7107, %r14869, 1;
	selp.f64 	%fd60476, 0dBDA8FF8320FD8164, 0d3DE5DB65F9785EBA, %p7107;
	ld.global.nc.v2.f64 	{%fd60477, %fd60478}, [%rd6188];
	fma.rn.f64 	%fd60479, %fd60476, %fd60475, %fd60477;
	fma.rn.f64 	%fd60480, %fd60479, %fd60475, %fd60478;
	ld.global.nc.v2.f64 	{%fd60481, %fd60482}, [%rd6188+16];
	fma.rn.f64 	%fd60483, %fd60480, %fd60475, %fd60481;
	fma.rn.f64 	%fd60484, %fd60483, %fd60475, %fd60482;
	ld.global.nc.v2.f64 	{%fd60485, %fd60486}, [%rd6188+32];
	fma.rn.f64 	%fd60487, %fd60484, %fd60475, %fd60485;
	fma.rn.f64 	%fd60488, %fd60487, %fd60475, %fd60486;
	fma.rn.f64 	%fd60489, %fd60488, %fd78568, %fd78568;
	fma.rn.f64 	%fd60490, %fd60488, %fd60475, 0d3FF0000000000000;
	selp.f64 	%fd60491, %fd60490, %fd60489, %p7107;
	and.b32  	%r14870, %r19602, 2;
	setp.eq.s32 	%p7108, %r14870, 0;
	mov.f64 	%fd60492, 0d0000000000000000;
	sub.f64 	%fd60493, %fd60492, %fd60491;
	selp.f64 	%fd10884, %fd60491, %fd60493, %p7108;
	@%p7104 bra 	$L__BB0_7878;
	mul.f64 	%fd60494, %fd10877, 0d3FE45F306DC9C883;
	cvt.rni.s32.f64 	%r19603, %fd60494;
	cvt.rn.f64.s32 	%fd60495, %r19603;
	fma.rn.f64 	%fd60496, %fd60495, 0dBFF921FB54442D18, %fd10877;
	fma.rn.f64 	%fd60497, %fd60495, 0dBC91A62633145C00, %fd60496;
	fma.rn.f64 	%fd78569, %fd60495, 0dB97B839A252049C0, %fd60497;
	setp.ltu.f64 	%p7109, %fd10878, 0d41E0000000000000;
	@%p7109 bra 	$L__BB0_7879;
	{ // callseq 956, 0
	.param .b64 param0;
	st.param.f64 	[param0], %fd10877;
	.param .align 16 .b8 retval0[16];
	call.uni (retval0), 
	__internal_trig_reduction_slowpathd, 
	(
	param0
	);
	ld.param.f64 	%fd78569, [retval0];
	ld.param.b32 	%r19603, [retval0+8];
	} // callseq 956
	bra.uni 	$L__BB0_7879;
$L__BB0_7878:
	mov.f64 	%fd60499, 0d0000000000000000;
	mul.rn.f64 	%fd78569, %fd10877, %fd60499;
	mov.b32 	%r19603, 0;
$L__BB0_7879:
	shl.b32 	%r14873, %r19603, 6;
	cvt.u64.u32 	%rd6189, %r14873;
	and.b64  	%rd6190, %rd6189, 64;
	mov.u64 	%rd6191, __cudart_sin_cos_coeffs;
	add.s64 	%rd6192, %rd6191, %rd6190;
	mul.rn.f64 	%fd60500, %fd78569, %fd78569;
	and.b32  	%r14874, %r19603, 1;
	setp.eq.b32 	%p7110, %r14874, 1;
	selp.f64 	%fd60501, 0dBDA8FF8320FD8164, 0d3DE5DB65F9785EBA, %p7110;
	ld.global.nc.v2.f64 	{%fd60502, %fd60503}, [%rd6192];
	fma.rn.f64 	%fd60504, %fd60501, %fd60500, %fd60502;
	fma.rn.f64 	%fd60505, %fd60504, %fd60500, %fd60503;
	ld.global.nc.v2.f64 	{%fd60506, %fd60507}, [%rd6192+16];
	fma.rn.f64 	%fd60508, %fd60505, %fd60500, %fd60506;
	fma.rn.f64 	%fd60509, %fd60508, %fd60500, %fd60507;
	ld.global.nc.v2.f64 	{%fd60510, %fd60511}, [%rd6192+32];
	fma.rn.f64 	%fd60512, %fd60509, %fd60500, %fd60510;
	fma.rn.f64 	%fd60513, %fd60512, %fd60500, %fd60511;
	fma.rn.f64 	%fd60514, %fd60513, %fd78569, %fd78569;
	fma.rn.f64 	%fd60515, %fd60513, %fd60500, 0d3FF0000000000000;
	selp.f64 	%fd60516, %fd60515, %fd60514, %p7110;
	and.b32  	%r14875, %r19603, 2;
	setp.eq.s32 	%p7111, %r14875, 0;
	mov.f64 	%fd60517, 0d0000000000000000;
	sub.f64 	%fd60518, %fd60517, %fd60516;
	selp.f64 	%fd60519, %fd60516, %fd60518, %p7111;
	mul.f64 	%fd60520, %fd10774, %fd10884;
	fma.rn.f64 	%fd60521, %fd10773, %fd60519, %fd60520;
	fma.rn.f64 	%fd10889, %fd10775, 0d0000000000000000, %fd60521;
	mul.f64 	%fd60522, %fd10774, 0d0000000000000000;
	fma.rn.f64 	%fd60523, %fd10773, 0d0000000000000000, %fd60522;
	add.f64 	%fd60524, %fd60523, %fd10775;
	mul.f64 	%fd60525, %fd60524, %fd60524;
	fma.rn.f64 	%fd60526, %fd10889, %fd10889, %fd60525;
	sqrt.rn.f64 	%fd60527, %fd60526;
	div.rn.f64 	%fd10890, %fd60524, %fd60527;
	{
	.reg .b32 %temp; 
	mov.b64 	{%temp, %r4818}, %fd10890;
	}
	abs.f64 	%fd10891, %fd10890;
	{
	.reg .b32 %temp; 
	mov.b64 	{%temp, %r14876}, %fd10891;
	}
	setp.lt.s32 	%p7112, %r14876, 1071801958;
	@%p7112 bra 	$L__BB0_7881;
	mov.f64 	%fd60528, 0d3FF0000000000000;
	sub.f64 	%fd60529, %fd60528, %fd10891;
	{
	.reg .b32 %temp; 
	mov.b64 	{%r14877, %temp}, %fd60529;
	}
	{
	.reg .b32 %temp; 
	mov.b64 	{%temp, %r14878}, %fd60529;
	}
	add.s32 	%r14879, %r14878, -1048576;
	mov.b64 	%fd60530, {%r14877, %r14879};
	rsqrt.approx.ftz.f64 	%fd60531, %fd60530;
	{
	.reg .b32 %temp; 
	mov.b64 	{%r14880, %temp}, %fd60531;
	}
	{
	.reg .b32 %temp; 
	mov.b64 	{%temp, %r14881}, %fd60531;
	}
	add.s32 	%r14882, %r14881, -1048576;
	mov.b64 	%fd60532, {%r14880, %r14882};
	mul.f64 	%fd60533, %fd60530, %fd60531;
	neg.f64 	%fd60534, %fd60533;
	fma.rn.f64 	%fd60535, %fd60533, %fd60534, %fd60530;
	fma.rn.f64 	%fd60536, %fd60535, %fd60532, %fd60533;
	neg.f64 	%fd60537, %fd60536;
	fma.rn.f64 	%fd60538, %fd60531, %fd60537, 0d3FF0000000000000;
	fma.rn.f64 	%fd60539, %fd60538, %fd60532, %fd60532;
	fma.rn.f64 	%fd60540, %fd60536, %fd60537, %fd60530;
	fma.rn.f64 	%fd60541, %fd60540, %fd60539, %fd60536;
	{
	.reg .b32 %temp; 
	mov.b64 	{%r14883, %temp}, %fd60541;
	}
	{
	.reg .b32 %temp; 
	mov.b64 	{%temp, %r14884}, %fd60541;
	}
	add.s32 	%r14885, %r14884, 1048576;
	mov.b64 	%fd60542, {%r14883, %r14885};
	fma.rn.f64 	%fd60543, %fd60529, 0d3EC715B371155F70, 0dBEBAC2FE66FAAC4B;
	fma.rn.f64 	%fd60544, %fd60543, %fd60529, 0d3ED9A9B88EFCD9B8;
	fma.rn.f64 	%fd60545, %fd60544, %fd60529, 0d3EDD0F40A8A0C4C3;
	fma.rn.f64 	%fd60546, %fd60545, %fd60529, 0d3EF46D4CFA9E0E1F;
	fma.rn.f64 	%fd60547, %fd60546, %fd60529, 0d3F079C168D1E2422;
	fma.rn.f64 	%fd60548, %fd60547, %fd60529, 0d3F1C9A88C3BCA540;
	fma.rn.f64 	%fd60549, %fd60548, %fd60529, 0d3F31C4E64BD476DF;
	fma.rn.f64 	%fd60550, %fd60549, %fd60529, 0d3F46E8BA60009C8F;
	fma.rn.f64 	%fd60551, %fd60550, %fd60529, 0d3F5F1C71C62B05A2;
	fma.rn.f64 	%fd60552, %fd60551, %fd60529, 0d3F76DB6DB6DC9F2C;
	fma.rn.f64 	%fd60553, %fd60552, %fd60529, 0d3F9333333333329C;
	fma.rn.f64 	%fd60554, %fd60553, %fd60529, 0d3FB5555555555555;
	setp.lt.s32 	%p7113, %r14878, 1;
	mov.f64 	%fd60555, 0d0000000000000000;
	mul.rn.f64 	%fd60556, %fd10891, %fd60555;
	mul.f64 	%fd60557, %fd60529, %fd60554;
	fma.rn.f64 	%fd60558, %fd60557, %fd60542, %fd60542;
	selp.f64 	%fd60559, %fd60556, %fd60558, %p7113;
	setp.lt.s32 	%p7114, %r14878, 0;
	mov.f64 	%fd60560, 0d7FF0000000000000;
	mul.rn.f64 	%fd60561, %fd60559, %fd60560;
	selp.f64 	%fd60562, %fd60561, %fd60559, %p7114;
	setp.lt.s32 	%p7115, %r4818, 0;
	mov.f64 	%fd60563, 0dBCA1A62633145C07;
	add.rn.f64 	%fd60564, %fd60562, %fd60563;
	neg.f64 	%fd60565, %fd60564;
	mov.f64 	%fd60566, 0d400921FB54442D18;
	add.rn.f64 	%fd60567, %fd60566, %fd60565;
	selp.f64 	%fd78570, %fd60567, %fd60562, %p7115;
	bra.uni 	$L__BB0_7884;
$L__BB0_7881:
	mul.f64 	%fd60568, %fd10890, %fd10890;
	fma.rn.f64 	%fd60569, %fd60568, 0d3FB0066BDC1895E9, 0dBFB3823B180754AF;
	fma.rn.f64 	%fd60570, %fd60569, %fd60568, 0d3FB11E52CC2F79AE;
	fma.rn.f64 	%fd60571, %fd60570, %fd60568, 0dBF924EAF3526861B;
	fma.rn.f64 	%fd60572, %fd60571, %fd60568, 0d3F91DF02A31E6CB7;
	fma.rn.f64 	%fd60573, %fd60572, %fd60568, 0d3F847D18B0EEC6CC;
	fma.rn.f64 	%fd60574, %fd60573, %fd60568, 0d3F8D0AF961BA53B0;
	fma.rn.f64 	%fd60575, %fd60574, %fd60568, 0d3F91BF7734CF1C48;
	fma.rn.f64 	%fd60576, %fd60575, %fd60568, 0d3F96E91483144EF7;
	fma.rn.f64 	%fd60577, %fd60576, %fd60568, 0d3F9F1C6E0A4F9F81;
	fma.rn.f64 	%fd60578, %fd60577, %fd60568, 0d3FA6DB6DC27FA92B;
	fma.rn.f64 	%fd60579, %fd60578, %fd60568, 0d3FB333333320F91B;
	fma.rn.f64 	%fd60580, %fd60579, %fd60568, 0d3FC5555555555F4D;
	mul.f64 	%fd60581, %fd60568, %fd60580;
	fma.rn.f64 	%fd10893, %fd60581, %fd10891, %fd10891;
	setp.lt.s32 	%p7116, %r4818, 0;
	@%p7116 bra 	$L__BB0_7883;
	mov.f64 	%fd60582, 0dBC91A62633145C07;
	add.rn.f64 	%fd60583, %fd10893, %fd60582;
	neg.f64 	%fd60584, %fd60583;
	mov.f64 	%fd60585, 0d3FF921FB54442D18;
	add.rn.f64 	%fd78570, %fd60585, %fd60584;
	bra.uni 	$L__BB0_7884;
$L__BB0_7883:
	mov.f64 	%fd60586, 0d3C91A62633145C07;
	add.rn.f64 	%fd60587, %fd10893, %fd60586;
	mov.f64 	%fd60588, 0d3FF921FB54442D18;
	add.rn.f64 	%fd78570, %fd60588, %fd60587;
$L__BB0_7884:
	mul.f64 	%fd60589, %fd78570, 0d404CA5DC1A63C1F5;
	setp.gt.f64 	%p7117, %fd10889, 0d0000000000000000;
	neg.f64 	%fd60590, %fd60589;
	selp.f64 	%fd78688, %fd60590, %fd60589, %p7117;
$L__BB0_7885:
	mul.lo.s32 	%r14886, %r19580, 7;
	mul.wide.u32 	%rd6193, %r14886, 8;
	add.s64 	%rd6194, %rd33, %rd6193;
	ld.global.f64 	%fd60591, [%rd6194+32];
	mul.f64 	%fd60592, %fd60591, %fd10773;
	div.rn.f64 	%fd10900, %fd60592, %fd10776;
	mul.f64 	%fd60593, %fd60591, %fd10774;
	div.rn.f64 	%fd10901, %fd60593, %fd10776;
	mul.f64 	%fd60594, %fd60591, %fd10775;
	div.rn.f64 	%fd10902, %fd60594, %fd10776;
	ld.global.f64 	%fd10903, [%rd6194+48];
	@%p7088 bra 	$L__BB0_7931;
	shl.b32 	%r14887, %r19580, 1;
	or.b32  	%r14888, %r14887, 1;
	cvt.rn.f64.u32 	%fd78577, %r14888;
	neg.f64 	%fd10905, %fd10903;
	abs.f64 	%fd60595, %fd78687;
	mov.f64 	%fd60596, 0d4066800000000000;
	sub.f64 	%fd60597, %fd60596, %fd60595;
	min.f64 	%fd60598, %fd60595, %fd60597;
	setp.lt.f64 	%p7119, %fd60598, %fd10765;
	@%p7119 bra 	$L__BB0_7908;
	mul.f64 	%fd60599, %fd78687, 0d3F91DF46A2529D3A;
	abs.f64 	%fd10906, %fd60599;
	setp.neu.f64 	%p7120, %fd10906, 0d7FF0000000000000;
	@%p7120 bra 	$L__BB0_7889;
	mul.f64 	%fd60607, %fd78687, 0d3F91DF46A2529D3A;
	mov.f64 	%fd60608, 0d0000000000000000;
	mul.rn.f64 	%fd78573, %fd60607, %fd60608;
	mov.b32 	%r19604, 0;
	bra.uni 	$L__BB0_7891;
$L__BB0_7889:
	mul.f64 	%fd60600, %fd78687, 0d3F91DF46A2529D3A;
	mul.f64 	%fd60601, %fd60600, 0d3FE45F306DC9C883;
	cvt.rni.s32.f64 	%r19604, %fd60601;
	cvt.rn.f64.s32 	%fd60602, %r19604;
	fma.rn.f64 	%fd60603, %fd60602, 0dBFF921FB54442D18, %fd60600;
	fma.rn.f64 	%fd60604, %fd60602, 0dBC91A62633145C00, %fd60603;
	fma.rn.f64 	%fd78573, %fd60602, 0dB97B839A252049C0, %fd60604;
	setp.ltu.f64 	%p7121, %fd10906, 0d41E0000000000000;
	@%p7121 bra 	$L__BB0_7891;
	mul.f64 	%fd60605, %fd78687, 0d3F91DF46A2529D3A;
	{ // callseq 957, 0
	.param .b64 param0;
	st.param.f64 	[param0], %fd60605;
	.param .align 16 .b8 retval0[16];
	call.uni (retval0), 
	__internal_trig_reduction_slowpathd, 
	(
	param0
	);
	ld.param.f64 	%fd78573, [retval0];
	ld.param.b32 	%r19604, [retval0+8];
	} // callseq 957
$L__BB0_7891:
	shl.b32 	%r14891, %r19604, 6;
	cvt.u64.u32 	%rd6195, %r14891;
	and.b64  	%rd6196, %rd6195, 64;
	mov.u64 	%rd6197, __cudart_sin_cos_coeffs;
	add.s64 	%rd6198, %rd6197, %rd6196;
	mul.rn.f64 	%fd60609, %fd78573, %fd78573;
	and.b32  	%r14892, %r19604, 1;
	setp.eq.b32 	%p7123, %r14892, 1;
	selp.f64 	%fd60610, 0dBDA8FF8320FD8164, 0d3DE5DB65F9785EBA, %p7123;
	ld.global.nc.v2.f64 	{%fd60611, %fd60612}, [%rd6198];
	fma.rn.f64 	%fd60613, %fd60610, %fd60609, %fd60611;
	fma.rn.f64 	%fd60614, %fd60613, %fd60609, %fd60612;
	ld.global.nc.v2.f64 	{%fd60615, %fd60616}, [%rd6198+16];
	fma.rn.f64 	%fd60617, %fd60614, %fd60609, %fd60615;
	fma.rn.f64 	%fd60618, %fd60617, %fd60609, %fd60616;
	ld.global.nc.v2.f64 	{%fd60619, %fd60620}, [%rd6198+32];
	fma.rn.f64 	%fd60621, %fd60618, %fd60609, %fd60619;
	fma.rn.f64 	%fd60622, %fd60621, %fd60609, %fd60620;
	fma.rn.f64 	%fd60623, %fd60622, %fd78573, %fd78573;
	fma.rn.f64 	%fd60624, %fd60622, %fd60609, 0d3FF0000000000000;
	selp.f64 	%fd60625, %fd60624, %fd60623, %p7123;
	and.b32  	%r14893, %r19604, 2;
	setp.eq.s32 	%p7124, %r14893, 0;
	mov.f64 	%fd60626, 0d0000000000000000;
	sub.f64 	%fd60627, %fd60626, %fd60625;
	selp.f64 	%fd60628, %fd60625, %fd60627, %p7124;
	mul.f64 	%fd10911, %fd60628, %fd10905;
	@%p7120 bra 	$L__BB0_7893;
	mul.f64 	%fd60636, %fd78687, 0d3F91DF46A2529D3A;
	mov.f64 	%fd60637, 0d0000000000000000;
	mul.rn.f64 	%fd78575, %fd60636, %fd60637;
	mov.b32 	%r19606, 1;
	bra.uni 	$L__BB0_7896;
$L__BB0_7893:
	mul.f64 	%fd60629, %fd78687, 0d3F91DF46A2529D3A;
	mul.f64 	%fd60630, %fd60629, 0d3FE45F306DC9C883;
	cvt.rni.s32.f64 	%r19605, %fd60630;
	cvt.rn.f64.s32 	%fd60631, %r19605;
	fma.rn.f64 	%fd60632, %fd60631, 0dBFF921FB54442D18, %fd60629;
	fma.rn.f64 	%fd60633, %fd60631, 0dBC91A62633145C00, %fd60632;
	fma.rn.f64 	%fd78575, %fd60631, 0dB97B839A252049C0, %fd60633;
	setp.ltu.f64 	%p7125, %fd10906, 0d41E0000000000000;
	@%p7125 bra 	$L__BB0_7895;
	mul.f64 	%fd60634, %fd78687, 0d3F91DF46A2529D3A;
	{ // callseq 958, 0
	.param .b64 param0;
	st.param.f64 	[param0], %fd60634;
	.param .align 16 .b8 retval0[16];
	call.uni (retval0), 
	__internal_trig_reduction_slowpathd, 
	(
	param0
	);
	ld.param.f64 	%fd78575, [retval0];
	ld.param.b32 	%r19605, [retval0+8];
	} // callseq 958
$L__BB0_7895:
	add.s32 	%r19606, %r19605, 1;
$L__BB0_7896:
	setp.lt.s32 	%p7126, %r4755, 1;
	shl.b32 	%r14896, %r19606, 6;
	cvt.u64.u32 	%rd6199, %r14896;
	and.b64  	%rd6200, %rd6199, 64;
	mov.u64 	%rd6201, __cudart_sin_cos_coeffs;
	add.s64 	%rd6202, %rd6201, %rd6200;
	mul.rn.f64 	%fd60638, %fd78575, %fd78575;
	and.b32  	%r14897, %r19606, 1;
	setp.eq.b32 	%p7127, %r14897, 1;
	selp.f64 	%fd60639, 0dBDA8FF8320FD8164, 0d3DE5DB65F9785EBA, %p7127;
	ld.global.nc.v2.f64 	{%fd60640, %fd60641}, [%rd6202];
	fma.rn.f64 	%fd60642, %fd60639, %fd60638, %fd60640;
	fma.rn.f64 	%fd60643, %fd60642, %fd60638, %fd60641;
	ld.global.nc.v2.f64 	{%fd60644, %fd60645}, [%rd6202+16];
	fma.rn.f64 	%fd60646, %fd60643, %fd60638, %fd60644;
	fma.rn.f64 	%fd60647, %fd60646, %fd60638, %fd60645;
	ld.global.nc.v2.f64 	{%fd60648, %fd60649}, [%rd6202+32];
	fma.rn.f64 	%fd60650, %fd60647, %fd60638, %fd60648;
	fma.rn.f64 	%fd60651, %fd60650, %fd60638, %fd60649;
	fma.rn.f64 	%fd60652, %fd60651, %fd78575, %fd78575;
	fma.rn.f64 	%fd60653, %fd60651, %fd60638, 0d3FF0000000000000;
	selp.f64 	%fd60654, %fd60653, %fd60652, %p7127;
	and.b32  	%r14898, %r19606, 2;
	setp.eq.s32 	%p7128, %r14898, 0;
	mov.f64 	%fd60655, 0d0000000000000000;
	sub.f64 	%fd60656, %fd60655, %fd60654;
	selp.f64 	%fd60657, %fd60654, %fd60656, %p7128;
	mul.f64 	%fd10917, %fd10903, %fd60657;
	@%p7126 bra 	$L__BB0_7905;
	ld.local.f64 	%fd78576, [%rd6];
	mov.b32 	%r19607, 0;
$L__BB0_7898:
	ld.param.u64 	%rd8494, [_Z8FitGrainPdPiS0_S_S_S0_S0_S_S_S_S_S_S_S_S_S_S_S_S__param_3];
	mul.lo.s32 	%r14900, %r19607, 6;
	cvta.to.global.u64 	%rd6203, %rd8494;
	mul.wide.u32 	%rd6204, %r14900, 8;
	add.s64 	%rd6205, %rd6203, %rd6204;
	ld.global.f64 	%fd60658, [%rd6205+32];
	setp.leu.f64 	%p7129, %fd78576, %fd60658;
	@%p7129 bra 	$L__BB0_7904;
	ld.param.u64 	%rd8495, [_Z8FitGrainPdPiS0_S_S_S0_S0_S_S_S_S_S_S_S_S_S_S_S_S__param_3];
	cvta.to.global.u64 	%rd6206, %rd8495;
	mul.lo.s32 	%r14901, %r19607, 6;
	mul.wide.u32 	%rd6207, %r14901, 8;
	add.s64 	%rd6208, %rd6206, %rd6207;
	ld.global.f64 	%fd60659, [%rd6208+40];
	setp.geu.f64 	%p7130, %fd78576, %fd60659;
	@%p7130 bra 	$L__BB0_7904;
	ld.param.u64 	%rd8496, [_Z8FitGrainPdPiS0_S_S_S0_S0_S_S_S_S_S_S_S_S_S_S_S_S__param_3];
	cvta.to.global.u64 	%rd6209, %rd8496;
	mul.lo.s32 	%r14902, %r19607, 6;
	mul.wide.u32 	%rd6210, %r14902, 8;
	add.s64 	%rd6211, %rd6209, %rd6210;
	ld.global.f64 	%fd60660, [%rd6211];
	setp.leu.f64 	%p7131, %fd10911, %fd60660;
	@%p7131 bra 	$L__BB0_7904;
	ld.param.u64 	%rd8497, [_Z8FitGrainPdPiS0_S_S_S0_S0_S_S_S_S_S_S_S_S_S_S_S_S__param_3];
	cvta.to.global.u64 	%rd6212, %rd8497;
	mul.lo.s32 	%r14903, %r19607, 6;
	mul.wide.u32 	%rd6213, %r14903, 8;
	add.s64 	%rd6214, %rd6212, %rd6213;
	ld.global.f64 	%fd60661, [%rd6214+8];
	setp.geu.f64 	%p7132, %fd10911, %fd60661;
	@%p7132 bra 	$L__BB0_7904;
	ld.param.u64 	%rd8498, [_Z8FitGrainPdPiS0_S_S_S0_S0_S_S_S_S_S_S_S_S_S_S_S_S__param_3];
	cvta.to.global.u64 	%rd6215, %rd8498;
	mul.lo.s32 	%r14904, %r19607, 6;
	mul.wide.u32 	%rd6216, %r14904, 8;
	add.s64 	%rd6217, %rd6215, %rd6216;
	ld.global.f64 	%fd60662, [%rd6217+16];
	setp.leu.f64 	%p7133, %fd10917, %fd60662;
	@%p7133 bra 	$L__BB0_7904;
	ld.param.u64 	%rd8499, [_Z8FitGrainPdPiS0_S_S_S0_S0_S_S_S_S_S_S_S_S_S_S_S_S__param_3];
	cvta.to.global.u64 	%rd6218, %rd8499;
	mul.lo.s32 	%r14906, %r19607, 6;
	mul.wide.u32 	%rd6219, %r14906, 8;
	add.s64 	%rd6220, %rd6218, %rd6219;
	ld.global.f64 	%fd60663, [%rd6220+24];
	setp.lt.f64 	%p7134, %fd10917, %fd60663;
	mov.b32 	%r19618, 1;
	@%p7134 bra 	$L__BB0_7907;
$L__BB0_7904:
	add.s32 	%r19607, %r19607, 1;
	setp.ne.s32 	%p7135, %r19607, %r4755;
	mov.b32 	%r19618, 0;
	@%p7135 bra 	$L__BB0_7898;
$L__BB0_7905:
	mov.u32 	%r4829, %r19618;
	shl.b32 	%r14909, %r19580, 1;
	or.b32  	%r14910, %r14909, 1;
	cvt.rn.f64.u32 	%fd78577, %r14910;
	setp.eq.s32 	%p7136, %r4829, 0;
	mov.b32 	%r19618, 0;
	@%p7136 bra 	$L__BB0_7908;
	ld.local.f64 	%fd78576, [%rd6];
	mov.u32 	%r19618, %r4829;
$L__BB0_7907:
	shl.b32 	%r14911, %r19619, 3;
	mul.wide.s32 	%rd6221, %r14911, 8;
	add.s64 	%rd6222, %rd31, %rd6221;
	st.global.f64 	[%rd6222], %fd10911;
	st.global.f64 	[%rd6222+8], %fd10917;
	st.global.f64 	[%rd6222+16], %fd78576;
	st.global.f64 	[%rd6222+24], %fd10900;
	st.global.f64 	[%rd6222+32], %fd10901;
	st.global.f64 	[%rd6222+40], %fd10902;
	mul.lo.s32 	%r14912, %r19580, 7;
	mul.wide.u32 	%rd6223, %r14912, 8;
	add.s64 	%rd6224, %rd33, %rd6223;
	ld.global.f64 	%fd60664, [%rd6224+24];
	st.global.f64 	[%rd6222+48], %fd60664;
	shl.b32 	%r14913, %r19580, 1;
	or.b32  	%r14914, %r14913, 1;
	cvt.rn.f64.u32 	%fd60665, %r14914;
	st.global.f64 	[%rd6222+56], %fd60665;
	add.f64 	%fd78577, %fd60665, 0d3FF0000000000000;
	add.s32 	%r19619, %r19619, 1;
$L__BB0_7908:
	setp.eq.s32 	%p7137, %r19597, 1;
	@%p7137 bra 	$L__BB0_7931;
	abs.f64 	%fd60666, %fd78688;
	mov.f64 	%fd60667, 0d4066800000000000;
	sub.f64 	%fd60668, %fd60667, %fd60666;
	min.f64 	%fd60669, %fd60666, %fd60668;
	setp.lt.f64 	%p7138, %fd60669, %fd10765;
	@%p7138 bra 	$L__BB0_7931;
	mul.f64 	%fd60670, %fd78688, 0d3F91DF46A2529D3A;
	abs.f64 	%fd10924, %fd60670;
	setp.eq.f64 	%p7139, %fd10924, 0d7FF0000000000000;
	@%p7139 bra 	$L__BB0_7913;
	mul.f64 	%fd60671, %fd78688, 0d3F91DF46A2529D3A;
	mul.f64 	%fd60672, %fd60671, 0d3FE45F306DC9C883;
	cvt.rni.s32.f64 	%r19612, %fd60672;
	cvt.rn.f64.s32 	%fd60673, %r19612;
	fma.rn.f64 	%fd60674, %fd60673, 0dBFF921FB54442D18, %fd60671;
	fma.rn.f64 	%fd60675, %fd60673, 0dBC91A62633145C00, %fd60674;
	fma.rn.f64 	%fd78578, %fd60673, 0dB97B839A252049C0, %fd60675;
	setp.ltu.f64 	%p7140, %fd10924, 0d41E0000000000000;
	@%p7140 bra 	$L__BB0_7914;
	mul.f64 	%fd60676, %fd78688, 0d3F91DF46A2529D3A;
	{ // callseq 959, 0
	.param .b64 param0;
	st.param.f64 	[param0], %fd60676;
	.param .align 16 .b8 retval0[16];
	call.uni (retval0), 
	__internal_trig_reduction_slowpathd, 
	(
	param0
	);
	ld.param.f64 	%fd78578, [retval0];
	ld.param.b32 	%r19612, [retval0+8];
	} // callseq 959
	bra.uni 	$L__BB0_7914;
$L__BB0_7913:
	mul.f64 	%fd60678, %fd78688, 0d3F91DF46A2529D3A;
	mov.f64 	%fd60679, 0d0000000000000000;
	mul.rn.f64 	%fd78578, %fd60678, %fd60679;
	mov.b32 	%r19612, 0;
$L__BB0_7914:
	shl.b32 	%r14917, %r19612, 6;
	cvt.u64.u32 	%rd6225, %r14917;
	and.b64  	%rd6226, %rd6225, 64;
	mov.u64 	%rd6227, __cudart_sin_cos_coeffs;
	add.s64 	%rd6228, %rd6227, %rd6226;
	mul.rn.f64 	%fd60680, %fd78578, %fd78578;
	and.b32  	%r14918, %r19612, 1;
	setp.eq.b32 	%p7142, %r14918, 1;
	selp.f64 	%fd60681, 0dBDA8FF8320FD8164, 0d3DE5DB65F9785EBA, %p7142;
	ld.global.nc.v2.f64 	{%fd60682, %fd60683}, [%rd6228];
	fma.rn.f64 	%fd60684, %fd60681, %fd60680, %fd60682;
	fma.rn.f64 	%fd60685, %fd60684, %fd60680, %fd60683;
	ld.global.nc.v2.f64 	{%fd60686, %fd60687}, [%rd6228+16];
	fma.rn.f64 	%fd60688, %fd60685, %fd60680, %fd60686;
	fma.rn.f64 	%fd60689, %fd60688, %fd60680, %fd60687;
	ld.global.nc.v2.f64 	{%fd60690, %fd60691}, [%rd6228+32];
	fma.rn.f64 	%fd60692, %fd60689, %fd60680, %fd60690;
	fma.rn.f64 	%fd60693, %fd60692, %fd60680, %fd60691;
	fma.rn.f64 	%fd60694, %fd60693, %fd78578, %fd78578;
	fma.rn.f64 	%fd60695, %fd60693, %fd60680, 0d3FF0000000000000;
	selp.f64 	%fd60696, %fd60695, %fd60694, %p7142;
	and.b32  	%r14919, %r19612, 2;
	setp.eq.s32 	%p7143, %r14919, 0;
	mov.f64 	%fd60697, 0d0000000000000000;
	sub.f64 	%fd60698, %fd60697, %fd60696;
	selp.f64 	%fd60699, %fd60696, %fd60698, %p7143;
	mul.f64 	%fd10929, %fd60699, %fd10905;
	@%p7139 bra 	$L__BB0_7918;
	mul.f64 	%fd60700, %fd78688, 0d3F91DF46A2529D3A;
	mul.f64 	%fd60701, %fd60700, 0d3FE45F306DC9C883;
	cvt.rni.s32.f64 	%r19613, %fd60701;
	cvt.rn.f64.s32 	%fd60702, %r19613;
	fma.rn.f64 	%fd60703, %fd60702, 0dBFF921FB54442D18, %fd60700;
	fma.rn.f64 	%fd60704, %fd60702, 0dBC91A62633145C00, %fd60703;
	fma.rn.f64 	%fd78580, %fd60702, 0dB97B839A252049C0, %fd60704;
	setp.ltu.f64 	%p7144, %fd10924, 0d41E0000000000000;
	@%p7144 bra 	$L__BB0_7917;
	mul.f64 	%fd60705, %fd78688, 0d3F91DF46A2529D3A;
	{ // callseq 960, 0
	.param .b64 param0;
	st.param.f64 	[param0], %fd60705;
	.param .align 16 .b8 retval0[16];
	call.uni (retval0), 
	__internal_trig_reduction_slowpathd, 
	(
	param0
	);
	ld.param.f64 	%fd78580, [retval0];
	ld.param.b32 	%r19613, [retval0+8];
	} // callseq 960
$L__BB0_7917:
	add.s32 	%r19614, %r19613, 1;
	bra.uni 	$L__BB0_7919;
$L__BB0_7918:
	mul.f64 	%fd60707, %fd78688, 0d3F91DF46A2529D3A;
	mov.f64 	%fd60708, 0d0000000000000000;
	mul.rn.f64 	%fd78580, %fd60707, %fd60708;
	mov.b32 	%r19614, 1;
$L__BB0_7919:
	setp.lt.s32 	%p7145, %r4755, 1;
	shl.b32 	%r14922, %r19614, 6;
	cvt.u64.u32 	%rd6229, %r14922;
	and.b64  	%rd6230, %rd6229, 64;
	mov.u64 	%rd6231, __cudart_sin_cos_coeffs;
	add.s64 	%rd6232, %rd6231, %rd6230;
	mul.rn.f64 	%fd60709, %fd78580, %fd78580;
	and.b32  	%r14923, %r19614, 1;
	setp.eq.b32 	%p7146, %r14923, 1;
	selp.f64 	%fd60710, 0dBDA8FF8320FD8164, 0d3DE5DB65F9785EBA, %p7146;
	ld.global.nc.v2.f64 	{%fd60711, %fd60712}, [%rd6232];
	fma.rn.f64 	%fd60713, %fd60710, %fd60709, %fd60711;
	fma.rn.f64 	%fd60714, %fd60713, %fd60709, %fd60712;
	ld.global.nc.v2.f64 	{%fd60715, %fd60716}, [%rd6232+16];
	fma.rn.f64 	%fd60717, %fd60714, %fd60709, %fd60715;
	fma.rn.f64 	%fd60718, %fd60717, %fd60709, %fd60716;
	ld.global.nc.v2.f64 	{%fd60719, %fd60720}, [%rd6232+32];
	fma.rn.f64 	%fd60721, %fd60718, %fd60709, %fd60719;
	fma.rn.f64 	%fd60722, %fd60721, %fd60709, %fd60720;
	fma.rn.f64 	%fd60723, %fd60722, %fd78580, %fd78580;
	fma.rn.f64 	%fd60724, %fd60722, %fd60709, 0d3FF0000000000000;
	selp.f64 	%fd60725, %fd60724, %fd60723, %p7146;
	and.b32  	%r14924, %r19614, 2;
	setp.eq.s32 	%p7147, %r14924, 0;
	mov.f64 	%fd60726, 0d0000000000000000;
	sub.f64 	%fd60727, %fd60726, %fd60725;
	selp.f64 	%fd60728, %fd60725, %fd60727, %p7147;
	mul.f64 	%fd10935, %fd10903, %fd60728;
	@%p7145 bra 	$L__BB0_7928;
	ld.local.f64 	%fd78581, [%rd6+8];
	mov.b32 	%r19615, 0;
$L__BB0_7921:
	ld.param.u64 	%rd8500, [_Z8FitGrainPdPiS0_S_S_S0_S0_S_S_S_S_S_S_S_S_S_S_S_S__param_3];
	mul.lo.s32 	%r14926, %r19615, 6;
	cvta.to.global.u64 	%rd6233, %rd8500;
	mul.wide.u32 	%rd6234, %r14926, 8;
	add.s64 	%rd6235, %rd6233, %rd6234;
	ld.global.f64 	%fd60729, [%rd6235+32];
	setp.leu.f64 	%p7148, %fd78581, %fd60729;
	@%p7148 bra 	$L__BB0_7927;
	ld.param.u64 	%rd8501, [_Z8FitGrainPdPiS0_S_S_S0_S0_S_S_S_S_S_S_S_S_S_S_S_S__param_3];
	cvta.to.global.u64 	%rd6236, %rd8501;
	mul.lo.s32 	%r14927, %r19615, 6;
	mul.wide.u32 	%rd6237, %r14927, 8;
	add.s64 	%rd6238, %rd6236, %rd6237;
	ld.global.f64 	%fd60730, [%rd6238+40];
	setp.geu.f64 	%p7149, %fd78581, %fd60730;
	@%p7149 bra 	$L__BB0_7927;
	ld.param.u64 	%rd8502, [_Z8FitGrainPdPiS0_S_S_S0_S0_S_S_S_S_S_S_S_S_S_S_S_S__param_3];
	cvta.to.global.u64 	%rd6239, %rd8502;
	mul.lo.s32 	%r14928, %r19615, 6;
	mul.wide.u32 	%rd6240, %r14928, 8;
	add.s64 	%rd6241, %rd6239, %rd6240;
	ld.global.f64 	%fd60731, [%rd6241];
	setp.leu.f64 	%p7150, %fd10929, %fd60731;
	@%p7150 bra 	$L__BB0_7927;
	ld.param.u64 	%rd8503, [_Z8FitGrainPdPiS0_S_S_S0_S0_S_S_S_S_S_S_S_S_S_S_S_S__param_3];
	cvta.to.global.u64 	%rd6242, %rd8503;
	mul.lo.s32 	%r14929, %r19615, 6;
	mul.wide.u32 	%rd6243, %r14929, 8;
	add.s64 	%rd6244, %rd6242, %rd6243;
	ld.global.f64 	%fd60732, [%rd6244+8];
	setp.geu.f64 	%p7151, %fd10929, %fd60732;
	@%p7151 bra 	$L__BB0_7927;
	ld.param.u64 	%rd8504, [_Z8FitGrainPdPiS0_S_S_S0_S0_S_S_S_S_S_S_S_S_S_S_S_S__param_3];
	cvta.to.global.u64 	%rd6245, %rd8504;
	mul.lo.s32 	%r14930, %r19615, 6;
	mul.wide.u32 	%rd6246, %r14930, 8;
	add.s64 	%rd6247, %rd6245, %rd6246;
	ld.global.f64 	%fd60733, [%rd6247+16];
	setp.leu.f64 	%p7152, %fd10935, %fd60733;
	@%p7152 bra 	$L__BB0_7927;
	ld.param.u64 	%rd8505, [_Z8FitGrainPdPiS0_S_S_S0_S0_S_S_S_S_S_S_S_S_S_S_S_S__param_3];
	cvta.to.global.u64 	%rd6248, %rd8505;
	mul.lo.s32 	%r14932, %r19615, 6;
	mul.wide.u32 	%rd6249, %r14932, 8;
	add.s64 	%rd6250, %rd6248, %rd6249;
	ld.global.f64 	%fd60734, [%rd6250+24];
	setp.lt.f64 	%p7153, %fd10935, %fd60734;
	mov.b32 	%r19618, 1;
	@%p7153 bra 	$L__BB0_7930;
$L__BB0_7927:
	add.s32 	%r19615, %r19615, 1;
	setp.ne.s32 	%p7154, %r19615, %r4755;
	mov.b32 	%r19618, 0;
	@%p7154 bra 	$L__BB0_7921;
$L__BB0_7928:
	mov.u32 	%r4844, %r19618;
	setp.eq.s32 	%p7155, %r4844, 0;
	mov.b32 	%r19618, 0;
	@%p7155 bra 	$L__BB0_7931;
	ld.local.f64 	%fd78581, [%rd6+8];
	mov.u32 	%r19618, %r4844;
$L__BB0_7930:
	shl.b32 	%r14935, %r19619, 3;
	mul.wide.s32 	%rd6251, %r14935, 8;
	add.s64 	%rd6252, %rd31, %rd6251;
	st.global.f64 	[%rd6252], %fd10929;
	st.global.f64 	[%rd6252+8], %fd10935;
	st.global.f64 	[%rd6252+16], %fd78581;
	st.global.f64 	[%rd6252+24], %fd10900;
	st.global.f64 	[%rd6252+32], %fd10901;
	st.global.f64 	[%rd6252+40], %fd10902;
	mul.lo.s32 	%r14936, %r19580, 7;
	mul.wide.u32 	%rd6253, %r14936, 8;
	add.s64 	%rd6254, %rd33, %rd6253;
	ld.global.f64 	%fd60735, [%rd6254+24];
	st.global.f64 	[%rd6252+48], %fd60735;
	st.global.f64 	[%rd6252+56], %fd78577;
	add.s32 	%r19619, %r19619, 1;
$L__BB0_7931:
	ld.param.u64 	%rd8215, [_Z8FitGrainPdPiS0_S_S_S0_S0_S_S_S_S_S_S_S_S_S_S_S_S__param_2];
	add.s32 	%r19580, %r19580, 1;
	cvta.to.global.u64 	%rd6255, %rd8215;
	ld.global.u32 	%r14937, [%rd6255+4];
	setp.lt.s32 	%p7156, %r19580, %r14937;
	@%p7156 bra 	$L__BB0_7786;
$L__BB0_7932:
	setp.lt.s32 	%p7157, %r1, 1;
	mov.f64 	%fd78584, 0d0000000000000000;
	@%p7157 bra 	$L__BB0_7940;
	mov.f64 	%fd78584, 0d0000000000000000;
	mov.b32 	%r19621, 0;
$L__BB0_7934:
	ld.param.u64 	%rd8680, [_Z8FitGrainPdPiS0_S_S_S0_S0_S_S_S_S_S_S_S_S_S_S_S_S__param_17];
	setp.lt.s32 	%p7158, %r19619, 1;
	mul.lo.s32 	%r14939, %r19621, 6;
	cvta.to.global.u64 	%rd6256, %rd8680;
	mul.lo.s32 	%r14940, %r2, 6;
	mul.wide.s32 	%rd6257, %r14940, 8;
	add.s64 	%rd6258, %rd6256, %rd6257;
	mul.wide.u32 	%rd6259, %r14939, 8;
	add.s64 	%rd6260, %rd6258, %rd6259;
	ld.global.f64 	%fd60738, [%rd6260+40];
	cvt.rzi.s32.f64 	%r4852, %fd60738;
	@%p7158 bra 	$L__BB0_7939;
	ld.param.u64 	%rd8681, [_Z8FitGrainPdPiS0_S_S_S0_S0_S_S_S_S_S_S_S_S_S_S_S_S__param_17];
	cvta.to.global.u64 	%rd6261, %rd8681;
	mul.lo.s32 	%r14942, %r2, 6;
	mul.wide.s32 	%rd6262, %r14942, 8;
	add.s64 	%rd6263, %rd6261, %rd6262;
	mul.lo.s32 	%r14943, %r19621, 6;
	mul.wide.u32 	%rd6264, %r14943, 8;
	add.s64 	%rd6265, %rd6263, %rd6264;
	ld.global.f64 	%fd10942, [%rd6265];
	ld.global.f64 	%fd10943, [%rd6265+8];
	mov.b32 	%r19622, 0;
	bra.uni 	$L__BB0_7937;
$L__BB0_7936:
	add.s32 	%r19622, %r19622, 1;
	setp.eq.s32 	%p7160, %r19622, %r19619;
	@%p7160 bra 	$L__BB0_7939;
$L__BB0_7937:
	shl.b32 	%r14944, %r19622, 3;
	mul.wide.u32 	%rd6266, %r14944, 8;
	add.s64 	%rd6267, %rd31, %rd6266;
	ld.global.f64 	%fd60739, [%rd6267+56];
	cvt.rzi.s32.f64 	%r14945, %fd60739;
	setp.ne.s32 	%p7159, %r14945, %r4852;
	@%p7159 bra 	$L__BB0_7936;
	shl.b32 	%r14946, %r19622, 3;
	mul.wide.u32 	%rd6268, %r14946, 8;
	add.s64 	%rd6269, %rd31, %rd6268;
	ld.global.f64 	%fd60740, [%rd6269];
	sub.f64 	%fd60741, %fd10942, %fd60740;
	ld.global.f64 	%fd60742, [%rd6269+8];
	sub.f64 	%fd60743, %fd10943, %fd60742;
	mul.f64 	%fd60744, %fd60743, %fd60743;
	fma.rn.f64 	%fd60745, %fd60741, %fd60741, %fd60744;
	sqrt.rn.f64 	%fd60746, %fd60745;
	add.f64 	%fd78584, %fd78584, %fd60746;
$L__BB0_7939:
	add.s32 	%r19621, %r19621, 1;
	setp.ne.s32 	%p7161, %r19621, %r1;
	@%p7161 bra 	$L__BB0_7934;
$L__BB0_7940:
	mul.wide.u32 	%rd6270, %r19553, 8;
	add.s64 	%rd6271, %rd32, %rd6270;
	st.global.f64 	[%rd6271+480], %fd78584;
	add.s32 	%r19553, %r19553, 1;
	setp.ne.s32 	%p7162, %r19553, 7;
	@%p7162 bra 	$L__BB0_7673;
	add.s32 	%r19692, %r19692, 9;
	ld.global.f64 	%fd60747, [%rd32+480];
	ld.global.f64 	%fd60748, [%rd32+488];
	setp.lt.f64 	%p7163, %fd60748, %fd60747;
	selp.u32 	%r14947, 1, 0, %p7163;
	selp.f64 	%fd60749, %fd60748, %fd60747, %p7163;
	ld.global.f64 	%fd60750, [%rd32+496];
	setp.lt.f64 	%p7164, %fd60750, %fd60749;
	selp.b32 	%r14948, 2, %r14947, %p7164;
	selp.f64 	%fd60751, %fd60750, %fd60749, %p7164;
	ld.global.f64 	%fd60752, [%rd32+504];
	setp.lt.f64 	%p7165, %fd60752, %fd60751;
	selp.b32 	%r14949, 3, %r14948, %p7165;
	selp.f64 	%fd60753, %fd60752, %fd60751, %p7165;
	ld.global.f64 	%fd60754, [%rd32+512];
	setp.lt.f64 	%p7166, %fd60754, %fd60753;
	selp.b32 	%r14950, 4, %r14949, %p7166;
	selp.f64 	%fd60755, %fd60754, %fd60753, %p7166;
	ld.global.f64 	%fd60756, [%rd32+520];
	setp.lt.f64 	%p7167, %fd60756, %fd60755;
	selp.b32 	%r19697, 5, %r14950, %p7167;
	selp.f64 	%fd78693, %fd60756, %fd60755, %p7167;
	ld.global.f64 	%fd10948, [%rd32+528];
	setp.geu.f64 	%p7168, %fd10948, %fd78693;
	mov.u32 	%r19695, %r4180;
	@%p7168 bra 	$L__BB0_8251;
	mov.b32 	%r19697, 6;
	mov.u32 	%r19695, %r4180;
	mov.f64 	%fd78693, %fd10948;
	bra.uni 	$L__BB0_8251;
$L__BB0_7943:
	add.s32 	%r19692, %r19692, 2;
	ld.global.f64 	%fd59215, [%rd32+384];
	mul.lo.s32 	%r14633, %r4183, 6;
	mul.wide.u32 	%rd6026, %r14633, 8;
	add.s64 	%rd6027, %rd32, %rd6026;
	st.global.f64 	[%rd6027], %fd59215;
	ld.global.f64 	%fd59216, [%rd32+392];
	st.global.f64 	[%rd6027+8], %fd59216;
	ld.global.f64 	%fd59217, [%rd32+400];
	st.global.f64 	[%rd6027+16], %fd59217;
	ld.global.f64 	%fd59218, [%rd32+408];
	st.global.f64 	[%rd6027+24], %fd59218;
	ld.global.f64 	%fd59219, [%rd32+416];
	st.global.f64 	[%rd6027+32], %fd59219;
	ld.global.f64 	%fd59220, [%rd32+424];
	st.global.f64 	[%rd6027+40], %fd59220;
	mul.wide.u32 	%rd6028, %r4183, 8;
	add.s64 	%rd6029, %rd32, %rd6028;
	st.global.f64 	[%rd6029+480], %fd78335;
	bra.uni 	$L__BB0_8214;
$L__BB0_7944:
	ld.global.f64 	%fd60757, [%rd32+432];
	ld.global.f64 	%fd60758, [%rd32+336];
	sub.f64 	%fd60759, %fd60758, %fd60757;
	fma.rn.f64 	%fd78588, %fd60759, 0d3FE0000000000000, %fd60757;
	st.global.f64 	[%rd32+384], %fd78588;
	ld.global.f64 	%fd10950, [%rd35];
	setp.geu.f64 	%p7169, %fd78588, %fd10950;
	@%p7169 bra 	$L__BB0_7946;
	st.global.f64 	[%rd32+384], %fd10950;
	mov.f64 	%fd78588, %fd10950;
$L__BB0_7946:
	ld.global.f64 	%fd10952, [%rd36];
	setp.leu.f64 	%p7170, %fd78588, %fd10952;
	@%p7170 bra 	$L__BB0_7948;
	st.global.f64 	[%rd32+384], %fd10952;
	mov.f64 	%fd78588, %fd10952;
$L__BB0_7948:
	ld.global.f64 	%fd60760, [%rd32+440];
	ld.global.f64 	%fd60761, [%rd32+344];
	sub.f64 	%fd60762, %fd60761, %fd60760;
	fma.rn.f64 	%fd78590, %fd60762, 0d3FE0000000000000, %fd60760;
	st.global.f64 	[%rd32+392], %fd78590;
	ld.global.f64 	%fd10955, [%rd35+8];
	setp.geu.f64 	%p7171, %fd78590, %fd10955;
	@%p7171 bra 	$L__BB0_7950;
	st.global.f64 	[%rd32+392], %fd10955;
	mov.f64 	%fd78590, %fd10955;
$L__BB0_7950:
	ld.global.f64 	%fd10957, [%rd36+8];
	setp.leu.f64 	%p7172, %fd78590, %fd10957;
	@%p7172 bra 	$L__BB0_7952;
	st.global.f64 	[%rd32+392], %fd10957;
	mov.f64 	%fd78590, %fd10957;
$L__BB0_7952:
	ld.global.f64 	%fd60763, [%rd32+448];
	ld.global.f64 	%fd60764, [%rd32+352];
	sub.f64 	%fd60765, %fd60764, %fd60763;
	fma.rn.f64 	%fd78592, %fd60765, 0d3FE0000000000000, %fd60763;
	st.global.f64 	[%rd32+400], %fd78592;
	ld.global.f64 	%fd10960, [%rd35+16];
	setp.geu.f64 	%p7173, %fd78592, %fd10960;
	@%p7173 bra 	$L__BB0_7954;
	st.global.f64 	[%rd32+400], %fd10960;
	mov.f64 	%fd78592, %fd10960;
$L__BB0_7954:
	ld.global.f64 	%fd10962, [%rd36+16];
	setp.leu.f64 	%p7174, %fd78592, %fd10962;
	@%p7174 bra 	$L__BB0_7956;
	st.global.f64 	[%rd32+400], %fd10962;
	mov.f64 	%fd78592, %fd10962;
$L__BB0_7956:
	ld.global.f64 	%fd60766, [%rd32+456];
	ld.global.f64 	%fd60767, [%rd32+360];
	sub.f64 	%fd60768, %fd60767, %fd60766;
	fma.rn.f64 	%fd78594, %fd60768, 0d3FE0000000000000, %fd60766;
	st.global.f64 	[%rd32+408], %fd78594;
	ld.global.f64 	%fd10965, [%rd35+24];
	setp.geu.f64 	%p7175, %fd78594, %fd10965;
	@%p7175 bra 	$L__BB0_7958;
	st.global.f64 	[%rd32+408], %fd10965;
	mov.f64 	%fd78594, %fd10965;
$L__BB0_7958:
	ld.global.f64 	%fd10967, [%rd36+24];
	setp.leu.f64 	%p7176, %fd78594, %fd10967;
	@%p7176 bra 	$L__BB0_7960;
	st.global.f64 	[%rd32+408], %fd10967;
	mov.f64 	%fd78594, %fd10967;
$L__BB0_7960:
	ld.global.f64 	%fd60769, [%rd32+464];
	ld.global.f64 	%fd60770, [%rd32+368];
	sub.f64 	%fd60771, %fd60770, %fd60769;
	fma.rn.f64 	%fd78596, %fd60771, 0d3FE0000000000000, %fd60769;
	st.global.f64 	[%rd32+416], %fd78596;
	ld.global.f64 	%fd10970, [%rd35+32];
	setp.geu.f64 	%p7177, %fd78596, %fd10970;
	@%p7177 bra 	$L__BB0_7962;
	st.global.f64 	[%rd32+416], %fd10970;
	mov.f64 	%fd78596, %fd10970;
$L__BB0_7962:
	ld.global.f64 	%fd10972, [%rd36+32];
	setp.leu.f64 	%p7178, %fd78596, %fd10972;
	@%p7178 bra 	$L__BB0_7964;
	st.global.f64 	[%rd32+416], %fd10972;
	mov.f64 	%fd78596, %fd10972;
$L__BB0_7964:
	ld.global.f64 	%fd60772, [%rd32+472];
	ld.global.f64 	%fd60773, [%rd32+376];
	sub.f64 	%fd60774, %fd60773, %fd60772;
	fma.rn.f64 	%fd78598, %fd60774, 0d3FE0000000000000, %fd60772;
	st.global.f64 	[%rd32+424], %fd78598;
	ld.global.f64 	%fd10975, [%rd35+40];
	setp.geu.f64 	%p7179, %fd78598, %fd10975;
	@%p7179 bra 	$L__BB0_7966;
	st.global.f64 	[%rd32+424], %fd10975;
	mov.f64 	%fd78598, %fd10975;
$L__BB0_7966:
	ld.global.f64 	%fd10977, [%rd36+40];
	setp.leu.f64 	%p7180, %fd78598, %fd10977;
	@%p7180 bra 	$L__BB0_7968;
	st.global.f64 	[%rd32+424], %fd10977;
	mov.f64 	%fd78598, %fd10977;
$L__BB0_7968:
	mul.f64 	%fd10979, %fd78594, 0d3F91DF46A2529D3A;
	abs.f64 	%fd10980, %fd10979;
	setp.neu.f64 	%p7181, %fd10980, 0d7FF0000000000000;
	@%p7181 bra 	$L__BB0_7970;
	mov.f64 	%fd60780, 0d0000000000000000;
	mul.rn.f64 	%fd78599, %fd10979, %fd60780;
	mov.b32 	%r19623, 0;
	bra.uni 	$L__BB0_7972;
$L__BB0_7970:
	mul.f64 	%fd60775, %fd10979, 0d3FE45F306DC9C883;
	cvt.rni.s32.f64 	%r19623, %fd60775;
	cvt.rn.f64.s32 	%fd60776, %r19623;
	fma.rn.f64 	%fd60777, %fd60776, 0dBFF921FB54442D18, %fd10979;
	fma.rn.f64 	%fd60778, %fd60776, 0dBC91A62633145C00, %fd60777;
	fma.rn.f64 	%fd78599, %fd60776, 0dB97B839A252049C0, %fd60778;
	setp.ltu.f64 	%p7182, %fd10980, 0d41E0000000000000;
	@%p7182 bra 	$L__BB0_7972;
	{ // callseq 961, 0
	.param .b64 param0;
	st.param.f64 	[param0], %fd10979;
	.param .align 16 .b8 retval0[16];
	call.uni (retval0), 
	__internal_trig_reduction_slowpathd, 
	(
	param0
	);
	ld.param.f64 	%fd78599, [retval0];
	ld.param.b32 	%r19623, [retval0+8];
	} // callseq 961
$L__BB0_7972:
	shl.b32 	%r14954, %r19623, 6;
	cvt.u64.u32 	%rd6272, %r14954;
	and.b64  	%rd6273, %rd6272, 64;
	mov.u64 	%rd6274, __cudart_sin_cos_coeffs;
	add.s64 	%rd6275, %rd6274, %rd6273;
	mul.rn.f64 	%fd60781, %fd78599, %fd78599;
	and.b32  	%r14955, %r19623, 1;
	setp.eq.b32 	%p7183, %r14955, 1;
	selp.f64 	%fd60782, 0dBDA8FF8320FD8164, 0d3DE5DB65F9785EBA, %p7183;
	ld.global.nc.v2.f64 	{%fd60783, %fd60784}, [%rd6275];
	fma.rn.f64 	%fd60785, %fd60782, %fd60781, %fd60783;
	fma.rn.f64 	%fd60786, %fd60785, %fd60781, %fd60784;
	ld.global.nc.v2.f64 	{%fd60787, %fd60788}, [%rd6275+16];
	fma.rn.f64 	%fd60789, %fd60786, %fd60781, %fd60787;
	fma.rn.f64 	%fd60790, %fd60789, %fd60781, %fd60788;
	ld.global.nc.v2.f64 	{%fd60791, %fd60792}, [%rd6275+32];
	fma.rn.f64 	%fd60793, %fd60790, %fd60781, %fd60791;
	fma.rn.f64 	%fd60794, %fd60793, %fd60781, %fd60792;
	fma.rn.f64 	%fd60795, %fd60794, %fd78599, %fd78599;
	fma.rn.f64 	%fd60796, %fd60794, %fd60781, 0d3FF0000000000000;
	selp.f64 	%fd60797, %fd60796, %fd60795, %p7183;
	and.b32  	%r14956, %r19623, 2;
	setp.eq.s32 	%p7184, %r14956, 0;
	mov.f64 	%fd60798, 0d0000000000000000;
	sub.f64 	%fd60799, %fd60798, %fd60797;
	selp.f64 	%fd10985, %fd60797, %fd60799, %p7184;
	mul.f64 	%fd10986, %fd78596, 0d3F91DF46A2529D3A;
	abs.f64 	%fd10987, %fd10986;
	setp.neu.f64 	%p7185, %fd10987, 0d7FF0000000000000;
	@%p7185 bra 	$L__BB0_7974;
	mov.f64 	%fd60805, 0d0000000000000000;
	mul.rn.f64 	%fd78600, %fd10986, %fd60805;
	mov.b32 	%r19624, 0;
	bra.uni 	$L__BB0_7976;
$L__BB0_7974:
	mul.f64 	%fd60800, %fd10986, 0d3FE45F306DC9C883;
	cvt.rni.s32.f64 	%r19624, %fd60800;
	cvt.rn.f64.s32 	%fd60801, %r19624;
	fma.rn.f64 	%fd60802, %fd60801, 0dBFF921FB54442D18, %fd10986;
	fma.rn.f64 	%fd60803, %fd60801, 0dBC91A62633145C00, %fd60802;
	fma.rn.f64 	%fd78600, %fd60801, 0dB97B839A252049C0, %fd60803;
	setp.ltu.f64 	%p7186, %fd10987, 0d41E0000000000000;
	@%p7186 bra 	$L__BB0_7976;
	{ // callseq 962, 0
	.param .b64 param0;
	st.param.f64 	[param0], %fd10986;
	.param .align 16 .b8 retval0[16];
	call.uni (retval0), 
	__internal_trig_reduction_slowpathd, 
	(
	param0
	);
	ld.param.f64 	%fd78600, [retval0];
	ld.param.b32 	%r19624, [retval0+8];
	} // callseq 962
$L__BB0_7976:
	shl.b32 	%r14959, %r19624, 6;
	cvt.u64.u32 	%rd6276, %r14959;
	and.b64  	%rd6277, %rd6276, 64;
	mov.u64 	%rd6278, __cudart_sin_cos_coeffs;
	add.s64 	%rd6279, %rd6278, %rd6277;
	mul.rn.f64 	%fd60806, %fd78600, %fd78600;
	and.b32  	%r14960, %r19624, 1;
	setp.eq.b32 	%p7187, %r14960, 1;
	selp.f64 	%fd60807, 0dBDA8FF8320FD8164, 0d3DE5DB65F9785EBA, %p7187;
	ld.global.nc.v2.f64 	{%fd60808, %fd60809}, [%rd6279];
	fma.rn.f64 	%fd60810, %fd60807, %fd60806, %fd60808;
	fma.rn.f64 	%fd60811, %fd60810, %fd60806, %fd60809;
	ld.global.nc.v2.f64 	{%fd60812, %fd60813}, [%rd6279+16];
	fma.rn.f64 	%fd60814, %fd60811, %fd60806, %fd60812;
	fma.rn.f64 	%fd60815, %fd60814, %fd60806, %fd60813;
	ld.global.nc.v2.f64 	{%fd60816, %fd60817}, [%rd6279+32];
	fma.rn.f64 	%fd60818, %fd60815, %fd60806, %fd60816;
	fma.rn.f64 	%fd60819, %fd60818, %fd60806, %fd60817;
	fma.rn.f64 	%fd60820, %fd60819, %fd78600, %fd78600;
	fma.rn.f64 	%fd60821, %fd60819, %fd60806, 0d3FF0000000000000;
	selp.f64 	%fd60822, %fd60821, %fd60820, %p7187;
	and.b32  	%r14961, %r19624, 2;
	setp.eq.s32 	%p7188, %r14961, 0;
	mov.f64 	%fd60823, 0d0000000000000000;
	sub.f64 	%fd60824, %fd60823, %fd60822;
	selp.f64 	%fd10992, %fd60822, %fd60824, %p7188;
	mul.f64 	%fd10993, %fd78598, 0d3F91DF46A2529D3A;
	abs.f64 	%fd10994, %fd10993;
	setp.neu.f64 	%p7189, %fd10994, 0d7FF0000000000000;
	@%p7189 bra 	$L__BB0_7978;
	mov.f64 	%fd60830, 0d0000000000000000;
	mul.rn.f64 	%fd78601, %fd10993, %fd60830;
	mov.b32 	%r19625, 0;
	bra.uni 	$L__BB0_7980;
$L__BB0_7978:
	mul.f64 	%fd60825, %fd10993, 0d3FE45F306DC9C883;
	cvt.rni.s32.f64 	%r19625, %fd60825;
	cvt.rn.f64.s32 	%fd60826, %r19625;
	fma.rn.f64 	%fd60827, %fd60826, 0dBFF921FB54442D18, %fd10993;
	fma.rn.f64 	%fd60828, %fd60826, 0dBC91A62633145C00, %fd60827;
	fma.rn.f64 	%fd78601, %fd60826, 0dB97B839A252049C0, %fd60828;
	setp.ltu.f64 	%p7190, %fd10994, 0d41E0000000000000;
	@%p7190 bra 	$L__BB0_7980;
	{ // callseq 963, 0
	.param .b64 param0;
	st.param.f64 	[param0], %fd10993;
	.param .align 16 .b8 retval0[16];
	call.uni (retval0), 
	__internal_trig_reduction_slowpathd, 
	(
	param0
	);
	ld.param.f64 	%fd78601, [retval0];
	ld.param.b32 	%r19625, [retval0+8];
	} // callseq 963
$L__BB0_7980:
	shl.b32 	%r14964, %r19625, 6;
	cvt.u64.u32 	%rd6280, %r14964;
	and.b64  	%rd6281, %rd6280, 64;
	mov.u64 	%rd6282, __cudart_sin_cos_coeffs;
	add.s64 	%rd6283, %rd6282, %rd6281;
	mul.rn.f64 	%fd60831, %fd78601, %fd78601;
	and.b32  	%r14965, %r19625, 1;
	setp.eq.b32 	%p7192, %r14965, 1;
	selp.f64 	%fd60832, 0dBDA8FF8320FD8164, 0d3DE5DB65F9785EBA, %p7192;
	ld.global.nc.v2.f64 	{%fd60833, %fd60834}, [%rd6283];
	fma.rn.f64 	%fd60835, %fd60832, %fd60831, %fd60833;
	fma.rn.f64 	%fd60836, %fd60835, %fd60831, %fd60834;
	ld.global.nc.v2.f64 	{%fd60837, %fd60838}, [%rd6283+16];
	fma.rn.f64 	%fd60839, %fd60836, %fd60831, %fd60837;
	fma.rn.f64 	%fd60840, %fd60839, %fd60831, %fd60838;
	ld.global.nc.v2.f64 	{%fd60841, %fd60842}, [%rd6283+32];
	fma.rn.f64 	%fd60843, %fd60840, %fd60831, %fd60841;
	fma.rn.f64 	%fd60844, %fd60843, %fd60831, %fd60842;
	fma.rn.f64 	%fd60845, %fd60844, %fd78601, %fd78601;
	fma.rn.f64 	%fd60846, %fd60844, %fd60831, 0d3FF0000000000000;
	selp.f64 	%fd60847, %fd60846, %fd60845, %p7192;
	and.b32  	%r14966, %r19625, 2;
	setp.eq.s32 	%p7193, %r14966, 0;
	mov.f64 	%fd60848, 0d0000000000000000;
	sub.f64 	%fd60849, %fd60848, %fd60847;
	selp.f64 	%fd10999, %fd60847, %fd60849, %p7193;
	@%p7181 bra 	$L__BB0_7982;
	mov.f64 	%fd60855, 0d0000000000000000;
	mul.rn.f64 	%fd78603, %fd10979, %fd60855;
	mov.b32 	%r19627, 1;
	bra.uni 	$L__BB0_7985;
$L__BB0_7982:
	mul.f64 	%fd60850, %fd10979, 0d3FE45F306DC9C883;
	cvt.rni.s32.f64 	%r19626, %fd60850;
	cvt.rn.f64.s32 	%fd60851, %r19626;
	fma.rn.f64 	%fd60852, %fd60851, 0dBFF921FB54442D18, %fd10979;
	fma.rn.f64 	%fd60853, %fd60851, 0dBC91A62633145C00, %fd60852;
	fma.rn.f64 	%fd78603, %fd60851, 0dB97B839A252049C0, %fd60853;
	setp.ltu.f64 	%p7194, %fd10980, 0d41E0000000000000;
	@%p7194 bra 	$L__BB0_7984;
	{ // callseq 964, 0
	.param .b64 param0;
	st.param.f64 	[param0], %fd10979;
	.param .align 16 .b8 retval0[16];
	call.uni (retval0), 
	__internal_trig_reduction_slowpathd, 
	(
	param0
	);
	ld.param.f64 	%fd78603, [retval0];
	ld.param.b32 	%r19626, [retval0+8];
	} // callseq 964
$L__BB0_7984:
	add.s32 	%r19627, %r19626, 1;
$L__BB0_7985:
	shl.b32 	%r14969, %r19627, 6;
	cvt.u64.u32 	%rd6284, %r14969;
	and.b64  	%rd6285, %rd6284, 64;
	mov.u64 	%rd6286, __cudart_sin_cos_coeffs;
	add.s64 	%rd6287, %rd6286, %rd6285;
	mul.rn.f64 	%fd60856, %fd78603, %fd78603;
	and.b32  	%r14970, %r19627, 1;
	setp.eq.b32 	%p7196, %r14970, 1;
	selp.f64 	%fd60857, 0dBDA8FF8320FD8164, 0d3DE5DB65F9785EBA, %p7196;
	ld.global.nc.v2.f64 	{%fd60858, %fd60859}, [%rd6287];
	fma.rn.f64 	%fd60860, %fd60857, %fd60856, %fd60858;
	fma.rn.f64 	%fd60861, %fd60860, %fd60856, %fd60859;
	ld.global.nc.v2.f64 	{%fd60862, %fd60863}, [%rd6287+16];
	fma.rn.f64 	%fd60864, %fd60861, %fd60856, %fd60862;
	fma.rn.f64 	%fd60865, %fd60864, %fd60856, %fd60863;
	ld.global.nc.v2.f64 	{%fd60866, %fd60867}, [%rd6287+32];
	fma.rn.f64 	%fd60868, %fd60865, %fd60856, %fd60866;
	fma.rn.f64 	%fd60869, %fd60868, %fd60856, %fd60867;
	fma.rn.f64 	%fd60870, %fd60869, %fd78603, %fd78603;
	fma.rn.f64 	%fd60871, %fd60869, %fd60856, 0d3FF0000000000000;
	selp.f64 	%fd60872, %fd60871, %fd60870, %p7196;
	and.b32  	%r14971, %r19627, 2;
	setp.eq.s32 	%p7197, %r14971, 0;
	mov.f64 	%fd60873, 0d0000000000000000;
	sub.f64 	%fd60874, %fd60873, %fd60872;
	selp.f64 	%fd11005, %fd60872, %fd60874, %p7197;
	@%p7185 bra 	$L__BB0_7987;
	mov.f64 	%fd60880, 0d0000000000000000;
	mul.rn.f64 	%fd78605, %fd10986, %fd60880;
	mov.b32 	%r19629, 1;
	bra.uni 	$L__BB0_7990;
$L__BB0_7987:
	mul.f64 	%fd60875, %fd10986, 0d3FE45F306DC9C883;
	cvt.rni.s32.f64 	%r19628, %fd60875;
	cvt.rn.f64.s32 	%fd60876, %r19628;
	fma.rn.f64 	%fd60877, %fd60876, 0dBFF921FB54442D18, %fd10986;
	fma.rn.f64 	%fd60878, %fd60876, 0dBC91A62633145C00, %fd60877;
	fma.rn.f64 	%fd78605, %fd60876, 0dB97B839A252049C0, %fd60878;
	setp.ltu.f64 	%p7198, %fd10987, 0d41E0000000000000;
	@%p7198 bra 	$L__BB0_7989;
	{ // callseq 965, 0
	.param .b64 param0;
	st.param.f64 	[param0], %fd10986;
	.param .align 16 .b8 retval0[16];
	call.uni (retval0), 
	__internal_trig_reduction_slowpathd, 
	(
	param0
	);
	ld.param.f64 	%fd78605, [retval0];
	ld.param.b32 	%r19628, [retval0+8];
	} // callseq 965
$L__BB0_7989:
	add.s32 	%r19629, %r19628, 1;
$L__BB0_7990:
	setp.neu.f64 	%p7199, %fd10994, 0d7FF0000000000000;
	shl.b32 	%r14974, %r19629, 6;
	cvt.u64.u32 	%rd6288, %r14974;
	and.b64  	%rd6289, %rd6288, 64;
	mov.u64 	%rd6290, __cudart_sin_cos_coeffs;
	add.s64 	%rd6291, %rd6290, %rd6289;
	mul.rn.f64 	%fd60881, %fd78605, %fd78605;
	and.b32  	%r14975, %r19629, 1;
	setp.eq.b32 	%p7200, %r14975, 1;
	selp.f64 	%fd60882, 0dBDA8FF8320FD8164, 0d3DE5DB65F9785EBA, %p7200;
	ld.global.nc.v2.f64 	{%fd60883, %fd60884}, [%rd6291];
	fma.rn.f64 	%fd60885, %fd60882, %fd60881, %fd60883;
	fma.rn.f64 	%fd60886, %fd60885, %fd60881, %fd60884;
	ld.global.nc.v2.f64 	{%fd60887, %fd60888}, [%rd6291+16];
	fma.rn.f64 	%fd60889, %fd60886, %fd60881, %fd60887;
	fma.rn.f64 	%fd60890, %fd60889, %fd60881, %fd60888;
	ld.global.nc.v2.f64 	{%fd60891, %fd60892}, [%rd6291+32];
	fma.rn.f64 	%fd60893, %fd60890, %fd60881, %fd60891;
	fma.rn.f64 	%fd60894, %fd60893, %fd60881, %fd60892;
	fma.rn.f64 	%fd60895, %fd60894, %fd78605, %fd78605;
	fma.rn.f64 	%fd60896, %fd60894, %fd60881, 0d3FF0000000000000;
	selp.f64 	%fd60897, %fd60896, %fd60895, %p7200;
	and.b32  	%r14976, %r19629, 2;
	setp.eq.s32 	%p7201, %r14976, 0;
	mov.f64 	%fd60898, 0d0000000000000000;
	sub.f64 	%fd60899, %fd60898, %fd60897;
	selp.f64 	%fd11011, %fd60897, %fd60899, %p7201;
	@%p7199 bra 	$L__BB0_7992;
	mov.f64 	%fd60905, 0d0000000000000000;
	mul.rn.f64 	%fd78607, %fd10993, %fd60905;
	mov.b32 	%r19631, 1;
	bra.uni 	$L__BB0_7995;
$L__BB0_7992:
	mul.f64 	%fd60900, %fd10993, 0d3FE45F306DC9C883;
	cvt.rni.s32.f64 	%r19630, %fd60900;
	cvt.rn.f64.s32 	%fd60901, %r19630;
	fma.rn.f64 	%fd60902, %fd60901, 0dBFF921FB54442D18, %fd10993;
	fma.rn.f64 	%fd60903, %fd60901, 0dBC91A62633145C00, %fd60902;
	fma.rn.f64 	%fd78607, %fd60901, 0dB97B839A252049C0, %fd60903;
	setp.ltu.f64 	%p7202, %fd10994, 0d41E0000000000000;
	@%p7202 bra 	$L__BB0_7994;
	{ // callseq 966, 0
	.param .b64 param0;
	st.param.f64 	[param0], %fd10993;
	.param .align 16 .b8 retval0[16];
	call.uni (retval0), 
	__internal_trig_reduction_slowpathd, 
	(
	param0
	);
	ld.param.f64 	%fd78607, [retval0];
	ld.param.b32 	%r19630, [retval0+8];
	} // callseq 966
$L__BB0_7994:
	add.s32 	%r19631, %r19630, 1;
$L__BB0_7995:
	shl.b32 	%r14979, %r19631, 6;
	cvt.u64.u32 	%rd6292, %r14979;
	and.b64  	%rd6293, %rd6292, 64;
	mov.u64 	%rd6294, __cudart_sin_cos_coeffs;
	add.s64 	%rd6295, %rd6294, %rd6293;
	mul.rn.f64 	%fd60906, %fd78607, %fd78607;
	and.b32  	%r14980, %r19631, 1;
	setp.eq.b32 	%p7203, %r14980, 1;
	selp.f64 	%fd60907, 0dBDA8FF8320FD8164, 0d3DE5DB65F9785EBA, %p7203;
	ld.global.nc.v2.f64 	{%fd60908, %fd60909}, [%rd6295];
	fma.rn.f64 	%fd60910, %fd60907, %fd60906, %fd60908;
	fma.rn.f64 	%fd60911, %fd60910, %fd60906, %fd60909;
	ld.global.nc.v2.f64 	{%fd60912, %fd60913}, [%rd6295+16];
	fma.rn.f64 	%fd60914, %fd60911, %fd60906, %fd60912;
	fma.rn.f64 	%fd60915, %fd60914, %fd60906, %fd60913;
	ld.global.nc.v2.f64 	{%fd60916, %fd60917}, [%rd6295+32];
	fma.rn.f64 	%fd60918, %fd60915, %fd60906, %fd60916;
	fma.rn.f64 	%fd60919, %fd60918, %fd60906, %fd60917;
	fma.rn.f64 	%fd60920, %fd60919, %fd78607, %fd78607;
	fma.rn.f64 	%fd60921, %fd60919, %fd60906, 0d3FF0000000000000;
	selp.f64 	%fd60922, %fd60921, %fd60920, %p7203;
	and.b32  	%r14981, %r19631, 2;
	setp.eq.s32 	%p7204, %r14981, 0;
	mov.f64 	%fd60923, 0d0000000000000000;
	sub.f64 	%fd60924, %fd60923, %fd60922;
	selp.f64 	%fd11017, %fd60922, %fd60924, %p7204;
	mul.f64 	%fd60925, %fd11005, %fd11011;
	sub.f64 	%fd60926, %fd60925, %fd11017;
	mul.f64 	%fd60927, %fd10985, %fd10992;
	div.rn.f64 	%fd11018, %fd60926, %fd60927;
	{
	.reg .b32 %temp; 
	mov.b64 	{%temp, %r4884}, %fd11018;
	}
	abs.f64 	%fd11019, %fd11018;
	{
	.reg .b32 %temp; 
	mov.b64 	{%temp, %r14982}, %fd11019;
	}
	setp.gt.s32 	%p7205, %r14982, 1071801957;
	@%p7205 bra 	$L__BB0_7999;
	mul.f64 	%fd60968, %fd11018, %fd11018;
	fma.rn.f64 	%fd60969, %fd60968, 0d3FB0066BDC1895E9, 0dBFB3823B180754AF;
	fma.rn.f64 	%fd60970, %fd60969, %fd60968, 0d3FB11E52CC2F79AE;
	fma.rn.f64 	%fd60971, %fd60970, %fd60968, 0dBF924EAF3526861B;
	fma.rn.f64 	%fd60972, %fd60971, %fd60968, 0d3F91DF02A31E6CB7;
	fma.rn.f64 	%fd60973, %fd60972, %fd60968, 0d3F847D18B0EEC6CC;
	fma.rn.f64 	%fd60974, %fd60973, %fd60968, 0d3F8D0AF961BA53B0;
	fma.rn.f64 	%fd60975, %fd60974, %fd60968, 0d3F91BF7734CF1C48;
	fma.rn.f64 	%fd60976, %fd60975, %fd60968, 0d3F96E91483144EF7;
	fma.rn.f64 	%fd60977, %fd60976, %fd60968, 0d3F9F1C6E0A4F9F81;
	fma.rn.f64 	%fd60978, %fd60977, %fd60968, 0d3FA6DB6DC27FA92B;
	fma.rn.f64 	%fd60979, %fd60978, %fd60968, 0d3FB333333320F91B;
	fma.rn.f64 	%fd60980, %fd60979, %fd60968, 0d3FC5555555555F4D;
	mul.f64 	%fd60981, %fd60968, %fd60980;
	fma.rn.f64 	%fd11020, %fd60981, %fd11019, %fd11019;
	setp.gt.s32 	%p7209, %r4884, -1;
	@%p7209 bra 	$L__BB0_7998;
	mov.f64 	%fd60986, 0d3C91A62633145C07;
	add.rn.f64 	%fd60987, %fd11020, %fd60986;
	mov.f64 	%fd60988, 0d3FF921FB54442D18;
	add.rn.f64 	%fd78608, %fd60988, %fd60987;
	bra.uni 	$L__BB0_8000;
$L__BB0_7998:
	mov.f64 	%fd60982, 0dBC91A62633145C07;
	add.rn.f64 	%fd60983, %fd11020, %fd60982;
	neg.f64 	%fd60984, %fd60983;
	mov.f64 	%fd60985, 0d3FF921FB54442D18;
	add.rn.f64 	%fd78608, %fd60985, %fd60984;
	bra.uni 	$L__BB0_8000;
$L__BB0_7999:
	mov.f64 	%fd60928, 0d3FF0000000000000;
	sub.f64 	%fd60929, %fd60928, %fd11019;
	{
	.reg .b32 %temp; 
	mov.b64 	{%r14983, %temp}, %fd60929;
	}
	{
	.reg .b32 %temp; 
	mov.b64 	{%temp, %r14984}, %fd60929;
	}
	add.s32 	%r14985, %r14984, -1048576;
	mov.b64 	%fd60930, {%r14983, %r14985};
	rsqrt.approx.ftz.f64 	%fd60931, %fd60930;
	{
	.reg .b32 %temp; 
	mov.b64 	{%r14986, %temp}, %fd60931;
	}
	{
	.reg .b32 %temp; 
	mov.b64 	{%temp, %r14987}, %fd60931;
	}
	add.s32 	%r14988, %r14987, -1048576;
	mov.b64 	%fd60932, {%r14986, %r14988};
	mul.f64 	%fd60933, %fd60930, %fd60931;
	neg.f64 	%fd60934, %fd60933;
	fma.rn.f64 	%fd60935, %fd60933, %fd60934, %fd60930;
	fma.rn.f64 	%fd60936, %fd60935, %fd60932, %fd60933;
	neg.f64 	%fd60937, %fd60936;
	fma.rn.f64 	%fd60938, %fd60931, %fd60937, 0d3FF0000000000000;
	fma.rn.f64 	%fd60939, %fd60938, %fd60932, %fd60932;
	fma.rn.f64 	%fd60940, %fd60936, %fd60937, %fd60930;
	fma.rn.f64 	%fd60941, %fd60940, %fd60939, %fd60936;
	{
	.reg .b32 %temp; 
	mov.b64 	{%r14989, %temp}, %fd60941;
	}
	{
	.reg .b32 %temp; 
	mov.b64 	{%temp, %r14990}, %fd60941;
	}
	add.s32 	%r14991, %r14990, 1048576;
	mov.b64 	%fd60942, {%r14989, %r14991};
	fma.rn.f64 	%fd60943, %fd60929, 0d3EC715B371155F70, 0dBEBAC2FE66FAAC4B;
	fma.rn.f64 	%fd60944, %fd60943, %fd60929, 0d3ED9A9B88EFCD9B8;
	fma.rn.f64 	%fd60945, %fd60944, %fd60929, 0d3EDD0F40A8A0C4C3;
	fma.rn.f64 	%fd60946, %fd60945, %fd60929, 0d3EF46D4CFA9E0E1F;
	fma.rn.f64 	%fd60947, %fd60946, %fd60929, 0d3F079C168D1E2422;
	fma.rn.f64 	%fd60948, %fd60947, %fd60929, 0d3F1C9A88C3BCA540;
	fma.rn.f64 	%fd60949, %fd60948, %fd60929, 0d3F31C4E64BD476DF;
	fma.rn.f64 	%fd60950, %fd60949, %fd60929, 0d3F46E8BA60009C8F;
	fma.rn.f64 	%fd60951, %fd60950, %fd60929, 0d3F5F1C71C62B05A2;
	fma.rn.f64 	%fd60952, %fd60951, %fd60929, 0d3F76DB6DB6DC9F2C;
	fma.rn.f64 	%fd60953, %fd60952, %fd60929, 0d3F9333333333329C;
	fma.rn.f64 	%fd60954, %fd60953, %fd60929, 0d3FB5555555555555;
	setp.lt.s32 	%p7206, %r14984, 1;
	mov.f64 	%fd60955, 0d0000000000000000;
	mul.rn.f64 	%fd60956, %fd11019, %fd60955;
	mul.f64 	%fd60957, %fd60929, %fd60954;
	fma.rn.f64 	%fd60958, %fd60957, %fd60942, %fd60942;
	selp.f64 	%fd60959, %fd60956, %fd60958, %p7206;
	setp.lt.s32 	%p7207, %r14984, 0;
	mov.f64 	%fd60960, 0d7FF0000000000000;
	mul.rn.f64 	%fd60961, %fd60959, %fd60960;
	selp.f64 	%fd60962, %fd60961, %fd60959, %p7207;
	setp.lt.s32 	%p7208, %r4884, 0;
	mov.f64 	%fd60963, 0dBCA1A62633145C07;
	add.rn.f64 	%fd60964, %fd60962, %fd60963;
	neg.f64 	%fd60965, %fd60964;
	mov.f64 	%fd60966, 0d400921FB54442D18;
	add.rn.f64 	%fd60967, %fd60966, %fd60965;
	selp.f64 	%fd78608, %fd60967, %fd60962, %p7208;
$L__BB0_8000:
	mul.f64 	%fd60989, %fd11005, %fd11017;
	sub.f64 	%fd60990, %fd60989, %fd11011;
	mul.f64 	%fd60991, %fd10985, %fd10999;
	div.rn.f64 	%fd11025, %fd60990, %fd60991;
	{
	.reg .b32 %temp; 
	mov.b64 	{%temp, %r4885}, %fd11025;
	}
	abs.f64 	%fd11026, %fd11025;
	{
	.reg .b32 %temp; 
	mov.b64 	{%temp, %r14992}, %fd11026;
	}
	setp.gt.s32 	%p7210, %r14992, 1071801957;
	@%p7210 bra 	$L__BB0_8004;
	mul.f64 	%fd61032, %fd11025, %fd11025;
	fma.rn.f64 	%fd61033, %fd61032, 0d3FB0066BDC1895E9, 0dBFB3823B180754AF;
	fma.rn.f64 	%fd61034, %fd61033, %fd61032, 0d3FB11E52CC2F79AE;
	fma.rn.f64 	%fd61035, %fd61034, %fd61032, 0dBF924EAF3526861B;
	fma.rn.f64 	%fd61036, %fd61035, %fd61032, 0d3F91DF02A31E6CB7;
	fma.rn.f64 	%fd61037, %fd61036, %fd61032, 0d3F847D18B0EEC6CC;
	fma.rn.f64 	%fd61038, %fd61037, %fd61032, 0d3F8D0AF961BA53B0;
	fma.rn.f64 	%fd61039, %fd61038, %fd61032, 0d3F91BF7734CF1C48;
	fma.rn.f64 	%fd61040, %fd61039, %fd61032, 0d3F96E91483144EF7;
	fma.rn.f64 	%fd61041, %fd61040, %fd61032, 0d3F9F1C6E0A4F9F81;
	fma.rn.f64 	%fd61042, %fd61041, %fd61032, 0d3FA6DB6DC27FA92B;
	fma.rn.f64 	%fd61043, %fd61042, %fd61032, 0d3FB333333320F91B;
	fma.rn.f64 	%fd61044, %fd61043, %fd61032, 0d3FC5555555555F4D;
	mul.f64 	%fd61045, %fd61032, %fd61044;
	fma.rn.f64 	%fd11027, %fd61045, %fd11026, %fd11026;
	setp.gt.s32 	%p7214, %r4885, -1;
	@%p7214 bra 	$L__BB0_8003;
	mov.f64 	%fd61050, 0d3C91A62633145C07;
	add.rn.f64 	%fd61051, %fd11027, %fd61050;
	mov.f64 	%fd61052, 0d3FF921FB54442D18;
	add.rn.f64 	%fd78609, %fd61052, %fd61051;
	bra.uni 	$L__BB0_8005;
$L__BB0_8003:
	mov.f64 	%fd61046, 0dBC91A62633145C07;
	add.rn.f64 	%fd61047, %fd11027, %fd61046;
	neg.f64 	%fd61048, %fd61047;
	mov.f64 	%fd61049, 0d3FF921FB54442D18;
	add.rn.f64 	%fd78609, %fd61049, %fd61048;
	bra.uni 	$L__BB0_8005;
$L__BB0_8004:
	mov.f64 	%fd60992, 0d3FF0000000000000;
	sub.f64 	%fd60993, %fd60992, %fd11026;
	{
	.reg .b32 %temp; 
	mov.b64 	{%r14993, %temp}, %fd60993;
	}
	{
	.reg .b32 %temp; 
	mov.b64 	{%temp, %r14994}, %fd60993;
	}
	add.s32 	%r14995, %r14994, -1048576;
	mov.b64 	%fd60994, {%r14993, %r14995};
	rsqrt.approx.ftz.f64 	%fd60995, %fd60994;
	{
	.reg .b32 %temp; 
	mov.b64 	{%r14996, %temp}, %fd60995;
	}
	{
	.reg .b32 %temp; 
	mov.b64 	{%temp, %r14997}, %fd60995;
	}
	add.s32 	%r14998, %r14997, -1048576;
	mov.b64 	%fd60996, {%r14996, %r14998};
	mul.f64 	%fd60997, %fd60994, %fd60995;
	neg.f64 	%fd60998, %fd60997;
	fma.rn.f64 	%fd60999, %fd60997, %fd60998, %fd60994;
	fma.rn.f64 	%fd61000, %fd60999, %fd60996, %fd60997;
	neg.f64 	%fd61001, %fd61000;
	fma.rn.f64 	%fd61002, %fd60995, %fd61001, 0d3FF0000000000000;
	fma.rn.f64 	%fd61003, %fd61002, %fd60996, %fd60996;
	fma.rn.f64 	%fd61004, %fd61000, %fd61001, %fd60994;
	fma.rn.f64 	%fd61005, %fd61004, %fd61003, %fd61000;
	{
	.reg .b32 %temp; 
	mov.b64 	{%r14999, %temp}, %fd61005;
	}
	{
	.reg .b32 %temp; 
	mov.b64 	{%temp, %r15000}, %fd61005;
	}
	add.s32 	%r15001, %r15000, 1048576;
	mov.b64 	%fd61006, {%r14999, %r15001};
	fma.rn.f64 	%fd61007, %fd60993, 0d3EC715B371155F70, 0dBEBAC2FE66FAAC4B;
	fma.rn.f64 	%fd61008, %fd61007, %fd60993, 0d3ED9A9B88EFCD9B8;
	fma.rn.f64 	%fd61009, %fd61008, %fd60993, 0d3EDD0F40A8A0C4C3;
	fma.rn.f64 	%fd61010, %fd61009, %fd60993, 0d3EF46D4CFA9E0E1F;
	fma.rn.f64 	%fd61011, %fd61010, %fd60993, 0d3F079C168D1E2422;
	fma.rn.f64 	%fd61012, %fd61011, %fd60993, 0d3F1C9A88C3BCA540;
	fma.rn.f64 	%fd61013, %fd61012, %fd60993, 0d3F31C4E64BD476DF;
	fma.rn.f64 	%fd61014, %fd61013, %fd60993, 0d3F46E8BA60009C8F;
	fma.rn.f64 	%fd61015, %fd61014, %fd60993, 0d3F5F1C71C62B05A2;
	fma.rn.f64 	%fd61016, %fd61015, %fd60993, 0d3F76DB6DB6DC9F2C;
	fma.rn.f64 	%fd61017, %fd61016, %fd60993, 0d3F9333333333329C;
	fma.rn.f64 	%fd61018, %fd61017, %fd60993, 0d3FB5555555555555;
	setp.lt.s32 	%p7211, %r14994, 1;
	mov.f64 	%fd61019, 0d0000000000000000;
	mul.rn.f64 	%fd61020, %fd11026, %fd61019;
	mul.f64 	%fd61021, %fd60993, %fd61018;
	fma.rn.f64 	%fd61022, %fd61021, %fd61006, %fd61006;
	selp.f64 	%fd61023, %fd61020, %fd61022, %p7211;
	setp.lt.s32 	%p7212, %r14994, 0;
	mov.f64 	%fd61024, 0d7FF0000000000000;
	mul.rn.f64 	%fd61025, %fd61023, %fd61024;
	selp.f64 	%fd61026, %fd61025, %fd61023, %p7212;
	setp.lt.s32 	%p7213, %r4885, 0;
	mov.f64 	%fd61027, 0dBCA1A62633145C07;
	add.rn.f64 	%fd61028, %fd61026, %fd61027;
	neg.f64 	%fd61029, %fd61028;
	mov.f64 	%fd61030, 0d400921FB54442D18;
	add.rn.f64 	%fd61031, %fd61030, %fd61029;
	selp.f64 	%fd78609, %fd61031, %fd61026, %p7213;
$L__BB0_8005:
	mul.f64 	%fd61053, %fd78609, 0d404CA5DC1A63C1F5;
	mul.f64 	%fd11032, %fd61053, 0d3F91DF46A2529D3A;
	abs.f64 	%fd11033, %fd11032;
	setp.neu.f64 	%p7215, %fd11033, 0d7FF0000000000000;
	@%p7215 bra 	$L__BB0_8007;
	mov.f64 	%fd61059, 0d0000000000000000;
	mul.rn.f64 	%fd78610, %fd11032, %fd61059;
	mov.b32 	%r19632, 0;
	bra.uni 	$L__BB0_8009;
$L__BB0_8007:
	mul.f64 	%fd61054, %fd11032, 0d3FE45F306DC9C883;
	cvt.rni.s32.f64 	%r19632, %fd61054;
	cvt.rn.f64.s32 	%fd61055, %r19632;
	fma.rn.f64 	%fd61056, %fd61055, 0dBFF921FB54442D18, %fd11032;
	fma.rn.f64 	%fd61057, %fd61055, 0dBC91A62633145C00, %fd61056;
	fma.rn.f64 	%fd78610, %fd61055, 0dB97B839A252049C0, %fd61057;
	setp.ltu.f64 	%p7216, %fd11033, 0d41E0000000000000;
	@%p7216 bra 	$L__BB0_8009;
	{ // callseq 967, 0
	.param .b64 param0;
	st.param.f64 	[param0], %fd11032;
	.param .align 16 .b8 retval0[16];
	call.uni (retval0), 
	__internal_trig_reduction_slowpathd, 
	(
	param0
	);
	ld.param.f64 	%fd78610, [retval0];
	ld.param.b32 	%r19632, [retval0+8];
	} // callseq 967
$L__BB0_8009:
	shl.b32 	%r15004, %r19632, 6;
	cvt.u64.u32 	%rd6296, %r15004;
	and.b64  	%rd6297, %rd6296, 64;
	mov.u64 	%rd6298, __cudart_sin_cos_coeffs;
	add.s64 	%rd6299, %rd6298, %rd6297;
	mul.rn.f64 	%fd61060, %fd78610, %fd78610;
	and.b32  	%r15005, %r19632, 1;
	setp.eq.b32 	%p7217, %r15005, 1;
	selp.f64 	%fd61061, 0dBDA8FF8320FD8164, 0d3DE5DB65F9785EBA, %p7217;
	ld.global.nc.v2.f64 	{%fd61062, %fd61063}, [%rd6299];
	fma.rn.f64 	%fd61064, %fd61061, %fd61060, %fd61062;
	fma.rn.f64 	%fd61065, %fd61064, %fd61060, %fd61063;
	ld.global.nc.v2.f64 	{%fd61066, %fd61067}, [%rd6299+16];
	fma.rn.f64 	%fd61068, %fd61065, %fd61060, %fd61066;
	fma.rn.f64 	%fd61069, %fd61068, %fd61060, %fd61067;
	ld.global.nc.v2.f64 	{%fd61070, %fd61071}, [%rd6299+32];
	fma.rn.f64 	%fd61072, %fd61069, %fd61060, %fd61070;
	fma.rn.f64 	%fd61073, %fd61072, %fd61060, %fd61071;
	fma.rn.f64 	%fd61074, %fd61073, %fd78610, %fd78610;
	fma.rn.f64 	%fd61075, %fd61073, %fd61060, 0d3FF0000000000000;
	selp.f64 	%fd61076, %fd61075, %fd61074, %p7217;
	and.b32  	%r15006, %r19632, 2;
	setp.eq.s32 	%p7218, %r15006, 0;
	mov.f64 	%fd61077, 0d0000000000000000;
	sub.f64 	%fd61078, %fd61077, %fd61076;
	selp.f64 	%fd11038, %fd61076, %fd61078, %p7218;
	mul.f64 	%fd61079, %fd10999, %fd11038;
	mul.f64 	%fd61080, %fd10985, %fd61079;
	mul.f64 	%fd61081, %fd78592, %fd61080;
	mul.f64 	%fd61082, %fd78590, %fd61081;
	mul.f64 	%fd61083, %fd78588, %fd61082;
	mul.f64 	%fd61084, %fd78590, %fd78592;
	mul.f64 	%fd61085, %fd61084, %fd10985;
	div.rn.f64 	%fd11039, %fd61085, %fd61083;
	mul.f64 	%fd61086, %fd78588, %fd78592;
	mul.f64 	%fd61087, %fd61086, %fd10992;
	div.rn.f64 	%fd11040, %fd61087, %fd61083;
	mul.f64 	%fd61088, %fd78588, %fd78590;
	mul.f64 	%fd61089, %fd61088, %fd10999;
	div.rn.f64 	%fd11041, %fd61089, %fd61083;
	mul.f64 	%fd61090, %fd78608, 0d404CA5DC1A63C1F5;
	mul.f64 	%fd11042, %fd61090, 0d3F91DF46A2529D3A;
	abs.f64 	%fd11043, %fd11042;
	setp.neu.f64 	%p7219, %fd11043, 0d7FF0000000000000;
	@%p7219 bra 	$L__BB0_8011;
	mov.f64 	%fd61096, 0d0000000000000000;
	mul.rn.f64 	%fd78612, %fd11042, %fd61096;
	mov.b32 	%r19634, 1;
	bra.uni 	$L__BB0_8014;
$L__BB0_8011:
	mul.f64 	%fd61091, %fd11042, 0d3FE45F306DC9C883;
	cvt.rni.s32.f64 	%r19633, %fd61091;
	cvt.rn.f64.s32 	%fd61092, %r19633;
	fma.rn.f64 	%fd61093, %fd61092, 0dBFF921FB54442D18, %fd11042;
	fma.rn.f64 	%fd61094, %fd61092, 0dBC91A62633145C00, %fd61093;
	fma.rn.f64 	%fd78612, %fd61092, 0dB97B839A252049C0, %fd61094;
	setp.ltu.f64 	%p7220, %fd11043, 0d41E0000000000000;
	@%p7220 bra 	$L__BB0_8013;
	{ // callseq 968, 0
	.param .b64 param0;
	st.param.f64 	[param0], %fd11042;
	.param .align 16 .b8 retval0[16];
	call.uni (retval0), 
	__internal_trig_reduction_slowpathd, 
	(
	param0
	);
	ld.param.f64 	%fd78612, [retval0];
	ld.param.b32 	%r19633, [retval0+8];
	} // callseq 968
$L__BB0_8013:
	add.s32 	%r19634, %r19633, 1;
$L__BB0_8014:
	shl.b32 	%r15009, %r19634, 6;
	cvt.u64.u32 	%rd6300, %r15009;
	and.b64  	%rd6301, %rd6300, 64;
	mov.u64 	%rd6302, __cudart_sin_cos_coeffs;
	add.s64 	%rd6303, %rd6302, %rd6301;
	mul.rn.f64 	%fd61097, %fd78612, %fd78612;
	and.b32  	%r15010, %r19634, 1;
	setp.eq.b32 	%p7222, %r15010, 1;
	selp.f64 	%fd61098, 0dBDA8FF8320FD8164, 0d3DE5DB65F9785EBA, %p7222;
	ld.global.nc.v2.f64 	{%fd61099, %fd61100}, [%rd6303];
	fma.rn.f64 	%fd61101, %fd61098, %fd61097, %fd61099;
	fma.rn.f64 	%fd61102, %fd61101, %fd61097, %fd61100;
	ld.global.nc.v2.f64 	{%fd61103, %fd61104}, [%rd6303+16];
	fma.rn.f64 	%fd61105, %fd61102, %fd61097, %fd61103;
	fma.rn.f64 	%fd61106, %fd61105, %fd61097, %fd61104;
	ld.global.nc.v2.f64 	{%fd61107, %fd61108}, [%rd6303+32];
	fma.rn.f64 	%fd61109, %fd61106, %fd61097, %fd61107;
	fma.rn.f64 	%fd61110, %fd61109, %fd61097, %fd61108;
	fma.rn.f64 	%fd61111, %fd61110, %fd78612, %fd78612;
	fma.rn.f64 	%fd61112, %fd61110, %fd61097, 0d3FF0000000000000;
	selp.f64 	%fd61113, %fd61112, %fd61111, %p7222;
	and.b32  	%r15011, %r19634, 2;
	setp.eq.s32 	%p7223, %r15011, 0;
	mov.f64 	%fd61114, 0d0000000000000000;
	sub.f64 	%fd61115, %fd61114, %fd61113;
	selp.f64 	%fd11049, %fd61113, %fd61115, %p7223;
	@%p7215 bra 	$L__BB0_8016;
	mov.f64 	%fd61121, 0d0000000000000000;
	mul.rn.f64 	%fd78614, %fd11032, %fd61121;
	mov.b32 	%r19636, 1;
	bra.uni 	$L__BB0_8019;
$L__BB0_8016:
	mul.f64 	%fd61116, %fd11032, 0d3FE45F306DC9C883;
	cvt.rni.s32.f64 	%r19635, %fd61116;
	cvt.rn.f64.s32 	%fd61117, %r19635;
	fma.rn.f64 	%fd61118, %fd61117, 0dBFF921FB54442D18, %fd11032;
	fma.rn.f64 	%fd61119, %fd61117, 0dBC91A62633145C00, %fd61118;
	fma.rn.f64 	%fd78614, %fd61117, 0dB97B839A252049C0, %fd61119;
	setp.ltu.f64 	%p7224, %fd11033, 0d41E0000000000000;
	@%p7224 bra 	$L__BB0_8018;
	{ // callseq 969, 0
	.param .b64 param0;
	st.param.f64 	[param0], %fd11032;
	.param .align 16 .b8 retval0[16];
	call.uni (retval0), 
	__internal_trig_reduction_slowpathd, 
	(
	param0
	);
	ld.param.f64 	%fd78614, [retval0];
	ld.param.b32 	%r19635, [retval0+8];
	} // callseq 969
$L__BB0_8018:
	add.s32 	%r19636, %r19635, 1;
$L__BB0_8019:
	shl.b32 	%r15014, %r19636, 6;
	cvt.u64.u32 	%rd6304, %r15014;
	and.b64  	%rd6305, %rd6304, 64;
	mov.u64 	%rd6306, __cudart_sin_cos_coeffs;
	add.s64 	%rd6307, %rd6306, %rd6305;
	mul.rn.f64 	%fd61122, %fd78614, %fd78614;
	and.b32  	%r15015, %r19636, 1;
	setp.eq.b32 	%p7226, %r15015, 1;
	selp.f64 	%fd61123, 0dBDA8FF8320FD8164, 0d3DE5DB65F9785EBA, %p7226;
	ld.global.nc.v2.f64 	{%fd61124, %fd61125}, [%rd6307];
	fma.rn.f64 	%fd61126, %fd61123, %fd61122, %fd61124;
	fma.rn.f64 	%fd61127, %fd61126, %fd61122, %fd61125;
	ld.global.nc.v2.f64 	{%fd61128, %fd61129}, [%rd6307+16];
	fma.rn.f64 	%fd61130, %fd61127, %fd61122, %fd61128;
	fma.rn.f64 	%fd61131, %fd61130, %fd61122, %fd61129;
	ld.global.nc.v2.f64 	{%fd61132, %fd61133}, [%rd6307+32];
	fma.rn.f64 	%fd61134, %fd61131, %fd61122, %fd61132;
	fma.rn.f64 	%fd61135, %fd61134, %fd61122, %fd61133;
	fma.rn.f64 	%fd61136, %fd61135, %fd78614, %fd78614;
	fma.rn.f64 	%fd61137, %fd61135, %fd61122, 0d3FF0000000000000;
	selp.f64 	%fd61138, %fd61137, %fd61136, %p7226;
	and.b32  	%r15016, %r19636, 2;
	setp.eq.s32 	%p7227, %r15016, 0;
	mov.f64 	%fd61139, 0d0000000000000000;
	sub.f64 	%fd61140, %fd61139, %fd61138;
	selp.f64 	%fd11055, %fd61138, %fd61140, %p7227;
	@%p7219 bra 	$L__BB0_8021;
	mov.f64 	%fd61146, 0d0000000000000000;
	mul.rn.f64 	%fd78615, %fd11042, %fd61146;
	mov.b32 	%r19637, 0;
	bra.uni 	$L__BB0_8023;
$L__BB0_8021:
	mul.f64 	%fd61141, %fd11042, 0d3FE45F306DC9C883;
	cvt.rni.s32.f64 	%r19637, %fd61141;
	cvt.rn.f64.s32 	%fd61142, %r19637;
	fma.rn.f64 	%fd61143, %fd61142, 0dBFF921FB54442D18, %fd11042;
	fma.rn.f64 	%fd61144, %fd61142, 0dBC91A62633145C00, %fd61143;
	fma.rn.f64 	%fd78615, %fd61142, 0dB97B839A252049C0, %fd61144;
	setp.ltu.f64 	%p7228, %fd11043, 0d41E0000000000000;
	@%p7228 bra 	$L__BB0_8023;
	{ // callseq 970, 0
	.param .b64 param0;
	st.param.f64 	[param0], %fd11042;
	.param .align 16 .b8 retval0[16];
	call.uni (retval0), 
	__internal_trig_reduction_slowpathd, 
	(
	param0
	);
	ld.param.f64 	%fd78615, [retval0];
	ld.param.b32 	%r19637, [retval0+8];
	} // callseq 970
$L__BB0_8023:
	ld.param.u64 	%rd8216, [_Z8FitGrainPdPiS0_S_S_S0_S0_S_S_S_S_S_S_S_S_S_S_S_S__param_2];
	shl.b32 	%r15019, %r19637, 6;
	cvt.u64.u32 	%rd6308, %r15019;
	and.b64  	%rd6309, %rd6308, 64;
	mov.u64 	%rd6310, __cudart_sin_cos_coeffs;
	add.s64 	%rd6311, %rd6310, %rd6309;
	mul.rn.f64 	%fd61147, %fd78615, %fd78615;
	and.b32  	%r15020, %r19637, 1;
	setp.eq.b32 	%p7230, %r15020, 1;
	selp.f64 	%fd61148, 0dBDA8FF8320FD8164, 0d3DE5DB65F9785EBA, %p7230;
	ld.global.nc.v2.f64 	{%fd61149, %fd61150}, [%rd6311];
	fma.rn.f64 	%fd61151, %fd61148, %fd61147, %fd61149;
	fma.rn.f64 	%fd61152, %fd61151, %fd61147, %fd61150;
	ld.global.nc.v2.f64 	{%fd61153, %fd61154}, [%rd6311+16];
	fma.rn.f64 	%fd61155, %fd61152, %fd61147, %fd61153;
	fma.rn.f64 	%fd61156, %fd61155, %fd61147, %fd61154;
	ld.global.nc.v2.f64 	{%fd61157, %fd61158}, [%rd6311+32];
	fma.rn.f64 	%fd61159, %fd61156, %fd61147, %fd61157;
	fma.rn.f64 	%fd61160, %fd61159, %fd61147, %fd61158;
	fma.rn.f64 	%fd61161, %fd61160, %fd78615, %fd78615;
	fma.rn.f64 	%fd61162, %fd61160, %fd61147, 0d3FF0000000000000;
	selp.f64 	%fd61163, %fd61162, %fd61161, %p7230;
	and.b32  	%r15021, %r19637, 2;
	setp.eq.s32 	%p7231, %r15021, 0;
	mov.f64 	%fd61164, 0d0000000000000000;
	sub.f64 	%fd61165, %fd61164, %fd61163;
	selp.f64 	%fd61166, %fd61163, %fd61165, %p7231;
	mul.f64 	%fd11060, %fd11040, %fd61166;
	neg.f64 	%fd61167, %fd11041;
	mul.f64 	%fd61168, %fd11038, %fd61167;
	mul.f64 	%fd11061, %fd11005, %fd61168;
	mul.f64 	%fd61169, %fd11038, %fd11041;
	mul.f64 	%fd11062, %fd10985, %fd61169;
	cvta.to.global.u64 	%rd6312, %rd8216;
	ld.global.u32 	%r15022, [%rd6312+4];
	setp.lt.s32 	%p7232, %r15022, 1;
	mov.pred 	%p9739, 0;
	@%p7232 bra 	$L__BB0_8037;
	mul.f64 	%fd11063, %fd11040, %fd11049;
	mul.f64 	%fd11064, %fd11041, %fd11055;
	mov.b32 	%r19638, 0;
$L__BB0_8025:
	ld.param.u64 	%rd8606, [_Z8FitGrainPdPiS0_S_S_S0_S0_S_S_S_S_S_S_S_S_S_S_S_S__param_5];
	ld.param.u64 	%rd8578, [_Z8FitGrainPdPiS0_S_S_S0_S0_S_S_S_S_S_S_S_S_S_S_S_S__param_4];
	ld.param.u64 	%rd8089, [_Z8FitGrainPdPiS0_S_S_S0_S0_S_S_S_S_S_S_S_S_S_S_S_S__param_0];
	shl.b32 	%r15024, %r19638, 2;
	cvta.to.global.u64 	%rd6313, %rd8606;
	mul.wide.u32 	%rd6314, %r15024, 4;
	add.s64 	%rd6315, %rd6313, %rd6314;
	ld.global.u32 	%r15025, [%rd6315+8];
	cvt.rn.f64.s32 	%fd61170, %r15025;
	ld.global.u32 	%r15026, [%rd6315+4];
	cvt.rn.f64.s32 	%fd61171, %r15026;
	ld.global.u32 	%r15027, [%rd6315];
	cvt.rn.f64.s32 	%fd61172, %r15027;
	mul.f64 	%fd61173, %fd11063, %fd61171;
	fma.rn.f64 	%fd61174, %fd11039, %fd61172, %fd61173;
	fma.rn.f64 	%fd61175, %fd11064, %fd61170, %fd61174;
	mov.f64 	%fd61176, 0d0000000000000000;
	copysign.f64 	%fd61177, %fd61172, %fd61176;
	fma.rn.f64 	%fd61178, %fd11060, %fd61171, %fd61177;
	fma.rn.f64 	%fd61179, %fd11061, %fd61170, %fd61178;
	copysign.f64 	%fd61180, %fd61171, %fd61176;
	add.f64 	%fd61181, %fd61177, %fd61180;
	fma.rn.f64 	%fd61182, %fd11062, %fd61170, %fd61181;
	mul.f64 	%fd61183, %fd61179, %fd61179;
	fma.rn.f64 	%fd61184, %fd61175, %fd61175, %fd61183;
	fma.rn.f64 	%fd61185, %fd61182, %fd61182, %fd61184;
	sqrt.rn.f64 	%fd61186, %fd61185;
	rcp.rn.f64 	%fd61187, %fd61186;
	mul.lo.s32 	%r15028, %r19638, 7;
	mul.wide.u32 	%rd6316, %r15028, 8;
	add.s64 	%rd6317, %rd33, %rd6316;
	st.global.f64 	[%rd6317], %fd61175;
	st.global.f64 	[%rd6317+8], %fd61179;
	st.global.f64 	[%rd6317+16], %fd61182;
	cvta.to.global.u64 	%rd6318, %rd8578;
	add.s64 	%rd6319, %rd6318, %rd6316;
	ld.global.f64 	%fd61188, [%rd6319+24];
	st.global.f64 	[%rd6317+24], %fd61188;
	st.global.f64 	[%rd6317+32], %fd61187;
	cvta.to.global.u64 	%rd6320, %rd8089;
	ld.global.f64 	%fd61189, [%rd6320+4152];
	add.f64 	%fd61190, %fd61187, %fd61187;
	div.rn.f64 	%fd11065, %fd61189, %fd61190;
	{
	.reg .b32 %temp; 
	mov.b64 	{%temp, %r15029}, %fd11065;
	}
	mov.b32 	%f67, %r15029;
	abs.f32 	%f68, %f67;
	setp.geu.f32 	%p7233, %f68, 0f3FE26666;
	@%p7233 bra 	$L__BB0_8027;
	mul.f64 	%fd61224, %fd11065, %fd11065;
	fma.rn.f64 	%fd61225, %fd61224, 0d3FB0066BDC1895E9, 0dBFB3823B180754AF;
	fma.rn.f64 	%fd61226, %fd61225, %fd61224, 0d3FB11E52CC2F79AE;
	fma.rn.f64 	%fd61227, %fd61226, %fd61224, 0dBF924EAF3526861B;
	fma.rn.f64 	%fd61228, %fd61227, %fd61224, 0d3F91DF02A31E6CB7;
	fma.rn.f64 	%fd61229, %fd61228, %fd61224, 0d3F847D18B0EEC6CC;
	fma.rn.f64 	%fd61230, %fd61229, %fd61224, 0d3F8D0AF961BA53B0;
	fma.rn.f64 	%fd61231, %fd61230, %fd61224, 0d3F91BF7734CF1C48;
	fma.rn.f64 	%fd61232, %fd61231, %fd61224, 0d3F96E91483144EF7;
	fma.rn.f64 	%fd61233, %fd61232, %fd61224, 0d3F9F1C6E0A4F9F81;
	fma.rn.f64 	%fd61234, %fd61233, %fd61224, 0d3FA6DB6DC27FA92B;
	fma.rn.f64 	%fd61235, %fd61234, %fd61224, 0d3FB333333320F91B;
	fma.rn.f64 	%fd61236, %fd61235, %fd61224, 0d3FC5555555555F4D;
	mul.f64 	%fd61237, %fd61224, %fd61236;
	fma.rn.f64 	%fd78616, %fd61237, %fd11065, %fd11065;
	bra.uni 	$L__BB0_8028;
$L__BB0_8027:
	abs.f64 	%fd61191, %fd11065;
	fma.rn.f64 	%fd61192, %fd61191, 0dBFE0000000000000, 0d3FE0000000000000;
	rsqrt.approx.ftz.f64 	%fd61193, %fd61192;
	{
	.reg .b32 %temp; 
	mov.b64 	{%r15030, %temp}, %fd61193;
	}
	{
	.reg .b32 %temp; 
	mov.b64 	{%temp, %r15031}, %fd61193;
	}
	add.s32 	%r15032, %r15031, -1048576;
	mov.b64 	%fd61194, {%r15030, %r15032};
	mul.f64 	%fd61195, %fd61192, %fd61193;
	neg.f64 	%fd61196, %fd61195;
	fma.rn.f64 	%fd61197, %fd61195, %fd61196, %fd61192;
	fma.rn.f64 	%fd61198, %fd61197, %fd61194, %fd61195;
	neg.f64 	%fd61199, %fd61198;
	fma.rn.f64 	%fd61200, %fd61193, %fd61199, 0d3FF0000000000000;
	fma.rn.f64 	%fd61201, %fd61200, %fd61194, %fd61194;
	fma.rn.f64 	%fd61202, %fd61198, %fd61199, %fd61192;
	fma.rn.f64 	%fd61203, %fd61202, %fd61201, %fd61198;
	{
	.reg .b32 %temp; 
	mov.b64 	{%temp, %r15033}, %fd61192;
	}
	setp.lt.s32 	%p7234, %r15033, 0;
	selp.f64 	%fd61204, 0dFFF8000000000000, %fd61203, %p7234;
	setp.ne.f64 	%p7235, %fd61192, 0d0000000000000000;
	selp.f64 	%fd61205, %fd61204, %fd61192, %p7235;
	fma.rn.f64 	%fd61206, %fd61192, 0d3FB0066BDC1895E9, 0dBFB3823B180754AF;
	fma.rn.f64 	%fd61207, %fd61206, %fd61192, 0d3FB11E52CC2F79AE;
	fma.rn.f64 	%fd61208, %fd61207, %fd61192, 0dBF924EAF3526861B;
	fma.rn.f64 	%fd61209, %fd61208, %fd61192, 0d3F91DF02A31E6CB7;
	fma.rn.f64 	%fd61210, %fd61209, %fd61192, 0d3F847D18B0EEC6CC;
	fma.rn.f64 	%fd61211, %fd61210, %fd61192, 0d3F8D0AF961BA53B0;
	fma.rn.f64 	%fd61212, %fd61211, %fd61192, 0d3F91BF7734CF1C48;
	fma.rn.f64 	%fd61213, %fd61212, %fd61192, 0d3F96E91483144EF7;
	fma.rn.f64 	%fd61214, %fd61213, %fd61192, 0d3F9F1C6E0A4F9F81;
	fma.rn.f64 	%fd61215, %fd61214, %fd61192, 0d3FA6DB6DC27FA92B;
	fma.rn.f64 	%fd61216, %fd61215, %fd61192, 0d3FB333333320F91B;
	fma.rn.f64 	%fd61217, %fd61216, %fd61192, 0d3FC5555555555F4D;
	mul.f64 	%fd61218, %fd61192, %fd61217;
	mul.f64 	%fd61219, %fd61205, 0dC000000000000000;
	fma.rn.f64 	%fd61220, %fd61219, %fd61218, 0d3C91A62633145C07;
	add.f64 	%fd61221, %fd61219, 0d3FE921FB54442D18;
	add.f64 	%fd61222, %fd61221, %fd61220;
	add.f64 	%fd61223, %fd61222, 0d3FE921FB54442D18;
	copysign.f64 	%fd78616, %fd11065, %fd61223;
$L__BB0_8028:
	ld.param.u64 	%rd8090, [_Z8FitGrainPdPiS0_S_S_S0_S0_S_S_S_S_S_S_S_S_S_S_S_S__param_0];
	mul.f64 	%fd61238, %fd78616, 0d404CA5DC1A63C1F5;
	mul.lo.s32 	%r15034, %r19638, 7;
	mul.wide.u32 	%rd6321, %r15034, 8;
	add.s64 	%rd6322, %rd33, %rd6321;
	st.global.f64 	[%rd6322+40], %fd61238;
	cvta.to.global.u64 	%rd6323, %rd8090;
	ld.global.f64 	%fd11069, [%rd6323];
	mul.f64 	%fd11070, %fd61238, 0d3FA1DF46A2529D3A;
	abs.f64 	%fd11071, %fd11070;
	setp.neu.f64 	%p7236, %fd11071, 0d7FF0000000000000;
	@%p7236 bra 	$L__BB0_8030;
	mov.f64 	%fd61244, 0d0000000000000000;
	mul.rn.f64 	%fd78618, %fd11070, %fd61244;
	mov.pred 	%p9738, -1;
	bra.uni 	$L__BB0_8033;
$L__BB0_8030:
	mul.f64 	%fd61239, %fd11070, 0d3FE45F306DC9C883;
	cvt.rni.s32.f64 	%r19639, %fd61239;
	cvt.rn.f64.s32 	%fd61240, %r19639;
	fma.rn.f64 	%fd61241, %fd61240, 0dBFF921FB54442D18, %fd11070;
	fma.rn.f64 	%fd61242, %fd61240, 0dBC91A62633145C00, %fd61241;
	fma.rn.f64 	%fd78618, %fd61240, 0dB97B839A252049C0, %fd61242;
	setp.ltu.f64 	%p7237, %fd11071, 0d41E0000000000000;
	@%p7237 bra 	$L__BB0_8032;
	{ // callseq 971, 0
	.param .b64 param0;
	st.param.f64 	[param0], %fd11070;
	.param .align 16 .b8 retval0[16];
	call.uni (retval0), 
	__internal_trig_reduction_slowpathd, 
	(
	param0
	);
	ld.param.f64 	%fd78618, [retval0];
	ld.param.b32 	%r19639, [retval0+8];
	} // callseq 971
$L__BB0_8032:
	and.b32  	%r15036, %r19639, 1;
	setp.eq.b32 	%p7238, %r15036, 1;
	not.pred 	%p9738, %p7238;
$L__BB0_8033:
	mul.f64 	%fd61245, %fd78618, %fd78618;
	fma.rn.f64 	%fd61246, %fd61245, 0d3EE48DAC2799BCB9, 0dBEF9757C5B27EBB1;
	fma.rn.f64 	%fd61247, %fd61246, %fd61245, 0d3F0980E90FD91E04;
	fma.rn.f64 	%fd61248, %fd61247, %fd61245, 0dBEFAE2B0417D7E1D;
	fma.rn.f64 	%fd61249, %fd61248, %fd61245, 0d3F119F5341BFBA57;
	fma.rn.f64 	%fd61250, %fd61249, %fd61245, 0d3F15E791A00F6919;
	fma.rn.f64 	%fd61251, %fd61250, %fd61245, 0d3F2FF2E7FADEC73A;
	fma.rn.f64 	%fd61252, %fd61251, %fd61245, 0d3F434BC1B206DA62;
	fma.rn.f64 	%fd61253, %fd61252, %fd61245, 0d3F57DB18EF2F83F9;
	fma.rn.f64 	%fd61254, %fd61253, %fd61245, 0d3F6D6D2E7AE49FBC;
	fma.rn.f64 	%fd61255, %fd61254, %fd61245, 0d3F8226E3A816A776;
	fma.rn.f64 	%fd61256, %fd61255, %fd61245, 0d3F9664F485D25660;
	fma.rn.f64 	%fd61257, %fd61256, %fd61245, 0d3FABA1BA1BABF31D;
	fma.rn.f64 	%fd61258, %fd61257, %fd61245, 0d3FC11111111105D2;
	fma.rn.f64 	%fd61259, %fd61258, %fd61245, 0d3FD555555555555E;
	mul.f64 	%fd11077, %fd61245, %fd61259;
	fma.rn.f64 	%fd78619, %fd11077, %fd78618, %fd78618;
	@%p9738 bra 	$L__BB0_8035;
	fma.rn.f64 	%fd61260, %fd11077, %fd78618, %fd78618;
	sub.f64 	%fd61261, %fd61260, %fd78618;
	neg.f64 	%fd61262, %fd61261;
	fma.rn.f64 	%fd61263, %fd11077, %fd78618, %fd61262;
	rcp.approx.ftz.f64 	%fd61264, %fd61260;
	neg.f64 	%fd61265, %fd61260;
	fma.rn.f64 	%fd61266, %fd61265, %fd61264, 0d3FF0000000000000;
	fma.rn.f64 	%fd61267, %fd61266, %fd61266, %fd61266;
	fma.rn.f64 	%fd61268, %fd61267, %fd61264, %fd61264;
	neg.f64 	%fd61269, %fd61268;
	fma.rn.f64 	%fd61270, %fd61260, %fd61269, 0d3FF0000000000000;
	fma.rn.f64 	%fd61271, %fd61269, %fd61263, %fd61270;
	fma.rn.f64 	%fd78619, %fd61271, %fd61269, %fd61269;
$L__BB0_8035:
	ld.param.u64 	%rd8217, [_Z8FitGrainPdPiS0_S_S_S0_S0_S_S_S_S_S_S_S_S_S_S_S_S__param_2];
	mul.f64 	%fd61272, %fd11069, %fd78619;
	mul.lo.s32 	%r15037, %r19638, 7;
	mul.wide.u32 	%rd6324, %r15037, 8;
	add.s64 	%rd6325, %rd33, %rd6324;
	st.global.f64 	[%rd6325+48], %fd61272;
	add.s32 	%r19638, %r19638, 1;
	cvta.to.global.u64 	%rd6326, %rd8217;
	ld.global.u32 	%r4907, [%rd6326+4];
	setp.lt.s32 	%p7240, %r19638, %r4907;
	@%p7240 bra 	$L__BB0_8025;
	setp.gt.s32 	%p9739, %r4907, 0;
$L__BB0_8037:
	mul.f64 	%fd61273, %fd78077, 0d3F91DF46A2529D3A;
	mov.f64 	%fd61274, 0d0000000000000000;
	mul.rn.f64 	%fd78621, %fd61273, %fd61274;
	setp.eq.f64 	%p7241, %fd8896, 0d7FF0000000000000;
	mov.b32 	%r19641, 1;
	@%p7241 bra 	$L__BB0_8041;
	setp.ltu.f64 	%p7242, %fd8896, 0d41E0000000000000;
	mov.f64 	%fd78621, %fd78862;
	mov.u32 	%r19640, %r19840;
	@%p7242 bra 	$L__BB0_8040;
	mul.f64 	%fd61275, %fd78077, 0d3F91DF46A2529D3A;
	{ // callseq 972, 0
	.param .b64 param0;
	st.param.f64 	[param0], %fd61275;
	.param .align 16 .b8 retval0[16];
	call.uni (retval0), 
	__internal_trig_reduction_slowpathd, 
	(
	param0
	);
	ld.param.f64 	%fd78621, [retval0];
	ld.param.b32 	%r19640, [retval0+8];
	} // callseq 972
$L__BB0_8040:
	add.s32 	%r19641, %r19640, 1;
$L__BB0_8041:
	mul.f64 	%fd61277, %fd78076, 0d3F91DF46A2529D3A;
	mov.f64 	%fd61278, 0d0000000000000000;
	mul.rn.f64 	%fd78623, %fd61277, %fd61278;
	setp.eq.f64 	%p7243, %fd8898, 0d7FF0000000000000;
	shl.b32 	%r15041, %r19641, 6;
	cvt.u64.u32 	%rd6327, %r15041;
	and.b64  	%rd6328, %rd6327, 64;
	mov.u64 	%rd6329, __cudart_sin_cos_coeffs;
	add.s64 	%rd6330, %rd6329, %rd6328;
	mul.rn.f64 	%fd61279, %fd78621, %fd78621;
	and.b32  	%r15042, %r19641, 1;
	setp.eq.b32 	%p7244, %r15042, 1;
	selp.f64 	%fd61280, 0dBDA8FF8320FD8164, 0d3DE5DB65F9785EBA, %p7244;
	ld.global.nc.v2.f64 	{%fd61281, %fd61282}, [%rd6330];
	fma.rn.f64 	%fd61283, %fd61280, %fd61279, %fd61281;
	fma.rn.f64 	%fd61284, %fd61283, %fd61279, %fd61282;
	ld.global.nc.v2.f64 	{%fd61285, %fd61286}, [%rd6330+16];
	fma.rn.f64 	%fd61287, %fd61284, %fd61279, %fd61285;
	fma.rn.f64 	%fd61288, %fd61287, %fd61279, %fd61286;
	ld.global.nc.v2.f64 	{%fd61289, %fd61290}, [%rd6330+32];
	fma.rn.f64 	%fd61291, %fd61288, %fd61279, %fd61289;
	fma.rn.f64 	%fd61292, %fd61291, %fd61279, %fd61290;
	fma.rn.f64 	%fd61293, %fd61292, %fd78621, %fd78621;
	fma.rn.f64 	%fd61294, %fd61292, %fd61279, 0d3FF0000000000000;
	selp.f64 	%fd61295, %fd61294, %fd61293, %p7244;
	and.b32  	%r15043, %r19641, 2;
	setp.eq.s32 	%p7245, %r15043, 0;
	sub.f64 	%fd61296, %fd61278, %fd61295;
	selp.f64 	%fd11086, %fd61295, %fd61296, %p7245;
	mov.b32 	%r19643, 1;
	@%p7243 bra 	$L__BB0_8045;
	setp.ltu.f64 	%p7246, %fd8898, 0d41E0000000000000;
	mov.f64 	%fd78623, %fd78864;
	mov.u32 	%r19642, %r19842;
	@%p7246 bra 	$L__BB0_8044;
	mul.f64 	%fd61297, %fd78076, 0d3F91DF46A2529D3A;
	{ // callseq 973, 0
	.param .b64 param0;
	st.param.f64 	[param0], %fd61297;
	.param .align 16 .b8 retval0[16];
	call.uni (retval0), 
	__internal_trig_reduction_slowpathd, 
	(
	param0
	);
	ld.param.f64 	%fd78623, [retval0];
	ld.param.b32 	%r19642, [retval0+8];
	} // callseq 973
$L__BB0_8044:
	add.s32 	%r19643, %r19642, 1;
$L__BB0_8045:
	mul.f64 	%fd61299, %fd78075, 0d3F91DF46A2529D3A;
	mov.f64 	%fd61300, 0d0000000000000000;
	mul.rn.f64 	%fd78625, %fd61299, %fd61300;
	setp.eq.f64 	%p7247, %fd8900, 0d7FF0000000000000;
	shl.b32 	%r15046, %r19643, 6;
	cvt.u64.u32 	%rd6331, %r15046;
	and.b64  	%rd6332, %rd6331, 64;
	mov.u64 	%rd6333, __cudart_sin_cos_coeffs;
	add.s64 	%rd6334, %rd6333, %rd6332;
	mul.rn.f64 	%fd61301, %fd78623, %fd78623;
	and.b32  	%r15047, %r19643, 1;
	setp.eq.b32 	%p7248, %r15047, 1;
	selp.f64 	%fd61302, 0dBDA8FF8320FD8164, 0d3DE5DB65F9785EBA, %p7248;
	ld.global.nc.v2.f64 	{%fd61303, %fd61304}, [%rd6334];
	fma.rn.f64 	%fd61305, %fd61302, %fd61301, %fd61303;
	fma.rn.f64 	%fd61306, %fd61305, %fd61301, %fd61304;
	ld.global.nc.v2.f64 	{%fd61307, %fd61308}, [%rd6334+16];
	fma.rn.f64 	%fd61309, %fd61306, %fd61301, %fd61307;
	fma.rn.f64 	%fd61310, %fd61309, %fd61301, %fd61308;
	ld.global.nc.v2.f64 	{%fd61311, %fd61312}, [%rd6334+32];
	fma.rn.f64 	%fd61313, %fd61310, %fd61301, %fd61311;
	fma.rn.f64 	%fd61314, %fd61313, %fd61301, %fd61312;
	fma.rn.f64 	%fd61315, %fd61314, %fd78623, %fd78623;
	fma.rn.f64 	%fd61316, %fd61314, %fd61301, 0d3FF0000000000000;
	selp.f64 	%fd61317, %fd61316, %fd61315, %p7248;
	and.b32  	%r15048, %r19643, 2;
	setp.eq.s32 	%p7249, %r15048, 0;
	sub.f64 	%fd61318, %fd61300, %fd61317;
	selp.f64 	%fd11091, %fd61317, %fd61318, %p7249;
	mov.b32 	%r19645, 1;
	@%p7247 bra 	$L__BB0_8049;
	setp.ltu.f64 	%p7250, %fd8900, 0d41E0000000000000;
	mov.f64 	%fd78625, %fd78866;
	mov.u32 	%r19644, %r19844;
	@%p7250 bra 	$L__BB0_8048;
	mul.f64 	%fd61319, %fd78075, 0d3F91DF46A2529D3A;
	{ // callseq 974, 0
	.param .b64 param0;
	st.param.f64 	[param0], %fd61319;
	.param .align 16 .b8 retval0[16];
	call.uni (retval0), 
	__internal_trig_reduction_slowpathd, 
	(
	param0
	);
	ld.param.f64 	%fd78625, [retval0];
	ld.param.b32 	%r19644, [retval0+8];
	} // callseq 974
$L__BB0_8048:
	add.s32 	%r19645, %r19644, 1;
$L__BB0_8049:
	shl.b32 	%r15050, %r19645, 6;
	cvt.u64.u32 	%rd6335, %r15050;
	and.b64  	%rd6336, %rd6335, 64;
	mov.u64 	%rd6337, __cudart_sin_cos_coeffs;
	add.s64 	%rd6338, %rd6337, %rd6336;
	mul.rn.f64 	%fd61321, %fd78625, %fd78625;
	and.b32  	%r15051, %r19645, 1;
	setp.eq.b32 	%p7251, %r15051, 1;
	selp.f64 	%fd61322, 0dBDA8FF8320FD8164, 0d3DE5DB65F9785EBA, %p7251;
	ld.global.nc.v2.f64 	{%fd61323, %fd61324}, [%rd6338];
	fma.rn.f64 	%fd61325, %fd61322, %fd61321, %fd61323;
	fma.rn.f64 	%fd61326, %fd61325, %fd61321, %fd61324;
	ld.global.nc.v2.f64 	{%fd61327, %fd61328}, [%rd6338+16];
	fma.rn.f64 	%fd61329, %fd61326, %fd61321, %fd61327;
	fma.rn.f64 	%fd61330, %fd61329, %fd61321, %fd61328;
	ld.global.nc.v2.f64 	{%fd61331, %fd61332}, [%rd6338+32];
	fma.rn.f64 	%fd61333, %fd61330, %fd61321, %fd61331;
	fma.rn.f64 	%fd61334, %fd61333, %fd61321, %fd61332;
	fma.rn.f64 	%fd61335, %fd61334, %fd78625, %fd78625;
	fma.rn.f64 	%fd61336, %fd61334, %fd61321, 0d3FF0000000000000;
	selp.f64 	%fd61337, %fd61336, %fd61335, %p7251;
	and.b32  	%r15052, %r19645, 2;
	setp.eq.s32 	%p7252, %r15052, 0;
	mov.f64 	%fd61338, 0d0000000000000000;
	sub.f64 	%fd61339, %fd61338, %fd61337;
	selp.f64 	%fd11095, %fd61337, %fd61339, %p7252;
	mov.f64 	%fd78626, %fd78868;
	mov.u32 	%r19646, %r19846;
	@%p105 bra 	$L__BB0_8051;
	mul.f64 	%fd61340, %fd78077, 0d3F91DF46A2529D3A;
	{ // callseq 975, 0
	.param .b64 param0;
	st.param.f64 	[param0], %fd61340;
	.param .align 16 .b8 retval0[16];
	call.uni (retval0), 
	__internal_trig_reduction_slowpathd, 
	(
	param0
	);
	ld.param.f64 	%fd78626, [retval0];
	ld.param.b32 	%r19646, [retval0+8];
	} // callseq 975
$L__BB0_8051:
	shl.b32 	%r15054, %r19646, 6;
	cvt.u64.u32 	%rd6339, %r15054;
	and.b64  	%rd6340, %rd6339, 64;
	mov.u64 	%rd6341, __cudart_sin_cos_coeffs;
	add.s64 	%rd6342, %rd6341, %rd6340;
	mul.rn.f64 	%fd61342, %fd78626, %fd78626;
	and.b32  	%r15055, %r19646, 1;
	setp.eq.b32 	%p7253, %r15055, 1;
	selp.f64 	%fd61343, 0dBDA8FF8320FD8164, 0d3DE5DB65F9785EBA, %p7253;
	ld.global.nc.v2.f64 	{%fd61344, %fd61345}, [%rd6342];
	fma.rn.f64 	%fd61346, %fd61343, %fd61342, %fd61344;
	fma.rn.f64 	%fd61347, %fd61346, %fd61342, %fd61345;
	ld.global.nc.v2.f64 	{%fd61348, %fd61349}, [%rd6342+16];
	fma.rn.f64 	%fd61350, %fd61347, %fd61342, %fd61348;
	fma.rn.f64 	%fd61351, %fd61350, %fd61342, %fd61349;
	ld.global.nc.v2.f64 	{%fd61352, %fd61353}, [%rd6342+32];
	fma.rn.f64 	%fd61354, %fd61351, %fd61342, %fd61352;
	fma.rn.f64 	%fd61355, %fd61354, %fd61342, %fd61353;
	fma.rn.f64 	%fd61356, %fd61355, %fd78626, %fd78626;
	fma.rn.f64 	%fd61357, %fd61355, %fd61342, 0d3FF0000000000000;
	selp.f64 	%fd61358, %fd61357, %fd61356, %p7253;
	and.b32  	%r15056, %r19646, 2;
	setp.eq.s32 	%p7254, %r15056, 0;
	mov.f64 	%fd61359, 0d0000000000000000;
	sub.f64 	%fd61360, %fd61359, %fd61358;
	selp.f64 	%fd11098, %fd61358, %fd61360, %p7254;
	mov.f64 	%fd78627, %fd78869;
	mov.u32 	%r19647, %r19847;
	@%p106 bra 	$L__BB0_8053;
	mul.f64 	%fd61361, %fd78076, 0d3F91DF46A2529D3A;
	{ // callseq 976, 0
	.param .b64 param0;
	st.param.f64 	[param0], %fd61361;
	.param .align 16 .b8 retval0[16];
	call.uni (retval0), 
	__internal_trig_reduction_slowpathd, 
	(
	param0
	);
	ld.param.f64 	%fd78627, [retval0];
	ld.param.b32 	%r19647, [retval0+8];
	} // callseq 976
$L__BB0_8053:
	shl.b32 	%r15058, %r19647, 6;
	cvt.u64.u32 	%rd6343, %r15058;
	and.b64  	%rd6344, %rd6343, 64;
	mov.u64 	%rd6345, __cudart_sin_cos_coeffs;
	add.s64 	%rd6346, %rd6345, %rd6344;
	mul.rn.f64 	%fd61363, %fd78627, %fd78627;
	and.b32  	%r15059, %r19647, 1;
	setp.eq.b32 	%p7255, %r15059, 1;
	selp.f64 	%fd61364, 0dBDA8FF8320FD8164, 0d3DE5DB65F9785EBA, %p7255;
	ld.global.nc.v2.f64 	{%fd61365, %fd61366}, [%rd6346];
	fma.rn.f64 	%fd61367, %fd61364, %fd61363, %fd61365;
	fma.rn.f64 	%fd61368, %fd61367, %fd61363, %fd61366;
	ld.global.nc.v2.f64 	{%fd61369, %fd61370}, [%rd6346+16];
	fma.rn.f64 	%fd61371, %fd61368, %fd61363, %fd61369;
	fma.rn.f64 	%fd61372, %fd61371, %fd61363, %fd61370;
	ld.global.nc.v2.f64 	{%fd61373, %fd61374}, [%rd6346+32];
	fma.rn.f64 	%fd61375, %fd61372, %fd61363, %fd61373;
	fma.rn.f64 	%fd61376, %fd61375, %fd61363, %fd61374;
	fma.rn.f64 	%fd61377, %fd61376, %fd78627, %fd78627;
	fma.rn.f64 	%fd61378, %fd61376, %fd61363, 0d3FF0000000000000;
	selp.f64 	%fd61379, %fd61378, %fd61377, %p7255;
	and.b32  	%r15060, %r19647, 2;
	setp.eq.s32 	%p7256, %r15060, 0;
	mov.f64 	%fd61380, 0d0000000000000000;
	sub.f64 	%fd61381, %fd61380, %fd61379;
	selp.f64 	%fd11101, %fd61379, %fd61381, %p7256;
	mov.f64 	%fd78628, %fd78870;
	mov.u32 	%r19648, %r19848;
	@%p107 bra 	$L__BB0_8055;
	mul.f64 	%fd61382, %fd78075, 0d3F91DF46A2529D3A;
	{ // callseq 977, 0
	.param .b64 param0;
	st.param.f64 	[param0], %fd61382;
	.param .align 16 .b8 retval0[16];
	call.uni (retval0), 
	__internal_trig_reduction_slowpathd, 
	(
	param0
	);
	ld.param.f64 	%fd78628, [retval0];
	ld.param.b32 	%r19648, [retval0+8];
	} // callseq 977
$L__BB0_8055:
	ld.param.u64 	%rd8141, [_Z8FitGrainPdPiS0_S_S_S0_S0_S_S_S_S_S_S_S_S_S_S_S_S__param_1];
	ld.param.u64 	%rd8091, [_Z8FitGrainPdPiS0_S_S_S0_S0_S_S_S_S_S_S_S_S_S_S_S_S__param_0];
	shl.b32 	%r15063, %r19648, 6;
	cvt.u64.u32 	%rd6347, %r15063;
	and.b64  	%rd6348, %rd6347, 64;
	mov.u64 	%rd6349, __cudart_sin_cos_coeffs;
	add.s64 	%rd6350, %rd6349, %rd6348;
	mul.rn.f64 	%fd61384, %fd78628, %fd78628;
	and.b32  	%r15064, %r19648, 1;
	setp.eq.b32 	%p7257, %r15064, 1;
	selp.f64 	%fd61385, 0dBDA8FF8320FD8164, 0d3DE5DB65F9785EBA, %p7257;
	ld.global.nc.v2.f64 	{%fd61386, %fd61387}, [%rd6350];
	fma.rn.f64 	%fd61388, %fd61385, %fd61384, %fd61386;
	fma.rn.f64 	%fd61389, %fd61388, %fd61384, %fd61387;
	ld.global.nc.v2.f64 	{%fd61390, %fd61391}, [%rd6350+16];
	fma.rn.f64 	%fd61392, %fd61389, %fd61384, %fd61390;
	fma.rn.f64 	%fd61393, %fd61392, %fd61384, %fd61391;
	ld.global.nc.v2.f64 	{%fd61394, %fd61395}, [%rd6350+32];
	fma.rn.f64 	%fd61396, %fd61393, %fd61384, %fd61394;
	fma.rn.f64 	%fd61397, %fd61396, %fd61384, %fd61395;
	fma.rn.f64 	%fd61398, %fd61397, %fd78628, %fd78628;
	fma.rn.f64 	%fd61399, %fd61397, %fd61384, 0d3FF0000000000000;
	selp.f64 	%fd61400, %fd61399, %fd61398, %p7257;
	and.b32  	%r15065, %r19648, 2;
	setp.eq.s32 	%p7258, %r15065, 0;
	mov.f64 	%fd61401, 0d0000000000000000;
	sub.f64 	%fd61402, %fd61401, %fd61400;
	selp.f64 	%fd11104, %fd61400, %fd61402, %p7258;
	mul.f64 	%fd61403, %fd11086, %fd11095;
	mul.f64 	%fd61404, %fd11091, %fd11104;
	mul.f64 	%fd61405, %fd11098, %fd61404;
	sub.f64 	%fd11105, %fd61403, %fd61405;
	mul.f64 	%fd61406, %fd11086, %fd61404;
	fma.rn.f64 	%fd11106, %fd11095, %fd11098, %fd61406;
	mul.f64 	%fd11107, %fd11095, %fd11101;
	cvta.to.global.u64 	%rd6351, %rd8141;
	ld.global.u32 	%r4926, [%rd6351+4];
	cvta.to.global.u64 	%rd6352, %rd8091;
	ld.global.f64 	%fd11108, [%rd6352+4088];
	mov.b32 	%r19688, 0;
	not.pred 	%p7259, %p9739;
	@%p7259 bra 	$L__BB0_8203;
	mul.f64 	%fd11109, %fd11101, %fd11104;
	neg.f64 	%fd61407, %fd11101;
	mul.f64 	%fd11110, %fd11086, %fd61407;
	mul.f64 	%fd61408, %fd11098, %fd11104;
	mul.f64 	%fd61409, %fd11091, %fd11095;
	mul.f64 	%fd61410, %fd11086, %fd61409;
	sub.f64 	%fd11111, %fd61410, %fd61408;
	mul.f64 	%fd11112, %fd11098, %fd11101;
	mul.f64 	%fd61411, %fd11086, %fd11104;
	neg.f64 	%fd61412, %fd11095;
	mul.f64 	%fd61413, %fd11091, %fd61412;
	mul.f64 	%fd61414, %fd61413, %fd11098;
	sub.f64 	%fd11113, %fd61414, %fd61411;
	mov.b32 	%r19649, 0;
	mov.u32 	%r19688, %r19649;
$L__BB0_8057:
	mul.lo.s32 	%r15068, %r19649, 7;
	mul.wide.u32 	%rd6353, %r15068, 8;
	add.s64 	%rd6354, %rd33, %rd6353;
	ld.global.f64 	%fd61415, [%rd6354+16];
	ld.global.f64 	%fd61416, [%rd6354+8];
	ld.global.f64 	%fd61417, [%rd6354];
	mul.f64 	%fd61418, %fd61416, %fd11113;
	fma.rn.f64 	%fd61419, %fd61417, %fd11105, %fd61418;
	fma.rn.f64 	%fd11116, %fd61415, %fd11112, %fd61419;
	mul.f64 	%fd61420, %fd61416, %fd11111;
	fma.rn.f64 	%fd61421, %fd61417, %fd11106, %fd61420;
	fma.rn.f64 	%fd11117, %fd61415, %fd11110, %fd61421;
	mul.f64 	%fd61422, %fd61416, %fd11107;
	fma.rn.f64 	%fd61423, %fd61417, %fd11109, %fd61422;
	fma.rn.f64 	%fd11118, %fd61415, %fd11091, %fd61423;
	ld.global.f64 	%fd61424, [%rd6354+40];
	mul.f64 	%fd61425, %fd11117, %fd11117;
	fma.rn.f64 	%fd61426, %fd11116, %fd11116, %fd61425;
	fma.rn.f64 	%fd61427, %fd11118, %fd11118, %fd61426;
	sqrt.rn.f64 	%fd11119, %fd61427;
	mul.f64 	%fd11120, %fd61424, 0d3F91DF46A2529D3A;
	abs.f64 	%fd11121, %fd11120;
	setp.neu.f64 	%p7260, %fd11121, 0d7FF0000000000000;
	@%p7260 bra 	$L__BB0_8059;
	mov.f64 	%fd61433, 0d0000000000000000;
	mul.rn.f64 	%fd78631, %fd11120, %fd61433;
	mov.b32 	%r19652, 0;
	bra.uni 	$L__BB0_8061;
$L__BB0_8059:
	mul.f64 	%fd61428, %fd11120, 0d3FE45F306DC9C883;
	cvt.rni.s32.f64 	%r19652, %fd61428;
	cvt.rn.f64.s32 	%fd61429, %r19652;
	fma.rn.f64 	%fd61430, %fd61429, 0dBFF921FB54442D18, %fd11120;
	fma.rn.f64 	%fd61431, %fd61429, 0dBC91A62633145C00, %fd61430;
	fma.rn.f64 	%fd78631, %fd61429, 0dB97B839A252049C0, %fd61431;
	setp.ltu.f64 	%p7261, %fd11121, 0d41E0000000000000;
	@%p7261 bra 	$L__BB0_8061;
	{ // callseq 978, 0
	.param .b64 param0;
	st.param.f64 	[param0], %fd11120;
	.param .align 16 .b8 retval0[16];
	call.uni (retval0), 
	__internal_trig_reduction_slowpathd, 
	(
	param0
	);
	ld.param.f64 	%fd78631, [retval0];
	ld.param.b32 	%r19652, [retval0+8];
	} // callseq 978
$L__BB0_8061:
	shl.b32 	%r15071, %r19652, 6;
	cvt.u64.u32 	%rd6355, %r15071;
	and.b64  	%rd6356, %rd6355, 64;
	mov.u64 	%rd6357, __cudart_sin_cos_coeffs;
	add.s64 	%rd6358, %rd6357, %rd6356;
	mul.rn.f64 	%fd61434, %fd78631, %fd78631;
	and.b32  	%r15072, %r19652, 1;
	setp.eq.b32 	%p7262, %r15072, 1;
	selp.f64 	%fd61435, 0dBDA8FF8320FD8164, 0d3DE5DB65F9785EBA, %p7262;
	ld.global.nc.v2.f64 	{%fd61436, %fd61437}, [%rd6358];
	fma.rn.f64 	%fd61438, %fd61435, %fd61434, %fd61436;
	fma.rn.f64 	%fd61439, %fd61438, %fd61434, %fd61437;
	ld.global.nc.v2.f64 	{%fd61440, %fd61441}, [%rd6358+16];
	fma.rn.f64 	%fd61442, %fd61439, %fd61434, %fd61440;
	fma.rn.f64 	%fd61443, %fd61442, %fd61434, %fd61441;
	ld.global.nc.v2.f64 	{%fd61444, %fd61445}, [%rd6358+32];
	fma.rn.f64 	%fd61446, %fd61443, %fd61434, %fd61444;
	fma.rn.f64 	%fd61447, %fd61446, %fd61434, %fd61445;
	fma.rn.f64 	%fd61448, %fd61447, %fd78631, %fd78631;
	fma.rn.f64 	%fd61449, %fd61447, %fd61434, 0d3FF0000000000000;
	selp.f64 	%fd61450, %fd61449, %fd61448, %p7262;
	and.b32  	%r15073, %r19652, 2;
	setp.eq.s32 	%p7263, %r15073, 0;
	mov.f64 	%fd61451, 0d0000000000000000;
	sub.f64 	%fd61452, %fd61451, %fd61450;
	selp.f64 	%fd61453, %fd61450, %fd61452, %p7263;
	mul.f64 	%fd11126, %fd11119, %fd61453;
	abs.f64 	%fd61454, %fd11117;
	setp.geu.f64 	%p7264, %fd61454, 0d3F1A36E2EB1C432D;
	@%p7264 bra 	$L__BB0_8070;
	setp.eq.f64 	%p7312, %fd11116, 0d0000000000000000;
	mov.b32 	%r19666, 0;
	@%p7312 bra 	$L__BB0_8125;
	neg.f64 	%fd61816, %fd11126;
	div.rn.f64 	%fd11127, %fd61816, %fd11116;
	abs.f64 	%fd11128, %fd11127;
	setp.gtu.f64 	%p7313, %fd11128, 0d3FF0000000000000;
	@%p7313 bra 	$L__BB0_8125;
	{
	.reg .b32 %temp; 
	mov.b64 	{%temp, %r4933}, %fd11127;
	}
	{
	.reg .b32 %temp; 
	mov.b64 	{%temp, %r15140}, %fd11128;
	}
	setp.gt.s32 	%p7314, %r15140, 1071801957;
	@%p7314 bra 	$L__BB0_8068;
	mul.f64 	%fd61857, %fd11127, %fd11127;
	fma.rn.f64 	%fd61858, %fd61857, 0d3FB0066BDC1895E9, 0dBFB3823B180754AF;
	fma.rn.f64 	%fd61859, %fd61858, %fd61857, 0d3FB11E52CC2F79AE;
	fma.rn.f64 	%fd61860, %fd61859, %fd61857, 0dBF924EAF3526861B;
	fma.rn.f64 	%fd61861, %fd61860, %fd61857, 0d3F91DF02A31E6CB7;
	fma.rn.f64 	%fd61862, %fd61861, %fd61857, 0d3F847D18B0EEC6CC;
	fma.rn.f64 	%fd61863, %fd61862, %fd61857, 0d3F8D0AF961BA53B0;
	fma.rn.f64 	%fd61864, %fd61863, %fd61857, 0d3F91BF7734CF1C48;
	fma.rn.f64 	%fd61865, %fd61864, %fd61857, 0d3F96E91483144EF7;
	fma.rn.f64 	%fd61866, %fd61865, %fd61857, 0d3F9F1C6E0A4F9F81;
	fma.rn.f64 	%fd61867, %fd61866, %fd61857, 0d3FA6DB6DC27FA92B;
	fma.rn.f64 	%fd61868, %fd61867, %fd61857, 0d3FB333333320F91B;
	fma.rn.f64 	%fd61869, %fd61868, %fd61857, 0d3FC5555555555F4D;
	mul.f64 	%fd61870, %fd61857, %fd61869;
	fma.rn.f64 	%fd11129, %fd61870, %fd11128, %fd11128;
	setp.gt.s32 	%p7318, %r4933, -1;
	@%p7318 bra 	$L__BB0_8067;
	mov.f64 	%fd61875, 0d3C91A62633145C07;
	add.rn.f64 	%fd61876, %fd11129, %fd61875;
	mov.f64 	%fd61877, 0d3FF921FB54442D18;
	add.rn.f64 	%fd78632, %fd61877, %fd61876;
	bra.uni 	$L__BB0_8069;
$L__BB0_8067:
	mov.f64 	%fd61871, 0dBC91A62633145C07;
	add.rn.f64 	%fd61872, %fd11129, %fd61871;
	neg.f64 	%fd61873, %fd61872;
	mov.f64 	%fd61874, 0d3FF921FB54442D18;
	add.rn.f64 	%fd78632, %fd61874, %fd61873;
	bra.uni 	$L__BB0_8069;
$L__BB0_8068:
	mov.f64 	%fd61817, 0d3FF0000000000000;
	sub.f64 	%fd61818, %fd61817, %fd11128;
	{
	.reg .b32 %temp; 
	mov.b64 	{%r15141, %temp}, %fd61818;
	}
	{
	.reg .b32 %temp; 
	mov.b64 	{%temp, %r15142}, %fd61818;
	}
	add.s32 	%r15143, %r15142, -1048576;
	mov.b64 	%fd61819, {%r15141, %r15143};
	rsqrt.approx.ftz.f64 	%fd61820, %fd61819;
	{
	.reg .b32 %temp; 
	mov.b64 	{%r15144, %temp}, %fd61820;
	}
	{
	.reg .b32 %temp; 
	mov.b64 	{%temp, %r15145}, %fd61820;
	}
	add.s32 	%r15146, %r15145, -1048576;
	mov.b64 	%fd61821, {%r15144, %r15146};
	mul.f64 	%fd61822, %fd61819, %fd61820;
	neg.f64 	%fd61823, %fd61822;
	fma.rn.f64 	%fd61824, %fd61822, %fd61823, %fd61819;
	fma.rn.f64 	%fd61825, %fd61824, %fd61821, %fd61822;
	neg.f64 	%fd61826, %fd61825;
	fma.rn.f64 	%fd61827, %fd61820, %fd61826, 0d3FF0000000000000;
	fma.rn.f64 	%fd61828, %fd61827, %fd61821, %fd61821;
	fma.rn.f64 	%fd61829, %fd61825, %fd61826, %fd61819;
	fma.rn.f64 	%fd61830, %fd61829, %fd61828, %fd61825;
	{
	.reg .b32 %temp; 
	mov.b64 	{%r15147, %temp}, %fd61830;
	}
	{
	.reg .b32 %temp; 
	mov.b64 	{%temp, %r15148}, %fd61830;
	}
	add.s32 	%r15149, %r15148, 1048576;
	mov.b64 	%fd61831, {%r15147, %r15149};
	fma.rn.f64 	%fd61832, %fd61818, 0d3EC715B371155F70, 0dBEBAC2FE66FAAC4B;
	fma.rn.f64 	%fd61833, %fd61832, %fd61818, 0d3ED9A9B88EFCD9B8;
	fma.rn.f64 	%fd61834, %fd61833, %fd61818, 0d3EDD0F40A8A0C4C3;
	fma.rn.f64 	%fd61835, %fd61834, %fd61818, 0d3EF46D4CFA9E0E1F;
	fma.rn.f64 	%fd61836, %fd61835, %fd61818, 0d3F079C168D1E2422;
	fma.rn.f64 	%fd61837, %fd61836, %fd61818, 0d3F1C9A88C3BCA540;
	fma.rn.f64 	%fd61838, %fd61837, %fd61818, 0d3F31C4E64BD476DF;
	fma.rn.f64 	%fd61839, %fd61838, %fd61818, 0d3F46E8BA60009C8F;
	fma.rn.f64 	%fd61840, %fd61839, %fd61818, 0d3F5F1C71C62B05A2;
	fma.rn.f64 	%fd61841, %fd61840, %fd61818, 0d3F76DB6DB6DC9F2C;
	fma.rn.f64 	%fd61842, %fd61841, %fd61818, 0d3F9333333333329C;
	fma.rn.f64 	%fd61843, %fd61842, %fd61818, 0d3FB5555555555555;
	setp.lt.s32 	%p7315, %r15142, 1;
	mov.f64 	%fd61844, 0d0000000000000000;
	mul.rn.f64 	%fd61845, %fd11128, %fd61844;
	mul.f64 	%fd61846, %fd61818, %fd61843;
	fma.rn.f64 	%fd61847, %fd61846, %fd61831, %fd61831;
	selp.f64 	%fd61848, %fd61845, %fd61847, %p7315;
	setp.lt.s32 	%p7316, %r15142, 0;
	mov.f64 	%fd61849, 0d7FF0000000000000;
	mul.rn.f64 	%fd61850, %fd61848, %fd61849;
	selp.f64 	%fd61851, %fd61850, %fd61848, %p7316;
	setp.lt.s32 	%p7317, %r4933, 0;
	mov.f64 	%fd61852, 0dBCA1A62633145C07;
	add.rn.f64 	%fd61853, %fd61851, %fd61852;
	neg.f64 	%fd61854, %fd61853;
	mov.f64 	%fd61855, 0d400921FB54442D18;
	add.rn.f64 	%fd61856, %fd61855, %fd61854;
	selp.f64 	%fd78632, %fd61856, %fd61851, %p7317;
$L__BB0_8069:
	mul.f64 	%fd61878, %fd78632, 0d404CA5DC1A63C1F5;
	neg.f64 	%fd61879, %fd61878;
	st.local.v2.f64 	[%rd7], {%fd61878, %fd61879};
	mov.b32 	%r19666, 2;
	bra.uni 	$L__BB0_8125;
$L__BB0_8070:
	mul.f64 	%fd61455, %fd11116, %fd11116;
	mul.f64 	%fd61456, %fd11117, %fd11117;
	div.rn.f64 	%fd61457, %fd61455, %fd61456;
	add.f64 	%fd11134, %fd61457, 0d3FF0000000000000;
	add.f64 	%fd61458, %fd11126, %fd11126;
	mul.f64 	%fd61459, %fd11116, %fd61458;
	div.rn.f64 	%fd11135, %fd61459, %fd61456;
	mul.f64 	%fd61460, %fd11126, %fd11126;
	div.rn.f64 	%fd61461, %fd61460, %fd61456;
	add.f64 	%fd61462, %fd61461, 0dBFF0000000000000;
	mul.f64 	%fd61463, %fd11134, 0dC010000000000000;
	mul.f64 	%fd61464, %fd61463, %fd61462;
	fma.rn.f64 	%fd11136, %fd11135, %fd11135, %fd61464;
	setp.ltu.f64 	%p7265, %fd11136, 0d0000000000000000;
	mov.b32 	%r19666, 0;
	@%p7265 bra 	$L__BB0_8125;
	sqrt.rn.f64 	%fd11137, %fd11136;
	sub.f64 	%fd61465, %fd11137, %fd11135;
	add.f64 	%fd11138, %fd11134, %fd11134;
	div.rn.f64 	%fd11139, %fd61465, %fd11138;
	abs.f64 	%fd11140, %fd11139;
	setp.gtu.f64 	%p7266, %fd11140, 0d3FF0000000000000;
	mov.b32 	%r19666, 0;
	@%p7266 bra 	$L__BB0_8098;
	{
	.reg .b32 %temp; 
	mov.b64 	{%temp, %r4934}, %fd11139;
	}
	{
	.reg .b32 %temp; 
	mov.b64 	{%temp, %r15076}, %fd11140;
	}
	setp.gt.s32 	%p7267, %r15076, 1071801957;
	@%p7267 bra 	$L__BB0_8076;
	mul.f64 	%fd61506, %fd11139, %fd11139;
	fma.rn.f64 	%fd61507, %fd61506, 0d3FB0066BDC1895E9, 0dBFB3823B180754AF;
	fma.rn.f64 	%fd61508, %fd61507, %fd61506, 0d3FB11E52CC2F79AE;
	fma.rn.f64 	%fd61509, %fd61508, %fd61506, 0dBF924EAF3526861B;
	fma.rn.f64 	%fd61510, %fd61509, %fd61506, 0d3F91DF02A31E6CB7;
	fma.rn.f64 	%fd61511, %fd61510, %fd61506, 0d3F847D18B0EEC6CC;
	fma.rn.f64 	%fd61512, %fd61511, %fd61506, 0d3F8D0AF961BA53B0;
	fma.rn.f64 	%fd61513, %fd61512, %fd61506, 0d3F91BF7734CF1C48;
	fma.rn.f64 	%fd61514, %fd61513, %fd61506, 0d3F96E91483144EF7;
	fma.rn.f64 	%fd61515, %fd61514, %fd61506, 0d3F9F1C6E0A4F9F81;
	fma.rn.f64 	%fd61516, %fd61515, %fd61506, 0d3FA6DB6DC27FA92B;
	fma.rn.f64 	%fd61517, %fd61516, %fd61506, 0d3FB333333320F91B;
	fma.rn.f64 	%fd61518, %fd61517, %fd61506, 0d3FC5555555555F4D;
	mul.f64 	%fd61519, %fd61506, %fd61518;
	fma.rn.f64 	%fd11141, %fd61519, %fd11140, %fd11140;
	setp.gt.s32 	%p7271, %r4934, -1;
	@%p7271 bra 	$L__BB0_8075;
	mov.f64 	%fd61524, 0d3C91A62633145C07;
	add.rn.f64 	%fd61525, %fd11141, %fd61524;
	mov.f64 	%fd61526, 0d3FF921FB54442D18;
	add.rn.f64 	%fd78633, %fd61526, %fd61525;
	bra.uni 	$L__BB0_8077;
$L__BB0_8075:
	mov.f64 	%fd61520, 0dBC91A62633145C07;
	add.rn.f64 	%fd61521, %fd11141, %fd61520;
	neg.f64 	%fd61522, %fd61521;
	mov.f64 	%fd61523, 0d3FF921FB54442D18;
	add.rn.f64 	%fd78633, %fd61523, %fd61522;
	bra.uni 	$L__BB0_8077;
$L__BB0_8076:
	mov.f64 	%fd61466, 0d3FF0000000000000;
	sub.f64 	%fd61467, %fd61466, %fd11140;
	{
	.reg .b32 %temp; 
	mov.b64 	{%r15077, %temp}, %fd61467;
	}
	{
	.reg .b32 %temp; 
	mov.b64 	{%temp, %r15078}, %fd61467;
	}
	add.s32 	%r15079, %r15078, -1048576;
	mov.b64 	%fd61468, {%r15077, %r15079};
	rsqrt.approx.ftz.f64 	%fd61469, %fd61468;
	{
	.reg .b32 %temp; 
	mov.b64 	{%r15080, %temp}, %fd61469;
	}
	{
	.reg .b32 %temp; 
	mov.b64 	{%temp, %r15081}, %fd61469;
	}
	add.s32 	%r15082, %r15081, -1048576;
	mov.b64 	%fd61470, {%r15080, %r15082};
	mul.f64 	%fd61471, %fd61468, %fd61469;
	neg.f64 	%fd61472, %fd61471;
	fma.rn.f64 	%fd61473, %fd61471, %fd61472, %fd61468;
	fma.rn.f64 	%fd61474, %fd61473, %fd61470, %fd61471;
	neg.f64 	%fd61475, %fd61474;
	fma.rn.f64 	%fd61476, %fd61469, %fd61475, 0d3FF0000000000000;
	fma.rn.f64 	%fd61477, %fd61476, %fd61470, %fd61470;
	fma.rn.f64 	%fd61478, %fd61474, %fd61475, %fd61468;
	fma.rn.f64 	%fd61479, %fd61478, %fd61477, %fd61474;
	{
	.reg .b32 %temp; 
	mov.b64 	{%r15083, %temp}, %fd61479;
	}
	{
	.reg .b32 %temp; 
	mov.b64 	{%temp, %r15084}, %fd61479;
	}
	add.s32 	%r15085, %r15084, 1048576;
	mov.b64 	%fd61480, {%r15083, %r15085};
	fma.rn.f64 	%fd61481, %fd61467, 0d3EC715B371155F70, 0dBEBAC2FE66FAAC4B;
	fma.rn.f64 	%fd61482, %fd61481, %fd61467, 0d3ED9A9B88EFCD9B8;
	fma.rn.f64 	%fd61483, %fd61482, %fd61467, 0d3EDD0F40A8A0C4C3;
	fma.rn.f64 	%fd61484, %fd61483, %fd61467, 0d3EF46D4CFA9E0E1F;
	fma.rn.f64 	%fd61485, %fd61484, %fd61467, 0d3F079C168D1E2422;
	fma.rn.f64 	%fd61486, %fd61485, %fd61467, 0d3F1C9A88C3BCA540;
	fma.rn.f64 	%fd61487, %fd61486, %fd61467, 0d3F31C4E64BD476DF;
	fma.rn.f64 	%fd61488, %fd61487, %fd61467, 0d3F46E8BA60009C8F;
	fma.rn.f64 	%fd61489, %fd61488, %fd61467, 0d3F5F1C71C62B05A2;
	fma.rn.f64 	%fd61490, %fd61489, %fd61467, 0d3F76DB6DB6DC9F2C;
	fma.rn.f64 	%fd61491, %fd61490, %fd61467, 0d3F9333333333329C;
	fma.rn.f64 	%fd61492, %fd61491, %fd61467, 0d3FB5555555555555;
	setp.lt.s32 	%p7268, %r15078, 1;
	mov.f64 	%fd61493, 0d0000000000000000;
	mul.rn.f64 	%fd61494, %fd11140, %fd61493;
	mul.f64 	%fd61495, %fd61467, %fd61492;
	fma.rn.f64 	%fd61496, %fd61495, %fd61480, %fd61480;
	selp.f64 	%fd61497, %fd61494, %fd61496, %p7268;
	setp.lt.s32 	%p7269, %r15078, 0;
	mov.f64 	%fd61498, 0d7FF0000000000000;
	mul.rn.f64 	%fd61499, %fd61497, %fd61498;
	selp.f64 	%fd61500, %fd61499, %fd61497, %p7269;
	setp.lt.s32 	%p7270, %r4934, 0;
	mov.f64 	%fd61501, 0dBCA1A62633145C07;
	add.rn.f64 	%fd61502, %fd61500, %fd61501;
	neg.f64 	%fd61503, %fd61502;
	mov.f64 	%fd61504, 0d400921FB54442D18;
	add.rn.f64 	%fd61505, %fd61504, %fd61503;
	selp.f64 	%fd78633, %fd61505, %fd61500, %p7270;
$L__BB0_8077:
	neg.f64 	%fd11146, %fd78633;
	abs.f64 	%fd11147, %fd78633;
	setp.neu.f64 	%p7272, %fd11147, 0d7FF0000000000000;
	@%p7272 bra 	$L__BB0_8079;
	mov.f64 	%fd61532, 0d0000000000000000;
	mul.rn.f64 	%fd78635, %fd78633, %fd61532;
	mov.b32 	%r19654, 1;
	bra.uni 	$L__BB0_8082;
$L__BB0_8079:
	mul.f64 	%fd61527, %fd78633, 0d3FE45F306DC9C883;
	cvt.rni.s32.f64 	%r19653, %fd61527;
	cvt.rn.f64.s32 	%fd61528, %r19653;
	fma.rn.f64 	%fd61529, %fd61528, 0dBFF921FB54442D18, %fd78633;
	fma.rn.f64 	%fd61530, %fd61528, 0dBC91A62633145C00, %fd61529;
	fma.rn.f64 	%fd78635, %fd61528, 0dB97B839A252049C0, %fd61530;
	setp.ltu.f64 	%p7273, %fd11147, 0d41E0000000000000;
	@%p7273 bra 	$L__BB0_8081;
	{ // callseq 979, 0
	.param .b64 param0;
	st.param.f64 	[param0], %fd78633;
	.param .align 16 .b8 retval0[16];
	call.uni (retval0), 
	__internal_trig_reduction_slowpathd, 
	(
	param0
	);
	ld.param.f64 	%fd78635, [retval0];
	ld.param.b32 	%r19653, [retval0+8];
	} // callseq 979
$L__BB0_8081:
	add.s32 	%r19654, %r19653, 1;
$L__BB0_8082:
	shl.b32 	%r15088, %r19654, 6;
	cvt.u64.u32 	%rd6359, %r15088;
	and.b64  	%rd6360, %rd6359, 64;
	mov.u64 	%rd6361, __cudart_sin_cos_coeffs;
	add.s64 	%rd6362, %rd6361, %rd6360;
	mul.rn.f64 	%fd61533, %fd78635, %fd78635;
	and.b32  	%r15089, %r19654, 1;
	setp.eq.b32 	%p7275, %r15089, 1;
	selp.f64 	%fd61534, 0dBDA8FF8320FD8164, 0d3DE5DB65F9785EBA, %p7275;
	ld.global.nc.v2.f64 	{%fd61535, %fd61536}, [%rd6362];
	fma.rn.f64 	%fd61537, %fd61534, %fd61533, %fd61535;
	fma.rn.f64 	%fd61538, %fd61537, %fd61533, %fd61536;
	ld.global.nc.v2.f64 	{%fd61539, %fd61540}, [%rd6362+16];
	fma.rn.f64 	%fd61541, %fd61538, %fd61533, %fd61539;
	fma.rn.f64 	%fd61542, %fd61541, %fd61533, %fd61540;
	ld.global.nc.v2.f64 	{%fd61543, %fd61544}, [%rd6362+32];
	fma.rn.f64 	%fd61545, %fd61542, %fd61533, %fd61543;
	fma.rn.f64 	%fd61546, %fd61545, %fd61533, %fd61544;
	fma.rn.f64 	%fd61547, %fd61546, %fd78635, %fd78635;
	fma.rn.f64 	%fd61548, %fd61546, %fd61533, 0d3FF0000000000000;
	selp.f64 	%fd61549, %fd61548, %fd61547, %p7275;
	and.b32  	%r15090, %r19654, 2;
	setp.eq.s32 	%p7276, %r15090, 0;
	mov.f64 	%fd61550, 0d0000000000000000;
	sub.f64 	%fd61551, %fd61550, %fd61549;
	selp.f64 	%fd11153, %fd61549, %fd61551, %p7276;
	@%p7272 bra 	$L__BB0_8084;
	mov.f64 	%fd61557, 0d0000000000000000;
	mul.rn.f64 	%fd78636, %fd78633, %fd61557;
	mov.b32 	%r19655, 0;
	bra.uni 	$L__BB0_8086;
$L__BB0_8084:
	mul.f64 	%fd61552, %fd78633, 0d3FE45F306DC9C883;
	cvt.rni.s32.f64 	%r19655, %fd61552;
	cvt.rn.f64.s32 	%fd61553, %r19655;
	fma.rn.f64 	%fd61554, %fd61553, 0dBFF921FB54442D18, %fd78633;
	fma.rn.f64 	%fd61555, %fd61553, 0dBC91A62633145C00, %fd61554;
	fma.rn.f64 	%fd78636, %fd61553, 0dB97B839A252049C0, %fd61555;
	setp.ltu.f64 	%p7277, %fd11147, 0d41E0000000000000;
	@%p7277 bra 	$L__BB0_8086;
	{ // callseq 980, 0
	.param .b64 param0;
	st.param.f64 	[param0], %fd78633;
	.param .align 16 .b8 retval0[16];
	call.uni (retval0), 
	__internal_trig_reduction_slowpathd, 
	(
	param0
	);
	ld.param.f64 	%fd78636, [retval0];
	ld.param.b32 	%r19655, [retval0+8];
	} // callseq 980
$L__BB0_8086:
	shl.b32 	%r15093, %r19655, 6;
	cvt.u64.u32 	%rd6363, %r15093;
	and.b64  	%rd6364, %rd6363, 64;
	mov.u64 	%rd6365, __cudart_sin_cos_coeffs;
	add.s64 	%rd6366, %rd6365, %rd6364;
	mul.rn.f64 	%fd61558, %fd78636, %fd78636;
	and.b32  	%r15094, %r19655, 1;
	setp.eq.b32 	%p7279, %r15094, 1;
	selp.f64 	%fd61559, 0dBDA8FF8320FD8164, 0d3DE5DB65F9785EBA, %p7279;
	ld.global.nc.v2.f64 	{%fd61560, %fd61561}, [%rd6366];
	fma.rn.f64 	%fd61562, %fd61559, %fd61558, %fd61560;
	fma.rn.f64 	%fd61563, %fd61562, %fd61558, %fd61561;
	ld.global.nc.v2.f64 	{%fd61564, %fd61565}, [%rd6366+16];
	fma.rn.f64 	%fd61566, %fd61563, %fd61558, %fd61564;
	fma.rn.f64 	%fd61567, %fd61566, %fd61558, %fd61565;
	ld.global.nc.v2.f64 	{%fd61568, %fd61569}, [%rd6366+32];
	fma.rn.f64 	%fd61570, %fd61567, %fd61558, %fd61568;
	fma.rn.f64 	%fd61571, %fd61570, %fd61558, %fd61569;
	fma.rn.f64 	%fd61572, %fd61571, %fd78636, %fd78636;
	fma.rn.f64 	%fd61573, %fd61571, %fd61558, 0d3FF0000000000000;
	selp.f64 	%fd61574, %fd61573, %fd61572, %p7279;
	and.b32  	%r15095, %r19655, 2;
	setp.eq.s32 	%p7280, %r15095, 0;
	mov.f64 	%fd61575, 0d0000000000000000;
	sub.f64 	%fd61576, %fd61575, %fd61574;
	selp.f64 	%fd61577, %fd61574, %fd61576, %p7280;
	mul.f64 	%fd61578, %fd11117, %fd61577;
	mul.f64 	%fd61579, %fd11116, %fd11153;
	sub.f64 	%fd61580, %fd61578, %fd61579;
	sub.f64 	%fd11158, %fd61580, %fd11126;
	@%p7272 bra 	$L__BB0_8088;
	mov.f64 	%fd61586, 0d0000000000000000;
	mul.rn.f64 	%fd78638, %fd11146, %fd61586;
	mov.b32 	%r19657, 1;
	bra.uni 	$L__BB0_8091;
$L__BB0_8088:
	mul.f64 	%fd61581, %fd78633, 0dBFE45F306DC9C883;
	cvt.rni.s32.f64 	%r19656, %fd61581;
	cvt.rn.f64.s32 	%fd61582, %r19656;
	fma.rn.f64 	%fd61583, %fd61582, 0dBFF921FB54442D18, %fd11146;
	fma.rn.f64 	%fd61584, %fd61582, 0dBC91A62633145C00, %fd61583;
	fma.rn.f64 	%fd78638, %fd61582, 0dB97B839A252049C0, %fd61584;
	setp.ltu.f64 	%p7281, %fd11147, 0d41E0000000000000;
	@%p7281 bra 	$L__BB0_8090;
	{ // callseq 981, 0
	.param .b64 param0;
	st.param.f64 	[param0], %fd11146;
	.param .align 16 .b8 retval0[16];
	call.uni (retval0), 
	__internal_trig_reduction_slowpathd, 
	(
	param0
	);
	ld.param.f64 	%fd78638, [retval0];
	ld.param.b32 	%r19656, [retval0+8];
	} // callseq 981
$L__BB0_8090:
	add.s32 	%r19657, %r19656, 1;
$L__BB0_8091:
	shl.b32 	%r15098, %r19657, 6;
	cvt.u64.u32 	%rd6367, %r15098;
	and.b64  	%rd6368, %rd6367, 64;
	mov.u64 	%rd6369, __cudart_sin_cos_coeffs;
	add.s64 	%rd6370, %rd6369, %rd6368;
	mul.rn.f64 	%fd61587, %fd78638, %fd78638;
	and.b32  	%r15099, %r19657, 1;
	setp.eq.b32 	%p7283, %r15099, 1;
	selp.f64 	%fd61588, 0dBDA8FF8320FD8164, 0d3DE5DB65F9785EBA, %p7283;
	ld.global.nc.v2.f64 	{%fd61589, %fd61590}, [%rd6370];
	fma.rn.f64 	%fd61591, %fd61588, %fd61587, %fd61589;
	fma.rn.f64 	%fd61592, %fd61591, %fd61587, %fd61590;
	ld.global.nc.v2.f64 	{%fd61593, %fd61594}, [%rd6370+16];
	fma.rn.f64 	%fd61595, %fd61592, %fd61587, %fd61593;
	fma.rn.f64 	%fd61596, %fd61595, %fd61587, %fd61594;
	ld.global.nc.v2.f64 	{%fd61597, %fd61598}, [%rd6370+32];
	fma.rn.f64 	%fd61599, %fd61596, %fd61587, %fd61597;
	fma.rn.f64 	%fd61600, %fd61599, %fd61587, %fd61598;
	fma.rn.f64 	%fd61601, %fd61600, %fd78638, %fd78638;
	fma.rn.f64 	%fd61602, %fd61600, %fd61587, 0d3FF0000000000000;
	selp.f64 	%fd61603, %fd61602, %fd61601, %p7283;
	and.b32  	%r15100, %r19657, 2;
	setp.eq.s32 	%p7284, %r15100, 0;
	mov.f64 	%fd61604, 0d0000000000000000;
	sub.f64 	%fd61605, %fd61604, %fd61603;
	selp.f64 	%fd11164, %fd61603, %fd61605, %p7284;
	@%p7272 bra 	$L__BB0_8093;
	mov.f64 	%fd61611, 0d0000000000000000;
	mul.rn.f64 	%fd78639, %fd11146, %fd61611;
	mov.b32 	%r19658, 0;
	bra.uni 	$L__BB0_8095;
$L__BB0_8093:
	mul.f64 	%fd61606, %fd78633, 0dBFE45F306DC9C883;
	cvt.rni.s32.f64 	%r19658, %fd61606;
	cvt.rn.f64.s32 	%fd61607, %r19658;
	fma.rn.f64 	%fd61608, %fd61607, 0dBFF921FB54442D18, %fd11146;
	fma.rn.f64 	%fd61609, %fd61607, 0dBC91A62633145C00, %fd61608;
	fma.rn.f64 	%fd78639, %fd61607, 0dB97B839A252049C0, %fd61609;
	setp.ltu.f64 	%p7285, %fd11147, 0d41E0000000000000;
	@%p7285 bra 	$L__BB0_8095;
	{ // callseq 982, 0
	.param .b64 param0;
	st.param.f64 	[param0], %fd11146;
	.param .align 16 .b8 retval0[16];
	call.uni (retval0), 
	__internal_trig_reduction_slowpathd, 
	(
	param0
	);
	ld.param.f64 	%fd78639, [retval0];
	ld.param.b32 	%r19658, [retval0+8];
	} // callseq 982
$L__BB0_8095:
	shl.b32 	%r15103, %r19658, 6;
	cvt.u64.u32 	%rd6371, %r15103;
	and.b64  	%rd6372, %rd6371, 64;
	mov.u64 	%rd6373, __cudart_sin_cos_coeffs;
	add.s64 	%rd6374, %rd6373, %rd6372;
	mul.rn.f64 	%fd61612, %fd78639, %fd78639;
	and.b32  	%r15104, %r19658, 1;
	setp.eq.b32 	%p7286, %r15104, 1;
	selp.f64 	%fd61613, 0dBDA8FF8320FD8164, 0d3DE5DB65F9785EBA, %p7286;
	ld.global.nc.v2.f64 	{%fd61614, %fd61615}, [%rd6374];
	fma.rn.f64 	%fd61616, %fd61613, %fd61612, %fd61614;
	fma.rn.f64 	%fd61617, %fd61616, %fd61612, %fd61615;
	ld.global.nc.v2.f64 	{%fd61618, %fd61619}, [%rd6374+16];
	fma.rn.f64 	%fd61620, %fd61617, %fd61612, %fd61618;
	fma.rn.f64 	%fd61621, %fd61620, %fd61612, %fd61619;
	ld.global.nc.v2.f64 	{%fd61622, %fd61623}, [%rd6374+32];
	fma.rn.f64 	%fd61624, %fd61621, %fd61612, %fd61622;
	fma.rn.f64 	%fd61625, %fd61624, %fd61612, %fd61623;
	fma.rn.f64 	%fd61626, %fd61625, %fd78639, %fd78639;
	fma.rn.f64 	%fd61627, %fd61625, %fd61612, 0d3FF0000000000000;
	selp.f64 	%fd61628, %fd61627, %fd61626, %p7286;
	and.b32  	%r15105, %r19658, 2;
	setp.eq.s32 	%p7287, %r15105, 0;
	mov.f64 	%fd61629, 0d0000000000000000;
	sub.f64 	%fd61630, %fd61629, %fd61628;
	selp.f64 	%fd61631, %fd61628, %fd61630, %p7287;
	mul.f64 	%fd61632, %fd11117, %fd61631;
	mul.f64 	%fd61633, %fd11116, %fd11164;
	sub.f64 	%fd61634, %fd61632, %fd61633;
	sub.f64 	%fd61635, %fd61634, %fd11126;
	abs.f64 	%fd61636, %fd61635;
	abs.f64 	%fd61637, %fd11158;
	setp.geu.f64 	%p7288, %fd61637, %fd61636;
	@%p7288 bra 	$L__BB0_8097;
	mul.f64 	%fd61639, %fd78633, 0d404CA5DC1A63C1F5;
	st.local.f64 	[%rd7], %fd61639;
	mov.b32 	%r19666, 1;
	bra.uni 	$L__BB0_8098;
$L__BB0_8097:
	mul.f64 	%fd61638, %fd78633, 0dC04CA5DC1A63C1F5;
	st.local.f64 	[%rd7], %fd61638;
	mov.b32 	%r19666, 1;
$L__BB0_8098:
	neg.f64 	%fd61640, %fd11135;
	sub.f64 	%fd61641, %fd61640, %fd11137;
	div.rn.f64 	%fd11169, %fd61641, %fd11138;
	abs.f64 	%fd11170, %fd11169;
	setp.gtu.f64 	%p7289, %fd11170, 0d3FF0000000000000;
	@%p7289 bra 	$L__BB0_8125;
	{
	.reg .b32 %temp; 
	mov.b64 	{%temp, %r4952}, %fd11169;
	}
	{
	.reg .b32 %temp; 
	mov.b64 	{%temp, %r15108}, %fd11170;
	}
	setp.gt.s32 	%p7290, %r15108, 1071801957;
	@%p7290 bra 	$L__BB0_8103;
	mul.f64 	%fd61682, %fd11169, %fd11169;
	fma.rn.f64 	%fd61683, %fd61682, 0d3FB0066BDC1895E9, 0dBFB3823B180754AF;
	fma.rn.f64 	%fd61684, %fd61683, %fd61682, 0d3FB11E52CC2F79AE;
	fma.rn.f64 	%fd61685, %fd61684, %fd61682, 0dBF924EAF3526861B;
	fma.rn.f64 	%fd61686, %fd61685, %fd61682, 0d3F91DF02A31E6CB7;
	fma.rn.f64 	%fd61687, %fd61686, %fd61682, 0d3F847D18B0EEC6CC;
	fma.rn.f64 	%fd61688, %fd61687, %fd61682, 0d3F8D0AF961BA53B0;
	fma.rn.f64 	%fd61689, %fd61688, %fd61682, 0d3F91BF7734CF1C48;
	fma.rn.f64 	%fd61690, %fd61689, %fd61682, 0d3F96E91483144EF7;
	fma.rn.f64 	%fd61691, %fd61690, %fd61682, 0d3F9F1C6E0A4F9F81;
	fma.rn.f64 	%fd61692, %fd61691, %fd61682, 0d3FA6DB6DC27FA92B;
	fma.rn.f64 	%fd61693, %fd61692, %fd61682, 0d3FB333333320F91B;
	fma.rn.f64 	%fd61694, %fd61693, %fd61682, 0d3FC5555555555F4D;
	mul.f64 	%fd61695, %fd61682, %fd61694;
	fma.rn.f64 	%fd11171, %fd61695, %fd11170, %fd11170;
	setp.gt.s32 	%p7294, %r4952, -1;
	@%p7294 bra 	$L__BB0_8102;
	mov.f64 	%fd61700, 0d3C91A62633145C07;
	add.rn.f64 	%fd61701, %fd11171, %fd61700;
	mov.f64 	%fd61702, 0d3FF921FB54442D18;
	add.rn.f64 	%fd78640, %fd61702, %fd61701;
	bra.uni 	$L__BB0_8104;
$L__BB0_8102:
	mov.f64 	%fd61696, 0dBC91A62633145C07;
	add.rn.f64 	%fd61697, %fd11171, %fd61696;
	neg.f64 	%fd61698, %fd61697;
	mov.f64 	%fd61699, 0d3FF921FB54442D18;
	add.rn.f64 	%fd78640, %fd61699, %fd61698;
	bra.uni 	$L__BB0_8104;
$L__BB0_8103:
	mov.f64 	%fd61642, 0d3FF0000000000000;
	sub.f64 	%fd61643, %fd61642, %fd11170;
	{
	.reg .b32 %temp; 
	mov.b64 	{%r15109, %temp}, %fd61643;
	}
	{
	.reg .b32 %temp; 
	mov.b64 	{%temp, %r15110}, %fd61643;
	}
	add.s32 	%r15111, %r15110, -1048576;
	mov.b64 	%fd61644, {%r15109, %r15111};
	rsqrt.approx.ftz.f64 	%fd61645, %fd61644;
	{
	.reg .b32 %temp; 
	mov.b64 	{%r15112, %temp}, %fd61645;
	}
	{
	.reg .b32 %temp; 
	mov.b64 	{%temp, %r15113}, %fd61645;
	}
	add.s32 	%r15114, %r15113, -1048576;
	mov.b64 	%fd61646, {%r15112, %r15114};
	mul.f64 	%fd61647, %fd61644, %fd61645;
	neg.f64 	%fd61648, %fd61647;
	fma.rn.f64 	%fd61649, %fd61647, %fd61648, %fd61644;
	fma.rn.f64 	%fd61650, %fd61649, %fd61646, %fd61647;
	neg.f64 	%fd61651, %fd61650;
	fma.rn.f64 	%fd61652, %fd61645, %fd61651, 0d3FF0000000000000;
	fma.rn.f64 	%fd61653, %fd61652, %fd61646, %fd61646;
	fma.rn.f64 	%fd61654, %fd61650, %fd61651, %fd61644;
	fma.rn.f64 	%fd61655, %fd61654, %fd61653, %fd61650;
	{
	.reg .b32 %temp; 
	mov.b64 	{%r15115, %temp}, %fd61655;
	}
	{
	.reg .b32 %temp; 
	mov.b64 	{%temp, %r15116}, %fd61655;
	}
	add.s32 	%r15117, %r15116, 1048576;
	mov.b64 	%fd61656, {%r15115, %r15117};
	fma.rn.f64 	%fd61657, %fd61643, 0d3EC715B371155F70, 0dBEBAC2FE66FAAC4B;
	fma.rn.f64 	%fd61658, %fd61657, %fd61643, 0d3ED9A9B88EFCD9B8;
	fma.rn.f64 	%fd61659, %fd61658, %fd61643, 0d3EDD0F40A8A0C4C3;
	fma.rn.f64 	%fd61660, %fd61659, %fd61643, 0d3EF46D4CFA9E0E1F;
	fma.rn.f64 	%fd61661, %fd61660, %fd61643, 0d3F079C168D1E2422;
	fma.rn.f64 	%fd61662, %fd61661, %fd61643, 0d3F1C9A88C3BCA540;
	fma.rn.f64 	%fd61663, %fd61662, %fd61643, 0d3F31C4E64BD476DF;
	fma.rn.f64 	%fd61664, %fd61663, %fd61643, 0d3F46E8BA60009C8F;
	fma.rn.f64 	%fd61665, %fd61664, %fd61643, 0d3F5F1C71C62B05A2;
	fma.rn.f64 	%fd61666, %fd61665, %fd61643, 0d3F76DB6DB6DC9F2C;
	fma.rn.f64 	%fd61667, %fd61666, %fd61643, 0d3F9333333333329C;
	fma.rn.f64 	%fd61668, %fd61667, %fd61643, 0d3FB5555555555555;
	setp.lt.s32 	%p7291, %r15110, 1;
	mov.f64 	%fd61669, 0d0000000000000000;
	mul.rn.f64 	%fd61670, %fd11170, %fd61669;
	mul.f64 	%fd61671, %fd61643, %fd61668;
	fma.rn.f64 	%fd61672, %fd61671, %fd61656, %fd61656;
	selp.f64 	%fd61673, %fd61670, %fd61672, %p7291;
	setp.lt.s32 	%p7292, %r15110, 0;
	mov.f64 	%fd61674, 0d7FF0000000000000;
	mul.rn.f64 	%fd61675, %fd61673, %fd61674;
	selp.f64 	%fd61676, %fd61675, %fd61673, %p7292;
	setp.lt.s32 	%p7293, %r4952, 0;
	mov.f64 	%fd61677, 0dBCA1A62633145C07;
	add.rn.f64 	%fd61678, %fd61676, %fd61677;
	neg.f64 	%fd61679, %fd61678;
	mov.f64 	%fd61680, 0d400921FB54442D18;
	add.rn.f64 	%fd61681, %fd61680, %fd61679;
	selp.f64 	%fd78640, %fd61681, %fd61676, %p7293;
$L__BB0_8104:
	neg.f64 	%fd11176, %fd78640;
	abs.f64 	%fd11177, %fd78640;
	setp.neu.f64 	%p7295, %fd11177, 0d7FF0000000000000;
	@%p7295 bra 	$L__BB0_8106;
	mov.f64 	%fd61708, 0d0000000000000000;
	mul.rn.f64 	%fd78642, %fd78640, %fd61708;
	mov.b32 	%r19661, 1;
	bra.uni 	$L__BB0_8109;
$L__BB0_8106:
	mul.f64 	%fd61703, %fd78640, 0d3FE45F306DC9C883;
	cvt.rni.s32.f64 	%r19660, %fd61703;
	cvt.rn.f64.s32 	%fd61704, %r19660;
	fma.rn.f64 	%fd61705, %fd61704, 0dBFF921FB54442D18, %fd78640;
	fma.rn.f64 	%fd61706, %fd61704, 0dBC91A62633145C00, %fd61705;
	fma.rn.f64 	%fd78642, %fd61704, 0dB97B839A252049C0, %fd61706;
	setp.ltu.f64 	%p7296, %fd11177, 0d41E0000000000000;
	@%p7296 bra 	$L__BB0_8108;
	{ // callseq 983, 0
	.param .b64 param0;
	st.param.f64 	[param0], %fd78640;
	.param .align 16 .b8 retval0[16];
	call.uni (retval0), 
	__internal_trig_reduction_slowpathd, 
	(
	param0
	);
	ld.param.f64 	%fd78642, [retval0];
	ld.param.b32 	%r19660, [retval0+8];
	} // callseq 983
$L__BB0_8108:
	add.s32 	%r19661, %r19660, 1;
$L__BB0_8109:
	shl.b32 	%r15120, %r19661, 6;
	cvt.u64.u32 	%rd6375, %r15120;
	and.b64  	%rd6376, %rd6375, 64;
	mov.u64 	%rd6377, __cudart_sin_cos_coeffs;
	add.s64 	%rd6378, %rd6377, %rd6376;
	mul.rn.f64 	%fd61709, %fd78642, %fd78642;
	and.b32  	%r15121, %r19661, 1;
	setp.eq.b32 	%p7298, %r15121, 1;
	selp.f64 	%fd61710, 0dBDA8FF8320FD8164, 0d3DE5DB65F9785EBA, %p7298;
	ld.global.nc.v2.f64 	{%fd61711, %fd61712}, [%rd6378];
	fma.rn.f64 	%fd61713, %fd61710, %fd61709, %fd61711;
	fma.rn.f64 	%fd61714, %fd61713, %fd61709, %fd61712;
	ld.global.nc.v2.f64 	{%fd61715, %fd61716}, [%rd6378+16];
	fma.rn.f64 	%fd61717, %fd61714, %fd61709, %fd61715;
	fma.rn.f64 	%fd61718, %fd61717, %fd61709, %fd61716;
	ld.global.nc.v2.f64 	{%fd61719, %fd61720}, [%rd6378+32];
	fma.rn.f64 	%fd61721, %fd61718, %fd61709, %fd61719;
	fma.rn.f64 	%fd61722, %fd61721, %fd61709, %fd61720;
	fma.rn.f64 	%fd61723, %fd61722, %fd78642, %fd78642;
	fma.rn.f64 	%fd61724, %fd61722, %fd61709, 0d3FF0000000000000;
	selp.f64 	%fd61725, %fd61724, %fd61723, %p7298;
	and.b32  	%r15122, %r19661, 2;
	setp.eq.s32 	%p7299, %r15122, 0;
	mov.f64 	%fd61726, 0d0000000000000000;
	sub.f64 	%fd61727, %fd61726, %fd61725;
	selp.f64 	%fd11183, %fd61725, %fd61727, %p7299;
	@%p7295 bra 	$L__BB0_8111;
	mov.f64 	%fd61733, 0d0000000000000000;
	mul.rn.f64 	%fd78643, %fd78640, %fd61733;
	mov.b32 	%r19662, 0;
	bra.uni 	$L__BB0_8113;
$L__BB0_8111:
	mul.f64 	%fd61728, %fd78640, 0d3FE45F306DC9C883;
	cvt.rni.s32.f64 	%r19662, %fd61728;
	cvt.rn.f64.s32 	%fd61729, %r19662;
	fma.rn.f64 	%fd61730, %fd61729, 0dBFF921FB54442D18, %fd78640;
	fma.rn.f64 	%fd61731, %fd61729, 0dBC91A62633145C00, %fd61730;
	fma.rn.f64 	%fd78643, %fd61729, 0dB97B839A252049C0, %fd61731;
	setp.ltu.f64 	%p7300, %fd11177, 0d41E0000000000000;
	@%p7300 bra 	$L__BB0_8113;
	{ // callseq 984, 0
	.param .b64 param0;
	st.param.f64 	[param0], %fd78640;
	.param .align 16 .b8 retval0[16];
	call.uni (retval0), 
	__internal_trig_reduction_slowpathd, 
	(
	param0
	);
	ld.param.f64 	%fd78643, [retval0];
	ld.param.b32 	%r19662, [retval0+8];
	} // callseq 984
$L__BB0_8113:
	shl.b32 	%r15125, %r19662, 6;
	cvt.u64.u32 	%rd6379, %r15125;
	and.b64  	%rd6380, %rd6379, 64;
	mov.u64 	%rd6381, __cudart_sin_cos_coeffs;
	add.s64 	%rd6382, %rd6381, %rd6380;
	mul.rn.f64 	%fd61734, %fd78643, %fd78643;
	and.b32  	%r15126, %r19662, 1;
	setp.eq.b32 	%p7302, %r15126, 1;
	selp.f64 	%fd61735, 0dBDA8FF8320FD8164, 0d3DE5DB65F9785EBA, %p7302;
	ld.global.nc.v2.f64 	{%fd61736, %fd61737}, [%rd6382];
	fma.rn.f64 	%fd61738, %fd61735, %fd61734, %fd61736;
	fma.rn.f64 	%fd61739, %fd61738, %fd61734, %fd61737;
	ld.global.nc.v2.f64 	{%fd61740, %fd61741}, [%rd6382+16];
	fma.rn.f64 	%fd61742, %fd61739, %fd61734, %fd61740;
	fma.rn.f64 	%fd61743, %fd61742, %fd61734, %fd61741;
	ld.global.nc.v2.f64 	{%fd61744, %fd61745}, [%rd6382+32];
	fma.rn.f64 	%fd61746, %fd61743, %fd61734, %fd61744;
	fma.rn.f64 	%fd61747, %fd61746, %fd61734, %fd61745;
	fma.rn.f64 	%fd61748, %fd61747, %fd78643, %fd78643;
	fma.rn.f64 	%fd61749, %fd61747, %fd61734, 0d3FF0000000000000;
	selp.f64 	%fd61750, %fd61749, %fd61748, %p7302;
	and.b32  	%r15127, %r19662, 2;
	setp.eq.s32 	%p7303, %r15127, 0;
	mov.f64 	%fd61751, 0d0000000000000000;
	sub.f64 	%fd61752, %fd61751, %fd61750;
	selp.f64 	%fd61753, %fd61750, %fd61752, %p7303;
	mul.f64 	%fd61754, %fd11117, %fd61753;
	mul.f64 	%fd61755, %fd11116, %fd11183;
	sub.f64 	%fd61756, %fd61754, %fd61755;
	sub.f64 	%fd11188, %fd61756, %fd11126;
	@%p7295 bra 	$L__BB0_8115;
	mov.f64 	%fd61762, 0d0000000000000000;
	mul.rn.f64 	%fd78645, %fd11176, %fd61762;
	mov.b32 	%r19664, 1;
	bra.uni 	$L__BB0_8118;
$L__BB0_8115:
	mul.f64 	%fd61757, %fd78640, 0dBFE45F306DC9C883;
	cvt.rni.s32.f64 	%r19663, %fd61757;
	cvt.rn.f64.s32 	%fd61758, %r19663;
	fma.rn.f64 	%fd61759, %fd61758, 0dBFF921FB54442D18, %fd11176;
	fma.rn.f64 	%fd61760, %fd61758, 0dBC91A62633145C00, %fd61759;
	fma.rn.f64 	%fd78645, %fd61758, 0dB97B839A252049C0, %fd61760;
	setp.ltu.f64 	%p7304, %fd11177, 0d41E0000000000000;
	@%p7304 bra 	$L__BB0_8117;
	{ // callseq 985, 0
	.param .b64 param0;
	st.param.f64 	[param0], %fd11176;
	.param .align 16 .b8 retval0[16];
	call.uni (retval0), 
	__internal_trig_reduction_slowpathd, 
	(
	param0
	);
	ld.param.f64 	%fd78645, [retval0];
	ld.param.b32 	%r19663, [retval0+8];
	} // callseq 985
$L__BB0_8117:
	add.s32 	%r19664, %r19663, 1;
$L__BB0_8118:
	shl.b32 	%r15130, %r19664, 6;
	cvt.u64.u32 	%rd6383, %r15130;
	and.b64  	%rd6384, %rd6383, 64;
	mov.u64 	%rd6385, __cudart_sin_cos_coeffs;
	add.s64 	%rd6386, %rd6385, %rd6384;
	mul.rn.f64 	%fd61763, %fd78645, %fd78645;
	and.b32  	%r15131, %r19664, 1;
	setp.eq.b32 	%p7306, %r15131, 1;
	selp.f64 	%fd61764, 0dBDA8FF8320FD8164, 0d3DE5DB65F9785EBA, %p7306;
	ld.global.nc.v2.f64 	{%fd61765, %fd61766}, [%rd6386];
	fma.rn.f64 	%fd61767, %fd61764, %fd61763, %fd61765;
	fma.rn.f64 	%fd61768, %fd61767, %fd61763, %fd61766;
	ld.global.nc.v2.f64 	{%fd61769, %fd61770}, [%rd6386+16];
	fma.rn.f64 	%fd61771, %fd61768, %fd61763, %fd61769;
	fma.rn.f64 	%fd61772, %fd61771, %fd61763, %fd61770;
	ld.global.nc.v2.f64 	{%fd61773, %fd61774}, [%rd6386+32];
	fma.rn.f64 	%fd61775, %fd61772, %fd61763, %fd61773;
	fma.rn.f64 	%fd61776, %fd61775, %fd61763, %fd61774;
	fma.rn.f64 	%fd61777, %fd61776, %fd78645, %fd78645;
	fma.rn.f64 	%fd61778, %fd61776, %fd61763, 0d3FF0000000000000;
	selp.f64 	%fd61779, %fd61778, %fd61777, %p7306;
	and.b32  	%r15132, %r19664, 2;
	setp.eq.s32 	%p7307, %r15132, 0;
	mov.f64 	%fd61780, 0d0000000000000000;
	sub.f64 	%fd61781, %fd61780, %fd61779;
	selp.f64 	%fd11194, %fd61779, %fd61781, %p7307;
	@%p7295 bra 	$L__BB0_8120;
	mov.f64 	%fd61787, 0d0000000000000000;
	mul.rn.f64 	%fd78646, %fd11176, %fd61787;
	mov.b32 	%r19665, 0;
	bra.uni 	$L__BB0_8122;
$L__BB0_8120:
	mul.f64 	%fd61782, %fd78640, 0dBFE45F306DC9C883;
	cvt.rni.s32.f64 	%r19665, %fd61782;
	cvt.rn.f64.s32 	%fd61783, %r19665;
	fma.rn.f64 	%fd61784, %fd61783, 0dBFF921FB54442D18, %fd11176;
	fma.rn.f64 	%fd61785, %fd61783, 0dBC91A62633145C00, %fd61784;
	fma.rn.f64 	%fd78646, %fd61783, 0dB97B839A252049C0, %fd61785;
	setp.ltu.f64 	%p7308, %fd11177, 0d41E0000000000000;
	@%p7308 bra 	$L__BB0_8122;
	{ // callseq 986, 0
	.param .b64 param0;
	st.param.f64 	[param0], %fd11176;
	.param .align 16 .b8 retval0[16];
	call.uni (retval0), 
	__internal_trig_reduction_slowpathd, 
	(
	param0
	);
	ld.param.f64 	%fd78646, [retval0];
	ld.param.b32 	%r19665, [retval0+8];
	} // callseq 986
$L__BB0_8122:
	shl.b32 	%r15135, %r19665, 6;
	cvt.u64.u32 	%rd6387, %r15135;
	and.b64  	%rd6388, %rd6387, 64;
	mov.u64 	%rd6389, __cudart_sin_cos_coeffs;
	add.s64 	%rd6390, %rd6389, %rd6388;
	mul.rn.f64 	%fd61788, %fd78646, %fd78646;
	and.b32  	%r15136, %r19665, 1;
	setp.eq.b32 	%p7309, %r15136, 1;
	selp.f64 	%fd61789, 0dBDA8FF8320FD8164, 0d3DE5DB65F9785EBA, %p7309;
	ld.global.nc.v2.f64 	{%fd61790, %fd61791}, [%rd6390];
	fma.rn.f64 	%fd61792, %fd61789, %fd61788, %fd61790;
	fma.rn.f64 	%fd61793, %fd61792, %fd61788, %fd61791;
	ld.global.nc.v2.f64 	{%fd61794, %fd61795}, [%rd6390+16];
	fma.rn.f64 	%fd61796, %fd61793, %fd61788, %fd61794;
	fma.rn.f64 	%fd61797, %fd61796, %fd61788, %fd61795;
	ld.global.nc.v2.f64 	{%fd61798, %fd61799}, [%rd6390+32];
	fma.rn.f64 	%fd61800, %fd61797, %fd61788, %fd61798;
	fma.rn.f64 	%fd61801, %fd61800, %fd61788, %fd61799;
	fma.rn.f64 	%fd61802, %fd61801, %fd78646, %fd78646;
	fma.rn.f64 	%fd61803, %fd61801, %fd61788, 0d3FF0000000000000;
	selp.f64 	%fd61804, %fd61803, %fd61802, %p7309;
	and.b32  	%r15137, %r19665, 2;
	setp.eq.s32 	%p7310, %r15137, 0;
	mov.f64 	%fd61805, 0d0000000000000000;
	sub.f64 	%fd61806, %fd61805, %fd61804;
	selp.f64 	%fd61807, %fd61804, %fd61806, %p7310;
	mul.f64 	%fd61808, %fd11117, %fd61807;
	mul.f64 	%fd61809, %fd11116, %fd11194;
	sub.f64 	%fd61810, %fd61808, %fd61809;
	sub.f64 	%fd61811, %fd61810, %fd11126;
	abs.f64 	%fd61812, %fd61811;
	abs.f64 	%fd61813, %fd11188;
	setp.geu.f64 	%p7311, %fd61813, %fd61812;
	@%p7311 bra 	$L__BB0_8124;
	mul.f64 	%fd61815, %fd78640, 0d404CA5DC1A63C1F5;
	mul.wide.u32 	%rd6393, %r19666, 8;
	add.s64 	%rd6394, %rd7, %rd6393;
	st.local.f64 	[%rd6394], %fd61815;
	add.s32 	%r19666, %r19666, 1;
	bra.uni 	$L__BB0_8125;
$L__BB0_8124:
	mul.f64 	%fd61814, %fd78640, 0dC04CA5DC1A63C1F5;
	mul.wide.u32 	%rd6391, %r19666, 8;
	add.s64 	%rd6392, %rd7, %rd6391;
	st.local.f64 	[%rd6392], %fd61814;
	add.s32 	%r19666, %r19666, 1;
$L__BB0_8125:
	setp.eq.s32 	%p7319, %r19666, 0;
	@%p7319 bra 	$L__BB0_8156;
	ld.local.f64 	%fd61880, [%rd7];
	mul.f64 	%fd11199, %fd61880, 0d3F91DF46A2529D3A;
	abs.f64 	%fd11200, %fd11199;
	setp.neu.f64 	%p7320, %fd11200, 0d7FF0000000000000;
	@%p7320 bra 	$L__BB0_8128;
	mov.f64 	%fd61886, 0d0000000000000000;
	mul.rn.f64 	%fd78648, %fd11199, %fd61886;
	mov.b32 	%r19668, 1;
	bra.uni 	$L__BB0_8131;
$L__BB0_8128:
	mul.f64 	%fd61881, %fd11199, 0d3FE45F306DC9C883;
	cvt.rni.s32.f64 	%r19667, %fd61881;
	cvt.rn.f64.s32 	%fd61882, %r19667;
	fma.rn.f64 	%fd61883, %fd61882, 0dBFF921FB54442D18, %fd11199;
	fma.rn.f64 	%fd61884, %fd61882, 0dBC91A62633145C00, %fd61883;
	fma.rn.f64 	%fd78648, %fd61882, 0dB97B839A252049C0, %fd61884;
	setp.ltu.f64 	%p7321, %fd11200, 0d41E0000000000000;
	@%p7321 bra 	$L__BB0_8130;
	{ // callseq 987, 0
	.param .b64 param0;
	st.param.f64 	[param0], %fd11199;
	.param .align 16 .b8 retval0[16];
	call.uni (retval0), 
	__internal_trig_reduction_slowpathd, 
	(
	param0
	);
	ld.param.f64 	%fd78648, [retval0];
	ld.param.b32 	%r19667, [retval0+8];
	} // callseq 987
$L__BB0_8130:
	add.s32 	%r19668, %r19667, 1;
$L__BB0_8131:
	shl.b32 	%r15153, %r19668, 6;
	cvt.u64.u32 	%rd6395, %r15153;
	and.b64  	%rd6396, %rd6395, 64;
	mov.u64 	%rd6397, __cudart_sin_cos_coeffs;
	add.s64 	%rd6398, %rd6397, %rd6396;
	mul.rn.f64 	%fd61887, %fd78648, %fd78648;
	and.b32  	%r15154, %r19668, 1;
	setp.eq.b32 	%p7323, %r15154, 1;
	selp.f64 	%fd61888, 0dBDA8FF8320FD8164, 0d3DE5DB65F9785EBA, %p7323;
	ld.global.nc.v2.f64 	{%fd61889, %fd61890}, [%rd6398];
	fma.rn.f64 	%fd61891, %fd61888, %fd61887, %fd61889;
	fma.rn.f64 	%fd61892, %fd61891, %fd61887, %fd61890;
	ld.global.nc.v2.f64 	{%fd61893, %fd61894}, [%rd6398+16];
	fma.rn.f64 	%fd61895, %fd61892, %fd61887, %fd61893;
	fma.rn.f64 	%fd61896, %fd61895, %fd61887, %fd61894;
	ld.global.nc.v2.f64 	{%fd61897, %fd61898}, [%rd6398+32];
	fma.rn.f64 	%fd61899, %fd61896, %fd61887, %fd61897;
	fma.rn.f64 	%fd61900, %fd61899, %fd61887, %fd61898;
	fma.rn.f64 	%fd61901, %fd61900, %fd78648, %fd78648;
	fma.rn.f64 	%fd61902, %fd61900, %fd61887, 0d3FF0000000000000;
	selp.f64 	%fd61903, %fd61902, %fd61901, %p7323;
	and.b32  	%r15155, %r19668, 2;
	setp.eq.s32 	%p7324, %r15155, 0;
	mov.f64 	%fd61904, 0d0000000000000000;
	sub.f64 	%fd61905, %fd61904, %fd61903;
	selp.f64 	%fd11206, %fd61903, %fd61905, %p7324;
	@%p7320 bra 	$L__BB0_8133;
	mov.f64 	%fd61911, 0d0000000000000000;
	mul.rn.f64 	%fd78649, %fd11199, %fd61911;
	mov.b32 	%r19669, 0;
	bra.uni 	$L__BB0_8135;
$L__BB0_8133:
	mul.f64 	%fd61906, %fd11199, 0d3FE45F306DC9C883;
	cvt.rni.s32.f64 	%r19669, %fd61906;
	cvt.rn.f64.s32 	%fd61907, %r19669;
	fma.rn.f64 	%fd61908, %fd61907, 0dBFF921FB54442D18, %fd11199;
	fma.rn.f64 	%fd61909, %fd61907, 0dBC91A62633145C00, %fd61908;
	fma.rn.f64 	%fd78649, %fd61907, 0dB97B839A252049C0, %fd61909;
	setp.ltu.f64 	%p7325, %fd11200, 0d41E0000000000000;
	@%p7325 bra 	$L__BB0_8135;
	{ // callseq 988, 0
	.param .b64 param0;
	st.param.f64 	[param0], %fd11199;
	.param .align 16 .b8 retval0[16];
	call.uni (retval0), 
	__internal_trig_reduction_slowpathd, 
	(
	param0
	);
	ld.param.f64 	%fd78649, [retval0];
	ld.param.b32 	%r19669, [retval0+8];
	} // callseq 988
$L__BB0_8135:
	shl.b32 	%r15158, %r19669, 6;
	cvt.u64.u32 	%rd6399, %r15158;
	and.b64  	%rd6400, %rd6399, 64;
	mov.u64 	%rd6401, __cudart_sin_cos_coeffs;
	add.s64 	%rd6402, %rd6401, %rd6400;
	mul.rn.f64 	%fd61912, %fd78649, %fd78649;
	and.b32  	%r15159, %r19669, 1;
	setp.eq.b32 	%p7326, %r15159, 1;
	selp.f64 	%fd61913, 0dBDA8FF8320FD8164, 0d3DE5DB65F9785EBA, %p7326;
	ld.global.nc.v2.f64 	{%fd61914, %fd61915}, [%rd6402];
	fma.rn.f64 	%fd61916, %fd61913, %fd61912, %fd61914;
	fma.rn.f64 	%fd61917, %fd61916, %fd61912, %fd61915;
	ld.global.nc.v2.f64 	{%fd61918, %fd61919}, [%rd6402+16];
	fma.rn.f64 	%fd61920, %fd61917, %fd61912, %fd61918;
	fma.rn.f64 	%fd61921, %fd61920, %fd61912, %fd61919;
	ld.global.nc.v2.f64 	{%fd61922, %fd61923}, [%rd6402+32];
	fma.rn.f64 	%fd61924, %fd61921, %fd61912, %fd61922;
	fma.rn.f64 	%fd61925, %fd61924, %fd61912, %fd61923;
	fma.rn.f64 	%fd61926, %fd61925, %fd78649, %fd78649;
	fma.rn.f64 	%fd61927, %fd61925, %fd61912, 0d3FF0000000000000;
	selp.f64 	%fd61928, %fd61927, %fd61926, %p7326;
	and.b32  	%r15160, %r19669, 2;
	setp.eq.s32 	%p7327, %r15160, 0;
	mov.f64 	%fd61929, 0d0000000000000000;
	sub.f64 	%fd61930, %fd61929, %fd61928;
	selp.f64 	%fd61931, %fd61928, %fd61930, %p7327;
	mul.f64 	%fd61932, %fd11117, %fd11206;
	fma.rn.f64 	%fd61933, %fd11116, %fd61931, %fd61932;
	fma.rn.f64 	%fd11211, %fd11118, 0d0000000000000000, %fd61933;
	mul.f64 	%fd61934, %fd11117, 0d0000000000000000;
	fma.rn.f64 	%fd61935, %fd11116, 0d0000000000000000, %fd61934;
	add.f64 	%fd61936, %fd61935, %fd11118;
	mul.f64 	%fd61937, %fd61936, %fd61936;
	fma.rn.f64 	%fd61938, %fd11211, %fd11211, %fd61937;
	sqrt.rn.f64 	%fd61939, %fd61938;
	div.rn.f64 	%fd11212, %fd61936, %fd61939;
	{
	.reg .b32 %temp; 
	mov.b64 	{%temp, %r4980}, %fd11212;
	}
	abs.f64 	%fd11213, %fd11212;
	{
	.reg .b32 %temp; 
	mov.b64 	{%temp, %r15161}, %fd11213;
	}
	setp.gt.s32 	%p7328, %r15161, 1071801957;
	@%p7328 bra 	$L__BB0_8139;
	mul.f64 	%fd61980, %fd11212, %fd11212;
	fma.rn.f64 	%fd61981, %fd61980, 0d3FB0066BDC1895E9, 0dBFB3823B180754AF;
	fma.rn.f64 	%fd61982, %fd61981, %fd61980, 0d3FB11E52CC2F79AE;
	fma.rn.f64 	%fd61983, %fd61982, %fd61980, 0dBF924EAF3526861B;
	fma.rn.f64 	%fd61984, %fd61983, %fd61980, 0d3F91DF02A31E6CB7;
	fma.rn.f64 	%fd61985, %fd61984, %fd61980, 0d3F847D18B0EEC6CC;
	fma.rn.f64 	%fd61986, %fd61985, %fd61980, 0d3F8D0AF961BA53B0;
	fma.rn.f64 	%fd61987, %fd61986, %fd61980, 0d3F91BF7734CF1C48;
	fma.rn.f64 	%fd61988, %fd61987, %fd61980, 0d3F96E91483144EF7;
	fma.rn.f64 	%fd61989, %fd61988, %fd61980, 0d3F9F1C6E0A4F9F81;
	fma.rn.f64 	%fd61990, %fd61989, %fd61980, 0d3FA6DB6DC27FA92B;
	fma.rn.f64 	%fd61991, %fd61990, %fd61980, 0d3FB333333320F91B;
	fma.rn.f64 	%fd61992, %fd61991, %fd61980, 0d3FC5555555555F4D;
	mul.f64 	%fd61993, %fd61980, %fd61992;
	fma.rn.f64 	%fd11214, %fd61993, %fd11213, %fd11213;
	setp.gt.s32 	%p7332, %r4980, -1;
	@%p7332 bra 	$L__BB0_8138;
	mov.f64 	%fd61998, 0d3C91A62633145C07;
	add.rn.f64 	%fd61999, %fd11214, %fd61998;
	mov.f64 	%fd62000, 0d3FF921FB54442D18;
	add.rn.f64 	%fd78650, %fd62000, %fd61999;
	bra.uni 	$L__BB0_8140;
$L__BB0_8138:
	mov.f64 	%fd61994, 0dBC91A62633145C07;
	add.rn.f64 	%fd61995, %fd11214, %fd61994;
	neg.f64 	%fd61996, %fd61995;
	mov.f64 	%fd61997, 0d3FF921FB54442D18;
	add.rn.f64 	%fd78650, %fd61997, %fd61996;
	bra.uni 	$L__BB0_8140;
$L__BB0_8139:
	mov.f64 	%fd61940, 0d3FF0000000000000;
	sub.f64 	%fd61941, %fd61940, %fd11213;
	{
	.reg .b32 %temp; 
	mov.b64 	{%r15162, %temp}, %fd61941;
	}
	{
	.reg .b32 %temp; 
	mov.b64 	{%temp, %r15163}, %fd61941;
	}
	add.s32 	%r15164, %r15163, -1048576;
	mov.b64 	%fd61942, {%r15162, %r15164};
	rsqrt.approx.ftz.f64 	%fd61943, %fd61942;
	{
	.reg .b32 %temp; 
	mov.b64 	{%r15165, %temp}, %fd61943;
	}
	{
	.reg .b32 %temp; 
	mov.b64 	{%temp, %r15166}, %fd61943;
	}
	add.s32 	%r15167, %r15166, -1048576;
	mov.b64 	%fd61944, {%r15165, %r15167};
	mul.f64 	%fd61945, %fd61942, %fd61943;
	neg.f64 	%fd61946, %fd61945;
	fma.rn.f64 	%fd61947, %fd61945, %fd61946, %fd61942;
	fma.rn.f64 	%fd61948, %fd61947, %fd61944, %fd61945;
	neg.f64 	%fd61949, %fd61948;
	fma.rn.f64 	%fd61950, %fd61943, %fd61949, 0d3FF0000000000000;
	fma.rn.f64 	%fd61951, %fd61950, %fd61944, %fd61944;
	fma.rn.f64 	%fd61952, %fd61948, %fd61949, %fd61942;
	fma.rn.f64 	%fd61953, %fd61952, %fd61951, %fd61948;
	{
	.reg .b32 %temp; 
	mov.b64 	{%r15168, %temp}, %fd61953;
	}
	{
	.reg .b32 %temp; 
	mov.b64 	{%temp, %r15169}, %fd61953;
	}
	add.s32 	%r15170, %r15169, 1048576;
	mov.b64 	%fd61954, {%r15168, %r15170};
	fma.rn.f64 	%fd61955, %fd61941, 0d3EC715B371155F70, 0dBEBAC2FE66FAAC4B;
	fma.rn.f64 	%fd61956, %fd61955, %fd61941, 0d3ED9A9B88EFCD9B8;
	fma.rn.f64 	%fd61957, %fd61956, %fd61941, 0d3EDD0F40A8A0C4C3;
	fma.rn.f64 	%fd61958, %fd61957, %fd61941, 0d3EF46D4CFA9E0E1F;
	fma.rn.f64 	%fd61959, %fd61958, %fd61941, 0d3F079C168D1E2422;
	fma.rn.f64 	%fd61960, %fd61959, %fd61941, 0d3F1C9A88C3BCA540;
	fma.rn.f64 	%fd61961, %fd61960, %fd61941, 0d3F31C4E64BD476DF;
	fma.rn.f64 	%fd61962, %fd61961, %fd61941, 0d3F46E8BA60009C8F;
	fma.rn.f64 	%fd61963, %fd61962, %fd61941, 0d3F5F1C71C62B05A2;
	fma.rn.f64 	%fd61964, %fd61963, %fd61941, 0d3F76DB6DB6DC9F2C;
	fma.rn.f64 	%fd61965, %fd61964, %fd61941, 0d3F9333333333329C;
	fma.rn.f64 	%fd61966, %fd61965, %fd61941, 0d3FB5555555555555;
	setp.lt.s32 	%p7329, %r15163, 1;
	mov.f64 	%fd61967, 0d0000000000000000;
	mul.rn.f64 	%fd61968, %fd11213, %fd61967;
	mul.f64 	%fd61969, %fd61941, %fd61966;
	fma.rn.f64 	%fd61970, %fd61969, %fd61954, %fd61954;
	selp.f64 	%fd61971, %fd61968, %fd61970, %p7329;
	setp.lt.s32 	%p7330, %r15163, 0;
	mov.f64 	%fd61972, 0d7FF0000000000000;
	mul.rn.f64 	%fd61973, %fd61971, %fd61972;
	selp.f64 	%fd61974, %fd61973, %fd61971, %p7330;
	setp.lt.s32 	%p7331, %r4980, 0;
	mov.f64 	%fd61975, 0dBCA1A62633145C07;
	add.rn.f64 	%fd61976, %fd61974, %fd61975;
	neg.f64 	%fd61977, %fd61976;
	mov.f64 	%fd61978, 0d400921FB54442D18;
	add.rn.f64 	%fd61979, %fd61978, %fd61977;
	selp.f64 	%fd78650, %fd61979, %fd61974, %p7331;
$L__BB0_8140:
	mul.f64 	%fd62001, %fd78650, 0d404CA5DC1A63C1F5;
	setp.gt.f64 	%p7333, %fd11211, 0d0000000000000000;
	neg.f64 	%fd62002, %fd62001;
	selp.f64 	%fd78672, %fd62002, %fd62001, %p7333;
	setp.eq.s32 	%p7334, %r19666, 1;
	@%p7334 bra 	$L__BB0_8156;
	ld.local.f64 	%fd62003, [%rd7+8];
	mul.f64 	%fd11220, %fd62003, 0d3F91DF46A2529D3A;
	abs.f64 	%fd11221, %fd11220;
	setp.eq.f64 	%p7335, %fd11221, 0d7FF0000000000000;
	@%p7335 bra 	$L__BB0_8145;
	mul.f64 	%fd62004, %fd11220, 0d3FE45F306DC9C883;
	cvt.rni.s32.f64 	%r19670, %fd62004;
	cvt.rn.f64.s32 	%fd62005, %r19670;
	fma.rn.f64 	%fd62006, %fd62005, 0dBFF921FB54442D18, %fd11220;
	fma.rn.f64 	%fd62007, %fd62005, 0dBC91A62633145C00, %fd62006;
	fma.rn.f64 	%fd78652, %fd62005, 0dB97B839A252049C0, %fd62007;
	setp.ltu.f64 	%p7336, %fd11221, 0d41E0000000000000;
	@%p7336 bra 	$L__BB0_8144;
	{ // callseq 989, 0
	.param .b64 param0;
	st.param.f64 	[param0], %fd11220;
	.param .align 16 .b8 retval0[16];
	call.uni (retval0), 
	__internal_trig_reduction_slowpathd, 
	(
	param0
	);
	ld.param.f64 	%fd78652, [retval0];
	ld.param.b32 	%r19670, [retval0+8];
	} // callseq 989
$L__BB0_8144:
	add.s32 	%r19671, %r19670, 1;
	bra.uni 	$L__BB0_8146;
$L__BB0_8145:
	mov.f64 	%fd62009, 0d0000000000000000;
	mul.rn.f64 	%fd78652, %fd11220, %fd62009;
	mov.b32 	%r19671, 1;
$L__BB0_8146:
	shl.b32 	%r15173, %r19671, 6;
	cvt.u64.u32 	%rd6403, %r15173;
	and.b64  	%rd6404, %rd6403, 64;
	mov.u64 	%rd6405, __cudart_sin_cos_coeffs;
	add.s64 	%rd6406, %rd6405, %rd6404;
	mul.rn.f64 	%fd62010, %fd78652, %fd78652;
	and.b32  	%r15174, %r19671, 1;
	setp.eq.b32 	%p7338, %r15174, 1;
	selp.f64 	%fd62011, 0dBDA8FF8320FD8164, 0d3DE5DB65F9785EBA, %p7338;
	ld.global.nc.v2.f64 	{%fd62012, %fd62013}, [%rd6406];
	fma.rn.f64 	%fd62014, %fd62011, %fd62010, %fd62012;
	fma.rn.f64 	%fd62015, %fd62014, %fd62010, %fd62013;
	ld.global.nc.v2.f64 	{%fd62016, %fd62017}, [%rd6406+16];
	fma.rn.f64 	%fd62018, %fd62015, %fd62010, %fd62016;
	fma.rn.f64 	%fd62019, %fd62018, %fd62010, %fd62017;
	ld.global.nc.v2.f64 	{%fd62020, %fd62021}, [%rd6406+32];
	fma.rn.f64 	%fd62022, %fd62019, %fd62010, %fd62020;
	fma.rn.f64 	%fd62023, %fd62022, %fd62010, %fd62021;
	fma.rn.f64 	%fd62024, %fd62023, %fd78652, %fd78652;
	fma.rn.f64 	%fd62025, %fd62023, %fd62010, 0d3FF0000000000000;
	selp.f64 	%fd62026, %fd62025, %fd62024, %p7338;
	and.b32  	%r15175, %r19671, 2;
	setp.eq.s32 	%p7339, %r15175, 0;
	mov.f64 	%fd62027, 0d0000000000000000;
	sub.f64 	%fd62028, %fd62027, %fd62026;
	selp.f64 	%fd11227, %fd62026, %fd62028, %p7339;
	@%p7335 bra 	$L__BB0_8149;
	mul.f64 	%fd62029, %fd11220, 0d3FE45F306DC9C883;
	cvt.rni.s32.f64 	%r19672, %fd62029;
	cvt.rn.f64.s32 	%fd62030, %r19672;
	fma.rn.f64 	%fd62031, %fd62030, 0dBFF921FB54442D18, %fd11220;
	fma.rn.f64 	%fd62032, %fd62030, 0dBC91A62633145C00, %fd62031;
	fma.rn.f64 	%fd78653, %fd62030, 0dB97B839A252049C0, %fd62032;
	setp.ltu.f64 	%p7340, %fd11221, 0d41E0000000000000;
	@%p7340 bra 	$L__BB0_8150;
	{ // callseq 990, 0
	.param .b64 param0;
	st.param.f64 	[param0], %fd11220;
	.param .align 16 .b8 retval0[16];
	call.uni (retval0), 
	__internal_trig_reduction_slowpathd, 
	(
	param0
	);
	ld.param.f64 	%fd78653, [retval0];
	ld.param.b32 	%r19672, [retval0+8];
	} // callseq 990
	bra.uni 	$L__BB0_8150;
$L__BB0_8149:
	mov.f64 	%fd62034, 0d0000000000000000;
	mul.rn.f64 	%fd78653, %fd11220, %fd62034;
	mov.b32 	%r19672, 0;
$L__BB0_8150:
	shl.b32 	%r15178, %r19672, 6;
	cvt.u64.u32 	%rd6407, %r15178;
	and.b64  	%rd6408, %rd6407, 64;
	mov.u64 	%rd6409, __cudart_sin_cos_coeffs;
	add.s64 	%rd6410, %rd6409, %rd6408;
	mul.rn.f64 	%fd62035, %fd78653, %fd78653;
	and.b32  	%r15179, %r19672, 1;
	setp.eq.b32 	%p7341, %r15179, 1;
	selp.f64 	%fd62036, 0dBDA8FF8320FD8164, 0d3DE5DB65F9785EBA, %p7341;
	ld.global.nc.v2.f64 	{%fd62037, %fd62038}, [%rd6410];
	fma.rn.f64 	%fd62039, %fd62036, %fd62035, %fd62037;
	fma.rn.f64 	%fd62040, %fd62039, %fd62035, %fd62038;
	ld.global.nc.v2.f64 	{%fd62041, %fd62042}, [%rd6410+16];
	fma.rn.f64 	%fd62043, %fd62040, %fd62035, %fd62041;
	fma.rn.f64 	%fd62044, %fd62043, %fd62035, %fd62042;
	ld.global.nc.v2.f64 	{%fd62045, %fd62046}, [%rd6410+32];
	fma.rn.f64 	%fd62047, %fd62044, %fd62035, %fd62045;
	fma.rn.f64 	%fd62048, %fd62047, %fd62035, %fd62046;
	fma.rn.f64 	%fd62049, %fd62048, %fd78653, %fd78653;
	fma.rn.f64 	%fd62050, %fd62048, %fd62035, 0d3FF0000000000000;
	selp.f64 	%fd62051, %fd62050, %fd62049, %p7341;
	and.b32  	%r15180, %r19672, 2;
	setp.eq.s32 	%p7342, %r15180, 0;
	mov.f64 	%fd62052, 0d0000000000000000;
	sub.f64 	%fd62053, %fd62052, %fd62051;
	selp.f64 	%fd62054, %fd62051, %fd62053, %p7342;
	mul.f64 	%fd62055, %fd11117, %fd11227;
	fma.rn.f64 	%fd62056, %fd11116, %fd62054, %fd62055;
	fma.rn.f64 	%fd11232, %fd11118, 0d0000000000000000, %fd62056;
	mul.f64 	%fd62057, %fd11117, 0d0000000000000000;
	fma.rn.f64 	%fd62058, %fd11116, 0d0000000000000000, %fd62057;
	add.f64 	%fd62059, %fd62058, %fd11118;
	mul.f64 	%fd62060, %fd62059, %fd62059;
	fma.rn.f64 	%fd62061, %fd11232, %fd11232, %fd62060;
	sqrt.rn.f64 	%fd62062, %fd62061;
	div.rn.f64 	%fd11233, %fd62059, %fd62062;
	{
	.reg .b32 %temp; 
	mov.b64 	{%temp, %r4989}, %fd11233;
	}
	abs.f64 	%fd11234, %fd11233;
	{
	.reg .b32 %temp; 
	mov.b64 	{%temp, %r15181}, %fd11234;
	}
	setp.lt.s32 	%p7343, %r15181, 1071801958;
	@%p7343 bra 	$L__BB0_8152;
	mov.f64 	%fd62063, 0d3FF0000000000000;
	sub.f64 	%fd62064, %fd62063, %fd11234;
	{
	.reg .b32 %temp; 
	mov.b64 	{%r15182, %temp}, %fd62064;
	}
	{
	.reg .b32 %temp; 
	mov.b64 	{%temp, %r15183}, %fd62064;
	}
	add.s32 	%r15184, %r15183, -1048576;
	mov.b64 	%fd62065, {%r15182, %r15184};
	rsqrt.approx.ftz.f64 	%fd62066, %fd62065;
	{
	.reg .b32 %temp; 
	mov.b64 	{%r15185, %temp}, %fd62066;
	}
	{
	.reg .b32 %temp; 
	mov.b64 	{%temp, %r15186}, %fd62066;
	}
	add.s32 	%r15187, %r15186, -1048576;
	mov.b64 	%fd62067, {%r15185, %r15187};
	mul.f64 	%fd62068, %fd62065, %fd62066;
	neg.f64 	%fd62069, %fd62068;
	fma.rn.f64 	%fd62070, %fd62068, %fd62069, %fd62065;
	fma.rn.f64 	%fd62071, %fd62070, %fd62067, %fd62068;
	neg.f64 	%fd62072, %fd62071;
	fma.rn.f64 	%fd62073, %fd62066, %fd62072, 0d3FF0000000000000;
	fma.rn.f64 	%fd62074, %fd62073, %fd62067, %fd62067;
	fma.rn.f64 	%fd62075, %fd62071, %fd62072, %fd62065;
	fma.rn.f64 	%fd62076, %fd62075, %fd62074, %fd62071;
	{
	.reg .b32 %temp; 
	mov.b64 	{%r15188, %temp}, %fd62076;
	}
	{
	.reg .b32 %temp; 
	mov.b64 	{%temp, %r15189}, %fd62076;
	}
	add.s32 	%r15190, %r15189, 1048576;
	mov.b64 	%fd62077, {%r15188, %r15190};
	fma.rn.f64 	%fd62078, %fd62064, 0d3EC715B371155F70, 0dBEBAC2FE66FAAC4B;
	fma.rn.f64 	%fd62079, %fd62078, %fd62064, 0d3ED9A9B88EFCD9B8;
	fma.rn.f64 	%fd62080, %fd62079, %fd62064, 0d3EDD0F40A8A0C4C3;
	fma.rn.f64 	%fd62081, %fd62080, %fd62064, 0d3EF46D4CFA9E0E1F;
	fma.rn.f64 	%fd62082, %fd62081, %fd62064, 0d3F079C168D1E2422;
	fma.rn.f64 	%fd62083, %fd62082, %fd62064, 0d3F1C9A88C3BCA540;
	fma.rn.f64 	%fd62084, %fd62083, %fd62064, 0d3F31C4E64BD476DF;
	fma.rn.f64 	%fd62085, %fd62084, %fd62064, 0d3F46E8BA60009C8F;
	fma.rn.f64 	%fd62086, %fd62085, %fd62064, 0d3F5F1C71C62B05A2;
	fma.rn.f64 	%fd62087, %fd62086, %fd62064, 0d3F76DB6DB6DC9F2C;
	fma.rn.f64 	%fd62088, %fd62087, %fd62064, 0d3F9333333333329C;
	fma.rn.f64 	%fd62089, %fd62088, %fd62064, 0d3FB5555555555555;
	setp.lt.s32 	%p7344, %r15183, 1;
	mov.f64 	%fd62090, 0d0000000000000000;
	mul.rn.f64 	%fd62091, %fd11234, %fd62090;
	mul.f64 	%fd62092, %fd62064, %fd62089;
	fma.rn.f64 	%fd62093, %fd62092, %fd62077, %fd62077;
	selp.f64 	%fd62094, %fd62091, %fd62093, %p7344;
	setp.lt.s32 	%p7345, %r15183, 0;
	mov.f64 	%fd62095, 0d7FF0000000000000;
	mul.rn.f64 	%fd62096, %fd62094, %fd62095;
	selp.f64 	%fd62097, %fd62096, %fd62094, %p7345;
	setp.lt.s32 	%p7346, %r4989, 0;
	mov.f64 	%fd62098, 0dBCA1A62633145C07;
	add.rn.f64 	%fd62099, %fd62097, %fd62098;
	neg.f64 	%fd62100, %fd62099;
	mov.f64 	%fd62101, 0d400921FB54442D18;
	add.rn.f64 	%fd62102, %fd62101, %fd62100;
	selp.f64 	%fd78654, %fd62102, %fd62097, %p7346;
	bra.uni 	$L__BB0_8155;
$L__BB0_8152:
	mul.f64 	%fd62103, %fd11233, %fd11233;
	fma.rn.f64 	%fd62104, %fd62103, 0d3FB0066BDC1895E9, 0dBFB3823B180754AF;
	fma.rn.f64 	%fd62105, %fd62104, %fd62103, 0d3FB11E52CC2F79AE;
	fma.rn.f64 	%fd62106, %fd62105, %fd62103, 0dBF924EAF3526861B;
	fma.rn.f64 	%fd62107, %fd62106, %fd62103, 0d3F91DF02A31E6CB7;
	fma.rn.f64 	%fd62108, %fd62107, %fd62103, 0d3F847D18B0EEC6CC;
	fma.rn.f64 	%fd62109, %fd62108, %fd62103, 0d3F8D0AF961BA53B0;
	fma.rn.f64 	%fd62110, %fd62109, %fd62103, 0d3F91BF7734CF1C48;
	fma.rn.f64 	%fd62111, %fd62110, %fd62103, 0d3F96E91483144EF7;
	fma.rn.f64 	%fd62112, %fd62111, %fd62103, 0d3F9F1C6E0A4F9F81;
	fma.rn.f64 	%fd62113, %fd62112, %fd62103, 0d3FA6DB6DC27FA92B;
	fma.rn.f64 	%fd62114, %fd62113, %fd62103, 0d3FB333333320F91B;
	fma.rn.f64 	%fd62115, %fd62114, %fd62103, 0d3FC5555555555F4D;
	mul.f64 	%fd62116, %fd62103, %fd62115;
	fma.rn.f64 	%fd11236, %fd62116, %fd11234, %fd11234;
	setp.lt.s32 	%p7347, %r4989, 0;
	@%p7347 bra 	$L__BB0_8154;
	mov.f64 	%fd62117, 0dBC91A62633145C07;
	add.rn.f64 	%fd62118, %fd11236, %fd62117;
	neg.f64 	%fd62119, %fd62118;
	mov.f64 	%fd62120, 0d3FF921FB54442D18;
	add.rn.f64 	%fd78654, %fd62120, %fd62119;
	bra.uni 	$L__BB0_8155;
$L__BB0_8154:
	mov.f64 	%fd62121, 0d3C91A62633145C07;
	add.rn.f64 	%fd62122, %fd11236, %fd62121;
	mov.f64 	%fd62123, 0d3FF921FB54442D18;
	add.rn.f64 	%fd78654, %fd62123, %fd62122;
$L__BB0_8155:
	mul.f64 	%fd62124, %fd78654, 0d404CA5DC1A63C1F5;
	setp.gt.f64 	%p7348, %fd11232, 0d0000000000000000;
	neg.f64 	%fd62125, %fd62124;
	selp.f64 	%fd78673, %fd62125, %fd62124, %p7348;
$L__BB0_8156:
	mul.lo.s32 	%r15191, %r19649, 7;
	mul.wide.u32 	%rd6411, %r15191, 8;
	add.s64 	%rd6412, %rd33, %rd6411;
	ld.global.f64 	%fd62126, [%rd6412+32];
	mul.f64 	%fd62127, %fd62126, %fd11116;
	div.rn.f64 	%fd11243, %fd62127, %fd11119;
	mul.f64 	%fd62128, %fd62126, %fd11117;
	div.rn.f64 	%fd11244, %fd62128, %fd11119;
	mul.f64 	%fd62129, %fd62126, %fd11118;
	div.rn.f64 	%fd11245, %fd62129, %fd11119;
	ld.global.f64 	%fd11246, [%rd6412+48];
	@%p7319 bra 	$L__BB0_8202;
	shl.b32 	%r15192, %r19649, 1;
	or.b32  	%r15193, %r15192, 1;
	cvt.rn.f64.u32 	%fd78661, %r15193;
	neg.f64 	%fd11248, %fd11246;
	abs.f64 	%fd62130, %fd78672;
	mov.f64 	%fd62131, 0d4066800000000000;
	sub.f64 	%fd62132, %fd62131, %fd62130;
	min.f64 	%fd62133, %fd62130, %fd62132;
	setp.lt.f64 	%p7350, %fd62133, %fd11108;
	@%p7350 bra 	$L__BB0_8179;
	mul.f64 	%fd62134, %fd78672, 0d3F91DF46A2529D3A;
	abs.f64 	%fd11249, %fd62134;
	setp.neu.f64 	%p7351, %fd11249, 0d7FF0000000000000;
	@%p7351 bra 	$L__BB0_8160;
	mul.f64 	%fd62142, %fd78672, 0d3F91DF46A2529D3A;
	mov.f64 	%fd62143, 0d0000000000000000;
	mul.rn.f64 	%fd78657, %fd62142, %fd62143;
	mov.b32 	%r19673, 0;
	bra.uni 	$L__BB0_8162;
$L__BB0_8160:
	mul.f64 	%fd62135, %fd78672, 0d3F91DF46A2529D3A;
	mul.f64 	%fd62136, %fd62135, 0d3FE45F306DC9C883;
	cvt.rni.s32.f64 	%r19673, %fd62136;
	cvt.rn.f64.s32 	%fd62137, %r19673;
	fma.rn.f64 	%fd62138, %fd62137, 0dBFF921FB54442D18, %fd62135;
	fma.rn.f64 	%fd62139, %fd62137, 0dBC91A62633145C00, %fd62138;
	fma.rn.f64 	%fd78657, %fd62137, 0dB97B839A252049C0, %fd62139;
	setp.ltu.f64 	%p7352, %fd11249, 0d41E0000000000000;
	@%p7352 bra 	$L__BB0_8162;
	mul.f64 	%fd62140, %fd78672, 0d3F91DF46A2529D3A;
	{ // callseq 991, 0
	.param .b64 param0;
	st.param.f64 	[param0], %fd62140;
	.param .align 16 .b8 retval0[16];
	call.uni (retval0), 
	__internal_trig_reduction_slowpathd, 
	(
	param0
	);
	ld.param.f64 	%fd78657, [retval0];
	ld.param.b32 	%r19673, [retval0+8];
	} // callseq 991
$L__BB0_8162:
	shl.b32 	%r15196, %r19673, 6;
	cvt.u64.u32 	%rd6413, %r15196;
	and.b64  	%rd6414, %rd6413, 64;
	mov.u64 	%rd6415, __cudart_sin_cos_coeffs;
	add.s64 	%rd6416, %rd6415, %rd6414;
	mul.rn.f64 	%fd62144, %fd78657, %fd78657;
	and.b32  	%r15197, %r19673, 1;
	setp.eq.b32 	%p7354, %r15197, 1;
	selp.f64 	%fd62145, 0dBDA8FF8320FD8164, 0d3DE5DB65F9785EBA, %p7354;
	ld.global.nc.v2.f64 	{%fd62146, %fd62147}, [%rd6416];
	fma.rn.f64 	%fd62148, %fd62145, %fd62144, %fd62146;
	fma.rn.f64 	%fd62149, %fd62148, %fd62144, %fd62147;
	ld.global.nc.v2.f64 	{%fd62150, %fd62151}, [%rd6416+16];
	fma.rn.f64 	%fd62152, %fd62149, %fd62144, %fd62150;
	fma.rn.f64 	%fd62153, %fd62152, %fd62144, %fd62151;
	ld.global.nc.v2.f64 	{%fd62154, %fd62155}, [%rd6416+32];
	fma.rn.f64 	%fd62156, %fd62153, %fd62144, %fd62154;
	fma.rn.f64 	%fd62157, %fd62156, %fd62144, %fd62155;
	fma.rn.f64 	%fd62158, %fd62157, %fd78657, %fd78657;
	fma.rn.f64 	%fd62159, %fd62157, %fd62144, 0d3FF0000000000000;
	selp.f64 	%fd62160, %fd62159, %fd62158, %p7354;
	and.b32  	%r15198, %r19673, 2;
	setp.eq.s32 	%p7355, %r15198, 0;
	mov.f64 	%fd62161, 0d0000000000000000;
	sub.f64 	%fd62162, %fd62161, %fd62160;
	selp.f64 	%fd62163, %fd62160, %fd62162, %p7355;
	mul.f64 	%fd11254, %fd62163, %fd11248;
	@%p7351 bra 	$L__BB0_8164;
	mul.f64 	%fd62171, %fd78672, 0d3F91DF46A2529D3A;
	mov.f64 	%fd62172, 0d0000000000000000;
	mul.rn.f64 	%fd78659, %fd62171, %fd62172;
	mov.b32 	%r19675, 1;
	bra.uni 	$L__BB0_8167;
$L__BB0_8164:
	mul.f64 	%fd62164, %fd78672, 0d3F91DF46A2529D3A;
	mul.f64 	%fd62165, %fd62164, 0d3FE45F306DC9C883;
	cvt.rni.s32.f64 	%r19674, %fd62165;
	cvt.rn.f64.s32 	%fd62166, %r19674;
	fma.rn.f64 	%fd62167, %fd62166, 0dBFF921FB54442D18, %fd62164;
	fma.rn.f64 	%fd62168, %fd62166, 0dBC91A62633145C00, %fd62167;
	fma.rn.f64 	%fd78659, %fd62166, 0dB97B839A252049C0, %fd62168;
	setp.ltu.f64 	%p7356, %fd11249, 0d41E0000000000000;
	@%p7356 bra 	$L__BB0_8166;
	mul.f64 	%fd62169, %fd78672, 0d3F91DF46A2529D3A;
	{ // callseq 992, 0
	.param .b64 param0;
	st.param.f64 	[param0], %fd62169;
	.param .align 16 .b8 retval0[16];
	call.uni (retval0), 
	__internal_trig_reduction_slowpathd, 
	(
	param0
	);
	ld.param.f64 	%fd78659, [retval0];
	ld.param.b32 	%r19674, [retval0+8];
	} // callseq 992
$L__BB0_8166:
	add.s32 	%r19675, %r19674, 1;
$L__BB0_8167:
	setp.lt.s32 	%p7357, %r4926, 1;
	shl.b32 	%r15201, %r19675, 6;
	cvt.u64.u32 	%rd6417, %r15201;
	and.b64  	%rd6418, %rd6417, 64;
	mov.u64 	%rd6419, __cudart_sin_cos_coeffs;
	add.s64 	%rd6420, %rd6419, %rd6418;
	mul.rn.f64 	%fd62173, %fd78659, %fd78659;
	and.b32  	%r15202, %r19675, 1;
	setp.eq.b32 	%p7358, %r15202, 1;
	selp.f64 	%fd62174, 0dBDA8FF8320FD8164, 0d3DE5DB65F9785EBA, %p7358;
	ld.global.nc.v2.f64 	{%fd62175, %fd62176}, [%rd6420];
	fma.rn.f64 	%fd62177, %fd62174, %fd62173, %fd62175;
	fma.rn.f64 	%fd62178, %fd62177, %fd62173, %fd62176;
	ld.global.nc.v2.f64 	{%fd62179, %fd62180}, [%rd6420+16];
	fma.rn.f64 	%fd62181, %fd62178, %fd62173, %fd62179;
	fma.rn.f64 	%fd62182, %fd62181, %fd62173, %fd62180;
	ld.global.nc.v2.f64 	{%fd62183, %fd62184}, [%rd6420+32];
	fma.rn.f64 	%fd62185, %fd62182, %fd62173, %fd62183;
	fma.rn.f64 	%fd62186, %fd62185, %fd62173, %fd62184;
	fma.rn.f64 	%fd62187, %fd62186, %fd78659, %fd78659;
	fma.rn.f64 	%fd62188, %fd62186, %fd62173, 0d3FF0000000000000;
	selp.f64 	%fd62189, %fd62188, %fd62187, %p7358;
	and.b32  	%r15203, %r19675, 2;
	setp.eq.s32 	%p7359, %r15203, 0;
	mov.f64 	%fd62190, 0d0000000000000000;
	sub.f64 	%fd62191, %fd62190, %fd62189;
	selp.f64 	%fd62192, %fd62189, %fd62191, %p7359;
	mul.f64 	%fd11260, %fd11246, %fd62192;
	@%p7357 bra 	$L__BB0_8176;
	ld.local.f64 	%fd78660, [%rd7];
	mov.b32 	%r19676, 0;
$L__BB0_8169:
	ld.param.u64 	%rd8506, [_Z8FitGrainPdPiS0_S_S_S0_S0_S_S_S_S_S_S_S_S_S_S_S_S__param_3];
	mul.lo.s32 	%r15205, %r19676, 6;
	cvta.to.global.u64 	%rd6421, %rd8506;
	mul.wide.u32 	%rd6422, %r15205, 8;
	add.s64 	%rd6423, %rd6421, %rd6422;
	ld.global.f64 	%fd62193, [%rd6423+32];
	setp.leu.f64 	%p7360, %fd78660, %fd62193;
	@%p7360 bra 	$L__BB0_8175;
	ld.param.u64 	%rd8507, [_Z8FitGrainPdPiS0_S_S_S0_S0_S_S_S_S_S_S_S_S_S_S_S_S__param_3];
	cvta.to.global.u64 	%rd6424, %rd8507;
	mul.lo.s32 	%r15206, %r19676, 6;
	mul.wide.u32 	%rd6425, %r15206, 8;
	add.s64 	%rd6426, %rd6424, %rd6425;
	ld.global.f64 	%fd62194, [%rd6426+40];
	setp.geu.f64 	%p7361, %fd78660, %fd62194;
	@%p7361 bra 	$L__BB0_8175;
	ld.param.u64 	%rd8508, [_Z8FitGrainPdPiS0_S_S_S0_S0_S_S_S_S_S_S_S_S_S_S_S_S__param_3];
	cvta.to.global.u64 	%rd6427, %rd8508;
	mul.lo.s32 	%r15207, %r19676, 6;
	mul.wide.u32 	%rd6428, %r15207, 8;
	add.s64 	%rd6429, %rd6427, %rd6428;
	ld.global.f64 	%fd62195, [%rd6429];
	setp.leu.f64 	%p7362, %fd11254, %fd62195;
	@%p7362 bra 	$L__BB0_8175;
	ld.param.u64 	%rd8509, [_Z8FitGrainPdPiS0_S_S_S0_S0_S_S_S_S_S_S_S_S_S_S_S_S__param_3];
	cvta.to.global.u64 	%rd6430, %rd8509;
	mul.lo.s32 	%r15208, %r19676, 6;
	mul.wide.u32 	%rd6431, %r15208, 8;
	add.s64 	%rd6432, %rd6430, %rd6431;
	ld.global.f64 	%fd62196, [%rd6432+8];
	setp.geu.f64 	%p7363, %fd11254, %fd62196;
	@%p7363 bra 	$L__BB0_8175;
	ld.param.u64 	%rd8510, [_Z8FitGrainPdPiS0_S_S_S0_S0_S_S_S_S_S_S_S_S_S_S_S_S__param_3];
	cvta.to.global.u64 	%rd6433, %rd8510;
	mul.lo.s32 	%r15209, %r19676, 6;
	mul.wide.u32 	%rd6434, %r15209, 8;
	add.s64 	%rd6435, %rd6433, %rd6434;
	ld.global.f64 	%fd62197, [%rd6435+16];
	setp.leu.f64 	%p7364, %fd11260, %fd62197;
	@%p7364 bra 	$L__BB0_8175;
	ld.param.u64 	%rd8511, [_Z8FitGrainPdPiS0_S_S_S0_S0_S_S_S_S_S_S_S_S_S_S_S_S__param_3];
	cvta.to.global.u64 	%rd6436, %rd8511;
	mul.lo.s32 	%r15211, %r19676, 6;
	mul.wide.u32 	%rd6437, %r15211, 8;
	add.s64 	%rd6438, %rd6436, %rd6437;
	ld.global.f64 	%fd62198, [%rd6438+24];
	setp.lt.f64 	%p7365, %fd11260, %fd62198;
	mov.b32 	%r19687, 1;
	@%p7365 bra 	$L__BB0_8178;
$L__BB0_8175:
	add.s32 	%r19676, %r19676, 1;
	setp.ne.s32 	%p7366, %r19676, %r4926;
	mov.b32 	%r19687, 0;
	@%p7366 bra 	$L__BB0_8169;
$L__BB0_8176:
	mov.u32 	%r5000, %r19687;
	shl.b32 	%r15214, %r19649, 1;
	or.b32  	%r15215, %r15214, 1;
	cvt.rn.f64.u32 	%fd78661, %r15215;
	setp.eq.s32 	%p7367, %r5000, 0;
	mov.b32 	%r19687, 0;
	@%p7367 bra 	$L__BB0_8179;
	ld.local.f64 	%fd78660, [%rd7];
	mov.u32 	%r19687, %r5000;
$L__BB0_8178:
	shl.b32 	%r15216, %r19688, 3;
	mul.wide.s32 	%rd6439, %r15216, 8;
	add.s64 	%rd6440, %rd31, %rd6439;
	st.global.f64 	[%rd6440], %fd11254;
	st.global.f64 	[%rd6440+8], %fd11260;
	st.global.f64 	[%rd6440+16], %fd78660;
	st.global.f64 	[%rd6440+24], %fd11243;
	st.global.f64 	[%rd6440+32], %fd11244;
	st.global.f64 	[%rd6440+40], %fd11245;
	mul.lo.s32 	%r15217, %r19649, 7;
	mul.wide.u32 	%rd6441, %r15217, 8;
	add.s64 	%rd6442, %rd33, %rd6441;
	ld.global.f64 	%fd62199, [%rd6442+24];
	st.global.f64 	[%rd6440+48], %fd62199;
	shl.b32 	%r15218, %r19649, 1;
	or.b32  	%r15219, %r15218, 1;
	cvt.rn.f64.u32 	%fd62200, %r15219;
	st.global.f64 	[%rd6440+56], %fd62200;
	add.f64 	%fd78661, %fd62200, 0d3FF0000000000000;
	add.s32 	%r19688, %r19688, 1;
$L__BB0_8179:
	setp.eq.s32 	%p7368, %r19666, 1;
	@%p7368 bra 	$L__BB0_8202;
	abs.f64 	%fd62201, %fd78673;
	mov.f64 	%fd62202, 0d4066800000000000;
	sub.f64 	%fd62203, %fd62202, %fd62201;
	min.f64 	%fd62204, %fd62201, %fd62203;
	setp.lt.f64 	%p7369, %fd62204, %fd11108;
	@%p7369 bra 	$L__BB0_8202;
	mul.f64 	%fd62205, %fd78673, 0d3F91DF46A2529D3A;
	abs.f64 	%fd11267, %fd62205;
	setp.eq.f64 	%p7370, %fd11267, 0d7FF0000000000000;
	@%p7370 bra 	$L__BB0_8184;
	mul.f64 	%fd62206, %fd78673, 0d3F91DF46A2529D3A;
	mul.f64 	%fd62207, %fd62206, 0d3FE45F306DC9C883;
	cvt.rni.s32.f64 	%r19681, %fd62207;
	cvt.rn.f64.s32 	%fd62208, %r19681;
	fma.rn.f64 	%fd62209, %fd62208, 0dBFF921FB54442D18, %fd62206;
	fma.rn.f64 	%fd62210, %fd62208, 0dBC91A62633145C00, %fd62209;
	fma.rn.f64 	%fd78662, %fd62208, 0dB97B839A252049C0, %fd62210;
	setp.ltu.f64 	%p7371, %fd11267, 0d41E0000000000000;
	@%p7371 bra 	$L__BB0_8185;
	mul.f64 	%fd62211, %fd78673, 0d3F91DF46A2529D3A;
	{ // callseq 993, 0
	.param .b64 param0;
	st.param.f64 	[param0], %fd62211;
	.param .align 16 .b8 retval0[16];
	call.uni (retval0), 
	__internal_trig_reduction_slowpathd, 
	(
	param0
	);
	ld.param.f64 	%fd78662, [retval0];
	ld.param.b32 	%r19681, [retval0+8];
	} // callseq 993
	bra.uni 	$L__BB0_8185;
$L__BB0_8184:
	mul.f64 	%fd62213, %fd78673, 0d3F91DF46A2529D3A;
	mov.f64 	%fd62214, 0d0000000000000000;
	mul.rn.f64 	%fd78662, %fd62213, %fd62214;
	mov.b32 	%r19681, 0;
$L__BB0_8185:
	shl.b32 	%r15222, %r19681, 6;
	cvt.u64.u32 	%rd6443, %r15222;
	and.b64  	%rd6444, %rd6443, 64;
	mov.u64 	%rd6445, __cudart_sin_cos_coeffs;
	add.s64 	%rd6446, %rd6445, %rd6444;
	mul.rn.f64 	%fd62215, %fd78662, %fd78662;
	and.b32  	%r15223, %r19681, 1;
	setp.eq.b32 	%p7373, %r15223, 1;
	selp.f64 	%fd62216, 0dBDA8FF8320FD8164, 0d3DE5DB65F9785EBA, %p7373;
	ld.global.nc.v2.f64 	{%fd62217, %fd62218}, [%rd6446];
	fma.rn.f64 	%fd62219, %fd62216, %fd62215, %fd62217;
	fma.rn.f64 	%fd62220, %fd62219, %fd62215, %fd62218;
	ld.global.nc.v2.f64 	{%fd62221, %fd62222}, [%rd6446+16];
	fma.rn.f64 	%fd62223, %fd62220, %fd62215, %fd62221;
	fma.rn.f64 	%fd62224, %fd62223, %fd62215, %fd62222;
	ld.global.nc.v2.f64 	{%fd62225, %fd62226}, [%rd6446+32];
	fma.rn.f64 	%fd62227, %fd62224, %fd62215, %fd62225;
	fma.rn.f64 	%fd62228, %fd62227, %fd62215, %fd62226;
	fma.rn.f64 	%fd62229, %fd62228, %fd78662, %fd78662;
	fma.rn.f64 	%fd62230, %fd62228, %fd62215, 0d3FF0000000000000;
	selp.f64 	%fd62231, %fd62230, %fd62229, %p7373;
	and.b32  	%r15224, %r19681, 2;
	setp.eq.s32 	%p7374, %r15224, 0;
	mov.f64 	%fd62232, 0d0000000000000000;
	sub.f64 	%fd62233, %fd62232, %fd62231;
	selp.f64 	%fd62234, %fd62231, %fd62233, %p7374;
	mul.f64 	%fd11272, %fd62234, %fd11248;
	@%p7370 bra 	$L__BB0_8189;
	mul.f64 	%fd62235, %fd78673, 0d3F91DF46A2529D3A;
	mul.f64 	%fd62236, %fd62235, 0d3FE45F306DC9C883;
	cvt.rni.s32.f64 	%r19682, %fd62236;
	cvt.rn.f64.s32 	%fd62237, %r19682;
	fma.rn.f64 	%fd62238, %fd62237, 0dBFF921FB54442D18, %fd62235;
	fma.rn.f64 	%fd62239, %fd62237, 0dBC91A62633145C00, %fd62238;
	fma.rn.f64 	%fd78664, %fd62237, 0dB97B839A252049C0, %fd62239;
	setp.ltu.f64 	%p7375, %fd11267, 0d41E0000000000000;
	@%p7375 bra 	$L__BB0_8188;
	mul.f64 	%fd62240, %fd78673, 0d3F91DF46A2529D3A;
	{ // callseq 994, 0
	.param .b64 param0;
	st.param.f64 	[param0], %fd62240;
	.param .align 16 .b8 retval0[16];
	call.uni (retval0), 
	__internal_trig_reduction_slowpathd, 
	(
	param0
	);
	ld.param.f64 	%fd78664, [retval0];
	ld.param.b32 	%r19682, [retval0+8];
	} // callseq 994
$L__BB0_8188:
	add.s32 	%r19683, %r19682, 1;
	bra.uni 	$L__BB0_8190;
$L__BB0_8189:
	mul.f64 	%fd62242, %fd78673, 0d3F91DF46A2529D3A;
	mov.f64 	%fd62243, 0d0000000000000000;
	mul.rn.f64 	%fd78664, %fd62242, %fd62243;
	mov.b32 	%r19683, 1;
$L__BB0_8190:
	setp.lt.s32 	%p7376, %r4926, 1;
	shl.b32 	%r15227, %r19683, 6;
	cvt.u64.u32 	%rd6447, %r15227;
	and.b64  	%rd6448, %rd6447, 64;
	mov.u64 	%rd6449, __cudart_sin_cos_coeffs;
	add.s64 	%rd6450, %rd6449, %rd6448;
	mul.rn.f64 	%fd62244, %fd78664, %fd78664;
	and.b32  	%r15228, %r19683, 1;
	setp.eq.b32 	%p7377, %r15228, 1;
	selp.f64 	%fd62245, 0dBDA8FF8320FD8164, 0d3DE5DB65F9785EBA, %p7377;
	ld.global.nc.v2.f64 	{%fd62246, %fd62247}, [%rd6450];
	fma.rn.f64 	%fd62248, %fd62245, %fd62244, %fd62246;
	fma.rn.f64 	%fd62249, %fd62248, %fd62244, %fd62247;
	ld.global.nc.v2.f64 	{%fd62250, %fd62251}, [%rd6450+16];
	fma.rn.f64 	%fd62252, %fd62249, %fd62244, %fd62250;
	fma.rn.f64 	%fd62253, %fd62252, %fd62244, %fd62251;
	ld.global.nc.v2.f64 	{%fd62254, %fd62255}, [%rd6450+32];
	fma.rn.f64 	%fd62256, %fd62253, %fd62244, %fd62254;
	fma.rn.f64 	%fd62257, %fd62256, %fd62244, %fd62255;
	fma.rn.f64 	%fd62258, %fd62257, %fd78664, %fd78664;
	fma.rn.f64 	%fd62259, %fd62257, %fd62244, 0d3FF0000000000000;
	selp.f64 	%fd62260, %fd62259, %fd62258, %p7377;
	and.b32  	%r15229, %r19683, 2;
	setp.eq.s32 	%p7378, %r15229, 0;
	mov.f64 	%fd62261, 0d0000000000000000;
	sub.f64 	%fd62262, %fd62261, %fd62260;
	selp.f64 	%fd62263, %fd62260, %fd62262, %p7378;
	mul.f64 	%fd11278, %fd11246, %fd62263;
	@%p7376 bra 	$L__BB0_8199;
	ld.local.f64 	%fd78665, [%rd7+8];
	mov.b32 	%r19684, 0;
$L__BB0_8192:
	ld.param.u64 	%rd8512, [_Z8FitGrainPdPiS0_S_S_S0_S0_S_S_S_S_S_S_S_S_S_S_S_S__param_3];
	mul.lo.s32 	%r15231, %r19684, 6;
	cvta.to.global.u64 	%rd6451, %rd8512;
	mul.wide.u32 	%rd6452, %r15231, 8;
	add.s64 	%rd6453, %rd6451, %rd6452;
	ld.global.f64 	%fd62264, [%rd6453+32];
	setp.leu.f64 	%p7379, %fd78665, %fd62264;
	@%p7379 bra 	$L__BB0_8198;
	ld.param.u64 	%rd8513, [_Z8FitGrainPdPiS0_S_S_S0_S0_S_S_S_S_S_S_S_S_S_S_S_S__param_3];
	cvta.to.global.u64 	%rd6454, %rd8513;
	mul.lo.s32 	%r15232, %r19684, 6;
	mul.wide.u32 	%rd6455, %r15232, 8;
	add.s64 	%rd6456, %rd6454, %rd6455;
	ld.global.f64 	%fd62265, [%rd6456+40];
	setp.geu.f64 	%p7380, %fd78665, %fd62265;
	@%p7380 bra 	$L__BB0_8198;
	ld.param.u64 	%rd8514, [_Z8FitGrainPdPiS0_S_S_S0_S0_S_S_S_S_S_S_S_S_S_S_S_S__param_3];
	cvta.to.global.u64 	%rd6457, %rd8514;
	mul.lo.s32 	%r15233, %r19684, 6;
	mul.wide.u32 	%rd6458, %r15233, 8;
	add.s64 	%rd6459, %rd6457, %rd6458;
	ld.global.f64 	%fd62266, [%rd6459];
	setp.leu.f64 	%p7381, %fd11272, %fd62266;
	@%p7381 bra 	$L__BB0_8198;
	ld.param.u64 	%rd8515, [_Z8FitGrainPdPiS0_S_S_S0_S0_S_S_S_S_S_S_S_S_S_S_S_S__param_3];
	cvta.to.global.u64 	%rd6460, %rd8515;
	mul.lo.s32 	%r15234, %r19684, 6;
	mul.wide.u32 	%rd6461, %r15234, 8;
	add.s64 	%rd6462, %rd6460, %rd6461;
	ld.global.f64 	%fd62267, [%rd6462+8];
	setp.geu.f64 	%p7382, %fd11272, %fd62267;
	@%p7382 bra 	$L__BB0_8198;
	ld.param.u64 	%rd8516, [_Z8FitGrainPdPiS0_S_S_S0_S0_S_S_S_S_S_S_S_S_S_S_S_S__param_3];
	cvta.to.global.u64 	%rd6463, %rd8516;
	mul.lo.s32 	%r15235, %r19684, 6;
	mul.wide.u32 	%rd6464, %r15235, 8;
	add.s64 	%rd6465, %rd6463, %rd6464;
	ld.global.f64 	%fd62268, [%rd6465+16];
	setp.leu.f64 	%p7383, %fd11278, %fd62268;
	@%p7383 bra 	$L__BB0_8198;
	ld.param.u64 	%rd8517, [_Z8FitGrainPdPiS0_S_S_S0_S0_S_S_S_S_S_S_S_S_S_S_S_S__param_3];
	cvta.to.global.u64 	%rd6466, %rd8517;
	mul.lo.s32 	%r15237, %r19684, 6;
	mul.wide.u32 	%rd6467, %r15237, 8;
	add.s64 	%rd6468, %rd6466, %rd6467;
	ld.global.f64 	%fd62269, [%rd6468+24];
	setp.lt.f64 	%p7384, %fd11278, %fd62269;
	mov.b32 	%r19687, 1;
	@%p7384 bra 	$L__BB0_8201;
$L__BB0_8198:
	add.s32 	%r19684, %r19684, 1;
	setp.ne.s32 	%p7385, %r19684, %r4926;
	mov.b32 	%r19687, 0;
	@%p7385 bra 	$L__BB0_8192;
$L__BB0_8199:
	mov.u32 	%r5015, %r19687;
	setp.eq.s32 	%p7386, %r5015, 0;
	mov.b32 	%r19687, 0;
	@%p7386 bra 	$L__BB0_8202;
	ld.local.f64 	%fd78665, [%rd7+8];
	mov.u32 	%r19687, %r5015;
$L__BB0_8201:
	shl.b32 	%r15240, %r19688, 3;
	mul.wide.s32 	%rd6469, %r15240, 8;
	add.s64 	%rd6470, %rd31, %rd6469;
	st.global.f64 	[%rd6470], %fd11272;
	st.global.f64 	[%rd6470+8], %fd11278;
	st.global.f64 	[%rd6470+16], %fd78665;
	st.global.f64 	[%rd6470+24], %fd11243;
	st.global.f64 	[%rd6470+32], %fd11244;
	st.global.f64 	[%rd6470+40], %fd11245;
	mul.lo.s32 	%r15241, %r19649, 7;
	mul.wide.u32 	%rd6471, %r15241, 8;
	add.s64 	%rd6472, %rd33, %rd6471;
	ld.global.f64 	%fd62270, [%rd6472+24];
	st.global.f64 	[%rd6470+48], %fd62270;
	st.global.f64 	[%rd6470+56], %fd78661;
	add.s32 	%r19688, %r19688, 1;
$L__BB0_8202:
	ld.param.u64 	%rd8218, [_Z8FitGrainPdPiS0_S_S_S0_S0_S_S_S_S_S_S_S_S_S_S_S_S__param_2];
	add.s32 	%r19649, %r19649, 1;
	cvta.to.global.u64 	%rd6473, %rd8218;
	ld.global.u32 	%r15242, [%rd6473+4];
	setp.lt.s32 	%p7387, %r19649, %r15242;
	@%p7387 bra 	$L__BB0_8057;
$L__BB0_8203:
	setp.lt.s32 	%p7388, %r1, 1;
	mov.f64 	%fd78668, 0d0000000000000000;
	@%p7388 bra 	$L__BB0_8211;
	mov.f64 	%fd78668, 0d0000000000000000;
	mov.b32 	%r19690, 0;
$L__BB0_8205:
	ld.param.u64 	%rd8682, [_Z8FitGrainPdPiS0_S_S_S0_S0_S_S_S_S_S_S_S_S_S_S_S_S__param_17];
	setp.lt.s32 	%p7389, %r19688, 1;
	mul.lo.s32 	%r15244, %r19690, 6;
	cvta.to.global.u64 	%rd6474, %rd8682;
	mul.lo.s32 	%r15245, %r2, 6;
	mul.wide.s32 	%rd6475, %r15245, 8;
	add.s64 	%rd6476, %rd6474, %rd6475;
	mul.wide.u32 	%rd6477, %r15244, 8;
	add.s64 	%rd6478, %rd6476, %rd6477;
	ld.global.f64 	%fd62273, [%rd6478+40];
	cvt.rzi.s32.f64 	%r5023, %fd62273;
	@%p7389 bra 	$L__BB0_8210;
	ld.param.u64 	%rd8683, [_Z8FitGrainPdPiS0_S_S_S0_S0_S_S_S_S_S_S_S_S_S_S_S_S__param_17];
	cvta.to.global.u64 	%rd6479, %rd8683;
	mul.lo.s32 	%r15247, %r2, 6;
	mul.wide.s32 	%rd6480, %r15247, 8;
	add.s64 	%rd6481, %rd6479, %rd6480;
	mul.lo.s32 	%r15248, %r19690, 6;
	mul.wide.u32 	%rd6482, %r15248, 8;
	add.s64 	%rd6483, %rd6481, %rd6482;
	ld.global.f64 	%fd11285, [%rd6483];
	ld.global.f64 	%fd11286, [%rd6483+8];
	mov.b32 	%r19691, 0;
	bra.uni 	$L__BB0_8208;
$L__BB0_8207:
	add.s32 	%r19691, %r19691, 1;
	setp.eq.s32 	%p7391, %r19691, %r19688;
	@%p7391 bra 	$L__BB0_8210;
$L__BB0_8208:
	shl.b32 	%r15249, %r19691, 3;
	mul.wide.u32 	%rd6484, %r15249, 8;
	add.s64 	%rd6485, %rd31, %rd6484;
	ld.global.f64 	%fd62274, [%rd6485+56];
	cvt.rzi.s32.f64 	%r15250, %fd62274;
	setp.ne.s32 	%p7390, %r15250, %r5023;
	@%p7390 bra 	$L__BB0_8207;
	shl.b32 	%r15251, %r19691, 3;
	mul.wide.u32 	%rd6486, %r15251, 8;
	add.s64 	%rd6487, %rd31, %rd6486;
	ld.global.f64 	%fd62275, [%rd6487];
	sub.f64 	%fd62276, %fd11285, %fd62275;
	ld.global.f64 	%fd62277, [%rd6487+8];
	sub.f64 	%fd62278, %fd11286, %fd62277;
	mul.f64 	%fd62279, %fd62278, %fd62278;
	fma.rn.f64 	%fd62280, %fd62276, %fd62276, %fd62279;
	sqrt.rn.f64 	%fd62281, %fd62280;
	add.f64 	%fd78668, %fd78668, %fd62281;
$L__BB0_8210:
	add.s32 	%r19690, %r19690, 1;
	setp.ne.s32 	%p7392, %r19690, %r1;
	@%p7392 bra 	$L__BB0_8205;
$L__BB0_8211:
	add.s32 	%r19692, %r19692, 2;
	setp.gtu.f64 	%p7393, %fd78668, %fd78335;
	@%p7393 bra 	$L__BB0_8213;
	ld.global.f64 	%fd62282, [%rd32+384];
	mul.lo.s32 	%r15252, %r4183, 6;
	mul.wide.u32 	%rd6488, %r15252, 8;
	add.s64 	%rd6489, %rd32, %rd6488;
	st.global.f64 	[%rd6489], %fd62282;
	ld.global.f64 	%fd62283, [%rd32+392];
	st.global.f64 	[%rd6489+8], %fd62283;
	ld.global.f64 	%fd62284, [%rd32+400];
	st.global.f64 	[%rd6489+16], %fd62284;
	ld.global.f64 	%fd62285, [%rd32+408];
	st.global.f64 	[%rd6489+24], %fd62285;
	ld.global.f64 	%fd62286, [%rd32+416];
	st.global.f64 	[%rd6489+32], %fd62286;
	ld.global.f64 	%fd62287, [%rd32+424];
	st.global.f64 	[%rd6489+40], %fd62287;
	mul.wide.u32 	%rd6490, %r4183, 8;
	add.s64 	%rd6491, %rd32, %rd6490;
	st.global.f64 	[%rd6491+480], %fd78668;
	mov.f64 	%fd78335, %fd78668;
	bra.uni 	$L__BB0_8214;
$L__BB0_8213:
	ld.global.f64 	%fd62288, [%rd32+336];
	mul.lo.s32 	%r15253, %r4183, 6;
	mul.wide.u32 	%rd6492, %r15253, 8;
	add.s64 	%rd6493, %rd32, %rd6492;
	st.global.f64 	[%rd6493], %fd62288;
	ld.global.f64 	%fd62289, [%rd32+344];
	st.global.f64 	[%rd6493+8], %fd62289;
	ld.global.f64 	%fd62290, [%rd32+352];
	st.global.f64 	[%rd6493+16], %fd62290;
	ld.global.f64 	%fd62291, [%rd32+360];
	st.global.f64 	[%rd6493+24], %fd62291;
	ld.global.f64 	%fd62292, [%rd32+368];
	st.global.f64 	[%rd6493+32], %fd62292;
	ld.global.f64 	%fd62293, [%rd32+376];
	st.global.f64 	[%rd6493+40], %fd62293;
	mul.wide.u32 	%rd6494, %r4183, 8;
	add.s64 	%rd6495, %rd32, %rd6494;
	st.global.f64 	[%rd6495+480], %fd78335;
$L__BB0_8214:
	setp.lt.f64 	%p7619, %fd78335, %fd78693;
	selp.b32 	%r19697, %r4183, %r19697, %p7619;
	selp.f64 	%fd78693, %fd78335, %fd78693, %p7619;
	add.s32 	%r19695, %r4180, -1;
	setp.gt.s32 	%p7620, %r4180, 1;
	setp.gt.s32 	%p7621, %r19692, 500;
	or.pred  	%p7622, %p7620, %p7621;
	@%p7622 bra 	$L__BB0_8251;
	setp.lt.s32 	%p7623, %r3, 0;
	and.b32  	%r15557, %r3, 2146435072;
	setp.eq.s32 	%p7624, %r15557, 1062207488;
	ld.global.f64 	%fd63837, [%rd32+480];
	add.f64 	%fd63838, %fd63837, 0d0000000000000000;
	ld.global.f64 	%fd11298, [%rd32+488];
	add.f64 	%fd63839, %fd63838, %fd11298;
	ld.global.f64 	%fd11299, [%rd32+496];
	add.f64 	%fd63840, %fd63839, %fd11299;
	ld.global.f64 	%fd11300, [%rd32+504];
	add.f64 	%fd63841, %fd63840, %fd11300;
	ld.global.f64 	%fd11301, [%rd32+512];
	add.f64 	%fd63842, %fd63841, %fd11301;
	ld.global.f64 	%fd11302, [%rd32+520];
	add.f64 	%fd63843, %fd63842, %fd11302;
	ld.global.f64 	%fd11303, [%rd32+528];
	add.f64 	%fd63844, %fd63843, %fd11303;
	div.rn.f64 	%fd11304, %fd63844, 0d401C000000000000;
	sub.f64 	%fd11305, %fd63837, %fd11304;
	{
	.reg .b32 %temp; 
	mov.b64 	{%temp, %r5031}, %fd11305;
	}
	abs.f64 	%fd11306, %fd11305;
	{ // callseq 1029, 0
	.param .b64 param0;
	st.param.f64 	[param0], %fd11306;
	.param .b64 retval0;
	call.uni (retval0), 
	__internal_accurate_pow, 
	(
	param0
	);
	ld.param.f64 	%fd63845, [retval0];
	} // callseq 1029
	setp.lt.s32 	%p7625, %r5031, 0;
	neg.f64 	%fd63847, %fd63845;
	selp.f64 	%fd63848, %fd63847, %fd63845, %p7624;
	selp.f64 	%fd63849, %fd63848, %fd63845, %p7625;
	setp.eq.f64 	%p7626, %fd11305, 0d0000000000000000;
	selp.b32 	%r15558, %r5031, 0, %p7624;
	or.b32  	%r15559, %r15558, 2146435072;
	selp.b32 	%r15560, %r15559, %r15558, %p7623;
	mov.b32 	%r15561, 0;
	mov.b64 	%fd63850, {%r15561, %r15560};
	selp.f64 	%fd78678, %fd63850, %fd63849, %p7626;
	add.f64 	%fd63851, %fd11305, 0d4000000000000000;
	{
	.reg .b32 %temp; 
	mov.b64 	{%temp, %r15562}, %fd63851;
	}
	and.b32  	%r15563, %r15562, 2146435072;
	setp.ne.s32 	%p7627, %r15563, 2146435072;
	@%p7627 bra 	$L__BB0_8220;
	setp.num.f64 	%p7628, %fd11305, %fd11305;
	@%p7628 bra 	$L__BB0_8218;
	mov.f64 	%fd63852, 0d4000000000000000;
	add.rn.f64 	%fd78678, %fd11305, %fd63852;
	bra.uni 	$L__BB0_8220;
$L__BB0_8218:
	setp.neu.f64 	%p7629, %fd11306, 0d7FF0000000000000;
	@%p7629 bra 	$L__BB0_8220;
	setp.lt.s32 	%p7630, %r5031, 0;
	and.b32  	%r15564, %r3, 2146435072;
	setp.eq.s32 	%p7631, %r15564, 1062207488;
	and.b32  	%r15565, %r3, 2147483647;
	setp.ne.s32 	%p7632, %r15565, 1071644672;
	setp.lt.s32 	%p7633, %r3, 0;
	selp.b32 	%r15566, 0, 2146435072, %p7633;
	or.b32  	%r15567, %r15566, -2147483648;
	selp.b32 	%r15568, %r15567, %r15566, %p7632;
	selp.b32 	%r15569, %r15568, %r15566, %p7631;
	selp.b32 	%r15570, %r15569, %r15566, %p7630;
	mov.b32 	%r15571, 0;
	mov.b64 	%fd78678, {%r15571, %r15570};
$L__BB0_8220:
	setp.lt.s32 	%p7634, %r3, 0;
	and.b32  	%r15572, %r3, 2146435072;
	setp.eq.s32 	%p7635, %r15572, 1062207488;
	setp.eq.f64 	%p7636, %fd11305, 0d3FF0000000000000;
	add.f64 	%fd63853, %fd78678, 0d0000000000000000;
	selp.f64 	%fd11311, 0d3FF0000000000000, %fd63853, %p7636;
	sub.f64 	%fd11312, %fd11298, %fd11304;
	{
	.reg .b32 %temp; 
	mov.b64 	{%temp, %r5032}, %fd11312;
	}
	abs.f64 	%fd11313, %fd11312;
	{ // callseq 1030, 0
	.param .b64 param0;
	st.param.f64 	[param0], %fd11313;
	.param .b64 retval0;
	call.uni (retval0), 
	__internal_accurate_pow, 
	(
	param0
	);
	ld.param.f64 	%fd63854, [retval0];
	} // callseq 1030
	setp.lt.s32 	%p7637, %r5032, 0;
	neg.f64 	%fd63856, %fd63854;
	selp.f64 	%fd63857, %fd63856, %fd63854, %p7635;
	selp.f64 	%fd63858, %fd63857, %fd63854, %p7637;
	setp.eq.f64 	%p7638, %fd11312, 0d0000000000000000;
	selp.b32 	%r15573, %r5032, 0, %p7635;
	or.b32  	%r15574, %r15573, 2146435072;
	selp.b32 	%r15575, %r15574, %r15573, %p7634;
	mov.b32 	%r15576, 0;
	mov.b64 	%fd63859, {%r15576, %r15575};
	selp.f64 	%fd78679, %fd63859, %fd63858, %p7638;
	add.f64 	%fd63860, %fd11312, 0d4000000000000000;
	{
	.reg .b32 %temp; 
	mov.b64 	{%temp, %r15577}, %fd63860;
	}
	and.b32  	%r15578, %r15577, 2146435072;
	setp.ne.s32 	%p7639, %r15578, 2146435072;
	@%p7639 bra 	$L__BB0_8225;
	setp.nan.f64 	%p7640, %fd11312, %fd11312;
	@%p7640 bra 	$L__BB0_8224;
	setp.neu.f64 	%p7641, %fd11313, 0d7FF0000000000000;
	@%p7641 bra 	$L__BB0_8225;
	setp.lt.s32 	%p7642, %r5032, 0;
	and.b32  	%r15579, %r3, 2146435072;
	setp.eq.s32 	%p7643, %r15579, 1062207488;
	and.b32  	%r15580, %r3, 2147483647;
	setp.ne.s32 	%p7644, %r15580, 1071644672;
	setp.lt.s32 	%p7645, %r3, 0;
	selp.b32 	%r15581, 0, 2146435072, %p7645;
	or.b32  	%r15582, %r15581, -2147483648;
	selp.b32 	%r15583, %r15582, %r15581, %p7644;
	selp.b32 	%r15584, %r15583, %r15581, %p7643;
	selp.b32 	%r15585, %r15584, %r15581, %p7642;
	mov.b32 	%r15586, 0;
	mov.b64 	%fd78679, {%r15586, %r15585};
	bra.uni 	$L__BB0_8225;
$L__BB0_8224:
	mov.f64 	%fd63861, 0d4000000000000000;
	add.rn.f64 	%fd78679, %fd11312, %fd63861;
$L__BB0_8225:
	setp.lt.s32 	%p7646, %r3, 0;
	and.b32  	%r15587, %r3, 2146435072;
	setp.eq.s32 	%p7647, %r15587, 1062207488;
	setp.eq.f64 	%p7648, %fd11312, 0d3FF0000000000000;
	selp.f64 	%fd63862, 0d3FF0000000000000, %fd78679, %p7648;
	add.f64 	%fd11318, %fd11311, %fd63862;
	sub.f64 	%fd11319, %fd11299, %fd11304;
	{
	.reg .b32 %temp; 
	mov.b64 	{%temp, %r5033}, %fd11319;
	}
	abs.f64 	%fd11320, %fd11319;
	{ // callseq 1031, 0
	.param .b64 param0;
	st.param.f64 	[param0], %fd11320;
	.param .b64 retval0;
	call.uni (retval0), 
	__internal_accurate_pow, 
	(
	param0
	);
	ld.param.f64 	%fd63863, [retval0];
	} // callseq 1031
	setp.lt.s32 	%p7649, %r5033, 0;
	neg.f64 	%fd63865, %fd63863;
	selp.f64 	%fd63866, %fd63865, %fd63863, %p7647;
	selp.f64 	%fd63867, %fd63866, %fd63863, %p7649;
	setp.eq.f64 	%p7650, %fd11319, 0d0000000000000000;
	selp.b32 	%r15588, %r5033, 0, %p7647;
	or.b32  	%r15589, %r15588, 2146435072;
	selp.b32 	%r15590, %r15589, %r15588, %p7646;
	mov.b32 	%r15591, 0;
	mov.b64 	%fd63868, {%r15591, %r15590};
	selp.f64 	%fd78680, %fd63868, %fd63867, %p7650;
	add.f64 	%fd63869, %fd11319, 0d4000000000000000;
	{
	.reg .b32 %temp; 
	mov.b64 	{%temp, %r15592}, %fd63869;
	}
	and.b32  	%r15593, %r15592, 2146435072;
	setp.ne.s32 	%p7651, %r15593, 2146435072;
	@%p7651 bra 	$L__BB0_8230;
	setp.nan.f64 	%p7652, %fd11319, %fd11319;
	@%p7652 bra 	$L__BB0_8229;
	setp.neu.f64 	%p7653, %fd11320, 0d7FF0000000000000;
	@%p7653 bra 	$L__BB0_8230;
	setp.lt.s32 	%p7654, %r5033, 0;
	and.b32  	%r15594, %r3, 2146435072;
	setp.eq.s32 	%p7655, %r15594, 1062207488;
	and.b32  	%r15595, %r3, 2147483647;
	setp.ne.s32 	%p7656, %r15595, 1071644672;
	setp.lt.s32 	%p7657, %r3, 0;
	selp.b32 	%r15596, 0, 2146435072, %p7657;
	or.b32  	%r15597, %r15596, -2147483648;
	selp.b32 	%r15598, %r15597, %r15596, %p7656;
	selp.b32 	%r15599, %r15598, %r15596, %p7655;
	selp.b32 	%r15600, %r15599, %r15596, %p7654;
	mov.b32 	%r15601, 0;
	mov.b64 	%fd78680, {%r15601, %r15600};
	bra.uni 	$L__BB0_8230;
$L__BB0_8229:
	mov.f64 	%fd63870, 0d4000000000000000;
	add.rn.f64 	%fd78680, %fd11319, %fd63870;
$L__BB0_8230:
	setp.lt.s32 	%p7658, %r3, 0;
	and.b32  	%r15602, %r3, 2146435072;
	setp.eq.s32 	%p7659, %r15602, 1062207488;
	setp.eq.f64 	%p7660, %fd11319, 0d3FF0000000000000;
	selp.f64 	%fd63871, 0d3FF0000000000000, %fd78680, %p7660;
	add.f64 	%fd11325, %fd11318, %fd63871;
	sub.f64 	%fd11326, %fd11300, %fd11304;
	{
	.reg .b32 %temp; 
	mov.b64 	{%temp, %r5034}, %fd11326;
	}
	abs.f64 	%fd11327, %fd11326;
	{ // callseq 1032, 0
	.param .b64 param0;
	st.param.f64 	[param0], %fd11327;
	.param .b64 retval0;
	call.uni (retval0), 
	__internal_accurate_pow, 
	(
	param0
	);
	ld.param.f64 	%fd63872, [retval0];
	} // callseq 1032
	setp.lt.s32 	%p7661, %r5034, 0;
	neg.f64 	%fd63874, %fd63872;
	selp.f64 	%fd63875, %fd63874, %fd63872, %p7659;
	selp.f64 	%fd63876, %fd63875, %fd63872, %p7661;
	setp.eq.f64 	%p7662, %fd11326, 0d0000000000000000;
	selp.b32 	%r15603, %r5034, 0, %p7659;
	or.b32  	%r15604, %r15603, 2146435072;
	selp.b32 	%r15605, %r15604, %r15603, %p7658;
	mov.b32 	%r15606, 0;
	mov.b64 	%fd63877, {%r15606, %r15605};
	selp.f64 	%fd78681, %fd63877, %fd63876, %p7662;
	add.f64 	%fd63878, %fd11326, 0d4000000000000000;
	{
	.reg .b32 %temp; 
	mov.b64 	{%temp, %r15607}, %fd63878;
	}
	and.b32  	%r15608, %r15607, 2146435072;
	setp.ne.s32 	%p7663, %r15608, 2146435072;
	@%p7663 bra 	$L__BB0_8235;
	setp.nan.f64 	%p7664, %fd11326, %fd11326;
	@%p7664 bra 	$L__BB0_8234;
	setp.neu.f64 	%p7665, %fd11327, 0d7FF0000000000000;
	@%p7665 bra 	$L__BB0_8235;
	setp.lt.s32 	%p7666, %r5034, 0;
	and.b32  	%r15609, %r3, 2146435072;
	setp.eq.s32 	%p7667, %r15609, 1062207488;
	and.b32  	%r15610, %r3, 2147483647;
	setp.ne.s32 	%p7668, %r15610, 1071644672;
	setp.lt.s32 	%p7669, %r3, 0;
	selp.b32 	%r15611, 0, 2146435072, %p7669;
	or.b32  	%r15612, %r15611, -2147483648;
	selp.b32 	%r15613, %r15612, %r15611, %p7668;
	selp.b32 	%r15614, %r15613, %r15611, %p7667;
	selp.b32 	%r15615, %r15614, %r15611, %p7666;
	mov.b32 	%r15616, 0;
	mov.b64 	%fd78681, {%r15616, %r15615};
	bra.uni 	$L__BB0_8235;
$L__BB0_8234:
	mov.f64 	%fd63879, 0d4000000000000000;
	add.rn.f64 	%fd78681, %fd11326, %fd63879;
$L__BB0_8235:
	setp.lt.s32 	%p7670, %r3, 0;
	and.b32  	%r15617, %r3, 2146435072;
	setp.eq.s32 	%p7671, %r15617, 1062207488;
	setp.eq.f64 	%p7672, %fd11326, 0d3FF0000000000000;
	selp.f64 	%fd63880, 0d3FF0000000000000, %fd78681, %p7672;
	add.f64 	%fd11332, %fd11325, %fd63880;
	sub.f64 	%fd11333, %fd11301, %fd11304;
	{
	.reg .b32 %temp; 
	mov.b64 	{%temp, %r5035}, %fd11333;
	}
	abs.f64 	%fd11334, %fd11333;
	{ // callseq 1033, 0
	.param .b64 param0;
	st.param.f64 	[param0], %fd11334;
	.param .b64 retval0;
	call.uni (retval0), 
	__internal_accurate_pow, 
	(
	param0
	);
	ld.param.f64 	%fd63881, [retval0];
	} // callseq 1033
	setp.lt.s32 	%p7673, %r5035, 0;
	neg.f64 	%fd63883, %fd63881;
	selp.f64 	%fd63884, %fd63883, %fd63881, %p7671;
	selp.f64 	%fd63885, %fd63884, %fd63881, %p7673;
	setp.eq.f64 	%p7674, %fd11333, 0d0000000000000000;
	selp.b32 	%r15618, %r5035, 0, %p7671;
	or.b32  	%r15619, %r15618, 2146435072;
	selp.b32 	%r15620, %r15619, %r15618, %p7670;
	mov.b32 	%r15621, 0;
	mov.b64 	%fd63886, {%r15621, %r15620};
	selp.f64 	%fd78682, %fd63886, %fd63885, %p7674;
	add.f64 	%fd63887, %fd11333, 0d4000000000000000;
	{
	.reg .b32 %temp; 
	mov.b64 	{%temp, %r15622}, %fd63887;
	}
	and.b32  	%r15623, %r15622, 2146435072;
	setp.ne.s32 	%p7675, %r15623, 2146435072;
	@%p7675 bra 	$L__BB0_8240;
	setp.nan.f64 	%p7676, %fd11333, %fd11333;
	@%p7676 bra 	$L__BB0_8239;
	setp.neu.f64 	%p7677, %fd11334, 0d7FF0000000000000;
	@%p7677 bra 	$L__BB0_8240;
	setp.lt.s32 	%p7678, %r5035, 0;
	and.b32  	%r15624, %r3, 2146435072;
	setp.eq.s32 	%p7679, %r15624, 1062207488;
	and.b32  	%r15625, %r3, 2147483647;
	setp.ne.s32 	%p7680, %r15625, 1071644672;
	setp.lt.s32 	%p7681, %r3, 0;
	selp.b32 	%r15626, 0, 2146435072, %p7681;
	or.b32  	%r15627, %r15626, -2147483648;
	selp.b32 	%r15628, %r15627, %r15626, %p7680;
	selp.b32 	%r15629, %r15628, %r15626, %p7679;
	selp.b32 	%r15630, %r15629, %r15626, %p7678;
	mov.b32 	%r15631, 0;
	mov.b64 	%fd78682, {%r15631, %r15630};
	bra.uni 	$L__BB0_8240;
$L__BB0_8239:
	mov.f64 	%fd63888, 0d4000000000000000;
	add.rn.f64 	%fd78682, %fd11333, %fd63888;
$L__BB0_8240:
	setp.lt.s32 	%p7682, %r3, 0;
	and.b32  	%r15632, %r3, 2146435072;
	setp.eq.s32 	%p7683, %r15632, 1062207488;
	setp.eq.f64 	%p7684, %fd11333, 0d3FF0000000000000;
	selp.f64 	%fd63889, 0d3FF0000000000000, %fd78682, %p7684;
	add.f64 	%fd11339, %fd11332, %fd63889;
	sub.f64 	%fd11340, %fd11302, %fd11304;
	{
	.reg .b32 %temp; 
	mov.b64 	{%temp, %r5036}, %fd11340;
	}
	abs.f64 	%fd11341, %fd11340;
	{ // callseq 1034, 0
	.param .b64 param0;
	st.param.f64 	[param0], %fd11341;
	.param .b64 retval0;
	call.uni (retval0), 
	__internal_accurate_pow, 
	(
	param0
	);
	ld.param.f64 	%fd63890, [retval0];
	} // callseq 1034
	setp.lt.s32 	%p7685, %r5036, 0;
	neg.f64 	%fd63892, %fd63890;
	selp.f64 	%fd63893, %fd63892, %fd63890, %p7683;
	selp.f64 	%fd63894, %fd63893, %fd63890, %p7685;
	setp.eq.f64 	%p7686, %fd11340, 0d0000000000000000;
	selp.b32 	%r15633, %r5036, 0, %p7683;
	or.b32  	%r15634, %r15633, 2146435072;
	selp.b32 	%r15635, %r15634, %r15633, %p7682;
	mov.b32 	%r15636, 0;
	mov.b64 	%fd63895, {%r15636, %r15635};
	selp.f64 	%fd78683, %fd63895, %fd63894, %p7686;
	add.f64 	%fd63896, %fd11340, 0d4000000000000000;
	{
	.reg .b32 %temp; 
	mov.b64 	{%temp, %r15637}, %fd63896;
	}
	and.b32  	%r15638, %r15637, 2146435072;
	setp.ne.s32 	%p7687, %r15638, 2146435072;
	@%p7687 bra 	$L__BB0_8245;
	setp.nan.f64 	%p7688, %fd11340, %fd11340;
	@%p7688 bra 	$L__BB0_8244;
	setp.neu.f64 	%p7689, %fd11341, 0d7FF0000000000000;
	@%p7689 bra 	$L__BB0_8245;
	setp.lt.s32 	%p7690, %r5036, 0;
	and.b32  	%r15639, %r3, 2146435072;
	setp.eq.s32 	%p7691, %r15639, 1062207488;
	and.b32  	%r15640, %r3, 2147483647;
	setp.ne.s32 	%p7692, %r15640, 1071644672;
	setp.lt.s32 	%p7693, %r3, 0;
	selp.b32 	%r15641, 0, 2146435072, %p7693;
	or.b32  	%r15642, %r15641, -2147483648;
	selp.b32 	%r15643, %r15642, %r15641, %p7692;
	selp.b32 	%r15644, %r15643, %r15641, %p7691;
	selp.b32 	%r15645, %r15644, %r15641, %p7690;
	mov.b32 	%r15646, 0;
	mov.b64 	%fd78683, {%r15646, %r15645};
	bra.uni 	$L__BB0_8245;
$L__BB0_8244:
	mov.f64 	%fd63897, 0d4000000000000000;
	add.rn.f64 	%fd78683, %fd11340, %fd63897;
$L__BB0_8245:
	setp.lt.s32 	%p7694, %r3, 0;
	and.b32  	%r15647, %r3, 2146435072;
	setp.eq.s32 	%p7695, %r15647, 1062207488;
	setp.eq.f64 	%p7696, %fd11340, 0d3FF0000000000000;
	selp.f64 	%fd63898, 0d3FF0000000000000, %fd78683, %p7696;
	add.f64 	%fd11346, %fd11339, %fd63898;
	sub.f64 	%fd11347, %fd11303, %fd11304;
	{
	.reg .b32 %temp; 
	mov.b64 	{%temp, %r5037}, %fd11347;
	}
	abs.f64 	%fd11348, %fd11347;
	{ // callseq 1035, 0
	.param .b64 param0;
	st.param.f64 	[param0], %fd11348;
	.param .b64 retval0;
	call.uni (retval0), 
	__internal_accurate_pow, 
	(
	param0
	);
	ld.param.f64 	%fd63899, [retval0];
	} // callseq 1035
	setp.lt.s32 	%p7697, %r5037, 0;
	neg.f64 	%fd63901, %fd63899;
	selp.f64 	%fd63902, %fd63901, %fd63899, %p7695;
	selp.f64 	%fd63903, %fd63902, %fd63899, %p7697;
	setp.eq.f64 	%p7698, %fd11347, 0d0000000000000000;
	selp.b32 	%r15648, %r5037, 0, %p7695;
	or.b32  	%r15649, %r15648, 2146435072;
	selp.b32 	%r15650, %r15649, %r15648, %p7694;
	mov.b32 	%r15651, 0;
	mov.b64 	%fd63904, {%r15651, %r15650};
	selp.f64 	%fd78684, %fd63904, %fd63903, %p7698;
	add.f64 	%fd63905, %fd11347, 0d4000000000000000;
	{
	.reg .b32 %temp; 
	mov.b64 	{%temp, %r15652}, %fd63905;
	}
	and.b32  	%r15653, %r15652, 2146435072;
	setp.ne.s32 	%p7699, %r15653, 2146435072;
	@%p7699 bra 	$L__BB0_8250;
	setp.nan.f64 	%p7700, %fd11347, %fd11347;
	@%p7700 bra 	$L__BB0_8249;
	setp.neu.f64 	%p7701, %fd11348, 0d7FF0000000000000;
	@%p7701 bra 	$L__BB0_8250;
	setp.lt.s32 	%p7702, %r5037, 0;
	and.b32  	%r15654, %r3, 2146435072;
	setp.eq.s32 	%p7703, %r15654, 1062207488;
	and.b32  	%r15655, %r3, 2147483647;
	setp.ne.s32 	%p7704, %r15655, 1071644672;
	setp.lt.s32 	%p7705, %r3, 0;
	selp.b32 	%r15656, 0, 2146435072, %p7705;
	or.b32  	%r15657, %r15656, -2147483648;
	selp.b32 	%r15658, %r15657, %r15656, %p7704;
	selp.b32 	%r15659, %r15658, %r15656, %p7703;
	selp.b32 	%r15660, %r15659, %r15656, %p7702;
	mov.b32 	%r15661, 0;
	mov.b64 	%fd78684, {%r15661, %r15660};
	bra.uni 	$L__BB0_8250;
$L__BB0_8249:
	mov.f64 	%fd63906, 0d4000000000000000;
	add.rn.f64 	%fd78684, %fd11347, %fd63906;
$L__BB0_8250:
	setp.eq.f64 	%p7706, %fd11347, 0d3FF0000000000000;
	selp.f64 	%fd63907, 0d3FF0000000000000, %fd78684, %p7706;
	add.f64 	%fd63908, %fd11346, %fd63907;
	setp.le.f64 	%p7707, %fd63908, 0d3E701B2B29A4692C;
	mov.b32 	%r19695, 10;
	@%p7707 bra 	$L__BB0_8252;
$L__BB0_8251:
	setp.lt.s32 	%p7708, %r19692, 500;
	@%p7708 bra 	$L__BB0_6863;
$L__BB0_8252:
	mul.lo.s32 	%r15663, %r19697, 6;
	mul.wide.u32 	%rd6724, %r15663, 8;
	add.s64 	%rd6725, %rd32, %rd6724;
	ld.global.f64 	%fd78861, [%rd6725];
	st.global.f64 	[%rd37], %fd78861;
	ld.global.f64 	%fd78860, [%rd6725+8];
	st.global.f64 	[%rd37+8], %fd78860;
	ld.global.f64 	%fd78859, [%rd6725+16];
	st.global.f64 	[%rd37+16], %fd78859;
	ld.global.f64 	%fd78858, [%rd6725+24];
	st.global.f64 	[%rd37+24], %fd78858;
	ld.global.f64 	%fd78857, [%rd6725+32];
	st.global.f64 	[%rd37+32], %fd78857;
	ld.global.f64 	%fd78856, [%rd6725+40];
	st.global.f64 	[%rd37+40], %fd78856;
	mul.wide.u32 	%rd6726, %r19697, 8;
	add.s64 	%rd6727, %rd32, %rd6726;
	ld.global.f64 	%fd11378, [%rd6727+480];
	setp.gt.s32 	%p7709, %r19692, 500;
	@%p7709 bra 	$L__BB0_8754;
	mov.b32 	%r19699, 0;
	mov.u32 	%r19700, %r19692;
$L__BB0_8254:
	mul.wide.u32 	%rd6728, %r19699, 8;
	add.s64 	%rd6729, %rd38, %rd6728;
	ld.global.f64 	%fd63909, [%rd6729];
	mul.f64 	%fd11383, %fd63909, 0d3F50624DD2F1A9FC;
	add.s64 	%rd6730, %rd37, %rd6728;
	ld.global.f64 	%fd63910, [%rd6730];
	add.f64 	%fd78708, %fd63910, %fd11383;
	st.global.f64 	[%rd6730], %fd78708;
	add.s64 	%rd6731, %rd35, %rd6728;
	ld.global.f64 	%fd11385, [%rd6731];
	setp.geu.f64 	%p7710, %fd78708, %fd11385;
	@%p7710 bra 	$L__BB0_8256;
	mul.wide.u32 	%rd6732, %r19699, 8;
	add.s64 	%rd6733, %rd37, %rd6732;
	st.global.f64 	[%rd6733], %fd11385;
	mov.f64 	%fd78708, %fd11385;
$L__BB0_8256:
	mul.wide.u32 	%rd6734, %r19699, 8;
	add.s64 	%rd6735, %rd36, %rd6734;
	ld.global.f64 	%fd11387, [%rd6735];
	setp.leu.f64 	%p7711, %fd78708, %fd11387;
	@%p7711 bra 	$L__BB0_8258;
	mul.wide.u32 	%rd6736, %r19699, 8;
	add.s64 	%rd6737, %rd37, %rd6736;
	st.global.f64 	[%rd6737], %fd11387;
$L__BB0_8258:
	ld.global.f64 	%fd11388, [%rd37];
	ld.global.f64 	%fd11389, [%rd37+8];
	ld.global.f64 	%fd11390, [%rd37+16];
	ld.global.f64 	%fd63911, [%rd37+24];
	ld.global.f64 	%fd11391, [%rd37+32];
	ld.global.f64 	%fd11392, [%rd37+40];
	mul.f64 	%fd11393, %fd63911, 0d3F91DF46A2529D3A;
	abs.f64 	%fd11394, %fd11393;
	setp.neu.f64 	%p7712, %fd11394, 0d7FF0000000000000;
	@%p7712 bra 	$L__BB0_8260;
	mov.f64 	%fd63917, 0d0000000000000000;
	mul.rn.f64 	%fd78709, %fd11393, %fd63917;
	mov.b32 	%r19701, 0;
	bra.uni 	$L__BB0_8262;
$L__BB0_8260:
	mul.f64 	%fd63912, %fd11393, 0d3FE45F306DC9C883;
	cvt.rni.s32.f64 	%r19701, %fd63912;
	cvt.rn.f64.s32 	%fd63913, %r19701;
	fma.rn.f64 	%fd63914, %fd63913, 0dBFF921FB54442D18, %fd11393;
	fma.rn.f64 	%fd63915, %fd63913, 0dBC91A62633145C00, %fd63914;
	fma.rn.f64 	%fd78709, %fd63913, 0dB97B839A252049C0, %fd63915;
	setp.ltu.f64 	%p7713, %fd11394, 0d41E0000000000000;
	@%p7713 bra 	$L__BB0_8262;
	{ // callseq 1036, 0
	.param .b64 param0;
	st.param.f64 	[param0], %fd11393;
	.param .align 16 .b8 retval0[16];
	call.uni (retval0), 
	__internal_trig_reduction_slowpathd, 
	(
	param0
	);
	ld.param.f64 	%fd78709, [retval0];
	ld.param.b32 	%r19701, [retval0+8];
	} // callseq 1036
$L__BB0_8262:
	shl.b32 	%r15667, %r19701, 6;
	cvt.u64.u32 	%rd6738, %r15667;
	and.b64  	%rd6739, %rd6738, 64;
	mov.u64 	%rd6740, __cudart_sin_cos_coeffs;
	add.s64 	%rd6741, %rd6740, %rd6739;
	mul.rn.f64 	%fd63918, %fd78709, %fd78709;
	and.b32  	%r15668, %r19701, 1;
	setp.eq.b32 	%p7714, %r15668, 1;
	selp.f64 	%fd63919, 0dBDA8FF8320FD8164, 0d3DE5DB65F9785EBA, %p7714;
	ld.global.nc.v2.f64 	{%fd63920, %fd63921}, [%rd6741];
	fma.rn.f64 	%fd63922, %fd63919, %fd63918, %fd63920;
	fma.rn.f64 	%fd63923, %fd63922, %fd63918, %fd63921;
	ld.global.nc.v2.f64 	{%fd63924, %fd63925}, [%rd6741+16];
	fma.rn.f64 	%fd63926, %fd63923, %fd63918, %fd63924;
	fma.rn.f64 	%fd63927, %fd63926, %fd63918, %fd63925;
	ld.global.nc.v2.f64 	{%fd63928, %fd63929}, [%rd6741+32];
	fma.rn.f64 	%fd63930, %fd63927, %fd63918, %fd63928;
	fma.rn.f64 	%fd63931, %fd63930, %fd63918, %fd63929;
	fma.rn.f64 	%fd63932, %fd63931, %fd78709, %fd78709;
	fma.rn.f64 	%fd63933, %fd63931, %fd63918, 0d3FF0000000000000;
	selp.f64 	%fd63934, %fd63933, %fd63932, %p7714;
	and.b32  	%r15669, %r19701, 2;
	setp.eq.s32 	%p7715, %r15669, 0;
	mov.f64 	%fd63935, 0d0000000000000000;
	sub.f64 	%fd63936, %fd63935, %fd63934;
	selp.f64 	%fd11399, %fd63934, %fd63936, %p7715;
	mul.f64 	%fd11400, %fd11391, 0d3F91DF46A2529D3A;
	abs.f64 	%fd11401, %fd11400;
	setp.neu.f64 	%p7716, %fd11401, 0d7FF0000000000000;
	@%p7716 bra 	$L__BB0_8264;
	mov.f64 	%fd63942, 0d0000000000000000;
	mul.rn.f64 	%fd78710, %fd11400, %fd63942;
	mov.b32 	%r19702, 0;
	bra.uni 	$L__BB0_8266;
$L__BB0_8264:
	mul.f64 	%fd63937, %fd11400, 0d3FE45F306DC9C883;
	cvt.rni.s32.f64 	%r19702, %fd63937;
	cvt.rn.f64.s32 	%fd63938, %r19702;
	fma.rn.f64 	%fd63939, %fd63938, 0dBFF921FB54442D18, %fd11400;
	fma.rn.f64 	%fd63940, %fd63938, 0dBC91A62633145C00, %fd63939;
	fma.rn.f64 	%fd78710, %fd63938, 0dB97B839A252049C0, %fd63940;
	setp.ltu.f64 	%p7717, %fd11401, 0d41E0000000000000;
	@%p7717 bra 	$L__BB0_8266;
	{ // callseq 1037, 0
	.param .b64 param0;
	st.param.f64 	[param0], %fd11400;
	.param .align 16 .b8 retval0[16];
	call.uni (retval0), 
	__internal_trig_reduction_slowpathd, 
	(
	param0
	);
	ld.param.f64 	%fd78710, [retval0];
	ld.param.b32 	%r19702, [retval0+8];
	} // callseq 1037
$L__BB0_8266:
	shl.b32 	%r15672, %r19702, 6;
	cvt.u64.u32 	%rd6742, %r15672;
	and.b64  	%rd6743, %rd6742, 64;
	mov.u64 	%rd6744, __cudart_sin_cos_coeffs;
	add.s64 	%rd6745, %rd6744, %rd6743;
	mul.rn.f64 	%fd63943, %fd78710, %fd78710;
	and.b32  	%r15673, %r19702, 1;
	setp.eq.b32 	%p7718, %r15673, 1;
	selp.f64 	%fd63944, 0dBDA8FF8320FD8164, 0d3DE5DB65F9785EBA, %p7718;
	ld.global.nc.v2.f64 	{%fd63945, %fd63946}, [%rd6745];
	fma.rn.f64 	%fd63947, %fd63944, %fd63943, %fd63945;
	fma.rn.f64 	%fd63948, %fd63947, %fd63943, %fd63946;
	ld.global.nc.v2.f64 	{%fd63949, %fd63950}, [%rd6745+16];
	fma.rn.f64 	%fd63951, %fd63948, %fd63943, %fd63949;
	fma.rn.f64 	%fd63952, %fd63951, %fd63943, %fd63950;
	ld.global.nc.v2.f64 	{%fd63953, %fd63954}, [%rd6745+32];
	fma.rn.f64 	%fd63955, %fd63952, %fd63943, %fd63953;
	fma.rn.f64 	%fd63956, %fd63955, %fd63943, %fd63954;
	fma.rn.f64 	%fd63957, %fd63956, %fd78710, %fd78710;
	fma.rn.f64 	%fd63958, %fd63956, %fd63943, 0d3FF0000000000000;
	selp.f64 	%fd63959, %fd63958, %fd63957, %p7718;
	and.b32  	%r15674, %r19702, 2;
	setp.eq.s32 	%p7719, %r15674, 0;
	mov.f64 	%fd63960, 0d0000000000000000;
	sub.f64 	%fd63961, %fd63960, %fd63959;
	selp.f64 	%fd11406, %fd63959, %fd63961, %p7719;
	mul.f64 	%fd11407, %fd11392, 0d3F91DF46A2529D3A;
	abs.f64 	%fd11408, %fd11407;
	setp.neu.f64 	%p7720, %fd11408, 0d7FF0000000000000;
	@%p7720 bra 	$L__BB0_8268;
	mov.f64 	%fd63967, 0d0000000000000000;
	mul.rn.f64 	%fd78711, %fd11407, %fd63967;
	mov.b32 	%r19703, 0;
	bra.uni 	$L__BB0_8270;
$L__BB0_8268:
	mul.f64 	%fd63962, %fd11407, 0d3FE45F306DC9C883;
	cvt.rni.s32.f64 	%r19703, %fd63962;
	cvt.rn.f64.s32 	%fd63963, %r19703;
	fma.rn.f64 	%fd63964, %fd63963, 0dBFF921FB54442D18, %fd11407;
	fma.rn.f64 	%fd63965, %fd63963, 0dBC91A62633145C00, %fd63964;
	fma.rn.f64 	%fd78711, %fd63963, 0dB97B839A252049C0, %fd63965;
	setp.ltu.f64 	%p7721, %fd11408, 0d41E0000000000000;
	@%p7721 bra 	$L__BB0_8270;
	{ // callseq 1038, 0
	.param .b64 param0;
	st.param.f64 	[param0], %fd11407;
	.param .align 16 .b8 retval0[16];
	call.uni (retval0), 
	__internal_trig_reduction_slowpathd, 
	(
	param0
	);
	ld.param.f64 	%fd78711, [retval0];
	ld.param.b32 	%r19703, [retval0+8];
	} // callseq 1038
$L__BB0_8270:
	shl.b32 	%r15677, %r19703, 6;
	cvt.u64.u32 	%rd6746, %r15677;
	and.b64  	%rd6747, %rd6746, 64;
	mov.u64 	%rd6748, __cudart_sin_cos_coeffs;
	add.s64 	%rd6749, %rd6748, %rd6747;
	mul.rn.f64 	%fd63968, %fd78711, %fd78711;
	and.b32  	%r15678, %r19703, 1;
	setp.eq.b32 	%p7723, %r15678, 1;
	selp.f64 	%fd63969, 0dBDA8FF8320FD8164, 0d3DE5DB65F9785EBA, %p7723;
	ld.global.nc.v2.f64 	{%fd63970, %fd63971}, [%rd6749];
	fma.rn.f64 	%fd63972, %fd63969, %fd63968, %fd63970;
	fma.rn.f64 	%fd63973, %fd63972, %fd63968, %fd63971;
	ld.global.nc.v2.f64 	{%fd63974, %fd63975}, [%rd6749+16];
	fma.rn.f64 	%fd63976, %fd63973, %fd63968, %fd63974;
	fma.rn.f64 	%fd63977, %fd63976, %fd63968, %fd63975;
	ld.global.nc.v2.f64 	{%fd63978, %fd63979}, [%rd6749+32];
	fma.rn.f64 	%fd63980, %fd63977, %fd63968, %fd63978;
	fma.rn.f64 	%fd63981, %fd63980, %fd63968, %fd63979;
	fma.rn.f64 	%fd63982, %fd63981, %fd78711, %fd78711;
	fma.rn.f64 	%fd63983, %fd63981, %fd63968, 0d3FF0000000000000;
	selp.f64 	%fd63984, %fd63983, %fd63982, %p7723;
	and.b32  	%r15679, %r19703, 2;
	setp.eq.s32 	%p7724, %r15679, 0;
	mov.f64 	%fd63985, 0d0000000000000000;
	sub.f64 	%fd63986, %fd63985, %fd63984;
	selp.f64 	%fd11413, %fd63984, %fd63986, %p7724;
	@%p7712 bra 	$L__BB0_8272;
	mov.f64 	%fd63992, 0d0000000000000000;
	mul.rn.f64 	%fd78713, %fd11393, %fd63992;
	mov.b32 	%r19705, 1;
	bra.uni 	$L__BB0_8275;
$L__BB0_8272:
	mul.f64 	%fd63987, %fd11393, 0d3FE45F306DC9C883;
	cvt.rni.s32.f64 	%r19704, %fd63987;
	cvt.rn.f64.s32 	%fd63988, %r19704;
	fma.rn.f64 	%fd63989, %fd63988, 0dBFF921FB54442D18, %fd11393;
	fma.rn.f64 	%fd63990, %fd63988, 0dBC91A62633145C00, %fd63989;
	fma.rn.f64 	%fd78713, %fd63988, 0dB97B839A252049C0, %fd63990;
	setp.ltu.f64 	%p7725, %fd11394, 0d41E0000000000000;
	@%p7725 bra 	$L__BB0_8274;
	{ // callseq 1039, 0
	.param .b64 param0;
	st.param.f64 	[param0], %fd11393;
	.param .align 16 .b8 retval0[16];
	call.uni (retval0), 
	__internal_trig_reduction_slowpathd, 
	(
	param0
	);
	ld.param.f64 	%fd78713, [retval0];
	ld.param.b32 	%r19704, [retval0+8];
	} // callseq 1039
$L__BB0_8274:
	add.s32 	%r19705, %r19704, 1;
$L__BB0_8275:
	shl.b32 	%r15682, %r19705, 6;
	cvt.u64.u32 	%rd6750, %r15682;
	and.b64  	%rd6751, %rd6750, 64;
	mov.u64 	%rd6752, __cudart_sin_cos_coeffs;
	add.s64 	%rd6753, %rd6752, %rd6751;
	mul.rn.f64 	%fd63993, %fd78713, %fd78713;
	and.b32  	%r15683, %r19705, 1;
	setp.eq.b32 	%p7727, %r15683, 1;
	selp.f64 	%fd63994, 0dBDA8FF8320FD8164, 0d3DE5DB65F9785EBA, %p7727;
	ld.global.nc.v2.f64 	{%fd63995, %fd63996}, [%rd6753];
	fma.rn.f64 	%fd63997, %fd63994, %fd63993, %fd63995;
	fma.rn.f64 	%fd63998, %fd63997, %fd63993, %fd63996;
	ld.global.nc.v2.f64 	{%fd63999, %fd64000}, [%rd6753+16];
	fma.rn.f64 	%fd64001, %fd63998, %fd63993, %fd63999;
	fma.rn.f64 	%fd64002, %fd64001, %fd63993, %fd64000;
	ld.global.nc.v2.f64 	{%fd64003, %fd64004}, [%rd6753+32];
	fma.rn.f64 	%fd64005, %fd64002, %fd63993, %fd64003;
	fma.rn.f64 	%fd64006, %fd64005, %fd63993, %fd64004;
	fma.rn.f64 	%fd64007, %fd64006, %fd78713, %fd78713;
	fma.rn.f64 	%fd64008, %fd64006, %fd63993, 0d3FF0000000000000;
	selp.f64 	%fd64009, %fd64008, %fd64007, %p7727;
	and.b32  	%r15684, %r19705, 2;
	setp.eq.s32 	%p7728, %r15684, 0;
	mov.f64 	%fd64010, 0d0000000000000000;
	sub.f64 	%fd64011, %fd64010, %fd64009;
	selp.f64 	%fd11419, %fd64009, %fd64011, %p7728;
	@%p7716 bra 	$L__BB0_8277;
	mov.f64 	%fd64017, 0d0000000000000000;
	mul.rn.f64 	%fd78715, %fd11400, %fd64017;
	mov.b32 	%r19707, 1;
	bra.uni 	$L__BB0_8280;
$L__BB0_8277:
	mul.f64 	%fd64012, %fd11400, 0d3FE45F306DC9C883;
	cvt.rni.s32.f64 	%r19706, %fd64012;
	cvt.rn.f64.s32 	%fd64013, %r19706;
	fma.rn.f64 	%fd64014, %fd64013, 0dBFF921FB54442D18, %fd11400;
	fma.rn.f64 	%fd64015, %fd64013, 0dBC91A62633145C00, %fd64014;
	fma.rn.f64 	%fd78715, %fd64013, 0dB97B839A252049C0, %fd64015;
	setp.ltu.f64 	%p7729, %fd11401, 0d41E0000000000000;
	@%p7729 bra 	$L__BB0_8279;
	{ // callseq 1040, 0
	.param .b64 param0;
	st.param.f64 	[param0], %fd11400;
	.param .align 16 .b8 retval0[16];
	call.uni (retval0), 
	__internal_trig_reduction_slowpathd, 
	(
	param0
	);
	ld.param.f64 	%fd78715, [retval0];
	ld.param.b32 	%r19706, [retval0+8];
	} // callseq 1040
$L__BB0_8279:
	add.s32 	%r19707, %r19706, 1;
$L__BB0_8280:
	setp.neu.f64 	%p7730, %fd11408, 0d7FF0000000000000;
	shl.b32 	%r15687, %r19707, 6;
	cvt.u64.u32 	%rd6754, %r15687;
	and.b64  	%rd6755, %rd6754, 64;
	mov.u64 	%rd6756, __cudart_sin_cos_coeffs;
	add.s64 	%rd6757, %rd6756, %rd6755;
	mul.rn.f64 	%fd64018, %fd78715, %fd78715;
	and.b32  	%r15688, %r19707, 1;
	setp.eq.b32 	%p7731, %r15688, 1;
	selp.f64 	%fd64019, 0dBDA8FF8320FD8164, 0d3DE5DB65F9785EBA, %p7731;
	ld.global.nc.v2.f64 	{%fd64020, %fd64021}, [%rd6757];
	fma.rn.f64 	%fd64022, %fd64019, %fd64018, %fd64020;
	fma.rn.f64 	%fd64023, %fd64022, %fd64018, %fd64021;
	ld.global.nc.v2.f64 	{%fd64024, %fd64025}, [%rd6757+16];
	fma.rn.f64 	%fd64026, %fd64023, %fd64018, %fd64024;
	fma.rn.f64 	%fd64027, %fd64026, %fd64018, %fd64025;
	ld.global.nc.v2.f64 	{%fd64028, %fd64029}, [%rd6757+32];
	fma.rn.f64 	%fd64030, %fd64027, %fd64018, %fd64028;
	fma.rn.f64 	%fd64031, %fd64030, %fd64018, %fd64029;
	fma.rn.f64 	%fd64032, %fd64031, %fd78715, %fd78715;
	fma.rn.f64 	%fd64033, %fd64031, %fd64018, 0d3FF0000000000000;
	selp.f64 	%fd64034, %fd64033, %fd64032, %p7731;
	and.b32  	%r15689, %r19707, 2;
	setp.eq.s32 	%p7732, %r15689, 0;
	mov.f64 	%fd64035, 0d0000000000000000;
	sub.f64 	%fd64036, %fd64035, %fd64034;
	selp.f64 	%fd11425, %fd64034, %fd64036, %p7732;
	@%p7730 bra 	$L__BB0_8282;
	mov.f64 	%fd64042, 0d0000000000000000;
	mul.rn.f64 	%fd78717, %fd11407, %fd64042;
	mov.b32 	%r19709, 1;
	bra.uni 	$L__BB0_8285;
$L__BB0_8282:
	mul.f64 	%fd64037, %fd11407, 0d3FE45F306DC9C883;
	cvt.rni.s32.f64 	%r19708, %fd64037;
	cvt.rn.f64.s32 	%fd64038, %r19708;
	fma.rn.f64 	%fd64039, %fd64038, 0dBFF921FB54442D18, %fd11407;
	fma.rn.f64 	%fd64040, %fd64038, 0dBC91A62633145C00, %fd64039;
	fma.rn.f64 	%fd78717, %fd64038, 0dB97B839A252049C0, %fd64040;
	setp.ltu.f64 	%p7733, %fd11408, 0d41E0000000000000;
	@%p7733 bra 	$L__BB0_8284;
	{ // callseq 1041, 0
	.param .b64 param0;
	st.param.f64 	[param0], %fd11407;
	.param .align 16 .b8 retval0[16];
	call.uni (retval0), 
	__internal_trig_reduction_slowpathd, 
	(
	param0
	);
	ld.param.f64 	%fd78717, [retval0];
	ld.param.b32 	%r19708, [retval0+8];
	} // callseq 1041
$L__BB0_8284:
	add.s32 	%r19709, %r19708, 1;
$L__BB0_8285:
	shl.b32 	%r15692, %r19709, 6;
	cvt.u64.u32 	%rd6758, %r15692;
	and.b64  	%rd6759, %rd6758, 64;
	mov.u64 	%rd6760, __cudart_sin_cos_coeffs;
	add.s64 	%rd6761, %rd6760, %rd6759;
	mul.rn.f64 	%fd64043, %fd78717, %fd78717;
	and.b32  	%r15693, %r19709, 1;
	setp.eq.b32 	%p7734, %r15693, 1;
	selp.f64 	%fd64044, 0dBDA8FF8320FD8164, 0d3DE5DB65F9785EBA, %p7734;
	ld.global.nc.v2.f64 	{%fd64045, %fd64046}, [%rd6761];
	fma.rn.f64 	%fd64047, %fd64044, %fd64043, %fd64045;
	fma.rn.f64 	%fd64048, %fd64047, %fd64043, %fd64046;
	ld.global.nc.v2.f64 	{%fd64049, %fd64050}, [%rd6761+16];
	fma.rn.f64 	%fd64051, %fd64048, %fd64043, %fd64049;
	fma.rn.f64 	%fd64052, %fd64051, %fd64043, %fd64050;
	ld.global.nc.v2.f64 	{%fd64053, %fd64054}, [%rd6761+32];
	fma.rn.f64 	%fd64055, %fd64052, %fd64043, %fd64053;
	fma.rn.f64 	%fd64056, %fd64055, %fd64043, %fd64054;
	fma.rn.f64 	%fd64057, %fd64056, %fd78717, %fd78717;
	fma.rn.f64 	%fd64058, %fd64056, %fd64043, 0d3FF0000000000000;
	selp.f64 	%fd64059, %fd64058, %fd64057, %p7734;
	and.b32  	%r15694, %r19709, 2;
	setp.eq.s32 	%p7735, %r15694, 0;
	mov.f64 	%fd64060, 0d0000000000000000;
	sub.f64 	%fd64061, %fd64060, %fd64059;
	selp.f64 	%fd11431, %fd64059, %fd64061, %p7735;
	mul.f64 	%fd64062, %fd11419, %fd11425;
	sub.f64 	%fd64063, %fd64062, %fd11431;
	mul.f64 	%fd64064, %fd11399, %fd11406;
	div.rn.f64 	%fd11432, %fd64063, %fd64064;
	{
	.reg .b32 %temp; 
	mov.b64 	{%temp, %r5070}, %fd11432;
	}
	abs.f64 	%fd11433, %fd11432;
	{
	.reg .b32 %temp; 
	mov.b64 	{%temp, %r15695}, %fd11433;
	}
	setp.gt.s32 	%p7736, %r15695, 1071801957;
	@%p7736 bra 	$L__BB0_8289;
	mul.f64 	%fd64105, %fd11432, %fd11432;
	fma.rn.f64 	%fd64106, %fd64105, 0d3FB0066BDC1895E9, 0dBFB3823B180754AF;
	fma.rn.f64 	%fd64107, %fd64106, %fd64105, 0d3FB11E52CC2F79AE;
	fma.rn.f64 	%fd64108, %fd64107, %fd64105, 0dBF924EAF3526861B;
	fma.rn.f64 	%fd64109, %fd64108, %fd64105, 0d3F91DF02A31E6CB7;
	fma.rn.f64 	%fd64110, %fd64109, %fd64105, 0d3F847D18B0EEC6CC;
	fma.rn.f64 	%fd64111, %fd64110, %fd64105, 0d3F8D0AF961BA53B0;
	fma.rn.f64 	%fd64112, %fd64111, %fd64105, 0d3F91BF7734CF1C48;
	fma.rn.f64 	%fd64113, %fd64112, %fd64105, 0d3F96E91483144EF7;
	fma.rn.f64 	%fd64114, %fd64113, %fd64105, 0d3F9F1C6E0A4F9F81;
	fma.rn.f64 	%fd64115, %fd64114, %fd64105, 0d3FA6DB6DC27FA92B;
	fma.rn.f64 	%fd64116, %fd64115, %fd64105, 0d3FB333333320F91B;
	fma.rn.f64 	%fd64117, %fd64116, %fd64105, 0d3FC5555555555F4D;
	mul.f64 	%fd64118, %fd64105, %fd64117;
	fma.rn.f64 	%fd11434, %fd64118, %fd11433, %fd11433;
	setp.gt.s32 	%p7740, %r5070, -1;
	@%p7740 bra 	$L__BB0_8288;
	mov.f64 	%fd64123, 0d3C91A62633145C07;
	add.rn.f64 	%fd64124, %fd11434, %fd64123;
	mov.f64 	%fd64125, 0d3FF921FB54442D18;
	add.rn.f64 	%fd78718, %fd64125, %fd64124;
	bra.uni 	$L__BB0_8290;
$L__BB0_8288:
	mov.f64 	%fd64119, 0dBC91A62633145C07;
	add.rn.f64 	%fd64120, %fd11434, %fd64119;
	neg.f64 	%fd64121, %fd64120;
	mov.f64 	%fd64122, 0d3FF921FB54442D18;
	add.rn.f64 	%fd78718, %fd64122, %fd64121;
	bra.uni 	$L__BB0_8290;
$L__BB0_8289:
	mov.f64 	%fd64065, 0d3FF0000000000000;
	sub.f64 	%fd64066, %fd64065, %fd11433;
	{
	.reg .b32 %temp; 
	mov.b64 	{%r15696, %temp}, %fd64066;
	}
	{
	.reg .b32 %temp; 
	mov.b64 	{%temp, %r15697}, %fd64066;
	}
	add.s32 	%r15698, %r15697, -1048576;
	mov.b64 	%fd64067, {%r15696, %r15698};
	rsqrt.approx.ftz.f64 	%fd64068, %fd64067;
	{
	.reg .b32 %temp; 
	mov.b64 	{%r15699, %temp}, %fd64068;
	}
	{
	.reg .b32 %temp; 
	mov.b64 	{%temp, %r15700}, %fd64068;
	}
	add.s32 	%r15701, %r15700, -1048576;
	mov.b64 	%fd64069, {%r15699, %r15701};
	mul.f64 	%fd64070, %fd64067, %fd64068;
	neg.f64 	%fd64071, %fd64070;
	fma.rn.f64 	%fd64072, %fd64070, %fd64071, %fd64067;
	fma.rn.f64 	%fd64073, %fd64072, %fd64069, %fd64070;
	neg.f64 	%fd64074, %fd64073;
	fma.rn.f64 	%fd64075, %fd64068, %fd64074, 0d3FF0000000000000;
	fma.rn.f64 	%fd64076, %fd64075, %fd64069, %fd64069;
	fma.rn.f64 	%fd64077, %fd64073, %fd64074, %fd64067;
	fma.rn.f64 	%fd64078, %fd64077, %fd64076, %fd64073;
	{
	.reg .b32 %temp; 
	mov.b64 	{%r15702, %temp}, %fd64078;
	}
	{
	.reg .b32 %temp; 
	mov.b64 	{%temp, %r15703}, %fd64078;
	}
	add.s32 	%r15704, %r15703, 1048576;
	mov.b64 	%fd64079, {%r15702, %r15704};
	fma.rn.f64 	%fd64080, %fd64066, 0d3EC715B371155F70, 0dBEBAC2FE66FAAC4B;
	fma.rn.f64 	%fd64081, %fd64080, %fd64066, 0d3ED9A9B88EFCD9B8;
	fma.rn.f64 	%fd64082, %fd64081, %fd64066, 0d3EDD0F40A8A0C4C3;
	fma.rn.f64 	%fd64083, %fd64082, %fd64066, 0d3EF46D4CFA9E0E1F;
	fma.rn.f64 	%fd64084, %fd64083, %fd64066, 0d3F079C168D1E2422;
	fma.rn.f64 	%fd64085, %fd64084, %fd64066, 0d3F1C9A88C3BCA540;
	fma.rn.f64 	%fd64086, %fd64085, %fd64066, 0d3F31C4E64BD476DF;
	fma.rn.f64 	%fd64087, %fd64086, %fd64066, 0d3F46E8BA60009C8F;
	fma.rn.f64 	%fd64088, %fd64087, %fd64066, 0d3F5F1C71C62B05A2;
	fma.rn.f64 	%fd64089, %fd64088, %fd64066, 0d3F76DB6DB6DC9F2C;
	fma.rn.f64 	%fd64090, %fd64089, %fd64066, 0d3F9333333333329C;
	fma.rn.f64 	%fd64091, %fd64090, %fd64066, 0d3FB5555555555555;
	setp.lt.s32 	%p7737, %r15697, 1;
	mov.f64 	%fd64092, 0d0000000000000000;
	mul.rn.f64 	%fd64093, %fd11433, %fd64092;
	mul.f64 	%fd64094, %fd64066, %fd64091;
	fma.rn.f64 	%fd64095, %fd64094, %fd64079, %fd64079;
	selp.f64 	%fd64096, %fd64093, %fd64095, %p7737;
	setp.lt.s32 	%p7738, %r15697, 0;
	mov.f64 	%fd64097, 0d7FF0000000000000;
	mul.rn.f64 	%fd64098, %fd64096, %fd64097;
	selp.f64 	%fd64099, %fd64098, %fd64096, %p7738;
	setp.lt.s32 	%p7739, %r5070, 0;
	mov.f64 	%fd64100, 0dBCA1A62633145C07;
	add.rn.f64 	%fd64101, %fd64099, %fd64100;
	neg.f64 	%fd64102, %fd64101;
	mov.f64 	%fd64103, 0d400921FB54442D18;
	add.rn.f64 	%fd64104, %fd64103, %fd64102;
	selp.f64 	%fd78718, %fd64104, %fd64099, %p7739;
$L__BB0_8290:
	mul.f64 	%fd64126, %fd11419, %fd11431;
	sub.f64 	%fd64127, %fd64126, %fd11425;
	mul.f64 	%fd64128, %fd11399, %fd11413;
	div.rn.f64 	%fd11439, %fd64127, %fd64128;
	{
	.reg .b32 %temp; 
	mov.b64 	{%temp, %r5071}, %fd11439;
	}
	abs.f64 	%fd11440, %fd11439;
	{
	.reg .b32 %temp; 
	mov.b64 	{%temp, %r15705}, %fd11440;
	}
	setp.gt.s32 	%p7741, %r15705, 1071801957;
	@%p7741 bra 	$L__BB0_8294;
	mul.f64 	%fd64169, %fd11439, %fd11439;
	fma.rn.f64 	%fd64170, %fd64169, 0d3FB0066BDC1895E9, 0dBFB3823B180754AF;
	fma.rn.f64 	%fd64171, %fd64170, %fd64169, 0d3FB11E52CC2F79AE;
	fma.rn.f64 	%fd64172, %fd64171, %fd64169, 0dBF924EAF3526861B;
	fma.rn.f64 	%fd64173, %fd64172, %fd64169, 0d3F91DF02A31E6CB7;
	fma.rn.f64 	%fd64174, %fd64173, %fd64169, 0d3F847D18B0EEC6CC;
	fma.rn.f64 	%fd64175, %fd64174, %fd64169, 0d3F8D0AF961BA53B0;
	fma.rn.f64 	%fd64176, %fd64175, %fd64169, 0d3F91BF7734CF1C48;
	fma.rn.f64 	%fd64177, %fd64176, %fd64169, 0d3F96E91483144EF7;
	fma.rn.f64 	%fd64178, %fd64177, %fd64169, 0d3F9F1C6E0A4F9F81;
	fma.rn.f64 	%fd64179, %fd64178, %fd64169, 0d3FA6DB6DC27FA92B;
	fma.rn.f64 	%fd64180, %fd64179, %fd64169, 0d3FB333333320F91B;
	fma.rn.f64 	%fd64181, %fd64180, %fd64169, 0d3FC5555555555F4D;
	mul.f64 	%fd64182, %fd64169, %fd64181;
	fma.rn.f64 	%fd11441, %fd64182, %fd11440, %fd11440;
	setp.gt.s32 	%p7745, %r5071, -1;
	@%p7745 bra 	$L__BB0_8293;
	mov.f64 	%fd64187, 0d3C91A62633145C07;
	add.rn.f64 	%fd64188, %fd11441, %fd64187;
	mov.f64 	%fd64189, 0d3FF921FB54442D18;
	add.rn.f64 	%fd78719, %fd64189, %fd64188;
	bra.uni 	$L__BB0_8295;
$L__BB0_8293:
	mov.f64 	%fd64183, 0dBC91A62633145C07;
	add.rn.f64 	%fd64184, %fd11441, %fd64183;
	neg.f64 	%fd64185, %fd64184;
	mov.f64 	%fd64186, 0d3FF921FB54442D18;
	add.rn.f64 	%fd78719, %fd64186, %fd64185;
	bra.uni 	$L__BB0_8295;
$L__BB0_8294:
	mov.f64 	%fd64129, 0d3FF0000000000000;
	sub.f64 	%fd64130, %fd64129, %fd11440;
	{
	.reg .b32 %temp; 
	mov.b64 	{%r15706, %temp}, %fd64130;
	}
	{
	.reg .b32 %temp; 
	mov.b64 	{%temp, %r15707}, %fd64130;
	}
	add.s32 	%r15708, %r15707, -1048576;
	mov.b64 	%fd64131, {%r15706, %r15708};
	rsqrt.approx.ftz.f64 	%fd64132, %fd64131;
	{
	.reg .b32 %temp; 
	mov.b64 	{%r15709, %temp}, %fd64132;
	}
	{
	.reg .b32 %temp; 
	mov.b64 	{%temp, %r15710}, %fd64132;
	}
	add.s32 	%r15711, %r15710, -1048576;
	mov.b64 	%fd64133, {%r15709, %r15711};
	mul.f64 	%fd64134, %fd64131, %fd64132;
	neg.f64 	%fd64135, %fd64134;
	fma.rn.f64 	%fd64136, %fd64134, %fd64135, %fd64131;
	fma.rn.f64 	%fd64137, %fd64136, %fd64133, %fd64134;
	neg.f64 	%fd64138, %fd64137;
	fma.rn.f64 	%fd64139, %fd64132, %fd64138, 0d3FF0000000000000;
	fma.rn.f64 	%fd64140, %fd64139, %fd64133, %fd64133;
	fma.rn.f64 	%fd64141, %fd64137, %fd64138, %fd64131;
	fma.rn.f64 	%fd64142, %fd64141, %fd64140, %fd64137;
	{
	.reg .b32 %temp; 
	mov.b64 	{%r15712, %temp}, %fd64142;
	}
	{
	.reg .b32 %temp; 
	mov.b64 	{%temp, %r15713}, %fd64142;
	}
	add.s32 	%r15714, %r15713, 1048576;
	mov.b64 	%fd64143, {%r15712, %r15714};
	fma.rn.f64 	%fd64144, %fd64130, 0d3EC715B371155F70, 0dBEBAC2FE66FAAC4B;
	fma.rn.f64 	%fd64145, %fd64144, %fd64130, 0d3ED9A9B88EFCD9B8;
	fma.rn.f64 	%fd64146, %fd64145, %fd64130, 0d3EDD0F40A8A0C4C3;
	fma.rn.f64 	%fd64147, %fd64146, %fd64130, 0d3EF46D4CFA9E0E1F;
	fma.rn.f64 	%fd64148, %fd64147, %fd64130, 0d3F079C168D1E2422;
	fma.rn.f64 	%fd64149, %fd64148, %fd64130, 0d3F1C9A88C3BCA540;
	fma.rn.f64 	%fd64150, %fd64149, %fd64130, 0d3F31C4E64BD476DF;
	fma.rn.f64 	%fd64151, %fd64150, %fd64130, 0d3F46E8BA60009C8F;
	fma.rn.f64 	%fd64152, %fd64151, %fd64130, 0d3F5F1C71C62B05A2;
	fma.rn.f64 	%fd64153, %fd64152, %fd64130, 0d3F76DB6DB6DC9F2C;
	fma.rn.f64 	%fd64154, %fd64153, %fd64130, 0d3F9333333333329C;
	fma.rn.f64 	%fd64155, %fd64154, %fd64130, 0d3FB5555555555555;
	setp.lt.s32 	%p7742, %r15707, 1;
	mov.f64 	%fd64156, 0d0000000000000000;
	mul.rn.f64 	%fd64157, %fd11440, %fd64156;
	mul.f64 	%fd64158, %fd64130, %fd64155;
	fma.rn.f64 	%fd64159, %fd64158, %fd64143, %fd64143;
	selp.f64 	%fd64160, %fd64157, %fd64159, %p7742;
	setp.lt.s32 	%p7743, %r15707, 0;
	mov.f64 	%fd64161, 0d7FF0000000000000;
	mul.rn.f64 	%fd64162, %fd64160, %fd64161;
	selp.f64 	%fd64163, %fd64162, %fd64160, %p7743;
	setp.lt.s32 	%p7744, %r5071, 0;
	mov.f64 	%fd64164, 0dBCA1A62633145C07;
	add.rn.f64 	%fd64165, %fd64163, %fd64164;
	neg.f64 	%fd64166, %fd64165;
	mov.f64 	%fd64167, 0d400921FB54442D18;
	add.rn.f64 	%fd64168, %fd64167, %fd64166;
	selp.f64 	%fd78719, %fd64168, %fd64163, %p7744;
$L__BB0_8295:
	mul.f64 	%fd64190, %fd78719, 0d404CA5DC1A63C1F5;
	mul.f64 	%fd11446, %fd64190, 0d3F91DF46A2529D3A;
	abs.f64 	%fd11447, %fd11446;
	setp.neu.f64 	%p7746, %fd11447, 0d7FF0000000000000;
	@%p7746 bra 	$L__BB0_8297;
	mov.f64 	%fd64196, 0d0000000000000000;
	mul.rn.f64 	%fd78720, %fd11446, %fd64196;
	mov.b32 	%r19710, 0;
	bra.uni 	$L__BB0_8299;
$L__BB0_8297:
	mul.f64 	%fd64191, %fd11446, 0d3FE45F306DC9C883;
	cvt.rni.s32.f64 	%r19710, %fd64191;
	cvt.rn.f64.s32 	%fd64192, %r19710;
	fma.rn.f64 	%fd64193, %fd64192, 0dBFF921FB54442D18, %fd11446;
	fma.rn.f64 	%fd64194, %fd64192, 0dBC91A62633145C00, %fd64193;
	fma.rn.f64 	%fd78720, %fd64192, 0dB97B839A252049C0, %fd64194;
	setp.ltu.f64 	%p7747, %fd11447, 0d41E0000000000000;
	@%p7747 bra 	$L__BB0_8299;
	{ // callseq 1042, 0
	.param .b64 param0;
	st.param.f64 	[param0], %fd11446;
	.param .align 16 .b8 retval0[16];
	call.uni (retval0), 
	__internal_trig_reduction_slowpathd, 
	(
	param0
	);
	ld.param.f64 	%fd78720, [retval0];
	ld.param.b32 	%r19710, [retval0+8];
	} // callseq 1042
$L__BB0_8299:
	shl.b32 	%r15717, %r19710, 6;
	cvt.u64.u32 	%rd6762, %r15717;
	and.b64  	%rd6763, %rd6762, 64;
	mov.u64 	%rd6764, __cudart_sin_cos_coeffs;
	add.s64 	%rd6765, %rd6764, %rd6763;
	mul.rn.f64 	%fd64197, %fd78720, %fd78720;
	and.b32  	%r15718, %r19710, 1;
	setp.eq.b32 	%p7748, %r15718, 1;
	selp.f64 	%fd64198, 0dBDA8FF8320FD8164, 0d3DE5DB65F9785EBA, %p7748;
	ld.global.nc.v2.f64 	{%fd64199, %fd64200}, [%rd6765];
	fma.rn.f64 	%fd64201, %fd64198, %fd64197, %fd64199;
	fma.rn.f64 	%fd64202, %fd64201, %fd64197, %fd64200;
	ld.global.nc.v2.f64 	{%fd64203, %fd64204}, [%rd6765+16];
	fma.rn.f64 	%fd64205, %fd64202, %fd64197, %fd64203;
	fma.rn.f64 	%fd64206, %fd64205, %fd64197, %fd64204;
	ld.global.nc.v2.f64 	{%fd64207, %fd64208}, [%rd6765+32];
	fma.rn.f64 	%fd64209, %fd64206, %fd64197, %fd64207;
	fma.rn.f64 	%fd64210, %fd64209, %fd64197, %fd64208;
	fma.rn.f64 	%fd64211, %fd64210, %fd78720, %fd78720;
	fma.rn.f64 	%fd64212, %fd64210, %fd64197, 0d3FF0000000000000;
	selp.f64 	%fd64213, %fd64212, %fd64211, %p7748;
	and.b32  	%r15719, %r19710, 2;
	setp.eq.s32 	%p7749, %r15719, 0;
	mov.f64 	%fd64214, 0d0000000000000000;
	sub.f64 	%fd64215, %fd64214, %fd64213;
	selp.f64 	%fd11452, %fd64213, %fd64215, %p7749;
	mul.f64 	%fd64216, %fd11413, %fd11452;
	mul.f64 	%fd64217, %fd11399, %fd64216;
	mul.f64 	%fd64218, %fd11390, %fd64217;
	mul.f64 	%fd64219, %fd11389, %fd64218;
	mul.f64 	%fd64220, %fd11388, %fd64219;
	mul.f64 	%fd64221, %fd11389, %fd11390;
	mul.f64 	%fd64222, %fd64221, %fd11399;
	div.rn.f64 	%fd11453, %fd64222, %fd64220;
	mul.f64 	%fd64223, %fd11388, %fd11390;
	mul.f64 	%fd64224, %fd64223, %fd11406;
	div.rn.f64 	%fd11454, %fd64224, %fd64220;
	mul.f64 	%fd64225, %fd11388, %fd11389;
	mul.f64 	%fd64226, %fd64225, %fd11413;
	div.rn.f64 	%fd11455, %fd64226, %fd64220;
	mul.f64 	%fd64227, %fd78718, 0d404CA5DC1A63C1F5;
	mul.f64 	%fd11456, %fd64227, 0d3F91DF46A2529D3A;
	abs.f64 	%fd11457, %fd11456;
	setp.neu.f64 	%p7750, %fd11457, 0d7FF0000000000000;
	@%p7750 bra 	$L__BB0_8301;
	mov.f64 	%fd64233, 0d0000000000000000;
	mul.rn.f64 	%fd78722, %fd11456, %fd64233;
	mov.b32 	%r19712, 1;
	bra.uni 	$L__BB0_8304;
$L__BB0_8301:
	mul.f64 	%fd64228, %fd11456, 0d3FE45F306DC9C883;
	cvt.rni.s32.f64 	%r19711, %fd64228;
	cvt.rn.f64.s32 	%fd64229, %r19711;
	fma.rn.f64 	%fd64230, %fd64229, 0dBFF921FB54442D18, %fd11456;
	fma.rn.f64 	%fd64231, %fd64229, 0dBC91A62633145C00, %fd64230;
	fma.rn.f64 	%fd78722, %fd64229, 0dB97B839A252049C0, %fd64231;
	setp.ltu.f64 	%p7751, %fd11457, 0d41E0000000000000;
	@%p7751 bra 	$L__BB0_8303;
	{ // callseq 1043, 0
	.param .b64 param0;
	st.param.f64 	[param0], %fd11456;
	.param .align 16 .b8 retval0[16];
	call.uni (retval0), 
	__internal_trig_reduction_slowpathd, 
	(
	param0
	);
	ld.param.f64 	%fd78722, [retval0];
	ld.param.b32 	%r19711, [retval0+8];
	} // callseq 1043
$L__BB0_8303:
	add.s32 	%r19712, %r19711, 1;
$L__BB0_8304:
	shl.b32 	%r15722, %r19712, 6;
	cvt.u64.u32 	%rd6766, %r15722;
	and.b64  	%rd6767, %rd6766, 64;
	mov.u64 	%rd6768, __cudart_sin_cos_coeffs;
	add.s64 	%rd6769, %rd6768, %rd6767;
	mul.rn.f64 	%fd64234, %fd78722, %fd78722;
	and.b32  	%r15723, %r19712, 1;
	setp.eq.b32 	%p7753, %r15723, 1;
	selp.f64 	%fd64235, 0dBDA8FF8320FD8164, 0d3DE5DB65F9785EBA, %p7753;
	ld.global.nc.v2.f64 	{%fd64236, %fd64237}, [%rd6769];
	fma.rn.f64 	%fd64238, %fd64235, %fd64234, %fd64236;
	fma.rn.f64 	%fd64239, %fd64238, %fd64234, %fd64237;
	ld.global.nc.v2.f64 	{%fd64240, %fd64241}, [%rd6769+16];
	fma.rn.f64 	%fd64242, %fd64239, %fd64234, %fd64240;
	fma.rn.f64 	%fd64243, %fd64242, %fd64234, %fd64241;
	ld.global.nc.v2.f64 	{%fd64244, %fd64245}, [%rd6769+32];
	fma.rn.f64 	%fd64246, %fd64243, %fd64234, %fd64244;
	fma.rn.f64 	%fd64247, %fd64246, %fd64234, %fd64245;
	fma.rn.f64 	%fd64248, %fd64247, %fd78722, %fd78722;
	fma.rn.f64 	%fd64249, %fd64247, %fd64234, 0d3FF0000000000000;
	selp.f64 	%fd64250, %fd64249, %fd64248, %p7753;
	and.b32  	%r15724, %r19712, 2;
	setp.eq.s32 	%p7754, %r15724, 0;
	mov.f64 	%fd64251, 0d0000000000000000;
	sub.f64 	%fd64252, %fd64251, %fd64250;
	selp.f64 	%fd11463, %fd64250, %fd64252, %p7754;
	@%p7746 bra 	$L__BB0_8306;
	mov.f64 	%fd64258, 0d0000000000000000;
	mul.rn.f64 	%fd78724, %fd11446, %fd64258;
	mov.b32 	%r19714, 1;
	bra.uni 	$L__BB0_8309;
$L__BB0_8306:
	mul.f64 	%fd64253, %fd11446, 0d3FE45F306DC9C883;
	cvt.rni.s32.f64 	%r19713, %fd64253;
	cvt.rn.f64.s32 	%fd64254, %r19713;
	fma.rn.f64 	%fd64255, %fd64254, 0dBFF921FB54442D18, %fd11446;
	fma.rn.f64 	%fd64256, %fd64254, 0dBC91A62633145C00, %fd64255;
	fma.rn.f64 	%fd78724, %fd64254, 0dB97B839A252049C0, %fd64256;
	setp.ltu.f64 	%p7755, %fd11447, 0d41E0000000000000;
	@%p7755 bra 	$L__BB0_8308;
	{ // callseq 1044, 0
	.param .b64 param0;
	st.param.f64 	[param0], %fd11446;
	.param .align 16 .b8 retval0[16];
	call.uni (retval0), 
	__internal_trig_reduction_slowpathd, 
	(
	param0
	);
	ld.param.f64 	%fd78724, [retval0];
	ld.param.b32 	%r19713, [retval0+8];
	} // callseq 1044
$L__BB0_8308:
	add.s32 	%r19714, %r19713, 1;
$L__BB0_8309:
	shl.b32 	%r15727, %r19714, 6;
	cvt.u64.u32 	%rd6770, %r15727;
	and.b64  	%rd6771, %rd6770, 64;
	mov.u64 	%rd6772, __cudart_sin_cos_coeffs;
	add.s64 	%rd6773, %rd6772, %rd6771;
	mul.rn.f64 	%fd64259, %fd78724, %fd78724;
	and.b32  	%r15728, %r19714, 1;
	setp.eq.b32 	%p7757, %r15728, 1;
	selp.f64 	%fd64260, 0dBDA8FF8320FD8164, 0d3DE5DB65F9785EBA, %p7757;
	ld.global.nc.v2.f64 	{%fd64261, %fd64262}, [%rd6773];
	fma.rn.f64 	%fd64263, %fd64260, %fd64259, %fd64261;
	fma.rn.f64 	%fd64264, %fd64263, %fd64259, %fd64262;
	ld.global.nc.v2.f64 	{%fd64265, %fd64266}, [%rd6773+16];
	fma.rn.f64 	%fd64267, %fd64264, %fd64259, %fd64265;
	fma.rn.f64 	%fd64268, %fd64267, %fd64259, %fd64266;
	ld.global.nc.v2.f64 	{%fd64269, %fd64270}, [%rd6773+32];
	fma.rn.f64 	%fd64271, %fd64268, %fd64259, %fd64269;
	fma.rn.f64 	%fd64272, %fd64271, %fd64259, %fd64270;
	fma.rn.f64 	%fd64273, %fd64272, %fd78724, %fd78724;
	fma.rn.f64 	%fd64274, %fd64272, %fd64259, 0d3FF0000000000000;
	selp.f64 	%fd64275, %fd64274, %fd64273, %p7757;
	and.b32  	%r15729, %r19714, 2;
	setp.eq.s32 	%p7758, %r15729, 0;
	mov.f64 	%fd64276, 0d0000000000000000;
	sub.f64 	%fd64277, %fd64276, %fd64275;
	selp.f64 	%fd11469, %fd64275, %fd64277, %p7758;
	@%p7750 bra 	$L__BB0_8311;
	mov.f64 	%fd64283, 0d0000000000000000;
	mul.rn.f64 	%fd78725, %fd11456, %fd64283;
	mov.b32 	%r19715, 0;
	bra.uni 	$L__BB0_8313;
$L__BB0_8311:
	mul.f64 	%fd64278, %fd11456, 0d3FE45F306DC9C883;
	cvt.rni.s32.f64 	%r19715, %fd64278;
	cvt.rn.f64.s32 	%fd64279, %r19715;
	fma.rn.f64 	%fd64280, %fd64279, 0dBFF921FB54442D18, %fd11456;
	fma.rn.f64 	%fd64281, %fd64279, 0dBC91A62633145C00, %fd64280;
	fma.rn.f64 	%fd78725, %fd64279, 0dB97B839A252049C0, %fd64281;
	setp.ltu.f64 	%p7759, %fd11457, 0d41E0000000000000;
	@%p7759 bra 	$L__BB0_8313;
	{ // callseq 1045, 0
	.param .b64 param0;
	st.param.f64 	[param0], %fd11456;
	.param .align 16 .b8 retval0[16];
	call.uni (retval0), 
	__internal_trig_reduction_slowpathd, 
	(
	param0
	);
	ld.param.f64 	%fd78725, [retval0];
	ld.param.b32 	%r19715, [retval0+8];
	} // callseq 1045
$L__BB0_8313:
	ld.param.u64 	%rd8222, [_Z8FitGrainPdPiS0_S_S_S0_S0_S_S_S_S_S_S_S_S_S_S_S_S__param_2];
	shl.b32 	%r15732, %r19715, 6;
	cvt.u64.u32 	%rd6774, %r15732;
	and.b64  	%rd6775, %rd6774, 64;
	mov.u64 	%rd6776, __cudart_sin_cos_coeffs;
	add.s64 	%rd6777, %rd6776, %rd6775;
	mul.rn.f64 	%fd64284, %fd78725, %fd78725;
	and.b32  	%r15733, %r19715, 1;
	setp.eq.b32 	%p7761, %r15733, 1;
	selp.f64 	%fd64285, 0dBDA8FF8320FD8164, 0d3DE5DB65F9785EBA, %p7761;
	ld.global.nc.v2.f64 	{%fd64286, %fd64287}, [%rd6777];
	fma.rn.f64 	%fd64288, %fd64285, %fd64284, %fd64286;
	fma.rn.f64 	%fd64289, %fd64288, %fd64284, %fd64287;
	ld.global.nc.v2.f64 	{%fd64290, %fd64291}, [%rd6777+16];
	fma.rn.f64 	%fd64292, %fd64289, %fd64284, %fd64290;
	fma.rn.f64 	%fd64293, %fd64292, %fd64284, %fd64291;
	ld.global.nc.v2.f64 	{%fd64294, %fd64295}, [%rd6777+32];
	fma.rn.f64 	%fd64296, %fd64293, %fd64284, %fd64294;
	fma.rn.f64 	%fd64297, %fd64296, %fd64284, %fd64295;
	fma.rn.f64 	%fd64298, %fd64297, %fd78725, %fd78725;
	fma.rn.f64 	%fd64299, %fd64297, %fd64284, 0d3FF0000000000000;
	selp.f64 	%fd64300, %fd64299, %fd64298, %p7761;
	and.b32  	%r15734, %r19715, 2;
	setp.eq.s32 	%p7762, %r15734, 0;
	mov.f64 	%fd64301, 0d0000000000000000;
	sub.f64 	%fd64302, %fd64301, %fd64300;
	selp.f64 	%fd64303, %fd64300, %fd64302, %p7762;
	mul.f64 	%fd11474, %fd11454, %fd64303;
	neg.f64 	%fd64304, %fd11455;
	mul.f64 	%fd64305, %fd11452, %fd64304;
	mul.f64 	%fd11475, %fd11419, %fd64305;
	mul.f64 	%fd64306, %fd11452, %fd11455;
	mul.f64 	%fd11476, %fd11399, %fd64306;
	cvta.to.global.u64 	%rd6778, %rd8222;
	ld.global.u32 	%r15735, [%rd6778+4];
	setp.lt.s32 	%p7763, %r15735, 1;
	mov.pred 	%p9741, 0;
	@%p7763 bra 	$L__BB0_8327;
	mul.f64 	%fd11477, %fd11454, %fd11463;
	mul.f64 	%fd11478, %fd11455, %fd11469;
	mov.b32 	%r19716, 0;
$L__BB0_8315:
	ld.param.u64 	%rd8608, [_Z8FitGrainPdPiS0_S_S_S0_S0_S_S_S_S_S_S_S_S_S_S_S_S__param_5];
	ld.param.u64 	%rd8580, [_Z8FitGrainPdPiS0_S_S_S0_S0_S_S_S_S_S_S_S_S_S_S_S_S__param_4];
	ld.param.u64 	%rd8095, [_Z8FitGrainPdPiS0_S_S_S0_S0_S_S_S_S_S_S_S_S_S_S_S_S__param_0];
	shl.b32 	%r15737, %r19716, 2;
	cvta.to.global.u64 	%rd6779, %rd8608;
	mul.wide.u32 	%rd6780, %r15737, 4;
	add.s64 	%rd6781, %rd6779, %rd6780;
	ld.global.u32 	%r15738, [%rd6781+8];
	cvt.rn.f64.s32 	%fd64307, %r15738;
	ld.global.u32 	%r15739, [%rd6781+4];
	cvt.rn.f64.s32 	%fd64308, %r15739;
	ld.global.u32 	%r15740, [%rd6781];
	cvt.rn.f64.s32 	%fd64309, %r15740;
	mul.f64 	%fd64310, %fd11477, %fd64308;
	fma.rn.f64 	%fd64311, %fd11453, %fd64309, %fd64310;
	fma.rn.f64 	%fd64312, %fd11478, %fd64307, %fd64311;
	mov.f64 	%fd64313, 0d0000000000000000;
	copysign.f64 	%fd64314, %fd64309, %fd64313;
	fma.rn.f64 	%fd64315, %fd11474, %fd64308, %fd64314;
	fma.rn.f64 	%fd64316, %fd11475, %fd64307, %fd64315;
	copysign.f64 	%fd64317, %fd64308, %fd64313;
	add.f64 	%fd64318, %fd64314, %fd64317;
	fma.rn.f64 	%fd64319, %fd11476, %fd64307, %fd64318;
	mul.f64 	%fd64320, %fd64316, %fd64316;
	fma.rn.f64 	%fd64321, %fd64312, %fd64312, %fd64320;
	fma.rn.f64 	%fd64322, %fd64319, %fd64319, %fd64321;
	sqrt.rn.f64 	%fd64323, %fd64322;
	rcp.rn.f64 	%fd64324, %fd64323;
	mul.lo.s32 	%r15741, %r19716, 7;
	mul.wide.u32 	%rd6782, %r15741, 8;
	add.s64 	%rd6783, %rd33, %rd6782;
	st.global.f64 	[%rd6783], %fd64312;
	st.global.f64 	[%rd6783+8], %fd64316;
	st.global.f64 	[%rd6783+16], %fd64319;
	cvta.to.global.u64 	%rd6784, %rd8580;
	add.s64 	%rd6785, %rd6784, %rd6782;
	ld.global.f64 	%fd64325, [%rd6785+24];
	st.global.f64 	[%rd6783+24], %fd64325;
	st.global.f64 	[%rd6783+32], %fd64324;
	cvta.to.global.u64 	%rd6786, %rd8095;
	ld.global.f64 	%fd64326, [%rd6786+4152];
	add.f64 	%fd64327, %fd64324, %fd64324;
	div.rn.f64 	%fd11479, %fd64326, %fd64327;
	{
	.reg .b32 %temp; 
	mov.b64 	{%temp, %r15742}, %fd11479;
	}
	mov.b32 	%f71, %r15742;
	abs.f32 	%f72, %f71;
	setp.geu.f32 	%p7764, %f72, 0f3FE26666;
	@%p7764 bra 	$L__BB0_8317;
	mul.f64 	%fd64361, %fd11479, %fd11479;
	fma.rn.f64 	%fd64362, %fd64361, 0d3FB0066BDC1895E9, 0dBFB3823B180754AF;
	fma.rn.f64 	%fd64363, %fd64362, %fd64361, 0d3FB11E52CC2F79AE;
	fma.rn.f64 	%fd64364, %fd64363, %fd64361, 0dBF924EAF3526861B;
	fma.rn.f64 	%fd64365, %fd64364, %fd64361, 0d3F91DF02A31E6CB7;
	fma.rn.f64 	%fd64366, %fd64365, %fd64361, 0d3F847D18B0EEC6CC;
	fma.rn.f64 	%fd64367, %fd64366, %fd64361, 0d3F8D0AF961BA53B0;
	fma.rn.f64 	%fd64368, %fd64367, %fd64361, 0d3F91BF7734CF1C48;
	fma.rn.f64 	%fd64369, %fd64368, %fd64361, 0d3F96E91483144EF7;
	fma.rn.f64 	%fd64370, %fd64369, %fd64361, 0d3F9F1C6E0A4F9F81;
	fma.rn.f64 	%fd64371, %fd64370, %fd64361, 0d3FA6DB6DC27FA92B;
	fma.rn.f64 	%fd64372, %fd64371, %fd64361, 0d3FB333333320F91B;
	fma.rn.f64 	%fd64373, %fd64372, %fd64361, 0d3FC5555555555F4D;
	mul.f64 	%fd64374, %fd64361, %fd64373;
	fma.rn.f64 	%fd78726, %fd64374, %fd11479, %fd11479;
	bra.uni 	$L__BB0_8318;
$L__BB0_8317:
	abs.f64 	%fd64328, %fd11479;
	fma.rn.f64 	%fd64329, %fd64328, 0dBFE0000000000000, 0d3FE0000000000000;
	rsqrt.approx.ftz.f64 	%fd64330, %fd64329;
	{
	.reg .b32 %temp; 
	mov.b64 	{%r15743, %temp}, %fd64330;
	}
	{
	.reg .b32 %temp; 
	mov.b64 	{%temp, %r15744}, %fd64330;
	}
	add.s32 	%r15745, %r15744, -1048576;
	mov.b64 	%fd64331, {%r15743, %r15745};
	mul.f64 	%fd64332, %fd64329, %fd64330;
	neg.f64 	%fd64333, %fd64332;
	fma.rn.f64 	%fd64334, %fd64332, %fd64333, %fd64329;
	fma.rn.f64 	%fd64335, %fd64334, %fd64331, %fd64332;
	neg.f64 	%fd64336, %fd64335;
	fma.rn.f64 	%fd64337, %fd64330, %fd64336, 0d3FF0000000000000;
	fma.rn.f64 	%fd64338, %fd64337, %fd64331, %fd64331;
	fma.rn.f64 	%fd64339, %fd64335, %fd64336, %fd64329;
	fma.rn.f64 	%fd64340, %fd64339, %fd64338, %fd64335;
	{
	.reg .b32 %temp; 
	mov.b64 	{%temp, %r15746}, %fd64329;
	}
	setp.lt.s32 	%p7765, %r15746, 0;
	selp.f64 	%fd64341, 0dFFF8000000000000, %fd64340, %p7765;
	setp.ne.f64 	%p7766, %fd64329, 0d0000000000000000;
	selp.f64 	%fd64342, %fd64341, %fd64329, %p7766;
	fma.rn.f64 	%fd64343, %fd64329, 0d3FB0066BDC1895E9, 0dBFB3823B180754AF;
	fma.rn.f64 	%fd64344, %fd64343, %fd64329, 0d3FB11E52CC2F79AE;
	fma.rn.f64 	%fd64345, %fd64344, %fd64329, 0dBF924EAF3526861B;
	fma.rn.f64 	%fd64346, %fd64345, %fd64329, 0d3F91DF02A31E6CB7;
	fma.rn.f64 	%fd64347, %fd64346, %fd64329, 0d3F847D18B0EEC6CC;
	fma.rn.f64 	%fd64348, %fd64347, %fd64329, 0d3F8D0AF961BA53B0;
	fma.rn.f64 	%fd64349, %fd64348, %fd64329, 0d3F91BF7734CF1C48;
	fma.rn.f64 	%fd64350, %fd64349, %fd64329, 0d3F96E91483144EF7;
	fma.rn.f64 	%fd64351, %fd64350, %fd64329, 0d3F9F1C6E0A4F9F81;
	fma.rn.f64 	%fd64352, %fd64351, %fd64329, 0d3FA6DB6DC27FA92B;
	fma.rn.f64 	%fd64353, %fd64352, %fd64329, 0d3FB333333320F91B;
	fma.rn.f64 	%fd64354, %fd64353, %fd64329, 0d3FC5555555555F4D;
	mul.f64 	%fd64355, %fd64329, %fd64354;
	mul.f64 	%fd64356, %fd64342, 0dC000000000000000;
	fma.rn.f64 	%fd64357, %fd64356, %fd64355, 0d3C91A62633145C07;
	add.f64 	%fd64358, %fd64356, 0d3FE921FB54442D18;
	add.f64 	%fd64359, %fd64358, %fd64357;
	add.f64 	%fd64360, %fd64359, 0d3FE921FB54442D18;
	copysign.f64 	%fd78726, %fd11479, %fd64360;
$L__BB0_8318:
	ld.param.u64 	%rd8096, [_Z8FitGrainPdPiS0_S_S_S0_S0_S_S_S_S_S_S_S_S_S_S_S_S__param_0];
	mul.f64 	%fd64375, %fd78726, 0d404CA5DC1A63C1F5;
	mul.lo.s32 	%r15747, %r19716, 7;
	mul.wide.u32 	%rd6787, %r15747, 8;
	add.s64 	%rd6788, %rd33, %rd6787;
	st.global.f64 	[%rd6788+40], %fd64375;
	cvta.to.global.u64 	%rd6789, %rd8096;
	ld.global.f64 	%fd11483, [%rd6789];
	mul.f64 	%fd11484, %fd64375, 0d3FA1DF46A2529D3A;
	abs.f64 	%fd11485, %fd11484;
	setp.neu.f64 	%p7767, %fd11485, 0d7FF0000000000000;
	@%p7767 bra 	$L__BB0_8320;
	mov.f64 	%fd64381, 0d0000000000000000;
	mul.rn.f64 	%fd78728, %fd11484, %fd64381;
	mov.pred 	%p9740, -1;
	bra.uni 	$L__BB0_8323;
$L__BB0_8320:
	mul.f64 	%fd64376, %fd11484, 0d3FE45F306DC9C883;
	cvt.rni.s32.f64 	%r19717, %fd64376;
	cvt.rn.f64.s32 	%fd64377, %r19717;
	fma.rn.f64 	%fd64378, %fd64377, 0dBFF921FB54442D18, %fd11484;
	fma.rn.f64 	%fd64379, %fd64377, 0dBC91A62633145C00, %fd64378;
	fma.rn.f64 	%fd78728, %fd64377, 0dB97B839A252049C0, %fd64379;
	setp.ltu.f64 	%p7768, %fd11485, 0d41E0000000000000;
	@%p7768 bra 	$L__BB0_8322;
	{ // callseq 1046, 0
	.param .b64 param0;
	st.param.f64 	[param0], %fd11484;
	.param .align 16 .b8 retval0[16];
	call.uni (retval0), 
	__internal_trig_reduction_slowpathd, 
	(
	param0
	);
	ld.param.f64 	%fd78728, [retval0];
	ld.param.b32 	%r19717, [retval0+8];
	} // callseq 1046
$L__BB0_8322:
	and.b32  	%r15749, %r19717, 1;
	setp.eq.b32 	%p7769, %r15749, 1;
	not.pred 	%p9740, %p7769;
$L__BB0_8323:
	mul.f64 	%fd64382, %fd78728, %fd78728;
	fma.rn.f64 	%fd64383, %fd64382, 0d3EE48DAC2799BCB9, 0dBEF9757C5B27EBB1;
	fma.rn.f64 	%fd64384, %fd64383, %fd64382, 0d3F0980E90FD91E04;
	fma.rn.f64 	%fd64385, %fd64384, %fd64382, 0dBEFAE2B0417D7E1D;
	fma.rn.f64 	%fd64386, %fd64385, %fd64382, 0d3F119F5341BFBA57;
	fma.rn.f64 	%fd64387, %fd64386, %fd64382, 0d3F15E791A00F6919;
	fma.rn.f64 	%fd64388, %fd64387, %fd64382, 0d3F2FF2E7FADEC73A;
	fma.rn.f64 	%fd64389, %fd64388, %fd64382, 0d3F434BC1B206DA62;
	fma.rn.f64 	%fd64390, %fd64389, %fd64382, 0d3F57DB18EF2F83F9;
	fma.rn.f64 	%fd64391, %fd64390, %fd64382, 0d3F6D6D2E7AE49FBC;
	fma.rn.f64 	%fd64392, %fd64391, %fd64382, 0d3F8226E3A816A776;
	fma.rn.f64 	%fd64393, %fd64392, %fd64382, 0d3F9664F485D25660;
	fma.rn.f64 	%fd64394, %fd64393, %fd64382, 0d3FABA1BA1BABF31D;
	fma.rn.f64 	%fd64395, %fd64394, %fd64382, 0d3FC11111111105D2;
	fma.rn.f64 	%fd64396, %fd64395, %fd64382, 0d3FD555555555555E;
	mul.f64 	%fd11491, %fd64382, %fd64396;
	fma.rn.f64 	%fd78729, %fd11491, %fd78728, %fd78728;
	@%p9740 bra 	$L__BB0_8325;
	fma.rn.f64 	%fd64397, %fd11491, %fd78728, %fd78728;
	sub.f64 	%fd64398, %fd64397, %fd78728;
	neg.f64 	%fd64399, %fd64398;
	fma.rn.f64 	%fd64400, %fd11491, %fd78728, %fd64399;
	rcp.approx.ftz.f64 	%fd64401, %fd64397;
	neg.f64 	%fd64402, %fd64397;
	fma.rn.f64 	%fd64403, %fd64402, %fd64401, 0d3FF0000000000000;
	fma.rn.f64 	%fd64404, %fd64403, %fd64403, %fd64403;
	fma.rn.f64 	%fd64405, %fd64404, %fd64401, %fd64401;
	neg.f64 	%fd64406, %fd64405;
	fma.rn.f64 	%fd64407, %fd64397, %fd64406, 0d3FF0000000000000;
	fma.rn.f64 	%fd64408, %fd64406, %fd64400, %fd64407;
	fma.rn.f64 	%fd78729, %fd64408, %fd64406, %fd64406;
$L__BB0_8325:
	ld.param.u64 	%rd8223, [_Z8FitGrainPdPiS0_S_S_S0_S0_S_S_S_S_S_S_S_S_S_S_S_S__param_2];
	mul.f64 	%fd64409, %fd11483, %fd78729;
	mul.lo.s32 	%r15750, %r19716, 7;
	mul.wide.u32 	%rd6790, %r15750, 8;
	add.s64 	%rd6791, %rd33, %rd6790;
	st.global.f64 	[%rd6791+48], %fd64409;
	add.s32 	%r19716, %r19716, 1;
	cvta.to.global.u64 	%rd6792, %rd8223;
	ld.global.u32 	%r5093, [%rd6792+4];
	setp.lt.s32 	%p7771, %r19716, %r5093;
	@%p7771 bra 	$L__BB0_8315;
	setp.gt.s32 	%p9741, %r5093, 0;
$L__BB0_8327:
	mul.f64 	%fd64410, %fd78077, 0d3F91DF46A2529D3A;
	mov.f64 	%fd64411, 0d0000000000000000;
	mul.rn.f64 	%fd78731, %fd64410, %fd64411;
	setp.eq.f64 	%p7772, %fd8896, 0d7FF0000000000000;
	mov.b32 	%r19719, 1;
	@%p7772 bra 	$L__BB0_8331;
	setp.ltu.f64 	%p7773, %fd8896, 0d41E0000000000000;
	mov.f64 	%fd78731, %fd78862;
	mov.u32 	%r19718, %r19840;
	@%p7773 bra 	$L__BB0_8330;
	mul.f64 	%fd64412, %fd78077, 0d3F91DF46A2529D3A;
	{ // callseq 1047, 0
	.param .b64 param0;
	st.param.f64 	[param0], %fd64412;
	.param .align 16 .b8 retval0[16];
	call.uni (retval0), 
	__internal_trig_reduction_slowpathd, 
	(
	param0
	);
	ld.param.f64 	%fd78731, [retval0];
	ld.param.b32 	%r19718, [retval0+8];
	} // callseq 1047
$L__BB0_8330:
	add.s32 	%r19719, %r19718, 1;
$L__BB0_8331:
	mul.f64 	%fd64414, %fd78076, 0d3F91DF46A2529D3A;
	mov.f64 	%fd64415, 0d0000000000000000;
	mul.rn.f64 	%fd78733, %fd64414, %fd64415;
	setp.eq.f64 	%p7774, %fd8898, 0d7FF0000000000000;
	shl.b32 	%r15754, %r19719, 6;
	cvt.u64.u32 	%rd6793, %r15754;
	and.b64  	%rd6794, %rd6793, 64;
	mov.u64 	%rd6795, __cudart_sin_cos_coeffs;
	add.s64 	%rd6796, %rd6795, %rd6794;
	mul.rn.f64 	%fd64416, %fd78731, %fd78731;
	and.b32  	%r15755, %r19719, 1;
	setp.eq.b32 	%p7775, %r15755, 1;
	selp.f64 	%fd64417, 0dBDA8FF8320FD8164, 0d3DE5DB65F9785EBA, %p7775;
	ld.global.nc.v2.f64 	{%fd64418, %fd64419}, [%rd6796];
	fma.rn.f64 	%fd64420, %fd64417, %fd64416, %fd64418;
	fma.rn.f64 	%fd64421, %fd64420, %fd64416, %fd64419;
	ld.global.nc.v2.f64 	{%fd64422, %fd64423}, [%rd6796+16];
	fma.rn.f64 	%fd64424, %fd64421, %fd64416, %fd64422;
	fma.rn.f64 	%fd64425, %fd64424, %fd64416, %fd64423;
	ld.global.nc.v2.f64 	{%fd64426, %fd64427}, [%rd6796+32];
	fma.rn.f64 	%fd64428, %fd64425, %fd64416, %fd64426;
	fma.rn.f64 	%fd64429, %fd64428, %fd64416, %fd64427;
	fma.rn.f64 	%fd64430, %fd64429, %fd78731, %fd78731;
	fma.rn.f64 	%fd64431, %fd64429, %fd64416, 0d3FF0000000000000;
	selp.f64 	%fd64432, %fd64431, %fd64430, %p7775;
	and.b32  	%r15756, %r19719, 2;
	setp.eq.s32 	%p7776, %r15756, 0;
	sub.f64 	%fd64433, %fd64415, %fd64432;
	selp.f64 	%fd11500, %fd64432, %fd64433, %p7776;
	mov.b32 	%r19721, 1;
	@%p7774 bra 	$L__BB0_8335;
	setp.ltu.f64 	%p7777, %fd8898, 0d41E0000000000000;
	mov.f64 	%fd78733, %fd78864;
	mov.u32 	%r19720, %r19842;
	@%p7777 bra 	$L__BB0_8334;
	mul.f64 	%fd64434, %fd78076, 0d3F91DF46A2529D3A;
	{ // callseq 1048, 0
	.param .b64 param0;
	st.param.f64 	[param0], %fd64434;
	.param .align 16 .b8 retval0[16];
	call.uni (retval0), 
	__internal_trig_reduction_slowpathd, 
	(
	param0
	);
	ld.param.f64 	%fd78733, [retval0];
	ld.param.b32 	%r19720, [retval0+8];
	} // callseq 1048
$L__BB0_8334:
	add.s32 	%r19721, %r19720, 1;
$L__BB0_8335:
	mul.f64 	%fd64436, %fd78075, 0d3F91DF46A2529D3A;
	mov.f64 	%fd64437, 0d0000000000000000;
	mul.rn.f64 	%fd78735, %fd64436, %fd64437;
	setp.eq.f64 	%p7778, %fd8900, 0d7FF0000000000000;
	shl.b32 	%r15759, %r19721, 6;
	cvt.u64.u32 	%rd6797, %r15759;
	and.b64  	%rd6798, %rd6797, 64;
	mov.u64 	%rd6799, __cudart_sin_cos_coeffs;
	add.s64 	%rd6800, %rd6799, %rd6798;
	mul.rn.f64 	%fd64438, %fd78733, %fd78733;
	and.b32  	%r15760, %r19721, 1;
	setp.eq.b32 	%p7779, %r15760, 1;
	selp.f64 	%fd64439, 0dBDA8FF8320FD8164, 0d3DE5DB65F9785EBA, %p7779;
	ld.global.nc.v2.f64 	{%fd64440, %fd64441}, [%rd6800];
	fma.rn.f64 	%fd64442, %fd64439, %fd64438, %fd64440;
	fma.rn.f64 	%fd64443, %fd64442, %fd64438, %fd64441;
	ld.global.nc.v2.f64 	{%fd64444, %fd64445}, [%rd6800+16];
	fma.rn.f64 	%fd64446, %fd64443, %fd64438, %fd64444;
	fma.rn.f64 	%fd64447, %fd64446, %fd64438, %fd64445;
	ld.global.nc.v2.f64 	{%fd64448, %fd64449}, [%rd6800+32];
	fma.rn.f64 	%fd64450, %fd64447, %fd64438, %fd64448;
	fma.rn.f64 	%fd64451, %fd64450, %fd64438, %fd64449;
	fma.rn.f64 	%fd64452, %fd64451, %fd78733, %fd78733;
	fma.rn.f64 	%fd64453, %fd64451, %fd64438, 0d3FF0000000000000;
	selp.f64 	%fd64454, %fd64453, %fd64452, %p7779;
	and.b32  	%r15761, %r19721, 2;
	setp.eq.s32 	%p7780, %r15761, 0;
	sub.f64 	%fd64455, %fd64437, %fd64454;
	selp.f64 	%fd11505, %fd64454, %fd64455, %p7780;
	mov.b32 	%r19723, 1;
	@%p7778 bra 	$L__BB0_8339;
	setp.ltu.f64 	%p7781, %fd8900, 0d41E0000000000000;
	mov.f64 	%fd78735, %fd78866;
	mov.u32 	%r19722, %r19844;
	@%p7781 bra 	$L__BB0_8338;
	mul.f64 	%fd64456, %fd78075, 0d3F91DF46A2529D3A;
	{ // callseq 1049, 0
	.param .b64 param0;
	st.param.f64 	[param0], %fd64456;
	.param .align 16 .b8 retval0[16];
	call.uni (retval0), 
	__internal_trig_reduction_slowpathd, 
	(
	param0
	);
	ld.param.f64 	%fd78735, [retval0];
	ld.param.b32 	%r19722, [retval0+8];
	} // callseq 1049
$L__BB0_8338:
	add.s32 	%r19723, %r19722, 1;
$L__BB0_8339:
	shl.b32 	%r15763, %r19723, 6;
	cvt.u64.u32 	%rd6801, %r15763;
	and.b64  	%rd6802, %rd6801, 64;
	mov.u64 	%rd6803, __cudart_sin_cos_coeffs;
	add.s64 	%rd6804, %rd6803, %rd6802;
	mul.rn.f64 	%fd64458, %fd78735, %fd78735;
	and.b32  	%r15764, %r19723, 1;
	setp.eq.b32 	%p7782, %r15764, 1;
	selp.f64 	%fd64459, 0dBDA8FF8320FD8164, 0d3DE5DB65F9785EBA, %p7782;
	ld.global.nc.v2.f64 	{%fd64460, %fd64461}, [%rd6804];
	fma.rn.f64 	%fd64462, %fd64459, %fd64458, %fd64460;
	fma.rn.f64 	%fd64463, %fd64462, %fd64458, %fd64461;
	ld.global.nc.v2.f64 	{%fd64464, %fd64465}, [%rd6804+16];
	fma.rn.f64 	%fd64466, %fd64463, %fd64458, %fd64464;
	fma.rn.f64 	%fd64467, %fd64466, %fd64458, %fd64465;
	ld.global.nc.v2.f64 	{%fd64468, %fd64469}, [%rd6804+32];
	fma.rn.f64 	%fd64470, %fd64467, %fd64458, %fd64468;
	fma.rn.f64 	%fd64471, %fd64470, %fd64458, %fd64469;
	fma.rn.f64 	%fd64472, %fd64471, %fd78735, %fd78735;
	fma.rn.f64 	%fd64473, %fd64471, %fd64458, 0d3FF0000000000000;
	selp.f64 	%fd64474, %fd64473, %fd64472, %p7782;
	and.b32  	%r15765, %r19723, 2;
	setp.eq.s32 	%p7783, %r15765, 0;
	mov.f64 	%fd64475, 0d0000000000000000;
	sub.f64 	%fd64476, %fd64475, %fd64474;
	selp.f64 	%fd11509, %fd64474, %fd64476, %p7783;
	mov.f64 	%fd78736, %fd78868;
	mov.u32 	%r19724, %r19846;
	@%p105 bra 	$L__BB0_8341;
	mul.f64 	%fd64477, %fd78077, 0d3F91DF46A2529D3A;
	{ // callseq 1050, 0
	.param .b64 param0;
	st.param.f64 	[param0], %fd64477;
	.param .align 16 .b8 retval0[16];
	call.uni (retval0), 
	__internal_trig_reduction_slowpathd, 
	(
	param0
	);
	ld.param.f64 	%fd78736, [retval0];
	ld.param.b32 	%r19724, [retval0+8];
	} // callseq 1050
$L__BB0_8341:
	shl.b32 	%r15767, %r19724, 6;
	cvt.u64.u32 	%rd6805, %r15767;
	and.b64  	%rd6806, %rd6805, 64;
	mov.u64 	%rd6807, __cudart_sin_cos_coeffs;
	add.s64 	%rd6808, %rd6807, %rd6806;
	mul.rn.f64 	%fd64479, %fd78736, %fd78736;
	and.b32  	%r15768, %r19724, 1;
	setp.eq.b32 	%p7784, %r15768, 1;
	selp.f64 	%fd64480, 0dBDA8FF8320FD8164, 0d3DE5DB65F9785EBA, %p7784;
	ld.global.nc.v2.f64 	{%fd64481, %fd64482}, [%rd6808];
	fma.rn.f64 	%fd64483, %fd64480, %fd64479, %fd64481;
	fma.rn.f64 	%fd64484, %fd64483, %fd64479, %fd64482;
	ld.global.nc.v2.f64 	{%fd64485, %fd64486}, [%rd6808+16];
	fma.rn.f64 	%fd64487, %fd64484, %fd64479, %fd64485;
	fma.rn.f64 	%fd64488, %fd64487, %fd64479, %fd64486;
	ld.global.nc.v2.f64 	{%fd64489, %fd64490}, [%rd6808+32];
	fma.rn.f64 	%fd64491, %fd64488, %fd64479, %fd64489;
	fma.rn.f64 	%fd64492, %fd64491, %fd64479, %fd64490;
	fma.rn.f64 	%fd64493, %fd64492, %fd78736, %fd78736;
	fma.rn.f64 	%fd64494, %fd64492, %fd64479, 0d3FF0000000000000;
	selp.f64 	%fd64495, %fd64494, %fd64493, %p7784;
	and.b32  	%r15769, %r19724, 2;
	setp.eq.s32 	%p7785, %r15769, 0;
	mov.f64 	%fd64496, 0d0000000000000000;
	sub.f64 	%fd64497, %fd64496, %fd64495;
	selp.f64 	%fd11512, %fd64495, %fd64497, %p7785;
	mov.f64 	%fd78737, %fd78869;
	mov.u32 	%r19725, %r19847;
	@%p106 bra 	$L__BB0_8343;
	mul.f64 	%fd64498, %fd78076, 0d3F91DF46A2529D3A;
	{ // callseq 1051, 0
	.param .b64 param0;
	st.param.f64 	[param0], %fd64498;
	.param .align 16 .b8 retval0[16];
	call.uni (retval0), 
	__internal_trig_reduction_slowpathd, 
	(
	param0
	);
	ld.param.f64 	%fd78737, [retval0];
	ld.param.b32 	%r19725, [retval0+8];
	} // callseq 1051
$L__BB0_8343:
	shl.b32 	%r15771, %r19725, 6;
	cvt.u64.u32 	%rd6809, %r15771;
	and.b64  	%rd6810, %rd6809, 64;
	mov.u64 	%rd6811, __cudart_sin_cos_coeffs;
	add.s64 	%rd6812, %rd6811, %rd6810;
	mul.rn.f64 	%fd64500, %fd78737, %fd78737;
	and.b32  	%r15772, %r19725, 1;
	setp.eq.b32 	%p7786, %r15772, 1;
	selp.f64 	%fd64501, 0dBDA8FF8320FD8164, 0d3DE5DB65F9785EBA, %p7786;
	ld.global.nc.v2.f64 	{%fd64502, %fd64503}, [%rd6812];
	fma.rn.f64 	%fd64504, %fd64501, %fd64500, %fd64502;
	fma.rn.f64 	%fd64505, %fd64504, %fd64500, %fd64503;
	ld.global.nc.v2.f64 	{%fd64506, %fd64507}, [%rd6812+16];
	fma.rn.f64 	%fd64508, %fd64505, %fd64500, %fd64506;
	fma.rn.f64 	%fd64509, %fd64508, %fd64500, %fd64507;
	ld.global.nc.v2.f64 	{%fd64510, %fd64511}, [%rd6812+32];
	fma.rn.f64 	%fd64512, %fd64509, %fd64500, %fd64510;
	fma.rn.f64 	%fd64513, %fd64512, %fd64500, %fd64511;
	fma.rn.f64 	%fd64514, %fd64513, %fd78737, %fd78737;
	fma.rn.f64 	%fd64515, %fd64513, %fd64500, 0d3FF0000000000000;
	selp.f64 	%fd64516, %fd64515, %fd64514, %p7786;
	and.b32  	%r15773, %r19725, 2;
	setp.eq.s32 	%p7787, %r15773, 0;
	mov.f64 	%fd64517, 0d0000000000000000;
	sub.f64 	%fd64518, %fd64517, %fd64516;
	selp.f64 	%fd11515, %fd64516, %fd64518, %p7787;
	mov.f64 	%fd78738, %fd78870;
	mov.u32 	%r19726, %r19848;
	@%p107 bra 	$L__BB0_8345;
	mul.f64 	%fd64519, %fd78075, 0d3F91DF46A2529D3A;
	{ // callseq 1052, 0
	.param .b64 param0;
	st.param.f64 	[param0], %fd64519;
	.param .align 16 .b8 retval0[16];
	call.uni (retval0), 
	__internal_trig_reduction_slowpathd, 
	(
	param0
	);
	ld.param.f64 	%fd78738, [retval0];
	ld.param.b32 	%r19726, [retval0+8];
	} // callseq 1052
$L__BB0_8345:
	ld.param.u64 	%rd8143, [_Z8FitGrainPdPiS0_S_S_S0_S0_S_S_S_S_S_S_S_S_S_S_S_S__param_1];
	ld.param.u64 	%rd8097, [_Z8FitGrainPdPiS0_S_S_S0_S0_S_S_S_S_S_S_S_S_S_S_S_S__param_0];
	shl.b32 	%r15776, %r19726, 6;
	cvt.u64.u32 	%rd6813, %r15776;
	and.b64  	%rd6814, %rd6813, 64;
	mov.u64 	%rd6815, __cudart_sin_cos_coeffs;
	add.s64 	%rd6816, %rd6815, %rd6814;
	mul.rn.f64 	%fd64521, %fd78738, %fd78738;
	and.b32  	%r15777, %r19726, 1;
	setp.eq.b32 	%p7788, %r15777, 1;
	selp.f64 	%fd64522, 0dBDA8FF8320FD8164, 0d3DE5DB65F9785EBA, %p7788;
	ld.global.nc.v2.f64 	{%fd64523, %fd64524}, [%rd6816];
	fma.rn.f64 	%fd64525, %fd64522, %fd64521, %fd64523;
	fma.rn.f64 	%fd64526, %fd64525, %fd64521, %fd64524;
	ld.global.nc.v2.f64 	{%fd64527, %fd64528}, [%rd6816+16];
	fma.rn.f64 	%fd64529, %fd64526, %fd64521, %fd64527;
	fma.rn.f64 	%fd64530, %fd64529, %fd64521, %fd64528;
	ld.global.nc.v2.f64 	{%fd64531, %fd64532}, [%rd6816+32];
	fma.rn.f64 	%fd64533, %fd64530, %fd64521, %fd64531;
	fma.rn.f64 	%fd64534, %fd64533, %fd64521, %fd64532;
	fma.rn.f64 	%fd64535, %fd64534, %fd78738, %fd78738;
	fma.rn.f64 	%fd64536, %fd64534, %fd64521, 0d3FF0000000000000;
	selp.f64 	%fd64537, %fd64536, %fd64535, %p7788;
	and.b32  	%r15778, %r19726, 2;
	setp.eq.s32 	%p7789, %r15778, 0;
	mov.f64 	%fd64538, 0d0000000000000000;
	sub.f64 	%fd64539, %fd64538, %fd64537;
	selp.f64 	%fd11518, %fd64537, %fd64539, %p7789;
	mul.f64 	%fd64540, %fd11500, %fd11509;
	mul.f64 	%fd64541, %fd11505, %fd11518;
	mul.f64 	%fd64542, %fd11512, %fd64541;
	sub.f64 	%fd11519, %fd64540, %fd64542;
	mul.f64 	%fd64543, %fd11500, %fd64541;
	fma.rn.f64 	%fd11520, %fd11509, %fd11512, %fd64543;
	mul.f64 	%fd11521, %fd11509, %fd11515;
	cvta.to.global.u64 	%rd6817, %rd8143;
	ld.global.u32 	%r5112, [%rd6817+4];
	cvta.to.global.u64 	%rd6818, %rd8097;
	ld.global.f64 	%fd11522, [%rd6818+4088];
	mov.b32 	%r19766, 0;
	not.pred 	%p7790, %p9741;
	@%p7790 bra 	$L__BB0_8493;
	mul.f64 	%fd11523, %fd11515, %fd11518;
	neg.f64 	%fd64544, %fd11515;
	mul.f64 	%fd11524, %fd11500, %fd64544;
	mul.f64 	%fd64545, %fd11512, %fd11518;
	mul.f64 	%fd64546, %fd11505, %fd11509;
	mul.f64 	%fd64547, %fd11500, %fd64546;
	sub.f64 	%fd11525, %fd64547, %fd64545;
	mul.f64 	%fd11526, %fd11512, %fd11515;
	mul.f64 	%fd64548, %fd11500, %fd11518;
	neg.f64 	%fd64549, %fd11509;
	mul.f64 	%fd64550, %fd11505, %fd64549;
	mul.f64 	%fd64551, %fd64550, %fd11512;
	sub.f64 	%fd11527, %fd64551, %fd64548;
	mov.b32 	%r19727, 0;
	mov.u32 	%r19766, %r19727;
$L__BB0_8347:
	mul.lo.s32 	%r15781, %r19727, 7;
	mul.wide.u32 	%rd6819, %r15781, 8;
	add.s64 	%rd6820, %rd33, %rd6819;
	ld.global.f64 	%fd64552, [%rd6820+16];
	ld.global.f64 	%fd64553, [%rd6820+8];
	ld.global.f64 	%fd64554, [%rd6820];
	mul.f64 	%fd64555, %fd64553, %fd11527;
	fma.rn.f64 	%fd64556, %fd64554, %fd11519, %fd64555;
	fma.rn.f64 	%fd11530, %fd64552, %fd11526, %fd64556;
	mul.f64 	%fd64557, %fd64553, %fd11525;
	fma.rn.f64 	%fd64558, %fd64554, %fd11520, %fd64557;
	fma.rn.f64 	%fd11531, %fd64552, %fd11524, %fd64558;
	mul.f64 	%fd64559, %fd64553, %fd11521;
	fma.rn.f64 	%fd64560, %fd64554, %fd11523, %fd64559;
	fma.rn.f64 	%fd11532, %fd64552, %fd11505, %fd64560;
	ld.global.f64 	%fd64561, [%rd6820+40];
	mul.f64 	%fd64562, %fd11531, %fd11531;
	fma.rn.f64 	%fd64563, %fd11530, %fd11530, %fd64562;
	fma.rn.f64 	%fd64564, %fd11532, %fd11532, %fd64563;
	sqrt.rn.f64 	%fd11533, %fd64564;
	mul.f64 	%fd11534, %fd64561, 0d3F91DF46A2529D3A;
	abs.f64 	%fd11535, %fd11534;
	setp.neu.f64 	%p7791, %fd11535, 0d7FF0000000000000;
	@%p7791 bra 	$L__BB0_8349;
	mov.f64 	%fd64570, 0d0000000000000000;
	mul.rn.f64 	%fd78741, %fd11534, %fd64570;
	mov.b32 	%r19730, 0;
	bra.uni 	$L__BB0_8351;
$L__BB0_8349:
	mul.f64 	%fd64565, %fd11534, 0d3FE45F306DC9C883;
	cvt.rni.s32.f64 	%r19730, %fd64565;
	cvt.rn.f64.s32 	%fd64566, %r19730;
	fma.rn.f64 	%fd64567, %fd64566, 0dBFF921FB54442D18, %fd11534;
	fma.rn.f64 	%fd64568, %fd64566, 0dBC91A62633145C00, %fd64567;
	fma.rn.f64 	%fd78741, %fd64566, 0dB97B839A252049C0, %fd64568;
	setp.ltu.f64 	%p7792, %fd11535, 0d41E0000000000000;
	@%p7792 bra 	$L__BB0_8351;
	{ // callseq 1053, 0
	.param .b64 param0;
	st.param.f64 	[param0], %fd11534;
	.param .align 16 .b8 retval0[16];
	call.uni (retval0), 
	__internal_trig_reduction_slowpathd, 
	(
	param0
	);
	ld.param.f64 	%fd78741, [retval0];
	ld.param.b32 	%r19730, [retval0+8];
	} // callseq 1053
$L__BB0_8351:
	shl.b32 	%r15784, %r19730, 6;
	cvt.u64.u32 	%rd6821, %r15784;
	and.b64  	%rd6822, %rd6821, 64;
	mov.u64 	%rd6823, __cudart_sin_cos_coeffs;
	add.s64 	%rd6824, %rd6823, %rd6822;
	mul.rn.f64 	%fd64571, %fd78741, %fd78741;
	and.b32  	%r15785, %r19730, 1;
	setp.eq.b32 	%p7793, %r15785, 1;
	selp.f64 	%fd64572, 0dBDA8FF8320FD8164, 0d3DE5DB65F9785EBA, %p7793;
	ld.global.nc.v2.f64 	{%fd64573, %fd64574}, [%rd6824];
	fma.rn.f64 	%fd64575, %fd64572, %fd64571, %fd64573;
	fma.rn.f64 	%fd64576, %fd64575, %fd64571, %fd64574;
	ld.global.nc.v2.f64 	{%fd64577, %fd64578}, [%rd6824+16];
	fma.rn.f64 	%fd64579, %fd64576, %fd64571, %fd64577;
	fma.rn.f64 	%fd64580, %fd64579, %fd64571, %fd64578;
	ld.global.nc.v2.f64 	{%fd64581, %fd64582}, [%rd6824+32];
	fma.rn.f64 	%fd64583, %fd64580, %fd64571, %fd64581;
	fma.rn.f64 	%fd64584, %fd64583, %fd64571, %fd64582;
	fma.rn.f64 	%fd64585, %fd64584, %fd78741, %fd78741;
	fma.rn.f64 	%fd64586, %fd64584, %fd64571, 0d3FF0000000000000;
	selp.f64 	%fd64587, %fd64586, %fd64585, %p7793;
	and.b32  	%r15786, %r19730, 2;
	setp.eq.s32 	%p7794, %r15786, 0;
	mov.f64 	%fd64588, 0d0000000000000000;
	sub.f64 	%fd64589, %fd64588, %fd64587;
	selp.f64 	%fd64590, %fd64587, %fd64589, %p7794;
	mul.f64 	%fd11540, %fd11533, %fd64590;
	abs.f64 	%fd64591, %fd11531;
	setp.geu.f64 	%p7795, %fd64591, 0d3F1A36E2EB1C432D;
	@%p7795 bra 	$L__BB0_8360;
	setp.eq.f64 	%p7843, %fd11530, 0d0000000000000000;
	mov.b32 	%r19744, 0;
	@%p7843 bra 	$L__BB0_8415;
	neg.f64 	%fd64953, %fd11540;
	div.rn.f64 	%fd11541, %fd64953, %fd11530;
	abs.f64 	%fd11542, %fd11541;
	setp.gtu.f64 	%p7844, %fd11542, 0d3FF0000000000000;
	@%p7844 bra 	$L__BB0_8415;
	{
	.reg .b32 %temp; 
	mov.b64 	{%temp, %r5119}, %fd11541;
	}
	{
	.reg .b32 %temp; 
	mov.b64 	{%temp, %r15853}, %fd11542;
	}
	setp.gt.s32 	%p7845, %r15853, 1071801957;
	@%p7845 bra 	$L__BB0_8358;
	mul.f64 	%fd64994, %fd11541, %fd11541;
	fma.rn.f64 	%fd64995, %fd64994, 0d3FB0066BDC1895E9, 0dBFB3823B180754AF;
	fma.rn.f64 	%fd64996, %fd64995, %fd64994, 0d3FB11E52CC2F79AE;
	fma.rn.f64 	%fd64997, %fd64996, %fd64994, 0dBF924EAF3526861B;
	fma.rn.f64 	%fd64998, %fd64997, %fd64994, 0d3F91DF02A31E6CB7;
	fma.rn.f64 	%fd64999, %fd64998, %fd64994, 0d3F847D18B0EEC6CC;
	fma.rn.f64 	%fd65000, %fd64999, %fd64994, 0d3F8D0AF961BA53B0;
	fma.rn.f64 	%fd65001, %fd65000, %fd64994, 0d3F91BF7734CF1C48;
	fma.rn.f64 	%fd65002, %fd65001, %fd64994, 0d3F96E91483144EF7;
	fma.rn.f64 	%fd65003, %fd65002, %fd64994, 0d3F9F1C6E0A4F9F81;
	fma.rn.f64 	%fd65004, %fd65003, %fd64994, 0d3FA6DB6DC27FA92B;
	fma.rn.f64 	%fd65005, %fd65004, %fd64994, 0d3FB333333320F91B;
	fma.rn.f64 	%fd65006, %fd65005, %fd64994, 0d3FC5555555555F4D;
	mul.f64 	%fd65007, %fd64994, %fd65006;
	fma.rn.f64 	%fd11543, %fd65007, %fd11542, %fd11542;
	setp.gt.s32 	%p7849, %r5119, -1;
	@%p7849 bra 	$L__BB0_8357;
	mov.f64 	%fd65012, 0d3C91A62633145C07;
	add.rn.f64 	%fd65013, %fd11543, %fd65012;
	mov.f64 	%fd65014, 0d3FF921FB54442D18;
	add.rn.f64 	%fd78742, %fd65014, %fd65013;
	bra.uni 	$L__BB0_8359;
$L__BB0_8357:
	mov.f64 	%fd65008, 0dBC91A62633145C07;
	add.rn.f64 	%fd65009, %fd11543, %fd65008;
	neg.f64 	%fd65010, %fd65009;
	mov.f64 	%fd65011, 0d3FF921FB54442D18;
	add.rn.f64 	%fd78742, %fd65011, %fd65010;
	bra.uni 	$L__BB0_8359;
$L__BB0_8358:
	mov.f64 	%fd64954, 0d3FF0000000000000;
	sub.f64 	%fd64955, %fd64954, %fd11542;
	{
	.reg .b32 %temp; 
	mov.b64 	{%r15854, %temp}, %fd64955;
	}
	{
	.reg .b32 %temp; 
	mov.b64 	{%temp, %r15855}, %fd64955;
	}
	add.s32 	%r15856, %r15855, -1048576;
	mov.b64 	%fd64956, {%r15854, %r15856};
	rsqrt.approx.ftz.f64 	%fd64957, %fd64956;
	{
	.reg .b32 %temp; 
	mov.b64 	{%r15857, %temp}, %fd64957;
	}
	{
	.reg .b32 %temp; 
	mov.b64 	{%temp, %r15858}, %fd64957;
	}
	add.s32 	%r15859, %r15858, -1048576;
	mov.b64 	%fd64958, {%r15857, %r15859};
	mul.f64 	%fd64959, %fd64956, %fd64957;
	neg.f64 	%fd64960, %fd64959;
	fma.rn.f64 	%fd64961, %fd64959, %fd64960, %fd64956;
	fma.rn.f64 	%fd64962, %fd64961, %fd64958, %fd64959;
	neg.f64 	%fd64963, %fd64962;
	fma.rn.f64 	%fd64964, %fd64957, %fd64963, 0d3FF0000000000000;
	fma.rn.f64 	%fd64965, %fd64964, %fd64958, %fd64958;
	fma.rn.f64 	%fd64966, %fd64962, %fd64963, %fd64956;
	fma.rn.f64 	%fd64967, %fd64966, %fd64965, %fd64962;
	{
	.reg .b32 %temp; 
	mov.b64 	{%r15860, %temp}, %fd64967;
	}
	{
	.reg .b32 %temp; 
	mov.b64 	{%temp, %r15861}, %fd64967;
	}
	add.s32 	%r15862, %r15861, 1048576;
	mov.b64 	%fd64968, {%r15860, %r15862};
	fma.rn.f64 	%fd64969, %fd64955, 0d3EC715B371155F70, 0dBEBAC2FE66FAAC4B;
	fma.rn.f64 	%fd64970, %fd64969, %fd64955, 0d3ED9A9B88EFCD9B8;
	fma.rn.f64 	%fd64971, %fd64970, %fd64955, 0d3EDD0F40A8A0C4C3;
	fma.rn.f64 	%fd64972, %fd64971, %fd64955, 0d3EF46D4CFA9E0E1F;
	fma.rn.f64 	%fd64973, %fd64972, %fd64955, 0d3F079C168D1E2422;
	fma.rn.f64 	%fd64974, %fd64973, %fd64955, 0d3F1C9A88C3BCA540;
	fma.rn.f64 	%fd64975, %fd64974, %fd64955, 0d3F31C4E64BD476DF;
	fma.rn.f64 	%fd64976, %fd64975, %fd64955, 0d3F46E8BA60009C8F;
	fma.rn.f64 	%fd64977, %fd64976, %fd64955, 0d3F5F1C71C62B05A2;
	fma.rn.f64 	%fd64978, %fd64977, %fd64955, 0d3F76DB6DB6DC9F2C;
	fma.rn.f64 	%fd64979, %fd64978, %fd64955, 0d3F9333333333329C;
	fma.rn.f64 	%fd64980, %fd64979, %fd64955, 0d3FB5555555555555;
	setp.lt.s32 	%p7846, %r15855, 1;
	mov.f64 	%fd64981, 0d0000000000000000;
	mul.rn.f64 	%fd64982, %fd11542, %fd64981;
	mul.f64 	%fd64983, %fd64955, %fd64980;
	fma.rn.f64 	%fd64984, %fd64983, %fd64968, %fd64968;
	selp.f64 	%fd64985, %fd64982, %fd64984, %p7846;
	setp.lt.s32 	%p7847, %r15855, 0;
	mov.f64 	%fd64986, 0d7FF0000000000000;
	mul.rn.f64 	%fd64987, %fd64985, %fd64986;
	selp.f64 	%fd64988, %fd64987, %fd64985, %p7847;
	setp.lt.s32 	%p7848, %r5119, 0;
	mov.f64 	%fd64989, 0dBCA1A62633145C07;
	add.rn.f64 	%fd64990, %fd64988, %fd64989;
	neg.f64 	%fd64991, %fd64990;
	mov.f64 	%fd64992, 0d400921FB54442D18;
	add.rn.f64 	%fd64993, %fd64992, %fd64991;
	selp.f64 	%fd78742, %fd64993, %fd64988, %p7848;
$L__BB0_8359:
	mul.f64 	%fd65015, %fd78742, 0d404CA5DC1A63C1F5;
	neg.f64 	%fd65016, %fd65015;
	st.local.v2.f64 	[%rd8], {%fd65015, %fd65016};
	mov.b32 	%r19744, 2;
	bra.uni 	$L__BB0_8415;
$L__BB0_8360:
	mul.f64 	%fd64592, %fd11530, %fd11530;
	mul.f64 	%fd64593, %fd11531, %fd11531;
	div.rn.f64 	%fd64594, %fd64592, %fd64593;
	add.f64 	%fd11548, %fd64594, 0d3FF0000000000000;
	add.f64 	%fd64595, %fd11540, %fd11540;
	mul.f64 	%fd64596, %fd11530, %fd64595;
	div.rn.f64 	%fd11549, %fd64596, %fd64593;
	mul.f64 	%fd64597, %fd11540, %fd11540;
	div.rn.f64 	%fd64598, %fd64597, %fd64593;
	add.f64 	%fd64599, %fd64598, 0dBFF0000000000000;
	mul.f64 	%fd64600, %fd11548, 0dC010000000000000;
	mul.f64 	%fd64601, %fd64600, %fd64599;
	fma.rn.f64 	%fd11550, %fd11549, %fd11549, %fd64601;
	setp.ltu.f64 	%p7796, %fd11550, 0d0000000000000000;
	mov.b32 	%r19744, 0;
	@%p7796 bra 	$L__BB0_8415;
	sqrt.rn.f64 	%fd11551, %fd11550;
	sub.f64 	%fd64602, %fd11551, %fd11549;
	add.f64 	%fd11552, %fd11548, %fd11548;
	div.rn.f64 	%fd11553, %fd64602, %fd11552;
	abs.f64 	%fd11554, %fd11553;
	setp.gtu.f64 	%p7797, %fd11554, 0d3FF0000000000000;
	mov.b32 	%r19744, 0;
	@%p7797 bra 	$L__BB0_8388;
	{
	.reg .b32 %temp; 
	mov.b64 	{%temp, %r5120}, %fd11553;
	}
	{
	.reg .b32 %temp; 
	mov.b64 	{%temp, %r15789}, %fd11554;
	}
	setp.gt.s32 	%p7798, %r15789, 1071801957;
	@%p7798 bra 	$L__BB0_8366;
	mul.f64 	%fd64643, %fd11553, %fd11553;
	fma.rn.f64 	%fd64644, %fd64643, 0d3FB0066BDC1895E9, 0dBFB3823B180754AF;
	fma.rn.f64 	%fd64645, %fd64644, %fd64643, 0d3FB11E52CC2F79AE;
	fma.rn.f64 	%fd64646, %fd64645, %fd64643, 0dBF924EAF3526861B;
	fma.rn.f64 	%fd64647, %fd64646, %fd64643, 0d3F91DF02A31E6CB7;
	fma.rn.f64 	%fd64648, %fd64647, %fd64643, 0d3F847D18B0EEC6CC;
	fma.rn.f64 	%fd64649, %fd64648, %fd64643, 0d3F8D0AF961BA53B0;
	fma.rn.f64 	%fd64650, %fd64649, %fd64643, 0d3F91BF7734CF1C48;
	fma.rn.f64 	%fd64651, %fd64650, %fd64643, 0d3F96E91483144EF7;
	fma.rn.f64 	%fd64652, %fd64651, %fd64643, 0d3F9F1C6E0A4F9F81;
	fma.rn.f64 	%fd64653, %fd64652, %fd64643, 0d3FA6DB6DC27FA92B;
	fma.rn.f64 	%fd64654, %fd64653, %fd64643, 0d3FB333333320F91B;
	fma.rn.f64 	%fd64655, %fd64654, %fd64643, 0d3FC5555555555F4D;
	mul.f64 	%fd64656, %fd64643, %fd64655;
	fma.rn.f64 	%fd11555, %fd64656, %fd11554, %fd11554;
	setp.gt.s32 	%p7802, %r5120, -1;
	@%p7802 bra 	$L__BB0_8365;
	mov.f64 	%fd64661, 0d3C91A62633145C07;
	add.rn.f64 	%fd64662, %fd11555, %fd64661;
	mov.f64 	%fd64663, 0d3FF921FB54442D18;
	add.rn.f64 	%fd78743, %fd64663, %fd64662;
	bra.uni 	$L__BB0_8367;
$L__BB0_8365:
	mov.f64 	%fd64657, 0dBC91A62633145C07;
	add.rn.f64 	%fd64658, %fd11555, %fd64657;
	neg.f64 	%fd64659, %fd64658;
	mov.f64 	%fd64660, 0d3FF921FB54442D18;
	add.rn.f64 	%fd78743, %fd64660, %fd64659;
	bra.uni 	$L__BB0_8367;
$L__BB0_8366:
	mov.f64 	%fd64603, 0d3FF0000000000000;
	sub.f64 	%fd64604, %fd64603, %fd11554;
	{
	.reg .b32 %temp; 
	mov.b64 	{%r15790, %temp}, %fd64604;
	}
	{
	.reg .b32 %temp; 
	mov.b64 	{%temp, %r15791}, %fd64604;
	}
	add.s32 	%r15792, %r15791, -1048576;
	mov.b64 	%fd64605, {%r15790, %r15792};
	rsqrt.approx.ftz.f64 	%fd64606, %fd64605;
	{
	.reg .b32 %temp; 
	mov.b64 	{%r15793, %temp}, %fd64606;
	}
	{
	.reg .b32 %temp; 
	mov.b64 	{%temp, %r15794}, %fd64606;
	}
	add.s32 	%r15795, %r15794, -1048576;
	mov.b64 	%fd64607, {%r15793, %r15795};
	mul.f64 	%fd64608, %fd64605, %fd64606;
	neg.f64 	%fd64609, %fd64608;
	fma.rn.f64 	%fd64610, %fd64608, %fd64609, %fd64605;
	fma.rn.f64 	%fd64611, %fd64610, %fd64607, %fd64608;
	neg.f64 	%fd64612, %fd64611;
	fma.rn.f64 	%fd64613, %fd64606, %fd64612, 0d3FF0000000000000;
	fma.rn.f64 	%fd64614, %fd64613, %fd64607, %fd64607;
	fma.rn.f64 	%fd64615, %fd64611, %fd64612, %fd64605;
	fma.rn.f64 	%fd64616, %fd64615, %fd64614, %fd64611;
	{
	.reg .b32 %temp; 
	mov.b64 	{%r15796, %temp}, %fd64616;
	}
	{
	.reg .b32 %temp; 
	mov.b64 	{%temp, %r15797}, %fd64616;
	}
	add.s32 	%r15798, %r15797, 1048576;
	mov.b64 	%fd64617, {%r15796, %r15798};
	fma.rn.f64 	%fd64618, %fd64604, 0d3EC715B371155F70, 0dBEBAC2FE66FAAC4B;
	fma.rn.f64 	%fd64619, %fd64618, %fd64604, 0d3ED9A9B88EFCD9B8;
	fma.rn.f64 	%fd64620, %fd64619, %fd64604, 0d3EDD0F40A8A0C4C3;
	fma.rn.f64 	%fd64621, %fd64620, %fd64604, 0d3EF46D4CFA9E0E1F;
	fma.rn.f64 	%fd64622, %fd64621, %fd64604, 0d3F079C168D1E2422;
	fma.rn.f64 	%fd64623, %fd64622, %fd64604, 0d3F1C9A88C3BCA540;
	fma.rn.f64 	%fd64624, %fd64623, %fd64604, 0d3F31C4E64BD476DF;
	fma.rn.f64 	%fd64625, %fd64624, %fd64604, 0d3F46E8BA60009C8F;
	fma.rn.f64 	%fd64626, %fd64625, %fd64604, 0d3F5F1C71C62B05A2;
	fma.rn.f64 	%fd64627, %fd64626, %fd64604, 0d3F76DB6DB6DC9F2C;
	fma.rn.f64 	%fd64628, %fd64627, %fd64604, 0d3F9333333333329C;
	fma.rn.f64 	%fd64629, %fd64628, %fd64604, 0d3FB5555555555555;
	setp.lt.s32 	%p7799, %r15791, 1;
	mov.f64 	%fd64630, 0d0000000000000000;
	mul.rn.f64 	%fd64631, %fd11554, %fd64630;
	mul.f64 	%fd64632, %fd64604, %fd64629;
	fma.rn.f64 	%fd64633, %fd64632, %fd64617, %fd64617;
	selp.f64 	%fd64634, %fd64631, %fd64633, %p7799;
	setp.lt.s32 	%p7800, %r15791, 0;
	mov.f64 	%fd64635, 0d7FF0000000000000;
	mul.rn.f64 	%fd64636, %fd64634, %fd64635;
	selp.f64 	%fd64637, %fd64636, %fd64634, %p7800;
	setp.lt.s32 	%p7801, %r5120, 0;
	mov.f64 	%fd64638, 0dBCA1A62633145C07;
	add.rn.f64 	%fd64639, %fd64637, %fd64638;
	neg.f64 	%fd64640, %fd64639;
	mov.f64 	%fd64641, 0d400921FB54442D18;
	add.rn.f64 	%fd64642, %fd64641, %fd64640;
	selp.f64 	%fd78743, %fd64642, %fd64637, %p7801;
$L__BB0_8367:
	neg.f64 	%fd11560, %fd78743;
	abs.f64 	%fd11561, %fd78743;
	setp.neu.f64 	%p7803, %fd11561, 0d7FF0000000000000;
	@%p7803 bra 	$L__BB0_8369;
	mov.f64 	%fd64669, 0d0000000000000000;
	mul.rn.f64 	%fd78745, %fd78743, %fd64669;
	mov.b32 	%r19732, 1;
	bra.uni 	$L__BB0_8372;
$L__BB0_8369:
	mul.f64 	%fd64664, %fd78743, 0d3FE45F306DC9C883;
	cvt.rni.s32.f64 	%r19731, %fd64664;
	cvt.rn.f64.s32 	%fd64665, %r19731;
	fma.rn.f64 	%fd64666, %fd64665, 0dBFF921FB54442D18, %fd78743;
	fma.rn.f64 	%fd64667, %fd64665, 0dBC91A62633145C00, %fd64666;
	fma.rn.f64 	%fd78745, %fd64665, 0dB97B839A252049C0, %fd64667;
	setp.ltu.f64 	%p7804, %fd11561, 0d41E0000000000000;
	@%p7804 bra 	$L__BB0_8371;
	{ // callseq 1054, 0
	.param .b64 param0;
	st.param.f64 	[param0], %fd78743;
	.param .align 16 .b8 retval0[16];
	call.uni (retval0), 
	__internal_trig_reduction_slowpathd, 
	(
	param0
	);
	ld.param.f64 	%fd78745, [retval0];
	ld.param.b32 	%r19731, [retval0+8];
	} // callseq 1054
$L__BB0_8371:
	add.s32 	%r19732, %r19731, 1;
$L__BB0_8372:
	shl.b32 	%r15801, %r19732, 6;
	cvt.u64.u32 	%rd6825, %r15801;
	and.b64  	%rd6826, %rd6825, 64;
	mov.u64 	%rd6827, __cudart_sin_cos_coeffs;
	add.s64 	%rd6828, %rd6827, %rd6826;
	mul.rn.f64 	%fd64670, %fd78745, %fd78745;
	and.b32  	%r15802, %r19732, 1;
	setp.eq.b32 	%p7806, %r15802, 1;
	selp.f64 	%fd64671, 0dBDA8FF8320FD8164, 0d3DE5DB65F9785EBA, %p7806;
	ld.global.nc.v2.f64 	{%fd64672, %fd64673}, [%rd6828];
	fma.rn.f64 	%fd64674, %fd64671, %fd64670, %fd64672;
	fma.rn.f64 	%fd64675, %fd64674, %fd64670, %fd64673;
	ld.global.nc.v2.f64 	{%fd64676, %fd64677}, [%rd6828+16];
	fma.rn.f64 	%fd64678, %fd64675, %fd64670, %fd64676;
	fma.rn.f64 	%fd64679, %fd64678, %fd64670, %fd64677;
	ld.global.nc.v2.f64 	{%fd64680, %fd64681}, [%rd6828+32];
	fma.rn.f64 	%fd64682, %fd64679, %fd64670, %fd64680;
	fma.rn.f64 	%fd64683, %fd64682, %fd64670, %fd64681;
	fma.rn.f64 	%fd64684, %fd64683, %fd78745, %fd78745;
	fma.rn.f64 	%fd64685, %fd64683, %fd64670, 0d3FF0000000000000;
	selp.f64 	%fd64686, %fd64685, %fd64684, %p7806;
	and.b32  	%r15803, %r19732, 2;
	setp.eq.s32 	%p7807, %r15803, 0;
	mov.f64 	%fd64687, 0d0000000000000000;
	sub.f64 	%fd64688, %fd64687, %fd64686;
	selp.f64 	%fd11567, %fd64686, %fd64688, %p7807;
	@%p7803 bra 	$L__BB0_8374;
	mov.f64 	%fd64694, 0d0000000000000000;
	mul.rn.f64 	%fd78746, %fd78743, %fd64694;
	mov.b32 	%r19733, 0;
	bra.uni 	$L__BB0_8376;
$L__BB0_8374:
	mul.f64 	%fd64689, %fd78743, 0d3FE45F306DC9C883;
	cvt.rni.s32.f64 	%r19733, %fd64689;
	cvt.rn.f64.s32 	%fd64690, %r19733;
	fma.rn.f64 	%fd64691, %fd64690, 0dBFF921FB54442D18, %fd78743;
	fma.rn.f64 	%fd64692, %fd64690, 0dBC91A62633145C00, %fd64691;
	fma.rn.f64 	%fd78746, %fd64690, 0dB97B839A252049C0, %fd64692;
	setp.ltu.f64 	%p7808, %fd11561, 0d41E0000000000000;
	@%p7808 bra 	$L__BB0_8376;
	{ // callseq 1055, 0
	.param .b64 param0;
	st.param.f64 	[param0], %fd78743;
	.param .align 16 .b8 retval0[16];
	call.uni (retval0), 
	__internal_trig_reduction_slowpathd, 
	(
	param0
	);
	ld.param.f64 	%fd78746, [retval0];
	ld.param.b32 	%r19733, [retval0+8];
	} // callseq 1055
$L__BB0_8376:
	shl.b32 	%r15806, %r19733, 6;
	cvt.u64.u32 	%rd6829, %r15806;
	and.b64  	%rd6830, %rd6829, 64;
	mov.u64 	%rd6831, __cudart_sin_cos_coeffs;
	add.s64 	%rd6832, %rd6831, %rd6830;
	mul.rn.f64 	%fd64695, %fd78746, %fd78746;
	and.b32  	%r15807, %r19733, 1;
	setp.eq.b32 	%p7810, %r15807, 1;
	selp.f64 	%fd64696, 0dBDA8FF8320FD8164, 0d3DE5DB65F9785EBA, %p7810;
	ld.global.nc.v2.f64 	{%fd64697, %fd64698}, [%rd6832];
	fma.rn.f64 	%fd64699, %fd64696, %fd64695, %fd64697;
	fma.rn.f64 	%fd64700, %fd64699, %fd64695, %fd64698;
	ld.global.nc.v2.f64 	{%fd64701, %fd64702}, [%rd6832+16];
	fma.rn.f64 	%fd64703, %fd64700, %fd64695, %fd64701;
	fma.rn.f64 	%fd64704, %fd64703, %fd64695, %fd64702;
	ld.global.nc.v2.f64 	{%fd64705, %fd64706}, [%rd6832+32];
	fma.rn.f64 	%fd64707, %fd64704, %fd64695, %fd64705;
	fma.rn.f64 	%fd64708, %fd64707, %fd64695, %fd64706;
	fma.rn.f64 	%fd64709, %fd64708, %fd78746, %fd78746;
	fma.rn.f64 	%fd64710, %fd64708, %fd64695, 0d3FF0000000000000;
	selp.f64 	%fd64711, %fd64710, %fd64709, %p7810;
	and.b32  	%r15808, %r19733, 2;
	setp.eq.s32 	%p7811, %r15808, 0;
	mov.f64 	%fd64712, 0d0000000000000000;
	sub.f64 	%fd64713, %fd64712, %fd64711;
	selp.f64 	%fd64714, %fd64711, %fd64713, %p7811;
	mul.f64 	%fd64715, %fd11531, %fd64714;
	mul.f64 	%fd64716, %fd11530, %fd11567;
	sub.f64 	%fd64717, %fd64715, %fd64716;
	sub.f64 	%fd11572, %fd64717, %fd11540;
	@%p7803 bra 	$L__BB0_8378;
	mov.f64 	%fd64723, 0d0000000000000000;
	mul.rn.f64 	%fd78748, %fd11560, %fd64723;
	mov.b32 	%r19735, 1;
	bra.uni 	$L__BB0_8381;
$L__BB0_8378:
	mul.f64 	%fd64718, %fd78743, 0dBFE45F306DC9C883;
	cvt.rni.s32.f64 	%r19734, %fd64718;
	cvt.rn.f64.s32 	%fd64719, %r19734;
	fma.rn.f64 	%fd64720, %fd64719, 0dBFF921FB54442D18, %fd11560;
	fma.rn.f64 	%fd64721, %fd64719, 0dBC91A62633145C00, %fd64720;
	fma.rn.f64 	%fd78748, %fd64719, 0dB97B839A252049C0, %fd64721;
	setp.ltu.f64 	%p7812, %fd11561, 0d41E0000000000000;
	@%p7812 bra 	$L__BB0_8380;
	{ // callseq 1056, 0
	.param .b64 param0;
	st.param.f64 	[param0], %fd11560;
	.param .align 16 .b8 retval0[16];
	call.uni (retval0), 
	__internal_trig_reduction_slowpathd, 
	(
	param0
	);
	ld.param.f64 	%fd78748, [retval0];
	ld.param.b32 	%r19734, [retval0+8];
	} // callseq 1056
$L__BB0_8380:
	add.s32 	%r19735, %r19734, 1;
$L__BB0_8381:
	shl.b32 	%r15811, %r19735, 6;
	cvt.u64.u32 	%rd6833, %r15811;
	and.b64  	%rd6834, %rd6833, 64;
	mov.u64 	%rd6835, __cudart_sin_cos_coeffs;
	add.s64 	%rd6836, %rd6835, %rd6834;
	mul.rn.f64 	%fd64724, %fd78748, %fd78748;
	and.b32  	%r15812, %r19735, 1;
	setp.eq.b32 	%p7814, %r15812, 1;
	selp.f64 	%fd64725, 0dBDA8FF8320FD8164, 0d3DE5DB65F9785EBA, %p7814;
	ld.global.nc.v2.f64 	{%fd64726, %fd64727}, [%rd6836];
	fma.rn.f64 	%fd64728, %fd64725, %fd64724, %fd64726;
	fma.rn.f64 	%fd64729, %fd64728, %fd64724, %fd64727;
	ld.global.nc.v2.f64 	{%fd64730, %fd64731}, [%rd6836+16];
	fma.rn.f64 	%fd64732, %fd64729, %fd64724, %fd64730;
	fma.rn.f64 	%fd64733, %fd64732, %fd64724, %fd64731;
	ld.global.nc.v2.f64 	{%fd64734, %fd64735}, [%rd6836+32];
	fma.rn.f64 	%fd64736, %fd64733, %fd64724, %fd64734;
	fma.rn.f64 	%fd64737, %fd64736, %fd64724, %fd64735;
	fma.rn.f64 	%fd64738, %fd64737, %fd78748, %fd78748;
	fma.rn.f64 	%fd64739, %fd64737, %fd64724, 0d3FF0000000000000;
	selp.f64 	%fd64740, %fd64739, %fd64738, %p7814;
	and.b32  	%r15813, %r19735, 2;
	setp.eq.s32 	%p7815, %r15813, 0;
	mov.f64 	%fd64741, 0d0000000000000000;
	sub.f64 	%fd64742, %fd64741, %fd64740;
	selp.f64 	%fd11578, %fd64740, %fd64742, %p7815;
	@%p7803 bra 	$L__BB0_8383;
	mov.f64 	%fd64748, 0d0000000000000000;
	mul.rn.f64 	%fd78749, %fd11560, %fd64748;
	mov.b32 	%r19736, 0;
	bra.uni 	$L__BB0_8385;
$L__BB0_8383:
	mul.f64 	%fd64743, %fd78743, 0dBFE45F306DC9C883;
	cvt.rni.s32.f64 	%r19736, %fd64743;
	cvt.rn.f64.s32 	%fd64744, %r19736;
	fma.rn.f64 	%fd64745, %fd64744, 0dBFF921FB54442D18, %fd11560;
	fma.rn.f64 	%fd64746, %fd64744, 0dBC91A62633145C00, %fd64745;
	fma.rn.f64 	%fd78749, %fd64744, 0dB97B839A252049C0, %fd64746;
	setp.ltu.f64 	%p7816, %fd11561, 0d41E0000000000000;
	@%p7816 bra 	$L__BB0_8385;
	{ // callseq 1057, 0
	.param .b64 param0;
	st.param.f64 	[param0], %fd11560;
	.param .align 16 .b8 retval0[16];
	call.uni (retval0), 
	__internal_trig_reduction_slowpathd, 
	(
	param0
	);
	ld.param.f64 	%fd78749, [retval0];
	ld.param.b32 	%r19736, [retval0+8];
	} // callseq 1057
$L__BB0_8385:
	shl.b32 	%r15816, %r19736, 6;
	cvt.u64.u32 	%rd6837, %r15816;
	and.b64  	%rd6838, %rd6837, 64;
	mov.u64 	%rd6839, __cudart_sin_cos_coeffs;
	add.s64 	%rd6840, %rd6839, %rd6838;
	mul.rn.f64 	%fd64749, %fd78749, %fd78749;
	and.b32  	%r15817, %r19736, 1;
	setp.eq.b32 	%p7817, %r15817, 1;
	selp.f64 	%fd64750, 0dBDA8FF8320FD8164, 0d3DE5DB65F9785EBA, %p7817;
	ld.global.nc.v2.f64 	{%fd64751, %fd64752}, [%rd6840];
	fma.rn.f64 	%fd64753, %fd64750, %fd64749, %fd64751;
	fma.rn.f64 	%fd64754, %fd64753, %fd64749, %fd64752;
	ld.global.nc.v2.f64 	{%fd64755, %fd64756}, [%rd6840+16];
	fma.rn.f64 	%fd64757, %fd64754, %fd64749, %fd64755;
	fma.rn.f64 	%fd64758, %fd64757, %fd64749, %fd64756;
	ld.global.nc.v2.f64 	{%fd64759, %fd64760}, [%rd6840+32];
	fma.rn.f64 	%fd64761, %fd64758, %fd64749, %fd64759;
	fma.rn.f64 	%fd64762, %fd64761, %fd64749, %fd64760;
	fma.rn.f64 	%fd64763, %fd64762, %fd78749, %fd78749;
	fma.rn.f64 	%fd64764, %fd64762, %fd64749, 0d3FF0000000000000;
	selp.f64 	%fd64765, %fd64764, %fd64763, %p7817;
	and.b32  	%r15818, %r19736, 2;
	setp.eq.s32 	%p7818, %r15818, 0;
	mov.f64 	%fd64766, 0d0000000000000000;
	sub.f64 	%fd64767, %fd64766, %fd64765;
	selp.f64 	%fd64768, %fd64765, %fd64767, %p7818;
	mul.f64 	%fd64769, %fd11531, %fd64768;
	mul.f64 	%fd64770, %fd11530, %fd11578;
	sub.f64 	%fd64771, %fd64769, %fd64770;
	sub.f64 	%fd64772, %fd64771, %fd11540;
	abs.f64 	%fd64773, %fd64772;
	abs.f64 	%fd64774, %fd11572;
	setp.geu.f64 	%p7819, %fd64774, %fd64773;
	@%p7819 bra 	$L__BB0_8387;
	mul.f64 	%fd64776, %fd78743, 0d404CA5DC1A63C1F5;
	st.local.f64 	[%rd8], %fd64776;
	mov.b32 	%r19744, 1;
	bra.uni 	$L__BB0_8388;
$L__BB0_8387:
	mul.f64 	%fd64775, %fd78743, 0dC04CA5DC1A63C1F5;
	st.local.f64 	[%rd8], %fd64775;
	mov.b32 	%r19744, 1;
$L__BB0_8388:
	neg.f64 	%fd64777, %fd11549;
	sub.f64 	%fd64778, %fd64777, %fd11551;
	div.rn.f64 	%fd11583, %fd64778, %fd11552;
	abs.f64 	%fd11584, %fd11583;
	setp.gtu.f64 	%p7820, %fd11584, 0d3FF0000000000000;
	@%p7820 bra 	$L__BB0_8415;
	{
	.reg .b32 %temp; 
	mov.b64 	{%temp, %r5138}, %fd11583;
	}
	{
	.reg .b32 %temp; 
	mov.b64 	{%temp, %r15821}, %fd11584;
	}
	setp.gt.s32 	%p7821, %r15821, 1071801957;
	@%p7821 bra 	$L__BB0_8393;
	mul.f64 	%fd64819, %fd11583, %fd11583;
	fma.rn.f64 	%fd64820, %fd64819, 0d3FB0066BDC1895E9, 0dBFB3823B180754AF;
	fma.rn.f64 	%fd64821, %fd64820, %fd64819, 0d3FB11E52CC2F79AE;
	fma.rn.f64 	%fd64822, %fd64821, %fd64819, 0dBF924EAF3526861B;
	fma.rn.f64 	%fd64823, %fd64822, %fd64819, 0d3F91DF02A31E6CB7;
	fma.rn.f64 	%fd64824, %fd64823, %fd64819, 0d3F847D18B0EEC6CC;
	fma.rn.f64 	%fd64825, %fd64824, %fd64819, 0d3F8D0AF961BA53B0;
	fma.rn.f64 	%fd64826, %fd64825, %fd64819, 0d3F91BF7734CF1C48;
	fma.rn.f64 	%fd64827, %fd64826, %fd64819, 0d3F96E91483144EF7;
	fma.rn.f64 	%fd64828, %fd64827, %fd64819, 0d3F9F1C6E0A4F9F81;
	fma.rn.f64 	%fd64829, %fd64828, %fd64819, 0d3FA6DB6DC27FA92B;
	fma.rn.f64 	%fd64830, %fd64829, %fd64819, 0d3FB333333320F91B;
	fma.rn.f64 	%fd64831, %fd64830, %fd64819, 0d3FC5555555555F4D;
	mul.f64 	%fd64832, %fd64819, %fd64831;
	fma.rn.f64 	%fd11585, %fd64832, %fd11584, %fd11584;
	setp.gt.s32 	%p7825, %r5138, -1;
	@%p7825 bra 	$L__BB0_8392;
	mov.f64 	%fd64837, 0d3C91A62633145C07;
	add.rn.f64 	%fd64838, %fd11585, %fd64837;
	mov.f64 	%fd64839, 0d3FF921FB54442D18;
	add.rn.f64 	%fd78750, %fd64839, %fd64838;
	bra.uni 	$L__BB0_8394;
$L__BB0_8392:
	mov.f64 	%fd64833, 0dBC91A62633145C07;
	add.rn.f64 	%fd64834, %fd11585, %fd64833;
	neg.f64 	%fd64835, %fd64834;
	mov.f64 	%fd64836, 0d3FF921FB54442D18;
	add.rn.f64 	%fd78750, %fd64836, %fd64835;
	bra.uni 	$L__BB0_8394;
$L__BB0_8393:
	mov.f64 	%fd64779, 0d3FF0000000000000;
	sub.f64 	%fd64780, %fd64779, %fd11584;
	{
	.reg .b32 %temp; 
	mov.b64 	{%r15822, %temp}, %fd64780;
	}
	{
	.reg .b32 %temp; 
	mov.b64 	{%temp, %r15823}, %fd64780;
	}
	add.s32 	%r15824, %r15823, -1048576;
	mov.b64 	%fd64781, {%r15822, %r15824};
	rsqrt.approx.ftz.f64 	%fd64782, %fd64781;
	{
	.reg .b32 %temp; 
	mov.b64 	{%r15825, %temp}, %fd64782;
	}
	{
	.reg .b32 %temp; 
	mov.b64 	{%temp, %r15826}, %fd64782;
	}
	add.s32 	%r15827, %r15826, -1048576;
	mov.b64 	%fd64783, {%r15825, %r15827};
	mul.f64 	%fd64784, %fd64781, %fd64782;
	neg.f64 	%fd64785, %fd64784;
	fma.rn.f64 	%fd64786, %fd64784, %fd64785, %fd64781;
	fma.rn.f64 	%fd64787, %fd64786, %fd64783, %fd64784;
	neg.f64 	%fd64788, %fd64787;
	fma.rn.f64 	%fd64789, %fd64782, %fd64788, 0d3FF0000000000000;
	fma.rn.f64 	%fd64790, %fd64789, %fd64783, %fd64783;
	fma.rn.f64 	%fd64791, %fd64787, %fd64788, %fd64781;
	fma.rn.f64 	%fd64792, %fd64791, %fd64790, %fd64787;
	{
	.reg .b32 %temp; 
	mov.b64 	{%r15828, %temp}, %fd64792;
	}
	{
	.reg .b32 %temp; 
	mov.b64 	{%temp, %r15829}, %fd64792;
	}
	add.s32 	%r15830, %r15829, 1048576;
	mov.b64 	%fd64793, {%r15828, %r15830};
	fma.rn.f64 	%fd64794, %fd64780, 0d3EC715B371155F70, 0dBEBAC2FE66FAAC4B;
	fma.rn.f64 	%fd64795, %fd64794, %fd64780, 0d3ED9A9B88EFCD9B8;
	fma.rn.f64 	%fd64796, %fd64795, %fd64780, 0d3EDD0F40A8A0C4C3;
	fma.rn.f64 	%fd64797, %fd64796, %fd64780, 0d3EF46D4CFA9E0E1F;
	fma.rn.f64 	%fd64798, %fd64797, %fd64780, 0d3F079C168D1E2422;
	fma.rn.f64 	%fd64799, %fd64798, %fd64780, 0d3F1C9A88C3BCA540;
	fma.rn.f64 	%fd64800, %fd64799, %fd64780, 0d3F31C4E64BD476DF;
	fma.rn.f64 	%fd64801, %fd64800, %fd64780, 0d3F46E8BA60009C8F;
	fma.rn.f64 	%fd64802, %fd64801, %fd64780, 0d3F5F1C71C62B05A2;
	fma.rn.f64 	%fd64803, %fd64802, %fd64780, 0d3F76DB6DB6DC9F2C;
	fma.rn.f64 	%fd64804, %fd64803, %fd64780, 0d3F9333333333329C;
	fma.rn.f64 	%fd64805, %fd64804, %fd64780, 0d3FB5555555555555;
	setp.lt.s32 	%p7822, %r15823, 1;
	mov.f64 	%fd64806, 0d0000000000000000;
	mul.rn.f64 	%fd64807, %fd11584, %fd64806;
	mul.f64 	%fd64808, %fd64780, %fd64805;
	fma.rn.f64 	%fd64809, %fd64808, %fd64793, %fd64793;
	selp.f64 	%fd64810, %fd64807, %fd64809, %p7822;
	setp.lt.s32 	%p7823, %r15823, 0;
	mov.f64 	%fd64811, 0d7FF0000000000000;
	mul.rn.f64 	%fd64812, %fd64810, %fd64811;
	selp.f64 	%fd64813, %fd64812, %fd64810, %p7823;
	setp.lt.s32 	%p7824, %r5138, 0;
	mov.f64 	%fd64814, 0dBCA1A62633145C07;
	add.rn.f64 	%fd64815, %fd64813, %fd64814;
	neg.f64 	%fd64816, %fd64815;
	mov.f64 	%fd64817, 0d400921FB54442D18;
	add.rn.f64 	%fd64818, %fd64817, %fd64816;
	selp.f64 	%fd78750, %fd64818, %fd64813, %p7824;
$L__BB0_8394:
	neg.f64 	%fd11590, %fd78750;
	abs.f64 	%fd11591, %fd78750;
	setp.neu.f64 	%p7826, %fd11591, 0d7FF0000000000000;
	@%p7826 bra 	$L__BB0_8396;
	mov.f64 	%fd64845, 0d0000000000000000;
	mul.rn.f64 	%fd78752, %fd78750, %fd64845;
	mov.b32 	%r19739, 1;
	bra.uni 	$L__BB0_8399;
$L__BB0_8396:
	mul.f64 	%fd64840, %fd78750, 0d3FE45F306DC9C883;
	cvt.rni.s32.f64 	%r19738, %fd64840;
	cvt.rn.f64.s32 	%fd64841, %r19738;
	fma.rn.f64 	%fd64842, %fd64841, 0dBFF921FB54442D18, %fd78750;
	fma.rn.f64 	%fd64843, %fd64841, 0dBC91A62633145C00, %fd64842;
	fma.rn.f64 	%fd78752, %fd64841, 0dB97B839A252049C0, %fd64843;
	setp.ltu.f64 	%p7827, %fd11591, 0d41E0000000000000;
	@%p7827 bra 	$L__BB0_8398;
	{ // callseq 1058, 0
	.param .b64 param0;
	st.param.f64 	[param0], %fd78750;
	.param .align 16 .b8 retval0[16];
	call.uni (retval0), 
	__internal_trig_reduction_slowpathd, 
	(
	param0
	);
	ld.param.f64 	%fd78752, [retval0];
	ld.param.b32 	%r19738, [retval0+8];
	} // callseq 1058
$L__BB0_8398:
	add.s32 	%r19739, %r19738, 1;
$L__BB0_8399:
	shl.b32 	%r15833, %r19739, 6;
	cvt.u64.u32 	%rd6841, %r15833;
	and.b64  	%rd6842, %rd6841, 64;
	mov.u64 	%rd6843, __cudart_sin_cos_coeffs;
	add.s64 	%rd6844, %rd6843, %rd6842;
	mul.rn.f64 	%fd64846, %fd78752, %fd78752;
	and.b32  	%r15834, %r19739, 1;
	setp.eq.b32 	%p7829, %r15834, 1;
	selp.f64 	%fd64847, 0dBDA8FF8320FD8164, 0d3DE5DB65F9785EBA, %p7829;
	ld.global.nc.v2.f64 	{%fd64848, %fd64849}, [%rd6844];
	fma.rn.f64 	%fd64850, %fd64847, %fd64846, %fd64848;
	fma.rn.f64 	%fd64851, %fd64850, %fd64846, %fd64849;
	ld.global.nc.v2.f64 	{%fd64852, %fd64853}, [%rd6844+16];
	fma.rn.f64 	%fd64854, %fd64851, %fd64846, %fd64852;
	fma.rn.f64 	%fd64855, %fd64854, %fd64846, %fd64853;
	ld.global.nc.v2.f64 	{%fd64856, %fd64857}, [%rd6844+32];
	fma.rn.f64 	%fd64858, %fd64855, %fd64846, %fd64856;
	fma.rn.f64 	%fd64859, %fd64858, %fd64846, %fd64857;
	fma.rn.f64 	%fd64860, %fd64859, %fd78752, %fd78752;
	fma.rn.f64 	%fd64861, %fd64859, %fd64846, 0d3FF0000000000000;
	selp.f64 	%fd64862, %fd64861, %fd64860, %p7829;
	and.b32  	%r15835, %r19739, 2;
	setp.eq.s32 	%p7830, %r15835, 0;
	mov.f64 	%fd64863, 0d0000000000000000;
	sub.f64 	%fd64864, %fd64863, %fd64862;
	selp.f64 	%fd11597, %fd64862, %fd64864, %p7830;
	@%p7826 bra 	$L__BB0_8401;
	mov.f64 	%fd64870, 0d0000000000000000;
	mul.rn.f64 	%fd78753, %fd78750, %fd64870;
	mov.b32 	%r19740, 0;
	bra.uni 	$L__BB0_8403;
$L__BB0_8401:
	mul.f64 	%fd64865, %fd78750, 0d3FE45F306DC9C883;
	cvt.rni.s32.f64 	%r19740, %fd64865;
	cvt.rn.f64.s32 	%fd64866, %r19740;
	fma.rn.f64 	%fd64867, %fd64866, 0dBFF921FB54442D18, %fd78750;
	fma.rn.f64 	%fd64868, %fd64866, 0dBC91A62633145C00, %fd64867;
	fma.rn.f64 	%fd78753, %fd64866, 0dB97B839A252049C0, %fd64868;
	setp.ltu.f64 	%p7831, %fd11591, 0d41E0000000000000;
	@%p7831 bra 	$L__BB0_8403;
	{ // callseq 1059, 0
	.param .b64 param0;
	st.param.f64 	[param0], %fd78750;
	.param .align 16 .b8 retval0[16];
	call.uni (retval0), 
	__internal_trig_reduction_slowpathd, 
	(
	param0
	);
	ld.param.f64 	%fd78753, [retval0];
	ld.param.b32 	%r19740, [retval0+8];
	} // callseq 1059
$L__BB0_8403:
	shl.b32 	%r15838, %r19740, 6;
	cvt.u64.u32 	%rd6845, %r15838;
	and.b64  	%rd6846, %rd6845, 64;
	mov.u64 	%rd6847, __cudart_sin_cos_coeffs;
	add.s64 	%rd6848, %rd6847, %rd6846;
	mul.rn.f64 	%fd64871, %fd78753, %fd78753;
	and.b32  	%r15839, %r19740, 1;
	setp.eq.b32 	%p7833, %r15839, 1;
	selp.f64 	%fd64872, 0dBDA8FF8320FD8164, 0d3DE5DB65F9785EBA, %p7833;
	ld.global.nc.v2.f64 	{%fd64873, %fd64874}, [%rd6848];
	fma.rn.f64 	%fd64875, %fd64872, %fd64871, %fd64873;
	fma.rn.f64 	%fd64876, %fd64875, %fd64871, %fd64874;
	ld.global.nc.v2.f64 	{%fd64877, %fd64878}, [%rd6848+16];
	fma.rn.f64 	%fd64879, %fd64876, %fd64871, %fd64877;
	fma.rn.f64 	%fd64880, %fd64879, %fd64871, %fd64878;
	ld.global.nc.v2.f64 	{%fd64881, %fd64882}, [%rd6848+32];
	fma.rn.f64 	%fd64883, %fd64880, %fd64871, %fd64881;
	fma.rn.f64 	%fd64884, %fd64883, %fd64871, %fd64882;
	fma.rn.f64 	%fd64885, %fd64884, %fd78753, %fd78753;
	fma.rn.f64 	%fd64886, %fd64884, %fd64871, 0d3FF0000000000000;
	selp.f64 	%fd64887, %fd64886, %fd64885, %p7833;
	and.b32  	%r15840, %r19740, 2;
	setp.eq.s32 	%p7834, %r15840, 0;
	mov.f64 	%fd64888, 0d0000000000000000;
	sub.f64 	%fd64889, %fd64888, %fd64887;
	selp.f64 	%fd64890, %fd64887, %fd64889, %p7834;
	mul.f64 	%fd64891, %fd11531, %fd64890;
	mul.f64 	%fd64892, %fd11530, %fd11597;
	sub.f64 	%fd64893, %fd64891, %fd64892;
	sub.f64 	%fd11602, %fd64893, %fd11540;
	@%p7826 bra 	$L__BB0_8405;
	mov.f64 	%fd64899, 0d0000000000000000;
	mul.rn.f64 	%fd78755, %fd11590, %fd64899;
	mov.b32 	%r19742, 1;
	bra.uni 	$L__BB0_8408;
$L__BB0_8405:
	mul.f64 	%fd64894, %fd78750, 0dBFE45F306DC9C883;
	cvt.rni.s32.f64 	%r19741, %fd64894;
	cvt.rn.f64.s32 	%fd64895, %r19741;
	fma.rn.f64 	%fd64896, %fd64895, 0dBFF921FB54442D18, %fd11590;
	fma.rn.f64 	%fd64897, %fd64895, 0dBC91A62633145C00, %fd64896;
	fma.rn.f64 	%fd78755, %fd64895, 0dB97B839A252049C0, %fd64897;
	setp.ltu.f64 	%p7835, %fd11591, 0d41E0000000000000;
	@%p7835 bra 	$L__BB0_8407;
	{ // callseq 1060, 0
	.param .b64 param0;
	st.param.f64 	[param0], %fd11590;
	.param .align 16 .b8 retval0[16];
	call.uni (retval0), 
	__internal_trig_reduction_slowpathd, 
	(
	param0
	);
	ld.param.f64 	%fd78755, [retval0];
	ld.param.b32 	%r19741, [retval0+8];
	} // callseq 1060
$L__BB0_8407:
	add.s32 	%r19742, %r19741, 1;
$L__BB0_8408:
	shl.b32 	%r15843, %r19742, 6;
	cvt.u64.u32 	%rd6849, %r15843;
	and.b64  	%rd6850, %rd6849, 64;
	mov.u64 	%rd6851, __cudart_sin_cos_coeffs;
	add.s64 	%rd6852, %rd6851, %rd6850;
	mul.rn.f64 	%fd64900, %fd78755, %fd78755;
	and.b32  	%r15844, %r19742, 1;
	setp.eq.b32 	%p7837, %r15844, 1;
	selp.f64 	%fd64901, 0dBDA8FF8320FD8164, 0d3DE5DB65F9785EBA, %p7837;
	ld.global.nc.v2.f64 	{%fd64902, %fd64903}, [%rd6852];
	fma.rn.f64 	%fd64904, %fd64901, %fd64900, %fd64902;
	fma.rn.f64 	%fd64905, %fd64904, %fd64900, %fd64903;
	ld.global.nc.v2.f64 	{%fd64906, %fd64907}, [%rd6852+16];
	fma.rn.f64 	%fd64908, %fd64905, %fd64900, %fd64906;
	fma.rn.f64 	%fd64909, %fd64908, %fd64900, %fd64907;
	ld.global.nc.v2.f64 	{%fd64910, %fd64911}, [%rd6852+32];
	fma.rn.f64 	%fd64912, %fd64909, %fd64900, %fd64910;
	fma.rn.f64 	%fd64913, %fd64912, %fd64900, %fd64911;
	fma.rn.f64 	%fd64914, %fd64913, %fd78755, %fd78755;
	fma.rn.f64 	%fd64915, %fd64913, %fd64900, 0d3FF0000000000000;
	selp.f64 	%fd64916, %fd64915, %fd64914, %p7837;
	and.b32  	%r15845, %r19742, 2;
	setp.eq.s32 	%p7838, %r15845, 0;
	mov.f64 	%fd64917, 0d0000000000000000;
	sub.f64 	%fd64918, %fd64917, %fd64916;
	selp.f64 	%fd11608, %fd64916, %fd64918, %p7838;
	@%p7826 bra 	$L__BB0_8410;
	mov.f64 	%fd64924, 0d0000000000000000;
	mul.rn.f64 	%fd78756, %fd11590, %fd64924;
	mov.b32 	%r19743, 0;
	bra.uni 	$L__BB0_8412;
$L__BB0_8410:
	mul.f64 	%fd64919, %fd78750, 0dBFE45F306DC9C883;
	cvt.rni.s32.f64 	%r19743, %fd64919;
	cvt.rn.f64.s32 	%fd64920, %r19743;
	fma.rn.f64 	%fd64921, %fd64920, 0dBFF921FB54442D18, %fd11590;
	fma.rn.f64 	%fd64922, %fd64920, 0dBC91A62633145C00, %fd64921;
	fma.rn.f64 	%fd78756, %fd64920, 0dB97B839A252049C0, %fd64922;
	setp.ltu.f64 	%p7839, %fd11591, 0d41E0000000000000;
	@%p7839 bra 	$L__BB0_8412;
	{ // callseq 1061, 0
	.param .b64 param0;
	st.param.f64 	[param0], %fd11590;
	.param .align 16 .b8 retval0[16];
	call.uni (retval0), 
	__internal_trig_reduction_slowpathd, 
	(
	param0
	);
	ld.param.f64 	%fd78756, [retval0];
	ld.param.b32 	%r19743, [retval0+8];
	} // callseq 1061
$L__BB0_8412:
	shl.b32 	%r15848, %r19743, 6;
	cvt.u64.u32 	%rd6853, %r15848;
	and.b64  	%rd6854, %rd6853, 64;
	mov.u64 	%rd6855, __cudart_sin_cos_coeffs;
	add.s64 	%rd6856, %rd6855, %rd6854;
	mul.rn.f64 	%fd64925, %fd78756, %fd78756;
	and.b32  	%r15849, %r19743, 1;
	setp.eq.b32 	%p7840, %r15849, 1;
	selp.f64 	%fd64926, 0dBDA8FF8320FD8164, 0d3DE5DB65F9785EBA, %p7840;
	ld.global.nc.v2.f64 	{%fd64927, %fd64928}, [%rd6856];
	fma.rn.f64 	%fd64929, %fd64926, %fd64925, %fd64927;
	fma.rn.f64 	%fd64930, %fd64929, %fd64925, %fd64928;
	ld.global.nc.v2.f64 	{%fd64931, %fd64932}, [%rd6856+16];
	fma.rn.f64 	%fd64933, %fd64930, %fd64925, %fd64931;
	fma.rn.f64 	%fd64934, %fd64933, %fd64925, %fd64932;
	ld.global.nc.v2.f64 	{%fd64935, %fd64936}, [%rd6856+32];
	fma.rn.f64 	%fd64937, %fd64934, %fd64925, %fd64935;
	fma.rn.f64 	%fd64938, %fd64937, %fd64925, %fd64936;
	fma.rn.f64 	%fd64939, %fd64938, %fd78756, %fd78756;
	fma.rn.f64 	%fd64940, %fd64938, %fd64925, 0d3FF0000000000000;
	selp.f64 	%fd64941, %fd64940, %fd64939, %p7840;
	and.b32  	%r15850, %r19743, 2;
	setp.eq.s32 	%p7841, %r15850, 0;
	mov.f64 	%fd64942, 0d0000000000000000;
	sub.f64 	%fd64943, %fd64942, %fd64941;
	selp.f64 	%fd64944, %fd64941, %fd64943, %p7841;
	mul.f64 	%fd64945, %fd11531, %fd64944;
	mul.f64 	%fd64946, %fd11530, %fd11608;
	sub.f64 	%fd64947, %fd64945, %fd64946;
	sub.f64 	%fd64948, %fd64947, %fd11540;
	abs.f64 	%fd64949, %fd64948;
	abs.f64 	%fd64950, %fd11602;
	setp.geu.f64 	%p7842, %fd64950, %fd64949;
	@%p7842 bra 	$L__BB0_8414;
	mul.f64 	%fd64952, %fd78750, 0d404CA5DC1A63C1F5;
	mul.wide.u32 	%rd6859, %r19744, 8;
	add.s64 	%rd6860, %rd8, %rd6859;
	st.local.f64 	[%rd6860], %fd64952;
	add.s32 	%r19744, %r19744, 1;
	bra.uni 	$L__BB0_8415;
$L__BB0_8414:
	mul.f64 	%fd64951, %fd78750, 0dC04CA5DC1A63C1F5;
	mul.wide.u32 	%rd6857, %r19744, 8;
	add.s64 	%rd6858, %rd8, %rd6857;
	st.local.f64 	[%rd6858], %fd64951;
	add.s32 	%r19744, %r19744, 1;
$L__BB0_8415:
	setp.eq.s32 	%p7850, %r19744, 0;
	@%p7850 bra 	$L__BB0_8446;
	ld.local.f64 	%fd65017, [%rd8];
	mul.f64 	%fd11613, %fd65017, 0d3F91DF46A2529D3A;
	abs.f64 	%fd11614, %fd11613;
	setp.neu.f64 	%p7851, %fd11614, 0d7FF0000000000000;
	@%p7851 bra 	$L__BB0_8418;
	mov.f64 	%fd65023, 0d0000000000000000;
	mul.rn.f64 	%fd78758, %fd11613, %fd65023;
	mov.b32 	%r19746, 1;
	bra.uni 	$L__BB0_8421;
$L__BB0_8418:
	mul.f64 	%fd65018, %fd11613, 0d3FE45F306DC9C883;
	cvt.rni.s32.f64 	%r19745, %fd65018;
	cvt.rn.f64.s32 	%fd65019, %r19745;
	fma.rn.f64 	%fd65020, %fd65019, 0dBFF921FB54442D18, %fd11613;
	fma.rn.f64 	%fd65021, %fd65019, 0dBC91A62633145C00, %fd65020;
	fma.rn.f64 	%fd78758, %fd65019, 0dB97B839A252049C0, %fd65021;
	setp.ltu.f64 	%p7852, %fd11614, 0d41E0000000000000;
	@%p7852 bra 	$L__BB0_8420;
	{ // callseq 1062, 0
	.param .b64 param0;
	st.param.f64 	[param0], %fd11613;
	.param .align 16 .b8 retval0[16];
	call.uni (retval0), 
	__internal_trig_reduction_slowpathd, 
	(
	param0
	);
	ld.param.f64 	%fd78758, [retval0];
	ld.param.b32 	%r19745, [retval0+8];
	} // callseq 1062
$L__BB0_8420:
	add.s32 	%r19746, %r19745, 1;
$L__BB0_8421:
	shl.b32 	%r15866, %r19746, 6;
	cvt.u64.u32 	%rd6861, %r15866;
	and.b64  	%rd6862, %rd6861, 64;
	mov.u64 	%rd6863, __cudart_sin_cos_coeffs;
	add.s64 	%rd6864, %rd6863, %rd6862;
	mul.rn.f64 	%fd65024, %fd78758, %fd78758;
	and.b32  	%r15867, %r19746, 1;
	setp.eq.b32 	%p7854, %r15867, 1;
	selp.f64 	%fd65025, 0dBDA8FF8320FD8164, 0d3DE5DB65F9785EBA, %p7854;
	ld.global.nc.v2.f64 	{%fd65026, %fd65027}, [%rd6864];
	fma.rn.f64 	%fd65028, %fd65025, %fd65024, %fd65026;
	fma.rn.f64 	%fd65029, %fd65028, %fd65024, %fd65027;
	ld.global.nc.v2.f64 	{%fd65030, %fd65031}, [%rd6864+16];
	fma.rn.f64 	%fd65032, %fd65029, %fd65024, %fd65030;
	fma.rn.f64 	%fd65033, %fd65032, %fd65024, %fd65031;
	ld.global.nc.v2.f64 	{%fd65034, %fd65035}, [%rd6864+32];
	fma.rn.f64 	%fd65036, %fd65033, %fd65024, %fd65034;
	fma.rn.f64 	%fd65037, %fd65036, %fd65024, %fd65035;
	fma.rn.f64 	%fd65038, %fd65037, %fd78758, %fd78758;
	fma.rn.f64 	%fd65039, %fd65037, %fd65024, 0d3FF0000000000000;
	selp.f64 	%fd65040, %fd65039, %fd65038, %p7854;
	and.b32  	%r15868, %r19746, 2;
	setp.eq.s32 	%p7855, %r15868, 0;
	mov.f64 	%fd65041, 0d0000000000000000;
	sub.f64 	%fd65042, %fd65041, %fd65040;
	selp.f64 	%fd11620, %fd65040, %fd65042, %p7855;
	@%p7851 bra 	$L__BB0_8423;
	mov.f64 	%fd65048, 0d0000000000000000;
	mul.rn.f64 	%fd78759, %fd11613, %fd65048;
	mov.b32 	%r19747, 0;
	bra.uni 	$L__BB0_8425;
$L__BB0_8423:
	mul.f64 	%fd65043, %fd11613, 0d3FE45F306DC9C883;
	cvt.rni.s32.f64 	%r19747, %fd65043;
	cvt.rn.f64.s32 	%fd65044, %r19747;
	fma.rn.f64 	%fd65045, %fd65044, 0dBFF921FB54442D18, %fd11613;
	fma.rn.f64 	%fd65046, %fd65044, 0dBC91A62633145C00, %fd65045;
	fma.rn.f64 	%fd78759, %fd65044, 0dB97B839A252049C0, %fd65046;
	setp.ltu.f64 	%p7856, %fd11614, 0d41E0000000000000;
	@%p7856 bra 	$L__BB0_8425;
	{ // callseq 1063, 0
	.param .b64 param0;
	st.param.f64 	[param0], %fd11613;
	.param .align 16 .b8 retval0[16];
	call.uni (retval0), 
	__internal_trig_reduction_slowpathd, 
	(
	param0
	);
	ld.param.f64 	%fd78759, [retval0];
	ld.param.b32 	%r19747, [retval0+8];
	} // callseq 1063
$L__BB0_8425:
	shl.b32 	%r15871, %r19747, 6;
	cvt.u64.u32 	%rd6865, %r15871;
	and.b64  	%rd6866, %rd6865, 64;
	mov.u64 	%rd6867, __cudart_sin_cos_coeffs;
	add.s64 	%rd6868, %rd6867, %rd6866;
	mul.rn.f64 	%fd65049, %fd78759, %fd78759;
	and.b32  	%r15872, %r19747, 1;
	setp.eq.b32 	%p7857, %r15872, 1;
	selp.f64 	%fd65050, 0dBDA8FF8320FD8164, 0d3DE5DB65F9785EBA, %p7857;
	ld.global.nc.v2.f64 	{%fd65051, %fd65052}, [%rd6868];
	fma.rn.f64 	%fd65053, %fd65050, %fd65049, %fd65051;
	fma.rn.f64 	%fd65054, %fd65053, %fd65049, %fd65052;
	ld.global.nc.v2.f64 	{%fd65055, %fd65056}, [%rd6868+16];
	fma.rn.f64 	%fd65057, %fd65054, %fd65049, %fd65055;
	fma.rn.f64 	%fd65058, %fd65057, %fd65049, %fd65056;
	ld.global.nc.v2.f64 	{%fd65059, %fd65060}, [%rd6868+32];
	fma.rn.f64 	%fd65061, %fd65058, %fd65049, %fd65059;
	fma.rn.f64 	%fd65062, %fd65061, %fd65049, %fd65060;
	fma.rn.f64 	%fd65063, %fd65062, %fd78759, %fd78759;
	fma.rn.f64 	%fd65064, %fd65062, %fd65049, 0d3FF0000000000000;
	selp.f64 	%fd65065, %fd65064, %fd65063, %p7857;
	and.b32  	%r15873, %r19747, 2;
	setp.eq.s32 	%p7858, %r15873, 0;
	mov.f64 	%fd65066, 0d0000000000000000;
	sub.f64 	%fd65067, %fd65066, %fd65065;
	selp.f64 	%fd65068, %fd65065, %fd65067, %p7858;
	mul.f64 	%fd65069, %fd11531, %fd11620;
	fma.rn.f64 	%fd65070, %fd11530, %fd65068, %fd65069;
	fma.rn.f64 	%fd11625, %fd11532, 0d0000000000000000, %fd65070;
	mul.f64 	%fd65071, %fd11531, 0d0000000000000000;
	fma.rn.f64 	%fd65072, %fd11530, 0d0000000000000000, %fd65071;
	add.f64 	%fd65073, %fd65072, %fd11532;
	mul.f64 	%fd65074, %fd65073, %fd65073;
	fma.rn.f64 	%fd65075, %fd11625, %fd11625, %fd65074;
	sqrt.rn.f64 	%fd65076, %fd65075;
	div.rn.f64 	%fd11626, %fd65073, %fd65076;
	{
	.reg .b32 %temp; 
	mov.b64 	{%temp, %r5166}, %fd11626;
	}
	abs.f64 	%fd11627, %fd11626;
	{
	.reg .b32 %temp; 
	mov.b64 	{%temp, %r15874}, %fd11627;
	}
	setp.gt.s32 	%p7859, %r15874, 1071801957;
	@%p7859 bra 	$L__BB0_8429;
	mul.f64 	%fd65117, %fd11626, %fd11626;
	fma.rn.f64 	%fd65118, %fd65117, 0d3FB0066BDC1895E9, 0dBFB3823B180754AF;
	fma.rn.f64 	%fd65119, %fd65118, %fd65117, 0d3FB11E52CC2F79AE;
	fma.rn.f64 	%fd65120, %fd65119, %fd65117, 0dBF924EAF3526861B;
	fma.rn.f64 	%fd65121, %fd65120, %fd65117, 0d3F91DF02A31E6CB7;
	fma.rn.f64 	%fd65122, %fd65121, %fd65117, 0d3F847D18B0EEC6CC;
	fma.rn.f64 	%fd65123, %fd65122, %fd65117, 0d3F8D0AF961BA53B0;
	fma.rn.f64 	%fd65124, %fd65123, %fd65117, 0d3F91BF7734CF1C48;
	fma.rn.f64 	%fd65125, %fd65124, %fd65117, 0d3F96E91483144EF7;
	fma.rn.f64 	%fd65126, %fd65125, %fd65117, 0d3F9F1C6E0A4F9F81;
	fma.rn.f64 	%fd65127, %fd65126, %fd65117, 0d3FA6DB6DC27FA92B;
	fma.rn.f64 	%fd65128, %fd65127, %fd65117, 0d3FB333333320F91B;
	fma.rn.f64 	%fd65129, %fd65128, %fd65117, 0d3FC5555555555F4D;
	mul.f64 	%fd65130, %fd65117, %fd65129;
	fma.rn.f64 	%fd11628, %fd65130, %fd11627, %fd11627;
	setp.gt.s32 	%p7863, %r5166, -1;
	@%p7863 bra 	$L__BB0_8428;
	mov.f64 	%fd65135, 0d3C91A62633145C07;
	add.rn.f64 	%fd65136, %fd11628, %fd65135;
	mov.f64 	%fd65137, 0d3FF921FB54442D18;
	add.rn.f64 	%fd78760, %fd65137, %fd65136;
	bra.uni 	$L__BB0_8430;
$L__BB0_8428:
	mov.f64 	%fd65131, 0dBC91A62633145C07;
	add.rn.f64 	%fd65132, %fd11628, %fd65131;
	neg.f64 	%fd65133, %fd65132;
	mov.f64 	%fd65134, 0d3FF921FB54442D18;
	add.rn.f64 	%fd78760, %fd65134, %fd65133;
	bra.uni 	$L__BB0_8430;
$L__BB0_8429:
	mov.f64 	%fd65077, 0d3FF0000000000000;
	sub.f64 	%fd65078, %fd65077, %fd11627;
	{
	.reg .b32 %temp; 
	mov.b64 	{%r15875, %temp}, %fd65078;
	}
	{
	.reg .b32 %temp; 
	mov.b64 	{%temp, %r15876}, %fd65078;
	}
	add.s32 	%r15877, %r15876, -1048576;
	mov.b64 	%fd65079, {%r15875, %r15877};
	rsqrt.approx.ftz.f64 	%fd65080, %fd65079;
	{
	.reg .b32 %temp; 
	mov.b64 	{%r15878, %temp}, %fd65080;
	}
	{
	.reg .b32 %temp; 
	mov.b64 	{%temp, %r15879}, %fd65080;
	}
	add.s32 	%r15880, %r15879, -1048576;
	mov.b64 	%fd65081, {%r15878, %r15880};
	mul.f64 	%fd65082, %fd65079, %fd65080;
	neg.f64 	%fd65083, %fd65082;
	fma.rn.f64 	%fd65084, %fd65082, %fd65083, %fd65079;
	fma.rn.f64 	%fd65085, %fd65084, %fd65081, %fd65082;
	neg.f64 	%fd65086, %fd65085;
	fma.rn.f64 	%fd65087, %fd65080, %fd65086, 0d3FF0000000000000;
	fma.rn.f64 	%fd65088, %fd65087, %fd65081, %fd65081;
	fma.rn.f64 	%fd65089, %fd65085, %fd65086, %fd65079;
	fma.rn.f64 	%fd65090, %fd65089, %fd65088, %fd65085;
	{
	.reg .b32 %temp; 
	mov.b64 	{%r15881, %temp}, %fd65090;
	}
	{
	.reg .b32 %temp; 
	mov.b64 	{%temp, %r15882}, %fd65090;
	}
	add.s32 	%r15883, %r15882, 1048576;
	mov.b64 	%fd65091, {%r15881, %r15883};
	fma.rn.f64 	%fd65092, %fd65078, 0d3EC715B371155F70, 0dBEBAC2FE66FAAC4B;
	fma.rn.f64 	%fd65093, %fd65092, %fd65078, 0d3ED9A9B88EFCD9B8;
	fma.rn.f64 	%fd65094, %fd65093, %fd65078, 0d3EDD0F40A8A0C4C3;
	fma.rn.f64 	%fd65095, %fd65094, %fd65078, 0d3EF46D4CFA9E0E1F;
	fma.rn.f64 	%fd65096, %fd65095, %fd65078, 0d3F079C168D1E2422;
	fma.rn.f64 	%fd65097, %fd65096, %fd65078, 0d3F1C9A88C3BCA540;
	fma.rn.f64 	%fd65098, %fd65097, %fd65078, 0d3F31C4E64BD476DF;
	fma.rn.f64 	%fd65099, %fd65098, %fd65078, 0d3F46E8BA60009C8F;
	fma.rn.f64 	%fd65100, %fd65099, %fd65078, 0d3F5F1C71C62B05A2;
	fma.rn.f64 	%fd65101, %fd65100, %fd65078, 0d3F76DB6DB6DC9F2C;
	fma.rn.f64 	%fd65102, %fd65101, %fd65078, 0d3F9333333333329C;
	fma.rn.f64 	%fd65103, %fd65102, %fd65078, 0d3FB5555555555555;
	setp.lt.s32 	%p7860, %r15876, 1;
	mov.f64 	%fd65104, 0d0000000000000000;
	mul.rn.f64 	%fd65105, %fd11627, %fd65104;
	mul.f64 	%fd65106, %fd65078, %fd65103;
	fma.rn.f64 	%fd65107, %fd65106, %fd65091, %fd65091;
	selp.f64 	%fd65108, %fd65105, %fd65107, %p7860;
	setp.lt.s32 	%p7861, %r15876, 0;
	mov.f64 	%fd65109, 0d7FF0000000000000;
	mul.rn.f64 	%fd65110, %fd65108, %fd65109;
	selp.f64 	%fd65111, %fd65110, %fd65108, %p7861;
	setp.lt.s32 	%p7862, %r5166, 0;
	mov.f64 	%fd65112, 0dBCA1A62633145C07;
	add.rn.f64 	%fd65113, %fd65111, %fd65112;
	neg.f64 	%fd65114, %fd65113;
	mov.f64 	%fd65115, 0d400921FB54442D18;
	add.rn.f64 	%fd65116, %fd65115, %fd65114;
	selp.f64 	%fd78760, %fd65116, %fd65111, %p7862;
$L__BB0_8430:
	mul.f64 	%fd65138, %fd78760, 0d404CA5DC1A63C1F5;
	setp.gt.f64 	%p7864, %fd11625, 0d0000000000000000;
	neg.f64 	%fd65139, %fd65138;
	selp.f64 	%fd78776, %fd65139, %fd65138, %p7864;
	setp.eq.s32 	%p7865, %r19744, 1;
	@%p7865 bra 	$L__BB0_8446;
	ld.local.f64 	%fd65140, [%rd8+8];
	mul.f64 	%fd11634, %fd65140, 0d3F91DF46A2529D3A;
	abs.f64 	%fd11635, %fd11634;
	setp.eq.f64 	%p7866, %fd11635, 0d7FF0000000000000;
	@%p7866 bra 	$L__BB0_8435;
	mul.f64 	%fd65141, %fd11634, 0d3FE45F306DC9C883;
	cvt.rni.s32.f64 	%r19748, %fd65141;
	cvt.rn.f64.s32 	%fd65142, %r19748;
	fma.rn.f64 	%fd65143, %fd65142, 0dBFF921FB54442D18, %fd11634;
	fma.rn.f64 	%fd65144, %fd65142, 0dBC91A62633145C00, %fd65143;
	fma.rn.f64 	%fd78762, %fd65142, 0dB97B839A252049C0, %fd65144;
	setp.ltu.f64 	%p7867, %fd11635, 0d41E0000000000000;
	@%p7867 bra 	$L__BB0_8434;
	{ // callseq 1064, 0
	.param .b64 param0;
	st.param.f64 	[param0], %fd11634;
	.param .align 16 .b8 retval0[16];
	call.uni (retval0), 
	__internal_trig_reduction_slowpathd, 
	(
	param0
	);
	ld.param.f64 	%fd78762, [retval0];
	ld.param.b32 	%r19748, [retval0+8];
	} // callseq 1064
$L__BB0_8434:
	add.s32 	%r19749, %r19748, 1;
	bra.uni 	$L__BB0_8436;
$L__BB0_8435:
	mov.f64 	%fd65146, 0d0000000000000000;
	mul.rn.f64 	%fd78762, %fd11634, %fd65146;
	mov.b32 	%r19749, 1;
$L__BB0_8436:
	shl.b32 	%r15886, %r19749, 6;
	cvt.u64.u32 	%rd6869, %r15886;
	and.b64  	%rd6870, %rd6869, 64;
	mov.u64 	%rd6871, __cudart_sin_cos_coeffs;
	add.s64 	%rd6872, %rd6871, %rd6870;
	mul.rn.f64 	%fd65147, %fd78762, %fd78762;
	and.b32  	%r15887, %r19749, 1;
	setp.eq.b32 	%p7869, %r15887, 1;
	selp.f64 	%fd65148, 0dBDA8FF8320FD8164, 0d3DE5DB65F9785EBA, %p7869;
	ld.global.nc.v2.f64 	{%fd65149, %fd65150}, [%rd6872];
	fma.rn.f64 	%fd65151, %fd65148, %fd65147, %fd65149;
	fma.rn.f64 	%fd65152, %fd65151, %fd65147, %fd65150;
	ld.global.nc.v2.f64 	{%fd65153, %fd65154}, [%rd6872+16];
	fma.rn.f64 	%fd65155, %fd65152, %fd65147, %fd65153;
	fma.rn.f64 	%fd65156, %fd65155, %fd65147, %fd65154;
	ld.global.nc.v2.f64 	{%fd65157, %fd65158}, [%rd6872+32];
	fma.rn.f64 	%fd65159, %fd65156, %fd65147, %fd65157;
	fma.rn.f64 	%fd65160, %fd65159, %fd65147, %fd65158;
	fma.rn.f64 	%fd65161, %fd65160, %fd78762, %fd78762;
	fma.rn.f64 	%fd65162, %fd65160, %fd65147, 0d3FF0000000000000;
	selp.f64 	%fd65163, %fd65162, %fd65161, %p7869;
	and.b32  	%r15888, %r19749, 2;
	setp.eq.s32 	%p7870, %r15888, 0;
	mov.f64 	%fd65164, 0d0000000000000000;
	sub.f64 	%fd65165, %fd65164, %fd65163;
	selp.f64 	%fd11641, %fd65163, %fd65165, %p7870;
	@%p7866 bra 	$L__BB0_8439;
	mul.f64 	%fd65166, %fd11634, 0d3FE45F306DC9C883;
	cvt.rni.s32.f64 	%r19750, %fd65166;
	cvt.rn.f64.s32 	%fd65167, %r19750;
	fma.rn.f64 	%fd65168, %fd65167, 0dBFF921FB54442D18, %fd11634;
	fma.rn.f64 	%fd65169, %fd65167, 0dBC91A62633145C00, %fd65168;
	fma.rn.f64 	%fd78763, %fd65167, 0dB97B839A252049C0, %fd65169;
	setp.ltu.f64 	%p7871, %fd11635, 0d41E0000000000000;
	@%p7871 bra 	$L__BB0_8440;
	{ // callseq 1065, 0
	.param .b64 param0;
	st.param.f64 	[param0], %fd11634;
	.param .align 16 .b8 retval0[16];
	call.uni (retval0), 
	__internal_trig_reduction_slowpathd, 
	(
	param0
	);
	ld.param.f64 	%fd78763, [retval0];
	ld.param.b32 	%r19750, [retval0+8];
	} // callseq 1065
	bra.uni 	$L__BB0_8440;
$L__BB0_8439:
	mov.f64 	%fd65171, 0d0000000000000000;
	mul.rn.f64 	%fd78763, %fd11634, %fd65171;
	mov.b32 	%r19750, 0;
$L__BB0_8440:
	shl.b32 	%r15891, %r19750, 6;
	cvt.u64.u32 	%rd6873, %r15891;
	and.b64  	%rd6874, %rd6873, 64;
	mov.u64 	%rd6875, __cudart_sin_cos_coeffs;
	add.s64 	%rd6876, %rd6875, %rd6874;
	mul.rn.f64 	%fd65172, %fd78763, %fd78763;
	and.b32  	%r15892, %r19750, 1;
	setp.eq.b32 	%p7872, %r15892, 1;
	selp.f64 	%fd65173, 0dBDA8FF8320FD8164, 0d3DE5DB65F9785EBA, %p7872;
	ld.global.nc.v2.f64 	{%fd65174, %fd65175}, [%rd6876];
	fma.rn.f64 	%fd65176, %fd65173, %fd65172, %fd65174;
	fma.rn.f64 	%fd65177, %fd65176, %fd65172, %fd65175;
	ld.global.nc.v2.f64 	{%fd65178, %fd65179}, [%rd6876+16];
	fma.rn.f64 	%fd65180, %fd65177, %fd65172, %fd65178;
	fma.rn.f64 	%fd65181, %fd65180, %fd65172, %fd65179;
	ld.global.nc.v2.f64 	{%fd65182, %fd65183}, [%rd6876+32];
	fma.rn.f64 	%fd65184, %fd65181, %fd65172, %fd65182;
	fma.rn.f64 	%fd65185, %fd65184, %fd65172, %fd65183;
	fma.rn.f64 	%fd65186, %fd65185, %fd78763, %fd78763;
	fma.rn.f64 	%fd65187, %fd65185, %fd65172, 0d3FF0000000000000;
	selp.f64 	%fd65188, %fd65187, %fd65186, %p7872;
	and.b32  	%r15893, %r19750, 2;
	setp.eq.s32 	%p7873, %r15893, 0;
	mov.f64 	%fd65189, 0d0000000000000000;
	sub.f64 	%fd65190, %fd65189, %fd65188;
	selp.f64 	%fd65191, %fd65188, %fd65190, %p7873;
	mul.f64 	%fd65192, %fd11531, %fd11641;
	fma.rn.f64 	%fd65193, %fd11530, %fd65191, %fd65192;
	fma.rn.f64 	%fd11646, %fd11532, 0d0000000000000000, %fd65193;
	mul.f64 	%fd65194, %fd11531, 0d0000000000000000;
	fma.rn.f64 	%fd65195, %fd11530, 0d0000000000000000, %fd65194;
	add.f64 	%fd65196, %fd65195, %fd11532;
	mul.f64 	%fd65197, %fd65196, %fd65196;
	fma.rn.f64 	%fd65198, %fd11646, %fd11646, %fd65197;
	sqrt.rn.f64 	%fd65199, %fd65198;
	div.rn.f64 	%fd11647, %fd65196, %fd65199;
	{
	.reg .b32 %temp; 
	mov.b64 	{%temp, %r5175}, %fd11647;
	}
	abs.f64 	%fd11648, %fd11647;
	{
	.reg .b32 %temp; 
	mov.b64 	{%temp, %r15894}, %fd11648;
	}
	setp.lt.s32 	%p7874, %r15894, 1071801958;
	@%p7874 bra 	$L__BB0_8442;
	mov.f64 	%fd65200, 0d3FF0000000000000;
	sub.f64 	%fd65201, %fd65200, %fd11648;
	{
	.reg .b32 %temp; 
	mov.b64 	{%r15895, %temp}, %fd65201;
	}
	{
	.reg .b32 %temp; 
	mov.b64 	{%temp, %r15896}, %fd65201;
	}
	add.s32 	%r15897, %r15896, -1048576;
	mov.b64 	%fd65202, {%r15895, %r15897};
	rsqrt.approx.ftz.f64 	%fd65203, %fd65202;
	{
	.reg .b32 %temp; 
	mov.b64 	{%r15898, %temp}, %fd65203;
	}
	{
	.reg .b32 %temp; 
	mov.b64 	{%temp, %r15899}, %fd65203;
	}
	add.s32 	%r15900, %r15899, -1048576;
	mov.b64 	%fd65204, {%r15898, %r15900};
	mul.f64 	%fd65205, %fd65202, %fd65203;
	neg.f64 	%fd65206, %fd65205;
	fma.rn.f64 	%fd65207, %fd65205, %fd65206, %fd65202;
	fma.rn.f64 	%fd65208, %fd65207, %fd65204, %fd65205;
	neg.f64 	%fd65209, %fd65208;
	fma.rn.f64 	%fd65210, %fd65203, %fd65209, 0d3FF0000000000000;
	fma.rn.f64 	%fd65211, %fd65210, %fd65204, %fd65204;
	fma.rn.f64 	%fd65212, %fd65208, %fd65209, %fd65202;
	fma.rn.f64 	%fd65213, %fd65212, %fd65211, %fd65208;
	{
	.reg .b32 %temp; 
	mov.b64 	{%r15901, %temp}, %fd65213;
	}
	{
	.reg .b32 %temp; 
	mov.b64 	{%temp, %r15902}, %fd65213;
	}
	add.s32 	%r15903, %r15902, 1048576;
	mov.b64 	%fd65214, {%r15901, %r15903};
	fma.rn.f64 	%fd65215, %fd65201, 0d3EC715B371155F70, 0dBEBAC2FE66FAAC4B;
	fma.rn.f64 	%fd65216, %fd65215, %fd65201, 0d3ED9A9B88EFCD9B8;
	fma.rn.f64 	%fd65217, %fd65216, %fd65201, 0d3EDD0F40A8A0C4C3;
	fma.rn.f64 	%fd65218, %fd65217, %fd65201, 0d3EF46D4CFA9E0E1F;
	fma.rn.f64 	%fd65219, %fd65218, %fd65201, 0d3F079C168D1E2422;
	fma.rn.f64 	%fd65220, %fd65219, %fd65201, 0d3F1C9A88C3BCA540;
	fma.rn.f64 	%fd65221, %fd65220, %fd65201, 0d3F31C4E64BD476DF;
	fma.rn.f64 	%fd65222, %fd65221, %fd65201, 0d3F46E8BA60009C8F;
	fma.rn.f64 	%fd65223, %fd65222, %fd65201, 0d3F5F1C71C62B05A2;
	fma.rn.f64 	%fd65224, %fd65223, %fd65201, 0d3F76DB6DB6DC9F2C;
	fma.rn.f64 	%fd65225, %fd65224, %fd65201, 0d3F9333333333329C;
	fma.rn.f64 	%fd65226, %fd65225, %fd65201, 0d3FB5555555555555;
	setp.lt.s32 	%p7875, %r15896, 1;
	mov.f64 	%fd65227, 0d0000000000000000;
	mul.rn.f64 	%fd65228, %fd11648, %fd65227;
	mul.f64 	%fd65229, %fd65201, %fd65226;
	fma.rn.f64 	%fd65230, %fd65229, %fd65214, %fd65214;
	selp.f64 	%fd65231, %fd65228, %fd65230, %p7875;
	setp.lt.s32 	%p7876, %r15896, 0;
	mov.f64 	%fd65232, 0d7FF0000000000000;
	mul.rn.f64 	%fd65233, %fd65231, %fd65232;
	selp.f64 	%fd65234, %fd65233, %fd65231, %p7876;
	setp.lt.s32 	%p7877, %r5175, 0;
	mov.f64 	%fd65235, 0dBCA1A62633145C07;
	add.rn.f64 	%fd65236, %fd65234, %fd65235;
	neg.f64 	%fd65237, %fd65236;
	mov.f64 	%fd65238, 0d400921FB54442D18;
	add.rn.f64 	%fd65239, %fd65238, %fd65237;
	selp.f64 	%fd78764, %fd65239, %fd65234, %p7877;
	bra.uni 	$L__BB0_8445;
$L__BB0_8442:
	mul.f64 	%fd65240, %fd11647, %fd11647;
	fma.rn.f64 	%fd65241, %fd65240, 0d3FB0066BDC1895E9, 0dBFB3823B180754AF;
	fma.rn.f64 	%fd65242, %fd65241, %fd65240, 0d3FB11E52CC2F79AE;
	fma.rn.f64 	%fd65243, %fd65242, %fd65240, 0dBF924EAF3526861B;
	fma.rn.f64 	%fd65244, %fd65243, %fd65240, 0d3F91DF02A31E6CB7;
	fma.rn.f64 	%fd65245, %fd65244, %fd65240, 0d3F847D18B0EEC6CC;
	fma.rn.f64 	%fd65246, %fd65245, %fd65240, 0d3F8D0AF961BA53B0;
	fma.rn.f64 	%fd65247, %fd65246, %fd65240, 0d3F91BF7734CF1C48;
	fma.rn.f64 	%fd65248, %fd65247, %fd65240, 0d3F96E91483144EF7;
	fma.rn.f64 	%fd65249, %fd65248, %fd65240, 0d3F9F1C6E0A4F9F81;
	fma.rn.f64 	%fd65250, %fd65249, %fd65240, 0d3FA6DB6DC27FA92B;
	fma.rn.f64 	%fd65251, %fd65250, %fd65240, 0d3FB333333320F91B;
	fma.rn.f64 	%fd65252, %fd65251, %fd65240, 0d3FC5555555555F4D;
	mul.f64 	%fd65253, %fd65240, %fd65252;
	fma.rn.f64 	%fd11650, %fd65253, %fd11648, %fd11648;
	setp.lt.s32 	%p7878, %r5175, 0;
	@%p7878 bra 	$L__BB0_8444;
	mov.f64 	%fd65254, 0dBC91A62633145C07;
	add.rn.f64 	%fd65255, %fd11650, %fd65254;
	neg.f64 	%fd65256, %fd65255;
	mov.f64 	%fd65257, 0d3FF921FB54442D18;
	add.rn.f64 	%fd78764, %fd65257, %fd65256;
	bra.uni 	$L__BB0_8445;
$L__BB0_8444:
	mov.f64 	%fd65258, 0d3C91A62633145C07;
	add.rn.f64 	%fd65259, %fd11650, %fd65258;
	mov.f64 	%fd65260, 0d3FF921FB54442D18;
	add.rn.f64 	%fd78764, %fd65260, %fd65259;
$L__BB0_8445:
	mul.f64 	%fd65261, %fd78764, 0d404CA5DC1A63C1F5;
	setp.gt.f64 	%p7879, %fd11646, 0d0000000000000000;
	neg.f64 	%fd65262, %fd65261;
	selp.f64 	%fd78777, %fd65262, %fd65261, %p7879;
$L__BB0_8446:
	mul.lo.s32 	%r15904, %r19727, 7;
	mul.wide.u32 	%rd6877, %r15904, 8;
	add.s64 	%rd6878, %rd33, %rd6877;
	ld.global.f64 	%fd65263, [%rd6878+32];
	mul.f64 	%fd65264, %fd65263, %fd11530;
	div.rn.f64 	%fd11657, %fd65264, %fd11533;
	mul.f64 	%fd65265, %fd65263, %fd11531;
	div.rn.f64 	%fd11658, %fd65265, %fd11533;
	mul.f64 	%fd65266, %fd65263, %fd11532;
	div.rn.f64 	%fd11659, %fd65266, %fd11533;
	ld.global.f64 	%fd11660, [%rd6878+48];
	@%p7850 bra 	$L__BB0_8492;
	shl.b32 	%r15905, %r19727, 1;
	or.b32  	%r15906, %r15905, 1;
	cvt.rn.f64.u32 	%fd78771, %r15906;
	neg.f64 	%fd11662, %fd11660;
	abs.f64 	%fd65267, %fd78776;
	mov.f64 	%fd65268, 0d4066800000000000;
	sub.f64 	%fd65269, %fd65268, %fd65267;
	min.f64 	%fd65270, %fd65267, %fd65269;
	setp.lt.f64 	%p7881, %fd65270, %fd11522;
	@%p7881 bra 	$L__BB0_8469;
	mul.f64 	%fd65271, %fd78776, 0d3F91DF46A2529D3A;
	abs.f64 	%fd11663, %fd65271;
	setp.neu.f64 	%p7882, %fd11663, 0d7FF0000000000000;
	@%p7882 bra 	$L__BB0_8450;
	mul.f64 	%fd65279, %fd78776, 0d3F91DF46A2529D3A;
	mov.f64 	%fd65280, 0d0000000000000000;
	mul.rn.f64 	%fd78767, %fd65279, %fd65280;
	mov.b32 	%r19751, 0;
	bra.uni 	$L__BB0_8452;
$L__BB0_8450:
	mul.f64 	%fd65272, %fd78776, 0d3F91DF46A2529D3A;
	mul.f64 	%fd65273, %fd65272, 0d3FE45F306DC9C883;
	cvt.rni.s32.f64 	%r19751, %fd65273;
	cvt.rn.f64.s32 	%fd65274, %r19751;
	fma.rn.f64 	%fd65275, %fd65274, 0dBFF921FB54442D18, %fd65272;
	fma.rn.f64 	%fd65276, %fd65274, 0dBC91A62633145C00, %fd65275;
	fma.rn.f64 	%fd78767, %fd65274, 0dB97B839A252049C0, %fd65276;
	setp.ltu.f64 	%p7883, %fd11663, 0d41E0000000000000;
	@%p7883 bra 	$L__BB0_8452;
	mul.f64 	%fd65277, %fd78776, 0d3F91DF46A2529D3A;
	{ // callseq 1066, 0
	.param .b64 param0;
	st.param.f64 	[param0], %fd65277;
	.param .align 16 .b8 retval0[16];
	call.uni (retval0), 
	__internal_trig_reduction_slowpathd, 
	(
	param0
	);
	ld.param.f64 	%fd78767, [retval0];
	ld.param.b32 	%r19751, [retval0+8];
	} // callseq 1066
$L__BB0_8452:
	shl.b32 	%r15909, %r19751, 6;
	cvt.u64.u32 	%rd6879, %r15909;
	and.b64  	%rd6880, %rd6879, 64;
	mov.u64 	%rd6881, __cudart_sin_cos_coeffs;
	add.s64 	%rd6882, %rd6881, %rd6880;
	mul.rn.f64 	%fd65281, %fd78767, %fd78767;
	and.b32  	%r15910, %r19751, 1;
	setp.eq.b32 	%p7885, %r15910, 1;
	selp.f64 	%fd65282, 0dBDA8FF8320FD8164, 0d3DE5DB65F9785EBA, %p7885;
	ld.global.nc.v2.f64 	{%fd65283, %fd65284}, [%rd6882];
	fma.rn.f64 	%fd65285, %fd65282, %fd65281, %fd65283;
	fma.rn.f64 	%fd65286, %fd65285, %fd65281, %fd65284;
	ld.global.nc.v2.f64 	{%fd65287, %fd65288}, [%rd6882+16];
	fma.rn.f64 	%fd65289, %fd65286, %fd65281, %fd65287;
	fma.rn.f64 	%fd65290, %fd65289, %fd65281, %fd65288;
	ld.global.nc.v2.f64 	{%fd65291, %fd65292}, [%rd6882+32];
	fma.rn.f64 	%fd65293, %fd65290, %fd65281, %fd65291;
	fma.rn.f64 	%fd65294, %fd65293, %fd65281, %fd65292;
	fma.rn.f64 	%fd65295, %fd65294, %fd78767, %fd78767;
	fma.rn.f64 	%fd65296, %fd65294, %fd65281, 0d3FF0000000000000;
	selp.f64 	%fd65297, %fd65296, %fd65295, %p7885;
	and.b32  	%r15911, %r19751, 2;
	setp.eq.s32 	%p7886, %r15911, 0;
	mov.f64 	%fd65298, 0d0000000000000000;
	sub.f64 	%fd65299, %fd65298, %fd65297;
	selp.f64 	%fd65300, %fd65297, %fd65299, %p7886;
	mul.f64 	%fd11668, %fd65300, %fd11662;
	@%p7882 bra 	$L__BB0_8454;
	mul.f64 	%fd65308, %fd78776, 0d3F91DF46A2529D3A;
	mov.f64 	%fd65309, 0d0000000000000000;
	mul.rn.f64 	%fd78769, %fd65308, %fd65309;
	mov.b32 	%r19753, 1;
	bra.uni 	$L__BB0_8457;
$L__BB0_8454:
	mul.f64 	%fd65301, %fd78776, 0d3F91DF46A2529D3A;
	mul.f64 	%fd65302, %fd65301, 0d3FE45F306DC9C883;
	cvt.rni.s32.f64 	%r19752, %fd65302;
	cvt.rn.f64.s32 	%fd65303, %r19752;
	fma.rn.f64 	%fd65304, %fd65303, 0dBFF921FB54442D18, %fd65301;
	fma.rn.f64 	%fd65305, %fd65303, 0dBC91A62633145C00, %fd65304;
	fma.rn.f64 	%fd78769, %fd65303, 0dB97B839A252049C0, %fd65305;
	setp.ltu.f64 	%p7887, %fd11663, 0d41E0000000000000;
	@%p7887 bra 	$L__BB0_8456;
	mul.f64 	%fd65306, %fd78776, 0d3F91DF46A2529D3A;
	{ // callseq 1067, 0
	.param .b64 param0;
	st.param.f64 	[param0], %fd65306;
	.param .align 16 .b8 retval0[16];
	call.uni (retval0), 
	__internal_trig_reduction_slowpathd, 
	(
	param0
	);
	ld.param.f64 	%fd78769, [retval0];
	ld.param.b32 	%r19752, [retval0+8];
	} // callseq 1067
$L__BB0_8456:
	add.s32 	%r19753, %r19752, 1;
$L__BB0_8457:
	setp.lt.s32 	%p7888, %r5112, 1;
	shl.b32 	%r15914, %r19753, 6;
	cvt.u64.u32 	%rd6883, %r15914;
	and.b64  	%rd6884, %rd6883, 64;
	mov.u64 	%rd6885, __cudart_sin_cos_coeffs;
	add.s64 	%rd6886, %rd6885, %rd6884;
	mul.rn.f64 	%fd65310, %fd78769, %fd78769;
	and.b32  	%r15915, %r19753, 1;
	setp.eq.b32 	%p7889, %r15915, 1;
	selp.f64 	%fd65311, 0dBDA8FF8320FD8164, 0d3DE5DB65F9785EBA, %p7889;
	ld.global.nc.v2.f64 	{%fd65312, %fd65313}, [%rd6886];
	fma.rn.f64 	%fd65314, %fd65311, %fd65310, %fd65312;
	fma.rn.f64 	%fd65315, %fd65314, %fd65310, %fd65313;
	ld.global.nc.v2.f64 	{%fd65316, %fd65317}, [%rd6886+16];
	fma.rn.f64 	%fd65318, %fd65315, %fd65310, %fd65316;
	fma.rn.f64 	%fd65319, %fd65318, %fd65310, %fd65317;
	ld.global.nc.v2.f64 	{%fd65320, %fd65321}, [%rd6886+32];
	fma.rn.f64 	%fd65322, %fd65319, %fd65310, %fd65320;
	fma.rn.f64 	%fd65323, %fd65322, %fd65310, %fd65321;
	fma.rn.f64 	%fd65324, %fd65323, %fd78769, %fd78769;
	fma.rn.f64 	%fd65325, %fd65323, %fd65310, 0d3FF0000000000000;
	selp.f64 	%fd65326, %fd65325, %fd65324, %p7889;
	and.b32  	%r15916, %r19753, 2;
	setp.eq.s32 	%p7890, %r15916, 0;
	mov.f64 	%fd65327, 0d0000000000000000;
	sub.f64 	%fd65328, %fd65327, %fd65326;
	selp.f64 	%fd65329, %fd65326, %fd65328, %p7890;
	mul.f64 	%fd11674, %fd11660, %fd65329;
	@%p7888 bra 	$L__BB0_8466;
	ld.local.f64 	%fd78770, [%rd8];
	mov.b32 	%r19754, 0;
$L__BB0_8459:
	ld.param.u64 	%rd8530, [_Z8FitGrainPdPiS0_S_S_S0_S0_S_S_S_S_S_S_S_S_S_S_S_S__param_3];
	mul.lo.s32 	%r15918, %r19754, 6;
	cvta.to.global.u64 	%rd6887, %rd8530;
	mul.wide.u32 	%rd6888, %r15918, 8;
	add.s64 	%rd6889, %rd6887, %rd6888;
	ld.global.f64 	%fd65330, [%rd6889+32];
	setp.leu.f64 	%p7891, %fd78770, %fd65330;
	@%p7891 bra 	$L__BB0_8465;
	ld.param.u64 	%rd8531, [_Z8FitGrainPdPiS0_S_S_S0_S0_S_S_S_S_S_S_S_S_S_S_S_S__param_3];
	cvta.to.global.u64 	%rd6890, %rd8531;
	mul.lo.s32 	%r15919, %r19754, 6;
	mul.wide.u32 	%rd6891, %r15919, 8;
	add.s64 	%rd6892, %rd6890, %rd6891;
	ld.global.f64 	%fd65331, [%rd6892+40];
	setp.geu.f64 	%p7892, %fd78770, %fd65331;
	@%p7892 bra 	$L__BB0_8465;
	ld.param.u64 	%rd8532, [_Z8FitGrainPdPiS0_S_S_S0_S0_S_S_S_S_S_S_S_S_S_S_S_S__param_3];
	cvta.to.global.u64 	%rd6893, %rd8532;
	mul.lo.s32 	%r15920, %r19754, 6;
	mul.wide.u32 	%rd6894, %r15920, 8;
	add.s64 	%rd6895, %rd6893, %rd6894;
	ld.global.f64 	%fd65332, [%rd6895];
	setp.leu.f64 	%p7893, %fd11668, %fd65332;
	@%p7893 bra 	$L__BB0_8465;
	ld.param.u64 	%rd8533, [_Z8FitGrainPdPiS0_S_S_S0_S0_S_S_S_S_S_S_S_S_S_S_S_S__param_3];
	cvta.to.global.u64 	%rd6896, %rd8533;
	mul.lo.s32 	%r15921, %r19754, 6;
	mul.wide.u32 	%rd6897, %r15921, 8;
	add.s64 	%rd6898, %rd6896, %rd6897;
	ld.global.f64 	%fd65333, [%rd6898+8];
	setp.geu.f64 	%p7894, %fd11668, %fd65333;
	@%p7894 bra 	$L__BB0_8465;
	ld.param.u64 	%rd8534, [_Z8FitGrainPdPiS0_S_S_S0_S0_S_S_S_S_S_S_S_S_S_S_S_S__param_3];
	cvta.to.global.u64 	%rd6899, %rd8534;
	mul.lo.s32 	%r15922, %r19754, 6;
	mul.wide.u32 	%rd6900, %r15922, 8;
	add.s64 	%rd6901, %rd6899, %rd6900;
	ld.global.f64 	%fd65334, [%rd6901+16];
	setp.leu.f64 	%p7895, %fd11674, %fd65334;
	@%p7895 bra 	$L__BB0_8465;
	ld.param.u64 	%rd8535, [_Z8FitGrainPdPiS0_S_S_S0_S0_S_S_S_S_S_S_S_S_S_S_S_S__param_3];
	cvta.to.global.u64 	%rd6902, %rd8535;
	mul.lo.s32 	%r15924, %r19754, 6;
	mul.wide.u32 	%rd6903, %r15924, 8;
	add.s64 	%rd6904, %rd6902, %rd6903;
	ld.global.f64 	%fd65335, [%rd6904+24];
	setp.lt.f64 	%p7896, %fd11674, %fd65335;
	mov.b32 	%r19765, 1;
	@%p7896 bra 	$L__BB0_8468;
$L__BB0_8465:
	add.s32 	%r19754, %r19754, 1;
	setp.ne.s32 	%p7897, %r19754, %r5112;
	mov.b32 	%r19765, 0;
	@%p7897 bra 	$L__BB0_8459;
$L__BB0_8466:
	mov.u32 	%r5186, %r19765;
	shl.b32 	%r15927, %r19727, 1;
	or.b32  	%r15928, %r15927, 1;
	cvt.rn.f64.u32 	%fd78771, %r15928;
	setp.eq.s32 	%p7898, %r5186, 0;
	mov.b32 	%r19765, 0;
	@%p7898 bra 	$L__BB0_8469;
	ld.local.f64 	%fd78770, [%rd8];
	mov.u32 	%r19765, %r5186;
$L__BB0_8468:
	shl.b32 	%r15929, %r19766, 3;
	mul.wide.s32 	%rd6905, %r15929, 8;
	add.s64 	%rd6906, %rd31, %rd6905;
	st.global.f64 	[%rd6906], %fd11668;
	st.global.f64 	[%rd6906+8], %fd11674;
	st.global.f64 	[%rd6906+16], %fd78770;
	st.global.f64 	[%rd6906+24], %fd11657;
	st.global.f64 	[%rd6906+32], %fd11658;
	st.global.f64 	[%rd6906+40], %fd11659;
	mul.lo.s32 	%r15930, %r19727, 7;
	mul.wide.u32 	%rd6907, %r15930, 8;
	add.s64 	%rd6908, %rd33, %rd6907;
	ld.global.f64 	%fd65336, [%rd6908+24];
	st.global.f64 	[%rd6906+48], %fd65336;
	shl.b32 	%r15931, %r19727, 1;
	or.b32  	%r15932, %r15931, 1;
	cvt.rn.f64.u32 	%fd65337, %r15932;
	st.global.f64 	[%rd6906+56], %fd65337;
	add.f64 	%fd78771, %fd65337, 0d3FF0000000000000;
	add.s32 	%r19766, %r19766, 1;
$L__BB0_8469:
	setp.eq.s32 	%p7899, %r19744, 1;
	@%p7899 bra 	$L__BB0_8492;
	abs.f64 	%fd65338, %fd78777;
	mov.f64 	%fd65339, 0d4066800000000000;
	sub.f64 	%fd65340, %fd65339, %fd65338;
	min.f64 	%fd65341, %fd65338, %fd65340;
	setp.lt.f64 	%p7900, %fd65341, %fd11522;
	@%p7900 bra 	$L__BB0_8492;
	mul.f64 	%fd65342, %fd78777, 0d3F91DF46A2529D3A;
	abs.f64 	%fd11681, %fd65342;
	setp.eq.f64 	%p7901, %fd11681, 0d7FF0000000000000;
	@%p7901 bra 	$L__BB0_8474;
	mul.f64 	%fd65343, %fd78777, 0d3F91DF46A2529D3A;
	mul.f64 	%fd65344, %fd65343, 0d3FE45F306DC9C883;
	cvt.rni.s32.f64 	%r19759, %fd65344;
	cvt.rn.f64.s32 	%fd65345, %r19759;
	fma.rn.f64 	%fd65346, %fd65345, 0dBFF921FB54442D18, %fd65343;
	fma.rn.f64 	%fd65347, %fd65345, 0dBC91A62633145C00, %fd65346;
	fma.rn.f64 	%fd78772, %fd65345, 0dB97B839A252049C0, %fd65347;
	setp.ltu.f64 	%p7902, %fd11681, 0d41E0000000000000;
	@%p7902 bra 	$L__BB0_8475;
	mul.f64 	%fd65348, %fd78777, 0d3F91DF46A2529D3A;
	{ // callseq 1068, 0
	.param .b64 param0;
	st.param.f64 	[param0], %fd65348;
	.param .align 16 .b8 retval0[16];
	call.uni (retval0), 
	__internal_trig_reduction_slowpathd, 
	(
	param0
	);
	ld.param.f64 	%fd78772, [retval0];
	ld.param.b32 	%r19759, [retval0+8];
	} // callseq 1068
	bra.uni 	$L__BB0_8475;
$L__BB0_8474:
	mul.f64 	%fd65350, %fd78777, 0d3F91DF46A2529D3A;
	mov.f64 	%fd65351, 0d0000000000000000;
	mul.rn.f64 	%fd78772, %fd65350, %fd65351;
	mov.b32 	%r19759, 0;
$L__BB0_8475:
	shl.b32 	%r15935, %r19759, 6;
	cvt.u64.u32 	%rd6909, %r15935;
	and.b64  	%rd6910, %rd6909, 64;
	mov.u64 	%rd6911, __cudart_sin_cos_coeffs;
	add.s64 	%rd6912, %rd6911, %rd6910;
	mul.rn.f64 	%fd65352, %fd78772, %fd78772;
	and.b32  	%r15936, %r19759, 1;
	setp.eq.b32 	%p7904, %r15936, 1;
	selp.f64 	%fd65353, 0dBDA8FF8320FD8164, 0d3DE5DB65F9785EBA, %p7904;
	ld.global.nc.v2.f64 	{%fd65354, %fd65355}, [%rd6912];
	fma.rn.f64 	%fd65356, %fd65353, %fd65352, %fd65354;
	fma.rn.f64 	%fd65357, %fd65356, %fd65352, %fd65355;
	ld.global.nc.v2.f64 	{%fd65358, %fd65359}, [%rd6912+16];
	fma.rn.f64 	%fd65360, %fd65357, %fd65352, %fd65358;
	fma.rn.f64 	%fd65361, %fd65360, %fd65352, %fd65359;
	ld.global.nc.v2.f64 	{%fd65362, %fd65363}, [%rd6912+32];
	fma.rn.f64 	%fd65364, %fd65361, %fd65352, %fd65362;
	fma.rn.f64 	%fd65365, %fd65364, %fd65352, %fd65363;
	fma.rn.f64 	%fd65366, %fd65365, %fd78772, %fd78772;
	fma.rn.f64 	%fd65367, %fd65365, %fd65352, 0d3FF0000000000000;
	selp.f64 	%fd65368, %fd65367, %fd65366, %p7904;
	and.b32  	%r15937, %r19759, 2;
	setp.eq.s32 	%p7905, %r15937, 0;
	mov.f64 	%fd65369, 0d0000000000000000;
	sub.f64 	%fd65370, %fd65369, %fd65368;
	selp.f64 	%fd65371, %fd65368, %fd65370, %p7905;
	mul.f64 	%fd11686, %fd65371, %fd11662;
	@%p7901 bra 	$L__BB0_8479;
	mul.f64 	%fd65372, %fd78777, 0d3F91DF46A2529D3A;
	mul.f64 	%fd65373, %fd65372, 0d3FE45F306DC9C883;
	cvt.rni.s32.f64 	%r19760, %fd65373;
	cvt.rn.f64.s32 	%fd65374, %r19760;
	fma.rn.f64 	%fd65375, %fd65374, 0dBFF921FB54442D18, %fd65372;
	fma.rn.f64 	%fd65376, %fd65374, 0dBC91A62633145C00, %fd65375;
	fma.rn.f64 	%fd78774, %fd65374, 0dB97B839A252049C0, %fd65376;
	setp.ltu.f64 	%p7906, %fd11681, 0d41E0000000000000;
	@%p7906 bra 	$L__BB0_8478;
	mul.f64 	%fd65377, %fd78777, 0d3F91DF46A2529D3A;
	{ // callseq 1069, 0
	.param .b64 param0;
	st.param.f64 	[param0], %fd65377;
	.param .align 16 .b8 retval0[16];
	call.uni (retval0), 
	__internal_trig_reduction_slowpathd, 
	(
	param0
	);
	ld.param.f64 	%fd78774, [retval0];
	ld.param.b32 	%r19760, [retval0+8];
	} // callseq 1069
$L__BB0_8478:
	add.s32 	%r19761, %r19760, 1;
	bra.uni 	$L__BB0_8480;
$L__BB0_8479:
	mul.f64 	%fd65379, %fd78777, 0d3F91DF46A2529D3A;
	mov.f64 	%fd65380, 0d0000000000000000;
	mul.rn.f64 	%fd78774, %fd65379, %fd65380;
	mov.b32 	%r19761, 1;
$L__BB0_8480:
	setp.lt.s32 	%p7907, %r5112, 1;
	shl.b32 	%r15940, %r19761, 6;
	cvt.u64.u32 	%rd6913, %r15940;
	and.b64  	%rd6914, %rd6913, 64;
	mov.u64 	%rd6915, __cudart_sin_cos_coeffs;
	add.s64 	%rd6916, %rd6915, %rd6914;
	mul.rn.f64 	%fd65381, %fd78774, %fd78774;
	and.b32  	%r15941, %r19761, 1;
	setp.eq.b32 	%p7908, %r15941, 1;
	selp.f64 	%fd65382, 0dBDA8FF8320FD8164, 0d3DE5DB65F9785EBA, %p7908;
	ld.global.nc.v2.f64 	{%fd65383, %fd65384}, [%rd6916];
	fma.rn.f64 	%fd65385, %fd65382, %fd65381, %fd65383;
	fma.rn.f64 	%fd65386, %fd65385, %fd65381, %fd65384;
	ld.global.nc.v2.f64 	{%fd65387, %fd65388}, [%rd6916+16];
	fma.rn.f64 	%fd65389, %fd65386, %fd65381, %fd65387;
	fma.rn.f64 	%fd65390, %fd65389, %fd65381, %fd65388;
	ld.global.nc.v2.f64 	{%fd65391, %fd65392}, [%rd6916+32];
	fma.rn.f64 	%fd65393, %fd65390, %fd65381, %fd65391;
	fma.rn.f64 	%fd65394, %fd65393, %fd65381, %fd65392;
	fma.rn.f64 	%fd65395, %fd65394, %fd78774, %fd78774;
	fma.rn.f64 	%fd65396, %fd65394, %fd65381, 0d3FF0000000000000;
	selp.f64 	%fd65397, %fd65396, %fd65395, %p7908;
	and.b32  	%r15942, %r19761, 2;
	setp.eq.s32 	%p7909, %r15942, 0;
	mov.f64 	%fd65398, 0d0000000000000000;
	sub.f64 	%fd65399, %fd65398, %fd65397;
	selp.f64 	%fd65400, %fd65397, %fd65399, %p7909;
	mul.f64 	%fd11692, %fd11660, %fd65400;
	@%p7907 bra 	$L__BB0_8489;
	ld.local.f64 	%fd78775, [%rd8+8];
	mov.b32 	%r19762, 0;
$L__BB0_8482:
	ld.param.u64 	%rd8536, [_Z8FitGrainPdPiS0_S_S_S0_S0_S_S_S_S_S_S_S_S_S_S_S_S__param_3];
	mul.lo.s32 	%r15944, %r19762, 6;
	cvta.to.global.u64 	%rd6917, %rd8536;
	mul.wide.u32 	%rd6918, %r15944, 8;
	add.s64 	%rd6919, %rd6917, %rd6918;
	ld.global.f64 	%fd65401, [%rd6919+32];
	setp.leu.f64 	%p7910, %fd78775, %fd65401;
	@%p7910 bra 	$L__BB0_8488;
	ld.param.u64 	%rd8537, [_Z8FitGrainPdPiS0_S_S_S0_S0_S_S_S_S_S_S_S_S_S_S_S_S__param_3];
	cvta.to.global.u64 	%rd6920, %rd8537;
	mul.lo.s32 	%r15945, %r19762, 6;
	mul.wide.u32 	%rd6921, %r15945, 8;
	add.s64 	%rd6922, %rd6920, %rd6921;
	ld.global.f64 	%fd65402, [%rd6922+40];
	setp.geu.f64 	%p7911, %fd78775, %fd65402;
	@%p7911 bra 	$L__BB0_8488;
	ld.param.u64 	%rd8538, [_Z8FitGrainPdPiS0_S_S_S0_S0_S_S_S_S_S_S_S_S_S_S_S_S__param_3];
	cvta.to.global.u64 	%rd6923, %rd8538;
	mul.lo.s32 	%r15946, %r19762, 6;
	mul.wide.u32 	%rd6924, %r15946, 8;
	add.s64 	%rd6925, %rd6923, %rd6924;
	ld.global.f64 	%fd65403, [%rd6925];
	setp.leu.f64 	%p7912, %fd11686, %fd65403;
	@%p7912 bra 	$L__BB0_8488;
	ld.param.u64 	%rd8539, [_Z8FitGrainPdPiS0_S_S_S0_S0_S_S_S_S_S_S_S_S_S_S_S_S__param_3];
	cvta.to.global.u64 	%rd6926, %rd8539;
	mul.lo.s32 	%r15947, %r19762, 6;
	mul.wide.u32 	%rd6927, %r15947, 8;
	add.s64 	%rd6928, %rd6926, %rd6927;
	ld.global.f64 	%fd65404, [%rd6928+8];
	setp.geu.f64 	%p7913, %fd11686, %fd65404;
	@%p7913 bra 	$L__BB0_8488;
	ld.param.u64 	%rd8540, [_Z8FitGrainPdPiS0_S_S_S0_S0_S_S_S_S_S_S_S_S_S_S_S_S__param_3];
	cvta.to.global.u64 	%rd6929, %rd8540;
	mul.lo.s32 	%r15948, %r19762, 6;
	mul.wide.u32 	%rd6930, %r15948, 8;
	add.s64 	%rd6931, %rd6929, %rd6930;
	ld.global.f64 	%fd65405, [%rd6931+16];
	setp.leu.f64 	%p7914, %fd11692, %fd65405;
	@%p7914 bra 	$L__BB0_8488;
	ld.param.u64 	%rd8541, [_Z8FitGrainPdPiS0_S_S_S0_S0_S_S_S_S_S_S_S_S_S_S_S_S__param_3];
	cvta.to.global.u64 	%rd6932, %rd8541;
	mul.lo.s32 	%r15950, %r19762, 6;
	mul.wide.u32 	%rd6933, %r15950, 8;
	add.s64 	%rd6934, %rd6932, %rd6933;
	ld.global.f64 	%fd65406, [%rd6934+24];
	setp.lt.f64 	%p7915, %fd11692, %fd65406;
	mov.b32 	%r19765, 1;
	@%p7915 bra 	$L__BB0_8491;
$L__BB0_8488:
	add.s32 	%r19762, %r19762, 1;
	setp.ne.s32 	%p7916, %r19762, %r5112;
	mov.b32 	%r19765, 0;
	@%p7916 bra 	$L__BB0_8482;
$L__BB0_8489:
	mov.u32 	%r5201, %r19765;
	setp.eq.s32 	%p7917, %r5201, 0;
	mov.b32 	%r19765, 0;
	@%p7917 bra 	$L__BB0_8492;
	ld.local.f64 	%fd78775, [%rd8+8];
	mov.u32 	%r19765, %r5201;
$L__BB0_8491:
	shl.b32 	%r15953, %r19766, 3;
	mul.wide.s32 	%rd6935, %r15953, 8;
	add.s64 	%rd6936, %rd31, %rd6935;
	st.global.f64 	[%rd6936], %fd11686;
	st.global.f64 	[%rd6936+8], %fd11692;
	st.global.f64 	[%rd6936+16], %fd78775;
	st.global.f64 	[%rd6936+24], %fd11657;
	st.global.f64 	[%rd6936+32], %fd11658;
	st.global.f64 	[%rd6936+40], %fd11659;
	mul.lo.s32 	%r15954, %r19727, 7;
	mul.wide.u32 	%rd6937, %r15954, 8;
	add.s64 	%rd6938, %rd33, %rd6937;
	ld.global.f64 	%fd65407, [%rd6938+24];
	st.global.f64 	[%rd6936+48], %fd65407;
	st.global.f64 	[%rd6936+56], %fd78771;
	add.s32 	%r19766, %r19766, 1;
$L__BB0_8492:
	ld.param.u64 	%rd8224, [_Z8FitGrainPdPiS0_S_S_S0_S0_S_S_S_S_S_S_S_S_S_S_S_S__param_2];
	add.s32 	%r19727, %r19727, 1;
	cvta.to.global.u64 	%rd6939, %rd8224;
	ld.global.u32 	%r15955, [%rd6939+4];
	setp.lt.s32 	%p7918, %r19727, %r15955;
	@%p7918 bra 	$L__BB0_8347;
$L__BB0_8493:
	setp.lt.s32 	%p7919, %r1, 1;
	mov.f64 	%fd78778, 0d0000000000000000;
	@%p7919 bra 	$L__BB0_8501;
	mov.f64 	%fd78778, 0d0000000000000000;
	mov.b32 	%r19768, 0;
$L__BB0_8495:
	ld.param.u64 	%rd8686, [_Z8FitGrainPdPiS0_S_S_S0_S0_S_S_S_S_S_S_S_S_S_S_S_S__param_17];
	setp.lt.s32 	%p7920, %r19766, 1;
	mul.lo.s32 	%r15957, %r19768, 6;
	cvta.to.global.u64 	%rd6940, %rd8686;
	mul.lo.s32 	%r15958, %r2, 6;
	mul.wide.s32 	%rd6941, %r15958, 8;
	add.s64 	%rd6942, %rd6940, %rd6941;
	mul.wide.u32 	%rd6943, %r15957, 8;
	add.s64 	%rd6944, %rd6942, %rd6943;
	ld.global.f64 	%fd65410, [%rd6944+40];
	cvt.rzi.s32.f64 	%r5209, %fd65410;
	@%p7920 bra 	$L__BB0_8500;
	ld.param.u64 	%rd8687, [_Z8FitGrainPdPiS0_S_S_S0_S0_S_S_S_S_S_S_S_S_S_S_S_S__param_17];
	cvta.to.global.u64 	%rd6945, %rd8687;
	mul.lo.s32 	%r15960, %r2, 6;
	mul.wide.s32 	%rd6946, %r15960, 8;
	add.s64 	%rd6947, %rd6945, %rd6946;
	mul.lo.s32 	%r15961, %r19768, 6;
	mul.wide.u32 	%rd6948, %r15961, 8;
	add.s64 	%rd6949, %rd6947, %rd6948;
	ld.global.f64 	%fd11699, [%rd6949];
	ld.global.f64 	%fd11700, [%rd6949+8];
	mov.b32 	%r19769, 0;
	bra.uni 	$L__BB0_8498;
$L__BB0_8497:
	add.s32 	%r19769, %r19769, 1;
	setp.eq.s32 	%p7922, %r19769, %r19766;
	@%p7922 bra 	$L__BB0_8500;
$L__BB0_8498:
	shl.b32 	%r15962, %r19769, 3;
	mul.wide.u32 	%rd6950, %r15962, 8;
	add.s64 	%rd6951, %rd31, %rd6950;
	ld.global.f64 	%fd65411, [%rd6951+56];
	cvt.rzi.s32.f64 	%r15963, %fd65411;
	setp.ne.s32 	%p7921, %r15963, %r5209;
	@%p7921 bra 	$L__BB0_8497;
	shl.b32 	%r15964, %r19769, 3;
	mul.wide.u32 	%rd6952, %r15964, 8;
	add.s64 	%rd6953, %rd31, %rd6952;
	ld.global.f64 	%fd65412, [%rd6953];
	sub.f64 	%fd65413, %fd11699, %fd65412;
	ld.global.f64 	%fd65414, [%rd6953+8];
	sub.f64 	%fd65415, %fd11700, %fd65414;
	mul.f64 	%fd65416, %fd65415, %fd65415;
	fma.rn.f64 	%fd65417, %fd65413, %fd65413, %fd65416;
	sqrt.rn.f64 	%fd65418, %fd65417;
	add.f64 	%fd78778, %fd78778, %fd65418;
$L__BB0_8500:
	add.s32 	%r19768, %r19768, 1;
	setp.ne.s32 	%p7923, %r19768, %r1;
	@%p7923 bra 	$L__BB0_8495;
$L__BB0_8501:
	setp.geu.f64 	%p7924, %fd78778, %fd11378;
	@%p7924 bra 	$L__BB0_8504;
	add.s32 	%r19700, %r19700, 1;
$L__BB0_8503:
	ld.global.f64 	%fd78078, [%rd37];
	st.global.f64 	[%rd34], %fd78078;
	ld.global.f64 	%fd66932, [%rd37+8];
	st.global.f64 	[%rd34+8], %fd66932;
	ld.global.f64 	%fd66933, [%rd37+16];
	st.global.f64 	[%rd34+16], %fd66933;
	ld.global.f64 	%fd66934, [%rd37+24];
	st.global.f64 	[%rd34+24], %fd66934;
	ld.global.f64 	%fd66935, [%rd37+32];
	st.global.f64 	[%rd34+32], %fd66935;
	ld.global.f64 	%fd66936, [%rd37+40];
	st.global.f64 	[%rd34+40], %fd66936;
	mov.f64 	%fd78097, 0d3F50624DD2F1A9FC;
	bra.uni 	$L__BB0_6372;
$L__BB0_8504:
	mul.wide.u32 	%rd6954, %r19699, 8;
	add.s64 	%rd6955, %rd37, %rd6954;
	ld.global.f64 	%fd65419, [%rd6955];
	sub.f64 	%fd65420, %fd65419, %fd11383;
	sub.f64 	%fd78781, %fd65420, %fd11383;
	st.global.f64 	[%rd6955], %fd78781;
	add.s64 	%rd6956, %rd35, %rd6954;
	ld.global.f64 	%fd11705, [%rd6956];
	setp.geu.f64 	%p7925, %fd78781, %fd11705;
	@%p7925 bra 	$L__BB0_8506;
	mul.wide.u32 	%rd6957, %r19699, 8;
	add.s64 	%rd6958, %rd37, %rd6957;
	st.global.f64 	[%rd6958], %fd11705;
	mov.f64 	%fd78781, %fd11705;
$L__BB0_8506:
	mul.wide.u32 	%rd6959, %r19699, 8;
	add.s64 	%rd6960, %rd36, %rd6959;
	ld.global.f64 	%fd11707, [%rd6960];
	setp.leu.f64 	%p7926, %fd78781, %fd11707;
	@%p7926 bra 	$L__BB0_8508;
	mul.wide.u32 	%rd6961, %r19699, 8;
	add.s64 	%rd6962, %rd37, %rd6961;
	st.global.f64 	[%rd6962], %fd11707;
$L__BB0_8508:
	ld.global.f64 	%fd11708, [%rd37];
	ld.global.f64 	%fd11709, [%rd37+8];
	ld.global.f64 	%fd11710, [%rd37+16];
	ld.global.f64 	%fd65421, [%rd37+24];
	ld.global.f64 	%fd11711, [%rd37+32];
	ld.global.f64 	%fd11712, [%rd37+40];
	mul.f64 	%fd11713, %fd65421, 0d3F91DF46A2529D3A;
	abs.f64 	%fd11714, %fd11713;
	setp.neu.f64 	%p7927, %fd11714, 0d7FF0000000000000;
	@%p7927 bra 	$L__BB0_8510;
	mov.f64 	%fd65427, 0d0000000000000000;
	mul.rn.f64 	%fd78782, %fd11713, %fd65427;
	mov.b32 	%r19770, 0;
	bra.uni 	$L__BB0_8512;
$L__BB0_8510:
	mul.f64 	%fd65422, %fd11713, 0d3FE45F306DC9C883;
	cvt.rni.s32.f64 	%r19770, %fd65422;
	cvt.rn.f64.s32 	%fd65423, %r19770;
	fma.rn.f64 	%fd65424, %fd65423, 0dBFF921FB54442D18, %fd11713;
	fma.rn.f64 	%fd65425, %fd65423, 0dBC91A62633145C00, %fd65424;
	fma.rn.f64 	%fd78782, %fd65423, 0dB97B839A252049C0, %fd65425;
	setp.ltu.f64 	%p7928, %fd11714, 0d41E0000000000000;
	@%p7928 bra 	$L__BB0_8512;
	{ // callseq 1070, 0
	.param .b64 param0;
	st.param.f64 	[param0], %fd11713;
	.param .align 16 .b8 retval0[16];
	call.uni (retval0), 
	__internal_trig_reduction_slowpathd, 
	(
	param0
	);
	ld.param.f64 	%fd78782, [retval0];
	ld.param.b32 	%r19770, [retval0+8];
	} // callseq 1070
$L__BB0_8512:
	shl.b32 	%r15967, %r19770, 6;
	cvt.u64.u32 	%rd6963, %r15967;
	and.b64  	%rd6964, %rd6963, 64;
	mov.u64 	%rd6965, __cudart_sin_cos_coeffs;
	add.s64 	%rd6966, %rd6965, %rd6964;
	mul.rn.f64 	%fd65428, %fd78782, %fd78782;
	and.b32  	%r15968, %r19770, 1;
	setp.eq.b32 	%p7929, %r15968, 1;
	selp.f64 	%fd65429, 0dBDA8FF8320FD8164, 0d3DE5DB65F9785EBA, %p7929;
	ld.global.nc.v2.f64 	{%fd65430, %fd65431}, [%rd6966];
	fma.rn.f64 	%fd65432, %fd65429, %fd65428, %fd65430;
	fma.rn.f64 	%fd65433, %fd65432, %fd65428, %fd65431;
	ld.global.nc.v2.f64 	{%fd65434, %fd65435}, [%rd6966+16];
	fma.rn.f64 	%fd65436, %fd65433, %fd65428, %fd65434;
	fma.rn.f64 	%fd65437, %fd65436, %fd65428, %fd65435;
	ld.global.nc.v2.f64 	{%fd65438, %fd65439}, [%rd6966+32];
	fma.rn.f64 	%fd65440, %fd65437, %fd65428, %fd65438;
	fma.rn.f64 	%fd65441, %fd65440, %fd65428, %fd65439;
	fma.rn.f64 	%fd65442, %fd65441, %fd78782, %fd78782;
	fma.rn.f64 	%fd65443, %fd65441, %fd65428, 0d3FF0000000000000;
	selp.f64 	%fd65444, %fd65443, %fd65442, %p7929;
	and.b32  	%r15969, %r19770, 2;
	setp.eq.s32 	%p7930, %r15969, 0;
	mov.f64 	%fd65445, 0d0000000000000000;
	sub.f64 	%fd65446, %fd65445, %fd65444;
	selp.f64 	%fd11719, %fd65444, %fd65446, %p7930;
	mul.f64 	%fd11720, %fd11711, 0d3F91DF46A2529D3A;
	abs.f64 	%fd11721, %fd11720;
	setp.neu.f64 	%p7931, %fd11721, 0d7FF0000000000000;
	@%p7931 bra 	$L__BB0_8514;
	mov.f64 	%fd65452, 0d0000000000000000;
	mul.rn.f64 	%fd78783, %fd11720, %fd65452;
	mov.b32 	%r19771, 0;
	bra.uni 	$L__BB0_8516;
$L__BB0_8514:
	mul.f64 	%fd65447, %fd11720, 0d3FE45F306DC9C883;
	cvt.rni.s32.f64 	%r19771, %fd65447;
	cvt.rn.f64.s32 	%fd65448, %r19771;
	fma.rn.f64 	%fd65449, %fd65448, 0dBFF921FB54442D18, %fd11720;
	fma.rn.f64 	%fd65450, %fd65448, 0dBC91A62633145C00, %fd65449;
	fma.rn.f64 	%fd78783, %fd65448, 0dB97B839A252049C0, %fd65450;
	setp.ltu.f64 	%p7932, %fd11721, 0d41E0000000000000;
	@%p7932 bra 	$L__BB0_8516;
	{ // callseq 1071, 0
	.param .b64 param0;
	st.param.f64 	[param0], %fd11720;
	.param .align 16 .b8 retval0[16];
	call.uni (retval0), 
	__internal_trig_reduction_slowpathd, 
	(
	param0
	);
	ld.param.f64 	%fd78783, [retval0];
	ld.param.b32 	%r19771, [retval0+8];
	} // callseq 1071
$L__BB0_8516:
	shl.b32 	%r15972, %r19771, 6;
	cvt.u64.u32 	%rd6967, %r15972;
	and.b64  	%rd6968, %rd6967, 64;
	mov.u64 	%rd6969, __cudart_sin_cos_coeffs;
	add.s64 	%rd6970, %rd6969, %rd6968;
	mul.rn.f64 	%fd65453, %fd78783, %fd78783;
	and.b32  	%r15973, %r19771, 1;
	setp.eq.b32 	%p7933, %r15973, 1;
	selp.f64 	%fd65454, 0dBDA8FF8320FD8164, 0d3DE5DB65F9785EBA, %p7933;
	ld.global.nc.v2.f64 	{%fd65455, %fd65456}, [%rd6970];
	fma.rn.f64 	%fd65457, %fd65454, %fd65453, %fd65455;
	fma.rn.f64 	%fd65458, %fd65457, %fd65453, %fd65456;
	ld.global.nc.v2.f64 	{%fd65459, %fd65460}, [%rd6970+16];
	fma.rn.f64 	%fd65461, %fd65458, %fd65453, %fd65459;
	fma.rn.f64 	%fd65462, %fd65461, %fd65453, %fd65460;
	ld.global.nc.v2.f64 	{%fd65463, %fd65464}, [%rd6970+32];
	fma.rn.f64 	%fd65465, %fd65462, %fd65453, %fd65463;
	fma.rn.f64 	%fd65466, %fd65465, %fd65453, %fd65464;
	fma.rn.f64 	%fd65467, %fd65466, %fd78783, %fd78783;
	fma.rn.f64 	%fd65468, %fd65466, %fd65453, 0d3FF0000000000000;
	selp.f64 	%fd65469, %fd65468, %fd65467, %p7933;
	and.b32  	%r15974, %r19771, 2;
	setp.eq.s32 	%p7934, %r15974, 0;
	mov.f64 	%fd65470, 0d0000000000000000;
	sub.f64 	%fd65471, %fd65470, %fd65469;
	selp.f64 	%fd11726, %fd65469, %fd65471, %p7934;
	mul.f64 	%fd11727, %fd11712, 0d3F91DF46A2529D3A;
	abs.f64 	%fd11728, %fd11727;
	setp.neu.f64 	%p7935, %fd11728, 0d7FF0000000000000;
	@%p7935 bra 	$L__BB0_8518;
	mov.f64 	%fd65477, 0d0000000000000000;
	mul.rn.f64 	%fd78784, %fd11727, %fd65477;
	mov.b32 	%r19772, 0;
	bra.uni 	$L__BB0_8520;
$L__BB0_8518:
	mul.f64 	%fd65472, %fd11727, 0d3FE45F306DC9C883;
	cvt.rni.s32.f64 	%r19772, %fd65472;
	cvt.rn.f64.s32 	%fd65473, %r19772;
	fma.rn.f64 	%fd65474, %fd65473, 0dBFF921FB54442D18, %fd11727;
	fma.rn.f64 	%fd65475, %fd65473, 0dBC91A62633145C00, %fd65474;
	fma.rn.f64 	%fd78784, %fd65473, 0dB97B839A252049C0, %fd65475;
	setp.ltu.f64 	%p7936, %fd11728, 0d41E0000000000000;
	@%p7936 bra 	$L__BB0_8520;
	{ // callseq 1072, 0
	.param .b64 param0;
	st.param.f64 	[param0], %fd11727;
	.param .align 16 .b8 retval0[16];
	call.uni (retval0), 
	__internal_trig_reduction_slowpathd, 
	(
	param0
	);
	ld.param.f64 	%fd78784, [retval0];
	ld.param.b32 	%r19772, [retval0+8];
	} // callseq 1072
$L__BB0_8520:
	shl.b32 	%r15977, %r19772, 6;
	cvt.u64.u32 	%rd6971, %r15977;
	and.b64  	%rd6972, %rd6971, 64;
	mov.u64 	%rd6973, __cudart_sin_cos_coeffs;
	add.s64 	%rd6974, %rd6973, %rd6972;
	mul.rn.f64 	%fd65478, %fd78784, %fd78784;
	and.b32  	%r15978, %r19772, 1;
	setp.eq.b32 	%p7938, %r15978, 1;
	selp.f64 	%fd65479, 0dBDA8FF8320FD8164, 0d3DE5DB65F9785EBA, %p7938;
	ld.global.nc.v2.f64 	{%fd65480, %fd65481}, [%rd6974];
	fma.rn.f64 	%fd65482, %fd65479, %fd65478, %fd65480;
	fma.rn.f64 	%fd65483, %fd65482, %fd65478, %fd65481;
	ld.global.nc.v2.f64 	{%fd65484, %fd65485}, [%rd6974+16];
	fma.rn.f64 	%fd65486, %fd65483, %fd65478, %fd65484;
	fma.rn.f64 	%fd65487, %fd65486, %fd65478, %fd65485;
	ld.global.nc.v2.f64 	{%fd65488, %fd65489}, [%rd6974+32];
	fma.rn.f64 	%fd65490, %fd65487, %fd65478, %fd65488;
	fma.rn.f64 	%fd65491, %fd65490, %fd65478, %fd65489;
	fma.rn.f64 	%fd65492, %fd65491, %fd78784, %fd78784;
	fma.rn.f64 	%fd65493, %fd65491, %fd65478, 0d3FF0000000000000;
	selp.f64 	%fd65494, %fd65493, %fd65492, %p7938;
	and.b32  	%r15979, %r19772, 2;
	setp.eq.s32 	%p7939, %r15979, 0;
	mov.f64 	%fd65495, 0d0000000000000000;
	sub.f64 	%fd65496, %fd65495, %fd65494;
	selp.f64 	%fd11733, %fd65494, %fd65496, %p7939;
	@%p7927 bra 	$L__BB0_8522;
	mov.f64 	%fd65502, 0d0000000000000000;
	mul.rn.f64 	%fd78786, %fd11713, %fd65502;
	mov.b32 	%r19774, 1;
	bra.uni 	$L__BB0_8525;
$L__BB0_8522:
	mul.f64 	%fd65497, %fd11713, 0d3FE45F306DC9C883;
	cvt.rni.s32.f64 	%r19773, %fd65497;
	cvt.rn.f64.s32 	%fd65498, %r19773;
	fma.rn.f64 	%fd65499, %fd65498, 0dBFF921FB54442D18, %fd11713;
	fma.rn.f64 	%fd65500, %fd65498, 0dBC91A62633145C00, %fd65499;
	fma.rn.f64 	%fd78786, %fd65498, 0dB97B839A252049C0, %fd65500;
	setp.ltu.f64 	%p7940, %fd11714, 0d41E0000000000000;
	@%p7940 bra 	$L__BB0_8524;
	{ // callseq 1073, 0
	.param .b64 param0;
	st.param.f64 	[param0], %fd11713;
	.param .align 16 .b8 retval0[16];
	call.uni (retval0), 
	__internal_trig_reduction_slowpathd, 
	(
	param0
	);
	ld.param.f64 	%fd78786, [retval0];
	ld.param.b32 	%r19773, [retval0+8];
	} // callseq 1073
$L__BB0_8524:
	add.s32 	%r19774, %r19773, 1;
$L__BB0_8525:
	shl.b32 	%r15982, %r19774, 6;
	cvt.u64.u32 	%rd6975, %r15982;
	and.b64  	%rd6976, %rd6975, 64;
	mov.u64 	%rd6977, __cudart_sin_cos_coeffs;
	add.s64 	%rd6978, %rd6977, %rd6976;
	mul.rn.f64 	%fd65503, %fd78786, %fd78786;
	and.b32  	%r15983, %r19774, 1;
	setp.eq.b32 	%p7942, %r15983, 1;
	selp.f64 	%fd65504, 0dBDA8FF8320FD8164, 0d3DE5DB65F9785EBA, %p7942;
	ld.global.nc.v2.f64 	{%fd65505, %fd65506}, [%rd6978];
	fma.rn.f64 	%fd65507, %fd65504, %fd65503, %fd65505;
	fma.rn.f64 	%fd65508, %fd65507, %fd65503, %fd65506;
	ld.global.nc.v2.f64 	{%fd65509, %fd65510}, [%rd6978+16];
	fma.rn.f64 	%fd65511, %fd65508, %fd65503, %fd65509;
	fma.rn.f64 	%fd65512, %fd65511, %fd65503, %fd65510;
	ld.global.nc.v2.f64 	{%fd65513, %fd65514}, [%rd6978+32];
	fma.rn.f64 	%fd65515, %fd65512, %fd65503, %fd65513;
	fma.rn.f64 	%fd65516, %fd65515, %fd65503, %fd65514;
	fma.rn.f64 	%fd65517, %fd65516, %fd78786, %fd78786;
	fma.rn.f64 	%fd65518, %fd65516, %fd65503, 0d3FF0000000000000;
	selp.f64 	%fd65519, %fd65518, %fd65517, %p7942;
	and.b32  	%r15984, %r19774, 2;
	setp.eq.s32 	%p7943, %r15984, 0;
	mov.f64 	%fd65520, 0d0000000000000000;
	sub.f64 	%fd65521, %fd65520, %fd65519;
	selp.f64 	%fd11739, %fd65519, %fd65521, %p7943;
	@%p7931 bra 	$L__BB0_8527;
	mov.f64 	%fd65527, 0d0000000000000000;
	mul.rn.f64 	%fd78788, %fd11720, %fd65527;
	mov.b32 	%r19776, 1;
	bra.uni 	$L__BB0_8530;
$L__BB0_8527:
	mul.f64 	%fd65522, %fd11720, 0d3FE45F306DC9C883;
	cvt.rni.s32.f64 	%r19775, %fd65522;
	cvt.rn.f64.s32 	%fd65523, %r19775;
	fma.rn.f64 	%fd65524, %fd65523, 0dBFF921FB54442D18, %fd11720;
	fma.rn.f64 	%fd65525, %fd65523, 0dBC91A62633145C00, %fd65524;
	fma.rn.f64 	%fd78788, %fd65523, 0dB97B839A252049C0, %fd65525;
	setp.ltu.f64 	%p7944, %fd11721, 0d41E0000000000000;
	@%p7944 bra 	$L__BB0_8529;
	{ // callseq 1074, 0
	.param .b64 param0;
	st.param.f64 	[param0], %fd11720;
	.param .align 16 .b8 retval0[16];
	call.uni (retval0), 
	__internal_trig_reduction_slowpathd, 
	(
	param0
	);
	ld.param.f64 	%fd78788, [retval0];
	ld.param.b32 	%r19775, [retval0+8];
	} // callseq 1074
$L__BB0_8529:
	add.s32 	%r19776, %r19775, 1;
$L__BB0_8530:
	setp.neu.f64 	%p7945, %fd11728, 0d7FF0000000000000;
	shl.b32 	%r15987, %r19776, 6;
	cvt.u64.u32 	%rd6979, %r15987;
	and.b64  	%rd6980, %rd6979, 64;
	mov.u64 	%rd6981, __cudart_sin_cos_coeffs;
	add.s64 	%rd6982, %rd6981, %rd6980;
	mul.rn.f64 	%fd65528, %fd78788, %fd78788;
	and.b32  	%r15988, %r19776, 1;
	setp.eq.b32 	%p7946, %r15988, 1;
	selp.f64 	%fd65529, 0dBDA8FF8320FD8164, 0d3DE5DB65F9785EBA, %p7946;
	ld.global.nc.v2.f64 	{%fd65530, %fd65531}, [%rd6982];
	fma.rn.f64 	%fd65532, %fd65529, %fd65528, %fd65530;
	fma.rn.f64 	%fd65533, %fd65532, %fd65528, %fd65531;
	ld.global.nc.v2.f64 	{%fd65534, %fd65535}, [%rd6982+16];
	fma.rn.f64 	%fd65536, %fd65533, %fd65528, %fd65534;
	fma.rn.f64 	%fd65537, %fd65536, %fd65528, %fd65535;
	ld.global.nc.v2.f64 	{%fd65538, %fd65539}, [%rd6982+32];
	fma.rn.f64 	%fd65540, %fd65537, %fd65528, %fd65538;
	fma.rn.f64 	%fd65541, %fd65540, %fd65528, %fd65539;
	fma.rn.f64 	%fd65542, %fd65541, %fd78788, %fd78788;
	fma.rn.f64 	%fd65543, %fd65541, %fd65528, 0d3FF0000000000000;
	selp.f64 	%fd65544, %fd65543, %fd65542, %p7946;
	and.b32  	%r15989, %r19776, 2;
	setp.eq.s32 	%p7947, %r15989, 0;
	mov.f64 	%fd65545, 0d0000000000000000;
	sub.f64 	%fd65546, %fd65545, %fd65544;
	selp.f64 	%fd11745, %fd65544, %fd65546, %p7947;
	@%p7945 bra 	$L__BB0_8532;
	mov.f64 	%fd65552, 0d0000000000000000;
	mul.rn.f64 	%fd78790, %fd11727, %fd65552;
	mov.b32 	%r19778, 1;
	bra.uni 	$L__BB0_8535;
$L__BB0_8532:
	mul.f64 	%fd65547, %fd11727, 0d3FE45F306DC9C883;
	cvt.rni.s32.f64 	%r19777, %fd65547;
	cvt.rn.f64.s32 	%fd65548, %r19777;
	fma.rn.f64 	%fd65549, %fd65548, 0dBFF921FB54442D18, %fd11727;
	fma.rn.f64 	%fd65550, %fd65548, 0dBC91A62633145C00, %fd65549;
	fma.rn.f64 	%fd78790, %fd65548, 0dB97B839A252049C0, %fd65550;
	setp.ltu.f64 	%p7948, %fd11728, 0d41E0000000000000;
	@%p7948 bra 	$L__BB0_8534;
	{ // callseq 1075, 0
	.param .b64 param0;
	st.param.f64 	[param0], %fd11727;
	.param .align 16 .b8 retval0[16];
	call.uni (retval0), 
	__internal_trig_reduction_slowpathd, 
	(
	param0
	);
	ld.param.f64 	%fd78790, [retval0];
	ld.param.b32 	%r19777, [retval0+8];
	} // callseq 1075
$L__BB0_8534:
	add.s32 	%r19778, %r19777, 1;
$L__BB0_8535:
	shl.b32 	%r15992, %r19778, 6;
	cvt.u64.u32 	%rd6983, %r15992;
	and.b64  	%rd6984, %rd6983, 64;
	mov.u64 	%rd6985, __cudart_sin_cos_coeffs;
	add.s64 	%rd6986, %rd6985, %rd6984;
	mul.rn.f64 	%fd65553, %fd78790, %fd78790;
	and.b32  	%r15993, %r19778, 1;
	setp.eq.b32 	%p7949, %r15993, 1;
	selp.f64 	%fd65554, 0dBDA8FF8320FD8164, 0d3DE5DB65F9785EBA, %p7949;
	ld.global.nc.v2.f64 	{%fd65555, %fd65556}, [%rd6986];
	fma.rn.f64 	%fd65557, %fd65554, %fd65553, %fd65555;
	fma.rn.f64 	%fd65558, %fd65557, %fd65553, %fd65556;
	ld.global.nc.v2.f64 	{%fd65559, %fd65560}, [%rd6986+16];
	fma.rn.f64 	%fd65561, %fd65558, %fd65553, %fd65559;
	fma.rn.f64 	%fd65562, %fd65561, %fd65553, %fd65560;
	ld.global.nc.v2.f64 	{%fd65563, %fd65564}, [%rd6986+32];
	fma.rn.f64 	%fd65565, %fd65562, %fd65553, %fd65563;
	fma.rn.f64 	%fd65566, %fd65565, %fd65553, %fd65564;
	fma.rn.f64 	%fd65567, %fd65566, %fd78790, %fd78790;
	fma.rn.f64 	%fd65568, %fd65566, %fd65553, 0d3FF0000000000000;
	selp.f64 	%fd65569, %fd65568, %fd65567, %p7949;
	and.b32  	%r15994, %r19778, 2;
	setp.eq.s32 	%p7950, %r15994, 0;
	mov.f64 	%fd65570, 0d0000000000000000;
	sub.f64 	%fd65571, %fd65570, %fd65569;
	selp.f64 	%fd11751, %fd65569, %fd65571, %p7950;
	mul.f64 	%fd65572, %fd11739, %fd11745;
	sub.f64 	%fd65573, %fd65572, %fd11751;
	mul.f64 	%fd65574, %fd11719, %fd11726;
	div.rn.f64 	%fd11752, %fd65573, %fd65574;
	{
	.reg .b32 %temp; 
	mov.b64 	{%temp, %r5238}, %fd11752;
	}
	abs.f64 	%fd11753, %fd11752;
	{
	.reg .b32 %temp; 
	mov.b64 	{%temp, %r15995}, %fd11753;
	}
	setp.gt.s32 	%p7951, %r15995, 1071801957;
	@%p7951 bra 	$L__BB0_8539;
	mul.f64 	%fd65615, %fd11752, %fd11752;
	fma.rn.f64 	%fd65616, %fd65615, 0d3FB0066BDC1895E9, 0dBFB3823B180754AF;
	fma.rn.f64 	%fd65617, %fd65616, %fd65615, 0d3FB11E52CC2F79AE;
	fma.rn.f64 	%fd65618, %fd65617, %fd65615, 0dBF924EAF3526861B;
	fma.rn.f64 	%fd65619, %fd65618, %fd65615, 0d3F91DF02A31E6CB7;
	fma.rn.f64 	%fd65620, %fd65619, %fd65615, 0d3F847D18B0EEC6CC;
	fma.rn.f64 	%fd65621, %fd65620, %fd65615, 0d3F8D0AF961BA53B0;
	fma.rn.f64 	%fd65622, %fd65621, %fd65615, 0d3F91BF7734CF1C48;
	fma.rn.f64 	%fd65623, %fd65622, %fd65615, 0d3F96E91483144EF7;
	fma.rn.f64 	%fd65624, %fd65623, %fd65615, 0d3F9F1C6E0A4F9F81;
	fma.rn.f64 	%fd65625, %fd65624, %fd65615, 0d3FA6DB6DC27FA92B;
	fma.rn.f64 	%fd65626, %fd65625, %fd65615, 0d3FB333333320F91B;
	fma.rn.f64 	%fd65627, %fd65626, %fd65615, 0d3FC5555555555F4D;
	mul.f64 	%fd65628, %fd65615, %fd65627;
	fma.rn.f64 	%fd11754, %fd65628, %fd11753, %fd11753;
	setp.gt.s32 	%p7955, %r5238, -1;
	@%p7955 bra 	$L__BB0_8538;
	mov.f64 	%fd65633, 0d3C91A62633145C07;
	add.rn.f64 	%fd65634, %fd11754, %fd65633;
	mov.f64 	%fd65635, 0d3FF921FB54442D18;
	add.rn.f64 	%fd78791, %fd65635, %fd65634;
	bra.uni 	$L__BB0_8540;
$L__BB0_8538:
	mov.f64 	%fd65629, 0dBC91A62633145C07;
	add.rn.f64 	%fd65630, %fd11754, %fd65629;
	neg.f64 	%fd65631, %fd65630;
	mov.f64 	%fd65632, 0d3FF921FB54442D18;
	add.rn.f64 	%fd78791, %fd65632, %fd65631;
	bra.uni 	$L__BB0_8540;
$L__BB0_8539:
	mov.f64 	%fd65575, 0d3FF0000000000000;
	sub.f64 	%fd65576, %fd65575, %fd11753;
	{
	.reg .b32 %temp; 
	mov.b64 	{%r15996, %temp}, %fd65576;
	}
	{
	.reg .b32 %temp; 
	mov.b64 	{%temp, %r15997}, %fd65576;
	}
	add.s32 	%r15998, %r15997, -1048576;
	mov.b64 	%fd65577, {%r15996, %r15998};
	rsqrt.approx.ftz.f64 	%fd65578, %fd65577;
	{
	.reg .b32 %temp; 
	mov.b64 	{%r15999, %temp}, %fd65578;
	}
	{
	.reg .b32 %temp; 
	mov.b64 	{%temp, %r16000}, %fd65578;
	}
	add.s32 	%r16001, %r16000, -1048576;
	mov.b64 	%fd65579, {%r15999, %r16001};
	mul.f64 	%fd65580, %fd65577, %fd65578;
	neg.f64 	%fd65581, %fd65580;
	fma.rn.f64 	%fd65582, %fd65580, %fd65581, %fd65577;
	fma.rn.f64 	%fd65583, %fd65582, %fd65579, %fd65580;
	neg.f64 	%fd65584, %fd65583;
	fma.rn.f64 	%fd65585, %fd65578, %fd65584, 0d3FF0000000000000;
	fma.rn.f64 	%fd65586, %fd65585, %fd65579, %fd65579;
	fma.rn.f64 	%fd65587, %fd65583, %fd65584, %fd65577;
	fma.rn.f64 	%fd65588, %fd65587, %fd65586, %fd65583;
	{
	.reg .b32 %temp; 
	mov.b64 	{%r16002, %temp}, %fd65588;
	}
	{
	.reg .b32 %temp; 
	mov.b64 	{%temp, %r16003}, %fd65588;
	}
	add.s32 	%r16004, %r16003, 1048576;
	mov.b64 	%fd65589, {%r16002, %r16004};
	fma.rn.f64 	%fd65590, %fd65576, 0d3EC715B371155F70, 0dBEBAC2FE66FAAC4B;
	fma.rn.f64 	%fd65591, %fd65590, %fd65576, 0d3ED9A9B88EFCD9B8;
	fma.rn.f64 	%fd65592, %fd65591, %fd65576, 0d3EDD0F40A8A0C4C3;
	fma.rn.f64 	%fd65593, %fd65592, %fd65576, 0d3EF46D4CFA9E0E1F;
	fma.rn.f64 	%fd65594, %fd65593, %fd65576, 0d3F079C168D1E2422;
	fma.rn.f64 	%fd65595, %fd65594, %fd65576, 0d3F1C9A88C3BCA540;
	fma.rn.f64 	%fd65596, %fd65595, %fd65576, 0d3F31C4E64BD476DF;
	fma.rn.f64 	%fd65597, %fd65596, %fd65576, 0d3F46E8BA60009C8F;
	fma.rn.f64 	%fd65598, %fd65597, %fd65576, 0d3F5F1C71C62B05A2;
	fma.rn.f64 	%fd65599, %fd65598, %fd65576, 0d3F76DB6DB6DC9F2C;
	fma.rn.f64 	%fd65600, %fd65599, %fd65576, 0d3F9333333333329C;
	fma.rn.f64 	%fd65601, %fd65600, %fd65576, 0d3FB5555555555555;
	setp.lt.s32 	%p7952, %r15997, 1;
	mov.f64 	%fd65602, 0d0000000000000000;
	mul.rn.f64 	%fd65603, %fd11753, %fd65602;
	mul.f64 	%fd65604, %fd65576, %fd65601;
	fma.rn.f64 	%fd65605, %fd65604, %fd65589, %fd65589;
	selp.f64 	%fd65606, %fd65603, %fd65605, %p7952;
	setp.lt.s32 	%p7953, %r15997, 0;
	mov.f64 	%fd65607, 0d7FF0000000000000;
	mul.rn.f64 	%fd65608, %fd65606, %fd65607;
	selp.f64 	%fd65609, %fd65608, %fd65606, %p7953;
	setp.lt.s32 	%p7954, %r5238, 0;
	mov.f64 	%fd65610, 0dBCA1A62633145C07;
	add.rn.f64 	%fd65611, %fd65609, %fd65610;
	neg.f64 	%fd65612, %fd65611;
	mov.f64 	%fd65613, 0d400921FB54442D18;
	add.rn.f64 	%fd65614, %fd65613, %fd65612;
	selp.f64 	%fd78791, %fd65614, %fd65609, %p7954;
$L__BB0_8540:
	mul.f64 	%fd65636, %fd11739, %fd11751;
	sub.f64 	%fd65637, %fd65636, %fd11745;
	mul.f64 	%fd65638, %fd11719, %fd11733;
	div.rn.f64 	%fd11759, %fd65637, %fd65638;
	{
	.reg .b32 %temp; 
	mov.b64 	{%temp, %r5239}, %fd11759;
	}
	abs.f64 	%fd11760, %fd11759;
	{
	.reg .b32 %temp; 
	mov.b64 	{%temp, %r16005}, %fd11760;
	}
	setp.gt.s32 	%p7956, %r16005, 1071801957;
	@%p7956 bra 	$L__BB0_8544;
	mul.f64 	%fd65679, %fd11759, %fd11759;
	fma.rn.f64 	%fd65680, %fd65679, 0d3FB0066BDC1895E9, 0dBFB3823B180754AF;
	fma.rn.f64 	%fd65681, %fd65680, %fd65679, 0d3FB11E52CC2F79AE;
	fma.rn.f64 	%fd65682, %fd65681, %fd65679, 0dBF924EAF3526861B;
	fma.rn.f64 	%fd65683, %fd65682, %fd65679, 0d3F91DF02A31E6CB7;
	fma.rn.f64 	%fd65684, %fd65683, %fd65679, 0d3F847D18B0EEC6CC;
	fma.rn.f64 	%fd65685, %fd65684, %fd65679, 0d3F8D0AF961BA53B0;
	fma.rn.f64 	%fd65686, %fd65685, %fd65679, 0d3F91BF7734CF1C48;
	fma.rn.f64 	%fd65687, %fd65686, %fd65679, 0d3F96E91483144EF7;
	fma.rn.f64 	%fd65688, %fd65687, %fd65679, 0d3F9F1C6E0A4F9F81;
	fma.rn.f64 	%fd65689, %fd65688, %fd65679, 0d3FA6DB6DC27FA92B;
	fma.rn.f64 	%fd65690, %fd65689, %fd65679, 0d3FB333333320F91B;
	fma.rn.f64 	%fd65691, %fd65690, %fd65679, 0d3FC5555555555F4D;
	mul.f64 	%fd65692, %fd65679, %fd65691;
	fma.rn.f64 	%fd11761, %fd65692, %fd11760, %fd11760;
	setp.gt.s32 	%p7960, %r5239, -1;
	@%p7960 bra 	$L__BB0_8543;
	mov.f64 	%fd65697, 0d3C91A62633145C07;
	add.rn.f64 	%fd65698, %fd11761, %fd65697;
	mov.f64 	%fd65699, 0d3FF921FB54442D18;
	add.rn.f64 	%fd78792, %fd65699, %fd65698;
	bra.uni 	$L__BB0_8545;
$L__BB0_8543:
	mov.f64 	%fd65693, 0dBC91A62633145C07;
	add.rn.f64 	%fd65694, %fd11761, %fd65693;
	neg.f64 	%fd65695, %fd65694;
	mov.f64 	%fd65696, 0d3FF921FB54442D18;
	add.rn.f64 	%fd78792, %fd65696, %fd65695;
	bra.uni 	$L__BB0_8545;
$L__BB0_8544:
	mov.f64 	%fd65639, 0d3FF0000000000000;
	sub.f64 	%fd65640, %fd65639, %fd11760;
	{
	.reg .b32 %temp; 
	mov.b64 	{%r16006, %temp}, %fd65640;
	}
	{
	.reg .b32 %temp; 
	mov.b64 	{%temp, %r16007}, %fd65640;
	}
	add.s32 	%r16008, %r16007, -1048576;
	mov.b64 	%fd65641, {%r16006, %r16008};
	rsqrt.approx.ftz.f64 	%fd65642, %fd65641;
	{
	.reg .b32 %temp; 
	mov.b64 	{%r16009, %temp}, %fd65642;
	}
	{
	.reg .b32 %temp; 
	mov.b64 	{%temp, %r16010}, %fd65642;
	}
	add.s32 	%r16011, %r16010, -1048576;
	mov.b64 	%fd65643, {%r16009, %r16011};
	mul.f64 	%fd65644, %fd65641, %fd65642;
	neg.f64 	%fd65645, %fd65644;
	fma.rn.f64 	%fd65646, %fd65644, %fd65645, %fd65641;
	fma.rn.f64 	%fd65647, %fd65646, %fd65643, %fd65644;
	neg.f64 	%fd65648, %fd65647;
	fma.rn.f64 	%fd65649, %fd65642, %fd65648, 0d3FF0000000000000;
	fma.rn.f64 	%fd65650, %fd65649, %fd65643, %fd65643;
	fma.rn.f64 	%fd65651, %fd65647, %fd65648, %fd65641;
	fma.rn.f64 	%fd65652, %fd65651, %fd65650, %fd65647;
	{
	.reg .b32 %temp; 
	mov.b64 	{%r16012, %temp}, %fd65652;
	}
	{
	.reg .b32 %temp; 
	mov.b64 	{%temp, %r16013}, %fd65652;
	}
	add.s32 	%r16014, %r16013, 1048576;
	mov.b64 	%fd65653, {%r16012, %r16014};
	fma.rn.f64 	%fd65654, %fd65640, 0d3EC715B371155F70, 0dBEBAC2FE66FAAC4B;
	fma.rn.f64 	%fd65655, %fd65654, %fd65640, 0d3ED9A9B88EFCD9B8;
	fma.rn.f64 	%fd65656, %fd65655, %fd65640, 0d3EDD0F40A8A0C4C3;
	fma.rn.f64 	%fd65657, %fd65656, %fd65640, 0d3EF46D4CFA9E0E1F;
	fma.rn.f64 	%fd65658, %fd65657, %fd65640, 0d3F079C168D1E2422;
	fma.rn.f64 	%fd65659, %fd65658, %fd65640, 0d3F1C9A88C3BCA540;
	fma.rn.f64 	%fd65660, %fd65659, %fd65640, 0d3F31C4E64BD476DF;
	fma.rn.f64 	%fd65661, %fd65660, %fd65640, 0d3F46E8BA60009C8F;
	fma.rn.f64 	%fd65662, %fd65661, %fd65640, 0d3F5F1C71C62B05A2;
	fma.rn.f64 	%fd65663, %fd65662, %fd65640, 0d3F76DB6DB6DC9F2C;
	fma.rn.f64 	%fd65664, %fd65663, %fd65640, 0d3F9333333333329C;
	fma.rn.f64 	%fd65665, %fd65664, %fd65640, 0d3FB5555555555555;
	setp.lt.s32 	%p7957, %r16007, 1;
	mov.f64 	%fd65666, 0d0000000000000000;
	mul.rn.f64 	%fd65667, %fd11760, %fd65666;
	mul.f64 	%fd65668, %fd65640, %fd65665;
	fma.rn.f64 	%fd65669, %fd65668, %fd65653, %fd65653;
	selp.f64 	%fd65670, %fd65667, %fd65669, %p7957;
	setp.lt.s32 	%p7958, %r16007, 0;
	mov.f64 	%fd65671, 0d7FF0000000000000;
	mul.rn.f64 	%fd65672, %fd65670, %fd65671;
	selp.f64 	%fd65673, %fd65672, %fd65670, %p7958;
	setp.lt.s32 	%p7959, %r5239, 0;
	mov.f64 	%fd65674, 0dBCA1A62633145C07;
	add.rn.f64 	%fd65675, %fd65673, %fd65674;
	neg.f64 	%fd65676, %fd65675;
	mov.f64 	%fd65677, 0d400921FB54442D18;
	add.rn.f64 	%fd65678, %fd65677, %fd65676;
	selp.f64 	%fd78792, %fd65678, %fd65673, %p7959;
$L__BB0_8545:
	mul.f64 	%fd65700, %fd78792, 0d404CA5DC1A63C1F5;
	mul.f64 	%fd11766, %fd65700, 0d3F91DF46A2529D3A;
	abs.f64 	%fd11767, %fd11766;
	setp.neu.f64 	%p7961, %fd11767, 0d7FF0000000000000;
	@%p7961 bra 	$L__BB0_8547;
	mov.f64 	%fd65706, 0d0000000000000000;
	mul.rn.f64 	%fd78793, %fd11766, %fd65706;
	mov.b32 	%r19779, 0;
	bra.uni 	$L__BB0_8549;
$L__BB0_8547:
	mul.f64 	%fd65701, %fd11766, 0d3FE45F306DC9C883;
	cvt.rni.s32.f64 	%r19779, %fd65701;
	cvt.rn.f64.s32 	%fd65702, %r19779;
	fma.rn.f64 	%fd65703, %fd65702, 0dBFF921FB54442D18, %fd11766;
	fma.rn.f64 	%fd65704, %fd65702, 0dBC91A62633145C00, %fd65703;
	fma.rn.f64 	%fd78793, %fd65702, 0dB97B839A252049C0, %fd65704;
	setp.ltu.f64 	%p7962, %fd11767, 0d41E0000000000000;
	@%p7962 bra 	$L__BB0_8549;
	{ // callseq 1076, 0
	.param .b64 param0;
	st.param.f64 	[param0], %fd11766;
	.param .align 16 .b8 retval0[16];
	call.uni (retval0), 
	__internal_trig_reduction_slowpathd, 
	(
	param0
	);
	ld.param.f64 	%fd78793, [retval0];
	ld.param.b32 	%r19779, [retval0+8];
	} // callseq 1076
$L__BB0_8549:
	shl.b32 	%r16017, %r19779, 6;
	cvt.u64.u32 	%rd6987, %r16017;
	and.b64  	%rd6988, %rd6987, 64;
	mov.u64 	%rd6989, __cudart_sin_cos_coeffs;
	add.s64 	%rd6990, %rd6989, %rd6988;
	mul.rn.f64 	%fd65707, %fd78793, %fd78793;
	and.b32  	%r16018, %r19779, 1;
	setp.eq.b32 	%p7963, %r16018, 1;
	selp.f64 	%fd65708, 0dBDA8FF8320FD8164, 0d3DE5DB65F9785EBA, %p7963;
	ld.global.nc.v2.f64 	{%fd65709, %fd65710}, [%rd6990];
	fma.rn.f64 	%fd65711, %fd65708, %fd65707, %fd65709;
	fma.rn.f64 	%fd65712, %fd65711, %fd65707, %fd65710;
	ld.global.nc.v2.f64 	{%fd65713, %fd65714}, [%rd6990+16];
	fma.rn.f64 	%fd65715, %fd65712, %fd65707, %fd65713;
	fma.rn.f64 	%fd65716, %fd65715, %fd65707, %fd65714;
	ld.global.nc.v2.f64 	{%fd65717, %fd65718}, [%rd6990+32];
	fma.rn.f64 	%fd65719, %fd65716, %fd65707, %fd65717;
	fma.rn.f64 	%fd65720, %fd65719, %fd65707, %fd65718;
	fma.rn.f64 	%fd65721, %fd65720, %fd78793, %fd78793;
	fma.rn.f64 	%fd65722, %fd65720, %fd65707, 0d3FF0000000000000;
	selp.f64 	%fd65723, %fd65722, %fd65721, %p7963;
	and.b32  	%r16019, %r19779, 2;
	setp.eq.s32 	%p7964, %r16019, 0;
	mov.f64 	%fd65724, 0d0000000000000000;
	sub.f64 	%fd65725, %fd65724, %fd65723;
	selp.f64 	%fd11772, %fd65723, %fd65725, %p7964;
	mul.f64 	%fd65726, %fd11733, %fd11772;
	mul.f64 	%fd65727, %fd11719, %fd65726;
	mul.f64 	%fd65728, %fd11710, %fd65727;
	mul.f64 	%fd65729, %fd11709, %fd65728;
	mul.f64 	%fd65730, %fd11708, %fd65729;
	mul.f64 	%fd65731, %fd11709, %fd11710;
	mul.f64 	%fd65732, %fd65731, %fd11719;
	div.rn.f64 	%fd11773, %fd65732, %fd65730;
	mul.f64 	%fd65733, %fd11708, %fd11710;
	mul.f64 	%fd65734, %fd65733, %fd11726;
	div.rn.f64 	%fd11774, %fd65734, %fd65730;
	mul.f64 	%fd65735, %fd11708, %fd11709;
	mul.f64 	%fd65736, %fd65735, %fd11733;
	div.rn.f64 	%fd11775, %fd65736, %fd65730;
	mul.f64 	%fd65737, %fd78791, 0d404CA5DC1A63C1F5;
	mul.f64 	%fd11776, %fd65737, 0d3F91DF46A2529D3A;
	abs.f64 	%fd11777, %fd11776;
	setp.neu.f64 	%p7965, %fd11777, 0d7FF0000000000000;
	@%p7965 bra 	$L__BB0_8551;
	mov.f64 	%fd65743, 0d0000000000000000;
	mul.rn.f64 	%fd78795, %fd11776, %fd65743;
	mov.b32 	%r19781, 1;
	bra.uni 	$L__BB0_8554;
$L__BB0_8551:
	mul.f64 	%fd65738, %fd11776, 0d3FE45F306DC9C883;
	cvt.rni.s32.f64 	%r19780, %fd65738;
	cvt.rn.f64.s32 	%fd65739, %r19780;
	fma.rn.f64 	%fd65740, %fd65739, 0dBFF921FB54442D18, %fd11776;
	fma.rn.f64 	%fd65741, %fd65739, 0dBC91A62633145C00, %fd65740;
	fma.rn.f64 	%fd78795, %fd65739, 0dB97B839A252049C0, %fd65741;
	setp.ltu.f64 	%p7966, %fd11777, 0d41E0000000000000;
	@%p7966 bra 	$L__BB0_8553;
	{ // callseq 1077, 0
	.param .b64 param0;
	st.param.f64 	[param0], %fd11776;
	.param .align 16 .b8 retval0[16];
	call.uni (retval0), 
	__internal_trig_reduction_slowpathd, 
	(
	param0
	);
	ld.param.f64 	%fd78795, [retval0];
	ld.param.b32 	%r19780, [retval0+8];
	} // callseq 1077
$L__BB0_8553:
	add.s32 	%r19781, %r19780, 1;
$L__BB0_8554:
	shl.b32 	%r16022, %r19781, 6;
	cvt.u64.u32 	%rd6991, %r16022;
	and.b64  	%rd6992, %rd6991, 64;
	mov.u64 	%rd6993, __cudart_sin_cos_coeffs;
	add.s64 	%rd6994, %rd6993, %rd6992;
	mul.rn.f64 	%fd65744, %fd78795, %fd78795;
	and.b32  	%r16023, %r19781, 1;
	setp.eq.b32 	%p7968, %r16023, 1;
	selp.f64 	%fd65745, 0dBDA8FF8320FD8164, 0d3DE5DB65F9785EBA, %p7968;
	ld.global.nc.v2.f64 	{%fd65746, %fd65747}, [%rd6994];
	fma.rn.f64 	%fd65748, %fd65745, %fd65744, %fd65746;
	fma.rn.f64 	%fd65749, %fd65748, %fd65744, %fd65747;
	ld.global.nc.v2.f64 	{%fd65750, %fd65751}, [%rd6994+16];
	fma.rn.f64 	%fd65752, %fd65749, %fd65744, %fd65750;
	fma.rn.f64 	%fd65753, %fd65752, %fd65744, %fd65751;
	ld.global.nc.v2.f64 	{%fd65754, %fd65755}, [%rd6994+32];
	fma.rn.f64 	%fd65756, %fd65753, %fd65744, %fd65754;
	fma.rn.f64 	%fd65757, %fd65756, %fd65744, %fd65755;
	fma.rn.f64 	%fd65758, %fd65757, %fd78795, %fd78795;
	fma.rn.f64 	%fd65759, %fd65757, %fd65744, 0d3FF0000000000000;
	selp.f64 	%fd65760, %fd65759, %fd65758, %p7968;
	and.b32  	%r16024, %r19781, 2;
	setp.eq.s32 	%p7969, %r16024, 0;
	mov.f64 	%fd65761, 0d0000000000000000;
	sub.f64 	%fd65762, %fd65761, %fd65760;
	selp.f64 	%fd11783, %fd65760, %fd65762, %p7969;
	@%p7961 bra 	$L__BB0_8556;
	mov.f64 	%fd65768, 0d0000000000000000;
	mul.rn.f64 	%fd78797, %fd11766, %fd65768;
	mov.b32 	%r19783, 1;
	bra.uni 	$L__BB0_8559;
$L__BB0_8556:
	mul.f64 	%fd65763, %fd11766, 0d3FE45F306DC9C883;
	cvt.rni.s32.f64 	%r19782, %fd65763;
	cvt.rn.f64.s32 	%fd65764, %r19782;
	fma.rn.f64 	%fd65765, %fd65764, 0dBFF921FB54442D18, %fd11766;
	fma.rn.f64 	%fd65766, %fd65764, 0dBC91A62633145C00, %fd65765;
	fma.rn.f64 	%fd78797, %fd65764, 0dB97B839A252049C0, %fd65766;
	setp.ltu.f64 	%p7970, %fd11767, 0d41E0000000000000;
	@%p7970 bra 	$L__BB0_8558;
	{ // callseq 1078, 0
	.param .b64 param0;
	st.param.f64 	[param0], %fd11766;
	.param .align 16 .b8 retval0[16];
	call.uni (retval0), 
	__internal_trig_reduction_slowpathd, 
	(
	param0
	);
	ld.param.f64 	%fd78797, [retval0];
	ld.param.b32 	%r19782, [retval0+8];
	} // callseq 1078
$L__BB0_8558:
	add.s32 	%r19783, %r19782, 1;
$L__BB0_8559:
	shl.b32 	%r16027, %r19783, 6;
	cvt.u64.u32 	%rd6995, %r16027;
	and.b64  	%rd6996, %rd6995, 64;
	mov.u64 	%rd6997, __cudart_sin_cos_coeffs;
	add.s64 	%rd6998, %rd6997, %rd6996;
	mul.rn.f64 	%fd65769, %fd78797, %fd78797;
	and.b32  	%r16028, %r19783, 1;
	setp.eq.b32 	%p7972, %r16028, 1;
	selp.f64 	%fd65770, 0dBDA8FF8320FD8164, 0d3DE5DB65F9785EBA, %p7972;
	ld.global.nc.v2.f64 	{%fd65771, %fd65772}, [%rd6998];
	fma.rn.f64 	%fd65773, %fd65770, %fd65769, %fd65771;
	fma.rn.f64 	%fd65774, %fd65773, %fd65769, %fd65772;
	ld.global.nc.v2.f64 	{%fd65775, %fd65776}, [%rd6998+16];
	fma.rn.f64 	%fd65777, %fd65774, %fd65769, %fd65775;
	fma.rn.f64 	%fd65778, %fd65777, %fd65769, %fd65776;
	ld.global.nc.v2.f64 	{%fd65779, %fd65780}, [%rd6998+32];
	fma.rn.f64 	%fd65781, %fd65778, %fd65769, %fd65779;
	fma.rn.f64 	%fd65782, %fd65781, %fd65769, %fd65780;
	fma.rn.f64 	%fd65783, %fd65782, %fd78797, %fd78797;
	fma.rn.f64 	%fd65784, %fd65782, %fd65769, 0d3FF0000000000000;
	selp.f64 	%fd65785, %fd65784, %fd65783, %p7972;
	and.b32  	%r16029, %r19783, 2;
	setp.eq.s32 	%p7973, %r16029, 0;
	mov.f64 	%fd65786, 0d0000000000000000;
	sub.f64 	%fd65787, %fd65786, %fd65785;
	selp.f64 	%fd11789, %fd65785, %fd65787, %p7973;
	@%p7965 bra 	$L__BB0_8561;
	mov.f64 	%fd65793, 0d0000000000000000;
	mul.rn.f64 	%fd78798, %fd11776, %fd65793;
	mov.b32 	%r19784, 0;
	bra.uni 	$L__BB0_8563;
$L__BB0_8561:
	mul.f64 	%fd65788, %fd11776, 0d3FE45F306DC9C883;
	cvt.rni.s32.f64 	%r19784, %fd65788;
	cvt.rn.f64.s32 	%fd65789, %r19784;
	fma.rn.f64 	%fd65790, %fd65789, 0dBFF921FB54442D18, %fd11776;
	fma.rn.f64 	%fd65791, %fd65789, 0dBC91A62633145C00, %fd65790;
	fma.rn.f64 	%fd78798, %fd65789, 0dB97B839A252049C0, %fd65791;
	setp.ltu.f64 	%p7974, %fd11777, 0d41E0000000000000;
	@%p7974 bra 	$L__BB0_8563;
	{ // callseq 1079, 0
	.param .b64 param0;
	st.param.f64 	[param0], %fd11776;
	.param .align 16 .b8 retval0[16];
	call.uni (retval0), 
	__internal_trig_reduction_slowpathd, 
	(
	param0
	);
	ld.param.f64 	%fd78798, [retval0];
	ld.param.b32 	%r19784, [retval0+8];
	} // callseq 1079
$L__BB0_8563:
	ld.param.u64 	%rd8225, [_Z8FitGrainPdPiS0_S_S_S0_S0_S_S_S_S_S_S_S_S_S_S_S_S__param_2];
	shl.b32 	%r16032, %r19784, 6;
	cvt.u64.u32 	%rd6999, %r16032;
	and.b64  	%rd7000, %rd6999, 64;
	mov.u64 	%rd7001, __cudart_sin_cos_coeffs;
	add.s64 	%rd7002, %rd7001, %rd7000;
	mul.rn.f64 	%fd65794, %fd78798, %fd78798;
	and.b32  	%r16033, %r19784, 1;
	setp.eq.b32 	%p7976, %r16033, 1;
	selp.f64 	%fd65795, 0dBDA8FF8320FD8164, 0d3DE5DB65F9785EBA, %p7976;
	ld.global.nc.v2.f64 	{%fd65796, %fd65797}, [%rd7002];
	fma.rn.f64 	%fd65798, %fd65795, %fd65794, %fd65796;
	fma.rn.f64 	%fd65799, %fd65798, %fd65794, %fd65797;
	ld.global.nc.v2.f64 	{%fd65800, %fd65801}, [%rd7002+16];
	fma.rn.f64 	%fd65802, %fd65799, %fd65794, %fd65800;
	fma.rn.f64 	%fd65803, %fd65802, %fd65794, %fd65801;
	ld.global.nc.v2.f64 	{%fd65804, %fd65805}, [%rd7002+32];
	fma.rn.f64 	%fd65806, %fd65803, %fd65794, %fd65804;
	fma.rn.f64 	%fd65807, %fd65806, %fd65794, %fd65805;
	fma.rn.f64 	%fd65808, %fd65807, %fd78798, %fd78798;
	fma.rn.f64 	%fd65809, %fd65807, %fd65794, 0d3FF0000000000000;
	selp.f64 	%fd65810, %fd65809, %fd65808, %p7976;
	and.b32  	%r16034, %r19784, 2;
	setp.eq.s32 	%p7977, %r16034, 0;
	mov.f64 	%fd65811, 0d0000000000000000;
	sub.f64 	%fd65812, %fd65811, %fd65810;
	selp.f64 	%fd65813, %fd65810, %fd65812, %p7977;
	mul.f64 	%fd11794, %fd11774, %fd65813;
	neg.f64 	%fd65814, %fd11775;
	mul.f64 	%fd65815, %fd11772, %fd65814;
	mul.f64 	%fd11795, %fd11739, %fd65815;
	mul.f64 	%fd65816, %fd11772, %fd11775;
	mul.f64 	%fd11796, %fd11719, %fd65816;
	cvta.to.global.u64 	%rd7003, %rd8225;
	ld.global.u32 	%r16035, [%rd7003+4];
	setp.lt.s32 	%p7978, %r16035, 1;
	mov.pred 	%p9743, 0;
	@%p7978 bra 	$L__BB0_8577;
	mul.f64 	%fd11797, %fd11774, %fd11783;
	mul.f64 	%fd11798, %fd11775, %fd11789;
	mov.b32 	%r19785, 0;
$L__BB0_8565:
	ld.param.u64 	%rd8609, [_Z8FitGrainPdPiS0_S_S_S0_S0_S_S_S_S_S_S_S_S_S_S_S_S__param_5];
	ld.param.u64 	%rd8581, [_Z8FitGrainPdPiS0_S_S_S0_S0_S_S_S_S_S_S_S_S_S_S_S_S__param_4];
	ld.param.u64 	%rd8098, [_Z8FitGrainPdPiS0_S_S_S0_S0_S_S_S_S_S_S_S_S_S_S_S_S__param_0];
	shl.b32 	%r16037, %r19785, 2;
	cvta.to.global.u64 	%rd7004, %rd8609;
	mul.wide.u32 	%rd7005, %r16037, 4;
	add.s64 	%rd7006, %rd7004, %rd7005;
	ld.global.u32 	%r16038, [%rd7006+8];
	cvt.rn.f64.s32 	%fd65817, %r16038;
	ld.global.u32 	%r16039, [%rd7006+4];
	cvt.rn.f64.s32 	%fd65818, %r16039;
	ld.global.u32 	%r16040, [%rd7006];
	cvt.rn.f64.s32 	%fd65819, %r16040;
	mul.f64 	%fd65820, %fd11797, %fd65818;
	fma.rn.f64 	%fd65821, %fd11773, %fd65819, %fd65820;
	fma.rn.f64 	%fd65822, %fd11798, %fd65817, %fd65821;
	mov.f64 	%fd65823, 0d0000000000000000;
	copysign.f64 	%fd65824, %fd65819, %fd65823;
	fma.rn.f64 	%fd65825, %fd11794, %fd65818, %fd65824;
	fma.rn.f64 	%fd65826, %fd11795, %fd65817, %fd65825;
	copysign.f64 	%fd65827, %fd65818, %fd65823;
	add.f64 	%fd65828, %fd65824, %fd65827;
	fma.rn.f64 	%fd65829, %fd11796, %fd65817, %fd65828;
	mul.f64 	%fd65830, %fd65826, %fd65826;
	fma.rn.f64 	%fd65831, %fd65822, %fd65822, %fd65830;
	fma.rn.f64 	%fd65832, %fd65829, %fd65829, %fd65831;
	sqrt.rn.f64 	%fd65833, %fd65832;
	rcp.rn.f64 	%fd65834, %fd65833;
	mul.lo.s32 	%r16041, %r19785, 7;
	mul.wide.u32 	%rd7007, %r16041, 8;
	add.s64 	%rd7008, %rd33, %rd7007;
	st.global.f64 	[%rd7008], %fd65822;
	st.global.f64 	[%rd7008+8], %fd65826;
	st.global.f64 	[%rd7008+16], %fd65829;
	cvta.to.global.u64 	%rd7009, %rd8581;
	add.s64 	%rd7010, %rd7009, %rd7007;
	ld.global.f64 	%fd65835, [%rd7010+24];
	st.global.f64 	[%rd7008+24], %fd65835;
	st.global.f64 	[%rd7008+32], %fd65834;
	cvta.to.global.u64 	%rd7011, %rd8098;
	ld.global.f64 	%fd65836, [%rd7011+4152];
	add.f64 	%fd65837, %fd65834, %fd65834;
	div.rn.f64 	%fd11799, %fd65836, %fd65837;
	{
	.reg .b32 %temp; 
	mov.b64 	{%temp, %r16042}, %fd11799;
	}
	mov.b32 	%f73, %r16042;
	abs.f32 	%f74, %f73;
	setp.geu.f32 	%p7979, %f74, 0f3FE26666;
	@%p7979 bra 	$L__BB0_8567;
	mul.f64 	%fd65871, %fd11799, %fd11799;
	fma.rn.f64 	%fd65872, %fd65871, 0d3FB0066BDC1895E9, 0dBFB3823B180754AF;
	fma.rn.f64 	%fd65873, %fd65872, %fd65871, 0d3FB11E52CC2F79AE;
	fma.rn.f64 	%fd65874, %fd65873, %fd65871, 0dBF924EAF3526861B;
	fma.rn.f64 	%fd65875, %fd65874, %fd65871, 0d3F91DF02A31E6CB7;
	fma.rn.f64 	%fd65876, %fd65875, %fd65871, 0d3F847D18B0EEC6CC;
	fma.rn.f64 	%fd65877, %fd65876, %fd65871, 0d3F8D0AF961BA53B0;
	fma.rn.f64 	%fd65878, %fd65877, %fd65871, 0d3F91BF7734CF1C48;
	fma.rn.f64 	%fd65879, %fd65878, %fd65871, 0d3F96E91483144EF7;
	fma.rn.f64 	%fd65880, %fd65879, %fd65871, 0d3F9F1C6E0A4F9F81;
	fma.rn.f64 	%fd65881, %fd65880, %fd65871, 0d3FA6DB6DC27FA92B;
	fma.rn.f64 	%fd65882, %fd65881, %fd65871, 0d3FB333333320F91B;
	fma.rn.f64 	%fd65883, %fd65882, %fd65871, 0d3FC5555555555F4D;
	mul.f64 	%fd65884, %fd65871, %fd65883;
	fma.rn.f64 	%fd78799, %fd65884, %fd11799, %fd11799;
	bra.uni 	$L__BB0_8568;
$L__BB0_8567:
	abs.f64 	%fd65838, %fd11799;
	fma.rn.f64 	%fd65839, %fd65838, 0dBFE0000000000000, 0d3FE0000000000000;
	rsqrt.approx.ftz.f64 	%fd65840, %fd65839;
	{
	.reg .b32 %temp; 
	mov.b64 	{%r16043, %temp}, %fd65840;
	}
	{
	.reg .b32 %temp; 
	mov.b64 	{%temp, %r16044}, %fd65840;
	}
	add.s32 	%r16045, %r16044, -1048576;
	mov.b64 	%fd65841, {%r16043, %r16045};
	mul.f64 	%fd65842, %fd65839, %fd65840;
	neg.f64 	%fd65843, %fd65842;
	fma.rn.f64 	%fd65844, %fd65842, %fd65843, %fd65839;
	fma.rn.f64 	%fd65845, %fd65844, %fd65841, %fd65842;
	neg.f64 	%fd65846, %fd65845;
	fma.rn.f64 	%fd65847, %fd65840, %fd65846, 0d3FF0000000000000;
	fma.rn.f64 	%fd65848, %fd65847, %fd65841, %fd65841;
	fma.rn.f64 	%fd65849, %fd65845, %fd65846, %fd65839;
	fma.rn.f64 	%fd65850, %fd65849, %fd65848, %fd65845;
	{
	.reg .b32 %temp; 
	mov.b64 	{%temp, %r16046}, %fd65839;
	}
	setp.lt.s32 	%p7980, %r16046, 0;
	selp.f64 	%fd65851, 0dFFF8000000000000, %fd65850, %p7980;
	setp.ne.f64 	%p7981, %fd65839, 0d0000000000000000;
	selp.f64 	%fd65852, %fd65851, %fd65839, %p7981;
	fma.rn.f64 	%fd65853, %fd65839, 0d3FB0066BDC1895E9, 0dBFB3823B180754AF;
	fma.rn.f64 	%fd65854, %fd65853, %fd65839, 0d3FB11E52CC2F79AE;
	fma.rn.f64 	%fd65855, %fd65854, %fd65839, 0dBF924EAF3526861B;
	fma.rn.f64 	%fd65856, %fd65855, %fd65839, 0d3F91DF02A31E6CB7;
	fma.rn.f64 	%fd65857, %fd65856, %fd65839, 0d3F847D18B0EEC6CC;
	fma.rn.f64 	%fd65858, %fd65857, %fd65839, 0d3F8D0AF961BA53B0;
	fma.rn.f64 	%fd65859, %fd65858, %fd65839, 0d3F91BF7734CF1C48;
	fma.rn.f64 	%fd65860, %fd65859, %fd65839, 0d3F96E91483144EF7;
	fma.rn.f64 	%fd65861, %fd65860, %fd65839, 0d3F9F1C6E0A4F9F81;
	fma.rn.f64 	%fd65862, %fd65861, %fd65839, 0d3FA6DB6DC27FA92B;
	fma.rn.f64 	%fd65863, %fd65862, %fd65839, 0d3FB333333320F91B;
	fma.rn.f64 	%fd65864, %fd65863, %fd65839, 0d3FC5555555555F4D;
	mul.f64 	%fd65865, %fd65839, %fd65864;
	mul.f64 	%fd65866, %fd65852, 0dC000000000000000;
	fma.rn.f64 	%fd65867, %fd65866, %fd65865, 0d3C91A62633145C07;
	add.f64 	%fd65868, %fd65866, 0d3FE921FB54442D18;
	add.f64 	%fd65869, %fd65868, %fd65867;
	add.f64 	%fd65870, %fd65869, 0d3FE921FB54442D18;
	copysign.f64 	%fd78799, %fd11799, %fd65870;
$L__BB0_8568:
	ld.param.u64 	%rd8099, [_Z8FitGrainPdPiS0_S_S_S0_S0_S_S_S_S_S_S_S_S_S_S_S_S__param_0];
	mul.f64 	%fd65885, %fd78799, 0d404CA5DC1A63C1F5;
	mul.lo.s32 	%r16047, %r19785, 7;
	mul.wide.u32 	%rd7012, %r16047, 8;
	add.s64 	%rd7013, %rd33, %rd7012;
	st.global.f64 	[%rd7013+40], %fd65885;
	cvta.to.global.u64 	%rd7014, %rd8099;
	ld.global.f64 	%fd11803, [%rd7014];
	mul.f64 	%fd11804, %fd65885, 0d3FA1DF46A2529D3A;
	abs.f64 	%fd11805, %fd11804;
	setp.neu.f64 	%p7982, %fd11805, 0d7FF0000000000000;
	@%p7982 bra 	$L__BB0_8570;
	mov.f64 	%fd65891, 0d0000000000000000;
	mul.rn.f64 	%fd78801, %fd11804, %fd65891;
	mov.pred 	%p9742, -1;
	bra.uni 	$L__BB0_8573;
$L__BB0_8570:
	mul.f64 	%fd65886, %fd11804, 0d3FE45F306DC9C883;
	cvt.rni.s32.f64 	%r19786, %fd65886;
	cvt.rn.f64.s32 	%fd65887, %r19786;
	fma.rn.f64 	%fd65888, %fd65887, 0dBFF921FB54442D18, %fd11804;
	fma.rn.f64 	%fd65889, %fd65887, 0dBC91A62633145C00, %fd65888;
	fma.rn.f64 	%fd78801, %fd65887, 0dB97B839A252049C0, %fd65889;
	setp.ltu.f64 	%p7983, %fd11805, 0d41E0000000000000;
	@%p7983 bra 	$L__BB0_8572;
	{ // callseq 1080, 0
	.param .b64 param0;
	st.param.f64 	[param0], %fd11804;
	.param .align 16 .b8 retval0[16];
	call.uni (retval0), 
	__internal_trig_reduction_slowpathd, 
	(
	param0
	);
	ld.param.f64 	%fd78801, [retval0];
	ld.param.b32 	%r19786, [retval0+8];
	} // callseq 1080
$L__BB0_8572:
	and.b32  	%r16049, %r19786, 1;
	setp.eq.b32 	%p7984, %r16049, 1;
	not.pred 	%p9742, %p7984;
$L__BB0_8573:
	mul.f64 	%fd65892, %fd78801, %fd78801;
	fma.rn.f64 	%fd65893, %fd65892, 0d3EE48DAC2799BCB9, 0dBEF9757C5B27EBB1;
	fma.rn.f64 	%fd65894, %fd65893, %fd65892, 0d3F0980E90FD91E04;
	fma.rn.f64 	%fd65895, %fd65894, %fd65892, 0dBEFAE2B0417D7E1D;
	fma.rn.f64 	%fd65896, %fd65895, %fd65892, 0d3F119F5341BFBA57;
	fma.rn.f64 	%fd65897, %fd65896, %fd65892, 0d3F15E791A00F6919;
	fma.rn.f64 	%fd65898, %fd65897, %fd65892, 0d3F2FF2E7FADEC73A;
	fma.rn.f64 	%fd65899, %fd65898, %fd65892, 0d3F434BC1B206DA62;
	fma.rn.f64 	%fd65900, %fd65899, %fd65892, 0d3F57DB18EF2F83F9;
	fma.rn.f64 	%fd65901, %fd65900, %fd65892, 0d3F6D6D2E7AE49FBC;
	fma.rn.f64 	%fd65902, %fd65901, %fd65892, 0d3F8226E3A816A776;
	fma.rn.f64 	%fd65903, %fd65902, %fd65892, 0d3F9664F485D25660;
	fma.rn.f64 	%fd65904, %fd65903, %fd65892, 0d3FABA1BA1BABF31D;
	fma.rn.f64 	%fd65905, %fd65904, %fd65892, 0d3FC11111111105D2;
	fma.rn.f64 	%fd65906, %fd65905, %fd65892, 0d3FD555555555555E;
	mul.f64 	%fd11811, %fd65892, %fd65906;
	fma.rn.f64 	%fd78802, %fd11811, %fd78801, %fd78801;
	@%p9742 bra 	$L__BB0_8575;
	fma.rn.f64 	%fd65907, %fd11811, %fd78801, %fd78801;
	sub.f64 	%fd65908, %fd65907, %fd78801;
	neg.f64 	%fd65909, %fd65908;
	fma.rn.f64 	%fd65910, %fd11811, %fd78801, %fd65909;
	rcp.approx.ftz.f64 	%fd65911, %fd65907;
	neg.f64 	%fd65912, %fd65907;
	fma.rn.f64 	%fd65913, %fd65912, %fd65911, 0d3FF0000000000000;
	fma.rn.f64 	%fd65914, %fd65913, %fd65913, %fd65913;
	fma.rn.f64 	%fd65915, %fd65914, %fd65911, %fd65911;
	neg.f64 	%fd65916, %fd65915;
	fma.rn.f64 	%fd65917, %fd65907, %fd65916, 0d3FF0000000000000;
	fma.rn.f64 	%fd65918, %fd65916, %fd65910, %fd65917;
	fma.rn.f64 	%fd78802, %fd65918, %fd65916, %fd65916;
$L__BB0_8575:
	ld.param.u64 	%rd8226, [_Z8FitGrainPdPiS0_S_S_S0_S0_S_S_S_S_S_S_S_S_S_S_S_S__param_2];
	mul.f64 	%fd65919, %fd11803, %fd78802;
	mul.lo.s32 	%r16050, %r19785, 7;
	mul.wide.u32 	%rd7015, %r16050, 8;
	add.s64 	%rd7016, %rd33, %rd7015;
	st.global.f64 	[%rd7016+48], %fd65919;
	add.s32 	%r19785, %r19785, 1;
	cvta.to.global.u64 	%rd7017, %rd8226;
	ld.global.u32 	%r5261, [%rd7017+4];
	setp.lt.s32 	%p7986, %r19785, %r5261;
	@%p7986 bra 	$L__BB0_8565;
	setp.gt.s32 	%p9743, %r5261, 0;
$L__BB0_8577:
	mul.f64 	%fd65920, %fd78077, 0d3F91DF46A2529D3A;
	mov.f64 	%fd65921, 0d0000000000000000;
	mul.rn.f64 	%fd78804, %fd65920, %fd65921;
	setp.eq.f64 	%p7987, %fd8896, 0d7FF0000000000000;
	mov.b32 	%r19788, 1;
	@%p7987 bra 	$L__BB0_8581;
	setp.ltu.f64 	%p7988, %fd8896, 0d41E0000000000000;
	mov.f64 	%fd78804, %fd78862;
	mov.u32 	%r19787, %r19840;
	@%p7988 bra 	$L__BB0_8580;
	mul.f64 	%fd65922, %fd78077, 0d3F91DF46A2529D3A;
	{ // callseq 1081, 0
	.param .b64 param0;
	st.param.f64 	[param0], %fd65922;
	.param .align 16 .b8 retval0[16];
	call.uni (retval0), 
	__internal_trig_reduction_slowpathd, 
	(
	param0
	);
	ld.param.f64 	%fd78804, [retval0];
	ld.param.b32 	%r19787, [retval0+8];
	} // callseq 1081
$L__BB0_8580:
	add.s32 	%r19788, %r19787, 1;
$L__BB0_8581:
	mul.f64 	%fd65924, %fd78076, 0d3F91DF46A2529D3A;
	mov.f64 	%fd65925, 0d0000000000000000;
	mul.rn.f64 	%fd78806, %fd65924, %fd65925;
	setp.eq.f64 	%p7989, %fd8898, 0d7FF0000000000000;
	shl.b32 	%r16054, %r19788, 6;
	cvt.u64.u32 	%rd7018, %r16054;
	and.b64  	%rd7019, %rd7018, 64;
	mov.u64 	%rd7020, __cudart_sin_cos_coeffs;
	add.s64 	%rd7021, %rd7020, %rd7019;
	mul.rn.f64 	%fd65926, %fd78804, %fd78804;
	and.b32  	%r16055, %r19788, 1;
	setp.eq.b32 	%p7990, %r16055, 1;
	selp.f64 	%fd65927, 0dBDA8FF8320FD8164, 0d3DE5DB65F9785EBA, %p7990;
	ld.global.nc.v2.f64 	{%fd65928, %fd65929}, [%rd7021];
	fma.rn.f64 	%fd65930, %fd65927, %fd65926, %fd65928;
	fma.rn.f64 	%fd65931, %fd65930, %fd65926, %fd65929;
	ld.global.nc.v2.f64 	{%fd65932, %fd65933}, [%rd7021+16];
	fma.rn.f64 	%fd65934, %fd65931, %fd65926, %fd65932;
	fma.rn.f64 	%fd65935, %fd65934, %fd65926, %fd65933;
	ld.global.nc.v2.f64 	{%fd65936, %fd65937}, [%rd7021+32];
	fma.rn.f64 	%fd65938, %fd65935, %fd65926, %fd65936;
	fma.rn.f64 	%fd65939, %fd65938, %fd65926, %fd65937;
	fma.rn.f64 	%fd65940, %fd65939, %fd78804, %fd78804;
	fma.rn.f64 	%fd65941, %fd65939, %fd65926, 0d3FF0000000000000;
	selp.f64 	%fd65942, %fd65941, %fd65940, %p7990;
	and.b32  	%r16056, %r19788, 2;
	setp.eq.s32 	%p7991, %r16056, 0;
	sub.f64 	%fd65943, %fd65925, %fd65942;
	selp.f64 	%fd11820, %fd65942, %fd65943, %p7991;
	mov.b32 	%r19790, 1;
	@%p7989 bra 	$L__BB0_8585;
	setp.ltu.f64 	%p7992, %fd8898, 0d41E0000000000000;
	mov.f64 	%fd78806, %fd78864;
	mov.u32 	%r19789, %r19842;
	@%p7992 bra 	$L__BB0_8584;
	mul.f64 	%fd65944, %fd78076, 0d3F91DF46A2529D3A;
	{ // callseq 1082, 0
	.param .b64 param0;
	st.param.f64 	[param0], %fd65944;
	.param .align 16 .b8 retval0[16];
	call.uni (retval0), 
	__internal_trig_reduction_slowpathd, 
	(
	param0
	);
	ld.param.f64 	%fd78806, [retval0];
	ld.param.b32 	%r19789, [retval0+8];
	} // callseq 1082
$L__BB0_8584:
	add.s32 	%r19790, %r19789, 1;
$L__BB0_8585:
	mul.f64 	%fd65946, %fd78075, 0d3F91DF46A2529D3A;
	mov.f64 	%fd65947, 0d0000000000000000;
	mul.rn.f64 	%fd78808, %fd65946, %fd65947;
	setp.eq.f64 	%p7993, %fd8900, 0d7FF0000000000000;
	shl.b32 	%r16059, %r19790, 6;
	cvt.u64.u32 	%rd7022, %r16059;
	and.b64  	%rd7023, %rd7022, 64;
	mov.u64 	%rd7024, __cudart_sin_cos_coeffs;
	add.s64 	%rd7025, %rd7024, %rd7023;
	mul.rn.f64 	%fd65948, %fd78806, %fd78806;
	and.b32  	%r16060, %r19790, 1;
	setp.eq.b32 	%p7994, %r16060, 1;
	selp.f64 	%fd65949, 0dBDA8FF8320FD8164, 0d3DE5DB65F9785EBA, %p7994;
	ld.global.nc.v2.f64 	{%fd65950, %fd65951}, [%rd7025];
	fma.rn.f64 	%fd65952, %fd65949, %fd65948, %fd65950;
	fma.rn.f64 	%fd65953, %fd65952, %fd65948, %fd65951;
	ld.global.nc.v2.f64 	{%fd65954, %fd65955}, [%rd7025+16];
	fma.rn.f64 	%fd65956, %fd65953, %fd65948, %fd65954;
	fma.rn.f64 	%fd65957, %fd65956, %fd65948, %fd65955;
	ld.global.nc.v2.f64 	{%fd65958, %fd65959}, [%rd7025+32];
	fma.rn.f64 	%fd65960, %fd65957, %fd65948, %fd65958;
	fma.rn.f64 	%fd65961, %fd65960, %fd65948, %fd65959;
	fma.rn.f64 	%fd65962, %fd65961, %fd78806, %fd78806;
	fma.rn.f64 	%fd65963, %fd65961, %fd65948, 0d3FF0000000000000;
	selp.f64 	%fd65964, %fd65963, %fd65962, %p7994;
	and.b32  	%r16061, %r19790, 2;
	setp.eq.s32 	%p7995, %r16061, 0;
	sub.f64 	%fd65965, %fd65947, %fd65964;
	selp.f64 	%fd11825, %fd65964, %fd65965, %p7995;
	mov.b32 	%r19792, 1;
	@%p7993 bra 	$L__BB0_8589;
	setp.ltu.f64 	%p7996, %fd8900, 0d41E0000000000000;
	mov.f64 	%fd78808, %fd78866;
	mov.u32 	%r19791, %r19844;
	@%p7996 bra 	$L__BB0_8588;
	mul.f64 	%fd65966, %fd78075, 0d3F91DF46A2529D3A;
	{ // callseq 1083, 0
	.param .b64 param0;
	st.param.f64 	[param0], %fd65966;
	.param .align 16 .b8 retval0[16];
	call.uni (retval0), 
	__internal_trig_reduction_slowpathd, 
	(
	param0
	);
	ld.param.f64 	%fd78808, [retval0];
	ld.param.b32 	%r19791, [retval0+8];
	} // callseq 1083
$L__BB0_8588:
	add.s32 	%r19792, %r19791, 1;
$L__BB0_8589:
	shl.b32 	%r16063, %r19792, 6;
	cvt.u64.u32 	%rd7026, %r16063;
	and.b64  	%rd7027, %rd7026, 64;
	mov.u64 	%rd7028, __cudart_sin_cos_coeffs;
	add.s64 	%rd7029, %rd7028, %rd7027;
	mul.rn.f64 	%fd65968, %fd78808, %fd78808;
	and.b32  	%r16064, %r19792, 1;
	setp.eq.b32 	%p7997, %r16064, 1;
	selp.f64 	%fd65969, 0dBDA8FF8320FD8164, 0d3DE5DB65F9785EBA, %p7997;
	ld.global.nc.v2.f64 	{%fd65970, %fd65971}, [%rd7029];
	fma.rn.f64 	%fd65972, %fd65969, %fd65968, %fd65970;
	fma.rn.f64 	%fd65973, %fd65972, %fd65968, %fd65971;
	ld.global.nc.v2.f64 	{%fd65974, %fd65975}, [%rd7029+16];
	fma.rn.f64 	%fd65976, %fd65973, %fd65968, %fd65974;
	fma.rn.f64 	%fd65977, %fd65976, %fd65968, %fd65975;
	ld.global.nc.v2.f64 	{%fd65978, %fd65979}, [%rd7029+32];
	fma.rn.f64 	%fd65980, %fd65977, %fd65968, %fd65978;
	fma.rn.f64 	%fd65981, %fd65980, %fd65968, %fd65979;
	fma.rn.f64 	%fd65982, %fd65981, %fd78808, %fd78808;
	fma.rn.f64 	%fd65983, %fd65981, %fd65968, 0d3FF0000000000000;
	selp.f64 	%fd65984, %fd65983, %fd65982, %p7997;
	and.b32  	%r16065, %r19792, 2;
	setp.eq.s32 	%p7998, %r16065, 0;
	mov.f64 	%fd65985, 0d0000000000000000;
	sub.f64 	%fd65986, %fd65985, %fd65984;
	selp.f64 	%fd11829, %fd65984, %fd65986, %p7998;
	mov.f64 	%fd78809, %fd78868;
	mov.u32 	%r19793, %r19846;
	@%p105 bra 	$L__BB0_8591;
	mul.f64 	%fd65987, %fd78077, 0d3F91DF46A2529D3A;
	{ // callseq 1084, 0
	.param .b64 param0;
	st.param.f64 	[param0], %fd65987;
	.param .align 16 .b8 retval0[16];
	call.uni (retval0), 
	__internal_trig_reduction_slowpathd, 
	(
	param0
	);
	ld.param.f64 	%fd78809, [retval0];
	ld.param.b32 	%r19793, [retval0+8];
	} // callseq 1084
$L__BB0_8591:
	shl.b32 	%r16067, %r19793, 6;
	cvt.u64.u32 	%rd7030, %r16067;
	and.b64  	%rd7031, %rd7030, 64;
	mov.u64 	%rd7032, __cudart_sin_cos_coeffs;
	add.s64 	%rd7033, %rd7032, %rd7031;
	mul.rn.f64 	%fd65989, %fd78809, %fd78809;
	and.b32  	%r16068, %r19793, 1;
	setp.eq.b32 	%p7999, %r16068, 1;
	selp.f64 	%fd65990, 0dBDA8FF8320FD8164, 0d3DE5DB65F9785EBA, %p7999;
	ld.global.nc.v2.f64 	{%fd65991, %fd65992}, [%rd7033];
	fma.rn.f64 	%fd65993, %fd65990, %fd65989, %fd65991;
	fma.rn.f64 	%fd65994, %fd65993, %fd65989, %fd65992;
	ld.global.nc.v2.f64 	{%fd65995, %fd65996}, [%rd7033+16];
	fma.rn.f64 	%fd65997, %fd65994, %fd65989, %fd65995;
	fma.rn.f64 	%fd65998, %fd65997, %fd65989, %fd65996;
	ld.global.nc.v2.f64 	{%fd65999, %fd66000}, [%rd7033+32];
	fma.rn.f64 	%fd66001, %fd65998, %fd65989, %fd65999;
	fma.rn.f64 	%fd66002, %fd66001, %fd65989, %fd66000;
	fma.rn.f64 	%fd66003, %fd66002, %fd78809, %fd78809;
	fma.rn.f64 	%fd66004, %fd66002, %fd65989, 0d3FF0000000000000;
	selp.f64 	%fd66005, %fd66004, %fd66003, %p7999;
	and.b32  	%r16069, %r19793, 2;
	setp.eq.s32 	%p8000, %r16069, 0;
	mov.f64 	%fd66006, 0d0000000000000000;
	sub.f64 	%fd66007, %fd66006, %fd66005;
	selp.f64 	%fd11832, %fd66005, %fd66007, %p8000;
	mov.f64 	%fd78810, %fd78869;
	mov.u32 	%r19794, %r19847;
	@%p106 bra 	$L__BB0_8593;
	mul.f64 	%fd66008, %fd78076, 0d3F91DF46A2529D3A;
	{ // callseq 1085, 0
	.param .b64 param0;
	st.param.f64 	[param0], %fd66008;
	.param .align 16 .b8 retval0[16];
	call.uni (retval0), 
	__internal_trig_reduction_slowpathd, 
	(
	param0
	);
	ld.param.f64 	%fd78810, [retval0];
	ld.param.b32 	%r19794, [retval0+8];
	} // callseq 1085
$L__BB0_8593:
	shl.b32 	%r16071, %r19794, 6;
	cvt.u64.u32 	%rd7034, %r16071;
	and.b64  	%rd7035, %rd7034, 64;
	mov.u64 	%rd7036, __cudart_sin_cos_coeffs;
	add.s64 	%rd7037, %rd7036, %rd7035;
	mul.rn.f64 	%fd66010, %fd78810, %fd78810;
	and.b32  	%r16072, %r19794, 1;
	setp.eq.b32 	%p8001, %r16072, 1;
	selp.f64 	%fd66011, 0dBDA8FF8320FD8164, 0d3DE5DB65F9785EBA, %p8001;
	ld.global.nc.v2.f64 	{%fd66012, %fd66013}, [%rd7037];
	fma.rn.f64 	%fd66014, %fd66011, %fd66010, %fd66012;
	fma.rn.f64 	%fd66015, %fd66014, %fd66010, %fd66013;
	ld.global.nc.v2.f64 	{%fd66016, %fd66017}, [%rd7037+16];
	fma.rn.f64 	%fd66018, %fd66015, %fd66010, %fd66016;
	fma.rn.f64 	%fd66019, %fd66018, %fd66010, %fd66017;
	ld.global.nc.v2.f64 	{%fd66020, %fd66021}, [%rd7037+32];
	fma.rn.f64 	%fd66022, %fd66019, %fd66010, %fd66020;
	fma.rn.f64 	%fd66023, %fd66022, %fd66010, %fd66021;
	fma.rn.f64 	%fd66024, %fd66023, %fd78810, %fd78810;
	fma.rn.f64 	%fd66025, %fd66023, %fd66010, 0d3FF0000000000000;
	selp.f64 	%fd66026, %fd66025, %fd66024, %p8001;
	and.b32  	%r16073, %r19794, 2;
	setp.eq.s32 	%p8002, %r16073, 0;
	mov.f64 	%fd66027, 0d0000000000000000;
	sub.f64 	%fd66028, %fd66027, %fd66026;
	selp.f64 	%fd11835, %fd66026, %fd66028, %p8002;
	mov.f64 	%fd78811, %fd78870;
	mov.u32 	%r19795, %r19848;
	@%p107 bra 	$L__BB0_8595;
	mul.f64 	%fd66029, %fd78075, 0d3F91DF46A2529D3A;
	{ // callseq 1086, 0
	.param .b64 param0;
	st.param.f64 	[param0], %fd66029;
	.param .align 16 .b8 retval0[16];
	call.uni (retval0), 
	__internal_trig_reduction_slowpathd, 
	(
	param0
	);
	ld.param.f64 	%fd78811, [retval0];
	ld.param.b32 	%r19795, [retval0+8];
	} // callseq 1086
$L__BB0_8595:
	ld.param.u64 	%rd8144, [_Z8FitGrainPdPiS0_S_S_S0_S0_S_S_S_S_S_S_S_S_S_S_S_S__param_1];
	ld.param.u64 	%rd8100, [_Z8FitGrainPdPiS0_S_S_S0_S0_S_S_S_S_S_S_S_S_S_S_S_S__param_0];
	shl.b32 	%r16076, %r19795, 6;
	cvt.u64.u32 	%rd7038, %r16076;
	and.b64  	%rd7039, %rd7038, 64;
	mov.u64 	%rd7040, __cudart_sin_cos_coeffs;
	add.s64 	%rd7041, %rd7040, %rd7039;
	mul.rn.f64 	%fd66031, %fd78811, %fd78811;
	and.b32  	%r16077, %r19795, 1;
	setp.eq.b32 	%p8003, %r16077, 1;
	selp.f64 	%fd66032, 0dBDA8FF8320FD8164, 0d3DE5DB65F9785EBA, %p8003;
	ld.global.nc.v2.f64 	{%fd66033, %fd66034}, [%rd7041];
	fma.rn.f64 	%fd66035, %fd66032, %fd66031, %fd66033;
	fma.rn.f64 	%fd66036, %fd66035, %fd66031, %fd66034;
	ld.global.nc.v2.f64 	{%fd66037, %fd66038}, [%rd7041+16];
	fma.rn.f64 	%fd66039, %fd66036, %fd66031, %fd66037;
	fma.rn.f64 	%fd66040, %fd66039, %fd66031, %fd66038;
	ld.global.nc.v2.f64 	{%fd66041, %fd66042}, [%rd7041+32];
	fma.rn.f64 	%fd66043, %fd66040, %fd66031, %fd66041;
	fma.rn.f64 	%fd66044, %fd66043, %fd66031, %fd66042;
	fma.rn.f64 	%fd66045, %fd66044, %fd78811, %fd78811;
	fma.rn.f64 	%fd66046, %fd66044, %fd66031, 0d3FF0000000000000;
	selp.f64 	%fd66047, %fd66046, %fd66045, %p8003;
	and.b32  	%r16078, %r19795, 2;
	setp.eq.s32 	%p8004, %r16078, 0;
	mov.f64 	%fd66048, 0d0000000000000000;
	sub.f64 	%fd66049, %fd66048, %fd66047;
	selp.f64 	%fd11838, %fd66047, %fd66049, %p8004;
	mul.f64 	%fd66050, %fd11820, %fd11829;
	mul.f64 	%fd66051, %fd11825, %fd11838;
	mul.f64 	%fd66052, %fd11832, %fd66051;
	sub.f64 	%fd11839, %fd66050, %fd66052;
	mul.f64 	%fd66053, %fd11820, %fd66051;
	fma.rn.f64 	%fd11840, %fd11829, %fd11832, %fd66053;
	mul.f64 	%fd11841, %fd11829, %fd11835;
	cvta.to.global.u64 	%rd7042, %rd8144;
	ld.global.u32 	%r5280, [%rd7042+4];
	cvta.to.global.u64 	%rd7043, %rd8100;
	ld.global.f64 	%fd11842, [%rd7043+4088];
	mov.b32 	%r19835, 0;
	not.pred 	%p8005, %p9743;
	@%p8005 bra 	$L__BB0_8743;
	mul.f64 	%fd11843, %fd11835, %fd11838;
	neg.f64 	%fd66054, %fd11835;
	mul.f64 	%fd11844, %fd11820, %fd66054;
	mul.f64 	%fd66055, %fd11832, %fd11838;
	mul.f64 	%fd66056, %fd11825, %fd11829;
	mul.f64 	%fd66057, %fd11820, %fd66056;
	sub.f64 	%fd11845, %fd66057, %fd66055;
	mul.f64 	%fd11846, %fd11832, %fd11835;
	mul.f64 	%fd66058, %fd11820, %fd11838;
	neg.f64 	%fd66059, %fd11829;
	mul.f64 	%fd66060, %fd11825, %fd66059;
	mul.f64 	%fd66061, %fd66060, %fd11832;
	sub.f64 	%fd11847, %fd66061, %fd66058;
	mov.b32 	%r19796, 0;
	mov.u32 	%r19835, %r19796;
$L__BB0_8597:
	mul.lo.s32 	%r16081, %r19796, 7;
	mul.wide.u32 	%rd7044, %r16081, 8;
	add.s64 	%rd7045, %rd33, %rd7044;
	ld.global.f64 	%fd66062, [%rd7045+16];
	ld.global.f64 	%fd66063, [%rd7045+8];
	ld.global.f64 	%fd66064, [%rd7045];
	mul.f64 	%fd66065, %fd66063, %fd11847;
	fma.rn.f64 	%fd66066, %fd66064, %fd11839, %fd66065;
	fma.rn.f64 	%fd11850, %fd66062, %fd11846, %fd66066;
	mul.f64 	%fd66067, %fd66063, %fd11845;
	fma.rn.f64 	%fd66068, %fd66064, %fd11840, %fd66067;
	fma.rn.f64 	%fd11851, %fd66062, %fd11844, %fd66068;
	mul.f64 	%fd66069, %fd66063, %fd11841;
	fma.rn.f64 	%fd66070, %fd66064, %fd11843, %fd66069;
	fma.rn.f64 	%fd11852, %fd66062, %fd11825, %fd66070;
	ld.global.f64 	%fd66071, [%rd7045+40];
	mul.f64 	%fd66072, %fd11851, %fd11851;
	fma.rn.f64 	%fd66073, %fd11850, %fd11850, %fd66072;
	fma.rn.f64 	%fd66074, %fd11852, %fd11852, %fd66073;
	sqrt.rn.f64 	%fd11853, %fd66074;
	mul.f64 	%fd11854, %fd66071, 0d3F91DF46A2529D3A;
	abs.f64 	%fd11855, %fd11854;
	setp.neu.f64 	%p8006, %fd11855, 0d7FF0000000000000;
	@%p8006 bra 	$L__BB0_8599;
	mov.f64 	%fd66080, 0d0000000000000000;
	mul.rn.f64 	%fd78814, %fd11854, %fd66080;
	mov.b32 	%r19799, 0;
	bra.uni 	$L__BB0_8601;
$L__BB0_8599:
	mul.f64 	%fd66075, %fd11854, 0d3FE45F306DC9C883;
	cvt.rni.s32.f64 	%r19799, %fd66075;
	cvt.rn.f64.s32 	%fd66076, %r19799;
	fma.rn.f64 	%fd66077, %fd66076, 0dBFF921FB54442D18, %fd11854;
	fma.rn.f64 	%fd66078, %fd66076, 0dBC91A62633145C00, %fd66077;
	fma.rn.f64 	%fd78814, %fd66076, 0dB97B839A252049C0, %fd66078;
	setp.ltu.f64 	%p8007, %fd11855, 0d41E0000000000000;
	@%p8007 bra 	$L__BB0_8601;
	{ // callseq 1087, 0
	.param .b64 param0;
	st.param.f64 	[param0], %fd11854;
	.param .align 16 .b8 retval0[16];
	call.uni (retval0), 
	__internal_trig_reduction_slowpathd, 
	(
	param0
	);
	ld.param.f64 	%fd78814, [retval0];
	ld.param.b32 	%r19799, [retval0+8];
	} // callseq 1087
$L__BB0_8601:
	shl.b32 	%r16084, %r19799, 6;
	cvt.u64.u32 	%rd7046, %r16084;
	and.b64  	%rd7047, %rd7046, 64;
	mov.u64 	%rd7048, __cudart_sin_cos_coeffs;
	add.s64 	%rd7049, %rd7048, %rd7047;
	mul.rn.f64 	%fd66081, %fd78814, %fd78814;
	and.b32  	%r16085, %r19799, 1;
	setp.eq.b32 	%p8008, %r16085, 1;
	selp.f64 	%fd66082, 0dBDA8FF8320FD8164, 0d3DE5DB65F9785EBA, %p8008;
	ld.global.nc.v2.f64 	{%fd66083, %fd66084}, [%rd7049];
	fma.rn.f64 	%fd66085, %fd66082, %fd66081, %fd66083;
	fma.rn.f64 	%fd66086, %fd66085, %fd66081, %fd66084;
	ld.global.nc.v2.f64 	{%fd66087, %fd66088}, [%rd7049+16];
	fma.rn.f64 	%fd66089, %fd66086, %fd66081, %fd66087;
	fma.rn.f64 	%fd66090, %fd66089, %fd66081, %fd66088;
	ld.global.nc.v2.f64 	{%fd66091, %fd66092}, [%rd7049+32];
	fma.rn.f64 	%fd66093, %fd66090, %fd66081, %fd66091;
	fma.rn.f64 	%fd66094, %fd66093, %fd66081, %fd66092;
	fma.rn.f64 	%fd66095, %fd66094, %fd78814, %fd78814;
	fma.rn.f64 	%fd66096, %fd66094, %fd66081, 0d3FF0000000000000;
	selp.f64 	%fd66097, %fd66096, %fd66095, %p8008;
	and.b32  	%r16086, %r19799, 2;
	setp.eq.s32 	%p8009, %r16086, 0;
	mov.f64 	%fd66098, 0d0000000000000000;
	sub.f64 	%fd66099, %fd66098, %fd66097;
	selp.f64 	%fd66100, %fd66097, %fd66099, %p8009;
	mul.f64 	%fd11860, %fd11853, %fd66100;
	abs.f64 	%fd66101, %fd11851;
	setp.geu.f64 	%p8010, %fd66101, 0d3F1A36E2EB1C432D;
	@%p8010 bra 	$L__BB0_8610;
	setp.eq.f64 	%p8058, %fd11850, 0d0000000000000000;
	mov.b32 	%r19813, 0;
	@%p8058 bra 	$L__BB0_8665;
	neg.f64 	%fd66463, %fd11860;
	div.rn.f64 	%fd11861, %fd66463, %fd11850;
	abs.f64 	%fd11862, %fd11861;
	setp.gtu.f64 	%p8059, %fd11862, 0d3FF0000000000000;
	@%p8059 bra 	$L__BB0_8665;
	{
	.reg .b32 %temp; 
	mov.b64 	{%temp, %r5287}, %fd11861;
	}
	{
	.reg .b32 %temp; 
	mov.b64 	{%temp, %r16153}, %fd11862;
	}
	setp.gt.s32 	%p8060, %r16153, 1071801957;
	@%p8060 bra 	$L__BB0_8608;
	mul.f64 	%fd66504, %fd11861, %fd11861;
	fma.rn.f64 	%fd66505, %fd66504, 0d3FB0066BDC1895E9, 0dBFB3823B180754AF;
	fma.rn.f64 	%fd66506, %fd66505, %fd66504, 0d3FB11E52CC2F79AE;
	fma.rn.f64 	%fd66507, %fd66506, %fd66504, 0dBF924EAF3526861B;
	fma.rn.f64 	%fd66508, %fd66507, %fd66504, 0d3F91DF02A31E6CB7;
	fma.rn.f64 	%fd66509, %fd66508, %fd66504, 0d3F847D18B0EEC6CC;
	fma.rn.f64 	%fd66510, %fd66509, %fd66504, 0d3F8D0AF961BA53B0;
	fma.rn.f64 	%fd66511, %fd66510, %fd66504, 0d3F91BF7734CF1C48;
	fma.rn.f64 	%fd66512, %fd66511, %fd66504, 0d3F96E91483144EF7;
	fma.rn.f64 	%fd66513, %fd66512, %fd66504, 0d3F9F1C6E0A4F9F81;
	fma.rn.f64 	%fd66514, %fd66513, %fd66504, 0d3FA6DB6DC27FA92B;
	fma.rn.f64 	%fd66515, %fd66514, %fd66504, 0d3FB333333320F91B;
	fma.rn.f64 	%fd66516, %fd66515, %fd66504, 0d3FC5555555555F4D;
	mul.f64 	%fd66517, %fd66504, %fd66516;
	fma.rn.f64 	%fd11863, %fd66517, %fd11862, %fd11862;
	setp.gt.s32 	%p8064, %r5287, -1;
	@%p8064 bra 	$L__BB0_8607;
	mov.f64 	%fd66522, 0d3C91A62633145C07;
	add.rn.f64 	%fd66523, %fd11863, %fd66522;
	mov.f64 	%fd66524, 0d3FF921FB54442D18;
	add.rn.f64 	%fd78815, %fd66524, %fd66523;
	bra.uni 	$L__BB0_8609;
$L__BB0_8607:
	mov.f64 	%fd66518, 0dBC91A62633145C07;
	add.rn.f64 	%fd66519, %fd11863, %fd66518;
	neg.f64 	%fd66520, %fd66519;
	mov.f64 	%fd66521, 0d3FF921FB54442D18;
	add.rn.f64 	%fd78815, %fd66521, %fd66520;
	bra.uni 	$L__BB0_8609;
$L__BB0_8608:
	mov.f64 	%fd66464, 0d3FF0000000000000;
	sub.f64 	%fd66465, %fd66464, %fd11862;
	{
	.reg .b32 %temp; 
	mov.b64 	{%r16154, %temp}, %fd66465;
	}
	{
	.reg .b32 %temp; 
	mov.b64 	{%temp, %r16155}, %fd66465;
	}
	add.s32 	%r16156, %r16155, -1048576;
	mov.b64 	%fd66466, {%r16154, %r16156};
	rsqrt.approx.ftz.f64 	%fd66467, %fd66466;
	{
	.reg .b32 %temp; 
	mov.b64 	{%r16157, %temp}, %fd66467;
	}
	{
	.reg .b32 %temp; 
	mov.b64 	{%temp, %r16158}, %fd66467;
	}
	add.s32 	%r16159, %r16158, -1048576;
	mov.b64 	%fd66468, {%r16157, %r16159};
	mul.f64 	%fd66469, %fd66466, %fd66467;
	neg.f64 	%fd66470, %fd66469;
	fma.rn.f64 	%fd66471, %fd66469, %fd66470, %fd66466;
	fma.rn.f64 	%fd66472, %fd66471, %fd66468, %fd66469;
	neg.f64 	%fd66473, %fd66472;
	fma.rn.f64 	%fd66474, %fd66467, %fd66473, 0d3FF0000000000000;
	fma.rn.f64 	%fd66475, %fd66474, %fd66468, %fd66468;
	fma.rn.f64 	%fd66476, %fd66472, %fd66473, %fd66466;
	fma.rn.f64 	%fd66477, %fd66476, %fd66475, %fd66472;
	{
	.reg .b32 %temp; 
	mov.b64 	{%r16160, %temp}, %fd66477;
	}
	{
	.reg .b32 %temp; 
	mov.b64 	{%temp, %r16161}, %fd66477;
	}
	add.s32 	%r16162, %r16161, 1048576;
	mov.b64 	%fd66478, {%r16160, %r16162};
	fma.rn.f64 	%fd66479, %fd66465, 0d3EC715B371155F70, 0dBEBAC2FE66FAAC4B;
	fma.rn.f64 	%fd66480, %fd66479, %fd66465, 0d3ED9A9B88EFCD9B8;
	fma.rn.f64 	%fd66481, %fd66480, %fd66465, 0d3EDD0F40A8A0C4C3;
	fma.rn.f64 	%fd66482, %fd66481, %fd66465, 0d3EF46D4CFA9E0E1F;
	fma.rn.f64 	%fd66483, %fd66482, %fd66465, 0d3F079C168D1E2422;
	fma.rn.f64 	%fd66484, %fd66483, %fd66465, 0d3F1C9A88C3BCA540;
	fma.rn.f64 	%fd66485, %fd66484, %fd66465, 0d3F31C4E64BD476DF;
	fma.rn.f64 	%fd66486, %fd66485, %fd66465, 0d3F46E8BA60009C8F;
	fma.rn.f64 	%fd66487, %fd66486, %fd66465, 0d3F5F1C71C62B05A2;
	fma.rn.f64 	%fd66488, %fd66487, %fd66465, 0d3F76DB6DB6DC9F2C;
	fma.rn.f64 	%fd66489, %fd66488, %fd66465, 0d3F9333333333329C;
	fma.rn.f64 	%fd66490, %fd66489, %fd66465, 0d3FB5555555555555;
	setp.lt.s32 	%p8061, %r16155, 1;
	mov.f64 	%fd66491, 0d0000000000000000;
	mul.rn.f64 	%fd66492, %fd11862, %fd66491;
	mul.f64 	%fd66493, %fd66465, %fd66490;
	fma.rn.f64 	%fd66494, %fd66493, %fd66478, %fd66478;
	selp.f64 	%fd66495, %fd66492, %fd66494, %p8061;
	setp.lt.s32 	%p8062, %r16155, 0;
	mov.f64 	%fd66496, 0d7FF0000000000000;
	mul.rn.f64 	%fd66497, %fd66495, %fd66496;
	selp.f64 	%fd66498, %fd66497, %fd66495, %p8062;
	setp.lt.s32 	%p8063, %r5287, 0;
	mov.f64 	%fd66499, 0dBCA1A62633145C07;
	add.rn.f64 	%fd66500, %fd66498, %fd66499;
	neg.f64 	%fd66501, %fd66500;
	mov.f64 	%fd66502, 0d400921FB54442D18;
	add.rn.f64 	%fd66503, %fd66502, %fd66501;
	selp.f64 	%fd78815, %fd66503, %fd66498, %p8063;
$L__BB0_8609:
	mul.f64 	%fd66525, %fd78815, 0d404CA5DC1A63C1F5;
	neg.f64 	%fd66526, %fd66525;
	st.local.v2.f64 	[%rd9], {%fd66525, %fd66526};
	mov.b32 	%r19813, 2;
	bra.uni 	$L__BB0_8665;
$L__BB0_8610:
	mul.f64 	%fd66102, %fd11850, %fd11850;
	mul.f64 	%fd66103, %fd11851, %fd11851;
	div.rn.f64 	%fd66104, %fd66102, %fd66103;
	add.f64 	%fd11868, %fd66104, 0d3FF0000000000000;
	add.f64 	%fd66105, %fd11860, %fd11860;
	mul.f64 	%fd66106, %fd11850, %fd66105;
	div.rn.f64 	%fd11869, %fd66106, %fd66103;
	mul.f64 	%fd66107, %fd11860, %fd11860;
	div.rn.f64 	%fd66108, %fd66107, %fd66103;
	add.f64 	%fd66109, %fd66108, 0dBFF0000000000000;
	mul.f64 	%fd66110, %fd11868, 0dC010000000000000;
	mul.f64 	%fd66111, %fd66110, %fd66109;
	fma.rn.f64 	%fd11870, %fd11869, %fd11869, %fd66111;
	setp.ltu.f64 	%p8011, %fd11870, 0d0000000000000000;
	mov.b32 	%r19813, 0;
	@%p8011 bra 	$L__BB0_8665;
	sqrt.rn.f64 	%fd11871, %fd11870;
	sub.f64 	%fd66112, %fd11871, %fd11869;
	add.f64 	%fd11872, %fd11868, %fd11868;
	div.rn.f64 	%fd11873, %fd66112, %fd11872;
	abs.f64 	%fd11874, %fd11873;
	setp.gtu.f64 	%p8012, %fd11874, 0d3FF0000000000000;
	mov.b32 	%r19813, 0;
	@%p8012 bra 	$L__BB0_8638;
	{
	.reg .b32 %temp; 
	mov.b64 	{%temp, %r5288}, %fd11873;
	}
	{
	.reg .b32 %temp; 
	mov.b64 	{%temp, %r16089}, %fd11874;
	}
	setp.gt.s32 	%p8013, %r16089, 1071801957;
	@%p8013 bra 	$L__BB0_8616;
	mul.f64 	%fd66153, %fd11873, %fd11873;
	fma.rn.f64 	%fd66154, %fd66153, 0d3FB0066BDC1895E9, 0dBFB3823B180754AF;
	fma.rn.f64 	%fd66155, %fd66154, %fd66153, 0d3FB11E52CC2F79AE;
	fma.rn.f64 	%fd66156, %fd66155, %fd66153, 0dBF924EAF3526861B;
	fma.rn.f64 	%fd66157, %fd66156, %fd66153, 0d3F91DF02A31E6CB7;
	fma.rn.f64 	%fd66158, %fd66157, %fd66153, 0d3F847D18B0EEC6CC;
	fma.rn.f64 	%fd66159, %fd66158, %fd66153, 0d3F8D0AF961BA53B0;
	fma.rn.f64 	%fd66160, %fd66159, %fd66153, 0d3F91BF7734CF1C48;
	fma.rn.f64 	%fd66161, %fd66160, %fd66153, 0d3F96E91483144EF7;
	fma.rn.f64 	%fd66162, %fd66161, %fd66153, 0d3F9F1C6E0A4F9F81;
	fma.rn.f64 	%fd66163, %fd66162, %fd66153, 0d3FA6DB6DC27FA92B;
	fma.rn.f64 	%fd66164, %fd66163, %fd66153, 0d3FB333333320F91B;
	fma.rn.f64 	%fd66165, %fd66164, %fd66153, 0d3FC5555555555F4D;
	mul.f64 	%fd66166, %fd66153, %fd66165;
	fma.rn.f64 	%fd11875, %fd66166, %fd11874, %fd11874;
	setp.gt.s32 	%p8017, %r5288, -1;
	@%p8017 bra 	$L__BB0_8615;
	mov.f64 	%fd66171, 0d3C91A62633145C07;
	add.rn.f64 	%fd66172, %fd11875, %fd66171;
	mov.f64 	%fd66173, 0d3FF921FB54442D18;
	add.rn.f64 	%fd78816, %fd66173, %fd66172;
	bra.uni 	$L__BB0_8617;
$L__BB0_8615:
	mov.f64 	%fd66167, 0dBC91A62633145C07;
	add.rn.f64 	%fd66168, %fd11875, %fd66167;
	neg.f64 	%fd66169, %fd66168;
	mov.f64 	%fd66170, 0d3FF921FB54442D18;
	add.rn.f64 	%fd78816, %fd66170, %fd66169;
	bra.uni 	$L__BB0_8617;
$L__BB0_8616:
	mov.f64 	%fd66113, 0d3FF0000000000000;
	sub.f64 	%fd66114, %fd66113, %fd11874;
	{
	.reg .b32 %temp; 
	mov.b64 	{%r16090, %temp}, %fd66114;
	}
	{
	.reg .b32 %temp; 
	mov.b64 	{%temp, %r16091}, %fd66114;
	}
	add.s32 	%r16092, %r16091, -1048576;
	mov.b64 	%fd66115, {%r16090, %r16092};
	rsqrt.approx.ftz.f64 	%fd66116, %fd66115;
	{
	.reg .b32 %temp; 
	mov.b64 	{%r16093, %temp}, %fd66116;
	}
	{
	.reg .b32 %temp; 
	mov.b64 	{%temp, %r16094}, %fd66116;
	}
	add.s32 	%r16095, %r16094, -1048576;
	mov.b64 	%fd66117, {%r16093, %r16095};
	mul.f64 	%fd66118, %fd66115, %fd66116;
	neg.f64 	%fd66119, %fd66118;
	fma.rn.f64 	%fd66120, %fd66118, %fd66119, %fd66115;
	fma.rn.f64 	%fd66121, %fd66120, %fd66117, %fd66118;
	neg.f64 	%fd66122, %fd66121;
	fma.rn.f64 	%fd66123, %fd66116, %fd66122, 0d3FF0000000000000;
	fma.rn.f64 	%fd66124, %fd66123, %fd66117, %fd66117;
	fma.rn.f64 	%fd66125, %fd66121, %fd66122, %fd66115;
	fma.rn.f64 	%fd66126, %fd66125, %fd66124, %fd66121;
	{
	.reg .b32 %temp; 
	mov.b64 	{%r16096, %temp}, %fd66126;
	}
	{
	.reg .b32 %temp; 
	mov.b64 	{%temp, %r16097}, %fd66126;
	}
	add.s32 	%r16098, %r16097, 1048576;
	mov.b64 	%fd66127, {%r16096, %r16098};
	fma.rn.f64 	%fd66128, %fd66114, 0d3EC715B371155F70, 0dBEBAC2FE66FAAC4B;
	fma.rn.f64 	%fd66129, %fd66128, %fd66114, 0d3ED9A9B88EFCD9B8;
	fma.rn.f64 	%fd66130, %fd66129, %fd66114, 0d3EDD0F40A8A0C4C3;
	fma.rn.f64 	%fd66131, %fd66130, %fd66114, 0d3EF46D4CFA9E0E1F;
	fma.rn.f64 	%fd66132, %fd66131, %fd66114, 0d3F079C168D1E2422;
	fma.rn.f64 	%fd66133, %fd66132, %fd66114, 0d3F1C9A88C3BCA540;
	fma.rn.f64 	%fd66134, %fd66133, %fd66114, 0d3F31C4E64BD476DF;
	fma.rn.f64 	%fd66135, %fd66134, %fd66114, 0d3F46E8BA60009C8F;
	fma.rn.f64 	%fd66136, %fd66135, %fd66114, 0d3F5F1C71C62B05A2;
	fma.rn.f64 	%fd66137, %fd66136, %fd66114, 0d3F76DB6DB6DC9F2C;
	fma.rn.f64 	%fd66138, %fd66137, %fd66114, 0d3F9333333333329C;
	fma.rn.f64 	%fd66139, %fd66138, %fd66114, 0d3FB5555555555555;
	setp.lt.s32 	%p8014, %r16091, 1;
	mov.f64 	%fd66140, 0d0000000000000000;
	mul.rn.f64 	%fd66141, %fd11874, %fd66140;
	mul.f64 	%fd66142, %fd66114, %fd66139;
	fma.rn.f64 	%fd66143, %fd66142, %fd66127, %fd66127;
	selp.f64 	%fd66144, %fd66141, %fd66143, %p8014;
	setp.lt.s32 	%p8015, %r16091, 0;
	mov.f64 	%fd66145, 0d7FF0000000000000;
	mul.rn.f64 	%fd66146, %fd66144, %fd66145;
	selp.f64 	%fd66147, %fd66146, %fd66144, %p8015;
	setp.lt.s32 	%p8016, %r5288, 0;
	mov.f64 	%fd66148, 0dBCA1A62633145C07;
	add.rn.f64 	%fd66149, %fd66147, %fd66148;
	neg.f64 	%fd66150, %fd66149;
	mov.f64 	%fd66151, 0d400921FB54442D18;
	add.rn.f64 	%fd66152, %fd66151, %fd66150;
	selp.f64 	%fd78816, %fd66152, %fd66147, %p8016;
$L__BB0_8617:
	neg.f64 	%fd11880, %fd78816;
	abs.f64 	%fd11881, %fd78816;
	setp.neu.f64 	%p8018, %fd11881, 0d7FF0000000000000;
	@%p8018 bra 	$L__BB0_8619;
	mov.f64 	%fd66179, 0d0000000000000000;
	mul.rn.f64 	%fd78818, %fd78816, %fd66179;
	mov.b32 	%r19801, 1;
	bra.uni 	$L__BB0_8622;
$L__BB0_8619:
	mul.f64 	%fd66174, %fd78816, 0d3FE45F306DC9C883;
	cvt.rni.s32.f64 	%r19800, %fd66174;
	cvt.rn.f64.s32 	%fd66175, %r19800;
	fma.rn.f64 	%fd66176, %fd66175, 0dBFF921FB54442D18, %fd78816;
	fma.rn.f64 	%fd66177, %fd66175, 0dBC91A62633145C00, %fd66176;
	fma.rn.f64 	%fd78818, %fd66175, 0dB97B839A252049C0, %fd66177;
	setp.ltu.f64 	%p8019, %fd11881, 0d41E0000000000000;
	@%p8019 bra 	$L__BB0_8621;
	{ // callseq 1088, 0
	.param .b64 param0;
	st.param.f64 	[param0], %fd78816;
	.param .align 16 .b8 retval0[16];
	call.uni (retval0), 
	__internal_trig_reduction_slowpathd, 
	(
	param0
	);
	ld.param.f64 	%fd78818, [retval0];
	ld.param.b32 	%r19800, [retval0+8];
	} // callseq 1088
$L__BB0_8621:
	add.s32 	%r19801, %r19800, 1;
$L__BB0_8622:
	shl.b32 	%r16101, %r19801, 6;
	cvt.u64.u32 	%rd7050, %r16101;
	and.b64  	%rd7051, %rd7050, 64;
	mov.u64 	%rd7052, __cudart_sin_cos_coeffs;
	add.s64 	%rd7053, %rd7052, %rd7051;
	mul.rn.f64 	%fd66180, %fd78818, %fd78818;
	and.b32  	%r16102, %r19801, 1;
	setp.eq.b32 	%p8021, %r16102, 1;
	selp.f64 	%fd66181, 0dBDA8FF8320FD8164, 0d3DE5DB65F9785EBA, %p8021;
	ld.global.nc.v2.f64 	{%fd66182, %fd66183}, [%rd7053];
	fma.rn.f64 	%fd66184, %fd66181, %fd66180, %fd66182;
	fma.rn.f64 	%fd66185, %fd66184, %fd66180, %fd66183;
	ld.global.nc.v2.f64 	{%fd66186, %fd66187}, [%rd7053+16];
	fma.rn.f64 	%fd66188, %fd66185, %fd66180, %fd66186;
	fma.rn.f64 	%fd66189, %fd66188, %fd66180, %fd66187;
	ld.global.nc.v2.f64 	{%fd66190, %fd66191}, [%rd7053+32];
	fma.rn.f64 	%fd66192, %fd66189, %fd66180, %fd66190;
	fma.rn.f64 	%fd66193, %fd66192, %fd66180, %fd66191;
	fma.rn.f64 	%fd66194, %fd66193, %fd78818, %fd78818;
	fma.rn.f64 	%fd66195, %fd66193, %fd66180, 0d3FF0000000000000;
	selp.f64 	%fd66196, %fd66195, %fd66194, %p8021;
	and.b32  	%r16103, %r19801, 2;
	setp.eq.s32 	%p8022, %r16103, 0;
	mov.f64 	%fd66197, 0d0000000000000000;
	sub.f64 	%fd66198, %fd66197, %fd66196;
	selp.f64 	%fd11887, %fd66196, %fd66198, %p8022;
	@%p8018 bra 	$L__BB0_8624;
	mov.f64 	%fd66204, 0d0000000000000000;
	mul.rn.f64 	%fd78819, %fd78816, %fd66204;
	mov.b32 	%r19802, 0;
	bra.uni 	$L__BB0_8626;
$L__BB0_8624:
	mul.f64 	%fd66199, %fd78816, 0d3FE45F306DC9C883;
	cvt.rni.s32.f64 	%r19802, %fd66199;
	cvt.rn.f64.s32 	%fd66200, %r19802;
	fma.rn.f64 	%fd66201, %fd66200, 0dBFF921FB54442D18, %fd78816;
	fma.rn.f64 	%fd66202, %fd66200, 0dBC91A62633145C00, %fd66201;
	fma.rn.f64 	%fd78819, %fd66200, 0dB97B839A252049C0, %fd66202;
	setp.ltu.f64 	%p8023, %fd11881, 0d41E0000000000000;
	@%p8023 bra 	$L__BB0_8626;
	{ // callseq 1089, 0
	.param .b64 param0;
	st.param.f64 	[param0], %fd78816;
	.param .align 16 .b8 retval0[16];
	call.uni (retval0), 
	__internal_trig_reduction_slowpathd, 
	(
	param0
	);
	ld.param.f64 	%fd78819, [retval0];
	ld.param.b32 	%r19802, [retval0+8];
	} // callseq 1089
$L__BB0_8626:
	shl.b32 	%r16106, %r19802, 6;
	cvt.u64.u32 	%rd7054, %r16106;
	and.b64  	%rd7055, %rd7054, 64;
	mov.u64 	%rd7056, __cudart_sin_cos_coeffs;
	add.s64 	%rd7057, %rd7056, %rd7055;
	mul.rn.f64 	%fd66205, %fd78819, %fd78819;
	and.b32  	%r16107, %r19802, 1;
	setp.eq.b32 	%p8025, %r16107, 1;
	selp.f64 	%fd66206, 0dBDA8FF8320FD8164, 0d3DE5DB65F9785EBA, %p8025;
	ld.global.nc.v2.f64 	{%fd66207, %fd66208}, [%rd7057];
	fma.rn.f64 	%fd66209, %fd66206, %fd66205, %fd66207;
	fma.rn.f64 	%fd66210, %fd66209, %fd66205, %fd66208;
	ld.global.nc.v2.f64 	{%fd66211, %fd66212}, [%rd7057+16];
	fma.rn.f64 	%fd66213, %fd66210, %fd66205, %fd66211;
	fma.rn.f64 	%fd66214, %fd66213, %fd66205, %fd66212;
	ld.global.nc.v2.f64 	{%fd66215, %fd66216}, [%rd7057+32];
	fma.rn.f64 	%fd66217, %fd66214, %fd66205, %fd66215;
	fma.rn.f64 	%fd66218, %fd66217, %fd66205, %fd66216;
	fma.rn.f64 	%fd66219, %fd66218, %fd78819, %fd78819;
	fma.rn.f64 	%fd66220, %fd66218, %fd66205, 0d3FF0000000000000;
	selp.f64 	%fd66221, %fd66220, %fd66219, %p8025;
	and.b32  	%r16108, %r19802, 2;
	setp.eq.s32 	%p8026, %r16108, 0;
	mov.f64 	%fd66222, 0d0000000000000000;
	sub.f64 	%fd66223, %fd66222, %fd66221;
	selp.f64 	%fd66224, %fd66221, %fd66223, %p8026;
	mul.f64 	%fd66225, %fd11851, %fd66224;
	mul.f64 	%fd66226, %fd11850, %fd11887;
	sub.f64 	%fd66227, %fd66225, %fd66226;
	sub.f64 	%fd11892, %fd66227, %fd11860;
	@%p8018 bra 	$L__BB0_8628;
	mov.f64 	%fd66233, 0d0000000000000000;
	mul.rn.f64 	%fd78821, %fd11880, %fd66233;
	mov.b32 	%r19804, 1;
	bra.uni 	$L__BB0_8631;
$L__BB0_8628:
	mul.f64 	%fd66228, %fd78816, 0dBFE45F306DC9C883;
	cvt.rni.s32.f64 	%r19803, %fd66228;
	cvt.rn.f64.s32 	%fd66229, %r19803;
	fma.rn.f64 	%fd66230, %fd66229, 0dBFF921FB54442D18, %fd11880;
	fma.rn.f64 	%fd66231, %fd66229, 0dBC91A62633145C00, %fd66230;
	fma.rn.f64 	%fd78821, %fd66229, 0dB97B839A252049C0, %fd66231;
	setp.ltu.f64 	%p8027, %fd11881, 0d41E0000000000000;
	@%p8027 bra 	$L__BB0_8630;
	{ // callseq 1090, 0
	.param .b64 param0;
	st.param.f64 	[param0], %fd11880;
	.param .align 16 .b8 retval0[16];
	call.uni (retval0), 
	__internal_trig_reduction_slowpathd, 
	(
	param0
	);
	ld.param.f64 	%fd78821, [retval0];
	ld.param.b32 	%r19803, [retval0+8];
	} // callseq 1090
$L__BB0_8630:
	add.s32 	%r19804, %r19803, 1;
$L__BB0_8631:
	shl.b32 	%r16111, %r19804, 6;
	cvt.u64.u32 	%rd7058, %r16111;
	and.b64  	%rd7059, %rd7058, 64;
	mov.u64 	%rd7060, __cudart_sin_cos_coeffs;
	add.s64 	%rd7061, %rd7060, %rd7059;
	mul.rn.f64 	%fd66234, %fd78821, %fd78821;
	and.b32  	%r16112, %r19804, 1;
	setp.eq.b32 	%p8029, %r16112, 1;
	selp.f64 	%fd66235, 0dBDA8FF8320FD8164, 0d3DE5DB65F9785EBA, %p8029;
	ld.global.nc.v2.f64 	{%fd66236, %fd66237}, [%rd7061];
	fma.rn.f64 	%fd66238, %fd66235, %fd66234, %fd66236;
	fma.rn.f64 	%fd66239, %fd66238, %fd66234, %fd66237;
	ld.global.nc.v2.f64 	{%fd66240, %fd66241}, [%rd7061+16];
	fma.rn.f64 	%fd66242, %fd66239, %fd66234, %fd66240;
	fma.rn.f64 	%fd66243, %fd66242, %fd66234, %fd66241;
	ld.global.nc.v2.f64 	{%fd66244, %fd66245}, [%rd7061+32];
	fma.rn.f64 	%fd66246, %fd66243, %fd66234, %fd66244;
	fma.rn.f64 	%fd66247, %fd66246, %fd66234, %fd66245;
	fma.rn.f64 	%fd66248, %fd66247, %fd78821, %fd78821;
	fma.rn.f64 	%fd66249, %fd66247, %fd66234, 0d3FF0000000000000;
	selp.f64 	%fd66250, %fd66249, %fd66248, %p8029;
	and.b32  	%r16113, %r19804, 2;
	setp.eq.s32 	%p8030, %r16113, 0;
	mov.f64 	%fd66251, 0d0000000000000000;
	sub.f64 	%fd66252, %fd66251, %fd66250;
	selp.f64 	%fd11898, %fd66250, %fd66252, %p8030;
	@%p8018 bra 	$L__BB0_8633;
	mov.f64 	%fd66258, 0d0000000000000000;
	mul.rn.f64 	%fd78822, %fd11880, %fd66258;
	mov.b32 	%r19805, 0;
	bra.uni 	$L__BB0_8635;
$L__BB0_8633:
	mul.f64 	%fd66253, %fd78816, 0dBFE45F306DC9C883;
	cvt.rni.s32.f64 	%r19805, %fd66253;
	cvt.rn.f64.s32 	%fd66254, %r19805;
	fma.rn.f64 	%fd66255, %fd66254, 0dBFF921FB54442D18, %fd11880;
	fma.rn.f64 	%fd66256, %fd66254, 0dBC91A62633145C00, %fd66255;
	fma.rn.f64 	%fd78822, %fd66254, 0dB97B839A252049C0, %fd66256;
	setp.ltu.f64 	%p8031, %fd11881, 0d41E0000000000000;
	@%p8031 bra 	$L__BB0_8635;
	{ // callseq 1091, 0
	.param .b64 param0;
	st.param.f64 	[param0], %fd11880;
	.param .align 16 .b8 retval0[16];
	call.uni (retval0), 
	__internal_trig_reduction_slowpathd, 
	(
	param0
	);
	ld.param.f64 	%fd78822, [retval0];
	ld.param.b32 	%r19805, [retval0+8];
	} // callseq 1091
$L__BB0_8635:
	shl.b32 	%r16116, %r19805, 6;
	cvt.u64.u32 	%rd7062, %r16116;
	and.b64  	%rd7063, %rd7062, 64;
	mov.u64 	%rd7064, __cudart_sin_cos_coeffs;
	add.s64 	%rd7065, %rd7064, %rd7063;
	mul.rn.f64 	%fd66259, %fd78822, %fd78822;
	and.b32  	%r16117, %r19805, 1;
	setp.eq.b32 	%p8032, %r16117, 1;
	selp.f64 	%fd66260, 0dBDA8FF8320FD8164, 0d3DE5DB65F9785EBA, %p8032;
	ld.global.nc.v2.f64 	{%fd66261, %fd66262}, [%rd7065];
	fma.rn.f64 	%fd66263, %fd66260, %fd66259, %fd66261;
	fma.rn.f64 	%fd66264, %fd66263, %fd66259, %fd66262;
	ld.global.nc.v2.f64 	{%fd66265, %fd66266}, [%rd7065+16];
	fma.rn.f64 	%fd66267, %fd66264, %fd66259, %fd66265;
	fma.rn.f64 	%fd66268, %fd66267, %fd66259, %fd66266;
	ld.global.nc.v2.f64 	{%fd66269, %fd66270}, [%rd7065+32];
	fma.rn.f64 	%fd66271, %fd66268, %fd66259, %fd66269;
	fma.rn.f64 	%fd66272, %fd66271, %fd66259, %fd66270;
	fma.rn.f64 	%fd66273, %fd66272, %fd78822, %fd78822;
	fma.rn.f64 	%fd66274, %fd66272, %fd66259, 0d3FF0000000000000;
	selp.f64 	%fd66275, %fd66274, %fd66273, %p8032;
	and.b32  	%r16118, %r19805, 2;
	setp.eq.s32 	%p8033, %r16118, 0;
	mov.f64 	%fd66276, 0d0000000000000000;
	sub.f64 	%fd66277, %fd66276, %fd66275;
	selp.f64 	%fd66278, %fd66275, %fd66277, %p8033;
	mul.f64 	%fd66279, %fd11851, %fd66278;
	mul.f64 	%fd66280, %fd11850, %fd11898;
	sub.f64 	%fd66281, %fd66279, %fd66280;
	sub.f64 	%fd66282, %fd66281, %fd11860;
	abs.f64 	%fd66283, %fd66282;
	abs.f64 	%fd66284, %fd11892;
	setp.geu.f64 	%p8034, %fd66284, %fd66283;
	@%p8034 bra 	$L__BB0_8637;
	mul.f64 	%fd66286, %fd78816, 0d404CA5DC1A63C1F5;
	st.local.f64 	[%rd9], %fd66286;
	mov.b32 	%r19813, 1;
	bra.uni 	$L__BB0_8638;
$L__BB0_8637:
	mul.f64 	%fd66285, %fd78816, 0dC04CA5DC1A63C1F5;
	st.local.f64 	[%rd9], %fd66285;
	mov.b32 	%r19813, 1;
$L__BB0_8638:
	neg.f64 	%fd66287, %fd11869;
	sub.f64 	%fd66288, %fd66287, %fd11871;
	div.rn.f64 	%fd11903, %fd66288, %fd11872;
	abs.f64 	%fd11904, %fd11903;
	setp.gtu.f64 	%p8035, %fd11904, 0d3FF0000000000000;
	@%p8035 bra 	$L__BB0_8665;
	{
	.reg .b32 %temp; 
	mov.b64 	{%temp, %r5306}, %fd11903;
	}
	{
	.reg .b32 %temp; 
	mov.b64 	{%temp, %r16121}, %fd11904;
	}
	setp.gt.s32 	%p8036, %r16121, 1071801957;
	@%p8036 bra 	$L__BB0_8643;
	mul.f64 	%fd66329, %fd11903, %fd11903;
	fma.rn.f64 	%fd66330, %fd66329, 0d3FB0066BDC1895E9, 0dBFB3823B180754AF;
	fma.rn.f64 	%fd66331, %fd66330, %fd66329, 0d3FB11E52CC2F79AE;
	fma.rn.f64 	%fd66332, %fd66331, %fd66329, 0dBF924EAF3526861B;
	fma.rn.f64 	%fd66333, %fd66332, %fd66329, 0d3F91DF02A31E6CB7;
	fma.rn.f64 	%fd66334, %fd66333, %fd66329, 0d3F847D18B0EEC6CC;
	fma.rn.f64 	%fd66335, %fd66334, %fd66329, 0d3F8D0AF961BA53B0;
	fma.rn.f64 	%fd66336, %fd66335, %fd66329, 0d3F91BF7734CF1C48;
	fma.rn.f64 	%fd66337, %fd66336, %fd66329, 0d3F96E91483144EF7;
	fma.rn.f64 	%fd66338, %fd66337, %fd66329, 0d3F9F1C6E0A4F9F81;
	fma.rn.f64 	%fd66339, %fd66338, %fd66329, 0d3FA6DB6DC27FA92B;
	fma.rn.f64 	%fd66340, %fd66339, %fd66329, 0d3FB333333320F91B;
	fma.rn.f64 	%fd66341, %fd66340, %fd66329, 0d3FC5555555555F4D;
	mul.f64 	%fd66342, %fd66329, %fd66341;
	fma.rn.f64 	%fd11905, %fd66342, %fd11904, %fd11904;
	setp.gt.s32 	%p8040, %r5306, -1;
	@%p8040 bra 	$L__BB0_8642;
	mov.f64 	%fd66347, 0d3C91A62633145C07;
	add.rn.f64 	%fd66348, %fd11905, %fd66347;
	mov.f64 	%fd66349, 0d3FF921FB54442D18;
	add.rn.f64 	%fd78823, %fd66349, %fd66348;
	bra.uni 	$L__BB0_8644;
$L__BB0_8642:
	mov.f64 	%fd66343, 0dBC91A62633145C07;
	add.rn.f64 	%fd66344, %fd11905, %fd66343;
	neg.f64 	%fd66345, %fd66344;
	mov.f64 	%fd66346, 0d3FF921FB54442D18;
	add.rn.f64 	%fd78823, %fd66346, %fd66345;
	bra.uni 	$L__BB0_8644;
$L__BB0_8643:
	mov.f64 	%fd66289, 0d3FF0000000000000;
	sub.f64 	%fd66290, %fd66289, %fd11904;
	{
	.reg .b32 %temp; 
	mov.b64 	{%r16122, %temp}, %fd66290;
	}
	{
	.reg .b32 %temp; 
	mov.b64 	{%temp, %r16123}, %fd66290;
	}
	add.s32 	%r16124, %r16123, -1048576;
	mov.b64 	%fd66291, {%r16122, %r16124};
	rsqrt.approx.ftz.f64 	%fd66292, %fd66291;
	{
	.reg .b32 %temp; 
	mov.b64 	{%r16125, %temp}, %fd66292;
	}
	{
	.reg .b32 %temp; 
	mov.b64 	{%temp, %r16126}, %fd66292;
	}
	add.s32 	%r16127, %r16126, -1048576;
	mov.b64 	%fd66293, {%r16125, %r16127};
	mul.f64 	%fd66294, %fd66291, %fd66292;
	neg.f64 	%fd66295, %fd66294;
	fma.rn.f64 	%fd66296, %fd66294, %fd66295, %fd66291;
	fma.rn.f64 	%fd66297, %fd66296, %fd66293, %fd66294;
	neg.f64 	%fd66298, %fd66297;
	fma.rn.f64 	%fd66299, %fd66292, %fd66298, 0d3FF0000000000000;
	fma.rn.f64 	%fd66300, %fd66299, %fd66293, %fd66293;
	fma.rn.f64 	%fd66301, %fd66297, %fd66298, %fd66291;
	fma.rn.f64 	%fd66302, %fd66301, %fd66300, %fd66297;
	{
	.reg .b32 %temp; 
	mov.b64 	{%r16128, %temp}, %fd66302;
	}
	{
	.reg .b32 %temp; 
	mov.b64 	{%temp, %r16129}, %fd66302;
	}
	add.s32 	%r16130, %r16129, 1048576;
	mov.b64 	%fd66303, {%r16128, %r16130};
	fma.rn.f64 	%fd66304, %fd66290, 0d3EC715B371155F70, 0dBEBAC2FE66FAAC4B;
	fma.rn.f64 	%fd66305, %fd66304, %fd66290, 0d3ED9A9B88EFCD9B8;
	fma.rn.f64 	%fd66306, %fd66305, %fd66290, 0d3EDD0F40A8A0C4C3;
	fma.rn.f64 	%fd66307, %fd66306, %fd66290, 0d3EF46D4CFA9E0E1F;
	fma.rn.f64 	%fd66308, %fd66307, %fd66290, 0d3F079C168D1E2422;
	fma.rn.f64 	%fd66309, %fd66308, %fd66290, 0d3F1C9A88C3BCA540;
	fma.rn.f64 	%fd66310, %fd66309, %fd66290, 0d3F31C4E64BD476DF;
	fma.rn.f64 	%fd66311, %fd66310, %fd66290, 0d3F46E8BA60009C8F;
	fma.rn.f64 	%fd66312, %fd66311, %fd66290, 0d3F5F1C71C62B05A2;
	fma.rn.f64 	%fd66313, %fd66312, %fd66290, 0d3F76DB6DB6DC9F2C;
	fma.rn.f64 	%fd66314, %fd66313, %fd66290, 0d3F9333333333329C;
	fma.rn.f64 	%fd66315, %fd66314, %fd66290, 0d3FB5555555555555;
	setp.lt.s32 	%p8037, %r16123, 1;
	mov.f64 	%fd66316, 0d0000000000000000;
	mul.rn.f64 	%fd66317, %fd11904, %fd66316;
	mul.f64 	%fd66318, %fd66290, %fd66315;
	fma.rn.f64 	%fd66319, %fd66318, %fd66303, %fd66303;
	selp.f64 	%fd66320, %fd66317, %fd66319, %p8037;
	setp.lt.s32 	%p8038, %r16123, 0;
	mov.f64 	%fd66321, 0d7FF0000000000000;
	mul.rn.f64 	%fd66322, %fd66320, %fd66321;
	selp.f64 	%fd66323, %fd66322, %fd66320, %p8038;
	setp.lt.s32 	%p8039, %r5306, 0;
	mov.f64 	%fd66324, 0dBCA1A62633145C07;
	add.rn.f64 	%fd66325, %fd66323, %fd66324;
	neg.f64 	%fd66326, %fd66325;
	mov.f64 	%fd66327, 0d400921FB54442D18;
	add.rn.f64 	%fd66328, %fd66327, %fd66326;
	selp.f64 	%fd78823, %fd66328, %fd66323, %p8039;
$L__BB0_8644:
	neg.f64 	%fd11910, %fd78823;
	abs.f64 	%fd11911, %fd78823;
	setp.neu.f64 	%p8041, %fd11911, 0d7FF0000000000000;
	@%p8041 bra 	$L__BB0_8646;
	mov.f64 	%fd66355, 0d0000000000000000;
	mul.rn.f64 	%fd78825, %fd78823, %fd66355;
	mov.b32 	%r19808, 1;
	bra.uni 	$L__BB0_8649;
$L__BB0_8646:
	mul.f64 	%fd66350, %fd78823, 0d3FE45F306DC9C883;
	cvt.rni.s32.f64 	%r19807, %fd66350;
	cvt.rn.f64.s32 	%fd66351, %r19807;
	fma.rn.f64 	%fd66352, %fd66351, 0dBFF921FB54442D18, %fd78823;
	fma.rn.f64 	%fd66353, %fd66351, 0dBC91A62633145C00, %fd66352;
	fma.rn.f64 	%fd78825, %fd66351, 0dB97B839A252049C0, %fd66353;
	setp.ltu.f64 	%p8042, %fd11911, 0d41E0000000000000;
	@%p8042 bra 	$L__BB0_8648;
	{ // callseq 1092, 0
	.param .b64 param0;
	st.param.f64 	[param0], %fd78823;
	.param .align 16 .b8 retval0[16];
	call.uni (retval0), 
	__internal_trig_reduction_slowpathd, 
	(
	param0
	);
	ld.param.f64 	%fd78825, [retval0];
	ld.param.b32 	%r19807, [retval0+8];
	} // callseq 1092
$L__BB0_8648:
	add.s32 	%r19808, %r19807, 1;
$L__BB0_8649:
	shl.b32 	%r16133, %r19808, 6;
	cvt.u64.u32 	%rd7066, %r16133;
	and.b64  	%rd7067, %rd7066, 64;
	mov.u64 	%rd7068, __cudart_sin_cos_coeffs;
	add.s64 	%rd7069, %rd7068, %rd7067;
	mul.rn.f64 	%fd66356, %fd78825, %fd78825;
	and.b32  	%r16134, %r19808, 1;
	setp.eq.b32 	%p8044, %r16134, 1;
	selp.f64 	%fd66357, 0dBDA8FF8320FD8164, 0d3DE5DB65F9785EBA, %p8044;
	ld.global.nc.v2.f64 	{%fd66358, %fd66359}, [%rd7069];
	fma.rn.f64 	%fd66360, %fd66357, %fd66356, %fd66358;
	fma.rn.f64 	%fd66361, %fd66360, %fd66356, %fd66359;
	ld.global.nc.v2.f64 	{%fd66362, %fd66363}, [%rd7069+16];
	fma.rn.f64 	%fd66364, %fd66361, %fd66356, %fd66362;
	fma.rn.f64 	%fd66365, %fd66364, %fd66356, %fd66363;
	ld.global.nc.v2.f64 	{%fd66366, %fd66367}, [%rd7069+32];
	fma.rn.f64 	%fd66368, %fd66365, %fd66356, %fd66366;
	fma.rn.f64 	%fd66369, %fd66368, %fd66356, %fd66367;
	fma.rn.f64 	%fd66370, %fd66369, %fd78825, %fd78825;
	fma.rn.f64 	%fd66371, %fd66369, %fd66356, 0d3FF0000000000000;
	selp.f64 	%fd66372, %fd66371, %fd66370, %p8044;
	and.b32  	%r16135, %r19808, 2;
	setp.eq.s32 	%p8045, %r16135, 0;
	mov.f64 	%fd66373, 0d0000000000000000;
	sub.f64 	%fd66374, %fd66373, %fd66372;
	selp.f64 	%fd11917, %fd66372, %fd66374, %p8045;
	@%p8041 bra 	$L__BB0_8651;
	mov.f64 	%fd66380, 0d0000000000000000;
	mul.rn.f64 	%fd78826, %fd78823, %fd66380;
	mov.b32 	%r19809, 0;
	bra.uni 	$L__BB0_8653;
$L__BB0_8651:
	mul.f64 	%fd66375, %fd78823, 0d3FE45F306DC9C883;
	cvt.rni.s32.f64 	%r19809, %fd66375;
	cvt.rn.f64.s32 	%fd66376, %r19809;
	fma.rn.f64 	%fd66377, %fd66376, 0dBFF921FB54442D18, %fd78823;
	fma.rn.f64 	%fd66378, %fd66376, 0dBC91A62633145C00, %fd66377;
	fma.rn.f64 	%fd78826, %fd66376, 0dB97B839A252049C0, %fd66378;
	setp.ltu.f64 	%p8046, %fd11911, 0d41E0000000000000;
	@%p8046 bra 	$L__BB0_8653;
	{ // callseq 1093, 0
	.param .b64 param0;
	st.param.f64 	[param0], %fd78823;
	.param .align 16 .b8 retval0[16];
	call.uni (retval0), 
	__internal_trig_reduction_slowpathd, 
	(
	param0
	);
	ld.param.f64 	%fd78826, [retval0];
	ld.param.b32 	%r19809, [retval0+8];
	} // callseq 1093
$L__BB0_8653:
	shl.b32 	%r16138, %r19809, 6;
	cvt.u64.u32 	%rd7070, %r16138;
	and.b64  	%rd7071, %rd7070, 64;
	mov.u64 	%rd7072, __cudart_sin_cos_coeffs;
	add.s64 	%rd7073, %rd7072, %rd7071;
	mul.rn.f64 	%fd66381, %fd78826, %fd78826;
	and.b32  	%r16139, %r19809, 1;
	setp.eq.b32 	%p8048, %r16139, 1;
	selp.f64 	%fd66382, 0dBDA8FF8320FD8164, 0d3DE5DB65F9785EBA, %p8048;
	ld.global.nc.v2.f64 	{%fd66383, %fd66384}, [%rd7073];
	fma.rn.f64 	%fd66385, %fd66382, %fd66381, %fd66383;
	fma.rn.f64 	%fd66386, %fd66385, %fd66381, %fd66384;
	ld.global.nc.v2.f64 	{%fd66387, %fd66388}, [%rd7073+16];
	fma.rn.f64 	%fd66389, %fd66386, %fd66381, %fd66387;
	fma.rn.f64 	%fd66390, %fd66389, %fd66381, %fd66388;
	ld.global.nc.v2.f64 	{%fd66391, %fd66392}, [%rd7073+32];
	fma.rn.f64 	%fd66393, %fd66390, %fd66381, %fd66391;
	fma.rn.f64 	%fd66394, %fd66393, %fd66381, %fd66392;
	fma.rn.f64 	%fd66395, %fd66394, %fd78826, %fd78826;
	fma.rn.f64 	%fd66396, %fd66394, %fd66381, 0d3FF0000000000000;
	selp.f64 	%fd66397, %fd66396, %fd66395, %p8048;
	and.b32  	%r16140, %r19809, 2;
	setp.eq.s32 	%p8049, %r16140, 0;
	mov.f64 	%fd66398, 0d0000000000000000;
	sub.f64 	%fd66399, %fd66398, %fd66397;
	selp.f64 	%fd66400, %fd66397, %fd66399, %p8049;
	mul.f64 	%fd66401, %fd11851, %fd66400;
	mul.f64 	%fd66402, %fd11850, %fd11917;
	sub.f64 	%fd66403, %fd66401, %fd66402;
	sub.f64 	%fd11922, %fd66403, %fd11860;
	@%p8041 bra 	$L__BB0_8655;
	mov.f64 	%fd66409, 0d0000000000000000;
	mul.rn.f64 	%fd78828, %fd11910, %fd66409;
	mov.b32 	%r19811, 1;
	bra.uni 	$L__BB0_8658;
$L__BB0_8655:
	mul.f64 	%fd66404, %fd78823, 0dBFE45F306DC9C883;
	cvt.rni.s32.f64 	%r19810, %fd66404;
	cvt.rn.f64.s32 	%fd66405, %r19810;
	fma.rn.f64 	%fd66406, %fd66405, 0dBFF921FB54442D18, %fd11910;
	fma.rn.f64 	%fd66407, %fd66405, 0dBC91A62633145C00, %fd66406;
	fma.rn.f64 	%fd78828, %fd66405, 0dB97B839A252049C0, %fd66407;
	setp.ltu.f64 	%p8050, %fd11911, 0d41E0000000000000;
	@%p8050 bra 	$L__BB0_8657;
	{ // callseq 1094, 0
	.param .b64 param0;
	st.param.f64 	[param0], %fd11910;
	.param .align 16 .b8 retval0[16];
	call.uni (retval0), 
	__internal_trig_reduction_slowpathd, 
	(
	param0
	);
	ld.param.f64 	%fd78828, [retval0];
	ld.param.b32 	%r19810, [retval0+8];
	} // callseq 1094
$L__BB0_8657:
	add.s32 	%r19811, %r19810, 1;
$L__BB0_8658:
	shl.b32 	%r16143, %r19811, 6;
	cvt.u64.u32 	%rd7074, %r16143;
	and.b64  	%rd7075, %rd7074, 64;
	mov.u64 	%rd7076, __cudart_sin_cos_coeffs;
	add.s64 	%rd7077, %rd7076, %rd7075;
	mul.rn.f64 	%fd66410, %fd78828, %fd78828;
	and.b32  	%r16144, %r19811, 1;
	setp.eq.b32 	%p8052, %r16144, 1;
	selp.f64 	%fd66411, 0dBDA8FF8320FD8164, 0d3DE5DB65F9785EBA, %p8052;
	ld.global.nc.v2.f64 	{%fd66412, %fd66413}, [%rd7077];
	fma.rn.f64 	%fd66414, %fd66411, %fd66410, %fd66412;
	fma.rn.f64 	%fd66415, %fd66414, %fd66410, %fd66413;
	ld.global.nc.v2.f64 	{%fd66416, %fd66417}, [%rd7077+16];
	fma.rn.f64 	%fd66418, %fd66415, %fd66410, %fd66416;
	fma.rn.f64 	%fd66419, %fd66418, %fd66410, %fd66417;
	ld.global.nc.v2.f64 	{%fd66420, %fd66421}, [%rd7077+32];
	fma.rn.f64 	%fd66422, %fd66419, %fd66410, %fd66420;
	fma.rn.f64 	%fd66423, %fd66422, %fd66410, %fd66421;
	fma.rn.f64 	%fd66424, %fd66423, %fd78828, %fd78828;
	fma.rn.f64 	%fd66425, %fd66423, %fd66410, 0d3FF0000000000000;
	selp.f64 	%fd66426, %fd66425, %fd66424, %p8052;
	and.b32  	%r16145, %r19811, 2;
	setp.eq.s32 	%p8053, %r16145, 0;
	mov.f64 	%fd66427, 0d0000000000000000;
	sub.f64 	%fd66428, %fd66427, %fd66426;
	selp.f64 	%fd11928, %fd66426, %fd66428, %p8053;
	@%p8041 bra 	$L__BB0_8660;
	mov.f64 	%fd66434, 0d0000000000000000;
	mul.rn.f64 	%fd78829, %fd11910, %fd66434;
	mov.b32 	%r19812, 0;
	bra.uni 	$L__BB0_8662;
$L__BB0_8660:
	mul.f64 	%fd66429, %fd78823, 0dBFE45F306DC9C883;
	cvt.rni.s32.f64 	%r19812, %fd66429;
	cvt.rn.f64.s32 	%fd66430, %r19812;
	fma.rn.f64 	%fd66431, %fd66430, 0dBFF921FB54442D18, %fd11910;
	fma.rn.f64 	%fd66432, %fd66430, 0dBC91A62633145C00, %fd66431;
	fma.rn.f64 	%fd78829, %fd66430, 0dB97B839A252049C0, %fd66432;
	setp.ltu.f64 	%p8054, %fd11911, 0d41E0000000000000;
	@%p8054 bra 	$L__BB0_8662;
	{ // callseq 1095, 0
	.param .b64 param0;
	st.param.f64 	[param0], %fd11910;
	.param .align 16 .b8 retval0[16];
	call.uni (retval0), 
	__internal_trig_reduction_slowpathd, 
	(
	param0
	);
	ld.param.f64 	%fd78829, [retval0];
	ld.param.b32 	%r19812, [retval0+8];
	} // callseq 1095
$L__BB0_8662:
	shl.b32 	%r16148, %r19812, 6;
	cvt.u64.u32 	%rd7078, %r16148;
	and.b64  	%rd7079, %rd7078, 64;
	mov.u64 	%rd7080, __cudart_sin_cos_coeffs;
	add.s64 	%rd7081, %rd7080, %rd7079;
	mul.rn.f64 	%fd66435, %fd78829, %fd78829;
	and.b32  	%r16149, %r19812, 1;
	setp.eq.b32 	%p8055, %r16149, 1;
	selp.f64 	%fd66436, 0dBDA8FF8320FD8164, 0d3DE5DB65F9785EBA, %p8055;
	ld.global.nc.v2.f64 	{%fd66437, %fd66438}, [%rd7081];
	fma.rn.f64 	%fd66439, %fd66436, %fd66435, %fd66437;
	fma.rn.f64 	%fd66440, %fd66439, %fd66435, %fd66438;
	ld.global.nc.v2.f64 	{%fd66441, %fd66442}, [%rd7081+16];
	fma.rn.f64 	%fd66443, %fd66440, %fd66435, %fd66441;
	fma.rn.f64 	%fd66444, %fd66443, %fd66435, %fd66442;
	ld.global.nc.v2.f64 	{%fd66445, %fd66446}, [%rd7081+32];
	fma.rn.f64 	%fd66447, %fd66444, %fd66435, %fd66445;
	fma.rn.f64 	%fd66448, %fd66447, %fd66435, %fd66446;
	fma.rn.f64 	%fd66449, %fd66448, %fd78829, %fd78829;
	fma.rn.f64 	%fd66450, %fd66448, %fd66435, 0d3FF0000000000000;
	selp.f64 	%fd66451, %fd66450, %fd66449, %p8055;
	and.b32  	%r16150, %r19812, 2;
	setp.eq.s32 	%p8056, %r16150, 0;
	mov.f64 	%fd66452, 0d0000000000000000;
	sub.f64 	%fd66453, %fd66452, %fd66451;
	selp.f64 	%fd66454, %fd66451, %fd66453, %p8056;
	mul.f64 	%fd66455, %fd11851, %fd66454;
	mul.f64 	%fd66456, %fd11850, %fd11928;
	sub.f64 	%fd66457, %fd66455, %fd66456;
	sub.f64 	%fd66458, %fd66457, %fd11860;
	abs.f64 	%fd66459, %fd66458;
	abs.f64 	%fd66460, %fd11922;
	setp.geu.f64 	%p8057, %fd66460, %fd66459;
	@%p8057 bra 	$L__BB0_8664;
	mul.f64 	%fd66462, %fd78823, 0d404CA5DC1A63C1F5;
	mul.wide.u32 	%rd7084, %r19813, 8;
	add.s64 	%rd7085, %rd9, %rd7084;
	st.local.f64 	[%rd7085], %fd66462;
	add.s32 	%r19813, %r19813, 1;
	bra.uni 	$L__BB0_8665;
$L__BB0_8664:
	mul.f64 	%fd66461, %fd78823, 0dC04CA5DC1A63C1F5;
	mul.wide.u32 	%rd7082, %r19813, 8;
	add.s64 	%rd7083, %rd9, %rd7082;
	st.local.f64 	[%rd7083], %fd66461;
	add.s32 	%r19813, %r19813, 1;
$L__BB0_8665:
	setp.eq.s32 	%p8065, %r19813, 0;
	@%p8065 bra 	$L__BB0_8696;
	ld.local.f64 	%fd66527, [%rd9];
	mul.f64 	%fd11933, %fd66527, 0d3F91DF46A2529D3A;
	abs.f64 	%fd11934, %fd11933;
	setp.neu.f64 	%p8066, %fd11934, 0d7FF0000000000000;
	@%p8066 bra 	$L__BB0_8668;
	mov.f64 	%fd66533, 0d0000000000000000;
	mul.rn.f64 	%fd78831, %fd11933, %fd66533;
	mov.b32 	%r19815, 1;
	bra.uni 	$L__BB0_8671;
$L__BB0_8668:
	mul.f64 	%fd66528, %fd11933, 0d3FE45F306DC9C883;
	cvt.rni.s32.f64 	%r19814, %fd66528;
	cvt.rn.f64.s32 	%fd66529, %r19814;
	fma.rn.f64 	%fd66530, %fd66529, 0dBFF921FB54442D18, %fd11933;
	fma.rn.f64 	%fd66531, %fd66529, 0dBC91A62633145C00, %fd66530;
	fma.rn.f64 	%fd78831, %fd66529, 0dB97B839A252049C0, %fd66531;
	setp.ltu.f64 	%p8067, %fd11934, 0d41E0000000000000;
	@%p8067 bra 	$L__BB0_8670;
	{ // callseq 1096, 0
	.param .b64 param0;
	st.param.f64 	[param0], %fd11933;
	.param .align 16 .b8 retval0[16];
	call.uni (retval0), 
	__internal_trig_reduction_slowpathd, 
	(
	param0
	);
	ld.param.f64 	%fd78831, [retval0];
	ld.param.b32 	%r19814, [retval0+8];
	} // callseq 1096
$L__BB0_8670:
	add.s32 	%r19815, %r19814, 1;
$L__BB0_8671:
	shl.b32 	%r16166, %r19815, 6;
	cvt.u64.u32 	%rd7086, %r16166;
	and.b64  	%rd7087, %rd7086, 64;
	mov.u64 	%rd7088, __cudart_sin_cos_coeffs;
	add.s64 	%rd7089, %rd7088, %rd7087;
	mul.rn.f64 	%fd66534, %fd78831, %fd78831;
	and.b32  	%r16167, %r19815, 1;
	setp.eq.b32 	%p8069, %r16167, 1;
	selp.f64 	%fd66535, 0dBDA8FF8320FD8164, 0d3DE5DB65F9785EBA, %p8069;
	ld.global.nc.v2.f64 	{%fd66536, %fd66537}, [%rd7089];
	fma.rn.f64 	%fd66538, %fd66535, %fd66534, %fd66536;
	fma.rn.f64 	%fd66539, %fd66538, %fd66534, %fd66537;
	ld.global.nc.v2.f64 	{%fd66540, %fd66541}, [%rd7089+16];
	fma.rn.f64 	%fd66542, %fd66539, %fd66534, %fd66540;
	fma.rn.f64 	%fd66543, %fd66542, %fd66534, %fd66541;
	ld.global.nc.v2.f64 	{%fd66544, %fd66545}, [%rd7089+32];
	fma.rn.f64 	%fd66546, %fd66543, %fd66534, %fd66544;
	fma.rn.f64 	%fd66547, %fd66546, %fd66534, %fd66545;
	fma.rn.f64 	%fd66548, %fd66547, %fd78831, %fd78831;
	fma.rn.f64 	%fd66549, %fd66547, %fd66534, 0d3FF0000000000000;
	selp.f64 	%fd66550, %fd66549, %fd66548, %p8069;
	and.b32  	%r16168, %r19815, 2;
	setp.eq.s32 	%p8070, %r16168, 0;
	mov.f64 	%fd66551, 0d0000000000000000;
	sub.f64 	%fd66552, %fd66551, %fd66550;
	selp.f64 	%fd11940, %fd66550, %fd66552, %p8070;
	@%p8066 bra 	$L__BB0_8673;
	mov.f64 	%fd66558, 0d0000000000000000;
	mul.rn.f64 	%fd78832, %fd11933, %fd66558;
	mov.b32 	%r19816, 0;
	bra.uni 	$L__BB0_8675;
$L__BB0_8673:
	mul.f64 	%fd66553, %fd11933, 0d3FE45F306DC9C883;
	cvt.rni.s32.f64 	%r19816, %fd66553;
	cvt.rn.f64.s32 	%fd66554, %r19816;
	fma.rn.f64 	%fd66555, %fd66554, 0dBFF921FB54442D18, %fd11933;
	fma.rn.f64 	%fd66556, %fd66554, 0dBC91A62633145C00, %fd66555;
	fma.rn.f64 	%fd78832, %fd66554, 0dB97B839A252049C0, %fd66556;
	setp.ltu.f64 	%p8071, %fd11934, 0d41E0000000000000;
	@%p8071 bra 	$L__BB0_8675;
	{ // callseq 1097, 0
	.param .b64 param0;
	st.param.f64 	[param0], %fd11933;
	.param .align 16 .b8 retval0[16];
	call.uni (retval0), 
	__internal_trig_reduction_slowpathd, 
	(
	param0
	);
	ld.param.f64 	%fd78832, [retval0];
	ld.param.b32 	%r19816, [retval0+8];
	} // callseq 1097
$L__BB0_8675:
	shl.b32 	%r16171, %r19816, 6;
	cvt.u64.u32 	%rd7090, %r16171;
	and.b64  	%rd7091, %rd7090, 64;
	mov.u64 	%rd7092, __cudart_sin_cos_coeffs;
	add.s64 	%rd7093, %rd7092, %rd7091;
	mul.rn.f64 	%fd66559, %fd78832, %fd78832;
	and.b32  	%r16172, %r19816, 1;
	setp.eq.b32 	%p8072, %r16172, 1;
	selp.f64 	%fd66560, 0dBDA8FF8320FD8164, 0d3DE5DB65F9785EBA, %p8072;
	ld.global.nc.v2.f64 	{%fd66561, %fd66562}, [%rd7093];
	fma.rn.f64 	%fd66563, %fd66560, %fd66559, %fd66561;
	fma.rn.f64 	%fd66564, %fd66563, %fd66559, %fd66562;
	ld.global.nc.v2.f64 	{%fd66565, %fd66566}, [%rd7093+16];
	fma.rn.f64 	%fd66567, %fd66564, %fd66559, %fd66565;
	fma.rn.f64 	%fd66568, %fd66567, %fd66559, %fd66566;
	ld.global.nc.v2.f64 	{%fd66569, %fd66570}, [%rd7093+32];
	fma.rn.f64 	%fd66571, %fd66568, %fd66559, %fd66569;
	fma.rn.f64 	%fd66572, %fd66571, %fd66559, %fd66570;
	fma.rn.f64 	%fd66573, %fd66572, %fd78832, %fd78832;
	fma.rn.f64 	%fd66574, %fd66572, %fd66559, 0d3FF0000000000000;
	selp.f64 	%fd66575, %fd66574, %fd66573, %p8072;
	and.b32  	%r16173, %r19816, 2;
	setp.eq.s32 	%p8073, %r16173, 0;
	mov.f64 	%fd66576, 0d0000000000000000;
	sub.f64 	%fd66577, %fd66576, %fd66575;
	selp.f64 	%fd66578, %fd66575, %fd66577, %p8073;
	mul.f64 	%fd66579, %fd11851, %fd11940;
	fma.rn.f64 	%fd66580, %fd11850, %fd66578, %fd66579;
	fma.rn.f64 	%fd11945, %fd11852, 0d0000000000000000, %fd66580;
	mul.f64 	%fd66581, %fd11851, 0d0000000000000000;
	fma.rn.f64 	%fd66582, %fd11850, 0d0000000000000000, %fd66581;
	add.f64 	%fd66583, %fd66582, %fd11852;
	mul.f64 	%fd66584, %fd66583, %fd66583;
	fma.rn.f64 	%fd66585, %fd11945, %fd11945, %fd66584;
	sqrt.rn.f64 	%fd66586, %fd66585;
	div.rn.f64 	%fd11946, %fd66583, %fd66586;
	{
	.reg .b32 %temp; 
	mov.b64 	{%temp, %r5334}, %fd11946;
	}
	abs.f64 	%fd11947, %fd11946;
	{
	.reg .b32 %temp; 
	mov.b64 	{%temp, %r16174}, %fd11947;
	}
	setp.gt.s32 	%p8074, %r16174, 1071801957;
	@%p8074 bra 	$L__BB0_8679;
	mul.f64 	%fd66627, %fd11946, %fd11946;
	fma.rn.f64 	%fd66628, %fd66627, 0d3FB0066BDC1895E9, 0dBFB3823B180754AF;
	fma.rn.f64 	%fd66629, %fd66628, %fd66627, 0d3FB11E52CC2F79AE;
	fma.rn.f64 	%fd66630, %fd66629, %fd66627, 0dBF924EAF3526861B;
	fma.rn.f64 	%fd66631, %fd66630, %fd66627, 0d3F91DF02A31E6CB7;
	fma.rn.f64 	%fd66632, %fd66631, %fd66627, 0d3F847D18B0EEC6CC;
	fma.rn.f64 	%fd66633, %fd66632, %fd66627, 0d3F8D0AF961BA53B0;
	fma.rn.f64 	%fd66634, %fd66633, %fd66627, 0d3F91BF7734CF1C48;
	fma.rn.f64 	%fd66635, %fd66634, %fd66627, 0d3F96E91483144EF7;
	fma.rn.f64 	%fd66636, %fd66635, %fd66627, 0d3F9F1C6E0A4F9F81;
	fma.rn.f64 	%fd66637, %fd66636, %fd66627, 0d3FA6DB6DC27FA92B;
	fma.rn.f64 	%fd66638, %fd66637, %fd66627, 0d3FB333333320F91B;
	fma.rn.f64 	%fd66639, %fd66638, %fd66627, 0d3FC5555555555F4D;
	mul.f64 	%fd66640, %fd66627, %fd66639;
	fma.rn.f64 	%fd11948, %fd66640, %fd11947, %fd11947;
	setp.gt.s32 	%p8078, %r5334, -1;
	@%p8078 bra 	$L__BB0_8678;
	mov.f64 	%fd66645, 0d3C91A62633145C07;
	add.rn.f64 	%fd66646, %fd11948, %fd66645;
	mov.f64 	%fd66647, 0d3FF921FB54442D18;
	add.rn.f64 	%fd78833, %fd66647, %fd66646;
	bra.uni 	$L__BB0_8680;
$L__BB0_8678:
	mov.f64 	%fd66641, 0dBC91A62633145C07;
	add.rn.f64 	%fd66642, %fd11948, %fd66641;
	neg.f64 	%fd66643, %fd66642;
	mov.f64 	%fd66644, 0d3FF921FB54442D18;
	add.rn.f64 	%fd78833, %fd66644, %fd66643;
	bra.uni 	$L__BB0_8680;
$L__BB0_8679:
	mov.f64 	%fd66587, 0d3FF0000000000000;
	sub.f64 	%fd66588, %fd66587, %fd11947;
	{
	.reg .b32 %temp; 
	mov.b64 	{%r16175, %temp}, %fd66588;
	}
	{
	.reg .b32 %temp; 
	mov.b64 	{%temp, %r16176}, %fd66588;
	}
	add.s32 	%r16177, %r16176, -1048576;
	mov.b64 	%fd66589, {%r16175, %r16177};
	rsqrt.approx.ftz.f64 	%fd66590, %fd66589;
	{
	.reg .b32 %temp; 
	mov.b64 	{%r16178, %temp}, %fd66590;
	}
	{
	.reg .b32 %temp; 
	mov.b64 	{%temp, %r16179}, %fd66590;
	}
	add.s32 	%r16180, %r16179, -1048576;
	mov.b64 	%fd66591, {%r16178, %r16180};
	mul.f64 	%fd66592, %fd66589, %fd66590;
	neg.f64 	%fd66593, %fd66592;
	fma.rn.f64 	%fd66594, %fd66592, %fd66593, %fd66589;
	fma.rn.f64 	%fd66595, %fd66594, %fd66591, %fd66592;
	neg.f64 	%fd66596, %fd66595;
	fma.rn.f64 	%fd66597, %fd66590, %fd66596, 0d3FF0000000000000;
	fma.rn.f64 	%fd66598, %fd66597, %fd66591, %fd66591;
	fma.rn.f64 	%fd66599, %fd66595, %fd66596, %fd66589;
	fma.rn.f64 	%fd66600, %fd66599, %fd66598, %fd66595;
	{
	.reg .b32 %temp; 
	mov.b64 	{%r16181, %temp}, %fd66600;
	}
	{
	.reg .b32 %temp; 
	mov.b64 	{%temp, %r16182}, %fd66600;
	}
	add.s32 	%r16183, %r16182, 1048576;
	mov.b64 	%fd66601, {%r16181, %r16183};
	fma.rn.f64 	%fd66602, %fd66588, 0d3EC715B371155F70, 0dBEBAC2FE66FAAC4B;
	fma.rn.f64 	%fd66603, %fd66602, %fd66588, 0d3ED9A9B88EFCD9B8;
	fma.rn.f64 	%fd66604, %fd66603, %fd66588, 0d3EDD0F40A8A0C4C3;
	fma.rn.f64 	%fd66605, %fd66604, %fd66588, 0d3EF46D4CFA9E0E1F;
	fma.rn.f64 	%fd66606, %fd66605, %fd66588, 0d3F079C168D1E2422;
	fma.rn.f64 	%fd66607, %fd66606, %fd66588, 0d3F1C9A88C3BCA540;
	fma.rn.f64 	%fd66608, %fd66607, %fd66588, 0d3F31C4E64BD476DF;
	fma.rn.f64 	%fd66609, %fd66608, %fd66588, 0d3F46E8BA60009C8F;
	fma.rn.f64 	%fd66610, %fd66609, %fd66588, 0d3F5F1C71C62B05A2;
	fma.rn.f64 	%fd66611, %fd66610, %fd66588, 0d3F76DB6DB6DC9F2C;
	fma.rn.f64 	%fd66612, %fd66611, %fd66588, 0d3F9333333333329C;
	fma.rn.f64 	%fd66613, %fd66612, %fd66588, 0d3FB5555555555555;
	setp.lt.s32 	%p8075, %r16176, 1;
	mov.f64 	%fd66614, 0d0000000000000000;
	mul.rn.f64 	%fd66615, %fd11947, %fd66614;
	mul.f64 	%fd66616, %fd66588, %fd66613;
	fma.rn.f64 	%fd66617, %fd66616, %fd66601, %fd66601;
	selp.f64 	%fd66618, %fd66615, %fd66617, %p8075;
	setp.lt.s32 	%p8076, %r16176, 0;
	mov.f64 	%fd66619, 0d7FF0000000000000;
	mul.rn.f64 	%fd66620, %fd66618, %fd66619;
	selp.f64 	%fd66621, %fd66620, %fd66618, %p8076;
	setp.lt.s32 	%p8077, %r5334, 0;
	mov.f64 	%fd66622, 0dBCA1A62633145C07;
	add.rn.f64 	%fd66623, %fd66621, %fd66622;
	neg.f64 	%fd66624, %fd66623;
	mov.f64 	%fd66625, 0d400921FB54442D18;
	add.rn.f64 	%fd66626, %fd66625, %fd66624;
	selp.f64 	%fd78833, %fd66626, %fd66621, %p8077;
$L__BB0_8680:
	mul.f64 	%fd66648, %fd78833, 0d404CA5DC1A63C1F5;
	setp.gt.f64 	%p8079, %fd11945, 0d0000000000000000;
	neg.f64 	%fd66649, %fd66648;
	selp.f64 	%fd78849, %fd66649, %fd66648, %p8079;
	setp.eq.s32 	%p8080, %r19813, 1;
	@%p8080 bra 	$L__BB0_8696;
	ld.local.f64 	%fd66650, [%rd9+8];
	mul.f64 	%fd11954, %fd66650, 0d3F91DF46A2529D3A;
	abs.f64 	%fd11955, %fd11954;
	setp.eq.f64 	%p8081, %fd11955, 0d7FF0000000000000;
	@%p8081 bra 	$L__BB0_8685;
	mul.f64 	%fd66651, %fd11954, 0d3FE45F306DC9C883;
	cvt.rni.s32.f64 	%r19817, %fd66651;
	cvt.rn.f64.s32 	%fd66652, %r19817;
	fma.rn.f64 	%fd66653, %fd66652, 0dBFF921FB54442D18, %fd11954;
	fma.rn.f64 	%fd66654, %fd66652, 0dBC91A62633145C00, %fd66653;
	fma.rn.f64 	%fd78835, %fd66652, 0dB97B839A252049C0, %fd66654;
	setp.ltu.f64 	%p8082, %fd11955, 0d41E0000000000000;
	@%p8082 bra 	$L__BB0_8684;
	{ // callseq 1098, 0
	.param .b64 param0;
	st.param.f64 	[param0], %fd11954;
	.param .align 16 .b8 retval0[16];
	call.uni (retval0), 
	__internal_trig_reduction_slowpathd, 
	(
	param0
	);
	ld.param.f64 	%fd78835, [retval0];
	ld.param.b32 	%r19817, [retval0+8];
	} // callseq 1098
$L__BB0_8684:
	add.s32 	%r19818, %r19817, 1;
	bra.uni 	$L__BB0_8686;
$L__BB0_8685:
	mov.f64 	%fd66656, 0d0000000000000000;
	mul.rn.f64 	%fd78835, %fd11954, %fd66656;
	mov.b32 	%r19818, 1;
$L__BB0_8686:
	shl.b32 	%r16186, %r19818, 6;
	cvt.u64.u32 	%rd7094, %r16186;
	and.b64  	%rd7095, %rd7094, 64;
	mov.u64 	%rd7096, __cudart_sin_cos_coeffs;
	add.s64 	%rd7097, %rd7096, %rd7095;
	mul.rn.f64 	%fd66657, %fd78835, %fd78835;
	and.b32  	%r16187, %r19818, 1;
	setp.eq.b32 	%p8084, %r16187, 1;
	selp.f64 	%fd66658, 0dBDA8FF8320FD8164, 0d3DE5DB65F9785EBA, %p8084;
	ld.global.nc.v2.f64 	{%fd66659, %fd66660}, [%rd7097];
	fma.rn.f64 	%fd66661, %fd66658, %fd66657, %fd66659;
	fma.rn.f64 	%fd66662, %fd66661, %fd66657, %fd66660;
	ld.global.nc.v2.f64 	{%fd66663, %fd66664}, [%rd7097+16];
	fma.rn.f64 	%fd66665, %fd66662, %fd66657, %fd66663;
	fma.rn.f64 	%fd66666, %fd66665, %fd66657, %fd66664;
	ld.global.nc.v2.f64 	{%fd66667, %fd66668}, [%rd7097+32];
	fma.rn.f64 	%fd66669, %fd66666, %fd66657, %fd66667;
	fma.rn.f64 	%fd66670, %fd66669, %fd66657, %fd66668;
	fma.rn.f64 	%fd66671, %fd66670, %fd78835, %fd78835;
	fma.rn.f64 	%fd66672, %fd66670, %fd66657, 0d3FF0000000000000;
	selp.f64 	%fd66673, %fd66672, %fd66671, %p8084;
	and.b32  	%r16188, %r19818, 2;
	setp.eq.s32 	%p8085, %r16188, 0;
	mov.f64 	%fd66674, 0d0000000000000000;
	sub.f64 	%fd66675, %fd66674, %fd66673;
	selp.f64 	%fd11961, %fd66673, %fd66675, %p8085;
	@%p8081 bra 	$L__BB0_8689;
	mul.f64 	%fd66676, %fd11954, 0d3FE45F306DC9C883;
	cvt.rni.s32.f64 	%r19819, %fd66676;
	cvt.rn.f64.s32 	%fd66677, %r19819;
	fma.rn.f64 	%fd66678, %fd66677, 0dBFF921FB54442D18, %fd11954;
	fma.rn.f64 	%fd66679, %fd66677, 0dBC91A62633145C00, %fd66678;
	fma.rn.f64 	%fd78836, %fd66677, 0dB97B839A252049C0, %fd66679;
	setp.ltu.f64 	%p8086, %fd11955, 0d41E0000000000000;
	@%p8086 bra 	$L__BB0_8690;
	{ // callseq 1099, 0
	.param .b64 param0;
	st.param.f64 	[param0], %fd11954;
	.param .align 16 .b8 retval0[16];
	call.uni (retval0), 
	__internal_trig_reduction_slowpathd, 
	(
	param0
	);
	ld.param.f64 	%fd78836, [retval0];
	ld.param.b32 	%r19819, [retval0+8];
	} // callseq 1099
	bra.uni 	$L__BB0_8690;
$L__BB0_8689:
	mov.f64 	%fd66681, 0d0000000000000000;
	mul.rn.f64 	%fd78836, %fd11954, %fd66681;
	mov.b32 	%r19819, 0;
$L__BB0_8690:
	shl.b32 	%r16191, %r19819, 6;
	cvt.u64.u32 	%rd7098, %r16191;
	and.b64  	%rd7099, %rd7098, 64;
	mov.u64 	%rd7100, __cudart_sin_cos_coeffs;
	add.s64 	%rd7101, %rd7100, %rd7099;
	mul.rn.f64 	%fd66682, %fd78836, %fd78836;
	and.b32  	%r16192, %r19819, 1;
	setp.eq.b32 	%p8087, %r16192, 1;
	selp.f64 	%fd66683, 0dBDA8FF8320FD8164, 0d3DE5DB65F9785EBA, %p8087;
	ld.global.nc.v2.f64 	{%fd66684, %fd66685}, [%rd7101];
	fma.rn.f64 	%fd66686, %fd66683, %fd66682, %fd66684;
	fma.rn.f64 	%fd66687, %fd66686, %fd66682, %fd66685;
	ld.global.nc.v2.f64 	{%fd66688, %fd66689}, [%rd7101+16];
	fma.rn.f64 	%fd66690, %fd66687, %fd66682, %fd66688;
	fma.rn.f64 	%fd66691, %fd66690, %fd66682, %fd66689;
	ld.global.nc.v2.f64 	{%fd66692, %fd66693}, [%rd7101+32];
	fma.rn.f64 	%fd66694, %fd66691, %fd66682, %fd66692;
	fma.rn.f64 	%fd66695, %fd66694, %fd66682, %fd66693;
	fma.rn.f64 	%fd66696, %fd66695, %fd78836, %fd78836;
	fma.rn.f64 	%fd66697, %fd66695, %fd66682, 0d3FF0000000000000;
	selp.f64 	%fd66698, %fd66697, %fd66696, %p8087;
	and.b32  	%r16193, %r19819, 2;
	setp.eq.s32 	%p8088, %r16193, 0;
	mov.f64 	%fd66699, 0d0000000000000000;
	sub.f64 	%fd66700, %fd66699, %fd66698;
	selp.f64 	%fd66701, %fd66698, %fd66700, %p8088;
	mul.f64 	%fd66702, %fd11851, %fd11961;
	fma.rn.f64 	%fd66703, %fd11850, %fd66701, %fd66702;
	fma.rn.f64 	%fd11966, %fd11852, 0d0000000000000000, %fd66703;
	mul.f64 	%fd66704, %fd11851, 0d0000000000000000;
	fma.rn.f64 	%fd66705, %fd11850, 0d0000000000000000, %fd66704;
	add.f64 	%fd66706, %fd66705, %fd11852;
	mul.f64 	%fd66707, %fd66706, %fd66706;
	fma.rn.f64 	%fd66708, %fd11966, %fd11966, %fd66707;
	sqrt.rn.f64 	%fd66709, %fd66708;
	div.rn.f64 	%fd11967, %fd66706, %fd66709;
	{
	.reg .b32 %temp; 
	mov.b64 	{%temp, %r5343}, %fd11967;
	}
	abs.f64 	%fd11968, %fd11967;
	{
	.reg .b32 %temp; 
	mov.b64 	{%temp, %r16194}, %fd11968;
	}
	setp.lt.s32 	%p8089, %r16194, 1071801958;
	@%p8089 bra 	$L__BB0_8692;
	mov.f64 	%fd66710, 0d3FF0000000000000;
	sub.f64 	%fd66711, %fd66710, %fd11968;
	{
	.reg .b32 %temp; 
	mov.b64 	{%r16195, %temp}, %fd66711;
	}
	{
	.reg .b32 %temp; 
	mov.b64 	{%temp, %r16196}, %fd66711;
	}
	add.s32 	%r16197, %r16196, -1048576;
	mov.b64 	%fd66712, {%r16195, %r16197};
	rsqrt.approx.ftz.f64 	%fd66713, %fd66712;
	{
	.reg .b32 %temp; 
	mov.b64 	{%r16198, %temp}, %fd66713;
	}
	{
	.reg .b32 %temp; 
	mov.b64 	{%temp, %r16199}, %fd66713;
	}
	add.s32 	%r16200, %r16199, -1048576;
	mov.b64 	%fd66714, {%r16198, %r16200};
	mul.f64 	%fd66715, %fd66712, %fd66713;
	neg.f64 	%fd66716, %fd66715;
	fma.rn.f64 	%fd66717, %fd66715, %fd66716, %fd66712;
	fma.rn.f64 	%fd66718, %fd66717, %fd66714, %fd66715;
	neg.f64 	%fd66719, %fd66718;
	fma.rn.f64 	%fd66720, %fd66713, %fd66719, 0d3FF0000000000000;
	fma.rn.f64 	%fd66721, %fd66720, %fd66714, %fd66714;
	fma.rn.f64 	%fd66722, %fd66718, %fd66719, %fd66712;
	fma.rn.f64 	%fd66723, %fd66722, %fd66721, %fd66718;
	{
	.reg .b32 %temp; 
	mov.b64 	{%r16201, %temp}, %fd66723;
	}
	{
	.reg .b32 %temp; 
	mov.b64 	{%temp, %r16202}, %fd66723;
	}
	add.s32 	%r16203, %r16202, 1048576;
	mov.b64 	%fd66724, {%r16201, %r16203};
	fma.rn.f64 	%fd66725, %fd66711, 0d3EC715B371155F70, 0dBEBAC2FE66FAAC4B;
	fma.rn.f64 	%fd66726, %fd66725, %fd66711, 0d3ED9A9B88EFCD9B8;
	fma.rn.f64 	%fd66727, %fd66726, %fd66711, 0d3EDD0F40A8A0C4C3;
	fma.rn.f64 	%fd66728, %fd66727, %fd66711, 0d3EF46D4CFA9E0E1F;
	fma.rn.f64 	%fd66729, %fd66728, %fd66711, 0d3F079C168D1E2422;
	fma.rn.f64 	%fd66730, %fd66729, %fd66711, 0d3F1C9A88C3BCA540;
	fma.rn.f64 	%fd66731, %fd66730, %fd66711, 0d3F31C4E64BD476DF;
	fma.rn.f64 	%fd66732, %fd66731, %fd66711, 0d3F46E8BA60009C8F;
	fma.rn.f64 	%fd66733, %fd66732, %fd66711, 0d3F5F1C71C62B05A2;
	fma.rn.f64 	%fd66734, %fd66733, %fd66711, 0d3F76DB6DB6DC9F2C;
	fma.rn.f64 	%fd66735, %fd66734, %fd66711, 0d3F9333333333329C;
	fma.rn.f64 	%fd66736, %fd66735, %fd66711, 0d3FB5555555555555;
	setp.lt.s32 	%p8090, %r16196, 1;
	mov.f64 	%fd66737, 0d0000000000000000;
	mul.rn.f64 	%fd66738, %fd11968, %fd66737;
	mul.f64 	%fd66739, %fd66711, %fd66736;
	fma.rn.f64 	%fd66740, %fd66739, %fd66724, %fd66724;
	selp.f64 	%fd66741, %fd66738, %fd66740, %p8090;
	setp.lt.s32 	%p8091, %r16196, 0;
	mov.f64 	%fd66742, 0d7FF0000000000000;
	mul.rn.f64 	%fd66743, %fd66741, %fd66742;
	selp.f64 	%fd66744, %fd66743, %fd66741, %p8091;
	setp.lt.s32 	%p8092, %r5343, 0;
	mov.f64 	%fd66745, 0dBCA1A62633145C07;
	add.rn.f64 	%fd66746, %fd66744, %fd66745;
	neg.f64 	%fd66747, %fd66746;
	mov.f64 	%fd66748, 0d400921FB54442D18;
	add.rn.f64 	%fd66749, %fd66748, %fd66747;
	selp.f64 	%fd78837, %fd66749, %fd66744, %p8092;
	bra.uni 	$L__BB0_8695;
$L__BB0_8692:
	mul.f64 	%fd66750, %fd11967, %fd11967;
	fma.rn.f64 	%fd66751, %fd66750, 0d3FB0066BDC1895E9, 0dBFB3823B180754AF;
	fma.rn.f64 	%fd66752, %fd66751, %fd66750, 0d3FB11E52CC2F79AE;
	fma.rn.f64 	%fd66753, %fd66752, %fd66750, 0dBF924EAF3526861B;
	fma.rn.f64 	%fd66754, %fd66753, %fd66750, 0d3F91DF02A31E6CB7;
	fma.rn.f64 	%fd66755, %fd66754, %fd66750, 0d3F847D18B0EEC6CC;
	fma.rn.f64 	%fd66756, %fd66755, %fd66750, 0d3F8D0AF961BA53B0;
	fma.rn.f64 	%fd66757, %fd66756, %fd66750, 0d3F91BF7734CF1C48;
	fma.rn.f64 	%fd66758, %fd66757, %fd66750, 0d3F96E91483144EF7;
	fma.rn.f64 	%fd66759, %fd66758, %fd66750, 0d3F9F1C6E0A4F9F81;
	fma.rn.f64 	%fd66760, %fd66759, %fd66750, 0d3FA6DB6DC27FA92B;
	fma.rn.f64 	%fd66761, %fd66760, %fd66750, 0d3FB333333320F91B;
	fma.rn.f64 	%fd66762, %fd66761, %fd66750, 0d3FC5555555555F4D;
	mul.f64 	%fd66763, %fd66750, %fd66762;
	fma.rn.f64 	%fd11970, %fd66763, %fd11968, %fd11968;
	setp.lt.s32 	%p8093, %r5343, 0;
	@%p8093 bra 	$L__BB0_8694;
	mov.f64 	%fd66764, 0dBC91A62633145C07;
	add.rn.f64 	%fd66765, %fd11970, %fd66764;
	neg.f64 	%fd66766, %fd66765;
	mov.f64 	%fd66767, 0d3FF921FB54442D18;
	add.rn.f64 	%fd78837, %fd66767, %fd66766;
	bra.uni 	$L__BB0_8695;
$L__BB0_8694:
	mov.f64 	%fd66768, 0d3C91A62633145C07;
	add.rn.f64 	%fd66769, %fd11970, %fd66768;
	mov.f64 	%fd66770, 0d3FF921FB54442D18;
	add.rn.f64 	%fd78837, %fd66770, %fd66769;
$L__BB0_8695:
	mul.f64 	%fd66771, %fd78837, 0d404CA5DC1A63C1F5;
	setp.gt.f64 	%p8094, %fd11966, 0d0000000000000000;
	neg.f64 	%fd66772, %fd66771;
	selp.f64 	%fd78850, %fd66772, %fd66771, %p8094;
$L__BB0_8696:
	mul.lo.s32 	%r16204, %r19796, 7;
	mul.wide.u32 	%rd7102, %r16204, 8;
	add.s64 	%rd7103, %rd33, %rd7102;
	ld.global.f64 	%fd66773, [%rd7103+32];
	mul.f64 	%fd66774, %fd66773, %fd11850;
	div.rn.f64 	%fd11977, %fd66774, %fd11853;
	mul.f64 	%fd66775, %fd66773, %fd11851;
	div.rn.f64 	%fd11978, %fd66775, %fd11853;
	mul.f64 	%fd66776, %fd66773, %fd11852;
	div.rn.f64 	%fd11979, %fd66776, %fd11853;
	ld.global.f64 	%fd11980, [%rd7103+48];
	@%p8065 bra 	$L__BB0_8742;
	shl.b32 	%r16205, %r19796, 1;
	or.b32  	%r16206, %r16205, 1;
	cvt.rn.f64.u32 	%fd78844, %r16206;
	neg.f64 	%fd11982, %fd11980;
	abs.f64 	%fd66777, %fd78849;
	mov.f64 	%fd66778, 0d4066800000000000;
	sub.f64 	%fd66779, %fd66778, %fd66777;
	min.f64 	%fd66780, %fd66777, %fd66779;
	setp.lt.f64 	%p8096, %fd66780, %fd11842;
	@%p8096 bra 	$L__BB0_8719;
	mul.f64 	%fd66781, %fd78849, 0d3F91DF46A2529D3A;
	abs.f64 	%fd11983, %fd66781;
	setp.neu.f64 	%p8097, %fd11983, 0d7FF0000000000000;
	@%p8097 bra 	$L__BB0_8700;
	mul.f64 	%fd66789, %fd78849, 0d3F91DF46A2529D3A;
	mov.f64 	%fd66790, 0d0000000000000000;
	mul.rn.f64 	%fd78840, %fd66789, %fd66790;
	mov.b32 	%r19820, 0;
	bra.uni 	$L__BB0_8702;
$L__BB0_8700:
	mul.f64 	%fd66782, %fd78849, 0d3F91DF46A2529D3A;
	mul.f64 	%fd66783, %fd66782, 0d3FE45F306DC9C883;
	cvt.rni.s32.f64 	%r19820, %fd66783;
	cvt.rn.f64.s32 	%fd66784, %r19820;
	fma.rn.f64 	%fd66785, %fd66784, 0dBFF921FB54442D18, %fd66782;
	fma.rn.f64 	%fd66786, %fd66784, 0dBC91A62633145C00, %fd66785;
	fma.rn.f64 	%fd78840, %fd66784, 0dB97B839A252049C0, %fd66786;
	setp.ltu.f64 	%p8098, %fd11983, 0d41E0000000000000;
	@%p8098 bra 	$L__BB0_8702;
	mul.f64 	%fd66787, %fd78849, 0d3F91DF46A2529D3A;
	{ // callseq 1100, 0
	.param .b64 param0;
	st.param.f64 	[param0], %fd66787;
	.param .align 16 .b8 retval0[16];
	call.uni (retval0), 
	__internal_trig_reduction_slowpathd, 
	(
	param0
	);
	ld.param.f64 	%fd78840, [retval0];
	ld.param.b32 	%r19820, [retval0+8];
	} // callseq 1100
$L__BB0_8702:
	shl.b32 	%r16209, %r19820, 6;
	cvt.u64.u32 	%rd7104, %r16209;
	and.b64  	%rd7105, %rd7104, 64;
	mov.u64 	%rd7106, __cudart_sin_cos_coeffs;
	add.s64 	%rd7107, %rd7106, %rd7105;
	mul.rn.f64 	%fd66791, %fd78840, %fd78840;
	and.b32  	%r16210, %r19820, 1;
	setp.eq.b32 	%p8100, %r16210, 1;
	selp.f64 	%fd66792, 0dBDA8FF8320FD8164, 0d3DE5DB65F9785EBA, %p8100;
	ld.global.nc.v2.f64 	{%fd66793, %fd66794}, [%rd7107];
	fma.rn.f64 	%fd66795, %fd66792, %fd66791, %fd66793;
	fma.rn.f64 	%fd66796, %fd66795, %fd66791, %fd66794;
	ld.global.nc.v2.f64 	{%fd66797, %fd66798}, [%rd7107+16];
	fma.rn.f64 	%fd66799, %fd66796, %fd66791, %fd66797;
	fma.rn.f64 	%fd66800, %fd66799, %fd66791, %fd66798;
	ld.global.nc.v2.f64 	{%fd66801, %fd66802}, [%rd7107+32];
	fma.rn.f64 	%fd66803, %fd66800, %fd66791, %fd66801;
	fma.rn.f64 	%fd66804, %fd66803, %fd66791, %fd66802;
	fma.rn.f64 	%fd66805, %fd66804, %fd78840, %fd78840;
	fma.rn.f64 	%fd66806, %fd66804, %fd66791, 0d3FF0000000000000;
	selp.f64 	%fd66807, %fd66806, %fd66805, %p8100;
	and.b32  	%r16211, %r19820, 2;
	setp.eq.s32 	%p8101, %r16211, 0;
	mov.f64 	%fd66808, 0d0000000000000000;
	sub.f64 	%fd66809, %fd66808, %fd66807;
	selp.f64 	%fd66810, %fd66807, %fd66809, %p8101;
	mul.f64 	%fd11988, %fd66810, %fd11982;
	@%p8097 bra 	$L__BB0_8704;
	mul.f64 	%fd66818, %fd78849, 0d3F91DF46A2529D3A;
	mov.f64 	%fd66819, 0d0000000000000000;
	mul.rn.f64 	%fd78842, %fd66818, %fd66819;
	mov.b32 	%r19822, 1;
	bra.uni 	$L__BB0_8707;
$L__BB0_8704:
	mul.f64 	%fd66811, %fd78849, 0d3F91DF46A2529D3A;
	mul.f64 	%fd66812, %fd66811, 0d3FE45F306DC9C883;
	cvt.rni.s32.f64 	%r19821, %fd66812;
	cvt.rn.f64.s32 	%fd66813, %r19821;
	fma.rn.f64 	%fd66814, %fd66813, 0dBFF921FB54442D18, %fd66811;
	fma.rn.f64 	%fd66815, %fd66813, 0dBC91A62633145C00, %fd66814;
	fma.rn.f64 	%fd78842, %fd66813, 0dB97B839A252049C0, %fd66815;
	setp.ltu.f64 	%p8102, %fd11983, 0d41E0000000000000;
	@%p8102 bra 	$L__BB0_8706;
	mul.f64 	%fd66816, %fd78849, 0d3F91DF46A2529D3A;
	{ // callseq 1101, 0
	.param .b64 param0;
	st.param.f64 	[param0], %fd66816;
	.param .align 16 .b8 retval0[16];
	call.uni (retval0), 
	__internal_trig_reduction_slowpathd, 
	(
	param0
	);
	ld.param.f64 	%fd78842, [retval0];
	ld.param.b32 	%r19821, [retval0+8];
	} // callseq 1101
$L__BB0_8706:
	add.s32 	%r19822, %r19821, 1;
$L__BB0_8707:
	setp.lt.s32 	%p8103, %r5280, 1;
	shl.b32 	%r16214, %r19822, 6;
	cvt.u64.u32 	%rd7108, %r16214;
	and.b64  	%rd7109, %rd7108, 64;
	mov.u64 	%rd7110, __cudart_sin_cos_coeffs;
	add.s64 	%rd7111, %rd7110, %rd7109;
	mul.rn.f64 	%fd66820, %fd78842, %fd78842;
	and.b32  	%r16215, %r19822, 1;
	setp.eq.b32 	%p8104, %r16215, 1;
	selp.f64 	%fd66821, 0dBDA8FF8320FD8164, 0d3DE5DB65F9785EBA, %p8104;
	ld.global.nc.v2.f64 	{%fd66822, %fd66823}, [%rd7111];
	fma.rn.f64 	%fd66824, %fd66821, %fd66820, %fd66822;
	fma.rn.f64 	%fd66825, %fd66824, %fd66820, %fd66823;
	ld.global.nc.v2.f64 	{%fd66826, %fd66827}, [%rd7111+16];
	fma.rn.f64 	%fd66828, %fd66825, %fd66820, %fd66826;
	fma.rn.f64 	%fd66829, %fd66828, %fd66820, %fd66827;
	ld.global.nc.v2.f64 	{%fd66830, %fd66831}, [%rd7111+32];
	fma.rn.f64 	%fd66832, %fd66829, %fd66820, %fd66830;
	fma.rn.f64 	%fd66833, %fd66832, %fd66820, %fd66831;
	fma.rn.f64 	%fd66834, %fd66833, %fd78842, %fd78842;
	fma.rn.f64 	%fd66835, %fd66833, %fd66820, 0d3FF0000000000000;
	selp.f64 	%fd66836, %fd66835, %fd66834, %p8104;
	and.b32  	%r16216, %r19822, 2;
	setp.eq.s32 	%p8105, %r16216, 0;
	mov.f64 	%fd66837, 0d0000000000000000;
	sub.f64 	%fd66838, %fd66837, %fd66836;
	selp.f64 	%fd66839, %fd66836, %fd66838, %p8105;
	mul.f64 	%fd11994, %fd11980, %fd66839;
	@%p8103 bra 	$L__BB0_8716;
	ld.local.f64 	%fd78843, [%rd9];
	mov.b32 	%r19823, 0;
$L__BB0_8709:
	ld.param.u64 	%rd8542, [_Z8FitGrainPdPiS0_S_S_S0_S0_S_S_S_S_S_S_S_S_S_S_S_S__param_3];
	mul.lo.s32 	%r16218, %r19823, 6;
	cvta.to.global.u64 	%rd7112, %rd8542;
	mul.wide.u32 	%rd7113, %r16218, 8;
	add.s64 	%rd7114, %rd7112, %rd7113;
	ld.global.f64 	%fd66840, [%rd7114+32];
	setp.leu.f64 	%p8106, %fd78843, %fd66840;
	@%p8106 bra 	$L__BB0_8715;
	ld.param.u64 	%rd8543, [_Z8FitGrainPdPiS0_S_S_S0_S0_S_S_S_S_S_S_S_S_S_S_S_S__param_3];
	cvta.to.global.u64 	%rd7115, %rd8543;
	mul.lo.s32 	%r16219, %r19823, 6;
	mul.wide.u32 	%rd7116, %r16219, 8;
	add.s64 	%rd7117, %rd7115, %rd7116;
	ld.global.f64 	%fd66841, [%rd7117+40];
	setp.geu.f64 	%p8107, %fd78843, %fd66841;
	@%p8107 bra 	$L__BB0_8715;
	ld.param.u64 	%rd8544, [_Z8FitGrainPdPiS0_S_S_S0_S0_S_S_S_S_S_S_S_S_S_S_S_S__param_3];
	cvta.to.global.u64 	%rd7118, %rd8544;
	mul.lo.s32 	%r16220, %r19823, 6;
	mul.wide.u32 	%rd7119, %r16220, 8;
	add.s64 	%rd7120, %rd7118, %rd7119;
	ld.global.f64 	%fd66842, [%rd7120];
	setp.leu.f64 	%p8108, %fd11988, %fd66842;
	@%p8108 bra 	$L__BB0_8715;
	ld.param.u64 	%rd8545, [_Z8FitGrainPdPiS0_S_S_S0_S0_S_S_S_S_S_S_S_S_S_S_S_S__param_3];
	cvta.to.global.u64 	%rd7121, %rd8545;
	mul.lo.s32 	%r16221, %r19823, 6;
	mul.wide.u32 	%rd7122, %r16221, 8;
	add.s64 	%rd7123, %rd7121, %rd7122;
	ld.global.f64 	%fd66843, [%rd7123+8];
	setp.geu.f64 	%p8109, %fd11988, %fd66843;
	@%p8109 bra 	$L__BB0_8715;
	ld.param.u64 	%rd8546, [_Z8FitGrainPdPiS0_S_S_S0_S0_S_S_S_S_S_S_S_S_S_S_S_S__param_3];
	cvta.to.global.u64 	%rd7124, %rd8546;
	mul.lo.s32 	%r16222, %r19823, 6;
	mul.wide.u32 	%rd7125, %r16222, 8;
	add.s64 	%rd7126, %rd7124, %rd7125;
	ld.global.f64 	%fd66844, [%rd7126+16];
	setp.leu.f64 	%p8110, %fd11994, %fd66844;
	@%p8110 bra 	$L__BB0_8715;
	ld.param.u64 	%rd8547, [_Z8FitGrainPdPiS0_S_S_S0_S0_S_S_S_S_S_S_S_S_S_S_S_S__param_3];
	cvta.to.global.u64 	%rd7127, %rd8547;
	mul.lo.s32 	%r16224, %r19823, 6;
	mul.wide.u32 	%rd7128, %r16224, 8;
	add.s64 	%rd7129, %rd7127, %rd7128;
	ld.global.f64 	%fd66845, [%rd7129+24];
	setp.lt.f64 	%p8111, %fd11994, %fd66845;
	mov.b32 	%r19834, 1;
	@%p8111 bra 	$L__BB0_8718;
$L__BB0_8715:
	add.s32 	%r19823, %r19823, 1;
	setp.ne.s32 	%p8112, %r19823, %r5280;
	mov.b32 	%r19834, 0;
	@%p8112 bra 	$L__BB0_8709;
$L__BB0_8716:
	mov.u32 	%r5354, %r19834;
	shl.b32 	%r16227, %r19796, 1;
	or.b32  	%r16228, %r16227, 1;
	cvt.rn.f64.u32 	%fd78844, %r16228;
	setp.eq.s32 	%p8113, %r5354, 0;
	mov.b32 	%r19834, 0;
	@%p8113 bra 	$L__BB0_8719;
	ld.local.f64 	%fd78843, [%rd9];
	mov.u32 	%r19834, %r5354;
$L__BB0_8718:
	shl.b32 	%r16229, %r19835, 3;
	mul.wide.s32 	%rd7130, %r16229, 8;
	add.s64 	%rd7131, %rd31, %rd7130;
	st.global.f64 	[%rd7131], %fd11988;
	st.global.f64 	[%rd7131+8], %fd11994;
	st.global.f64 	[%rd7131+16], %fd78843;
	st.global.f64 	[%rd7131+24], %fd11977;
	st.global.f64 	[%rd7131+32], %fd11978;
	st.global.f64 	[%rd7131+40], %fd11979;
	mul.lo.s32 	%r16230, %r19796, 7;
	mul.wide.u32 	%rd7132, %r16230, 8;
	add.s64 	%rd7133, %rd33, %rd7132;
	ld.global.f64 	%fd66846, [%rd7133+24];
	st.global.f64 	[%rd7131+48], %fd66846;
	shl.b32 	%r16231, %r19796, 1;
	or.b32  	%r16232, %r16231, 1;
	cvt.rn.f64.u32 	%fd66847, %r16232;
	st.global.f64 	[%rd7131+56], %fd66847;
	add.f64 	%fd78844, %fd66847, 0d3FF0000000000000;
	add.s32 	%r19835, %r19835, 1;
$L__BB0_8719:
	setp.eq.s32 	%p8114, %r19813, 1;
	@%p8114 bra 	$L__BB0_8742;
	abs.f64 	%fd66848, %fd78850;
	mov.f64 	%fd66849, 0d4066800000000000;
	sub.f64 	%fd66850, %fd66849, %fd66848;
	min.f64 	%fd66851, %fd66848, %fd66850;
	setp.lt.f64 	%p8115, %fd66851, %fd11842;
	@%p8115 bra 	$L__BB0_8742;
	mul.f64 	%fd66852, %fd78850, 0d3F91DF46A2529D3A;
	abs.f64 	%fd12001, %fd66852;
	setp.eq.f64 	%p8116, %fd12001, 0d7FF0000000000000;
	@%p8116 bra 	$L__BB0_8724;
	mul.f64 	%fd66853, %fd78850, 0d3F91DF46A2529D3A;
	mul.f64 	%fd66854, %fd66853, 0d3FE45F306DC9C883;
	cvt.rni.s32.f64 	%r19828, %fd66854;
	cvt.rn.f64.s32 	%fd66855, %r19828;
	fma.rn.f64 	%fd66856, %fd66855, 0dBFF921FB54442D18, %fd66853;
	fma.rn.f64 	%fd66857, %fd66855, 0dBC91A62633145C00, %fd66856;
	fma.rn.f64 	%fd78845, %fd66855, 0dB97B839A252049C0, %fd66857;
	setp.ltu.f64 	%p8117, %fd12001, 0d41E0000000000000;
	@%p8117 bra 	$L__BB0_8725;
	mul.f64 	%fd66858, %fd78850, 0d3F91DF46A2529D3A;
	{ // callseq 1102, 0
	.param .b64 param0;
	st.param.f64 	[param0], %fd66858;
	.param .align 16 .b8 retval0[16];
	call.uni (retval0), 
	__internal_trig_reduction_slowpathd, 
	(
	param0
	);
	ld.param.f64 	%fd78845, [retval0];
	ld.param.b32 	%r19828, [retval0+8];
	} // callseq 1102
	bra.uni 	$L__BB0_8725;
$L__BB0_8724:
	mul.f64 	%fd66860, %fd78850, 0d3F91DF46A2529D3A;
	mov.f64 	%fd66861, 0d0000000000000000;
	mul.rn.f64 	%fd78845, %fd66860, %fd66861;
	mov.b32 	%r19828, 0;
$L__BB0_8725:
	shl.b32 	%r16235, %r19828, 6;
	cvt.u64.u32 	%rd7134, %r16235;
	and.b64  	%rd7135, %rd7134, 64;
	mov.u64 	%rd7136, __cudart_sin_cos_coeffs;
	add.s64 	%rd7137, %rd7136, %rd7135;
	mul.rn.f64 	%fd66862, %fd78845, %fd78845;
	and.b32  	%r16236, %r19828, 1;
	setp.eq.b32 	%p8119, %r16236, 1;
	selp.f64 	%fd66863, 0dBDA8FF8320FD8164, 0d3DE5DB65F9785EBA, %p8119;
	ld.global.nc.v2.f64 	{%fd66864, %fd66865}, [%rd7137];
	fma.rn.f64 	%fd66866, %fd66863, %fd66862, %fd66864;
	fma.rn.f64 	%fd66867, %fd66866, %fd66862, %fd66865;
	ld.global.nc.v2.f64 	{%fd66868, %fd66869}, [%rd7137+16];
	fma.rn.f64 	%fd66870, %fd66867, %fd66862, %fd66868;
	fma.rn.f64 	%fd66871, %fd66870, %fd66862, %fd66869;
	ld.global.nc.v2.f64 	{%fd66872, %fd66873}, [%rd7137+32];
	fma.rn.f64 	%fd66874, %fd66871, %fd66862, %fd66872;
	fma.rn.f64 	%fd66875, %fd66874, %fd66862, %fd66873;
	fma.rn.f64 	%fd66876, %fd66875, %fd78845, %fd78845;
	fma.rn.f64 	%fd66877, %fd66875, %fd66862, 0d3FF0000000000000;
	selp.f64 	%fd66878, %fd66877, %fd66876, %p8119;
	and.b32  	%r16237, %r19828, 2;
	setp.eq.s32 	%p8120, %r16237, 0;
	mov.f64 	%fd66879, 0d0000000000000000;
	sub.f64 	%fd66880, %fd66879, %fd66878;
	selp.f64 	%fd66881, %fd66878, %fd66880, %p8120;
	mul.f64 	%fd12006, %fd66881, %fd11982;
	@%p8116 bra 	$L__BB0_8729;
	mul.f64 	%fd66882, %fd78850, 0d3F91DF46A2529D3A;
	mul.f64 	%fd66883, %fd66882, 0d3FE45F306DC9C883;
	cvt.rni.s32.f64 	%r19829, %fd66883;
	cvt.rn.f64.s32 	%fd66884, %r19829;
	fma.rn.f64 	%fd66885, %fd66884, 0dBFF921FB54442D18, %fd66882;
	fma.rn.f64 	%fd66886, %fd66884, 0dBC91A62633145C00, %fd66885;
	fma.rn.f64 	%fd78847, %fd66884, 0dB97B839A252049C0, %fd66886;
	setp.ltu.f64 	%p8121, %fd12001, 0d41E0000000000000;
	@%p8121 bra 	$L__BB0_8728;
	mul.f64 	%fd66887, %fd78850, 0d3F91DF46A2529D3A;
	{ // callseq 1103, 0
	.param .b64 param0;
	st.param.f64 	[param0], %fd66887;
	.param .align 16 .b8 retval0[16];
	call.uni (retval0), 
	__internal_trig_reduction_slowpathd, 
	(
	param0
	);
	ld.param.f64 	%fd78847, [retval0];
	ld.param.b32 	%r19829, [retval0+8];
	} // callseq 1103
$L__BB0_8728:
	add.s32 	%r19830, %r19829, 1;
	bra.uni 	$L__BB0_8730;
$L__BB0_8729:
	mul.f64 	%fd66889, %fd78850, 0d3F91DF46A2529D3A;
	mov.f64 	%fd66890, 0d0000000000000000;
	mul.rn.f64 	%fd78847, %fd66889, %fd66890;
	mov.b32 	%r19830, 1;
$L__BB0_8730:
	setp.lt.s32 	%p8122, %r5280, 1;
	shl.b32 	%r16240, %r19830, 6;
	cvt.u64.u32 	%rd7138, %r16240;
	and.b64  	%rd7139, %rd7138, 64;
	mov.u64 	%rd7140, __cudart_sin_cos_coeffs;
	add.s64 	%rd7141, %rd7140, %rd7139;
	mul.rn.f64 	%fd66891, %fd78847, %fd78847;
	and.b32  	%r16241, %r19830, 1;
	setp.eq.b32 	%p8123, %r16241, 1;
	selp.f64 	%fd66892, 0dBDA8FF8320FD8164, 0d3DE5DB65F9785EBA, %p8123;
	ld.global.nc.v2.f64 	{%fd66893, %fd66894}, [%rd7141];
	fma.rn.f64 	%fd66895, %fd66892, %fd66891, %fd66893;
	fma.rn.f64 	%fd66896, %fd66895, %fd66891, %fd66894;
	ld.global.nc.v2.f64 	{%fd66897, %fd66898}, [%rd7141+16];
	fma.rn.f64 	%fd66899, %fd66896, %fd66891, %fd66897;
	fma.rn.f64 	%fd66900, %fd66899, %fd66891, %fd66898;
	ld.global.nc.v2.f64 	{%fd66901, %fd66902}, [%rd7141+32];
	fma.rn.f64 	%fd66903, %fd66900, %fd66891, %fd66901;
	fma.rn.f64 	%fd66904, %fd66903, %fd66891, %fd66902;
	fma.rn.f64 	%fd66905, %fd66904, %fd78847, %fd78847;
	fma.rn.f64 	%fd66906, %fd66904, %fd66891, 0d3FF0000000000000;
	selp.f64 	%fd66907, %fd66906, %fd66905, %p8123;
	and.b32  	%r16242, %r19830, 2;
	setp.eq.s32 	%p8124, %r16242, 0;
	mov.f64 	%fd66908, 0d0000000000000000;
	sub.f64 	%fd66909, %fd66908, %fd66907;
	selp.f64 	%fd66910, %fd66907, %fd66909, %p8124;
	mul.f64 	%fd12012, %fd11980, %fd66910;
	@%p8122 bra 	$L__BB0_8739;
	ld.local.f64 	%fd78848, [%rd9+8];
	mov.b32 	%r19831, 0;
$L__BB0_8732:
	ld.param.u64 	%rd8548, [_Z8FitGrainPdPiS0_S_S_S0_S0_S_S_S_S_S_S_S_S_S_S_S_S__param_3];
	mul.lo.s32 	%r16244, %r19831, 6;
	cvta.to.global.u64 	%rd7142, %rd8548;
	mul.wide.u32 	%rd7143, %r16244, 8;
	add.s64 	%rd7144, %rd7142, %rd7143;
	ld.global.f64 	%fd66911, [%rd7144+32];
	setp.leu.f64 	%p8125, %fd78848, %fd66911;
	@%p8125 bra 	$L__BB0_8738;
	ld.param.u64 	%rd8549, [_Z8FitGrainPdPiS0_S_S_S0_S0_S_S_S_S_S_S_S_S_S_S_S_S__param_3];
	cvta.to.global.u64 	%rd7145, %rd8549;
	mul.lo.s32 	%r16245, %r19831, 6;
	mul.wide.u32 	%rd7146, %r16245, 8;
	add.s64 	%rd7147, %rd7145, %rd7146;
	ld.global.f64 	%fd66912, [%rd7147+40];
	setp.geu.f64 	%p8126, %fd78848, %fd66912;
	@%p8126 bra 	$L__BB0_8738;
	ld.param.u64 	%rd8550, [_Z8FitGrainPdPiS0_S_S_S0_S0_S_S_S_S_S_S_S_S_S_S_S_S__param_3];
	cvta.to.global.u64 	%rd7148, %rd8550;
	mul.lo.s32 	%r16246, %r19831, 6;
	mul.wide.u32 	%rd7149, %r16246, 8;
	add.s64 	%rd7150, %rd7148, %rd7149;
	ld.global.f64 	%fd66913, [%rd7150];
	setp.leu.f64 	%p8127, %fd12006, %fd66913;
	@%p8127 bra 	$L__BB0_8738;
	ld.param.u64 	%rd8551, [_Z8FitGrainPdPiS0_S_S_S0_S0_S_S_S_S_S_S_S_S_S_S_S_S__param_3];
	cvta.to.global.u64 	%rd7151, %rd8551;
	mul.lo.s32 	%r16247, %r19831, 6;
	mul.wide.u32 	%rd7152, %r16247, 8;
	add.s64 	%rd7153, %rd7151, %rd7152;
	ld.global.f64 	%fd66914, [%rd7153+8];
	setp.geu.f64 	%p8128, %fd12006, %fd66914;
	@%p8128 bra 	$L__BB0_8738;
	ld.param.u64 	%rd8552, [_Z8FitGrainPdPiS0_S_S_S0_S0_S_S_S_S_S_S_S_S_S_S_S_S__param_3];
	cvta.to.global.u64 	%rd7154, %rd8552;
	mul.lo.s32 	%r16248, %r19831, 6;
	mul.wide.u32 	%rd7155, %r16248, 8;
	add.s64 	%rd7156, %rd7154, %rd7155;
	ld.global.f64 	%fd66915, [%rd7156+16];
	setp.leu.f64 	%p8129, %fd12012, %fd66915;
	@%p8129 bra 	$L__BB0_8738;
	ld.param.u64 	%rd8553, [_Z8FitGrainPdPiS0_S_S_S0_S0_S_S_S_S_S_S_S_S_S_S_S_S__param_3];
	cvta.to.global.u64 	%rd7157, %rd8553;
	mul.lo.s32 	%r16250, %r19831, 6;
	mul.wide.u32 	%rd7158, %r16250, 8;
	add.s64 	%rd7159, %rd7157, %rd7158;
	ld.global.f64 	%fd66916, [%rd7159+24];
	setp.lt.f64 	%p8130, %fd12012, %fd66916;
	mov.b32 	%r19834, 1;
	@%p8130 bra 	$L__BB0_8741;
$L__BB0_8738:
	add.s32 	%r19831, %r19831, 1;
	setp.ne.s32 	%p8131, %r19831, %r5280;
	mov.b32 	%r19834, 0;
	@%p8131 bra 	$L__BB0_8732;
$L__BB0_8739:
	mov.u32 	%r5369, %r19834;
	setp.eq.s32 	%p8132, %r5369, 0;
	mov.b32 	%r19834, 0;
	@%p8132 bra 	$L__BB0_8742;
	ld.local.f64 	%fd78848, [%rd9+8];
	mov.u32 	%r19834, %r5369;
$L__BB0_8741:
	shl.b32 	%r16253, %r19835, 3;
	mul.wide.s32 	%rd7160, %r16253, 8;
	add.s64 	%rd7161, %rd31, %rd7160;
	st.global.f64 	[%rd7161], %fd12006;
	st.global.f64 	[%rd7161+8], %fd12012;
	st.global.f64 	[%rd7161+16], %fd78848;
	st.global.f64 	[%rd7161+24], %fd11977;
	st.global.f64 	[%rd7161+32], %fd11978;
	st.global.f64 	[%rd7161+40], %fd11979;
	mul.lo.s32 	%r16254, %r19796, 7;
	mul.wide.u32 	%rd7162, %r16254, 8;
	add.s64 	%rd7163, %rd33, %rd7162;
	ld.global.f64 	%fd66917, [%rd7163+24];
	st.global.f64 	[%rd7161+48], %fd66917;
	st.global.f64 	[%rd7161+56], %fd78844;
	add.s32 	%r19835, %r19835, 1;
$L__BB0_8742:
	ld.param.u64 	%rd8227, [_Z8FitGrainPdPiS0_S_S_S0_S0_S_S_S_S_S_S_S_S_S_S_S_S__param_2];
	add.s32 	%r19796, %r19796, 1;
	cvta.to.global.u64 	%rd7164, %rd8227;
	ld.global.u32 	%r16255, [%rd7164+4];
	setp.lt.s32 	%p8133, %r19796, %r16255;
	@%p8133 bra 	$L__BB0_8597;
$L__BB0_8743:
	setp.lt.s32 	%p8134, %r1, 1;
	mov.f64 	%fd78851, 0d0000000000000000;
	@%p8134 bra 	$L__BB0_8751;
	mov.f64 	%fd78851, 0d0000000000000000;
	mov.b32 	%r19837, 0;
$L__BB0_8745:
	ld.param.u64 	%rd8688, [_Z8FitGrainPdPiS0_S_S_S0_S0_S_S_S_S_S_S_S_S_S_S_S_S__param_17];
	setp.lt.s32 	%p8135, %r19835, 1;
	mul.lo.s32 	%r16257, %r19837, 6;
	cvta.to.global.u64 	%rd7165, %rd8688;
	mul.lo.s32 	%r16258, %r2, 6;
	mul.wide.s32 	%rd7166, %r16258, 8;
	add.s64 	%rd7167, %rd7165, %rd7166;
	mul.wide.u32 	%rd7168, %r16257, 8;
	add.s64 	%rd7169, %rd7167, %rd7168;
	ld.global.f64 	%fd66920, [%rd7169+40];
	cvt.rzi.s32.f64 	%r5377, %fd66920;
	@%p8135 bra 	$L__BB0_8750;
	ld.param.u64 	%rd8689, [_Z8FitGrainPdPiS0_S_S_S0_S0_S_S_S_S_S_S_S_S_S_S_S_S__param_17];
	cvta.to.global.u64 	%rd7170, %rd8689;
	mul.lo.s32 	%r16260, %r2, 6;
	mul.wide.s32 	%rd7171, %r16260, 8;
	add.s64 	%rd7172, %rd7170, %rd7171;
	mul.lo.s32 	%r16261, %r19837, 6;
	mul.wide.u32 	%rd7173, %r16261, 8;
	add.s64 	%rd7174, %rd7172, %rd7173;
	ld.global.f64 	%fd12019, [%rd7174];
	ld.global.f64 	%fd12020, [%rd7174+8];
	mov.b32 	%r19838, 0;
	bra.uni 	$L__BB0_8748;
$L__BB0_8747:
	add.s32 	%r19838, %r19838, 1;
	setp.eq.s32 	%p8137, %r19838, %r19835;
	@%p8137 bra 	$L__BB0_8750;
$L__BB0_8748:
	shl.b32 	%r16262, %r19838, 3;
	mul.wide.u32 	%rd7175, %r16262, 8;
	add.s64 	%rd7176, %rd31, %rd7175;
	ld.global.f64 	%fd66921, [%rd7176+56];
	cvt.rzi.s32.f64 	%r16263, %fd66921;
	setp.ne.s32 	%p8136, %r16263, %r5377;
	@%p8136 bra 	$L__BB0_8747;
	shl.b32 	%r16264, %r19838, 3;
	mul.wide.u32 	%rd7177, %r16264, 8;
	add.s64 	%rd7178, %rd31, %rd7177;
	ld.global.f64 	%fd66922, [%rd7178];
	sub.f64 	%fd66923, %fd12019, %fd66922;
	ld.global.f64 	%fd66924, [%rd7178+8];
	sub.f64 	%fd66925, %fd12020, %fd66924;
	mul.f64 	%fd66926, %fd66925, %fd66925;
	fma.rn.f64 	%fd66927, %fd66923, %fd66923, %fd66926;
	sqrt.rn.f64 	%fd66928, %fd66927;
	add.f64 	%fd78851, %fd78851, %fd66928;
$L__BB0_8750:
	add.s32 	%r19837, %r19837, 1;
	setp.ne.s32 	%p8138, %r19837, %r1;
	@%p8138 bra 	$L__BB0_8745;
$L__BB0_8751:
	add.s32 	%r19700, %r19700, 2;
	setp.lt.f64 	%p8139, %fd78851, %fd11378;
	@%p8139 bra 	$L__BB0_8503;
	mul.wide.u32 	%rd7179, %r19699, 8;
	add.s64 	%rd7180, %rd37, %rd7179;
	ld.global.f64 	%fd66929, [%rd7180];
	add.f64 	%fd66930, %fd11383, %fd66929;
	st.global.f64 	[%rd7180], %fd66930;
	add.s32 	%r19699, %r19699, 1;
	setp.ne.s32 	%p8140, %r19699, 6;
	@%p8140 bra 	$L__BB0_8254;
	ld.global.f64 	%fd78861, [%rd37];
	ld.global.f64 	%fd78860, [%rd37+8];
	ld.global.f64 	%fd78859, [%rd37+16];
	ld.global.f64 	%fd78858, [%rd37+24];
	ld.global.f64 	%fd78857, [%rd37+32];
	ld.global.f64 	%fd78856, [%rd37+40];
$L__BB0_8754:
	mul.f64 	%fd12039, %fd78077, 0d3F91DF46A2529D3A;
	mov.f64 	%fd66937, 0d0000000000000000;
	mul.rn.f64 	%fd78863, %fd12039, %fd66937;
	setp.eq.f64 	%p8141, %fd8896, 0d7FF0000000000000;
	mov.b32 	%r19841, 1;
	@%p8141 bra 	$L__BB0_8758;
	setp.ltu.f64 	%p8142, %fd8896, 0d41E0000000000000;
	@%p8142 bra 	$L__BB0_8757;
	{ // callseq 1104, 0
	.param .b64 param0;
	st.param.f64 	[param0], %fd12039;
	.param .align 16 .b8 retval0[16];
	call.uni (retval0), 
	__internal_trig_reduction_slowpathd, 
	(
	param0
	);
	ld.param.f64 	%fd78862, [retval0];
	ld.param.b32 	%r19840, [retval0+8];
	} // callseq 1104
$L__BB0_8757:
	add.s32 	%r19841, %r19840, 1;
	mov.f64 	%fd78863, %fd78862;
$L__BB0_8758:
	mul.f64 	%fd12044, %fd78076, 0d3F91DF46A2529D3A;
	mov.f64 	%fd66939, 0d0000000000000000;
	mul.rn.f64 	%fd78865, %fd12044, %fd66939;
	setp.eq.f64 	%p8143, %fd8898, 0d7FF0000000000000;
	shl.b32 	%r16268, %r19841, 6;
	cvt.u64.u32 	%rd7181, %r16268;
	and.b64  	%rd7182, %rd7181, 64;
	mov.u64 	%rd7183, __cudart_sin_cos_coeffs;
	add.s64 	%rd7184, %rd7183, %rd7182;
	mul.rn.f64 	%fd66940, %fd78863, %fd78863;
	and.b32  	%r16269, %r19841, 1;
	setp.eq.b32 	%p8144, %r16269, 1;
	selp.f64 	%fd66941, 0dBDA8FF8320FD8164, 0d3DE5DB65F9785EBA, %p8144;
	ld.global.nc.v2.f64 	{%fd66942, %fd66943}, [%rd7184];
	fma.rn.f64 	%fd66944, %fd66941, %fd66940, %fd66942;
	fma.rn.f64 	%fd66945, %fd66944, %fd66940, %fd66943;
	ld.global.nc.v2.f64 	{%fd66946, %fd66947}, [%rd7184+16];
	fma.rn.f64 	%fd66948, %fd66945, %fd66940, %fd66946;
	fma.rn.f64 	%fd66949, %fd66948, %fd66940, %fd66947;
	ld.global.nc.v2.f64 	{%fd66950, %fd66951}, [%rd7184+32];
	fma.rn.f64 	%fd66952, %fd66949, %fd66940, %fd66950;
	fma.rn.f64 	%fd66953, %fd66952, %fd66940, %fd66951;
	fma.rn.f64 	%fd66954, %fd66953, %fd78863, %fd78863;
	fma.rn.f64 	%fd66955, %fd66953, %fd66940, 0d3FF0000000000000;
	selp.f64 	%fd66956, %fd66955, %fd66954, %p8144;
	and.b32  	%r16270, %r19841, 2;
	setp.eq.s32 	%p8145, %r16270, 0;
	sub.f64 	%fd66957, %fd66939, %fd66956;
	selp.f64 	%fd12046, %fd66956, %fd66957, %p8145;
	mov.b32 	%r19843, 1;
	@%p8143 bra 	$L__BB0_8762;
	setp.ltu.f64 	%p8146, %fd8898, 0d41E0000000000000;
	@%p8146 bra 	$L__BB0_8761;
	{ // callseq 1105, 0
	.param .b64 param0;
	st.param.f64 	[param0], %fd12044;
	.param .align 16 .b8 retval0[16];
	call.uni (retval0), 
	__internal_trig_reduction_slowpathd, 
	(
	param0
	);
	ld.param.f64 	%fd78864, [retval0];
	ld.param.b32 	%r19842, [retval0+8];
	} // callseq 1105
$L__BB0_8761:
	add.s32 	%r19843, %r19842, 1;
	mov.f64 	%fd78865, %fd78864;
$L__BB0_8762:
	mul.f64 	%fd12050, %fd78075, 0d3F91DF46A2529D3A;
	mov.f64 	%fd66959, 0d0000000000000000;
	mul.rn.f64 	%fd78867, %fd12050, %fd66959;
	setp.eq.f64 	%p8147, %fd8900, 0d7FF0000000000000;
	shl.b32 	%r16273, %r19843, 6;
	cvt.u64.u32 	%rd7185, %r16273;
	and.b64  	%rd7186, %rd7185, 64;
	add.s64 	%rd7188, %rd7183, %rd7186;
	mul.rn.f64 	%fd66960, %fd78865, %fd78865;
	and.b32  	%r16274, %r19843, 1;
	setp.eq.b32 	%p8148, %r16274, 1;
	selp.f64 	%fd66961, 0dBDA8FF8320FD8164, 0d3DE5DB65F9785EBA, %p8148;
	ld.global.nc.v2.f64 	{%fd66962, %fd66963}, [%rd7188];
	fma.rn.f64 	%fd66964, %fd66961, %fd66960, %fd66962;
	fma.rn.f64 	%fd66965, %fd66964, %fd66960, %fd66963;
	ld.global.nc.v2.f64 	{%fd66966, %fd66967}, [%rd7188+16];
	fma.rn.f64 	%fd66968, %fd66965, %fd66960, %fd66966;
	fma.rn.f64 	%fd66969, %fd66968, %fd66960, %fd66967;
	ld.global.nc.v2.f64 	{%fd66970, %fd66971}, [%rd7188+32];
	fma.rn.f64 	%fd66972, %fd66969, %fd66960, %fd66970;
	fma.rn.f64 	%fd66973, %fd66972, %fd66960, %fd66971;
	fma.rn.f64 	%fd66974, %fd66973, %fd78865, %fd78865;
	fma.rn.f64 	%fd66975, %fd66973, %fd66960, 0d3FF0000000000000;
	selp.f64 	%fd66976, %fd66975, %fd66974, %p8148;
	and.b32  	%r16275, %r19843, 2;
	setp.eq.s32 	%p8149, %r16275, 0;
	sub.f64 	%fd66977, %fd66959, %fd66976;
	selp.f64 	%fd12052, %fd66976, %fd66977, %p8149;
	mov.b32 	%r19845, 1;
	@%p8147 bra 	$L__BB0_8766;
	setp.ltu.f64 	%p8150, %fd8900, 0d41E0000000000000;
	@%p8150 bra 	$L__BB0_8765;
	{ // callseq 1106, 0
	.param .b64 param0;
	st.param.f64 	[param0], %fd12050;
	.param .align 16 .b8 retval0[16];
	call.uni (retval0), 
	__internal_trig_reduction_slowpathd, 
	(
	param0
	);
	ld.param.f64 	%fd78866, [retval0];
	ld.param.b32 	%r19844, [retval0+8];
	} // callseq 1106
$L__BB0_8765:
	add.s32 	%r19845, %r19844, 1;
	mov.f64 	%fd78867, %fd78866;
$L__BB0_8766:
	shl.b32 	%r16277, %r19845, 6;
	cvt.u64.u32 	%rd7189, %r16277;
	and.b64  	%rd7190, %rd7189, 64;
	add.s64 	%rd7192, %rd7183, %rd7190;
	mul.rn.f64 	%fd66979, %fd78867, %fd78867;
	and.b32  	%r16278, %r19845, 1;
	setp.eq.b32 	%p8151, %r16278, 1;
	selp.f64 	%fd66980, 0dBDA8FF8320FD8164, 0d3DE5DB65F9785EBA, %p8151;
	ld.global.nc.v2.f64 	{%fd66981, %fd66982}, [%rd7192];
	fma.rn.f64 	%fd66983, %fd66980, %fd66979, %fd66981;
	fma.rn.f64 	%fd66984, %fd66983, %fd66979, %fd66982;
	ld.global.nc.v2.f64 	{%fd66985, %fd66986}, [%rd7192+16];
	fma.rn.f64 	%fd66987, %fd66984, %fd66979, %fd66985;
	fma.rn.f64 	%fd66988, %fd66987, %fd66979, %fd66986;
	ld.global.nc.v2.f64 	{%fd66989, %fd66990}, [%rd7192+32];
	fma.rn.f64 	%fd66991, %fd66988, %fd66979, %fd66989;
	fma.rn.f64 	%fd66992, %fd66991, %fd66979, %fd66990;
	fma.rn.f64 	%fd66993, %fd66992, %fd78867, %fd78867;
	fma.rn.f64 	%fd66994, %fd66992, %fd66979, 0d3FF0000000000000;
	selp.f64 	%fd66995, %fd66994, %fd66993, %p8151;
	and.b32  	%r16279, %r19845, 2;
	setp.eq.s32 	%p8152, %r16279, 0;
	mov.f64 	%fd66996, 0d0000000000000000;
	sub.f64 	%fd66997, %fd66996, %fd66995;
	selp.f64 	%fd12056, %fd66995, %fd66997, %p8152;
	@%p105 bra 	$L__BB0_8768;
	{ // callseq 1107, 0
	.param .b64 param0;
	st.param.f64 	[param0], %fd12039;
	.param .align 16 .b8 retval0[16];
	call.uni (retval0), 
	__internal_trig_reduction_slowpathd, 
	(
	param0
	);
	ld.param.f64 	%fd78868, [retval0];
	ld.param.b32 	%r19846, [retval0+8];
	} // callseq 1107
$L__BB0_8768:
	shl.b32 	%r16281, %r19846, 6;
	cvt.u64.u32 	%rd7193, %r16281;
	and.b64  	%rd7194, %rd7193, 64;
	add.s64 	%rd7196, %rd7183, %rd7194;
	mul.rn.f64 	%fd66999, %fd78868, %fd78868;
	and.b32  	%r16282, %r19846, 1;
	setp.eq.b32 	%p8153, %r16282, 1;
	selp.f64 	%fd67000, 0dBDA8FF8320FD8164, 0d3DE5DB65F9785EBA, %p8153;
	ld.global.nc.v2.f64 	{%fd67001, %fd67002}, [%rd7196];
	fma.rn.f64 	%fd67003, %fd67000, %fd66999, %fd67001;
	fma.rn.f64 	%fd67004, %fd67003, %fd66999, %fd67002;
	ld.global.nc.v2.f64 	{%fd67005, %fd67006}, [%rd7196+16];
	fma.rn.f64 	%fd67007, %fd67004, %fd66999, %fd67005;
	fma.rn.f64 	%fd67008, %fd67007, %fd66999, %fd67006;
	ld.global.nc.v2.f64 	{%fd67009, %fd67010}, [%rd7196+32];
	fma.rn.f64 	%fd67011, %fd67008, %fd66999, %fd67009;
	fma.rn.f64 	%fd67012, %fd67011, %fd66999, %fd67010;
	fma.rn.f64 	%fd67013, %fd67012, %fd78868, %fd78868;
	fma.rn.f64 	%fd67014, %fd67012, %fd66999, 0d3FF0000000000000;
	selp.f64 	%fd67015, %fd67014, %fd67013, %p8153;
	and.b32  	%r16283, %r19846, 2;
	setp.eq.s32 	%p8154, %r16283, 0;
	mov.f64 	%fd67016, 0d0000000000000000;
	sub.f64 	%fd67017, %fd67016, %fd67015;
	selp.f64 	%fd12059, %fd67015, %fd67017, %p8154;
	@%p106 bra 	$L__BB0_8770;
	{ // callseq 1108, 0
	.param .b64 param0;
	st.param.f64 	[param0], %fd12044;
	.param .align 16 .b8 retval0[16];
	call.uni (retval0), 
	__internal_trig_reduction_slowpathd, 
	(
	param0
	);
	ld.param.f64 	%fd78869, [retval0];
	ld.param.b32 	%r19847, [retval0+8];
	} // callseq 1108
$L__BB0_8770:
	shl.b32 	%r16285, %r19847, 6;
	cvt.u64.u32 	%rd7197, %r16285;
	and.b64  	%rd7198, %rd7197, 64;
	add.s64 	%rd7200, %rd7183, %rd7198;
	mul.rn.f64 	%fd67019, %fd78869, %fd78869;
	and.b32  	%r16286, %r19847, 1;
	setp.eq.b32 	%p8155, %r16286, 1;
	selp.f64 	%fd67020, 0dBDA8FF8320FD8164, 0d3DE5DB65F9785EBA, %p8155;
	ld.global.nc.v2.f64 	{%fd67021, %fd67022}, [%rd7200];
	fma.rn.f64 	%fd67023, %fd67020, %fd67019, %fd67021;
	fma.rn.f64 	%fd67024, %fd67023, %fd67019, %fd67022;
	ld.global.nc.v2.f64 	{%fd67025, %fd67026}, [%rd7200+16];
	fma.rn.f64 	%fd67027, %fd67024, %fd67019, %fd67025;
	fma.rn.f64 	%fd67028, %fd67027, %fd67019, %fd67026;
	ld.global.nc.v2.f64 	{%fd67029, %fd67030}, [%rd7200+32];
	fma.rn.f64 	%fd67031, %fd67028, %fd67019, %fd67029;
	fma.rn.f64 	%fd67032, %fd67031, %fd67019, %fd67030;
	fma.rn.f64 	%fd67033, %fd67032, %fd78869, %fd78869;
	fma.rn.f64 	%fd67034, %fd67032, %fd67019, 0d3FF0000000000000;
	selp.f64 	%fd67035, %fd67034, %fd67033, %p8155;
	and.b32  	%r16287, %r19847, 2;
	setp.eq.s32 	%p8156, %r16287, 0;
	mov.f64 	%fd67036, 0d0000000000000000;
	sub.f64 	%fd67037, %fd67036, %fd67035;
	selp.f64 	%fd12062, %fd67035, %fd67037, %p8156;
	@%p107 bra 	$L__BB0_8772;
	{ // callseq 1109, 0
	.param .b64 param0;
	st.param.f64 	[param0], %fd12050;
	.param .align 16 .b8 retval0[16];
	call.uni (retval0), 
	__internal_trig_reduction_slowpathd, 
	(
	param0
	);
	ld.param.f64 	%fd78870, [retval0];
	ld.param.b32 	%r19848, [retval0+8];
	} // callseq 1109
$L__BB0_8772:
	shl.b32 	%r16289, %r19848, 6;
	cvt.u64.u32 	%rd7201, %r16289;
	and.b64  	%rd7202, %rd7201, 64;
	add.s64 	%rd7204, %rd7183, %rd7202;
	mul.rn.f64 	%fd67039, %fd78870, %fd78870;
	and.b32  	%r16290, %r19848, 1;
	setp.eq.b32 	%p8157, %r16290, 1;
	selp.f64 	%fd67040, 0dBDA8FF8320FD8164, 0d3DE5DB65F9785EBA, %p8157;
	ld.global.nc.v2.f64 	{%fd67041, %fd67042}, [%rd7204];
	fma.rn.f64 	%fd67043, %fd67040, %fd67039, %fd67041;
	fma.rn.f64 	%fd67044, %fd67043, %fd67039, %fd67042;
	ld.global.nc.v2.f64 	{%fd67045, %fd67046}, [%rd7204+16];
	fma.rn.f64 	%fd67047, %fd67044, %fd67039, %fd67045;
	fma.rn.f64 	%fd67048, %fd67047, %fd67039, %fd67046;
	ld.global.nc.v2.f64 	{%fd67049, %fd67050}, [%rd7204+32];
	fma.rn.f64 	%fd67051, %fd67048, %fd67039, %fd67049;
	fma.rn.f64 	%fd67052, %fd67051, %fd67039, %fd67050;
	fma.rn.f64 	%fd67053, %fd67052, %fd78870, %fd78870;
	fma.rn.f64 	%fd67054, %fd67052, %fd67039, 0d3FF0000000000000;
	selp.f64 	%fd67055, %fd67054, %fd67053, %p8157;
	and.b32  	%r16291, %r19848, 2;
	setp.eq.s32 	%p8158, %r16291, 0;
	mov.f64 	%fd67056, 0d0000000000000000;
	sub.f64 	%fd67057, %fd67056, %fd67055;
	selp.f64 	%fd12065, %fd67055, %fd67057, %p8158;
	mul.f64 	%fd67058, %fd12046, %fd12056;
	mul.f64 	%fd67059, %fd12052, %fd12065;
	mul.f64 	%fd67060, %fd12059, %fd67059;
	sub.f64 	%fd12066, %fd67058, %fd67060;
	mul.f64 	%fd67061, %fd12046, %fd67059;
	fma.rn.f64 	%fd12067, %fd12056, %fd12059, %fd67061;
	mul.f64 	%fd12068, %fd12056, %fd12062;
	mul.f64 	%fd12069, %fd78858, 0d3F91DF46A2529D3A;
	abs.f64 	%fd12070, %fd12069;
	setp.neu.f64 	%p8159, %fd12070, 0d7FF0000000000000;
	@%p8159 bra 	$L__BB0_8774;
	mov.f64 	%fd67067, 0d0000000000000000;
	mul.rn.f64 	%fd78871, %fd12069, %fd67067;
	mov.b32 	%r19849, 0;
	bra.uni 	$L__BB0_8776;
$L__BB0_8774:
	mul.f64 	%fd67062, %fd12069, 0d3FE45F306DC9C883;
	cvt.rni.s32.f64 	%r19849, %fd67062;
	cvt.rn.f64.s32 	%fd67063, %r19849;
	fma.rn.f64 	%fd67064, %fd67063, 0dBFF921FB54442D18, %fd12069;
	fma.rn.f64 	%fd67065, %fd67063, 0dBC91A62633145C00, %fd67064;
	fma.rn.f64 	%fd78871, %fd67063, 0dB97B839A252049C0, %fd67065;
	setp.ltu.f64 	%p8160, %fd12070, 0d41E0000000000000;
	@%p8160 bra 	$L__BB0_8776;
	{ // callseq 1110, 0
	.param .b64 param0;
	st.param.f64 	[param0], %fd12069;
	.param .align 16 .b8 retval0[16];
	call.uni (retval0), 
	__internal_trig_reduction_slowpathd, 
	(
	param0
	);
	ld.param.f64 	%fd78871, [retval0];
	ld.param.b32 	%r19849, [retval0+8];
	} // callseq 1110
$L__BB0_8776:
	shl.b32 	%r16294, %r19849, 6;
	cvt.u64.u32 	%rd7205, %r16294;
	and.b64  	%rd7206, %rd7205, 64;
	add.s64 	%rd7208, %rd7183, %rd7206;
	mul.rn.f64 	%fd67068, %fd78871, %fd78871;
	and.b32  	%r16295, %r19849, 1;
	setp.eq.b32 	%p8161, %r16295, 1;
	selp.f64 	%fd67069, 0dBDA8FF8320FD8164, 0d3DE5DB65F9785EBA, %p8161;
	ld.global.nc.v2.f64 	{%fd67070, %fd67071}, [%rd7208];
	fma.rn.f64 	%fd67072, %fd67069, %fd67068, %fd67070;
	fma.rn.f64 	%fd67073, %fd67072, %fd67068, %fd67071;
	ld.global.nc.v2.f64 	{%fd67074, %fd67075}, [%rd7208+16];
	fma.rn.f64 	%fd67076, %fd67073, %fd67068, %fd67074;
	fma.rn.f64 	%fd67077, %fd67076, %fd67068, %fd67075;
	ld.global.nc.v2.f64 	{%fd67078, %fd67079}, [%rd7208+32];
	fma.rn.f64 	%fd67080, %fd67077, %fd67068, %fd67078;
	fma.rn.f64 	%fd67081, %fd67080, %fd67068, %fd67079;
	fma.rn.f64 	%fd67082, %fd67081, %fd78871, %fd78871;
	fma.rn.f64 	%fd67083, %fd67081, %fd67068, 0d3FF0000000000000;
	selp.f64 	%fd67084, %fd67083, %fd67082, %p8161;
	and.b32  	%r16296, %r19849, 2;
	setp.eq.s32 	%p8162, %r16296, 0;
	mov.f64 	%fd67085, 0d0000000000000000;
	sub.f64 	%fd67086, %fd67085, %fd67084;
	selp.f64 	%fd12075, %fd67084, %fd67086, %p8162;
	mul.f64 	%fd12076, %fd78857, 0d3F91DF46A2529D3A;
	abs.f64 	%fd12077, %fd12076;
	setp.neu.f64 	%p8163, %fd12077, 0d7FF0000000000000;
	@%p8163 bra 	$L__BB0_8778;
	mov.f64 	%fd67092, 0d0000000000000000;
	mul.rn.f64 	%fd78872, %fd12076, %fd67092;
	mov.b32 	%r19850, 0;
	bra.uni 	$L__BB0_8780;
$L__BB0_8778:
	mul.f64 	%fd67087, %fd12076, 0d3FE45F306DC9C883;
	cvt.rni.s32.f64 	%r19850, %fd67087;
	cvt.rn.f64.s32 	%fd67088, %r19850;
	fma.rn.f64 	%fd67089, %fd67088, 0dBFF921FB54442D18, %fd12076;
	fma.rn.f64 	%fd67090, %fd67088, 0dBC91A62633145C00, %fd67089;
	fma.rn.f64 	%fd78872, %fd67088, 0dB97B839A252049C0, %fd67090;
	setp.ltu.f64 	%p8164, %fd12077, 0d41E0000000000000;
	@%p8164 bra 	$L__BB0_8780;
	{ // callseq 1111, 0
	.param .b64 param0;
	st.param.f64 	[param0], %fd12076;
	.param .align 16 .b8 retval0[16];
	call.uni (retval0), 
	__internal_trig_reduction_slowpathd, 
	(
	param0
	);
	ld.param.f64 	%fd78872, [retval0];
	ld.param.b32 	%r19850, [retval0+8];
	} // callseq 1111
$L__BB0_8780:
	shl.b32 	%r16299, %r19850, 6;
	cvt.u64.u32 	%rd7209, %r16299;
	and.b64  	%rd7210, %rd7209, 64;
	add.s64 	%rd7212, %rd7183, %rd7210;
	mul.rn.f64 	%fd67093, %fd78872, %fd78872;
	and.b32  	%r16300, %r19850, 1;
	setp.eq.b32 	%p8165, %r16300, 1;
	selp.f64 	%fd67094, 0dBDA8FF8320FD8164, 0d3DE5DB65F9785EBA, %p8165;
	ld.global.nc.v2.f64 	{%fd67095, %fd67096}, [%rd7212];
	fma.rn.f64 	%fd67097, %fd67094, %fd67093, %fd67095;
	fma.rn.f64 	%fd67098, %fd67097, %fd67093, %fd67096;
	ld.global.nc.v2.f64 	{%fd67099, %fd67100}, [%rd7212+16];
	fma.rn.f64 	%fd67101, %fd67098, %fd67093, %fd67099;
	fma.rn.f64 	%fd67102, %fd67101, %fd67093, %fd67100;
	ld.global.nc.v2.f64 	{%fd67103, %fd67104}, [%rd7212+32];
	fma.rn.f64 	%fd67105, %fd67102, %fd67093, %fd67103;
	fma.rn.f64 	%fd67106, %fd67105, %fd67093, %fd67104;
	fma.rn.f64 	%fd67107, %fd67106, %fd78872, %fd78872;
	fma.rn.f64 	%fd67108, %fd67106, %fd67093, 0d3FF0000000000000;
	selp.f64 	%fd67109, %fd67108, %fd67107, %p8165;
	and.b32  	%r16301, %r19850, 2;
	setp.eq.s32 	%p8166, %r16301, 0;
	mov.f64 	%fd67110, 0d0000000000000000;
	sub.f64 	%fd67111, %fd67110, %fd67109;
	selp.f64 	%fd12082, %fd67109, %fd67111, %p8166;
	mul.f64 	%fd12083, %fd78856, 0d3F91DF46A2529D3A;
	abs.f64 	%fd12084, %fd12083;
	setp.neu.f64 	%p8167, %fd12084, 0d7FF0000000000000;
	@%p8167 bra 	$L__BB0_8782;
	mov.f64 	%fd67117, 0d0000000000000000;
	mul.rn.f64 	%fd78873, %fd12083, %fd67117;
	mov.b32 	%r19851, 0;
	bra.uni 	$L__BB0_8784;
$L__BB0_8782:
	mul.f64 	%fd67112, %fd12083, 0d3FE45F306DC9C883;
	cvt.rni.s32.f64 	%r19851, %fd67112;
	cvt.rn.f64.s32 	%fd67113, %r19851;
	fma.rn.f64 	%fd67114, %fd67113, 0dBFF921FB54442D18, %fd12083;
	fma.rn.f64 	%fd67115, %fd67113, 0dBC91A62633145C00, %fd67114;
	fma.rn.f64 	%fd78873, %fd67113, 0dB97B839A252049C0, %fd67115;
	setp.ltu.f64 	%p8168, %fd12084, 0d41E0000000000000;
	@%p8168 bra 	$L__BB0_8784;
	{ // callseq 1112, 0
	.param .b64 param0;
	st.param.f64 	[param0], %fd12083;
	.param .align 16 .b8 retval0[16];
	call.uni (retval0), 
	__internal_trig_reduction_slowpathd, 
	(
	param0
	);
	ld.param.f64 	%fd78873, [retval0];
	ld.param.b32 	%r19851, [retval0+8];
	} // callseq 1112
$L__BB0_8784:
	setp.neu.f64 	%p8169, %fd12070, 0d7FF0000000000000;
	shl.b32 	%r16304, %r19851, 6;
	cvt.u64.u32 	%rd7213, %r16304;
	and.b64  	%rd7214, %rd7213, 64;
	add.s64 	%rd7216, %rd7183, %rd7214;
	mul.rn.f64 	%fd67118, %fd78873, %fd78873;
	and.b32  	%r16305, %r19851, 1;
	setp.eq.b32 	%p8170, %r16305, 1;
	selp.f64 	%fd67119, 0dBDA8FF8320FD8164, 0d3DE5DB65F9785EBA, %p8170;
	ld.global.nc.v2.f64 	{%fd67120, %fd67121}, [%rd7216];
	fma.rn.f64 	%fd67122, %fd67119, %fd67118, %fd67120;
	fma.rn.f64 	%fd67123, %fd67122, %fd67118, %fd67121;
	ld.global.nc.v2.f64 	{%fd67124, %fd67125}, [%rd7216+16];
	fma.rn.f64 	%fd67126, %fd67123, %fd67118, %fd67124;
	fma.rn.f64 	%fd67127, %fd67126, %fd67118, %fd67125;
	ld.global.nc.v2.f64 	{%fd67128, %fd67129}, [%rd7216+32];
	fma.rn.f64 	%fd67130, %fd67127, %fd67118, %fd67128;
	fma.rn.f64 	%fd67131, %fd67130, %fd67118, %fd67129;
	fma.rn.f64 	%fd67132, %fd67131, %fd78873, %fd78873;
	fma.rn.f64 	%fd67133, %fd67131, %fd67118, 0d3FF0000000000000;
	selp.f64 	%fd67134, %fd67133, %fd67132, %p8170;
	and.b32  	%r16306, %r19851, 2;
	setp.eq.s32 	%p8171, %r16306, 0;
	mov.f64 	%fd67135, 0d0000000000000000;
	sub.f64 	%fd67136, %fd67135, %fd67134;
	selp.f64 	%fd12089, %fd67134, %fd67136, %p8171;
	@%p8169 bra 	$L__BB0_8786;
	mov.f64 	%fd67142, 0d0000000000000000;
	mul.rn.f64 	%fd78875, %fd12069, %fd67142;
	mov.b32 	%r19853, 1;
	bra.uni 	$L__BB0_8789;
$L__BB0_8786:
	mul.f64 	%fd67137, %fd12069, 0d3FE45F306DC9C883;
	cvt.rni.s32.f64 	%r19852, %fd67137;
	cvt.rn.f64.s32 	%fd67138, %r19852;
	fma.rn.f64 	%fd67139, %fd67138, 0dBFF921FB54442D18, %fd12069;
	fma.rn.f64 	%fd67140, %fd67138, 0dBC91A62633145C00, %fd67139;
	fma.rn.f64 	%fd78875, %fd67138, 0dB97B839A252049C0, %fd67140;
	setp.ltu.f64 	%p8172, %fd12070, 0d41E0000000000000;
	@%p8172 bra 	$L__BB0_8788;
	{ // callseq 1113, 0
	.param .b64 param0;
	st.param.f64 	[param0], %fd12069;
	.param .align 16 .b8 retval0[16];
	call.uni (retval0), 
	__internal_trig_reduction_slowpathd, 
	(
	param0
	);
	ld.param.f64 	%fd78875, [retval0];
	ld.param.b32 	%r19852, [retval0+8];
	} // callseq 1113
$L__BB0_8788:
	add.s32 	%r19853, %r19852, 1;
$L__BB0_8789:
	setp.neu.f64 	%p8173, %fd12077, 0d7FF0000000000000;
	shl.b32 	%r16309, %r19853, 6;
	cvt.u64.u32 	%rd7217, %r16309;
	and.b64  	%rd7218, %rd7217, 64;
	add.s64 	%rd7220, %rd7183, %rd7218;
	mul.rn.f64 	%fd67143, %fd78875, %fd78875;
	and.b32  	%r16310, %r19853, 1;
	setp.eq.b32 	%p8174, %r16310, 1;
	selp.f64 	%fd67144, 0dBDA8FF8320FD8164, 0d3DE5DB65F9785EBA, %p8174;
	ld.global.nc.v2.f64 	{%fd67145, %fd67146}, [%rd7220];
	fma.rn.f64 	%fd67147, %fd67144, %fd67143, %fd67145;
	fma.rn.f64 	%fd67148, %fd67147, %fd67143, %fd67146;
	ld.global.nc.v2.f64 	{%fd67149, %fd67150}, [%rd7220+16];
	fma.rn.f64 	%fd67151, %fd67148, %fd67143, %fd67149;
	fma.rn.f64 	%fd67152, %fd67151, %fd67143, %fd67150;
	ld.global.nc.v2.f64 	{%fd67153, %fd67154}, [%rd7220+32];
	fma.rn.f64 	%fd67155, %fd67152, %fd67143, %fd67153;
	fma.rn.f64 	%fd67156, %fd67155, %fd67143, %fd67154;
	fma.rn.f64 	%fd67157, %fd67156, %fd78875, %fd78875;
	fma.rn.f64 	%fd67158, %fd67156, %fd67143, 0d3FF0000000000000;
	selp.f64 	%fd67159, %fd67158, %fd67157, %p8174;
	and.b32  	%r16311, %r19853, 2;
	setp.eq.s32 	%p8175, %r16311, 0;
	mov.f64 	%fd67160, 0d0000000000000000;
	sub.f64 	%fd67161, %fd67160, %fd67159;
	selp.f64 	%fd12095, %fd67159, %fd67161, %p8175;
	@%p8173 bra 	$L__BB0_8791;
	mov.f64 	%fd67167, 0d0000000000000000;
	mul.rn.f64 	%fd78877, %fd12076, %fd67167;
	mov.b32 	%r19855, 1;
	bra.uni 	$L__BB0_8794;
$L__BB0_8791:
	mul.f64 	%fd67162, %fd12076, 0d3FE45F306DC9C883;
	cvt.rni.s32.f64 	%r19854, %fd67162;
	cvt.rn.f64.s32 	%fd67163, %r19854;
	fma.rn.f64 	%fd67164, %fd67163, 0dBFF921FB54442D18, %fd12076;
	fma.rn.f64 	%fd67165, %fd67163, 0dBC91A62633145C00, %fd67164;
	fma.rn.f64 	%fd78877, %fd67163, 0dB97B839A252049C0, %fd67165;
	setp.ltu.f64 	%p8176, %fd12077, 0d41E0000000000000;
	@%p8176 bra 	$L__BB0_8793;
	{ // callseq 1114, 0
	.param .b64 param0;
	st.param.f64 	[param0], %fd12076;
	.param .align 16 .b8 retval0[16];
	call.uni (retval0), 
	__internal_trig_reduction_slowpathd, 
	(
	param0
	);
	ld.param.f64 	%fd78877, [retval0];
	ld.param.b32 	%r19854, [retval0+8];
	} // callseq 1114
$L__BB0_8793:
	add.s32 	%r19855, %r19854, 1;
$L__BB0_8794:
	setp.neu.f64 	%p8177, %fd12084, 0d7FF0000000000000;
	shl.b32 	%r16314, %r19855, 6;
	cvt.u64.u32 	%rd7221, %r16314;
	and.b64  	%rd7222, %rd7221, 64;
	add.s64 	%rd7224, %rd7183, %rd7222;
	mul.rn.f64 	%fd67168, %fd78877, %fd78877;
	and.b32  	%r16315, %r19855, 1;
	setp.eq.b32 	%p8178, %r16315, 1;
	selp.f64 	%fd67169, 0dBDA8FF8320FD8164, 0d3DE5DB65F9785EBA, %p8178;
	ld.global.nc.v2.f64 	{%fd67170, %fd67171}, [%rd7224];
	fma.rn.f64 	%fd67172, %fd67169, %fd67168, %fd67170;
	fma.rn.f64 	%fd67173, %fd67172, %fd67168, %fd67171;
	ld.global.nc.v2.f64 	{%fd67174, %fd67175}, [%rd7224+16];
	fma.rn.f64 	%fd67176, %fd67173, %fd67168, %fd67174;
	fma.rn.f64 	%fd67177, %fd67176, %fd67168, %fd67175;
	ld.global.nc.v2.f64 	{%fd67178, %fd67179}, [%rd7224+32];
	fma.rn.f64 	%fd67180, %fd67177, %fd67168, %fd67178;
	fma.rn.f64 	%fd67181, %fd67180, %fd67168, %fd67179;
	fma.rn.f64 	%fd67182, %fd67181, %fd78877, %fd78877;
	fma.rn.f64 	%fd67183, %fd67181, %fd67168, 0d3FF0000000000000;
	selp.f64 	%fd67184, %fd67183, %fd67182, %p8178;
	and.b32  	%r16316, %r19855, 2;
	setp.eq.s32 	%p8179, %r16316, 0;
	mov.f64 	%fd67185, 0d0000000000000000;
	sub.f64 	%fd67186, %fd67185, %fd67184;
	selp.f64 	%fd12101, %fd67184, %fd67186, %p8179;
	@%p8177 bra 	$L__BB0_8796;
	mov.f64 	%fd67192, 0d0000000000000000;
	mul.rn.f64 	%fd78879, %fd12083, %fd67192;
	mov.b32 	%r19857, 1;
	bra.uni 	$L__BB0_8799;
$L__BB0_8796:
	mul.f64 	%fd67187, %fd12083, 0d3FE45F306DC9C883;
	cvt.rni.s32.f64 	%r19856, %fd67187;
	cvt.rn.f64.s32 	%fd67188, %r19856;
	fma.rn.f64 	%fd67189, %fd67188, 0dBFF921FB54442D18, %fd12083;
	fma.rn.f64 	%fd67190, %fd67188, 0dBC91A62633145C00, %fd67189;
	fma.rn.f64 	%fd78879, %fd67188, 0dB97B839A252049C0, %fd67190;
	setp.ltu.f64 	%p8180, %fd12084, 0d41E0000000000000;
	@%p8180 bra 	$L__BB0_8798;
	{ // callseq 1115, 0
	.param .b64 param0;
	st.param.f64 	[param0], %fd12083;
	.param .align 16 .b8 retval0[16];
	call.uni (retval0), 
	__internal_trig_reduction_slowpathd, 
	(
	param0
	);
	ld.param.f64 	%fd78879, [retval0];
	ld.param.b32 	%r19856, [retval0+8];
	} // callseq 1115
$L__BB0_8798:
	add.s32 	%r19857, %r19856, 1;
$L__BB0_8799:
	shl.b32 	%r16319, %r19857, 6;
	cvt.u64.u32 	%rd7225, %r16319;
	and.b64  	%rd7226, %rd7225, 64;
	add.s64 	%rd7228, %rd7183, %rd7226;
	mul.rn.f64 	%fd67193, %fd78879, %fd78879;
	and.b32  	%r16320, %r19857, 1;
	setp.eq.b32 	%p8181, %r16320, 1;
	selp.f64 	%fd67194, 0dBDA8FF8320FD8164, 0d3DE5DB65F9785EBA, %p8181;
	ld.global.nc.v2.f64 	{%fd67195, %fd67196}, [%rd7228];
	fma.rn.f64 	%fd67197, %fd67194, %fd67193, %fd67195;
	fma.rn.f64 	%fd67198, %fd67197, %fd67193, %fd67196;
	ld.global.nc.v2.f64 	{%fd67199, %fd67200}, [%rd7228+16];
	fma.rn.f64 	%fd67201, %fd67198, %fd67193, %fd67199;
	fma.rn.f64 	%fd67202, %fd67201, %fd67193, %fd67200;
	ld.global.nc.v2.f64 	{%fd67203, %fd67204}, [%rd7228+32];
	fma.rn.f64 	%fd67205, %fd67202, %fd67193, %fd67203;
	fma.rn.f64 	%fd67206, %fd67205, %fd67193, %fd67204;
	fma.rn.f64 	%fd67207, %fd67206, %fd78879, %fd78879;
	fma.rn.f64 	%fd67208, %fd67206, %fd67193, 0d3FF0000000000000;
	selp.f64 	%fd67209, %fd67208, %fd67207, %p8181;
	and.b32  	%r16321, %r19857, 2;
	setp.eq.s32 	%p8182, %r16321, 0;
	mov.f64 	%fd67210, 0d0000000000000000;
	sub.f64 	%fd67211, %fd67210, %fd67209;
	selp.f64 	%fd12107, %fd67209, %fd67211, %p8182;
	mul.f64 	%fd67212, %fd12095, %fd12101;
	sub.f64 	%fd67213, %fd67212, %fd12107;
	mul.f64 	%fd67214, %fd12075, %fd12082;
	div.rn.f64 	%fd12108, %fd67213, %fd67214;
	{
	.reg .b32 %temp; 
	mov.b64 	{%temp, %r5426}, %fd12108;
	}
	abs.f64 	%fd12109, %fd12108;
	{
	.reg .b32 %temp; 
	mov.b64 	{%temp, %r16322}, %fd12109;
	}
	setp.gt.s32 	%p8183, %r16322, 1071801957;
	@%p8183 bra 	$L__BB0_8803;
	mul.f64 	%fd67255, %fd12108, %fd12108;
	fma.rn.f64 	%fd67256, %fd67255, 0d3FB0066BDC1895E9, 0dBFB3823B180754AF;
	fma.rn.f64 	%fd67257, %fd67256, %fd67255, 0d3FB11E52CC2F79AE;
	fma.rn.f64 	%fd67258, %fd67257, %fd67255, 0dBF924EAF3526861B;
	fma.rn.f64 	%fd67259, %fd67258, %fd67255, 0d3F91DF02A31E6CB7;
	fma.rn.f64 	%fd67260, %fd67259, %fd67255, 0d3F847D18B0EEC6CC;
	fma.rn.f64 	%fd67261, %fd67260, %fd67255, 0d3F8D0AF961BA53B0;
	fma.rn.f64 	%fd67262, %fd67261, %fd67255, 0d3F91BF7734CF1C48;
	fma.rn.f64 	%fd67263, %fd67262, %fd67255, 0d3F96E91483144EF7;
	fma.rn.f64 	%fd67264, %fd67263, %fd67255, 0d3F9F1C6E0A4F9F81;
	fma.rn.f64 	%fd67265, %fd67264, %fd67255, 0d3FA6DB6DC27FA92B;
	fma.rn.f64 	%fd67266, %fd67265, %fd67255, 0d3FB333333320F91B;
	fma.rn.f64 	%fd67267, %fd67266, %fd67255, 0d3FC5555555555F4D;
	mul.f64 	%fd67268, %fd67255, %fd67267;
	fma.rn.f64 	%fd12110, %fd67268, %fd12109, %fd12109;
	setp.gt.s32 	%p8187, %r5426, -1;
	@%p8187 bra 	$L__BB0_8802;
	mov.f64 	%fd67273, 0d3C91A62633145C07;
	add.rn.f64 	%fd67274, %fd12110, %fd67273;
	mov.f64 	%fd67275, 0d3FF921FB54442D18;
	add.rn.f64 	%fd78880, %fd67275, %fd67274;
	bra.uni 	$L__BB0_8804;
$L__BB0_8802:
	mov.f64 	%fd67269, 0dBC91A62633145C07;
	add.rn.f64 	%fd67270, %fd12110, %fd67269;
	neg.f64 	%fd67271, %fd67270;
	mov.f64 	%fd67272, 0d3FF921FB54442D18;
	add.rn.f64 	%fd78880, %fd67272, %fd67271;
	bra.uni 	$L__BB0_8804;
$L__BB0_8803:
	mov.f64 	%fd67215, 0d3FF0000000000000;
	sub.f64 	%fd67216, %fd67215, %fd12109;
	{
	.reg .b32 %temp; 
	mov.b64 	{%r16323, %temp}, %fd67216;
	}
	{
	.reg .b32 %temp; 
	mov.b64 	{%temp, %r16324}, %fd67216;
	}
	add.s32 	%r16325, %r16324, -1048576;
	mov.b64 	%fd67217, {%r16323, %r16325};
	rsqrt.approx.ftz.f64 	%fd67218, %fd67217;
	{
	.reg .b32 %temp; 
	mov.b64 	{%r16326, %temp}, %fd67218;
	}
	{
	.reg .b32 %temp; 
	mov.b64 	{%temp, %r16327}, %fd67218;
	}
	add.s32 	%r16328, %r16327, -1048576;
	mov.b64 	%fd67219, {%r16326, %r16328};
	mul.f64 	%fd67220, %fd67217, %fd67218;
	neg.f64 	%fd67221, %fd67220;
	fma.rn.f64 	%fd67222, %fd67220, %fd67221, %fd67217;
	fma.rn.f64 	%fd67223, %fd67222, %fd67219, %fd67220;
	neg.f64 	%fd67224, %fd67223;
	fma.rn.f64 	%fd67225, %fd67218, %fd67224, 0d3FF0000000000000;
	fma.rn.f64 	%fd67226, %fd67225, %fd67219, %fd67219;
	fma.rn.f64 	%fd67227, %fd67223, %fd67224, %fd67217;
	fma.rn.f64 	%fd67228, %fd67227, %fd67226, %fd67223;
	{
	.reg .b32 %temp; 
	mov.b64 	{%r16329, %temp}, %fd67228;
	}
	{
	.reg .b32 %temp; 
	mov.b64 	{%temp, %r16330}, %fd67228;
	}
	add.s32 	%r16331, %r16330, 1048576;
	mov.b64 	%fd67229, {%r16329, %r16331};
	fma.rn.f64 	%fd67230, %fd67216, 0d3EC715B371155F70, 0dBEBAC2FE66FAAC4B;
	fma.rn.f64 	%fd67231, %fd67230, %fd67216, 0d3ED9A9B88EFCD9B8;
	fma.rn.f64 	%fd67232, %fd67231, %fd67216, 0d3EDD0F40A8A0C4C3;
	fma.rn.f64 	%fd67233, %fd67232, %fd67216, 0d3EF46D4CFA9E0E1F;
	fma.rn.f64 	%fd67234, %fd67233, %fd67216, 0d3F079C168D1E2422;
	fma.rn.f64 	%fd67235, %fd67234, %fd67216, 0d3F1C9A88C3BCA540;
	fma.rn.f64 	%fd67236, %fd67235, %fd67216, 0d3F31C4E64BD476DF;
	fma.rn.f64 	%fd67237, %fd67236, %fd67216, 0d3F46E8BA60009C8F;
	fma.rn.f64 	%fd67238, %fd67237, %fd67216, 0d3F5F1C71C62B05A2;
	fma.rn.f64 	%fd67239, %fd67238, %fd67216, 0d3F76DB6DB6DC9F2C;
	fma.rn.f64 	%fd67240, %fd67239, %fd67216, 0d3F9333333333329C;
	fma.rn.f64 	%fd67241, %fd67240, %fd67216, 0d3FB5555555555555;
	setp.lt.s32 	%p8184, %r16324, 1;
	mov.f64 	%fd67242, 0d0000000000000000;
	mul.rn.f64 	%fd67243, %fd12109, %fd67242;
	mul.f64 	%fd67244, %fd67216, %fd67241;
	fma.rn.f64 	%fd67245, %fd67244, %fd67229, %fd67229;
	selp.f64 	%fd67246, %fd67243, %fd67245, %p8184;
	setp.lt.s32 	%p8185, %r16324, 0;
	mov.f64 	%fd67247, 0d7FF0000000000000;
	mul.rn.f64 	%fd67248, %fd67246, %fd67247;
	selp.f64 	%fd67249, %fd67248, %fd67246, %p8185;
	setp.lt.s32 	%p8186, %r5426, 0;
	mov.f64 	%fd67250, 0dBCA1A62633145C07;
	add.rn.f64 	%fd67251, %fd67249, %fd67250;
	neg.f64 	%fd67252, %fd67251;
	mov.f64 	%fd67253, 0d400921FB54442D18;
	add.rn.f64 	%fd67254, %fd67253, %fd67252;
	selp.f64 	%fd78880, %fd67254, %fd67249, %p8186;
$L__BB0_8804:
	mul.f64 	%fd67276, %fd12095, %fd12107;
	sub.f64 	%fd67277, %fd67276, %fd12101;
	mul.f64 	%fd67278, %fd12075, %fd12089;
	div.rn.f64 	%fd12115, %fd67277, %fd67278;
	{
	.reg .b32 %temp; 
	mov.b64 	{%temp, %r5427}, %fd12115;
	}
	abs.f64 	%fd12116, %fd12115;
	{
	.reg .b32 %temp; 
	mov.b64 	{%temp, %r16332}, %fd12116;
	}
	setp.gt.s32 	%p8188, %r16332, 1071801957;
	@%p8188 bra 	$L__BB0_8808;
	mul.f64 	%fd67319, %fd12115, %fd12115;
	fma.rn.f64 	%fd67320, %fd67319, 0d3FB0066BDC1895E9, 0dBFB3823B180754AF;
	fma.rn.f64 	%fd67321, %fd67320, %fd67319, 0d3FB11E52CC2F79AE;
	fma.rn.f64 	%fd67322, %fd67321, %fd67319, 0dBF924EAF3526861B;
	fma.rn.f64 	%fd67323, %fd67322, %fd67319, 0d3F91DF02A31E6CB7;
	fma.rn.f64 	%fd67324, %fd67323, %fd67319, 0d3F847D18B0EEC6CC;
	fma.rn.f64 	%fd67325, %fd67324, %fd67319, 0d3F8D0AF961BA53B0;
	fma.rn.f64 	%fd67326, %fd67325, %fd67319, 0d3F91BF7734CF1C48;
	fma.rn.f64 	%fd67327, %fd67326, %fd67319, 0d3F96E91483144EF7;
	fma.rn.f64 	%fd67328, %fd67327, %fd67319, 0d3F9F1C6E0A4F9F81;
	fma.rn.f64 	%fd67329, %fd67328, %fd67319, 0d3FA6DB6DC27FA92B;
	fma.rn.f64 	%fd67330, %fd67329, %fd67319, 0d3FB333333320F91B;
	fma.rn.f64 	%fd67331, %fd67330, %fd67319, 0d3FC5555555555F4D;
	mul.f64 	%fd67332, %fd67319, %fd67331;
	fma.rn.f64 	%fd12117, %fd67332, %fd12116, %fd12116;
	setp.gt.s32 	%p8192, %r5427, -1;
	@%p8192 bra 	$L__BB0_8807;
	mov.f64 	%fd67337, 0d3C91A62633145C07;
	add.rn.f64 	%fd67338, %fd12117, %fd67337;
	mov.f64 	%fd67339, 0d3FF921FB54442D18;
	add.rn.f64 	%fd78881, %fd67339, %fd67338;
	bra.uni 	$L__BB0_8809;
$L__BB0_8807:
	mov.f64 	%fd67333, 0dBC91A62633145C07;
	add.rn.f64 	%fd67334, %fd12117, %fd67333;
	neg.f64 	%fd67335, %fd67334;
	mov.f64 	%fd67336, 0d3FF921FB54442D18;
	add.rn.f64 	%fd78881, %fd67336, %fd67335;
	bra.uni 	$L__BB0_8809;
$L__BB0_8808:
	mov.f64 	%fd67279, 0d3FF0000000000000;
	sub.f64 	%fd67280, %fd67279, %fd12116;
	{
	.reg .b32 %temp; 
	mov.b64 	{%r16333, %temp}, %fd67280;
	}
	{
	.reg .b32 %temp; 
	mov.b64 	{%temp, %r16334}, %fd67280;
	}
	add.s32 	%r16335, %r16334, -1048576;
	mov.b64 	%fd67281, {%r16333, %r16335};
	rsqrt.approx.ftz.f64 	%fd67282, %fd67281;
	{
	.reg .b32 %temp; 
	mov.b64 	{%r16336, %temp}, %fd67282;
	}
	{
	.reg .b32 %temp; 
	mov.b64 	{%temp, %r16337}, %fd67282;
	}
	add.s32 	%r16338, %r16337, -1048576;
	mov.b64 	%fd67283, {%r16336, %r16338};
	mul.f64 	%fd67284, %fd67281, %fd67282;
	neg.f64 	%fd67285, %fd67284;
	fma.rn.f64 	%fd67286, %fd67284, %fd67285, %fd67281;
	fma.rn.f64 	%fd67287, %fd67286, %fd67283, %fd67284;
	neg.f64 	%fd67288, %fd67287;
	fma.rn.f64 	%fd67289, %fd67282, %fd67288, 0d3FF0000000000000;
	fma.rn.f64 	%fd67290, %fd67289, %fd67283, %fd67283;
	fma.rn.f64 	%fd67291, %fd67287, %fd67288, %fd67281;
	fma.rn.f64 	%fd67292, %fd67291, %fd67290, %fd67287;
	{
	.reg .b32 %temp; 
	mov.b64 	{%r16339, %temp}, %fd67292;
	}
	{
	.reg .b32 %temp; 
	mov.b64 	{%temp, %r16340}, %fd67292;
	}
	add.s32 	%r16341, %r16340, 1048576;
	mov.b64 	%fd67293, {%r16339, %r16341};
	fma.rn.f64 	%fd67294, %fd67280, 0d3EC715B371155F70, 0dBEBAC2FE66FAAC4B;
	fma.rn.f64 	%fd67295, %fd67294, %fd67280, 0d3ED9A9B88EFCD9B8;
	fma.rn.f64 	%fd67296, %fd67295, %fd67280, 0d3EDD0F40A8A0C4C3;
	fma.rn.f64 	%fd67297, %fd67296, %fd67280, 0d3EF46D4CFA9E0E1F;
	fma.rn.f64 	%fd67298, %fd67297, %fd67280, 0d3F079C168D1E2422;
	fma.rn.f64 	%fd67299, %fd67298, %fd67280, 0d3F1C9A88C3BCA540;
	fma.rn.f64 	%fd67300, %fd67299, %fd67280, 0d3F31C4E64BD476DF;
	fma.rn.f64 	%fd67301, %fd67300, %fd67280, 0d3F46E8BA60009C8F;
	fma.rn.f64 	%fd67302, %fd67301, %fd67280, 0d3F5F1C71C62B05A2;
	fma.rn.f64 	%fd67303, %fd67302, %fd67280, 0d3F76DB6DB6DC9F2C;
	fma.rn.f64 	%fd67304, %fd67303, %fd67280, 0d3F9333333333329C;
	fma.rn.f64 	%fd67305, %fd67304, %fd67280, 0d3FB5555555555555;
	setp.lt.s32 	%p8189, %r16334, 1;
	mov.f64 	%fd67306, 0d0000000000000000;
	mul.rn.f64 	%fd67307, %fd12116, %fd67306;
	mul.f64 	%fd67308, %fd67280, %fd67305;
	fma.rn.f64 	%fd67309, %fd67308, %fd67293, %fd67293;
	selp.f64 	%fd67310, %fd67307, %fd67309, %p8189;
	setp.lt.s32 	%p8190, %r16334, 0;
	mov.f64 	%fd67311, 0d7FF0000000000000;
	mul.rn.f64 	%fd67312, %fd67310, %fd67311;
	selp.f64 	%fd67313, %fd67312, %fd67310, %p8190;
	setp.lt.s32 	%p8191, %r5427, 0;
	mov.f64 	%fd67314, 0dBCA1A62633145C07;
	add.rn.f64 	%fd67315, %fd67313, %fd67314;
	neg.f64 	%fd67316, %fd67315;
	mov.f64 	%fd67317, 0d400921FB54442D18;
	add.rn.f64 	%fd67318, %fd67317, %fd67316;
	selp.f64 	%fd78881, %fd67318, %fd67313, %p8191;
$L__BB0_8809:
	mul.f64 	%fd67340, %fd78881, 0d404CA5DC1A63C1F5;
	mul.f64 	%fd12122, %fd67340, 0d3F91DF46A2529D3A;
	abs.f64 	%fd12123, %fd12122;
	setp.neu.f64 	%p8193, %fd12123, 0d7FF0000000000000;
	@%p8193 bra 	$L__BB0_8811;
	mov.f64 	%fd67346, 0d0000000000000000;
	mul.rn.f64 	%fd78882, %fd12122, %fd67346;
	mov.b32 	%r19858, 0;
	bra.uni 	$L__BB0_8813;
$L__BB0_8811:
	mul.f64 	%fd67341, %fd12122, 0d3FE45F306DC9C883;
	cvt.rni.s32.f64 	%r19858, %fd67341;
	cvt.rn.f64.s32 	%fd67342, %r19858;
	fma.rn.f64 	%fd67343, %fd67342, 0dBFF921FB54442D18, %fd12122;
	fma.rn.f64 	%fd67344, %fd67342, 0dBC91A62633145C00, %fd67343;
	fma.rn.f64 	%fd78882, %fd67342, 0dB97B839A252049C0, %fd67344;
	setp.ltu.f64 	%p8194, %fd12123, 0d41E0000000000000;
	@%p8194 bra 	$L__BB0_8813;
	{ // callseq 1116, 0
	.param .b64 param0;
	st.param.f64 	[param0], %fd12122;
	.param .align 16 .b8 retval0[16];
	call.uni (retval0), 
	__internal_trig_reduction_slowpathd, 
	(
	param0
	);
	ld.param.f64 	%fd78882, [retval0];
	ld.param.b32 	%r19858, [retval0+8];
	} // callseq 1116
$L__BB0_8813:
	shl.b32 	%r16344, %r19858, 6;
	cvt.u64.u32 	%rd7229, %r16344;
	and.b64  	%rd7230, %rd7229, 64;
	add.s64 	%rd7232, %rd7183, %rd7230;
	mul.rn.f64 	%fd67347, %fd78882, %fd78882;
	and.b32  	%r16345, %r19858, 1;
	setp.eq.b32 	%p8195, %r16345, 1;
	selp.f64 	%fd67348, 0dBDA8FF8320FD8164, 0d3DE5DB65F9785EBA, %p8195;
	ld.global.nc.v2.f64 	{%fd67349, %fd67350}, [%rd7232];
	fma.rn.f64 	%fd67351, %fd67348, %fd67347, %fd67349;
	fma.rn.f64 	%fd67352, %fd67351, %fd67347, %fd67350;
	ld.global.nc.v2.f64 	{%fd67353, %fd67354}, [%rd7232+16];
	fma.rn.f64 	%fd67355, %fd67352, %fd67347, %fd67353;
	fma.rn.f64 	%fd67356, %fd67355, %fd67347, %fd67354;
	ld.global.nc.v2.f64 	{%fd67357, %fd67358}, [%rd7232+32];
	fma.rn.f64 	%fd67359, %fd67356, %fd67347, %fd67357;
	fma.rn.f64 	%fd67360, %fd67359, %fd67347, %fd67358;
	fma.rn.f64 	%fd67361, %fd67360, %fd78882, %fd78882;
	fma.rn.f64 	%fd67362, %fd67360, %fd67347, 0d3FF0000000000000;
	selp.f64 	%fd67363, %fd67362, %fd67361, %p8195;
	and.b32  	%r16346, %r19858, 2;
	setp.eq.s32 	%p8196, %r16346, 0;
	mov.f64 	%fd67364, 0d0000000000000000;
	sub.f64 	%fd67365, %fd67364, %fd67363;
	selp.f64 	%fd12128, %fd67363, %fd67365, %p8196;
	mul.f64 	%fd67366, %fd12089, %fd12128;
	mul.f64 	%fd67367, %fd12075, %fd67366;
	mul.f64 	%fd67368, %fd78859, %fd67367;
	mul.f64 	%fd67369, %fd78860, %fd67368;
	mul.f64 	%fd12129, %fd78861, %fd67369;
	mul.f64 	%fd67370, %fd78861, %fd78859;
	mul.f64 	%fd67371, %fd67370, %fd12082;
	div.rn.f64 	%fd12130, %fd67371, %fd12129;
	mul.f64 	%fd67372, %fd78861, %fd78860;
	mul.f64 	%fd67373, %fd67372, %fd12089;
	div.rn.f64 	%fd12131, %fd67373, %fd12129;
	mul.f64 	%fd67374, %fd78880, 0d404CA5DC1A63C1F5;
	mul.f64 	%fd12132, %fd67374, 0d3F91DF46A2529D3A;
	abs.f64 	%fd12133, %fd12132;
	setp.neu.f64 	%p8197, %fd12133, 0d7FF0000000000000;
	@%p8197 bra 	$L__BB0_8815;
	mov.f64 	%fd67380, 0d0000000000000000;
	mul.rn.f64 	%fd78884, %fd12132, %fd67380;
	mov.b32 	%r19860, 1;
	bra.uni 	$L__BB0_8818;
$L__BB0_8815:
	mul.f64 	%fd67375, %fd12132, 0d3FE45F306DC9C883;
	cvt.rni.s32.f64 	%r19859, %fd67375;
	cvt.rn.f64.s32 	%fd67376, %r19859;
	fma.rn.f64 	%fd67377, %fd67376, 0dBFF921FB54442D18, %fd12132;
	fma.rn.f64 	%fd67378, %fd67376, 0dBC91A62633145C00, %fd67377;
	fma.rn.f64 	%fd78884, %fd67376, 0dB97B839A252049C0, %fd67378;
	setp.ltu.f64 	%p8198, %fd12133, 0d41E0000000000000;
	@%p8198 bra 	$L__BB0_8817;
	{ // callseq 1117, 0
	.param .b64 param0;
	st.param.f64 	[param0], %fd12132;
	.param .align 16 .b8 retval0[16];
	call.uni (retval0), 
	__internal_trig_reduction_slowpathd, 
	(
	param0
	);
	ld.param.f64 	%fd78884, [retval0];
	ld.param.b32 	%r19859, [retval0+8];
	} // callseq 1117
$L__BB0_8817:
	add.s32 	%r19860, %r19859, 1;
$L__BB0_8818:
	setp.neu.f64 	%p8199, %fd12123, 0d7FF0000000000000;
	shl.b32 	%r16349, %r19860, 6;
	cvt.u64.u32 	%rd7233, %r16349;
	and.b64  	%rd7234, %rd7233, 64;
	add.s64 	%rd7236, %rd7183, %rd7234;
	mul.rn.f64 	%fd67381, %fd78884, %fd78884;
	and.b32  	%r16350, %r19860, 1;
	setp.eq.b32 	%p8200, %r16350, 1;
	selp.f64 	%fd67382, 0dBDA8FF8320FD8164, 0d3DE5DB65F9785EBA, %p8200;
	ld.global.nc.v2.f64 	{%fd67383, %fd67384}, [%rd7236];
	fma.rn.f64 	%fd67385, %fd67382, %fd67381, %fd67383;
	fma.rn.f64 	%fd67386, %fd67385, %fd67381, %fd67384;
	ld.global.nc.v2.f64 	{%fd67387, %fd67388}, [%rd7236+16];
	fma.rn.f64 	%fd67389, %fd67386, %fd67381, %fd67387;
	fma.rn.f64 	%fd67390, %fd67389, %fd67381, %fd67388;
	ld.global.nc.v2.f64 	{%fd67391, %fd67392}, [%rd7236+32];
	fma.rn.f64 	%fd67393, %fd67390, %fd67381, %fd67391;
	fma.rn.f64 	%fd67394, %fd67393, %fd67381, %fd67392;
	fma.rn.f64 	%fd67395, %fd67394, %fd78884, %fd78884;
	fma.rn.f64 	%fd67396, %fd67394, %fd67381, 0d3FF0000000000000;
	selp.f64 	%fd67397, %fd67396, %fd67395, %p8200;
	and.b32  	%r16351, %r19860, 2;
	setp.eq.s32 	%p8201, %r16351, 0;
	mov.f64 	%fd67398, 0d0000000000000000;
	sub.f64 	%fd67399, %fd67398, %fd67397;
	selp.f64 	%fd12139, %fd67397, %fd67399, %p8201;
	@%p8199 bra 	$L__BB0_8820;
	mov.f64 	%fd67405, 0d0000000000000000;
	mul.rn.f64 	%fd78886, %fd12122, %fd67405;
	mov.b32 	%r19862, 1;
	bra.uni 	$L__BB0_8823;
$L__BB0_8820:
	mul.f64 	%fd67400, %fd12122, 0d3FE45F306DC9C883;
	cvt.rni.s32.f64 	%r19861, %fd67400;
	cvt.rn.f64.s32 	%fd67401, %r19861;
	fma.rn.f64 	%fd67402, %fd67401, 0dBFF921FB54442D18, %fd12122;
	fma.rn.f64 	%fd67403, %fd67401, 0dBC91A62633145C00, %fd67402;
	fma.rn.f64 	%fd78886, %fd67401, 0dB97B839A252049C0, %fd67403;
	setp.ltu.f64 	%p8202, %fd12123, 0d41E0000000000000;
	@%p8202 bra 	$L__BB0_8822;
	{ // callseq 1118, 0
	.param .b64 param0;
	st.param.f64 	[param0], %fd12122;
	.param .align 16 .b8 retval0[16];
	call.uni (retval0), 
	__internal_trig_reduction_slowpathd, 
	(
	param0
	);
	ld.param.f64 	%fd78886, [retval0];
	ld.param.b32 	%r19861, [retval0+8];
	} // callseq 1118
$L__BB0_8822:
	add.s32 	%r19862, %r19861, 1;
$L__BB0_8823:
	setp.neu.f64 	%p8203, %fd12133, 0d7FF0000000000000;
	shl.b32 	%r16354, %r19862, 6;
	cvt.u64.u32 	%rd7237, %r16354;
	and.b64  	%rd7238, %rd7237, 64;
	add.s64 	%rd7240, %rd7183, %rd7238;
	mul.rn.f64 	%fd67406, %fd78886, %fd78886;
	and.b32  	%r16355, %r19862, 1;
	setp.eq.b32 	%p8204, %r16355, 1;
	selp.f64 	%fd67407, 0dBDA8FF8320FD8164, 0d3DE5DB65F9785EBA, %p8204;
	ld.global.nc.v2.f64 	{%fd67408, %fd67409}, [%rd7240];
	fma.rn.f64 	%fd67410, %fd67407, %fd67406, %fd67408;
	fma.rn.f64 	%fd67411, %fd67410, %fd67406, %fd67409;
	ld.global.nc.v2.f64 	{%fd67412, %fd67413}, [%rd7240+16];
	fma.rn.f64 	%fd67414, %fd67411, %fd67406, %fd67412;
	fma.rn.f64 	%fd67415, %fd67414, %fd67406, %fd67413;
	ld.global.nc.v2.f64 	{%fd67416, %fd67417}, [%rd7240+32];
	fma.rn.f64 	%fd67418, %fd67415, %fd67406, %fd67416;
	fma.rn.f64 	%fd67419, %fd67418, %fd67406, %fd67417;
	fma.rn.f64 	%fd67420, %fd67419, %fd78886, %fd78886;
	fma.rn.f64 	%fd67421, %fd67419, %fd67406, 0d3FF0000000000000;
	selp.f64 	%fd67422, %fd67421, %fd67420, %p8204;
	and.b32  	%r16356, %r19862, 2;
	setp.eq.s32 	%p8205, %r16356, 0;
	mov.f64 	%fd67423, 0d0000000000000000;
	sub.f64 	%fd67424, %fd67423, %fd67422;
	selp.f64 	%fd12145, %fd67422, %fd67424, %p8205;
	@%p8203 bra 	$L__BB0_8825;
	mov.f64 	%fd67430, 0d0000000000000000;
	mul.rn.f64 	%fd78887, %fd12132, %fd67430;
	mov.b32 	%r19863, 0;
	bra.uni 	$L__BB0_8827;
$L__BB0_8825:
	mul.f64 	%fd67425, %fd12132, 0d3FE45F306DC9C883;
	cvt.rni.s32.f64 	%r19863, %fd67425;
	cvt.rn.f64.s32 	%fd67426, %r19863;
	fma.rn.f64 	%fd67427, %fd67426, 0dBFF921FB54442D18, %fd12132;
	fma.rn.f64 	%fd67428, %fd67426, 0dBC91A62633145C00, %fd67427;
	fma.rn.f64 	%fd78887, %fd67426, 0dB97B839A252049C0, %fd67428;
	setp.ltu.f64 	%p8206, %fd12133, 0d41E0000000000000;
	@%p8206 bra 	$L__BB0_8827;
	{ // callseq 1119, 0
	.param .b64 param0;
	st.param.f64 	[param0], %fd12132;
	.param .align 16 .b8 retval0[16];
	call.uni (retval0), 
	__internal_trig_reduction_slowpathd, 
	(
	param0
	);
	ld.param.f64 	%fd78887, [retval0];
	ld.param.b32 	%r19863, [retval0+8];
	} // callseq 1119
$L__BB0_8827:
	ld.param.u64 	%rd8228, [_Z8FitGrainPdPiS0_S_S_S0_S0_S_S_S_S_S_S_S_S_S_S_S_S__param_2];
	ld.param.u64 	%rd8101, [_Z8FitGrainPdPiS0_S_S_S0_S0_S_S_S_S_S_S_S_S_S_S_S_S__param_0];
	cvta.to.global.u64 	%rd39, %rd8101;
	shl.b32 	%r16359, %r19863, 6;
	cvt.u64.u32 	%rd7241, %r16359;
	and.b64  	%rd7242, %rd7241, 64;
	add.s64 	%rd7244, %rd7183, %rd7242;
	mul.rn.f64 	%fd67431, %fd78887, %fd78887;
	and.b32  	%r16360, %r19863, 1;
	setp.eq.b32 	%p8208, %r16360, 1;
	selp.f64 	%fd67432, 0dBDA8FF8320FD8164, 0d3DE5DB65F9785EBA, %p8208;
	ld.global.nc.v2.f64 	{%fd67433, %fd67434}, [%rd7244];
	fma.rn.f64 	%fd67435, %fd67432, %fd67431, %fd67433;
	fma.rn.f64 	%fd67436, %fd67435, %fd67431, %fd67434;
	ld.global.nc.v2.f64 	{%fd67437, %fd67438}, [%rd7244+16];
	fma.rn.f64 	%fd67439, %fd67436, %fd67431, %fd67437;
	fma.rn.f64 	%fd67440, %fd67439, %fd67431, %fd67438;
	ld.global.nc.v2.f64 	{%fd67441, %fd67442}, [%rd7244+32];
	fma.rn.f64 	%fd67443, %fd67440, %fd67431, %fd67441;
	fma.rn.f64 	%fd67444, %fd67443, %fd67431, %fd67442;
	fma.rn.f64 	%fd67445, %fd67444, %fd78887, %fd78887;
	fma.rn.f64 	%fd67446, %fd67444, %fd67431, 0d3FF0000000000000;
	selp.f64 	%fd67447, %fd67446, %fd67445, %p8208;
	and.b32  	%r16361, %r19863, 2;
	setp.eq.s32 	%p8209, %r16361, 0;
	mov.f64 	%fd67448, 0d0000000000000000;
	sub.f64 	%fd67449, %fd67448, %fd67447;
	selp.f64 	%fd67450, %fd67447, %fd67449, %p8209;
	mul.f64 	%fd12150, %fd12130, %fd67450;
	neg.f64 	%fd67451, %fd12131;
	mul.f64 	%fd67452, %fd12128, %fd67451;
	mul.f64 	%fd12151, %fd12095, %fd67452;
	mul.f64 	%fd67453, %fd12128, %fd12131;
	mul.f64 	%fd12152, %fd12075, %fd67453;
	cvta.to.global.u64 	%rd40, %rd8228;
	ld.global.u32 	%r16362, [%rd40+4];
	setp.lt.s32 	%p8210, %r16362, 1;
	mov.pred 	%p9745, 0;
	@%p8210 bra 	$L__BB0_8841;
	mul.f64 	%fd67454, %fd78860, %fd78859;
	mul.f64 	%fd67455, %fd67454, %fd12075;
	div.rn.f64 	%fd12153, %fd67455, %fd12129;
	mul.f64 	%fd12154, %fd12130, %fd12139;
	mul.f64 	%fd12155, %fd12131, %fd12145;
	mov.b32 	%r19864, 0;
$L__BB0_8829:
	ld.param.u64 	%rd8610, [_Z8FitGrainPdPiS0_S_S_S0_S0_S_S_S_S_S_S_S_S_S_S_S_S__param_5];
	ld.param.u64 	%rd8582, [_Z8FitGrainPdPiS0_S_S_S0_S0_S_S_S_S_S_S_S_S_S_S_S_S__param_4];
	shl.b32 	%r16364, %r19864, 2;
	cvta.to.global.u64 	%rd7245, %rd8610;
	mul.wide.u32 	%rd7246, %r16364, 4;
	add.s64 	%rd7247, %rd7245, %rd7246;
	ld.global.u32 	%r16365, [%rd7247+8];
	cvt.rn.f64.s32 	%fd67456, %r16365;
	ld.global.u32 	%r16366, [%rd7247+4];
	cvt.rn.f64.s32 	%fd67457, %r16366;
	ld.global.u32 	%r16367, [%rd7247];
	cvt.rn.f64.s32 	%fd67458, %r16367;
	mul.f64 	%fd67459, %fd12154, %fd67457;
	fma.rn.f64 	%fd67460, %fd12153, %fd67458, %fd67459;
	fma.rn.f64 	%fd67461, %fd12155, %fd67456, %fd67460;
	mov.f64 	%fd67462, 0d0000000000000000;
	copysign.f64 	%fd67463, %fd67458, %fd67462;
	fma.rn.f64 	%fd67464, %fd12150, %fd67457, %fd67463;
	fma.rn.f64 	%fd67465, %fd12151, %fd67456, %fd67464;
	copysign.f64 	%fd67466, %fd67457, %fd67462;
	add.f64 	%fd67467, %fd67463, %fd67466;
	fma.rn.f64 	%fd67468, %fd12152, %fd67456, %fd67467;
	mul.f64 	%fd67469, %fd67465, %fd67465;
	fma.rn.f64 	%fd67470, %fd67461, %fd67461, %fd67469;
	fma.rn.f64 	%fd67471, %fd67468, %fd67468, %fd67470;
	sqrt.rn.f64 	%fd67472, %fd67471;
	rcp.rn.f64 	%fd67473, %fd67472;
	mul.lo.s32 	%r16368, %r19864, 7;
	mul.wide.u32 	%rd7248, %r16368, 8;
	add.s64 	%rd41, %rd33, %rd7248;
	st.global.f64 	[%rd41], %fd67461;
	st.global.f64 	[%rd41+8], %fd67465;
	st.global.f64 	[%rd41+16], %fd67468;
	cvta.to.global.u64 	%rd7249, %rd8582;
	add.s64 	%rd7250, %rd7249, %rd7248;
	ld.global.f64 	%fd67474, [%rd7250+24];
	st.global.f64 	[%rd41+24], %fd67474;
	st.global.f64 	[%rd41+32], %fd67473;
	ld.global.f64 	%fd67475, [%rd39+4152];
	add.f64 	%fd67476, %fd67473, %fd67473;
	div.rn.f64 	%fd12156, %fd67475, %fd67476;
	{
	.reg .b32 %temp; 
	mov.b64 	{%temp, %r16369}, %fd12156;
	}
	mov.b32 	%f75, %r16369;
	abs.f32 	%f76, %f75;
	setp.geu.f32 	%p8211, %f76, 0f3FE26666;
	@%p8211 bra 	$L__BB0_8831;
	mul.f64 	%fd67510, %fd12156, %fd12156;
	fma.rn.f64 	%fd67511, %fd67510, 0d3FB0066BDC1895E9, 0dBFB3823B180754AF;
	fma.rn.f64 	%fd67512, %fd67511, %fd67510, 0d3FB11E52CC2F79AE;
	fma.rn.f64 	%fd67513, %fd67512, %fd67510, 0dBF924EAF3526861B;
	fma.rn.f64 	%fd67514, %fd67513, %fd67510, 0d3F91DF02A31E6CB7;
	fma.rn.f64 	%fd67515, %fd67514, %fd67510, 0d3F847D18B0EEC6CC;
	fma.rn.f64 	%fd67516, %fd67515, %fd67510, 0d3F8D0AF961BA53B0;
	fma.rn.f64 	%fd67517, %fd67516, %fd67510, 0d3F91BF7734CF1C48;
	fma.rn.f64 	%fd67518, %fd67517, %fd67510, 0d3F96E91483144EF7;
	fma.rn.f64 	%fd67519, %fd67518, %fd67510, 0d3F9F1C6E0A4F9F81;
	fma.rn.f64 	%fd67520, %fd67519, %fd67510, 0d3FA6DB6DC27FA92B;
	fma.rn.f64 	%fd67521, %fd67520, %fd67510, 0d3FB333333320F91B;
	fma.rn.f64 	%fd67522, %fd67521, %fd67510, 0d3FC5555555555F4D;
	mul.f64 	%fd67523, %fd67510, %fd67522;
	fma.rn.f64 	%fd78888, %fd67523, %fd12156, %fd12156;
	bra.uni 	$L__BB0_8832;
$L__BB0_8831:
	abs.f64 	%fd67477, %fd12156;
	fma.rn.f64 	%fd67478, %fd67477, 0dBFE0000000000000, 0d3FE0000000000000;
	rsqrt.approx.ftz.f64 	%fd67479, %fd67478;
	{
	.reg .b32 %temp; 
	mov.b64 	{%r16370, %temp}, %fd67479;
	}
	{
	.reg .b32 %temp; 
	mov.b64 	{%temp, %r16371}, %fd67479;
	}
	add.s32 	%r16372, %r16371, -1048576;
	mov.b64 	%fd67480, {%r16370, %r16372};
	mul.f64 	%fd67481, %fd67478, %fd67479;
	neg.f64 	%fd67482, %fd67481;
	fma.rn.f64 	%fd67483, %fd67481, %fd67482, %fd67478;
	fma.rn.f64 	%fd67484, %fd67483, %fd67480, %fd67481;
	neg.f64 	%fd67485, %fd67484;
	fma.rn.f64 	%fd67486, %fd67479, %fd67485, 0d3FF0000000000000;
	fma.rn.f64 	%fd67487, %fd67486, %fd67480, %fd67480;
	fma.rn.f64 	%fd67488, %fd67484, %fd67485, %fd67478;
	fma.rn.f64 	%fd67489, %fd67488, %fd67487, %fd67484;
	{
	.reg .b32 %temp; 
	mov.b64 	{%temp, %r16373}, %fd67478;
	}
	setp.lt.s32 	%p8212, %r16373, 0;
	selp.f64 	%fd67490, 0dFFF8000000000000, %fd67489, %p8212;
	setp.ne.f64 	%p8213, %fd67478, 0d0000000000000000;
	selp.f64 	%fd67491, %fd67490, %fd67478, %p8213;
	fma.rn.f64 	%fd67492, %fd67478, 0d3FB0066BDC1895E9, 0dBFB3823B180754AF;
	fma.rn.f64 	%fd67493, %fd67492, %fd67478, 0d3FB11E52CC2F79AE;
	fma.rn.f64 	%fd67494, %fd67493, %fd67478, 0dBF924EAF3526861B;
	fma.rn.f64 	%fd67495, %fd67494, %fd67478, 0d3F91DF02A31E6CB7;
	fma.rn.f64 	%fd67496, %fd67495, %fd67478, 0d3F847D18B0EEC6CC;
	fma.rn.f64 	%fd67497, %fd67496, %fd67478, 0d3F8D0AF961BA53B0;
	fma.rn.f64 	%fd67498, %fd67497, %fd67478, 0d3F91BF7734CF1C48;
	fma.rn.f64 	%fd67499, %fd67498, %fd67478, 0d3F96E91483144EF7;
	fma.rn.f64 	%fd67500, %fd67499, %fd67478, 0d3F9F1C6E0A4F9F81;
	fma.rn.f64 	%fd67501, %fd67500, %fd67478, 0d3FA6DB6DC27FA92B;
	fma.rn.f64 	%fd67502, %fd67501, %fd67478, 0d3FB333333320F91B;
	fma.rn.f64 	%fd67503, %fd67502, %fd67478, 0d3FC5555555555F4D;
	mul.f64 	%fd67504, %fd67478, %fd67503;
	mul.f64 	%fd67505, %fd67491, 0dC000000000000000;
	fma.rn.f64 	%fd67506, %fd67505, %fd67504, 0d3C91A62633145C07;
	add.f64 	%fd67507, %fd67505, 0d3FE921FB54442D18;
	add.f64 	%fd67508, %fd67507, %fd67506;
	add.f64 	%fd67509, %fd67508, 0d3FE921FB54442D18;
	copysign.f64 	%fd78888, %fd12156, %fd67509;
$L__BB0_8832:
	mul.f64 	%fd67524, %fd78888, 0d404CA5DC1A63C1F5;
	st.global.f64 	[%rd41+40], %fd67524;
	ld.global.f64 	%fd12160, [%rd39];
	mul.f64 	%fd12161, %fd67524, 0d3FA1DF46A2529D3A;
	abs.f64 	%fd12162, %fd12161;
	setp.neu.f64 	%p8214, %fd12162, 0d7FF0000000000000;
	@%p8214 bra 	$L__BB0_8834;
	mov.f64 	%fd67530, 0d0000000000000000;
	mul.rn.f64 	%fd78890, %fd12161, %fd67530;
	mov.pred 	%p9744, -1;
	bra.uni 	$L__BB0_8837;
$L__BB0_8834:
	mul.f64 	%fd67525, %fd12161, 0d3FE45F306DC9C883;
	cvt.rni.s32.f64 	%r19865, %fd67525;
	cvt.rn.f64.s32 	%fd67526, %r19865;
	fma.rn.f64 	%fd67527, %fd67526, 0dBFF921FB54442D18, %fd12161;
	fma.rn.f64 	%fd67528, %fd67526, 0dBC91A62633145C00, %fd67527;
	fma.rn.f64 	%fd78890, %fd67526, 0dB97B839A252049C0, %fd67528;
	setp.ltu.f64 	%p8215, %fd12162, 0d41E0000000000000;
	@%p8215 bra 	$L__BB0_8836;
	{ // callseq 1120, 0
	.param .b64 param0;
	st.param.f64 	[param0], %fd12161;
	.param .align 16 .b8 retval0[16];
	call.uni (retval0), 
	__internal_trig_reduction_slowpathd, 
	(
	param0
	);
	ld.param.f64 	%fd78890, [retval0];
	ld.param.b32 	%r19865, [retval0+8];
	} // callseq 1120
$L__BB0_8836:
	and.b32  	%r16375, %r19865, 1;
	setp.eq.b32 	%p8216, %r16375, 1;
	not.pred 	%p9744, %p8216;
$L__BB0_8837:
	mul.f64 	%fd67531, %fd78890, %fd78890;
	fma.rn.f64 	%fd67532, %fd67531, 0d3EE48DAC2799BCB9, 0dBEF9757C5B27EBB1;
	fma.rn.f64 	%fd67533, %fd67532, %fd67531, 0d3F0980E90FD91E04;
	fma.rn.f64 	%fd67534, %fd67533, %fd67531, 0dBEFAE2B0417D7E1D;
	fma.rn.f64 	%fd67535, %fd67534, %fd67531, 0d3F119F5341BFBA57;
	fma.rn.f64 	%fd67536, %fd67535, %fd67531, 0d3F15E791A00F6919;
	fma.rn.f64 	%fd67537, %fd67536, %fd67531, 0d3F2FF2E7FADEC73A;
	fma.rn.f64 	%fd67538, %fd67537, %fd67531, 0d3F434BC1B206DA62;
	fma.rn.f64 	%fd67539, %fd67538, %fd67531, 0d3F57DB18EF2F83F9;
	fma.rn.f64 	%fd67540, %fd67539, %fd67531, 0d3F6D6D2E7AE49FBC;
	fma.rn.f64 	%fd67541, %fd67540, %fd67531, 0d3F8226E3A816A776;
	fma.rn.f64 	%fd67542, %fd67541, %fd67531, 0d3F9664F485D25660;
	fma.rn.f64 	%fd67543, %fd67542, %fd67531, 0d3FABA1BA1BABF31D;
	fma.rn.f64 	%fd67544, %fd67543, %fd67531, 0d3FC11111111105D2;
	fma.rn.f64 	%fd67545, %fd67544, %fd67531, 0d3FD555555555555E;
	mul.f64 	%fd12168, %fd67531, %fd67545;
	fma.rn.f64 	%fd78891, %fd12168, %fd78890, %fd78890;
	@%p9744 bra 	$L__BB0_8839;
	sub.f64 	%fd67546, %fd78891, %fd78890;
	neg.f64 	%fd67547, %fd67546;
	fma.rn.f64 	%fd67548, %fd12168, %fd78890, %fd67547;
	rcp.approx.ftz.f64 	%fd67549, %fd78891;
	neg.f64 	%fd67550, %fd78891;
	fma.rn.f64 	%fd67551, %fd67550, %fd67549, 0d3FF0000000000000;
	fma.rn.f64 	%fd67552, %fd67551, %fd67551, %fd67551;
	fma.rn.f64 	%fd67553, %fd67552, %fd67549, %fd67549;
	neg.f64 	%fd67554, %fd67553;
	fma.rn.f64 	%fd67555, %fd78891, %fd67554, 0d3FF0000000000000;
	fma.rn.f64 	%fd67556, %fd67554, %fd67548, %fd67555;
	fma.rn.f64 	%fd78891, %fd67556, %fd67554, %fd67554;
$L__BB0_8839:
	mul.f64 	%fd67557, %fd12160, %fd78891;
	st.global.f64 	[%rd41+48], %fd67557;
	add.s32 	%r19864, %r19864, 1;
	ld.global.u32 	%r5449, [%rd40+4];
	setp.lt.s32 	%p8218, %r19864, %r5449;
	@%p8218 bra 	$L__BB0_8829;
	setp.gt.s32 	%p9745, %r5449, 0;
$L__BB0_8841:
	ld.param.u64 	%rd8145, [_Z8FitGrainPdPiS0_S_S_S0_S0_S_S_S_S_S_S_S_S_S_S_S_S__param_1];
	cvta.to.global.u64 	%rd7251, %rd8145;
	ld.global.u32 	%r5450, [%rd7251+4];
	ld.global.f64 	%fd12172, [%rd39+4088];
	mov.b32 	%r19905, 0;
	not.pred 	%p8219, %p9745;
	@%p8219 bra 	$L__BB0_8989;
	mul.f64 	%fd12173, %fd12062, %fd12065;
	neg.f64 	%fd67559, %fd12062;
	mul.f64 	%fd12174, %fd12046, %fd67559;
	mul.f64 	%fd67560, %fd12059, %fd12065;
	mul.f64 	%fd67561, %fd12052, %fd12056;
	mul.f64 	%fd67562, %fd12046, %fd67561;
	sub.f64 	%fd12175, %fd67562, %fd67560;
	mul.f64 	%fd12176, %fd12059, %fd12062;
	mul.f64 	%fd67563, %fd12046, %fd12065;
	neg.f64 	%fd67564, %fd12056;
	mul.f64 	%fd67565, %fd12052, %fd67564;
	mul.f64 	%fd67566, %fd67565, %fd12059;
	sub.f64 	%fd12177, %fd67566, %fd67563;
	mov.b32 	%r19866, 0;
	mov.u32 	%r19905, %r19866;
$L__BB0_8843:
	mul.lo.s32 	%r16379, %r19866, 7;
	mul.wide.u32 	%rd7252, %r16379, 8;
	add.s64 	%rd7253, %rd33, %rd7252;
	ld.global.f64 	%fd67567, [%rd7253+16];
	ld.global.f64 	%fd67568, [%rd7253+8];
	ld.global.f64 	%fd67569, [%rd7253];
	mul.f64 	%fd67570, %fd67568, %fd12177;
	fma.rn.f64 	%fd67571, %fd67569, %fd12066, %fd67570;
	fma.rn.f64 	%fd12180, %fd67567, %fd12176, %fd67571;
	mul.f64 	%fd67572, %fd67568, %fd12175;
	fma.rn.f64 	%fd67573, %fd67569, %fd12067, %fd67572;
	fma.rn.f64 	%fd12181, %fd67567, %fd12174, %fd67573;
	mul.f64 	%fd67574, %fd67568, %fd12068;
	fma.rn.f64 	%fd67575, %fd67569, %fd12173, %fd67574;
	fma.rn.f64 	%fd12182, %fd67567, %fd12052, %fd67575;
	ld.global.f64 	%fd67576, [%rd7253+40];
	mul.f64 	%fd12183, %fd12180, %fd12180;
	mul.f64 	%fd12184, %fd12181, %fd12181;
	add.f64 	%fd67577, %fd12183, %fd12184;
	fma.rn.f64 	%fd67578, %fd12182, %fd12182, %fd67577;
	sqrt.rn.f64 	%fd12185, %fd67578;
	mul.f64 	%fd12186, %fd67576, 0d3F91DF46A2529D3A;
	abs.f64 	%fd12187, %fd12186;
	setp.neu.f64 	%p8220, %fd12187, 0d7FF0000000000000;
	@%p8220 bra 	$L__BB0_8845;
	mov.f64 	%fd67584, 0d0000000000000000;
	mul.rn.f64 	%fd78894, %fd12186, %fd67584;
	mov.b32 	%r19869, 0;
	bra.uni 	$L__BB0_8847;
$L__BB0_8845:
	mul.f64 	%fd67579, %fd12186, 0d3FE45F306DC9C883;
	cvt.rni.s32.f64 	%r19869, %fd67579;
	cvt.rn.f64.s32 	%fd67580, %r19869;
	fma.rn.f64 	%fd67581, %fd67580, 0dBFF921FB54442D18, %fd12186;
	fma.rn.f64 	%fd67582, %fd67580, 0dBC91A62633145C00, %fd67581;
	fma.rn.f64 	%fd78894, %fd67580, 0dB97B839A252049C0, %fd67582;
	setp.ltu.f64 	%p8221, %fd12187, 0d41E0000000000000;
	@%p8221 bra 	$L__BB0_8847;
	{ // callseq 1121, 0
	.param .b64 param0;
	st.param.f64 	[param0], %fd12186;
	.param .align 16 .b8 retval0[16];
	call.uni (retval0), 
	__internal_trig_reduction_slowpathd, 
	(
	param0
	);
	ld.param.f64 	%fd78894, [retval0];
	ld.param.b32 	%r19869, [retval0+8];
	} // callseq 1121
$L__BB0_8847:
	shl.b32 	%r16382, %r19869, 6;
	cvt.u64.u32 	%rd7254, %r16382;
	and.b64  	%rd7255, %rd7254, 64;
	add.s64 	%rd7257, %rd7183, %rd7255;
	mul.rn.f64 	%fd67585, %fd78894, %fd78894;
	and.b32  	%r16383, %r19869, 1;
	setp.eq.b32 	%p8222, %r16383, 1;
	selp.f64 	%fd67586, 0dBDA8FF8320FD8164, 0d3DE5DB65F9785EBA, %p8222;
	ld.global.nc.v2.f64 	{%fd67587, %fd67588}, [%rd7257];
	fma.rn.f64 	%fd67589, %fd67586, %fd67585, %fd67587;
	fma.rn.f64 	%fd67590, %fd67589, %fd67585, %fd67588;
	ld.global.nc.v2.f64 	{%fd67591, %fd67592}, [%rd7257+16];
	fma.rn.f64 	%fd67593, %fd67590, %fd67585, %fd67591;
	fma.rn.f64 	%fd67594, %fd67593, %fd67585, %fd67592;
	ld.global.nc.v2.f64 	{%fd67595, %fd67596}, [%rd7257+32];
	fma.rn.f64 	%fd67597, %fd67594, %fd67585, %fd67595;
	fma.rn.f64 	%fd67598, %fd67597, %fd67585, %fd67596;
	fma.rn.f64 	%fd67599, %fd67598, %fd78894, %fd78894;
	fma.rn.f64 	%fd67600, %fd67598, %fd67585, 0d3FF0000000000000;
	selp.f64 	%fd67601, %fd67600, %fd67599, %p8222;
	and.b32  	%r16384, %r19869, 2;
	setp.eq.s32 	%p8223, %r16384, 0;
	mov.f64 	%fd67602, 0d0000000000000000;
	sub.f64 	%fd67603, %fd67602, %fd67601;
	selp.f64 	%fd67604, %fd67601, %fd67603, %p8223;
	mul.f64 	%fd12192, %fd12185, %fd67604;
	abs.f64 	%fd67605, %fd12181;
	setp.geu.f64 	%p8224, %fd67605, 0d3F1A36E2EB1C432D;
	@%p8224 bra 	$L__BB0_8856;
	setp.eq.f64 	%p8272, %fd12180, 0d0000000000000000;
	mov.b32 	%r19883, 0;
	@%p8272 bra 	$L__BB0_8911;
	neg.f64 	%fd67965, %fd12192;
	div.rn.f64 	%fd12193, %fd67965, %fd12180;
	abs.f64 	%fd12194, %fd12193;
	setp.gtu.f64 	%p8273, %fd12194, 0d3FF0000000000000;
	@%p8273 bra 	$L__BB0_8911;
	{
	.reg .b32 %temp; 
	mov.b64 	{%temp, %r5457}, %fd12193;
	}
	{
	.reg .b32 %temp; 
	mov.b64 	{%temp, %r16451}, %fd12194;
	}
	setp.gt.s32 	%p8274, %r16451, 1071801957;
	@%p8274 bra 	$L__BB0_8854;
	mul.f64 	%fd68006, %fd12193, %fd12193;
	fma.rn.f64 	%fd68007, %fd68006, 0d3FB0066BDC1895E9, 0dBFB3823B180754AF;
	fma.rn.f64 	%fd68008, %fd68007, %fd68006, 0d3FB11E52CC2F79AE;
	fma.rn.f64 	%fd68009, %fd68008, %fd68006, 0dBF924EAF3526861B;
	fma.rn.f64 	%fd68010, %fd68009, %fd68006, 0d3F91DF02A31E6CB7;
	fma.rn.f64 	%fd68011, %fd68010, %fd68006, 0d3F847D18B0EEC6CC;
	fma.rn.f64 	%fd68012, %fd68011, %fd68006, 0d3F8D0AF961BA53B0;
	fma.rn.f64 	%fd68013, %fd68012, %fd68006, 0d3F91BF7734CF1C48;
	fma.rn.f64 	%fd68014, %fd68013, %fd68006, 0d3F96E91483144EF7;
	fma.rn.f64 	%fd68015, %fd68014, %fd68006, 0d3F9F1C6E0A4F9F81;
	fma.rn.f64 	%fd68016, %fd68015, %fd68006, 0d3FA6DB6DC27FA92B;
	fma.rn.f64 	%fd68017, %fd68016, %fd68006, 0d3FB333333320F91B;
	fma.rn.f64 	%fd68018, %fd68017, %fd68006, 0d3FC5555555555F4D;
	mul.f64 	%fd68019, %fd68006, %fd68018;
	fma.rn.f64 	%fd12195, %fd68019, %fd12194, %fd12194;
	setp.gt.s32 	%p8278, %r5457, -1;
	@%p8278 bra 	$L__BB0_8853;
	mov.f64 	%fd68024, 0d3C91A62633145C07;
	add.rn.f64 	%fd68025, %fd12195, %fd68024;
	mov.f64 	%fd68026, 0d3FF921FB54442D18;
	add.rn.f64 	%fd78895, %fd68026, %fd68025;
	bra.uni 	$L__BB0_8855;
$L__BB0_8853:
	mov.f64 	%fd68020, 0dBC91A62633145C07;
	add.rn.f64 	%fd68021, %fd12195, %fd68020;
	neg.f64 	%fd68022, %fd68021;
	mov.f64 	%fd68023, 0d3FF921FB54442D18;
	add.rn.f64 	%fd78895, %fd68023, %fd68022;
	bra.uni 	$L__BB0_8855;
$L__BB0_8854:
	mov.f64 	%fd67966, 0d3FF0000000000000;
	sub.f64 	%fd67967, %fd67966, %fd12194;
	{
	.reg .b32 %temp; 
	mov.b64 	{%r16452, %temp}, %fd67967;
	}
	{
	.reg .b32 %temp; 
	mov.b64 	{%temp, %r16453}, %fd67967;
	}
	add.s32 	%r16454, %r16453, -1048576;
	mov.b64 	%fd67968, {%r16452, %r16454};
	rsqrt.approx.ftz.f64 	%fd67969, %fd67968;
	{
	.reg .b32 %temp; 
	mov.b64 	{%r16455, %temp}, %fd67969;
	}
	{
	.reg .b32 %temp; 
	mov.b64 	{%temp, %r16456}, %fd67969;
	}
	add.s32 	%r16457, %r16456, -1048576;
	mov.b64 	%fd67970, {%r16455, %r16457};
	mul.f64 	%fd67971, %fd67968, %fd67969;
	neg.f64 	%fd67972, %fd67971;
	fma.rn.f64 	%fd67973, %fd67971, %fd67972, %fd67968;
	fma.rn.f64 	%fd67974, %fd67973, %fd67970, %fd67971;
	neg.f64 	%fd67975, %fd67974;
	fma.rn.f64 	%fd67976, %fd67969, %fd67975, 0d3FF0000000000000;
	fma.rn.f64 	%fd67977, %fd67976, %fd67970, %fd67970;
	fma.rn.f64 	%fd67978, %fd67974, %fd67975, %fd67968;
	fma.rn.f64 	%fd67979, %fd67978, %fd67977, %fd67974;
	{
	.reg .b32 %temp; 
	mov.b64 	{%r16458, %temp}, %fd67979;
	}
	{
	.reg .b32 %temp; 
	mov.b64 	{%temp, %r16459}, %fd67979;
	}
	add.s32 	%r16460, %r16459, 1048576;
	mov.b64 	%fd67980, {%r16458, %r16460};
	fma.rn.f64 	%fd67981, %fd67967, 0d3EC715B371155F70, 0dBEBAC2FE66FAAC4B;
	fma.rn.f64 	%fd67982, %fd67981, %fd67967, 0d3ED9A9B88EFCD9B8;
	fma.rn.f64 	%fd67983, %fd67982, %fd67967, 0d3EDD0F40A8A0C4C3;
	fma.rn.f64 	%fd67984, %fd67983, %fd67967, 0d3EF46D4CFA9E0E1F;
	fma.rn.f64 	%fd67985, %fd67984, %fd67967, 0d3F079C168D1E2422;
	fma.rn.f64 	%fd67986, %fd67985, %fd67967, 0d3F1C9A88C3BCA540;
	fma.rn.f64 	%fd67987, %fd67986, %fd67967, 0d3F31C4E64BD476DF;
	fma.rn.f64 	%fd67988, %fd67987, %fd67967, 0d3F46E8BA60009C8F;
	fma.rn.f64 	%fd67989, %fd67988, %fd67967, 0d3F5F1C71C62B05A2;
	fma.rn.f64 	%fd67990, %fd67989, %fd67967, 0d3F76DB6DB6DC9F2C;
	fma.rn.f64 	%fd67991, %fd67990, %fd67967, 0d3F9333333333329C;
	fma.rn.f64 	%fd67992, %fd67991, %fd67967, 0d3FB5555555555555;
	setp.lt.s32 	%p8275, %r16453, 1;
	mov.f64 	%fd67993, 0d0000000000000000;
	mul.rn.f64 	%fd67994, %fd12194, %fd67993;
	mul.f64 	%fd67995, %fd67967, %fd67992;
	fma.rn.f64 	%fd67996, %fd67995, %fd67980, %fd67980;
	selp.f64 	%fd67997, %fd67994, %fd67996, %p8275;
	setp.lt.s32 	%p8276, %r16453, 0;
	mov.f64 	%fd67998, 0d7FF0000000000000;
	mul.rn.f64 	%fd67999, %fd67997, %fd67998;
	selp.f64 	%fd68000, %fd67999, %fd67997, %p8276;
	setp.lt.s32 	%p8277, %r5457, 0;
	mov.f64 	%fd68001, 0dBCA1A62633145C07;
	add.rn.f64 	%fd68002, %fd68000, %fd68001;
	neg.f64 	%fd68003, %fd68002;
	mov.f64 	%fd68004, 0d400921FB54442D18;
	add.rn.f64 	%fd68005, %fd68004, %fd68003;
	selp.f64 	%fd78895, %fd68005, %fd68000, %p8277;
$L__BB0_8855:
	mul.f64 	%fd68027, %fd78895, 0d404CA5DC1A63C1F5;
	neg.f64 	%fd68028, %fd68027;
	st.local.v2.f64 	[%rd28], {%fd68027, %fd68028};
	mov.b32 	%r19883, 2;
	bra.uni 	$L__BB0_8911;
$L__BB0_8856:
	div.rn.f64 	%fd67606, %fd12183, %fd12184;
	add.f64 	%fd12200, %fd67606, 0d3FF0000000000000;
	add.f64 	%fd67607, %fd12192, %fd12192;
	mul.f64 	%fd67608, %fd12180, %fd67607;
	div.rn.f64 	%fd12201, %fd67608, %fd12184;
	mul.f64 	%fd67609, %fd12192, %fd12192;
	div.rn.f64 	%fd67610, %fd67609, %fd12184;
	add.f64 	%fd67611, %fd67610, 0dBFF0000000000000;
	mul.f64 	%fd67612, %fd12200, 0dC010000000000000;
	mul.f64 	%fd67613, %fd67612, %fd67611;
	fma.rn.f64 	%fd12202, %fd12201, %fd12201, %fd67613;
	setp.ltu.f64 	%p8225, %fd12202, 0d0000000000000000;
	mov.b32 	%r19883, 0;
	@%p8225 bra 	$L__BB0_8911;
	sqrt.rn.f64 	%fd12203, %fd12202;
	sub.f64 	%fd67614, %fd12203, %fd12201;
	add.f64 	%fd12204, %fd12200, %fd12200;
	div.rn.f64 	%fd12205, %fd67614, %fd12204;
	abs.f64 	%fd12206, %fd12205;
	setp.gtu.f64 	%p8226, %fd12206, 0d3FF0000000000000;
	mov.b32 	%r19883, 0;
	@%p8226 bra 	$L__BB0_8884;
	{
	.reg .b32 %temp; 
	mov.b64 	{%temp, %r5458}, %fd12205;
	}
	{
	.reg .b32 %temp; 
	mov.b64 	{%temp, %r16387}, %fd12206;
	}
	setp.gt.s32 	%p8227, %r16387, 1071801957;
	@%p8227 bra 	$L__BB0_8862;
	mul.f64 	%fd67655, %fd12205, %fd12205;
	fma.rn.f64 	%fd67656, %fd67655, 0d3FB0066BDC1895E9, 0dBFB3823B180754AF;
	fma.rn.f64 	%fd67657, %fd67656, %fd67655, 0d3FB11E52CC2F79AE;
	fma.rn.f64 	%fd67658, %fd67657, %fd67655, 0dBF924EAF3526861B;
	fma.rn.f64 	%fd67659, %fd67658, %fd67655, 0d3F91DF02A31E6CB7;
	fma.rn.f64 	%fd67660, %fd67659, %fd67655, 0d3F847D18B0EEC6CC;
	fma.rn.f64 	%fd67661, %fd67660, %fd67655, 0d3F8D0AF961BA53B0;
	fma.rn.f64 	%fd67662, %fd67661, %fd67655, 0d3F91BF7734CF1C48;
	fma.rn.f64 	%fd67663, %fd67662, %fd67655, 0d3F96E91483144EF7;
	fma.rn.f64 	%fd67664, %fd67663, %fd67655, 0d3F9F1C6E0A4F9F81;
	fma.rn.f64 	%fd67665, %fd67664, %fd67655, 0d3FA6DB6DC27FA92B;
	fma.rn.f64 	%fd67666, %fd67665, %fd67655, 0d3FB333333320F91B;
	fma.rn.f64 	%fd67667, %fd67666, %fd67655, 0d3FC5555555555F4D;
	mul.f64 	%fd67668, %fd67655, %fd67667;
	fma.rn.f64 	%fd12207, %fd67668, %fd12206, %fd12206;
	setp.gt.s32 	%p8231, %r5458, -1;
	@%p8231 bra 	$L__BB0_8861;
	mov.f64 	%fd67673, 0d3C91A62633145C07;
	add.rn.f64 	%fd67674, %fd12207, %fd67673;
	mov.f64 	%fd67675, 0d3FF921FB54442D18;
	add.rn.f64 	%fd78896, %fd67675, %fd67674;
	bra.uni 	$L__BB0_8863;
$L__BB0_8861:
	mov.f64 	%fd67669, 0dBC91A62633145C07;
	add.rn.f64 	%fd67670, %fd12207, %fd67669;
	neg.f64 	%fd67671, %fd67670;
	mov.f64 	%fd67672, 0d3FF921FB54442D18;
	add.rn.f64 	%fd78896, %fd67672, %fd67671;
	bra.uni 	$L__BB0_8863;
$L__BB0_8862:
	mov.f64 	%fd67615, 0d3FF0000000000000;
	sub.f64 	%fd67616, %fd67615, %fd12206;
	{
	.reg .b32 %temp; 
	mov.b64 	{%r16388, %temp}, %fd67616;
	}
	{
	.reg .b32 %temp; 
	mov.b64 	{%temp, %r16389}, %fd67616;
	}
	add.s32 	%r16390, %r16389, -1048576;
	mov.b64 	%fd67617, {%r16388, %r16390};
	rsqrt.approx.ftz.f64 	%fd67618, %fd67617;
	{
	.reg .b32 %temp; 
	mov.b64 	{%r16391, %temp}, %fd67618;
	}
	{
	.reg .b32 %temp; 
	mov.b64 	{%temp, %r16392}, %fd67618;
	}
	add.s32 	%r16393, %r16392, -1048576;
	mov.b64 	%fd67619, {%r16391, %r16393};
	mul.f64 	%fd67620, %fd67617, %fd67618;
	neg.f64 	%fd67621, %fd67620;
	fma.rn.f64 	%fd67622, %fd67620, %fd67621, %fd67617;
	fma.rn.f64 	%fd67623, %fd67622, %fd67619, %fd67620;
	neg.f64 	%fd67624, %fd67623;
	fma.rn.f64 	%fd67625, %fd67618, %fd67624, 0d3FF0000000000000;
	fma.rn.f64 	%fd67626, %fd67625, %fd67619, %fd67619;
	fma.rn.f64 	%fd67627, %fd67623, %fd67624, %fd67617;
	fma.rn.f64 	%fd67628, %fd67627, %fd67626, %fd67623;
	{
	.reg .b32 %temp; 
	mov.b64 	{%r16394, %temp}, %fd67628;
	}
	{
	.reg .b32 %temp; 
	mov.b64 	{%temp, %r16395}, %fd67628;
	}
	add.s32 	%r16396, %r16395, 1048576;
	mov.b64 	%fd67629, {%r16394, %r16396};
	fma.rn.f64 	%fd67630, %fd67616, 0d3EC715B371155F70, 0dBEBAC2FE66FAAC4B;
	fma.rn.f64 	%fd67631, %fd67630, %fd67616, 0d3ED9A9B88EFCD9B8;
	fma.rn.f64 	%fd67632, %fd67631, %fd67616, 0d3EDD0F40A8A0C4C3;
	fma.rn.f64 	%fd67633, %fd67632, %fd67616, 0d3EF46D4CFA9E0E1F;
	fma.rn.f64 	%fd67634, %fd67633, %fd67616, 0d3F079C168D1E2422;
	fma.rn.f64 	%fd67635, %fd67634, %fd67616, 0d3F1C9A88C3BCA540;
	fma.rn.f64 	%fd67636, %fd67635, %fd67616, 0d3F31C4E64BD476DF;
	fma.rn.f64 	%fd67637, %fd67636, %fd67616, 0d3F46E8BA60009C8F;
	fma.rn.f64 	%fd67638, %fd67637, %fd67616, 0d3F5F1C71C62B05A2;
	fma.rn.f64 	%fd67639, %fd67638, %fd67616, 0d3F76DB6DB6DC9F2C;
	fma.rn.f64 	%fd67640, %fd67639, %fd67616, 0d3F9333333333329C;
	fma.rn.f64 	%fd67641, %fd67640, %fd67616, 0d3FB5555555555555;
	setp.lt.s32 	%p8228, %r16389, 1;
	mov.f64 	%fd67642, 0d0000000000000000;
	mul.rn.f64 	%fd67643, %fd12206, %fd67642;
	mul.f64 	%fd67644, %fd67616, %fd67641;
	fma.rn.f64 	%fd67645, %fd67644, %fd67629, %fd67629;
	selp.f64 	%fd67646, %fd67643, %fd67645, %p8228;
	setp.lt.s32 	%p8229, %r16389, 0;
	mov.f64 	%fd67647, 0d7FF0000000000000;
	mul.rn.f64 	%fd67648, %fd67646, %fd67647;
	selp.f64 	%fd67649, %fd67648, %fd67646, %p8229;
	setp.lt.s32 	%p8230, %r5458, 0;
	mov.f64 	%fd67650, 0dBCA1A62633145C07;
	add.rn.f64 	%fd67651, %fd67649, %fd67650;
	neg.f64 	%fd67652, %fd67651;
	mov.f64 	%fd67653, 0d400921FB54442D18;
	add.rn.f64 	%fd67654, %fd67653, %fd67652;
	selp.f64 	%fd78896, %fd67654, %fd67649, %p8230;
$L__BB0_8863:
	neg.f64 	%fd12212, %fd78896;
	abs.f64 	%fd12213, %fd78896;
	setp.neu.f64 	%p8232, %fd12213, 0d7FF0000000000000;
	@%p8232 bra 	$L__BB0_8865;
	mov.f64 	%fd67681, 0d0000000000000000;
	mul.rn.f64 	%fd78898, %fd78896, %fd67681;
	mov.b32 	%r19871, 1;
	bra.uni 	$L__BB0_8868;
$L__BB0_8865:
	mul.f64 	%fd67676, %fd78896, 0d3FE45F306DC9C883;
	cvt.rni.s32.f64 	%r19870, %fd67676;
	cvt.rn.f64.s32 	%fd67677, %r19870;
	fma.rn.f64 	%fd67678, %fd67677, 0dBFF921FB54442D18, %fd78896;
	fma.rn.f64 	%fd67679, %fd67677, 0dBC91A62633145C00, %fd67678;
	fma.rn.f64 	%fd78898, %fd67677, 0dB97B839A252049C0, %fd67679;
	setp.ltu.f64 	%p8233, %fd12213, 0d41E0000000000000;
	@%p8233 bra 	$L__BB0_8867;
	{ // callseq 1122, 0
	.param .b64 param0;
	st.param.f64 	[param0], %fd78896;
	.param .align 16 .b8 retval0[16];
	call.uni (retval0), 
	__internal_trig_reduction_slowpathd, 
	(
	param0
	);
	ld.param.f64 	%fd78898, [retval0];
	ld.param.b32 	%r19870, [retval0+8];
	} // callseq 1122
$L__BB0_8867:
	add.s32 	%r19871, %r19870, 1;
$L__BB0_8868:
	shl.b32 	%r16399, %r19871, 6;
	cvt.u64.u32 	%rd7258, %r16399;
	and.b64  	%rd7259, %rd7258, 64;
	add.s64 	%rd7261, %rd7183, %rd7259;
	mul.rn.f64 	%fd67682, %fd78898, %fd78898;
	and.b32  	%r16400, %r19871, 1;
	setp.eq.b32 	%p8235, %r16400, 1;
	selp.f64 	%fd67683, 0dBDA8FF8320FD8164, 0d3DE5DB65F9785EBA, %p8235;
	ld.global.nc.v2.f64 	{%fd67684, %fd67685}, [%rd7261];
	fma.rn.f64 	%fd67686, %fd67683, %fd67682, %fd67684;
	fma.rn.f64 	%fd67687, %fd67686, %fd67682, %fd67685;
	ld.global.nc.v2.f64 	{%fd67688, %fd67689}, [%rd7261+16];
	fma.rn.f64 	%fd67690, %fd67687, %fd67682, %fd67688;
	fma.rn.f64 	%fd67691, %fd67690, %fd67682, %fd67689;
	ld.global.nc.v2.f64 	{%fd67692, %fd67693}, [%rd7261+32];
	fma.rn.f64 	%fd67694, %fd67691, %fd67682, %fd67692;
	fma.rn.f64 	%fd67695, %fd67694, %fd67682, %fd67693;
	fma.rn.f64 	%fd67696, %fd67695, %fd78898, %fd78898;
	fma.rn.f64 	%fd67697, %fd67695, %fd67682, 0d3FF0000000000000;
	selp.f64 	%fd67698, %fd67697, %fd67696, %p8235;
	and.b32  	%r16401, %r19871, 2;
	setp.eq.s32 	%p8236, %r16401, 0;
	mov.f64 	%fd67699, 0d0000000000000000;
	sub.f64 	%fd67700, %fd67699, %fd67698;
	selp.f64 	%fd12219, %fd67698, %fd67700, %p8236;
	@%p8232 bra 	$L__BB0_8870;
	mov.f64 	%fd67706, 0d0000000000000000;
	mul.rn.f64 	%fd78899, %fd78896, %fd67706;
	mov.b32 	%r19872, 0;
	bra.uni 	$L__BB0_8872;
$L__BB0_8870:
	mul.f64 	%fd67701, %fd78896, 0d3FE45F306DC9C883;
	cvt.rni.s32.f64 	%r19872, %fd67701;
	cvt.rn.f64.s32 	%fd67702, %r19872;
	fma.rn.f64 	%fd67703, %fd67702, 0dBFF921FB54442D18, %fd78896;
	fma.rn.f64 	%fd67704, %fd67702, 0dBC91A62633145C00, %fd67703;
	fma.rn.f64 	%fd78899, %fd67702, 0dB97B839A252049C0, %fd67704;
	setp.ltu.f64 	%p8237, %fd12213, 0d41E0000000000000;
	@%p8237 bra 	$L__BB0_8872;
	{ // callseq 1123, 0
	.param .b64 param0;
	st.param.f64 	[param0], %fd78896;
	.param .align 16 .b8 retval0[16];
	call.uni (retval0), 
	__internal_trig_reduction_slowpathd, 
	(
	param0
	);
	ld.param.f64 	%fd78899, [retval0];
	ld.param.b32 	%r19872, [retval0+8];
	} // callseq 1123
$L__BB0_8872:
	shl.b32 	%r16404, %r19872, 6;
	cvt.u64.u32 	%rd7262, %r16404;
	and.b64  	%rd7263, %rd7262, 64;
	add.s64 	%rd7265, %rd7183, %rd7263;
	mul.rn.f64 	%fd67707, %fd78899, %fd78899;
	and.b32  	%r16405, %r19872, 1;
	setp.eq.b32 	%p8239, %r16405, 1;
	selp.f64 	%fd67708, 0dBDA8FF8320FD8164, 0d3DE5DB65F9785EBA, %p8239;
	ld.global.nc.v2.f64 	{%fd67709, %fd67710}, [%rd7265];
	fma.rn.f64 	%fd67711, %fd67708, %fd67707, %fd67709;
	fma.rn.f64 	%fd67712, %fd67711, %fd67707, %fd67710;
	ld.global.nc.v2.f64 	{%fd67713, %fd67714}, [%rd7265+16];
	fma.rn.f64 	%fd67715, %fd67712, %fd67707, %fd67713;
	fma.rn.f64 	%fd67716, %fd67715, %fd67707, %fd67714;
	ld.global.nc.v2.f64 	{%fd67717, %fd67718}, [%rd7265+32];
	fma.rn.f64 	%fd67719, %fd67716, %fd67707, %fd67717;
	fma.rn.f64 	%fd67720, %fd67719, %fd67707, %fd67718;
	fma.rn.f64 	%fd67721, %fd67720, %fd78899, %fd78899;
	fma.rn.f64 	%fd67722, %fd67720, %fd67707, 0d3FF0000000000000;
	selp.f64 	%fd67723, %fd67722, %fd67721, %p8239;
	and.b32  	%r16406, %r19872, 2;
	setp.eq.s32 	%p8240, %r16406, 0;
	mov.f64 	%fd67724, 0d0000000000000000;
	sub.f64 	%fd67725, %fd67724, %fd67723;
	selp.f64 	%fd67726, %fd67723, %fd67725, %p8240;
	mul.f64 	%fd67727, %fd12181, %fd67726;
	mul.f64 	%fd67728, %fd12180, %fd12219;
	sub.f64 	%fd67729, %fd67727, %fd67728;
	sub.f64 	%fd12224, %fd67729, %fd12192;
	@%p8232 bra 	$L__BB0_8874;
	mov.f64 	%fd67735, 0d0000000000000000;
	mul.rn.f64 	%fd78901, %fd12212, %fd67735;
	mov.b32 	%r19874, 1;
	bra.uni 	$L__BB0_8877;
$L__BB0_8874:
	mul.f64 	%fd67730, %fd78896, 0dBFE45F306DC9C883;
	cvt.rni.s32.f64 	%r19873, %fd67730;
	cvt.rn.f64.s32 	%fd67731, %r19873;
	fma.rn.f64 	%fd67732, %fd67731, 0dBFF921FB54442D18, %fd12212;
	fma.rn.f64 	%fd67733, %fd67731, 0dBC91A62633145C00, %fd67732;
	fma.rn.f64 	%fd78901, %fd67731, 0dB97B839A252049C0, %fd67733;
	setp.ltu.f64 	%p8241, %fd12213, 0d41E0000000000000;
	@%p8241 bra 	$L__BB0_8876;
	{ // callseq 1124, 0
	.param .b64 param0;
	st.param.f64 	[param0], %fd12212;
	.param .align 16 .b8 retval0[16];
	call.uni (retval0), 
	__internal_trig_reduction_slowpathd, 
	(
	param0
	);
	ld.param.f64 	%fd78901, [retval0];
	ld.param.b32 	%r19873, [retval0+8];
	} // callseq 1124
$L__BB0_8876:
	add.s32 	%r19874, %r19873, 1;
$L__BB0_8877:
	shl.b32 	%r16409, %r19874, 6;
	cvt.u64.u32 	%rd7266, %r16409;
	and.b64  	%rd7267, %rd7266, 64;
	add.s64 	%rd7269, %rd7183, %rd7267;
	mul.rn.f64 	%fd67736, %fd78901, %fd78901;
	and.b32  	%r16410, %r19874, 1;
	setp.eq.b32 	%p8243, %r16410, 1;
	selp.f64 	%fd67737, 0dBDA8FF8320FD8164, 0d3DE5DB65F9785EBA, %p8243;
	ld.global.nc.v2.f64 	{%fd67738, %fd67739}, [%rd7269];
	fma.rn.f64 	%fd67740, %fd67737, %fd67736, %fd67738;
	fma.rn.f64 	%fd67741, %fd67740, %fd67736, %fd67739;
	ld.global.nc.v2.f64 	{%fd67742, %fd67743}, [%rd7269+16];
	fma.rn.f64 	%fd67744, %fd67741, %fd67736, %fd67742;
	fma.rn.f64 	%fd67745, %fd67744, %fd67736, %fd67743;
	ld.global.nc.v2.f64 	{%fd67746, %fd67747}, [%rd7269+32];
	fma.rn.f64 	%fd67748, %fd67745, %fd67736, %fd67746;
	fma.rn.f64 	%fd67749, %fd67748, %fd67736, %fd67747;
	fma.rn.f64 	%fd67750, %fd67749, %fd78901, %fd78901;
	fma.rn.f64 	%fd67751, %fd67749, %fd67736, 0d3FF0000000000000;
	selp.f64 	%fd67752, %fd67751, %fd67750, %p8243;
	and.b32  	%r16411, %r19874, 2;
	setp.eq.s32 	%p8244, %r16411, 0;
	mov.f64 	%fd67753, 0d0000000000000000;
	sub.f64 	%fd67754, %fd67753, %fd67752;
	selp.f64 	%fd12230, %fd67752, %fd67754, %p8244;
	@%p8232 bra 	$L__BB0_8879;
	mov.f64 	%fd67760, 0d0000000000000000;
	mul.rn.f64 	%fd78902, %fd12212, %fd67760;
	mov.b32 	%r19875, 0;
	bra.uni 	$L__BB0_8881;
$L__BB0_8879:
	mul.f64 	%fd67755, %fd78896, 0dBFE45F306DC9C883;
	cvt.rni.s32.f64 	%r19875, %fd67755;
	cvt.rn.f64.s32 	%fd67756, %r19875;
	fma.rn.f64 	%fd67757, %fd67756, 0dBFF921FB54442D18, %fd12212;
	fma.rn.f64 	%fd67758, %fd67756, 0dBC91A62633145C00, %fd67757;
	fma.rn.f64 	%fd78902, %fd67756, 0dB97B839A252049C0, %fd67758;
	setp.ltu.f64 	%p8245, %fd12213, 0d41E0000000000000;
	@%p8245 bra 	$L__BB0_8881;
	{ // callseq 1125, 0
	.param .b64 param0;
	st.param.f64 	[param0], %fd12212;
	.param .align 16 .b8 retval0[16];
	call.uni (retval0), 
	__internal_trig_reduction_slowpathd, 
	(
	param0
	);
	ld.param.f64 	%fd78902, [retval0];
	ld.param.b32 	%r19875, [retval0+8];
	} // callseq 1125
$L__BB0_8881:
	shl.b32 	%r16414, %r19875, 6;
	cvt.u64.u32 	%rd7270, %r16414;
	and.b64  	%rd7271, %rd7270, 64;
	add.s64 	%rd7273, %rd7183, %rd7271;
	mul.rn.f64 	%fd67761, %fd78902, %fd78902;
	and.b32  	%r16415, %r19875, 1;
	setp.eq.b32 	%p8246, %r16415, 1;
	selp.f64 	%fd67762, 0dBDA8FF8320FD8164, 0d3DE5DB65F9785EBA, %p8246;
	ld.global.nc.v2.f64 	{%fd67763, %fd67764}, [%rd7273];
	fma.rn.f64 	%fd67765, %fd67762, %fd67761, %fd67763;
	fma.rn.f64 	%fd67766, %fd67765, %fd67761, %fd67764;
	ld.global.nc.v2.f64 	{%fd67767, %fd67768}, [%rd7273+16];
	fma.rn.f64 	%fd67769, %fd67766, %fd67761, %fd67767;
	fma.rn.f64 	%fd67770, %fd67769, %fd67761, %fd67768;
	ld.global.nc.v2.f64 	{%fd67771, %fd67772}, [%rd7273+32];
	fma.rn.f64 	%fd67773, %fd67770, %fd67761, %fd67771;
	fma.rn.f64 	%fd67774, %fd67773, %fd67761, %fd67772;
	fma.rn.f64 	%fd67775, %fd67774, %fd78902, %fd78902;
	fma.rn.f64 	%fd67776, %fd67774, %fd67761, 0d3FF0000000000000;
	selp.f64 	%fd67777, %fd67776, %fd67775, %p8246;
	and.b32  	%r16416, %r19875, 2;
	setp.eq.s32 	%p8247, %r16416, 0;
	mov.f64 	%fd67778, 0d0000000000000000;
	sub.f64 	%fd67779, %fd67778, %fd67777;
	selp.f64 	%fd67780, %fd67777, %fd67779, %p8247;
	mul.f64 	%fd67781, %fd12181, %fd67780;
	mul.f64 	%fd67782, %fd12180, %fd12230;
	sub.f64 	%fd67783, %fd67781, %fd67782;
	sub.f64 	%fd67784, %fd67783, %fd12192;
	abs.f64 	%fd67785, %fd67784;
	abs.f64 	%fd67786, %fd12224;
	setp.geu.f64 	%p8248, %fd67786, %fd67785;
	@%p8248 bra 	$L__BB0_8883;
	mul.f64 	%fd67788, %fd78896, 0d404CA5DC1A63C1F5;
	st.local.f64 	[%rd28], %fd67788;
	mov.b32 	%r19883, 1;
	bra.uni 	$L__BB0_8884;
$L__BB0_8883:
	mul.f64 	%fd67787, %fd78896, 0dC04CA5DC1A63C1F5;
	st.local.f64 	[%rd28], %fd67787;
	mov.b32 	%r19883, 1;
$L__BB0_8884:
	neg.f64 	%fd67789, %fd12201;
	sub.f64 	%fd67790, %fd67789, %fd12203;
	div.rn.f64 	%fd12235, %fd67790, %fd12204;
	abs.f64 	%fd12236, %fd12235;
	setp.gtu.f64 	%p8249, %fd12236, 0d3FF0000000000000;
	@%p8249 bra 	$L__BB0_8911;
	{
	.reg .b32 %temp; 
	mov.b64 	{%temp, %r5476}, %fd12235;
	}
	{
	.reg .b32 %temp; 
	mov.b64 	{%temp, %r16419}, %fd12236;
	}
	setp.gt.s32 	%p8250, %r16419, 1071801957;
	@%p8250 bra 	$L__BB0_8889;
	mul.f64 	%fd67831, %fd12235, %fd12235;
	fma.rn.f64 	%fd67832, %fd67831, 0d3FB0066BDC1895E9, 0dBFB3823B180754AF;
	fma.rn.f64 	%fd67833, %fd67832, %fd67831, 0d3FB11E52CC2F79AE;
	fma.rn.f64 	%fd67834, %fd67833, %fd67831, 0dBF924EAF3526861B;
	fma.rn.f64 	%fd67835, %fd67834, %fd67831, 0d3F91DF02A31E6CB7;
	fma.rn.f64 	%fd67836, %fd67835, %fd67831, 0d3F847D18B0EEC6CC;
	fma.rn.f64 	%fd67837, %fd67836, %fd67831, 0d3F8D0AF961BA53B0;
	fma.rn.f64 	%fd67838, %fd67837, %fd67831, 0d3F91BF7734CF1C48;
	fma.rn.f64 	%fd67839, %fd67838, %fd67831, 0d3F96E91483144EF7;
	fma.rn.f64 	%fd67840, %fd67839, %fd67831, 0d3F9F1C6E0A4F9F81;
	fma.rn.f64 	%fd67841, %fd67840, %fd67831, 0d3FA6DB6DC27FA92B;
	fma.rn.f64 	%fd67842, %fd67841, %fd67831, 0d3FB333333320F91B;
	fma.rn.f64 	%fd67843, %fd67842, %fd67831, 0d3FC5555555555F4D;
	mul.f64 	%fd67844, %fd67831, %fd67843;
	fma.rn.f64 	%fd12237, %fd67844, %fd12236, %fd12236;
	setp.gt.s32 	%p8254, %r5476, -1;
	@%p8254 bra 	$L__BB0_8888;
	mov.f64 	%fd67849, 0d3C91A62633145C07;
	add.rn.f64 	%fd67850, %fd12237, %fd67849;
	mov.f64 	%fd67851, 0d3FF921FB54442D18;
	add.rn.f64 	%fd78903, %fd67851, %fd67850;
	bra.uni 	$L__BB0_8890;
$L__BB0_8888:
	mov.f64 	%fd67845, 0dBC91A62633145C07;
	add.rn.f64 	%fd67846, %fd12237, %fd67845;
	neg.f64 	%fd67847, %fd67846;
	mov.f64 	%fd67848, 0d3FF921FB54442D18;
	add.rn.f64 	%fd78903, %fd67848, %fd67847;
	bra.uni 	$L__BB0_8890;
$L__BB0_8889:
	mov.f64 	%fd67791, 0d3FF0000000000000;
	sub.f64 	%fd67792, %fd67791, %fd12236;
	{
	.reg .b32 %temp; 
	mov.b64 	{%r16420, %temp}, %fd67792;
	}
	{
	.reg .b32 %temp; 
	mov.b64 	{%temp, %r16421}, %fd67792;
	}
	add.s32 	%r16422, %r16421, -1048576;
	mov.b64 	%fd67793, {%r16420, %r16422};
	rsqrt.approx.ftz.f64 	%fd67794, %fd67793;
	{
	.reg .b32 %temp; 
	mov.b64 	{%r16423, %temp}, %fd67794;
	}
	{
	.reg .b32 %temp; 
	mov.b64 	{%temp, %r16424}, %fd67794;
	}
	add.s32 	%r16425, %r16424, -1048576;
	mov.b64 	%fd67795, {%r16423, %r16425};
	mul.f64 	%fd67796, %fd67793, %fd67794;
	neg.f64 	%fd67797, %fd67796;
	fma.rn.f64 	%fd67798, %fd67796, %fd67797, %fd67793;
	fma.rn.f64 	%fd67799, %fd67798, %fd67795, %fd67796;
	neg.f64 	%fd67800, %fd67799;
	fma.rn.f64 	%fd67801, %fd67794, %fd67800, 0d3FF0000000000000;
	fma.rn.f64 	%fd67802, %fd67801, %fd67795, %fd67795;
	fma.rn.f64 	%fd67803, %fd67799, %fd67800, %fd67793;
	fma.rn.f64 	%fd67804, %fd67803, %fd67802, %fd67799;
	{
	.reg .b32 %temp; 
	mov.b64 	{%r16426, %temp}, %fd67804;
	}
	{
	.reg .b32 %temp; 
	mov.b64 	{%temp, %r16427}, %fd67804;
	}
	add.s32 	%r16428, %r16427, 1048576;
	mov.b64 	%fd67805, {%r16426, %r16428};
	fma.rn.f64 	%fd67806, %fd67792, 0d3EC715B371155F70, 0dBEBAC2FE66FAAC4B;
	fma.rn.f64 	%fd67807, %fd67806, %fd67792, 0d3ED9A9B88EFCD9B8;
	fma.rn.f64 	%fd67808, %fd67807, %fd67792, 0d3EDD0F40A8A0C4C3;
	fma.rn.f64 	%fd67809, %fd67808, %fd67792, 0d3EF46D4CFA9E0E1F;
	fma.rn.f64 	%fd67810, %fd67809, %fd67792, 0d3F079C168D1E2422;
	fma.rn.f64 	%fd67811, %fd67810, %fd67792, 0d3F1C9A88C3BCA540;
	fma.rn.f64 	%fd67812, %fd67811, %fd67792, 0d3F31C4E64BD476DF;
	fma.rn.f64 	%fd67813, %fd67812, %fd67792, 0d3F46E8BA60009C8F;
	fma.rn.f64 	%fd67814, %fd67813, %fd67792, 0d3F5F1C71C62B05A2;
	fma.rn.f64 	%fd67815, %fd67814, %fd67792, 0d3F76DB6DB6DC9F2C;
	fma.rn.f64 	%fd67816, %fd67815, %fd67792, 0d3F9333333333329C;
	fma.rn.f64 	%fd67817, %fd67816, %fd67792, 0d3FB5555555555555;
	setp.lt.s32 	%p8251, %r16421, 1;
	mov.f64 	%fd67818, 0d0000000000000000;
	mul.rn.f64 	%fd67819, %fd12236, %fd67818;
	mul.f64 	%fd67820, %fd67792, %fd67817;
	fma.rn.f64 	%fd67821, %fd67820, %fd67805, %fd67805;
	selp.f64 	%fd67822, %fd67819, %fd67821, %p8251;
	setp.lt.s32 	%p8252, %r16421, 0;
	mov.f64 	%fd67823, 0d7FF0000000000000;
	mul.rn.f64 	%fd67824, %fd67822, %fd67823;
	selp.f64 	%fd67825, %fd67824, %fd67822, %p8252;
	setp.lt.s32 	%p8253, %r5476, 0;
	mov.f64 	%fd67826, 0dBCA1A62633145C07;
	add.rn.f64 	%fd67827, %fd67825, %fd67826;
	neg.f64 	%fd67828, %fd67827;
	mov.f64 	%fd67829, 0d400921FB54442D18;
	add.rn.f64 	%fd67830, %fd67829, %fd67828;
	selp.f64 	%fd78903, %fd67830, %fd67825, %p8253;
$L__BB0_8890:
	neg.f64 	%fd12242, %fd78903;
	abs.f64 	%fd12243, %fd78903;
	setp.neu.f64 	%p8255, %fd12243, 0d7FF0000000000000;
	@%p8255 bra 	$L__BB0_8892;
	mov.f64 	%fd67857, 0d0000000000000000;
	mul.rn.f64 	%fd78905, %fd78903, %fd67857;
	mov.b32 	%r19878, 1;
	bra.uni 	$L__BB0_8895;
$L__BB0_8892:
	mul.f64 	%fd67852, %fd78903, 0d3FE45F306DC9C883;
	cvt.rni.s32.f64 	%r19877, %fd67852;
	cvt.rn.f64.s32 	%fd67853, %r19877;
	fma.rn.f64 	%fd67854, %fd67853, 0dBFF921FB54442D18, %fd78903;
	fma.rn.f64 	%fd67855, %fd67853, 0dBC91A62633145C00, %fd67854;
	fma.rn.f64 	%fd78905, %fd67853, 0dB97B839A252049C0, %fd67855;
	setp.ltu.f64 	%p8256, %fd12243, 0d41E0000000000000;
	@%p8256 bra 	$L__BB0_8894;
	{ // callseq 1126, 0
	.param .b64 param0;
	st.param.f64 	[param0], %fd78903;
	.param .align 16 .b8 retval0[16];
	call.uni (retval0), 
	__internal_trig_reduction_slowpathd, 
	(
	param0
	);
	ld.param.f64 	%fd78905, [retval0];
	ld.param.b32 	%r19877, [retval0+8];
	} // callseq 1126
$L__BB0_8894:
	add.s32 	%r19878, %r19877, 1;
$L__BB0_8895:
	setp.neu.f64 	%p8257, %fd12243, 0d7FF0000000000000;
	shl.b32 	%r16431, %r19878, 6;
	cvt.u64.u32 	%rd7274, %r16431;
	and.b64  	%rd7275, %rd7274, 64;
	add.s64 	%rd7277, %rd7183, %rd7275;
	mul.rn.f64 	%fd67858, %fd78905, %fd78905;
	and.b32  	%r16432, %r19878, 1;
	setp.eq.b32 	%p8258, %r16432, 1;
	selp.f64 	%fd67859, 0dBDA8FF8320FD8164, 0d3DE5DB65F9785EBA, %p8258;
	ld.global.nc.v2.f64 	{%fd67860, %fd67861}, [%rd7277];
	fma.rn.f64 	%fd67862, %fd67859, %fd67858, %fd67860;
	fma.rn.f64 	%fd67863, %fd67862, %fd67858, %fd67861;
	ld.global.nc.v2.f64 	{%fd67864, %fd67865}, [%rd7277+16];
	fma.rn.f64 	%fd67866, %fd67863, %fd67858, %fd67864;
	fma.rn.f64 	%fd67867, %fd67866, %fd67858, %fd67865;
	ld.global.nc.v2.f64 	{%fd67868, %fd67869}, [%rd7277+32];
	fma.rn.f64 	%fd67870, %fd67867, %fd67858, %fd67868;
	fma.rn.f64 	%fd67871, %fd67870, %fd67858, %fd67869;
	fma.rn.f64 	%fd67872, %fd67871, %fd78905, %fd78905;
	fma.rn.f64 	%fd67873, %fd67871, %fd67858, 0d3FF0000000000000;
	selp.f64 	%fd67874, %fd67873, %fd67872, %p8258;
	and.b32  	%r16433, %r19878, 2;
	setp.eq.s32 	%p8259, %r16433, 0;
	mov.f64 	%fd67875, 0d0000000000000000;
	sub.f64 	%fd67876, %fd67875, %fd67874;
	selp.f64 	%fd12249, %fd67874, %fd67876, %p8259;
	@%p8257 bra 	$L__BB0_8897;
	mov.f64 	%fd67882, 0d0000000000000000;
	mul.rn.f64 	%fd78906, %fd78903, %fd67882;
	mov.b32 	%r19879, 0;
	bra.uni 	$L__BB0_8899;
$L__BB0_8897:
	mul.f64 	%fd67877, %fd78903, 0d3FE45F306DC9C883;
	cvt.rni.s32.f64 	%r19879, %fd67877;
	cvt.rn.f64.s32 	%fd67878, %r19879;
	fma.rn.f64 	%fd67879, %fd67878, 0dBFF921FB54442D18, %fd78903;
	fma.rn.f64 	%fd67880, %fd67878, 0dBC91A62633145C00, %fd67879;
	fma.rn.f64 	%fd78906, %fd67878, 0dB97B839A252049C0, %fd67880;
	setp.ltu.f64 	%p8260, %fd12243, 0d41E0000000000000;
	@%p8260 bra 	$L__BB0_8899;
	{ // callseq 1127, 0
	.param .b64 param0;
	st.param.f64 	[param0], %fd78903;
	.param .align 16 .b8 retval0[16];
	call.uni (retval0), 
	__internal_trig_reduction_slowpathd, 
	(
	param0
	);
	ld.param.f64 	%fd78906, [retval0];
	ld.param.b32 	%r19879, [retval0+8];
	} // callseq 1127
$L__BB0_8899:
	shl.b32 	%r16436, %r19879, 6;
	cvt.u64.u32 	%rd7278, %r16436;
	and.b64  	%rd7279, %rd7278, 64;
	add.s64 	%rd7281, %rd7183, %rd7279;
	mul.rn.f64 	%fd67883, %fd78906, %fd78906;
	and.b32  	%r16437, %r19879, 1;
	setp.eq.b32 	%p8262, %r16437, 1;
	selp.f64 	%fd67884, 0dBDA8FF8320FD8164, 0d3DE5DB65F9785EBA, %p8262;
	ld.global.nc.v2.f64 	{%fd67885, %fd67886}, [%rd7281];
	fma.rn.f64 	%fd67887, %fd67884, %fd67883, %fd67885;
	fma.rn.f64 	%fd67888, %fd67887, %fd67883, %fd67886;
	ld.global.nc.v2.f64 	{%fd67889, %fd67890}, [%rd7281+16];
	fma.rn.f64 	%fd67891, %fd67888, %fd67883, %fd67889;
	fma.rn.f64 	%fd67892, %fd67891, %fd67883, %fd67890;
	ld.global.nc.v2.f64 	{%fd67893, %fd67894}, [%rd7281+32];
	fma.rn.f64 	%fd67895, %fd67892, %fd67883, %fd67893;
	fma.rn.f64 	%fd67896, %fd67895, %fd67883, %fd67894;
	fma.rn.f64 	%fd67897, %fd67896, %fd78906, %fd78906;
	fma.rn.f64 	%fd67898, %fd67896, %fd67883, 0d3FF0000000000000;
	selp.f64 	%fd67899, %fd67898, %fd67897, %p8262;
	and.b32  	%r16438, %r19879, 2;
	setp.eq.s32 	%p8263, %r16438, 0;
	mov.f64 	%fd67900, 0d0000000000000000;
	sub.f64 	%fd67901, %fd67900, %fd67899;
	selp.f64 	%fd67902, %fd67899, %fd67901, %p8263;
	mul.f64 	%fd67903, %fd12181, %fd67902;
	mul.f64 	%fd67904, %fd12180, %fd12249;
	sub.f64 	%fd67905, %fd67903, %fd67904;
	sub.f64 	%fd12254, %fd67905, %fd12192;
	@%p8257 bra 	$L__BB0_8901;
	mov.f64 	%fd67911, 0d0000000000000000;
	mul.rn.f64 	%fd78908, %fd12242, %fd67911;
	mov.b32 	%r19881, 1;
	bra.uni 	$L__BB0_8904;
$L__BB0_8901:
	mul.f64 	%fd67906, %fd78903, 0dBFE45F306DC9C883;
	cvt.rni.s32.f64 	%r19880, %fd67906;
	cvt.rn.f64.s32 	%fd67907, %r19880;
	fma.rn.f64 	%fd67908, %fd67907, 0dBFF921FB54442D18, %fd12242;
	fma.rn.f64 	%fd67909, %fd67907, 0dBC91A62633145C00, %fd67908;
	fma.rn.f64 	%fd78908, %fd67907, 0dB97B839A252049C0, %fd67909;
	setp.ltu.f64 	%p8264, %fd12243, 0d41E0000000000000;
	@%p8264 bra 	$L__BB0_8903;
	{ // callseq 1128, 0
	.param .b64 param0;
	st.param.f64 	[param0], %fd12242;
	.param .align 16 .b8 retval0[16];
	call.uni (retval0), 
	__internal_trig_reduction_slowpathd, 
	(
	param0
	);
	ld.param.f64 	%fd78908, [retval0];
	ld.param.b32 	%r19880, [retval0+8];
	} // callseq 1128
$L__BB0_8903:
	add.s32 	%r19881, %r19880, 1;
$L__BB0_8904:
	shl.b32 	%r16441, %r19881, 6;
	cvt.u64.u32 	%rd7282, %r16441;
	and.b64  	%rd7283, %rd7282, 64;
	add.s64 	%rd7285, %rd7183, %rd7283;
	mul.rn.f64 	%fd67912, %fd78908, %fd78908;
	and.b32  	%r16442, %r19881, 1;
	setp.eq.b32 	%p8266, %r16442, 1;
	selp.f64 	%fd67913, 0dBDA8FF8320FD8164, 0d3DE5DB65F9785EBA, %p8266;
	ld.global.nc.v2.f64 	{%fd67914, %fd67915}, [%rd7285];
	fma.rn.f64 	%fd67916, %fd67913, %fd67912, %fd67914;
	fma.rn.f64 	%fd67917, %fd67916, %fd67912, %fd67915;
	ld.global.nc.v2.f64 	{%fd67918, %fd67919}, [%rd7285+16];
	fma.rn.f64 	%fd67920, %fd67917, %fd67912, %fd67918;
	fma.rn.f64 	%fd67921, %fd67920, %fd67912, %fd67919;
	ld.global.nc.v2.f64 	{%fd67922, %fd67923}, [%rd7285+32];
	fma.rn.f64 	%fd67924, %fd67921, %fd67912, %fd67922;
	fma.rn.f64 	%fd67925, %fd67924, %fd67912, %fd67923;
	fma.rn.f64 	%fd67926, %fd67925, %fd78908, %fd78908;
	fma.rn.f64 	%fd67927, %fd67925, %fd67912, 0d3FF0000000000000;
	selp.f64 	%fd67928, %fd67927, %fd67926, %p8266;
	and.b32  	%r16443, %r19881, 2;
	setp.eq.s32 	%p8267, %r16443, 0;
	mov.f64 	%fd67929, 0d0000000000000000;
	sub.f64 	%fd67930, %fd67929, %fd67928;
	selp.f64 	%fd12260, %fd67928, %fd67930, %p8267;
	@%p8257 bra 	$L__BB0_8906;
	mov.f64 	%fd67936, 0d0000000000000000;
	mul.rn.f64 	%fd78909, %fd12242, %fd67936;
	mov.b32 	%r19882, 0;
	bra.uni 	$L__BB0_8908;
$L__BB0_8906:
	mul.f64 	%fd67931, %fd78903, 0dBFE45F306DC9C883;
	cvt.rni.s32.f64 	%r19882, %fd67931;
	cvt.rn.f64.s32 	%fd67932, %r19882;
	fma.rn.f64 	%fd67933, %fd67932, 0dBFF921FB54442D18, %fd12242;
	fma.rn.f64 	%fd67934, %fd67932, 0dBC91A62633145C00, %fd67933;
	fma.rn.f64 	%fd78909, %fd67932, 0dB97B839A252049C0, %fd67934;
	setp.ltu.f64 	%p8268, %fd12243, 0d41E0000000000000;
	@%p8268 bra 	$L__BB0_8908;
	{ // callseq 1129, 0
	.param .b64 param0;
	st.param.f64 	[param0], %fd12242;
	.param .align 16 .b8 retval0[16];
	call.uni (retval0), 
	__internal_trig_reduction_slowpathd, 
	(
	param0
	);
	ld.param.f64 	%fd78909, [retval0];
	ld.param.b32 	%r19882, [retval0+8];
	} // callseq 1129
$L__BB0_8908:
	shl.b32 	%r16446, %r19882, 6;
	cvt.u64.u32 	%rd7286, %r16446;
	and.b64  	%rd7287, %rd7286, 64;
	add.s64 	%rd7289, %rd7183, %rd7287;
	mul.rn.f64 	%fd67937, %fd78909, %fd78909;
	and.b32  	%r16447, %r19882, 1;
	setp.eq.b32 	%p8269, %r16447, 1;
	selp.f64 	%fd67938, 0dBDA8FF8320FD8164, 0d3DE5DB65F9785EBA, %p8269;
	ld.global.nc.v2.f64 	{%fd67939, %fd67940}, [%rd7289];
	fma.rn.f64 	%fd67941, %fd67938, %fd67937, %fd67939;
	fma.rn.f64 	%fd67942, %fd67941, %fd67937, %fd67940;
	ld.global.nc.v2.f64 	{%fd67943, %fd67944}, [%rd7289+16];
	fma.rn.f64 	%fd67945, %fd67942, %fd67937, %fd67943;
	fma.rn.f64 	%fd67946, %fd67945, %fd67937, %fd67944;
	ld.global.nc.v2.f64 	{%fd67947, %fd67948}, [%rd7289+32];
	fma.rn.f64 	%fd67949, %fd67946, %fd67937, %fd67947;
	fma.rn.f64 	%fd67950, %fd67949, %fd67937, %fd67948;
	fma.rn.f64 	%fd67951, %fd67950, %fd78909, %fd78909;
	fma.rn.f64 	%fd67952, %fd67950, %fd67937, 0d3FF0000000000000;
	selp.f64 	%fd67953, %fd67952, %fd67951, %p8269;
	and.b32  	%r16448, %r19882, 2;
	setp.eq.s32 	%p8270, %r16448, 0;
	mov.f64 	%fd67954, 0d0000000000000000;
	sub.f64 	%fd67955, %fd67954, %fd67953;
	selp.f64 	%fd67956, %fd67953, %fd67955, %p8270;
	mul.f64 	%fd67957, %fd12181, %fd67956;
	mul.f64 	%fd67958, %fd12180, %fd12260;
	sub.f64 	%fd67959, %fd67957, %fd67958;
	sub.f64 	%fd67960, %fd67959, %fd12192;
	abs.f64 	%fd67961, %fd67960;
	abs.f64 	%fd67962, %fd12254;
	setp.geu.f64 	%p8271, %fd67962, %fd67961;
	@%p8271 bra 	$L__BB0_8910;
	mul.f64 	%fd67964, %fd78903, 0d404CA5DC1A63C1F5;
	mul.wide.u32 	%rd7292, %r19883, 8;
	add.s64 	%rd7293, %rd28, %rd7292;
	st.local.f64 	[%rd7293], %fd67964;
	add.s32 	%r19883, %r19883, 1;
	bra.uni 	$L__BB0_8911;
$L__BB0_8910:
	mul.f64 	%fd67963, %fd78903, 0dC04CA5DC1A63C1F5;
	mul.wide.u32 	%rd7290, %r19883, 8;
	add.s64 	%rd7291, %rd28, %rd7290;
	st.local.f64 	[%rd7291], %fd67963;
	add.s32 	%r19883, %r19883, 1;
$L__BB0_8911:
	setp.eq.s32 	%p8279, %r19883, 0;
	@%p8279 bra 	$L__BB0_8942;
	ld.local.f64 	%fd68029, [%rd28];
	mul.f64 	%fd12265, %fd68029, 0d3F91DF46A2529D3A;
	abs.f64 	%fd12266, %fd12265;
	setp.neu.f64 	%p8280, %fd12266, 0d7FF0000000000000;
	@%p8280 bra 	$L__BB0_8914;
	mov.f64 	%fd68035, 0d0000000000000000;
	mul.rn.f64 	%fd78911, %fd12265, %fd68035;
	mov.b32 	%r19885, 1;
	bra.uni 	$L__BB0_8917;
$L__BB0_8914:
	mul.f64 	%fd68030, %fd12265, 0d3FE45F306DC9C883;
	cvt.rni.s32.f64 	%r19884, %fd68030;
	cvt.rn.f64.s32 	%fd68031, %r19884;
	fma.rn.f64 	%fd68032, %fd68031, 0dBFF921FB54442D18, %fd12265;
	fma.rn.f64 	%fd68033, %fd68031, 0dBC91A62633145C00, %fd68032;
	fma.rn.f64 	%fd78911, %fd68031, 0dB97B839A252049C0, %fd68033;
	setp.ltu.f64 	%p8281, %fd12266, 0d41E0000000000000;
	@%p8281 bra 	$L__BB0_8916;
	{ // callseq 1130, 0
	.param .b64 param0;
	st.param.f64 	[param0], %fd12265;
	.param .align 16 .b8 retval0[16];
	call.uni (retval0), 
	__internal_trig_reduction_slowpathd, 
	(
	param0
	);
	ld.param.f64 	%fd78911, [retval0];
	ld.param.b32 	%r19884, [retval0+8];
	} // callseq 1130
$L__BB0_8916:
	add.s32 	%r19885, %r19884, 1;
$L__BB0_8917:
	setp.neu.f64 	%p8282, %fd12266, 0d7FF0000000000000;
	shl.b32 	%r16464, %r19885, 6;
	cvt.u64.u32 	%rd7294, %r16464;
	and.b64  	%rd7295, %rd7294, 64;
	add.s64 	%rd7297, %rd7183, %rd7295;
	mul.rn.f64 	%fd68036, %fd78911, %fd78911;
	and.b32  	%r16465, %r19885, 1;
	setp.eq.b32 	%p8283, %r16465, 1;
	selp.f64 	%fd68037, 0dBDA8FF8320FD8164, 0d3DE5DB65F9785EBA, %p8283;
	ld.global.nc.v2.f64 	{%fd68038, %fd68039}, [%rd7297];
	fma.rn.f64 	%fd68040, %fd68037, %fd68036, %fd68038;
	fma.rn.f64 	%fd68041, %fd68040, %fd68036, %fd68039;
	ld.global.nc.v2.f64 	{%fd68042, %fd68043}, [%rd7297+16];
	fma.rn.f64 	%fd68044, %fd68041, %fd68036, %fd68042;
	fma.rn.f64 	%fd68045, %fd68044, %fd68036, %fd68043;
	ld.global.nc.v2.f64 	{%fd68046, %fd68047}, [%rd7297+32];
	fma.rn.f64 	%fd68048, %fd68045, %fd68036, %fd68046;
	fma.rn.f64 	%fd68049, %fd68048, %fd68036, %fd68047;
	fma.rn.f64 	%fd68050, %fd68049, %fd78911, %fd78911;
	fma.rn.f64 	%fd68051, %fd68049, %fd68036, 0d3FF0000000000000;
	selp.f64 	%fd68052, %fd68051, %fd68050, %p8283;
	and.b32  	%r16466, %r19885, 2;
	setp.eq.s32 	%p8284, %r16466, 0;
	mov.f64 	%fd68053, 0d0000000000000000;
	sub.f64 	%fd68054, %fd68053, %fd68052;
	selp.f64 	%fd12272, %fd68052, %fd68054, %p8284;
	@%p8282 bra 	$L__BB0_8919;
	mov.f64 	%fd68060, 0d0000000000000000;
	mul.rn.f64 	%fd78912, %fd12265, %fd68060;
	mov.b32 	%r19886, 0;
	bra.uni 	$L__BB0_8921;
$L__BB0_8919:
	mul.f64 	%fd68055, %fd12265, 0d3FE45F306DC9C883;
	cvt.rni.s32.f64 	%r19886, %fd68055;
	cvt.rn.f64.s32 	%fd68056, %r19886;
	fma.rn.f64 	%fd68057, %fd68056, 0dBFF921FB54442D18, %fd12265;
	fma.rn.f64 	%fd68058, %fd68056, 0dBC91A62633145C00, %fd68057;
	fma.rn.f64 	%fd78912, %fd68056, 0dB97B839A252049C0, %fd68058;
	setp.ltu.f64 	%p8285, %fd12266, 0d41E0000000000000;
	@%p8285 bra 	$L__BB0_8921;
	{ // callseq 1131, 0
	.param .b64 param0;
	st.param.f64 	[param0], %fd12265;
	.param .align 16 .b8 retval0[16];
	call.uni (retval0), 
	__internal_trig_reduction_slowpathd, 
	(
	param0
	);
	ld.param.f64 	%fd78912, [retval0];
	ld.param.b32 	%r19886, [retval0+8];
	} // callseq 1131
$L__BB0_8921:
	shl.b32 	%r16469, %r19886, 6;
	cvt.u64.u32 	%rd7298, %r16469;
	and.b64  	%rd7299, %rd7298, 64;
	add.s64 	%rd7301, %rd7183, %rd7299;
	mul.rn.f64 	%fd68061, %fd78912, %fd78912;
	and.b32  	%r16470, %r19886, 1;
	setp.eq.b32 	%p8286, %r16470, 1;
	selp.f64 	%fd68062, 0dBDA8FF8320FD8164, 0d3DE5DB65F9785EBA, %p8286;
	ld.global.nc.v2.f64 	{%fd68063, %fd68064}, [%rd7301];
	fma.rn.f64 	%fd68065, %fd68062, %fd68061, %fd68063;
	fma.rn.f64 	%fd68066, %fd68065, %fd68061, %fd68064;
	ld.global.nc.v2.f64 	{%fd68067, %fd68068}, [%rd7301+16];
	fma.rn.f64 	%fd68069, %fd68066, %fd68061, %fd68067;
	fma.rn.f64 	%fd68070, %fd68069, %fd68061, %fd68068;
	ld.global.nc.v2.f64 	{%fd68071, %fd68072}, [%rd7301+32];
	fma.rn.f64 	%fd68073, %fd68070, %fd68061, %fd68071;
	fma.rn.f64 	%fd68074, %fd68073, %fd68061, %fd68072;
	fma.rn.f64 	%fd68075, %fd68074, %fd78912, %fd78912;
	fma.rn.f64 	%fd68076, %fd68074, %fd68061, 0d3FF0000000000000;
	selp.f64 	%fd68077, %fd68076, %fd68075, %p8286;
	and.b32  	%r16471, %r19886, 2;
	setp.eq.s32 	%p8287, %r16471, 0;
	mov.f64 	%fd68078, 0d0000000000000000;
	sub.f64 	%fd68079, %fd68078, %fd68077;
	selp.f64 	%fd68080, %fd68077, %fd68079, %p8287;
	mul.f64 	%fd68081, %fd12181, %fd12272;
	fma.rn.f64 	%fd68082, %fd12180, %fd68080, %fd68081;
	mul.f64 	%fd12277, %fd12182, 0d0000000000000000;
	add.f64 	%fd12278, %fd68082, %fd12277;
	mul.f64 	%fd68083, %fd12181, 0d0000000000000000;
	fma.rn.f64 	%fd68084, %fd12180, 0d0000000000000000, %fd68083;
	add.f64 	%fd12279, %fd68084, %fd12182;
	mul.f64 	%fd12280, %fd12279, %fd12279;
	fma.rn.f64 	%fd68085, %fd12278, %fd12278, %fd12280;
	sqrt.rn.f64 	%fd68086, %fd68085;
	div.rn.f64 	%fd12281, %fd12279, %fd68086;
	{
	.reg .b32 %temp; 
	mov.b64 	{%temp, %r5504}, %fd12281;
	}
	abs.f64 	%fd12282, %fd12281;
	{
	.reg .b32 %temp; 
	mov.b64 	{%temp, %r16472}, %fd12282;
	}
	setp.gt.s32 	%p8288, %r16472, 1071801957;
	@%p8288 bra 	$L__BB0_8925;
	mul.f64 	%fd68127, %fd12281, %fd12281;
	fma.rn.f64 	%fd68128, %fd68127, 0d3FB0066BDC1895E9, 0dBFB3823B180754AF;
	fma.rn.f64 	%fd68129, %fd68128, %fd68127, 0d3FB11E52CC2F79AE;
	fma.rn.f64 	%fd68130, %fd68129, %fd68127, 0dBF924EAF3526861B;
	fma.rn.f64 	%fd68131, %fd68130, %fd68127, 0d3F91DF02A31E6CB7;
	fma.rn.f64 	%fd68132, %fd68131, %fd68127, 0d3F847D18B0EEC6CC;
	fma.rn.f64 	%fd68133, %fd68132, %fd68127, 0d3F8D0AF961BA53B0;
	fma.rn.f64 	%fd68134, %fd68133, %fd68127, 0d3F91BF7734CF1C48;
	fma.rn.f64 	%fd68135, %fd68134, %fd68127, 0d3F96E91483144EF7;
	fma.rn.f64 	%fd68136, %fd68135, %fd68127, 0d3F9F1C6E0A4F9F81;
	fma.rn.f64 	%fd68137, %fd68136, %fd68127, 0d3FA6DB6DC27FA92B;
	fma.rn.f64 	%fd68138, %fd68137, %fd68127, 0d3FB333333320F91B;
	fma.rn.f64 	%fd68139, %fd68138, %fd68127, 0d3FC5555555555F4D;
	mul.f64 	%fd68140, %fd68127, %fd68139;
	fma.rn.f64 	%fd12283, %fd68140, %fd12282, %fd12282;
	setp.gt.s32 	%p8292, %r5504, -1;
	@%p8292 bra 	$L__BB0_8924;
	mov.f64 	%fd68145, 0d3C91A62633145C07;
	add.rn.f64 	%fd68146, %fd12283, %fd68145;
	mov.f64 	%fd68147, 0d3FF921FB54442D18;
	add.rn.f64 	%fd78913, %fd68147, %fd68146;
	bra.uni 	$L__BB0_8926;
$L__BB0_8924:
	mov.f64 	%fd68141, 0dBC91A62633145C07;
	add.rn.f64 	%fd68142, %fd12283, %fd68141;
	neg.f64 	%fd68143, %fd68142;
	mov.f64 	%fd68144, 0d3FF921FB54442D18;
	add.rn.f64 	%fd78913, %fd68144, %fd68143;
	bra.uni 	$L__BB0_8926;
$L__BB0_8925:
	mov.f64 	%fd68087, 0d3FF0000000000000;
	sub.f64 	%fd68088, %fd68087, %fd12282;
	{
	.reg .b32 %temp; 
	mov.b64 	{%r16473, %temp}, %fd68088;
	}
	{
	.reg .b32 %temp; 
	mov.b64 	{%temp, %r16474}, %fd68088;
	}
	add.s32 	%r16475, %r16474, -1048576;
	mov.b64 	%fd68089, {%r16473, %r16475};
	rsqrt.approx.ftz.f64 	%fd68090, %fd68089;
	{
	.reg .b32 %temp; 
	mov.b64 	{%r16476, %temp}, %fd68090;
	}
	{
	.reg .b32 %temp; 
	mov.b64 	{%temp, %r16477}, %fd68090;
	}
	add.s32 	%r16478, %r16477, -1048576;
	mov.b64 	%fd68091, {%r16476, %r16478};
	mul.f64 	%fd68092, %fd68089, %fd68090;
	neg.f64 	%fd68093, %fd68092;
	fma.rn.f64 	%fd68094, %fd68092, %fd68093, %fd68089;
	fma.rn.f64 	%fd68095, %fd68094, %fd68091, %fd68092;
	neg.f64 	%fd68096, %fd68095;
	fma.rn.f64 	%fd68097, %fd68090, %fd68096, 0d3FF0000000000000;
	fma.rn.f64 	%fd68098, %fd68097, %fd68091, %fd68091;
	fma.rn.f64 	%fd68099, %fd68095, %fd68096, %fd68089;
	fma.rn.f64 	%fd68100, %fd68099, %fd68098, %fd68095;
	{
	.reg .b32 %temp; 
	mov.b64 	{%r16479, %temp}, %fd68100;
	}
	{
	.reg .b32 %temp; 
	mov.b64 	{%temp, %r16480}, %fd68100;
	}
	add.s32 	%r16481, %r16480, 1048576;
	mov.b64 	%fd68101, {%r16479, %r16481};
	fma.rn.f64 	%fd68102, %fd68088, 0d3EC715B371155F70, 0dBEBAC2FE66FAAC4B;
	fma.rn.f64 	%fd68103, %fd68102, %fd68088, 0d3ED9A9B88EFCD9B8;
	fma.rn.f64 	%fd68104, %fd68103, %fd68088, 0d3EDD0F40A8A0C4C3;
	fma.rn.f64 	%fd68105, %fd68104, %fd68088, 0d3EF46D4CFA9E0E1F;
	fma.rn.f64 	%fd68106, %fd68105, %fd68088, 0d3F079C168D1E2422;
	fma.rn.f64 	%fd68107, %fd68106, %fd68088, 0d3F1C9A88C3BCA540;
	fma.rn.f64 	%fd68108, %fd68107, %fd68088, 0d3F31C4E64BD476DF;
	fma.rn.f64 	%fd68109, %fd68108, %fd68088, 0d3F46E8BA60009C8F;
	fma.rn.f64 	%fd68110, %fd68109, %fd68088, 0d3F5F1C71C62B05A2;
	fma.rn.f64 	%fd68111, %fd68110, %fd68088, 0d3F76DB6DB6DC9F2C;
	fma.rn.f64 	%fd68112, %fd68111, %fd68088, 0d3F9333333333329C;
	fma.rn.f64 	%fd68113, %fd68112, %fd68088, 0d3FB5555555555555;
	setp.lt.s32 	%p8289, %r16474, 1;
	mov.f64 	%fd68114, 0d0000000000000000;
	mul.rn.f64 	%fd68115, %fd12282, %fd68114;
	mul.f64 	%fd68116, %fd68088, %fd68113;
	fma.rn.f64 	%fd68117, %fd68116, %fd68101, %fd68101;
	selp.f64 	%fd68118, %fd68115, %fd68117, %p8289;
	setp.lt.s32 	%p8290, %r16474, 0;
	mov.f64 	%fd68119, 0d7FF0000000000000;
	mul.rn.f64 	%fd68120, %fd68118, %fd68119;
	selp.f64 	%fd68121, %fd68120, %fd68118, %p8290;
	setp.lt.s32 	%p8291, %r5504, 0;
	mov.f64 	%fd68122, 0dBCA1A62633145C07;
	add.rn.f64 	%fd68123, %fd68121, %fd68122;
	neg.f64 	%fd68124, %fd68123;
	mov.f64 	%fd68125, 0d400921FB54442D18;
	add.rn.f64 	%fd68126, %fd68125, %fd68124;
	selp.f64 	%fd78913, %fd68126, %fd68121, %p8291;
$L__BB0_8926:
	mul.f64 	%fd68148, %fd78913, 0d404CA5DC1A63C1F5;
	setp.gt.f64 	%p8293, %fd12278, 0d0000000000000000;
	neg.f64 	%fd68149, %fd68148;
	selp.f64 	%fd78893, %fd68149, %fd68148, %p8293;
	setp.eq.s32 	%p8294, %r19883, 1;
	@%p8294 bra 	$L__BB0_8942;
	ld.local.f64 	%fd68150, [%rd28+8];
	mul.f64 	%fd12289, %fd68150, 0d3F91DF46A2529D3A;
	abs.f64 	%fd12290, %fd12289;
	setp.eq.f64 	%p8295, %fd12290, 0d7FF0000000000000;
	@%p8295 bra 	$L__BB0_8931;
	mul.f64 	%fd68151, %fd12289, 0d3FE45F306DC9C883;
	cvt.rni.s32.f64 	%r19887, %fd68151;
	cvt.rn.f64.s32 	%fd68152, %r19887;
	fma.rn.f64 	%fd68153, %fd68152, 0dBFF921FB54442D18, %fd12289;
	fma.rn.f64 	%fd68154, %fd68152, 0dBC91A62633145C00, %fd68153;
	fma.rn.f64 	%fd78915, %fd68152, 0dB97B839A252049C0, %fd68154;
	setp.ltu.f64 	%p8296, %fd12290, 0d41E0000000000000;
	@%p8296 bra 	$L__BB0_8930;
	{ // callseq 1132, 0
	.param .b64 param0;
	st.param.f64 	[param0], %fd12289;
	.param .align 16 .b8 retval0[16];
	call.uni (retval0), 
	__internal_trig_reduction_slowpathd, 
	(
	param0
	);
	ld.param.f64 	%fd78915, [retval0];
	ld.param.b32 	%r19887, [retval0+8];
	} // callseq 1132
$L__BB0_8930:
	add.s32 	%r19888, %r19887, 1;
	bra.uni 	$L__BB0_8932;
$L__BB0_8931:
	mov.f64 	%fd68156, 0d0000000000000000;
	mul.rn.f64 	%fd78915, %fd12289, %fd68156;
	mov.b32 	%r19888, 1;
$L__BB0_8932:
	setp.eq.f64 	%p8297, %fd12290, 0d7FF0000000000000;
	shl.b32 	%r16484, %r19888, 6;
	cvt.u64.u32 	%rd7302, %r16484;
	and.b64  	%rd7303, %rd7302, 64;
	add.s64 	%rd7305, %rd7183, %rd7303;
	mul.rn.f64 	%fd68157, %fd78915, %fd78915;
	and.b32  	%r16485, %r19888, 1;
	setp.eq.b32 	%p8298, %r16485, 1;
	selp.f64 	%fd68158, 0dBDA8FF8320FD8164, 0d3DE5DB65F9785EBA, %p8298;
	ld.global.nc.v2.f64 	{%fd68159, %fd68160}, [%rd7305];
	fma.rn.f64 	%fd68161, %fd68158, %fd68157, %fd68159;
	fma.rn.f64 	%fd68162, %fd68161, %fd68157, %fd68160;
	ld.global.nc.v2.f64 	{%fd68163, %fd68164}, [%rd7305+16];
	fma.rn.f64 	%fd68165, %fd68162, %fd68157, %fd68163;
	fma.rn.f64 	%fd68166, %fd68165, %fd68157, %fd68164;
	ld.global.nc.v2.f64 	{%fd68167, %fd68168}, [%rd7305+32];
	fma.rn.f64 	%fd68169, %fd68166, %fd68157, %fd68167;
	fma.rn.f64 	%fd68170, %fd68169, %fd68157, %fd68168;
	fma.rn.f64 	%fd68171, %fd68170, %fd78915, %fd78915;
	fma.rn.f64 	%fd68172, %fd68170, %fd68157, 0d3FF0000000000000;
	selp.f64 	%fd68173, %fd68172, %fd68171, %p8298;
	and.b32  	%r16486, %r19888, 2;
	setp.eq.s32 	%p8299, %r16486, 0;
	mov.f64 	%fd68174, 0d0000000000000000;
	sub.f64 	%fd68175, %fd68174, %fd68173;
	selp.f64 	%fd12296, %fd68173, %fd68175, %p8299;
	@%p8297 bra 	$L__BB0_8935;
	mul.f64 	%fd68176, %fd12289, 0d3FE45F306DC9C883;
	cvt.rni.s32.f64 	%r19889, %fd68176;
	cvt.rn.f64.s32 	%fd68177, %r19889;
	fma.rn.f64 	%fd68178, %fd68177, 0dBFF921FB54442D18, %fd12289;
	fma.rn.f64 	%fd68179, %fd68177, 0dBC91A62633145C00, %fd68178;
	fma.rn.f64 	%fd78916, %fd68177, 0dB97B839A252049C0, %fd68179;
	setp.ltu.f64 	%p8300, %fd12290, 0d41E0000000000000;
	@%p8300 bra 	$L__BB0_8936;
	{ // callseq 1133, 0
	.param .b64 param0;
	st.param.f64 	[param0], %fd12289;
	.param .align 16 .b8 retval0[16];
	call.uni (retval0), 
	__internal_trig_reduction_slowpathd, 
	(
	param0
	);
	ld.param.f64 	%fd78916, [retval0];
	ld.param.b32 	%r19889, [retval0+8];
	} // callseq 1133
	bra.uni 	$L__BB0_8936;
$L__BB0_8935:
	mov.f64 	%fd68181, 0d0000000000000000;
	mul.rn.f64 	%fd78916, %fd12289, %fd68181;
	mov.b32 	%r19889, 0;
$L__BB0_8936:
	shl.b32 	%r16489, %r19889, 6;
	cvt.u64.u32 	%rd7306, %r16489;
	and.b64  	%rd7307, %rd7306, 64;
	add.s64 	%rd7309, %rd7183, %rd7307;
	mul.rn.f64 	%fd68182, %fd78916, %fd78916;
	and.b32  	%r16490, %r19889, 1;
	setp.eq.b32 	%p8301, %r16490, 1;
	selp.f64 	%fd68183, 0dBDA8FF8320FD8164, 0d3DE5DB65F9785EBA, %p8301;
	ld.global.nc.v2.f64 	{%fd68184, %fd68185}, [%rd7309];
	fma.rn.f64 	%fd68186, %fd68183, %fd68182, %fd68184;
	fma.rn.f64 	%fd68187, %fd68186, %fd68182, %fd68185;
	ld.global.nc.v2.f64 	{%fd68188, %fd68189}, [%rd7309+16];
	fma.rn.f64 	%fd68190, %fd68187, %fd68182, %fd68188;
	fma.rn.f64 	%fd68191, %fd68190, %fd68182, %fd68189;
	ld.global.nc.v2.f64 	{%fd68192, %fd68193}, [%rd7309+32];
	fma.rn.f64 	%fd68194, %fd68191, %fd68182, %fd68192;
	fma.rn.f64 	%fd68195, %fd68194, %fd68182, %fd68193;
	fma.rn.f64 	%fd68196, %fd68195, %fd78916, %fd78916;
	fma.rn.f64 	%fd68197, %fd68195, %fd68182, 0d3FF0000000000000;
	selp.f64 	%fd68198, %fd68197, %fd68196, %p8301;
	and.b32  	%r16491, %r19889, 2;
	setp.eq.s32 	%p8302, %r16491, 0;
	mov.f64 	%fd68199, 0d0000000000000000;
	sub.f64 	%fd68200, %fd68199, %fd68198;
	selp.f64 	%fd68201, %fd68198, %fd68200, %p8302;
	mul.f64 	%fd68202, %fd12181, %fd12296;
	fma.rn.f64 	%fd68203, %fd12180, %fd68201, %fd68202;
	add.f64 	%fd12301, %fd68203, %fd12277;
	fma.rn.f64 	%fd68204, %fd12301, %fd12301, %fd12280;
	sqrt.rn.f64 	%fd68205, %fd68204;
	div.rn.f64 	%fd12302, %fd12279, %fd68205;
	{
	.reg .b32 %temp; 
	mov.b64 	{%temp, %r5513}, %fd12302;
	}
	abs.f64 	%fd12303, %fd12302;
	{
	.reg .b32 %temp; 
	mov.b64 	{%temp, %r16492}, %fd12303;
	}
	setp.lt.s32 	%p8303, %r16492, 1071801958;
	@%p8303 bra 	$L__BB0_8938;
	mov.f64 	%fd68206, 0d3FF0000000000000;
	sub.f64 	%fd68207, %fd68206, %fd12303;
	{
	.reg .b32 %temp; 
	mov.b64 	{%r16493, %temp}, %fd68207;
	}
	{
	.reg .b32 %temp; 
	mov.b64 	{%temp, %r16494}, %fd68207;
	}
	add.s32 	%r16495, %r16494, -1048576;
	mov.b64 	%fd68208, {%r16493, %r16495};
	rsqrt.approx.ftz.f64 	%fd68209, %fd68208;
	{
	.reg .b32 %temp; 
	mov.b64 	{%r16496, %temp}, %fd68209;
	}
	{
	.reg .b32 %temp; 
	mov.b64 	{%temp, %r16497}, %fd68209;
	}
	add.s32 	%r16498, %r16497, -1048576;
	mov.b64 	%fd68210, {%r16496, %r16498};
	mul.f64 	%fd68211, %fd68208, %fd68209;
	neg.f64 	%fd68212, %fd68211;
	fma.rn.f64 	%fd68213, %fd68211, %fd68212, %fd68208;
	fma.rn.f64 	%fd68214, %fd68213, %fd68210, %fd68211;
	neg.f64 	%fd68215, %fd68214;
	fma.rn.f64 	%fd68216, %fd68209, %fd68215, 0d3FF0000000000000;
	fma.rn.f64 	%fd68217, %fd68216, %fd68210, %fd68210;
	fma.rn.f64 	%fd68218, %fd68214, %fd68215, %fd68208;
	fma.rn.f64 	%fd68219, %fd68218, %fd68217, %fd68214;
	{
	.reg .b32 %temp; 
	mov.b64 	{%r16499, %temp}, %fd68219;
	}
	{
	.reg .b32 %temp; 
	mov.b64 	{%temp, %r16500}, %fd68219;
	}
	add.s32 	%r16501, %r16500, 1048576;
	mov.b64 	%fd68220, {%r16499, %r16501};
	fma.rn.f64 	%fd68221, %fd68207, 0d3EC715B371155F70, 0dBEBAC2FE66FAAC4B;
	fma.rn.f64 	%fd68222, %fd68221, %fd68207, 0d3ED9A9B88EFCD9B8;
	fma.rn.f64 	%fd68223, %fd68222, %fd68207, 0d3EDD0F40A8A0C4C3;
	fma.rn.f64 	%fd68224, %fd68223, %fd68207, 0d3EF46D4CFA9E0E1F;
	fma.rn.f64 	%fd68225, %fd68224, %fd68207, 0d3F079C168D1E2422;
	fma.rn.f64 	%fd68226, %fd68225, %fd68207, 0d3F1C9A88C3BCA540;
	fma.rn.f64 	%fd68227, %fd68226, %fd68207, 0d3F31C4E64BD476DF;
	fma.rn.f64 	%fd68228, %fd68227, %fd68207, 0d3F46E8BA60009C8F;
	fma.rn.f64 	%fd68229, %fd68228, %fd68207, 0d3F5F1C71C62B05A2;
	fma.rn.f64 	%fd68230, %fd68229, %fd68207, 0d3F76DB6DB6DC9F2C;
	fma.rn.f64 	%fd68231, %fd68230, %fd68207, 0d3F9333333333329C;
	fma.rn.f64 	%fd68232, %fd68231, %fd68207, 0d3FB5555555555555;
	setp.lt.s32 	%p8304, %r16494, 1;
	mov.f64 	%fd68233, 0d0000000000000000;
	mul.rn.f64 	%fd68234, %fd12303, %fd68233;
	mul.f64 	%fd68235, %fd68207, %fd68232;
	fma.rn.f64 	%fd68236, %fd68235, %fd68220, %fd68220;
	selp.f64 	%fd68237, %fd68234, %fd68236, %p8304;
	setp.lt.s32 	%p8305, %r16494, 0;
	mov.f64 	%fd68238, 0d7FF0000000000000;
	mul.rn.f64 	%fd68239, %fd68237, %fd68238;
	selp.f64 	%fd68240, %fd68239, %fd68237, %p8305;
	setp.lt.s32 	%p8306, %r5513, 0;
	mov.f64 	%fd68241, 0dBCA1A62633145C07;
	add.rn.f64 	%fd68242, %fd68240, %fd68241;
	neg.f64 	%fd68243, %fd68242;
	mov.f64 	%fd68244, 0d400921FB54442D18;
	add.rn.f64 	%fd68245, %fd68244, %fd68243;
	selp.f64 	%fd78917, %fd68245, %fd68240, %p8306;
	bra.uni 	$L__BB0_8941;
$L__BB0_8938:
	mul.f64 	%fd68246, %fd12302, %fd12302;
	fma.rn.f64 	%fd68247, %fd68246, 0d3FB0066BDC1895E9, 0dBFB3823B180754AF;
	fma.rn.f64 	%fd68248, %fd68247, %fd68246, 0d3FB11E52CC2F79AE;
	fma.rn.f64 	%fd68249, %fd68248, %fd68246, 0dBF924EAF3526861B;
	fma.rn.f64 	%fd68250, %fd68249, %fd68246, 0d3F91DF02A31E6CB7;
	fma.rn.f64 	%fd68251, %fd68250, %fd68246, 0d3F847D18B0EEC6CC;
	fma.rn.f64 	%fd68252, %fd68251, %fd68246, 0d3F8D0AF961BA53B0;
	fma.rn.f64 	%fd68253, %fd68252, %fd68246, 0d3F91BF7734CF1C48;
	fma.rn.f64 	%fd68254, %fd68253, %fd68246, 0d3F96E91483144EF7;
	fma.rn.f64 	%fd68255, %fd68254, %fd68246, 0d3F9F1C6E0A4F9F81;
	fma.rn.f64 	%fd68256, %fd68255, %fd68246, 0d3FA6DB6DC27FA92B;
	fma.rn.f64 	%fd68257, %fd68256, %fd68246, 0d3FB333333320F91B;
	fma.rn.f64 	%fd68258, %fd68257, %fd68246, 0d3FC5555555555F4D;
	mul.f64 	%fd68259, %fd68246, %fd68258;
	fma.rn.f64 	%fd12305, %fd68259, %fd12303, %fd12303;
	setp.lt.s32 	%p8307, %r5513, 0;
	@%p8307 bra 	$L__BB0_8940;
	mov.f64 	%fd68260, 0dBC91A62633145C07;
	add.rn.f64 	%fd68261, %fd12305, %fd68260;
	neg.f64 	%fd68262, %fd68261;
	mov.f64 	%fd68263, 0d3FF921FB54442D18;
	add.rn.f64 	%fd78917, %fd68263, %fd68262;
	bra.uni 	$L__BB0_8941;
$L__BB0_8940:
	mov.f64 	%fd68264, 0d3C91A62633145C07;
	add.rn.f64 	%fd68265, %fd12305, %fd68264;
	mov.f64 	%fd68266, 0d3FF921FB54442D18;
	add.rn.f64 	%fd78917, %fd68266, %fd68265;
$L__BB0_8941:
	mul.f64 	%fd68267, %fd78917, 0d404CA5DC1A63C1F5;
	setp.gt.f64 	%p8308, %fd12301, 0d0000000000000000;
	neg.f64 	%fd68268, %fd68267;
	selp.f64 	%fd78892, %fd68268, %fd68267, %p8308;
$L__BB0_8942:
	setp.eq.s32 	%p8309, %r19883, 0;
	ld.global.f64 	%fd68269, [%rd7253+32];
	mul.f64 	%fd68270, %fd68269, %fd12180;
	div.rn.f64 	%fd12312, %fd68270, %fd12185;
	mul.f64 	%fd68271, %fd68269, %fd12181;
	div.rn.f64 	%fd12313, %fd68271, %fd12185;
	mul.f64 	%fd68272, %fd68269, %fd12182;
	div.rn.f64 	%fd12314, %fd68272, %fd12185;
	ld.global.f64 	%fd12315, [%rd7253+48];
	@%p8309 bra 	$L__BB0_8988;
	ld.param.u64 	%rd8554, [_Z8FitGrainPdPiS0_S_S_S0_S0_S_S_S_S_S_S_S_S_S_S_S_S__param_3];
	cvta.to.global.u64 	%rd43, %rd8554;
	shl.b32 	%r16503, %r19866, 1;
	or.b32  	%r16504, %r16503, 1;
	cvt.rn.f64.u32 	%fd78924, %r16504;
	neg.f64 	%fd12317, %fd12315;
	abs.f64 	%fd68273, %fd78893;
	mov.f64 	%fd68274, 0d4066800000000000;
	sub.f64 	%fd68275, %fd68274, %fd68273;
	min.f64 	%fd68276, %fd68273, %fd68275;
	setp.lt.f64 	%p8310, %fd68276, %fd12172;
	@%p8310 bra 	$L__BB0_8965;
	mul.f64 	%fd12318, %fd78893, 0d3F91DF46A2529D3A;
	abs.f64 	%fd12319, %fd12318;
	setp.neu.f64 	%p8311, %fd12319, 0d7FF0000000000000;
	@%p8311 bra 	$L__BB0_8946;
	mov.f64 	%fd68282, 0d0000000000000000;
	mul.rn.f64 	%fd78920, %fd12318, %fd68282;
	mov.b32 	%r19890, 0;
	bra.uni 	$L__BB0_8948;
$L__BB0_8946:
	mul.f64 	%fd68277, %fd12318, 0d3FE45F306DC9C883;
	cvt.rni.s32.f64 	%r19890, %fd68277;
	cvt.rn.f64.s32 	%fd68278, %r19890;
	fma.rn.f64 	%fd68279, %fd68278, 0dBFF921FB54442D18, %fd12318;
	fma.rn.f64 	%fd68280, %fd68278, 0dBC91A62633145C00, %fd68279;
	fma.rn.f64 	%fd78920, %fd68278, 0dB97B839A252049C0, %fd68280;
	setp.ltu.f64 	%p8312, %fd12319, 0d41E0000000000000;
	@%p8312 bra 	$L__BB0_8948;
	{ // callseq 1134, 0
	.param .b64 param0;
	st.param.f64 	[param0], %fd12318;
	.param .align 16 .b8 retval0[16];
	call.uni (retval0), 
	__internal_trig_reduction_slowpathd, 
	(
	param0
	);
	ld.param.f64 	%fd78920, [retval0];
	ld.param.b32 	%r19890, [retval0+8];
	} // callseq 1134
$L__BB0_8948:
	shl.b32 	%r16507, %r19890, 6;
	cvt.u64.u32 	%rd7311, %r16507;
	and.b64  	%rd7312, %rd7311, 64;
	add.s64 	%rd7314, %rd7183, %rd7312;
	mul.rn.f64 	%fd68283, %fd78920, %fd78920;
	and.b32  	%r16508, %r19890, 1;
	setp.eq.b32 	%p8314, %r16508, 1;
	selp.f64 	%fd68284, 0dBDA8FF8320FD8164, 0d3DE5DB65F9785EBA, %p8314;
	ld.global.nc.v2.f64 	{%fd68285, %fd68286}, [%rd7314];
	fma.rn.f64 	%fd68287, %fd68284, %fd68283, %fd68285;
	fma.rn.f64 	%fd68288, %fd68287, %fd68283, %fd68286;
	ld.global.nc.v2.f64 	{%fd68289, %fd68290}, [%rd7314+16];
	fma.rn.f64 	%fd68291, %fd68288, %fd68283, %fd68289;
	fma.rn.f64 	%fd68292, %fd68291, %fd68283, %fd68290;
	ld.global.nc.v2.f64 	{%fd68293, %fd68294}, [%rd7314+32];
	fma.rn.f64 	%fd68295, %fd68292, %fd68283, %fd68293;
	fma.rn.f64 	%fd68296, %fd68295, %fd68283, %fd68294;
	fma.rn.f64 	%fd68297, %fd68296, %fd78920, %fd78920;
	fma.rn.f64 	%fd68298, %fd68296, %fd68283, 0d3FF0000000000000;
	selp.f64 	%fd68299, %fd68298, %fd68297, %p8314;
	and.b32  	%r16509, %r19890, 2;
	setp.eq.s32 	%p8315, %r16509, 0;
	mov.f64 	%fd68300, 0d0000000000000000;
	sub.f64 	%fd68301, %fd68300, %fd68299;
	selp.f64 	%fd68302, %fd68299, %fd68301, %p8315;
	mul.f64 	%fd12324, %fd68302, %fd12317;
	@%p8311 bra 	$L__BB0_8950;
	mov.f64 	%fd68308, 0d0000000000000000;
	mul.rn.f64 	%fd78922, %fd12318, %fd68308;
	mov.b32 	%r19892, 1;
	bra.uni 	$L__BB0_8953;
$L__BB0_8950:
	mul.f64 	%fd68303, %fd12318, 0d3FE45F306DC9C883;
	cvt.rni.s32.f64 	%r19891, %fd68303;
	cvt.rn.f64.s32 	%fd68304, %r19891;
	fma.rn.f64 	%fd68305, %fd68304, 0dBFF921FB54442D18, %fd12318;
	fma.rn.f64 	%fd68306, %fd68304, 0dBC91A62633145C00, %fd68305;
	fma.rn.f64 	%fd78922, %fd68304, 0dB97B839A252049C0, %fd68306;
	setp.ltu.f64 	%p8316, %fd12319, 0d41E0000000000000;
	@%p8316 bra 	$L__BB0_8952;
	{ // callseq 1135, 0
	.param .b64 param0;
	st.param.f64 	[param0], %fd12318;
	.param .align 16 .b8 retval0[16];
	call.uni (retval0), 
	__internal_trig_reduction_slowpathd, 
	(
	param0
	);
	ld.param.f64 	%fd78922, [retval0];
	ld.param.b32 	%r19891, [retval0+8];
	} // callseq 1135
$L__BB0_8952:
	add.s32 	%r19892, %r19891, 1;
$L__BB0_8953:
	setp.lt.s32 	%p8317, %r5450, 1;
	shl.b32 	%r16512, %r19892, 6;
	cvt.u64.u32 	%rd7315, %r16512;
	and.b64  	%rd7316, %rd7315, 64;
	add.s64 	%rd7318, %rd7183, %rd7316;
	mul.rn.f64 	%fd68309, %fd78922, %fd78922;
	and.b32  	%r16513, %r19892, 1;
	setp.eq.b32 	%p8318, %r16513, 1;
	selp.f64 	%fd68310, 0dBDA8FF8320FD8164, 0d3DE5DB65F9785EBA, %p8318;
	ld.global.nc.v2.f64 	{%fd68311, %fd68312}, [%rd7318];
	fma.rn.f64 	%fd68313, %fd68310, %fd68309, %fd68311;
	fma.rn.f64 	%fd68314, %fd68313, %fd68309, %fd68312;
	ld.global.nc.v2.f64 	{%fd68315, %fd68316}, [%rd7318+16];
	fma.rn.f64 	%fd68317, %fd68314, %fd68309, %fd68315;
	fma.rn.f64 	%fd68318, %fd68317, %fd68309, %fd68316;
	ld.global.nc.v2.f64 	{%fd68319, %fd68320}, [%rd7318+32];
	fma.rn.f64 	%fd68321, %fd68318, %fd68309, %fd68319;
	fma.rn.f64 	%fd68322, %fd68321, %fd68309, %fd68320;
	fma.rn.f64 	%fd68323, %fd68322, %fd78922, %fd78922;
	fma.rn.f64 	%fd68324, %fd68322, %fd68309, 0d3FF0000000000000;
	selp.f64 	%fd68325, %fd68324, %fd68323, %p8318;
	and.b32  	%r16514, %r19892, 2;
	setp.eq.s32 	%p8319, %r16514, 0;
	mov.f64 	%fd68326, 0d0000000000000000;
	sub.f64 	%fd68327, %fd68326, %fd68325;
	selp.f64 	%fd68328, %fd68325, %fd68327, %p8319;
	mul.f64 	%fd12330, %fd12315, %fd68328;
	@%p8317 bra 	$L__BB0_8962;
	ld.local.f64 	%fd78923, [%rd28];
	mov.b32 	%r19893, 0;
$L__BB0_8955:
	mul.lo.s32 	%r16516, %r19893, 6;
	mul.wide.u32 	%rd7319, %r16516, 8;
	add.s64 	%rd44, %rd43, %rd7319;
	ld.global.f64 	%fd68329, [%rd44+32];
	setp.leu.f64 	%p8320, %fd78923, %fd68329;
	@%p8320 bra 	$L__BB0_8961;
	ld.global.f64 	%fd68330, [%rd44+40];
	setp.geu.f64 	%p8321, %fd78923, %fd68330;
	@%p8321 bra 	$L__BB0_8961;
	ld.global.f64 	%fd68331, [%rd44];
	setp.leu.f64 	%p8322, %fd12324, %fd68331;
	@%p8322 bra 	$L__BB0_8961;
	ld.global.f64 	%fd68332, [%rd44+8];
	setp.geu.f64 	%p8323, %fd12324, %fd68332;
	@%p8323 bra 	$L__BB0_8961;
	ld.global.f64 	%fd68333, [%rd44+16];
	setp.leu.f64 	%p8324, %fd12330, %fd68333;
	@%p8324 bra 	$L__BB0_8961;
	ld.global.f64 	%fd68334, [%rd44+24];
	setp.lt.f64 	%p8325, %fd12330, %fd68334;
	mov.b32 	%r19904, 1;
	@%p8325 bra 	$L__BB0_8964;
$L__BB0_8961:
	add.s32 	%r19893, %r19893, 1;
	setp.ne.s32 	%p8326, %r19893, %r5450;
	mov.b32 	%r19904, 0;
	@%p8326 bra 	$L__BB0_8955;
$L__BB0_8962:
	mov.u32 	%r5524, %r19904;
	setp.eq.s32 	%p8327, %r5524, 0;
	mov.b32 	%r19904, 0;
	@%p8327 bra 	$L__BB0_8965;
	ld.local.f64 	%fd78923, [%rd28];
	mov.u32 	%r19904, %r5524;
$L__BB0_8964:
	shl.b32 	%r16520, %r19905, 3;
	mul.wide.s32 	%rd7320, %r16520, 8;
	add.s64 	%rd7321, %rd31, %rd7320;
	st.global.f64 	[%rd7321], %fd12324;
	st.global.f64 	[%rd7321+8], %fd12330;
	st.global.f64 	[%rd7321+16], %fd78923;
	st.global.f64 	[%rd7321+24], %fd12312;
	st.global.f64 	[%rd7321+32], %fd12313;
	st.global.f64 	[%rd7321+40], %fd12314;
	ld.global.f64 	%fd68335, [%rd7253+24];
	st.global.f64 	[%rd7321+48], %fd68335;
	st.global.f64 	[%rd7321+56], %fd78924;
	add.f64 	%fd78924, %fd78924, 0d3FF0000000000000;
	add.s32 	%r19905, %r19905, 1;
$L__BB0_8965:
	setp.eq.s32 	%p8328, %r19883, 1;
	@%p8328 bra 	$L__BB0_8988;
	abs.f64 	%fd68336, %fd78892;
	mov.f64 	%fd68337, 0d4066800000000000;
	sub.f64 	%fd68338, %fd68337, %fd68336;
	min.f64 	%fd68339, %fd68336, %fd68338;
	setp.lt.f64 	%p8329, %fd68339, %fd12172;
	@%p8329 bra 	$L__BB0_8988;
	mul.f64 	%fd12336, %fd78892, 0d3F91DF46A2529D3A;
	abs.f64 	%fd12337, %fd12336;
	setp.eq.f64 	%p8330, %fd12337, 0d7FF0000000000000;
	@%p8330 bra 	$L__BB0_8970;
	mul.f64 	%fd68340, %fd12336, 0d3FE45F306DC9C883;
	cvt.rni.s32.f64 	%r19898, %fd68340;
	cvt.rn.f64.s32 	%fd68341, %r19898;
	fma.rn.f64 	%fd68342, %fd68341, 0dBFF921FB54442D18, %fd12336;
	fma.rn.f64 	%fd68343, %fd68341, 0dBC91A62633145C00, %fd68342;
	fma.rn.f64 	%fd78925, %fd68341, 0dB97B839A252049C0, %fd68343;
	setp.ltu.f64 	%p8331, %fd12337, 0d41E0000000000000;
	@%p8331 bra 	$L__BB0_8971;
	{ // callseq 1136, 0
	.param .b64 param0;
	st.param.f64 	[param0], %fd12336;
	.param .align 16 .b8 retval0[16];
	call.uni (retval0), 
	__internal_trig_reduction_slowpathd, 
	(
	param0
	);
	ld.param.f64 	%fd78925, [retval0];
	ld.param.b32 	%r19898, [retval0+8];
	} // callseq 1136
	bra.uni 	$L__BB0_8971;
$L__BB0_8970:
	mov.f64 	%fd68345, 0d0000000000000000;
	mul.rn.f64 	%fd78925, %fd12336, %fd68345;
	mov.b32 	%r19898, 0;
$L__BB0_8971:
	shl.b32 	%r16523, %r19898, 6;
	cvt.u64.u32 	%rd7322, %r16523;
	and.b64  	%rd7323, %rd7322, 64;
	add.s64 	%rd7325, %rd7183, %rd7323;
	mul.rn.f64 	%fd68346, %fd78925, %fd78925;
	and.b32  	%r16524, %r19898, 1;
	setp.eq.b32 	%p8333, %r16524, 1;
	selp.f64 	%fd68347, 0dBDA8FF8320FD8164, 0d3DE5DB65F9785EBA, %p8333;
	ld.global.nc.v2.f64 	{%fd68348, %fd68349}, [%rd7325];
	fma.rn.f64 	%fd68350, %fd68347, %fd68346, %fd68348;
	fma.rn.f64 	%fd68351, %fd68350, %fd68346, %fd68349;
	ld.global.nc.v2.f64 	{%fd68352, %fd68353}, [%rd7325+16];
	fma.rn.f64 	%fd68354, %fd68351, %fd68346, %fd68352;
	fma.rn.f64 	%fd68355, %fd68354, %fd68346, %fd68353;
	ld.global.nc.v2.f64 	{%fd68356, %fd68357}, [%rd7325+32];
	fma.rn.f64 	%fd68358, %fd68355, %fd68346, %fd68356;
	fma.rn.f64 	%fd68359, %fd68358, %fd68346, %fd68357;
	fma.rn.f64 	%fd68360, %fd68359, %fd78925, %fd78925;
	fma.rn.f64 	%fd68361, %fd68359, %fd68346, 0d3FF0000000000000;
	selp.f64 	%fd68362, %fd68361, %fd68360, %p8333;
	and.b32  	%r16525, %r19898, 2;
	setp.eq.s32 	%p8334, %r16525, 0;
	mov.f64 	%fd68363, 0d0000000000000000;
	sub.f64 	%fd68364, %fd68363, %fd68362;
	selp.f64 	%fd68365, %fd68362, %fd68364, %p8334;
	mul.f64 	%fd12342, %fd68365, %fd12317;
	@%p8330 bra 	$L__BB0_8975;
	mul.f64 	%fd68366, %fd12336, 0d3FE45F306DC9C883;
	cvt.rni.s32.f64 	%r19899, %fd68366;
	cvt.rn.f64.s32 	%fd68367, %r19899;
	fma.rn.f64 	%fd68368, %fd68367, 0dBFF921FB54442D18, %fd12336;
	fma.rn.f64 	%fd68369, %fd68367, 0dBC91A62633145C00, %fd68368;
	fma.rn.f64 	%fd78927, %fd68367, 0dB97B839A252049C0, %fd68369;
	setp.ltu.f64 	%p8335, %fd12337, 0d41E0000000000000;
	@%p8335 bra 	$L__BB0_8974;
	{ // callseq 1137, 0
	.param .b64 param0;
	st.param.f64 	[param0], %fd12336;
	.param .align 16 .b8 retval0[16];
	call.uni (retval0), 
	__internal_trig_reduction_slowpathd, 
	(
	param0
	);
	ld.param.f64 	%fd78927, [retval0];
	ld.param.b32 	%r19899, [retval0+8];
	} // callseq 1137
$L__BB0_8974:
	add.s32 	%r19900, %r19899, 1;
	bra.uni 	$L__BB0_8976;
$L__BB0_8975:
	mov.f64 	%fd68371, 0d0000000000000000;
	mul.rn.f64 	%fd78927, %fd12336, %fd68371;
	mov.b32 	%r19900, 1;
$L__BB0_8976:
	setp.lt.s32 	%p8336, %r5450, 1;
	shl.b32 	%r16528, %r19900, 6;
	cvt.u64.u32 	%rd7326, %r16528;
	and.b64  	%rd7327, %rd7326, 64;
	add.s64 	%rd7329, %rd7183, %rd7327;
	mul.rn.f64 	%fd68372, %fd78927, %fd78927;
	and.b32  	%r16529, %r19900, 1;
	setp.eq.b32 	%p8337, %r16529, 1;
	selp.f64 	%fd68373, 0dBDA8FF8320FD8164, 0d3DE5DB65F9785EBA, %p8337;
	ld.global.nc.v2.f64 	{%fd68374, %fd68375}, [%rd7329];
	fma.rn.f64 	%fd68376, %fd68373, %fd68372, %fd68374;
	fma.rn.f64 	%fd68377, %fd68376, %fd68372, %fd68375;
	ld.global.nc.v2.f64 	{%fd68378, %fd68379}, [%rd7329+16];
	fma.rn.f64 	%fd68380, %fd68377, %fd68372, %fd68378;
	fma.rn.f64 	%fd68381, %fd68380, %fd68372, %fd68379;
	ld.global.nc.v2.f64 	{%fd68382, %fd68383}, [%rd7329+32];
	fma.rn.f64 	%fd68384, %fd68381, %fd68372, %fd68382;
	fma.rn.f64 	%fd68385, %fd68384, %fd68372, %fd68383;
	fma.rn.f64 	%fd68386, %fd68385, %fd78927, %fd78927;
	fma.rn.f64 	%fd68387, %fd68385, %fd68372, 0d3FF0000000000000;
	selp.f64 	%fd68388, %fd68387, %fd68386, %p8337;
	and.b32  	%r16530, %r19900, 2;
	setp.eq.s32 	%p8338, %r16530, 0;
	mov.f64 	%fd68389, 0d0000000000000000;
	sub.f64 	%fd68390, %fd68389, %fd68388;
	selp.f64 	%fd68391, %fd68388, %fd68390, %p8338;
	mul.f64 	%fd12348, %fd12315, %fd68391;
	@%p8336 bra 	$L__BB0_8985;
	ld.local.f64 	%fd78928, [%rd28+8];
	mov.b32 	%r19901, 0;
$L__BB0_8978:
	mul.lo.s32 	%r16532, %r19901, 6;
	mul.wide.u32 	%rd7330, %r16532, 8;
	add.s64 	%rd45, %rd43, %rd7330;
	ld.global.f64 	%fd68392, [%rd45+32];
	setp.leu.f64 	%p8339, %fd78928, %fd68392;
	@%p8339 bra 	$L__BB0_8984;
	ld.global.f64 	%fd68393, [%rd45+40];
	setp.geu.f64 	%p8340, %fd78928, %fd68393;
	@%p8340 bra 	$L__BB0_8984;
	ld.global.f64 	%fd68394, [%rd45];
	setp.leu.f64 	%p8341, %fd12342, %fd68394;
	@%p8341 bra 	$L__BB0_8984;
	ld.global.f64 	%fd68395, [%rd45+8];
	setp.geu.f64 	%p8342, %fd12342, %fd68395;
	@%p8342 bra 	$L__BB0_8984;
	ld.global.f64 	%fd68396, [%rd45+16];
	setp.leu.f64 	%p8343, %fd12348, %fd68396;
	@%p8343 bra 	$L__BB0_8984;
	ld.global.f64 	%fd68397, [%rd45+24];
	setp.lt.f64 	%p8344, %fd12348, %fd68397;
	mov.b32 	%r19904, 1;
	@%p8344 bra 	$L__BB0_8987;
$L__BB0_8984:
	add.s32 	%r19901, %r19901, 1;
	setp.ne.s32 	%p8345, %r19901, %r5450;
	mov.b32 	%r19904, 0;
	@%p8345 bra 	$L__BB0_8978;
$L__BB0_8985:
	mov.u32 	%r5539, %r19904;
	setp.eq.s32 	%p8346, %r5539, 0;
	mov.b32 	%r19904, 0;
	@%p8346 bra 	$L__BB0_8988;
	ld.local.f64 	%fd78928, [%rd28+8];
	mov.u32 	%r19904, %r5539;
$L__BB0_8987:
	shl.b32 	%r16536, %r19905, 3;
	mul.wide.s32 	%rd7331, %r16536, 8;
	add.s64 	%rd7332, %rd31, %rd7331;
	st.global.f64 	[%rd7332], %fd12342;
	st.global.f64 	[%rd7332+8], %fd12348;
	st.global.f64 	[%rd7332+16], %fd78928;
	st.global.f64 	[%rd7332+24], %fd12312;
	st.global.f64 	[%rd7332+32], %fd12313;
	st.global.f64 	[%rd7332+40], %fd12314;
	ld.global.f64 	%fd68398, [%rd7253+24];
	st.global.f64 	[%rd7332+48], %fd68398;
	st.global.f64 	[%rd7332+56], %fd78924;
	add.s32 	%r19905, %r19905, 1;
$L__BB0_8988:
	ld.param.u64 	%rd8229, [_Z8FitGrainPdPiS0_S_S_S0_S0_S_S_S_S_S_S_S_S_S_S_S_S__param_2];
	add.s32 	%r19866, %r19866, 1;
	cvta.to.global.u64 	%rd7333, %rd8229;
	ld.global.u32 	%r16537, [%rd7333+4];
	setp.lt.s32 	%p8347, %r19866, %r16537;
	@%p8347 bra 	$L__BB0_8843;
$L__BB0_8989:
	ld.param.u64 	%rd8102, [_Z8FitGrainPdPiS0_S_S_S0_S0_S_S_S_S_S_S_S_S_S_S_S_S__param_0];
	st.global.f64 	[%rd34], %fd77188;
	cvta.to.global.u64 	%rd7334, %rd8102;
	ld.global.f64 	%fd68400, [%rd7334+8];
	sub.f64 	%fd68401, %fd77188, %fd68400;
	st.global.f64 	[%rd35], %fd68401;
	ld.global.f64 	%fd68402, [%rd34];
	ld.global.f64 	%fd68403, [%rd7334+8];
	add.f64 	%fd68404, %fd68402, %fd68403;
	st.global.f64 	[%rd36], %fd68404;
	ld.global.f64 	%fd68405, [%rd35];
	sub.f64 	%fd68406, %fd68404, %fd68405;
	abs.f64 	%fd68407, %fd68406;
	mul.f64 	%fd68408, %fd68407, 0d3FD0000000000000;
	st.global.f64 	[%rd38], %fd68408;
	st.global.f64 	[%rd34+8], %fd77187;
	ld.global.f64 	%fd68409, [%rd7334+8];
	sub.f64 	%fd68410, %fd77187, %fd68409;
	st.global.f64 	[%rd35+8], %fd68410;
	ld.global.f64 	%fd68411, [%rd34+8];
	ld.global.f64 	%fd68412, [%rd7334+8];
	add.f64 	%fd68413, %fd68411, %fd68412;
	st.global.f64 	[%rd36+8], %fd68413;
	ld.global.f64 	%fd68414, [%rd35+8];
	sub.f64 	%fd68415, %fd68413, %fd68414;
	abs.f64 	%fd68416, %fd68415;
	mul.f64 	%fd68417, %fd68416, 0d3FD0000000000000;
	st.global.f64 	[%rd38+8], %fd68417;
	st.global.f64 	[%rd34+16], %fd77186;
	ld.global.f64 	%fd68418, [%rd7334+8];
	sub.f64 	%fd68419, %fd77186, %fd68418;
	st.global.f64 	[%rd35+16], %fd68419;
	ld.global.f64 	%fd68420, [%rd34+16];
	ld.global.f64 	%fd68421, [%rd7334+8];
	add.f64 	%fd68422, %fd68420, %fd68421;
	st.global.f64 	[%rd36+16], %fd68422;
	ld.global.f64 	%fd68423, [%rd35+16];
	sub.f64 	%fd68424, %fd68422, %fd68423;
	abs.f64 	%fd68425, %fd68424;
	mul.f64 	%fd68426, %fd68425, 0d3FD0000000000000;
	st.global.f64 	[%rd38+16], %fd68426;
	ld.global.f64 	%fd78929, [%rd34];
	mov.b32 	%r20106, 10;
	mov.f64 	%fd78930, 0d3FF0000000000000;
	mov.b32 	%r20111, 0;
$L__BB0_8990:
	setp.lt.s32 	%p8348, %r1, 1;
	st.global.f64 	[%rd32+72], %fd78929;
	ld.global.f64 	%fd68428, [%rd34+8];
	st.global.f64 	[%rd32+80], %fd68428;
	ld.global.f64 	%fd12355, [%rd34+16];
	st.global.f64 	[%rd32+88], %fd12355;
	mov.f64 	%fd78976, 0d0000000000000000;
	@%p8348 bra 	$L__BB0_9116;
	ld.param.u64 	%rd8103, [_Z8FitGrainPdPiS0_S_S_S0_S0_S_S_S_S_S_S_S_S_S_S_S_S__param_0];
	ld.global.f64 	%fd12356, [%rd34];
	ld.global.f64 	%fd12357, [%rd34+8];
	cvta.to.global.u64 	%rd46, %rd8103;
	ld.global.f64 	%fd12358, [%rd46];
	ld.global.f64 	%fd68429, [%rd46+4160];
	mul.f64 	%fd12359, %fd68429, 0d3F91DF46A2529D3A;
	abs.f64 	%fd12360, %fd12359;
	setp.eq.f64 	%p8349, %fd12360, 0d7FF0000000000000;
	mul.f64 	%fd68430, %fd12359, 0d3FE45F306DC9C883;
	cvt.rni.s32.f64 	%r5548, %fd68430;
	cvt.rn.f64.s32 	%fd68431, %r5548;
	fma.rn.f64 	%fd68432, %fd68431, 0dBFF921FB54442D18, %fd12359;
	fma.rn.f64 	%fd68433, %fd68431, 0dBC91A62633145C00, %fd68432;
	fma.rn.f64 	%fd12361, %fd68431, 0dB97B839A252049C0, %fd68433;
	setp.ltu.f64 	%p8350, %fd12360, 0d41E0000000000000;
	mov.f64 	%fd68434, 0d0000000000000000;
	mul.rn.f64 	%fd12362, %fd12359, %fd68434;
	abs.f64 	%fd12363, %fd68429;
	or.pred  	%p148, %p8349, %p8350;
	selp.f64 	%fd12364, %fd12362, %fd12361, %p8349;
	selp.b32 	%r5549, 0, %r5548, %p8349;
	neg.f64 	%fd12365, %fd12358;
	mov.b32 	%r19909, 0;
	mov.u32 	%r19910, %r19909;
$L__BB0_8992:
	ld.param.u64 	%rd8632, [_Z8FitGrainPdPiS0_S_S_S0_S0_S_S_S_S_S_S_S_S_S_S_S_S__param_7];
	mul.lo.s32 	%r16541, %r19909, 9;
	cvta.to.global.u64 	%rd7335, %rd8632;
	mul.lo.s32 	%r16542, %r2, 9;
	mul.wide.s32 	%rd7336, %r16542, 8;
	add.s64 	%rd7337, %rd7335, %rd7336;
	mul.wide.u32 	%rd7338, %r16541, 8;
	add.s64 	%rd47, %rd7337, %rd7338;
	ld.global.f64 	%fd12366, [%rd47+40];
	ld.global.f64 	%fd12367, [%rd47+48];
	ld.global.f64 	%fd12368, [%rd47+32];
	mul.f64 	%fd12369, %fd12368, 0d3F91DF46A2529D3A;
	abs.f64 	%fd12370, %fd12369;
	setp.neu.f64 	%p8351, %fd12370, 0d7FF0000000000000;
	@%p8351 bra 	$L__BB0_8994;
	mov.f64 	%fd68440, 0d0000000000000000;
	mul.rn.f64 	%fd78931, %fd12369, %fd68440;
	mov.b32 	%r19911, 0;
	bra.uni 	$L__BB0_8996;
$L__BB0_8994:
	mul.f64 	%fd68435, %fd12369, 0d3FE45F306DC9C883;
	cvt.rni.s32.f64 	%r19911, %fd68435;
	cvt.rn.f64.s32 	%fd68436, %r19911;
	fma.rn.f64 	%fd68437, %fd68436, 0dBFF921FB54442D18, %fd12369;
	fma.rn.f64 	%fd68438, %fd68436, 0dBC91A62633145C00, %fd68437;
	fma.rn.f64 	%fd78931, %fd68436, 0dB97B839A252049C0, %fd68438;
	setp.ltu.f64 	%p8352, %fd12370, 0d41E0000000000000;
	@%p8352 bra 	$L__BB0_8996;
	{ // callseq 1138, 0
	.param .b64 param0;
	st.param.f64 	[param0], %fd12369;
	.param .align 16 .b8 retval0[16];
	call.uni (retval0), 
	__internal_trig_reduction_slowpathd, 
	(
	param0
	);
	ld.param.f64 	%fd78931, [retval0];
	ld.param.b32 	%r19911, [retval0+8];
	} // callseq 1138
$L__BB0_8996:
	setp.neu.f64 	%p8353, %fd12370, 0d7FF0000000000000;
	shl.b32 	%r16545, %r19911, 6;
	cvt.u64.u32 	%rd7339, %r16545;
	and.b64  	%rd7340, %rd7339, 64;
	add.s64 	%rd7342, %rd7183, %rd7340;
	mul.rn.f64 	%fd68441, %fd78931, %fd78931;
	and.b32  	%r16546, %r19911, 1;
	setp.eq.b32 	%p8354, %r16546, 1;
	selp.f64 	%fd68442, 0dBDA8FF8320FD8164, 0d3DE5DB65F9785EBA, %p8354;
	ld.global.nc.v2.f64 	{%fd68443, %fd68444}, [%rd7342];
	fma.rn.f64 	%fd68445, %fd68442, %fd68441, %fd68443;
	fma.rn.f64 	%fd68446, %fd68445, %fd68441, %fd68444;
	ld.global.nc.v2.f64 	{%fd68447, %fd68448}, [%rd7342+16];
	fma.rn.f64 	%fd68449, %fd68446, %fd68441, %fd68447;
	fma.rn.f64 	%fd68450, %fd68449, %fd68441, %fd68448;
	ld.global.nc.v2.f64 	{%fd68451, %fd68452}, [%rd7342+32];
	fma.rn.f64 	%fd68453, %fd68450, %fd68441, %fd68451;
	fma.rn.f64 	%fd68454, %fd68453, %fd68441, %fd68452;
	fma.rn.f64 	%fd68455, %fd68454, %fd78931, %fd78931;
	fma.rn.f64 	%fd68456, %fd68454, %fd68441, 0d3FF0000000000000;
	selp.f64 	%fd68457, %fd68456, %fd68455, %p8354;
	and.b32  	%r16547, %r19911, 2;
	setp.eq.s32 	%p8355, %r16547, 0;
	mov.f64 	%fd68458, 0d0000000000000000;
	sub.f64 	%fd68459, %fd68458, %fd68457;
	selp.f64 	%fd12375, %fd68457, %fd68459, %p8355;
	@%p8353 bra 	$L__BB0_8998;
	mov.f64 	%fd68465, 0d0000000000000000;
	mul.rn.f64 	%fd78933, %fd12369, %fd68465;
	mov.b32 	%r19913, 1;
	bra.uni 	$L__BB0_9001;
$L__BB0_8998:
	mul.f64 	%fd68460, %fd12369, 0d3FE45F306DC9C883;
	cvt.rni.s32.f64 	%r19912, %fd68460;
	cvt.rn.f64.s32 	%fd68461, %r19912;
	fma.rn.f64 	%fd68462, %fd68461, 0dBFF921FB54442D18, %fd12369;
	fma.rn.f64 	%fd68463, %fd68461, 0dBC91A62633145C00, %fd68462;
	fma.rn.f64 	%fd78933, %fd68461, 0dB97B839A252049C0, %fd68463;
	setp.ltu.f64 	%p8356, %fd12370, 0d41E0000000000000;
	@%p8356 bra 	$L__BB0_9000;
	{ // callseq 1139, 0
	.param .b64 param0;
	st.param.f64 	[param0], %fd12369;
	.param .align 16 .b8 retval0[16];
	call.uni (retval0), 
	__internal_trig_reduction_slowpathd, 
	(
	param0
	);
	ld.param.f64 	%fd78933, [retval0];
	ld.param.b32 	%r19912, [retval0+8];
	} // callseq 1139
$L__BB0_9000:
	add.s32 	%r19913, %r19912, 1;
$L__BB0_9001:
	setp.eq.f64 	%p8357, %fd12360, 0d7FF0000000000000;
	shl.b32 	%r16551, %r19913, 6;
	cvt.u64.u32 	%rd7343, %r16551;
	and.b64  	%rd7344, %rd7343, 64;
	add.s64 	%rd7346, %rd7183, %rd7344;
	mul.rn.f64 	%fd68466, %fd78933, %fd78933;
	and.b32  	%r16552, %r19913, 1;
	setp.eq.b32 	%p8358, %r16552, 1;
	selp.f64 	%fd68467, 0dBDA8FF8320FD8164, 0d3DE5DB65F9785EBA, %p8358;
	ld.global.nc.v2.f64 	{%fd68468, %fd68469}, [%rd7346];
	fma.rn.f64 	%fd68470, %fd68467, %fd68466, %fd68468;
	fma.rn.f64 	%fd68471, %fd68470, %fd68466, %fd68469;
	ld.global.nc.v2.f64 	{%fd68472, %fd68473}, [%rd7346+16];
	fma.rn.f64 	%fd68474, %fd68471, %fd68466, %fd68472;
	fma.rn.f64 	%fd68475, %fd68474, %fd68466, %fd68473;
	ld.global.nc.v2.f64 	{%fd68476, %fd68477}, [%rd7346+32];
	fma.rn.f64 	%fd68478, %fd68475, %fd68466, %fd68476;
	fma.rn.f64 	%fd68479, %fd68478, %fd68466, %fd68477;
	fma.rn.f64 	%fd68480, %fd68479, %fd78933, %fd78933;
	fma.rn.f64 	%fd68481, %fd68479, %fd68466, 0d3FF0000000000000;
	selp.f64 	%fd68482, %fd68481, %fd68480, %p8358;
	and.b32  	%r16553, %r19913, 2;
	setp.eq.s32 	%p8359, %r16553, 0;
	mov.f64 	%fd68483, 0d0000000000000000;
	sub.f64 	%fd68484, %fd68483, %fd68482;
	selp.f64 	%fd68485, %fd68482, %fd68484, %p8359;
	mul.f64 	%fd68486, %fd12356, %fd68485;
	mul.f64 	%fd68487, %fd12357, %fd12375;
	sub.f64 	%fd12381, %fd68486, %fd68487;
	mul.f64 	%fd68488, %fd12357, %fd68485;
	fma.rn.f64 	%fd12382, %fd12356, %fd12375, %fd68488;
	mov.b32 	%r19915, 1;
	mov.f64 	%fd78935, %fd12362;
	@%p8357 bra 	$L__BB0_9005;
	setp.ltu.f64 	%p8360, %fd12360, 0d41E0000000000000;
	mov.f64 	%fd78935, %fd12361;
	mov.u32 	%r19914, %r5548;
	@%p8360 bra 	$L__BB0_9004;
	{ // callseq 1140, 0
	.param .b64 param0;
	st.param.f64 	[param0], %fd12359;
	.param .align 16 .b8 retval0[16];
	call.uni (retval0), 
	__internal_trig_reduction_slowpathd, 
	(
	param0
	);
	ld.param.f64 	%fd78935, [retval0];
	ld.param.b32 	%r19914, [retval0+8];
	} // callseq 1140
$L__BB0_9004:
	add.s32 	%r19915, %r19914, 1;
$L__BB0_9005:
	shl.b32 	%r16555, %r19915, 6;
	cvt.u64.u32 	%rd7347, %r16555;
	and.b64  	%rd7348, %rd7347, 64;
	add.s64 	%rd7350, %rd7183, %rd7348;
	mul.rn.f64 	%fd68490, %fd78935, %fd78935;
	and.b32  	%r16556, %r19915, 1;
	setp.eq.b32 	%p8361, %r16556, 1;
	selp.f64 	%fd68491, 0dBDA8FF8320FD8164, 0d3DE5DB65F9785EBA, %p8361;
	ld.global.nc.v2.f64 	{%fd68492, %fd68493}, [%rd7350];
	fma.rn.f64 	%fd68494, %fd68491, %fd68490, %fd68492;
	fma.rn.f64 	%fd68495, %fd68494, %fd68490, %fd68493;
	ld.global.nc.v2.f64 	{%fd68496, %fd68497}, [%rd7350+16];
	fma.rn.f64 	%fd68498, %fd68495, %fd68490, %fd68496;
	fma.rn.f64 	%fd68499, %fd68498, %fd68490, %fd68497;
	ld.global.nc.v2.f64 	{%fd68500, %fd68501}, [%rd7350+32];
	fma.rn.f64 	%fd68502, %fd68499, %fd68490, %fd68500;
	fma.rn.f64 	%fd68503, %fd68502, %fd68490, %fd68501;
	fma.rn.f64 	%fd68504, %fd68503, %fd78935, %fd78935;
	fma.rn.f64 	%fd68505, %fd68503, %fd68490, 0d3FF0000000000000;
	selp.f64 	%fd68506, %fd68505, %fd68504, %p8361;
	and.b32  	%r16557, %r19915, 2;
	setp.eq.s32 	%p8362, %r16557, 0;
	mov.f64 	%fd68507, 0d0000000000000000;
	sub.f64 	%fd68508, %fd68507, %fd68506;
	selp.f64 	%fd12386, %fd68506, %fd68508, %p8362;
	mov.f64 	%fd78936, %fd12364;
	mov.u32 	%r19916, %r5549;
	@%p148 bra 	$L__BB0_9007;
	{ // callseq 1141, 0
	.param .b64 param0;
	st.param.f64 	[param0], %fd12359;
	.param .align 16 .b8 retval0[16];
	call.uni (retval0), 
	__internal_trig_reduction_slowpathd, 
	(
	param0
	);
	ld.param.f64 	%fd78936, [retval0];
	ld.param.b32 	%r19916, [retval0+8];
	} // callseq 1141
$L__BB0_9007:
	setp.leu.f64 	%p8363, %fd12363, 0d3F947AE147AE147B;
	shl.b32 	%r16559, %r19916, 6;
	cvt.u64.u32 	%rd7351, %r16559;
	and.b64  	%rd7352, %rd7351, 64;
	add.s64 	%rd7354, %rd7183, %rd7352;
	mul.rn.f64 	%fd68510, %fd78936, %fd78936;
	and.b32  	%r16560, %r19916, 1;
	setp.eq.b32 	%p8364, %r16560, 1;
	selp.f64 	%fd68511, 0dBDA8FF8320FD8164, 0d3DE5DB65F9785EBA, %p8364;
	ld.global.nc.v2.f64 	{%fd68512, %fd68513}, [%rd7354];
	fma.rn.f64 	%fd68514, %fd68511, %fd68510, %fd68512;
	fma.rn.f64 	%fd68515, %fd68514, %fd68510, %fd68513;
	ld.global.nc.v2.f64 	{%fd68516, %fd68517}, [%rd7354+16];
	fma.rn.f64 	%fd68518, %fd68515, %fd68510, %fd68516;
	fma.rn.f64 	%fd68519, %fd68518, %fd68510, %fd68517;
	ld.global.nc.v2.f64 	{%fd68520, %fd68521}, [%rd7354+32];
	fma.rn.f64 	%fd68522, %fd68519, %fd68510, %fd68520;
	fma.rn.f64 	%fd68523, %fd68522, %fd68510, %fd68521;
	fma.rn.f64 	%fd68524, %fd68523, %fd78936, %fd78936;
	fma.rn.f64 	%fd68525, %fd68523, %fd68510, 0d3FF0000000000000;
	selp.f64 	%fd68526, %fd68525, %fd68524, %p8364;
	and.b32  	%r16561, %r19916, 2;
	setp.eq.s32 	%p8365, %r16561, 0;
	mov.f64 	%fd68527, 0d0000000000000000;
	sub.f64 	%fd68528, %fd68527, %fd68526;
	selp.f64 	%fd68529, %fd68526, %fd68528, %p8365;
	mul.f64 	%fd68530, %fd12381, %fd12386;
	mul.f64 	%fd68531, %fd12355, %fd68529;
	sub.f64 	%fd68532, %fd68530, %fd68531;
	mul.f64 	%fd68533, %fd12381, %fd68529;
	fma.rn.f64 	%fd68534, %fd12355, %fd12386, %fd68533;
	mul.f64 	%fd68535, %fd1, %fd12382;
	mul.f64 	%fd68536, %fd2, %fd68534;
	sub.f64 	%fd68537, %fd68535, %fd68536;
	mul.f64 	%fd68538, %fd1, %fd68534;
	fma.rn.f64 	%fd68539, %fd2, %fd12382, %fd68538;
	sub.f64 	%fd68540, %fd12358, %fd68532;
	sub.f64 	%fd68541, %fd12366, %fd68537;
	sub.f64 	%fd68542, %fd12367, %fd68539;
	mul.f64 	%fd68543, %fd68541, %fd68541;
	fma.rn.f64 	%fd68544, %fd68540, %fd68540, %fd68543;
	fma.rn.f64 	%fd68545, %fd68542, %fd68542, %fd68544;
	sqrt.rn.f64 	%fd68546, %fd68545;
	div.rn.f64 	%fd68547, %fd68540, %fd68546;
	div.rn.f64 	%fd68548, %fd68541, %fd68546;
	div.rn.f64 	%fd68549, %fd68542, %fd68546;
	mul.f64 	%fd68550, %fd68532, %fd68548;
	div.rn.f64 	%fd68551, %fd68550, %fd68547;
	sub.f64 	%fd12389, %fd68537, %fd68551;
	mul.f64 	%fd68552, %fd68532, %fd68549;
	div.rn.f64 	%fd68553, %fd68552, %fd68547;
	sub.f64 	%fd12390, %fd68539, %fd68553;
	@%p8363 bra 	$L__BB0_9108;
	sub.f64 	%fd12391, %fd12366, %fd12389;
	sub.f64 	%fd12392, %fd12367, %fd12390;
	ld.global.f64 	%fd12393, [%rd46+4152];
	mul.f64 	%fd68554, %fd12392, %fd12392;
	fma.rn.f64 	%fd68555, %fd12391, %fd12391, %fd68554;
	sqrt.rn.f64 	%fd12394, %fd68555;
	div.rn.f64 	%fd12395, %fd12394, %fd12358;
	abs.f64 	%fd12396, %fd12395;
	setp.leu.f64 	%p8366, %fd12396, 0d3FF0000000000000;
	mov.f64 	%fd78937, %fd12396;
	@%p8366 bra 	$L__BB0_9010;
	rcp.approx.ftz.f64 	%fd68556, %fd12396;
	neg.f64 	%fd68557, %fd12396;
	fma.rn.f64 	%fd68558, %fd68557, %fd68556, 0d3FF0000000000000;
	fma.rn.f64 	%fd68559, %fd68558, %fd68558, %fd68558;
	fma.rn.f64 	%fd68560, %fd68559, %fd68556, %fd68556;
	setp.eq.f64 	%p8367, %fd12396, 0d7FF0000000000000;
	selp.f64 	%fd78937, 0d0000000000000000, %fd68560, %p8367;
$L__BB0_9010:
	setp.gt.f64 	%p8368, %fd12396, 0d3FF0000000000000;
	mul.f64 	%fd68561, %fd78937, %fd78937;
	fma.rn.f64 	%fd68562, %fd68561, 0dBEF53E1D2A25FF7E, 0d3F2D3B63DBB65B49;
	fma.rn.f64 	%fd68563, %fd68562, %fd68561, 0dBF5312788DDE082E;
	fma.rn.f64 	%fd68564, %fd68563, %fd68561, 0d3F6F9690C8249315;
	fma.rn.f64 	%fd68565, %fd68564, %fd68561, 0dBF82CF5AABC7CF0D;
	fma.rn.f64 	%fd68566, %fd68565, %fd68561, 0d3F9162B0B2A3BFDE;
	fma.rn.f64 	%fd68567, %fd68566, %fd68561, 0dBF9A7256FEB6FC6B;
	fma.rn.f64 	%fd68568, %fd68567, %fd68561, 0d3FA171560CE4A489;
	fma.rn.f64 	%fd68569, %fd68568, %fd68561, 0dBFA4F44D841450E4;
	fma.rn.f64 	%fd68570, %fd68569, %fd68561, 0d3FA7EE3D3F36BB95;
	fma.rn.f64 	%fd68571, %fd68570, %fd68561, 0dBFAAD32AE04A9FD1;
	fma.rn.f64 	%fd68572, %fd68571, %fd68561, 0d3FAE17813D66954F;
	fma.rn.f64 	%fd68573, %fd68572, %fd68561, 0dBFB11089CA9A5BCD;
	fma.rn.f64 	%fd68574, %fd68573, %fd68561, 0d3FB3B12B2DB51738;
	fma.rn.f64 	%fd68575, %fd68574, %fd68561, 0dBFB745D022F8DC5C;
	fma.rn.f64 	%fd68576, %fd68575, %fd68561, 0d3FBC71C709DFE927;
	fma.rn.f64 	%fd68577, %fd68576, %fd68561, 0dBFC2492491FA1744;
	fma.rn.f64 	%fd68578, %fd68577, %fd68561, 0d3FC99999999840D2;
	fma.rn.f64 	%fd68579, %fd68578, %fd68561, 0dBFD555555555544C;
	mul.f64 	%fd68580, %fd68561, %fd68579;
	fma.rn.f64 	%fd68581, %fd68580, %fd78937, %fd78937;
	mov.f64 	%fd68582, 0d3FF921FB54442D18;
	sub.f64 	%fd68583, %fd68582, %fd68581;
	selp.f64 	%fd68584, %fd68583, %fd68581, %p8368;
	copysign.f64 	%fd68585, %fd12395, %fd68584;
	mul.f64 	%fd68586, %fd68585, 0d3FEFFFFFFFFFFFFF;
	mul.f64 	%fd12399, %fd68586, 0d3FE0000000000000;
	abs.f64 	%fd12400, %fd12399;
	setp.neu.f64 	%p8369, %fd12400, 0d7FF0000000000000;
	@%p8369 bra 	$L__BB0_9012;
	mov.f64 	%fd68592, 0d0000000000000000;
	mul.rn.f64 	%fd78938, %fd12399, %fd68592;
	mov.b32 	%r19917, 0;
	bra.uni 	$L__BB0_9014;
$L__BB0_9012:
	mul.f64 	%fd68587, %fd12399, 0d3FE45F306DC9C883;
	cvt.rni.s32.f64 	%r19917, %fd68587;
	cvt.rn.f64.s32 	%fd68588, %r19917;
	fma.rn.f64 	%fd68589, %fd68588, 0dBFF921FB54442D18, %fd12399;
	fma.rn.f64 	%fd68590, %fd68588, 0dBC91A62633145C00, %fd68589;
	fma.rn.f64 	%fd78938, %fd68588, 0dB97B839A252049C0, %fd68590;
	setp.ltu.f64 	%p8370, %fd12400, 0d41E0000000000000;
	@%p8370 bra 	$L__BB0_9014;
	{ // callseq 1142, 0
	.param .b64 param0;
	st.param.f64 	[param0], %fd12399;
	.param .align 16 .b8 retval0[16];
	call.uni (retval0), 
	__internal_trig_reduction_slowpathd, 
	(
	param0
	);
	ld.param.f64 	%fd78938, [retval0];
	ld.param.b32 	%r19917, [retval0+8];
	} // callseq 1142
$L__BB0_9014:
	setp.neu.f64 	%p8371, %fd12400, 0d7FF0000000000000;
	shl.b32 	%r16564, %r19917, 6;
	cvt.u64.u32 	%rd7355, %r16564;
	and.b64  	%rd7356, %rd7355, 64;
	add.s64 	%rd7358, %rd7183, %rd7356;
	mul.rn.f64 	%fd68593, %fd78938, %fd78938;
	and.b32  	%r16565, %r19917, 1;
	setp.eq.b32 	%p8372, %r16565, 1;
	selp.f64 	%fd68594, 0dBDA8FF8320FD8164, 0d3DE5DB65F9785EBA, %p8372;
	ld.global.nc.v2.f64 	{%fd68595, %fd68596}, [%rd7358];
	fma.rn.f64 	%fd68597, %fd68594, %fd68593, %fd68595;
	fma.rn.f64 	%fd68598, %fd68597, %fd68593, %fd68596;
	ld.global.nc.v2.f64 	{%fd68599, %fd68600}, [%rd7358+16];
	fma.rn.f64 	%fd68601, %fd68598, %fd68593, %fd68599;
	fma.rn.f64 	%fd68602, %fd68601, %fd68593, %fd68600;
	ld.global.nc.v2.f64 	{%fd68603, %fd68604}, [%rd7358+32];
	fma.rn.f64 	%fd68605, %fd68602, %fd68593, %fd68603;
	fma.rn.f64 	%fd68606, %fd68605, %fd68593, %fd68604;
	fma.rn.f64 	%fd68607, %fd68606, %fd78938, %fd78938;
	fma.rn.f64 	%fd68608, %fd68606, %fd68593, 0d3FF0000000000000;
	selp.f64 	%fd68609, %fd68608, %fd68607, %p8372;
	and.b32  	%r16566, %r19917, 2;
	setp.eq.s32 	%p8373, %r16566, 0;
	mov.f64 	%fd68610, 0d0000000000000000;
	sub.f64 	%fd68611, %fd68610, %fd68609;
	selp.f64 	%fd12405, %fd68609, %fd68611, %p8373;
	@%p8371 bra 	$L__BB0_9016;
	mov.f64 	%fd68617, 0d0000000000000000;
	mul.rn.f64 	%fd78940, %fd12399, %fd68617;
	mov.b32 	%r19919, 1;
	bra.uni 	$L__BB0_9019;
$L__BB0_9016:
	mul.f64 	%fd68612, %fd12399, 0d3FE45F306DC9C883;
	cvt.rni.s32.f64 	%r19918, %fd68612;
	cvt.rn.f64.s32 	%fd68613, %r19918;
	fma.rn.f64 	%fd68614, %fd68613, 0dBFF921FB54442D18, %fd12399;
	fma.rn.f64 	%fd68615, %fd68613, 0dBC91A62633145C00, %fd68614;
	fma.rn.f64 	%fd78940, %fd68613, 0dB97B839A252049C0, %fd68615;
	setp.ltu.f64 	%p8374, %fd12400, 0d41E0000000000000;
	@%p8374 bra 	$L__BB0_9018;
	{ // callseq 1143, 0
	.param .b64 param0;
	st.param.f64 	[param0], %fd12399;
	.param .align 16 .b8 retval0[16];
	call.uni (retval0), 
	__internal_trig_reduction_slowpathd, 
	(
	param0
	);
	ld.param.f64 	%fd78940, [retval0];
	ld.param.b32 	%r19918, [retval0+8];
	} // callseq 1143
$L__BB0_9018:
	add.s32 	%r19919, %r19918, 1;
$L__BB0_9019:
	setp.eq.f64 	%p8375, %fd12360, 0d7FF0000000000000;
	shl.b32 	%r16571, %r19919, 6;
	cvt.u64.u32 	%rd7359, %r16571;
	and.b64  	%rd7360, %rd7359, 64;
	add.s64 	%rd7362, %rd7183, %rd7360;
	mul.rn.f64 	%fd68618, %fd78940, %fd78940;
	and.b32  	%r16572, %r19919, 1;
	setp.eq.b32 	%p8376, %r16572, 1;
	selp.f64 	%fd68619, 0dBDA8FF8320FD8164, 0d3DE5DB65F9785EBA, %p8376;
	ld.global.nc.v2.f64 	{%fd68620, %fd68621}, [%rd7362];
	fma.rn.f64 	%fd68622, %fd68619, %fd68618, %fd68620;
	fma.rn.f64 	%fd68623, %fd68622, %fd68618, %fd68621;
	ld.global.nc.v2.f64 	{%fd68624, %fd68625}, [%rd7362+16];
	fma.rn.f64 	%fd68626, %fd68623, %fd68618, %fd68624;
	fma.rn.f64 	%fd68627, %fd68626, %fd68618, %fd68625;
	ld.global.nc.v2.f64 	{%fd68628, %fd68629}, [%rd7362+32];
	fma.rn.f64 	%fd68630, %fd68627, %fd68618, %fd68628;
	fma.rn.f64 	%fd68631, %fd68630, %fd68618, %fd68629;
	fma.rn.f64 	%fd68632, %fd68631, %fd78940, %fd78940;
	fma.rn.f64 	%fd68633, %fd68631, %fd68618, 0d3FF0000000000000;
	selp.f64 	%fd68634, %fd68633, %fd68632, %p8376;
	and.b32  	%r16573, %r19919, 2;
	setp.eq.s32 	%p8377, %r16573, 0;
	mov.f64 	%fd68635, 0d0000000000000000;
	sub.f64 	%fd68636, %fd68635, %fd68634;
	selp.f64 	%fd12411, %fd68634, %fd68636, %p8377;
	add.f64 	%fd68637, %fd12405, %fd12405;
	div.rn.f64 	%fd12412, %fd68637, %fd12393;
	mov.b32 	%r19922, 1;
	mov.b32 	%r19923, 0;
	mov.f64 	%fd78944, %fd12362;
	mov.f64 	%fd78943, %fd12362;
	@%p8375 bra 	$L__BB0_9023;
	setp.ltu.f64 	%p8378, %fd12360, 0d41E0000000000000;
	mov.f64 	%fd78943, %fd12361;
	mov.u32 	%r19920, %r5548;
	@%p8378 bra 	$L__BB0_9022;
	{ // callseq 1144, 0
	.param .b64 param0;
	st.param.f64 	[param0], %fd12359;
	.param .align 16 .b8 retval0[16];
	call.uni (retval0), 
	__internal_trig_reduction_slowpathd, 
	(
	param0
	);
	ld.param.f64 	%fd78943, [retval0];
	ld.param.b32 	%r19920, [retval0+8];
	} // callseq 1144
$L__BB0_9022:
	add.s32 	%r19922, %r19920, 1;
	mov.u32 	%r19923, %r5548;
	mov.f64 	%fd78944, %fd12361;
$L__BB0_9023:
	shl.b32 	%r16575, %r19922, 6;
	cvt.u64.u32 	%rd7363, %r16575;
	and.b64  	%rd7364, %rd7363, 64;
	add.s64 	%rd7366, %rd7183, %rd7364;
	mul.rn.f64 	%fd68639, %fd78943, %fd78943;
	and.b32  	%r16576, %r19922, 1;
	setp.eq.b32 	%p8379, %r16576, 1;
	selp.f64 	%fd68640, 0dBDA8FF8320FD8164, 0d3DE5DB65F9785EBA, %p8379;
	ld.global.nc.v2.f64 	{%fd68641, %fd68642}, [%rd7366];
	fma.rn.f64 	%fd68643, %fd68640, %fd68639, %fd68641;
	fma.rn.f64 	%fd68644, %fd68643, %fd68639, %fd68642;
	ld.global.nc.v2.f64 	{%fd68645, %fd68646}, [%rd7366+16];
	fma.rn.f64 	%fd68647, %fd68644, %fd68639, %fd68645;
	fma.rn.f64 	%fd68648, %fd68647, %fd68639, %fd68646;
	ld.global.nc.v2.f64 	{%fd68649, %fd68650}, [%rd7366+32];
	fma.rn.f64 	%fd68651, %fd68648, %fd68639, %fd68649;
	fma.rn.f64 	%fd68652, %fd68651, %fd68639, %fd68650;
	fma.rn.f64 	%fd68653, %fd68652, %fd78943, %fd78943;
	fma.rn.f64 	%fd68654, %fd68652, %fd68639, 0d3FF0000000000000;
	selp.f64 	%fd68655, %fd68654, %fd68653, %p8379;
	and.b32  	%r16577, %r19922, 2;
	setp.eq.s32 	%p8380, %r16577, 0;
	mov.f64 	%fd68656, 0d0000000000000000;
	sub.f64 	%fd68657, %fd68656, %fd68655;
	selp.f64 	%fd12417, %fd68655, %fd68657, %p8380;
	@%p148 bra 	$L__BB0_9025;
	{ // callseq 1145, 0
	.param .b64 param0;
	st.param.f64 	[param0], %fd12359;
	.param .align 16 .b8 retval0[16];
	call.uni (retval0), 
	__internal_trig_reduction_slowpathd, 
	(
	param0
	);
	ld.param.f64 	%fd78944, [retval0];
	ld.param.b32 	%r19923, [retval0+8];
	} // callseq 1145
$L__BB0_9025:
	shl.b32 	%r16579, %r19923, 6;
	cvt.u64.u32 	%rd7367, %r16579;
	and.b64  	%rd7368, %rd7367, 64;
	add.s64 	%rd7370, %rd7183, %rd7368;
	mul.rn.f64 	%fd68659, %fd78944, %fd78944;
	and.b32  	%r16580, %r19923, 1;
	setp.eq.b32 	%p8381, %r16580, 1;
	selp.f64 	%fd68660, 0dBDA8FF8320FD8164, 0d3DE5DB65F9785EBA, %p8381;
	ld.global.nc.v2.f64 	{%fd68661, %fd68662}, [%rd7370];
	fma.rn.f64 	%fd68663, %fd68660, %fd68659, %fd68661;
	fma.rn.f64 	%fd68664, %fd68663, %fd68659, %fd68662;
	ld.global.nc.v2.f64 	{%fd68665, %fd68666}, [%rd7370+16];
	fma.rn.f64 	%fd68667, %fd68664, %fd68659, %fd68665;
	fma.rn.f64 	%fd68668, %fd68667, %fd68659, %fd68666;
	ld.global.nc.v2.f64 	{%fd68669, %fd68670}, [%rd7370+32];
	fma.rn.f64 	%fd68671, %fd68668, %fd68659, %fd68669;
	fma.rn.f64 	%fd68672, %fd68671, %fd68659, %fd68670;
	fma.rn.f64 	%fd68673, %fd68672, %fd78944, %fd78944;
	fma.rn.f64 	%fd68674, %fd68672, %fd68659, 0d3FF0000000000000;
	selp.f64 	%fd68675, %fd68674, %fd68673, %p8381;
	and.b32  	%r16581, %r19923, 2;
	setp.eq.s32 	%p8382, %r16581, 0;
	mov.f64 	%fd68676, 0d0000000000000000;
	sub.f64 	%fd68677, %fd68676, %fd68675;
	selp.f64 	%fd12420, %fd68675, %fd68677, %p8382;
	div.rn.f64 	%fd12421, %fd12392, %fd12394;
	{
	.reg .b32 %temp; 
	mov.b64 	{%temp, %r5581}, %fd12421;
	}
	abs.f64 	%fd12422, %fd12421;
	{
	.reg .b32 %temp; 
	mov.b64 	{%temp, %r16582}, %fd12422;
	}
	setp.gt.s32 	%p8383, %r16582, 1071801957;
	@%p8383 bra 	$L__BB0_9029;
	mul.f64 	%fd68718, %fd12421, %fd12421;
	fma.rn.f64 	%fd68719, %fd68718, 0d3FB0066BDC1895E9, 0dBFB3823B180754AF;
	fma.rn.f64 	%fd68720, %fd68719, %fd68718, 0d3FB11E52CC2F79AE;
	fma.rn.f64 	%fd68721, %fd68720, %fd68718, 0dBF924EAF3526861B;
	fma.rn.f64 	%fd68722, %fd68721, %fd68718, 0d3F91DF02A31E6CB7;
	fma.rn.f64 	%fd68723, %fd68722, %fd68718, 0d3F847D18B0EEC6CC;
	fma.rn.f64 	%fd68724, %fd68723, %fd68718, 0d3F8D0AF961BA53B0;
	fma.rn.f64 	%fd68725, %fd68724, %fd68718, 0d3F91BF7734CF1C48;
	fma.rn.f64 	%fd68726, %fd68725, %fd68718, 0d3F96E91483144EF7;
	fma.rn.f64 	%fd68727, %fd68726, %fd68718, 0d3F9F1C6E0A4F9F81;
	fma.rn.f64 	%fd68728, %fd68727, %fd68718, 0d3FA6DB6DC27FA92B;
	fma.rn.f64 	%fd68729, %fd68728, %fd68718, 0d3FB333333320F91B;
	fma.rn.f64 	%fd68730, %fd68729, %fd68718, 0d3FC5555555555F4D;
	mul.f64 	%fd68731, %fd68718, %fd68730;
	fma.rn.f64 	%fd12423, %fd68731, %fd12422, %fd12422;
	setp.gt.s32 	%p8387, %r5581, -1;
	@%p8387 bra 	$L__BB0_9028;
	mov.f64 	%fd68736, 0d3C91A62633145C07;
	add.rn.f64 	%fd68737, %fd12423, %fd68736;
	mov.f64 	%fd68738, 0d3FF921FB54442D18;
	add.rn.f64 	%fd78945, %fd68738, %fd68737;
	bra.uni 	$L__BB0_9030;
$L__BB0_9028:
	mov.f64 	%fd68732, 0dBC91A62633145C07;
	add.rn.f64 	%fd68733, %fd12423, %fd68732;
	neg.f64 	%fd68734, %fd68733;
	mov.f64 	%fd68735, 0d3FF921FB54442D18;
	add.rn.f64 	%fd78945, %fd68735, %fd68734;
	bra.uni 	$L__BB0_9030;
$L__BB0_9029:
	mov.f64 	%fd68678, 0d3FF0000000000000;
	sub.f64 	%fd68679, %fd68678, %fd12422;
	{
	.reg .b32 %temp; 
	mov.b64 	{%r16583, %temp}, %fd68679;
	}
	{
	.reg .b32 %temp; 
	mov.b64 	{%temp, %r16584}, %fd68679;
	}
	add.s32 	%r16585, %r16584, -1048576;
	mov.b64 	%fd68680, {%r16583, %r16585};
	rsqrt.approx.ftz.f64 	%fd68681, %fd68680;
	{
	.reg .b32 %temp; 
	mov.b64 	{%r16586, %temp}, %fd68681;
	}
	{
	.reg .b32 %temp; 
	mov.b64 	{%temp, %r16587}, %fd68681;
	}
	add.s32 	%r16588, %r16587, -1048576;
	mov.b64 	%fd68682, {%r16586, %r16588};
	mul.f64 	%fd68683, %fd68680, %fd68681;
	neg.f64 	%fd68684, %fd68683;
	fma.rn.f64 	%fd68685, %fd68683, %fd68684, %fd68680;
	fma.rn.f64 	%fd68686, %fd68685, %fd68682, %fd68683;
	neg.f64 	%fd68687, %fd68686;
	fma.rn.f64 	%fd68688, %fd68681, %fd68687, 0d3FF0000000000000;
	fma.rn.f64 	%fd68689, %fd68688, %fd68682, %fd68682;
	fma.rn.f64 	%fd68690, %fd68686, %fd68687, %fd68680;
	fma.rn.f64 	%fd68691, %fd68690, %fd68689, %fd68686;
	{
	.reg .b32 %temp; 
	mov.b64 	{%r16589, %temp}, %fd68691;
	}
	{
	.reg .b32 %temp; 
	mov.b64 	{%temp, %r16590}, %fd68691;
	}
	add.s32 	%r16591, %r16590, 1048576;
	mov.b64 	%fd68692, {%r16589, %r16591};
	fma.rn.f64 	%fd68693, %fd68679, 0d3EC715B371155F70, 0dBEBAC2FE66FAAC4B;
	fma.rn.f64 	%fd68694, %fd68693, %fd68679, 0d3ED9A9B88EFCD9B8;
	fma.rn.f64 	%fd68695, %fd68694, %fd68679, 0d3EDD0F40A8A0C4C3;
	fma.rn.f64 	%fd68696, %fd68695, %fd68679, 0d3EF46D4CFA9E0E1F;
	fma.rn.f64 	%fd68697, %fd68696, %fd68679, 0d3F079C168D1E2422;
	fma.rn.f64 	%fd68698, %fd68697, %fd68679, 0d3F1C9A88C3BCA540;
	fma.rn.f64 	%fd68699, %fd68698, %fd68679, 0d3F31C4E64BD476DF;
	fma.rn.f64 	%fd68700, %fd68699, %fd68679, 0d3F46E8BA60009C8F;
	fma.rn.f64 	%fd68701, %fd68700, %fd68679, 0d3F5F1C71C62B05A2;
	fma.rn.f64 	%fd68702, %fd68701, %fd68679, 0d3F76DB6DB6DC9F2C;
	fma.rn.f64 	%fd68703, %fd68702, %fd68679, 0d3F9333333333329C;
	fma.rn.f64 	%fd68704, %fd68703, %fd68679, 0d3FB5555555555555;
	setp.lt.s32 	%p8384, %r16584, 1;
	mov.f64 	%fd68705, 0d0000000000000000;
	mul.rn.f64 	%fd68706, %fd12422, %fd68705;
	mul.f64 	%fd68707, %fd68679, %fd68704;
	fma.rn.f64 	%fd68708, %fd68707, %fd68692, %fd68692;
	selp.f64 	%fd68709, %fd68706, %fd68708, %p8384;
	setp.lt.s32 	%p8385, %r16584, 0;
	mov.f64 	%fd68710, 0d7FF0000000000000;
	mul.rn.f64 	%fd68711, %fd68709, %fd68710;
	selp.f64 	%fd68712, %fd68711, %fd68709, %p8385;
	setp.lt.s32 	%p8386, %r5581, 0;
	mov.f64 	%fd68713, 0dBCA1A62633145C07;
	add.rn.f64 	%fd68714, %fd68712, %fd68713;
	neg.f64 	%fd68715, %fd68714;
	mov.f64 	%fd68716, 0d400921FB54442D18;
	add.rn.f64 	%fd68717, %fd68716, %fd68715;
	selp.f64 	%fd78945, %fd68717, %fd68712, %p8386;
$L__BB0_9030:
	mul.f64 	%fd68739, %fd78945, 0d404CA5DC1A63C1F5;
	setp.gt.f64 	%p8388, %fd12391, 0d0000000000000000;
	neg.f64 	%fd68740, %fd68739;
	selp.f64 	%fd12428, %fd68740, %fd68739, %p8388;
	mul.f64 	%fd12429, %fd12428, 0d3F91DF46A2529D3A;
	abs.f64 	%fd12430, %fd12429;
	setp.neu.f64 	%p8389, %fd12430, 0d7FF0000000000000;
	@%p8389 bra 	$L__BB0_9032;
	mov.f64 	%fd68746, 0d0000000000000000;
	mul.rn.f64 	%fd78946, %fd12429, %fd68746;
	mov.b32 	%r19924, 0;
	bra.uni 	$L__BB0_9034;
$L__BB0_9032:
	mul.f64 	%fd68741, %fd12429, 0d3FE45F306DC9C883;
	cvt.rni.s32.f64 	%r19924, %fd68741;
	cvt.rn.f64.s32 	%fd68742, %r19924;
	fma.rn.f64 	%fd68743, %fd68742, 0dBFF921FB54442D18, %fd12429;
	fma.rn.f64 	%fd68744, %fd68742, 0dBC91A62633145C00, %fd68743;
	fma.rn.f64 	%fd78946, %fd68742, 0dB97B839A252049C0, %fd68744;
	setp.ltu.f64 	%p8390, %fd12430, 0d41E0000000000000;
	@%p8390 bra 	$L__BB0_9034;
	{ // callseq 1146, 0
	.param .b64 param0;
	st.param.f64 	[param0], %fd12429;
	.param .align 16 .b8 retval0[16];
	call.uni (retval0), 
	__internal_trig_reduction_slowpathd, 
	(
	param0
	);
	ld.param.f64 	%fd78946, [retval0];
	ld.param.b32 	%r19924, [retval0+8];
	} // callseq 1146
$L__BB0_9034:
	shl.b32 	%r16594, %r19924, 6;
	cvt.u64.u32 	%rd7371, %r16594;
	and.b64  	%rd7372, %rd7371, 64;
	add.s64 	%rd7374, %rd7183, %rd7372;
	mul.rn.f64 	%fd68747, %fd78946, %fd78946;
	and.b32  	%r16595, %r19924, 1;
	setp.eq.b32 	%p8392, %r16595, 1;
	selp.f64 	%fd68748, 0dBDA8FF8320FD8164, 0d3DE5DB65F9785EBA, %p8392;
	ld.global.nc.v2.f64 	{%fd68749, %fd68750}, [%rd7374];
	fma.rn.f64 	%fd68751, %fd68748, %fd68747, %fd68749;
	fma.rn.f64 	%fd68752, %fd68751, %fd68747, %fd68750;
	ld.global.nc.v2.f64 	{%fd68753, %fd68754}, [%rd7374+16];
	fma.rn.f64 	%fd68755, %fd68752, %fd68747, %fd68753;
	fma.rn.f64 	%fd68756, %fd68755, %fd68747, %fd68754;
	ld.global.nc.v2.f64 	{%fd68757, %fd68758}, [%rd7374+32];
	fma.rn.f64 	%fd68759, %fd68756, %fd68747, %fd68757;
	fma.rn.f64 	%fd68760, %fd68759, %fd68747, %fd68758;
	fma.rn.f64 	%fd68761, %fd68760, %fd78946, %fd78946;
	fma.rn.f64 	%fd68762, %fd68760, %fd68747, 0d3FF0000000000000;
	selp.f64 	%fd68763, %fd68762, %fd68761, %p8392;
	and.b32  	%r16596, %r19924, 2;
	setp.eq.s32 	%p8393, %r16596, 0;
	mov.f64 	%fd68764, 0d0000000000000000;
	sub.f64 	%fd68765, %fd68764, %fd68763;
	selp.f64 	%fd12435, %fd68763, %fd68765, %p8393;
	@%p8389 bra 	$L__BB0_9036;
	mov.f64 	%fd68771, 0d0000000000000000;
	mul.rn.f64 	%fd78948, %fd12429, %fd68771;
	mov.b32 	%r19926, 1;
	bra.uni 	$L__BB0_9039;
$L__BB0_9036:
	mul.f64 	%fd68766, %fd12429, 0d3FE45F306DC9C883;
	cvt.rni.s32.f64 	%r19925, %fd68766;
	cvt.rn.f64.s32 	%fd68767, %r19925;
	fma.rn.f64 	%fd68768, %fd68767, 0dBFF921FB54442D18, %fd12429;
	fma.rn.f64 	%fd68769, %fd68767, 0dBC91A62633145C00, %fd68768;
	fma.rn.f64 	%fd78948, %fd68767, 0dB97B839A252049C0, %fd68769;
	setp.ltu.f64 	%p8394, %fd12430, 0d41E0000000000000;
	@%p8394 bra 	$L__BB0_9038;
	{ // callseq 1147, 0
	.param .b64 param0;
	st.param.f64 	[param0], %fd12429;
	.param .align 16 .b8 retval0[16];
	call.uni (retval0), 
	__internal_trig_reduction_slowpathd, 
	(
	param0
	);
	ld.param.f64 	%fd78948, [retval0];
	ld.param.b32 	%r19925, [retval0+8];
	} // callseq 1147
$L__BB0_9038:
	add.s32 	%r19926, %r19925, 1;
$L__BB0_9039:
	setp.neu.f64 	%p8395, %fd12370, 0d7FF0000000000000;
	shl.b32 	%r16599, %r19926, 6;
	cvt.u64.u32 	%rd7375, %r16599;
	and.b64  	%rd7376, %rd7375, 64;
	add.s64 	%rd7378, %rd7183, %rd7376;
	mul.rn.f64 	%fd68772, %fd78948, %fd78948;
	and.b32  	%r16600, %r19926, 1;
	setp.eq.b32 	%p8396, %r16600, 1;
	selp.f64 	%fd68773, 0dBDA8FF8320FD8164, 0d3DE5DB65F9785EBA, %p8396;
	ld.global.nc.v2.f64 	{%fd68774, %fd68775}, [%rd7378];
	fma.rn.f64 	%fd68776, %fd68773, %fd68772, %fd68774;
	fma.rn.f64 	%fd68777, %fd68776, %fd68772, %fd68775;
	ld.global.nc.v2.f64 	{%fd68778, %fd68779}, [%rd7378+16];
	fma.rn.f64 	%fd68780, %fd68777, %fd68772, %fd68778;
	fma.rn.f64 	%fd68781, %fd68780, %fd68772, %fd68779;
	ld.global.nc.v2.f64 	{%fd68782, %fd68783}, [%rd7378+32];
	fma.rn.f64 	%fd68784, %fd68781, %fd68772, %fd68782;
	fma.rn.f64 	%fd68785, %fd68784, %fd68772, %fd68783;
	fma.rn.f64 	%fd68786, %fd68785, %fd78948, %fd78948;
	fma.rn.f64 	%fd68787, %fd68785, %fd68772, 0d3FF0000000000000;
	selp.f64 	%fd68788, %fd68787, %fd68786, %p8396;
	and.b32  	%r16601, %r19926, 2;
	setp.eq.s32 	%p8397, %r16601, 0;
	mov.f64 	%fd68789, 0d0000000000000000;
	sub.f64 	%fd68790, %fd68789, %fd68788;
	selp.f64 	%fd68791, %fd68788, %fd68790, %p8397;
	neg.f64 	%fd68792, %fd12412;
	mul.f64 	%fd68793, %fd12405, %fd68792;
	mul.f64 	%fd68794, %fd12411, %fd68792;
	mul.f64 	%fd68795, %fd68794, %fd12435;
	mul.f64 	%fd68796, %fd12412, %fd12411;
	mul.f64 	%fd68797, %fd68796, %fd68791;
	setp.eq.f64 	%p8398, %fd12428, 0d4056800000000000;
	neg.f64 	%fd68798, %fd12411;
	setp.eq.f64 	%p8399, %fd12428, 0dC056800000000000;
	selp.f64 	%fd68799, %fd12411, %fd68795, %p8399;
	selp.f64 	%fd12441, %fd68798, %fd68799, %p8398;
	selp.f64 	%fd68800, 0d0000000000000000, %fd68797, %p8398;
	selp.f64 	%fd12442, 0d0000000000000000, %fd68800, %p8399;
	mul.f64 	%fd68801, %fd12420, %fd12442;
	fma.rn.f64 	%fd12443, %fd68793, %fd12417, %fd68801;
	mul.f64 	%fd68802, %fd12417, %fd12442;
	mul.f64 	%fd68803, %fd68793, %fd12420;
	sub.f64 	%fd12444, %fd68802, %fd68803;
	@%p8395 bra 	$L__BB0_9041;
	mov.f64 	%fd68809, 0d0000000000000000;
	mul.rn.f64 	%fd78950, %fd12369, %fd68809;
	mov.b32 	%r19928, 1;
	bra.uni 	$L__BB0_9044;
$L__BB0_9041:
	mul.f64 	%fd68804, %fd12369, 0d3FE45F306DC9C883;
	cvt.rni.s32.f64 	%r19927, %fd68804;
	cvt.rn.f64.s32 	%fd68805, %r19927;
	fma.rn.f64 	%fd68806, %fd68805, 0dBFF921FB54442D18, %fd12369;
	fma.rn.f64 	%fd68807, %fd68805, 0dBC91A62633145C00, %fd68806;
	fma.rn.f64 	%fd78950, %fd68805, 0dB97B839A252049C0, %fd68807;
	setp.ltu.f64 	%p8400, %fd12370, 0d41E0000000000000;
	@%p8400 bra 	$L__BB0_9043;
	{ // callseq 1148, 0
	.param .b64 param0;
	st.param.f64 	[param0], %fd12369;
	.param .align 16 .b8 retval0[16];
	call.uni (retval0), 
	__internal_trig_reduction_slowpathd, 
	(
	param0
	);
	ld.param.f64 	%fd78950, [retval0];
	ld.param.b32 	%r19927, [retval0+8];
	} // callseq 1148
$L__BB0_9043:
	add.s32 	%r19928, %r19927, 1;
$L__BB0_9044:
	setp.neu.f64 	%p8401, %fd12370, 0d7FF0000000000000;
	shl.b32 	%r16604, %r19928, 6;
	cvt.u64.u32 	%rd7379, %r16604;
	and.b64  	%rd7380, %rd7379, 64;
	add.s64 	%rd7382, %rd7183, %rd7380;
	mul.rn.f64 	%fd68810, %fd78950, %fd78950;
	and.b32  	%r16605, %r19928, 1;
	setp.eq.b32 	%p8402, %r16605, 1;
	selp.f64 	%fd68811, 0dBDA8FF8320FD8164, 0d3DE5DB65F9785EBA, %p8402;
	ld.global.nc.v2.f64 	{%fd68812, %fd68813}, [%rd7382];
	fma.rn.f64 	%fd68814, %fd68811, %fd68810, %fd68812;
	fma.rn.f64 	%fd68815, %fd68814, %fd68810, %fd68813;
	ld.global.nc.v2.f64 	{%fd68816, %fd68817}, [%rd7382+16];
	fma.rn.f64 	%fd68818, %fd68815, %fd68810, %fd68816;
	fma.rn.f64 	%fd68819, %fd68818, %fd68810, %fd68817;
	ld.global.nc.v2.f64 	{%fd68820, %fd68821}, [%rd7382+32];
	fma.rn.f64 	%fd68822, %fd68819, %fd68810, %fd68820;
	fma.rn.f64 	%fd68823, %fd68822, %fd68810, %fd68821;
	fma.rn.f64 	%fd68824, %fd68823, %fd78950, %fd78950;
	fma.rn.f64 	%fd68825, %fd68823, %fd68810, 0d3FF0000000000000;
	selp.f64 	%fd68826, %fd68825, %fd68824, %p8402;
	and.b32  	%r16606, %r19928, 2;
	setp.eq.s32 	%p8403, %r16606, 0;
	mov.f64 	%fd68827, 0d0000000000000000;
	sub.f64 	%fd68828, %fd68827, %fd68826;
	selp.f64 	%fd12450, %fd68826, %fd68828, %p8403;
	@%p8401 bra 	$L__BB0_9046;
	mov.f64 	%fd68834, 0d0000000000000000;
	mul.rn.f64 	%fd78951, %fd12369, %fd68834;
	mov.b32 	%r19929, 0;
	bra.uni 	$L__BB0_9048;
$L__BB0_9046:
	mul.f64 	%fd68829, %fd12369, 0d3FE45F306DC9C883;
	cvt.rni.s32.f64 	%r19929, %fd68829;
	cvt.rn.f64.s32 	%fd68830, %r19929;
	fma.rn.f64 	%fd68831, %fd68830, 0dBFF921FB54442D18, %fd12369;
	fma.rn.f64 	%fd68832, %fd68830, 0dBC91A62633145C00, %fd68831;
	fma.rn.f64 	%fd78951, %fd68830, 0dB97B839A252049C0, %fd68832;
	setp.ltu.f64 	%p8404, %fd12370, 0d41E0000000000000;
	@%p8404 bra 	$L__BB0_9048;
	{ // callseq 1149, 0
	.param .b64 param0;
	st.param.f64 	[param0], %fd12369;
	.param .align 16 .b8 retval0[16];
	call.uni (retval0), 
	__internal_trig_reduction_slowpathd, 
	(
	param0
	);
	ld.param.f64 	%fd78951, [retval0];
	ld.param.b32 	%r19929, [retval0+8];
	} // callseq 1149
$L__BB0_9048:
	shl.b32 	%r16609, %r19929, 6;
	cvt.u64.u32 	%rd7383, %r16609;
	and.b64  	%rd7384, %rd7383, 64;
	add.s64 	%rd7386, %rd7183, %rd7384;
	mul.rn.f64 	%fd68836, %fd78951, %fd78951;
	and.b32  	%r16610, %r19929, 1;
	setp.eq.b32 	%p8405, %r16610, 1;
	selp.f64 	%fd68837, 0dBDA8FF8320FD8164, 0d3DE5DB65F9785EBA, %p8405;
	ld.global.nc.v2.f64 	{%fd68838, %fd68839}, [%rd7386];
	fma.rn.f64 	%fd68840, %fd68837, %fd68836, %fd68838;
	fma.rn.f64 	%fd68841, %fd68840, %fd68836, %fd68839;
	ld.global.nc.v2.f64 	{%fd68842, %fd68843}, [%rd7386+16];
	fma.rn.f64 	%fd68844, %fd68841, %fd68836, %fd68842;
	fma.rn.f64 	%fd68845, %fd68844, %fd68836, %fd68843;
	ld.global.nc.v2.f64 	{%fd68846, %fd68847}, [%rd7386+32];
	fma.rn.f64 	%fd68848, %fd68845, %fd68836, %fd68846;
	fma.rn.f64 	%fd68849, %fd68848, %fd68836, %fd68847;
	fma.rn.f64 	%fd68850, %fd68849, %fd78951, %fd78951;
	fma.rn.f64 	%fd68851, %fd68849, %fd68836, 0d3FF0000000000000;
	selp.f64 	%fd68852, %fd68851, %fd68850, %p8405;
	and.b32  	%r16611, %r19929, 2;
	setp.eq.s32 	%p8406, %r16611, 0;
	mov.f64 	%fd78952, 0d0000000000000000;
	sub.f64 	%fd68853, %fd78952, %fd68852;
	selp.f64 	%fd68854, %fd68852, %fd68853, %p8406;
	mul.f64 	%fd68855, %fd12441, %fd68854;
	fma.rn.f64 	%fd68856, %fd12443, %fd12450, %fd68855;
	mul.f64 	%fd68857, %fd12441, %fd12450;
	mul.f64 	%fd68858, %fd12443, %fd68854;
	sub.f64 	%fd68859, %fd68857, %fd68858;
	mul.f64 	%fd68860, %fd68859, %fd68859;
	fma.rn.f64 	%fd68861, %fd68856, %fd68856, %fd68860;
	fma.rn.f64 	%fd68862, %fd12444, %fd12444, %fd68861;
	sqrt.rn.f64 	%fd68863, %fd68862;
	mul.f64 	%fd68864, %fd12412, %fd68856;
	div.rn.f64 	%fd68865, %fd68864, %fd68863;
	mul.f64 	%fd68866, %fd12412, %fd68859;
	div.rn.f64 	%fd68867, %fd68866, %fd68863;
	mul.f64 	%fd68868, %fd12412, %fd12444;
	div.rn.f64 	%fd68869, %fd68868, %fd68863;
	mul.f64 	%fd68870, %fd68865, %fd68865;
	mul.f64 	%fd68871, %fd68867, %fd68867;
	add.f64 	%fd68872, %fd68870, %fd68871;
	fma.rn.f64 	%fd68873, %fd68869, %fd68869, %fd68872;
	sqrt.rn.f64 	%fd12455, %fd68873;
	mul.f64 	%fd68874, %fd12455, %fd12455;
	mul.f64 	%fd68875, %fd68874, %fd12393;
	mul.f64 	%fd68876, %fd68875, 0dBFE0000000000000;
	fma.rn.f64 	%fd68877, %fd68869, 0d0000000000000000, %fd68876;
	add.f64 	%fd68878, %fd68877, %fd68877;
	mul.f64 	%fd68879, %fd68867, %fd68878;
	mul.f64 	%fd68880, %fd68877, %fd68877;
	sub.f64 	%fd68881, %fd68880, %fd68870;
	mul.f64 	%fd68882, %fd68877, 0dC000000000000000;
	mul.f64 	%fd68883, %fd68865, %fd68882;
	sub.f64 	%fd68884, %fd68880, %fd68871;
	mul.f64 	%fd68885, %fd68879, %fd68879;
	mul.f64 	%fd68886, %fd68872, 0d4010000000000000;
	mul.f64 	%fd68887, %fd68886, %fd68881;
	sub.f64 	%fd12456, %fd68885, %fd68887;
	mul.f64 	%fd68888, %fd68883, %fd68883;
	mul.f64 	%fd68889, %fd68886, %fd68884;
	sub.f64 	%fd12457, %fd68888, %fd68889;
	setp.ltu.f64 	%p8407, %fd12456, 0d0000000000000000;
	sqrt.rn.f64 	%fd68890, %fd12456;
	selp.f64 	%fd68891, 0d0000000000000000, %fd68890, %p8407;
	setp.ltu.f64 	%p8408, %fd12457, 0d0000000000000000;
	sqrt.rn.f64 	%fd68892, %fd12457;
	selp.f64 	%fd68893, 0d0000000000000000, %fd68892, %p8408;
	neg.f64 	%fd68894, %fd68879;
	sub.f64 	%fd68895, %fd68894, %fd68891;
	add.f64 	%fd68896, %fd68872, %fd68872;
	div.rn.f64 	%fd12458, %fd68895, %fd68896;
	sub.f64 	%fd68897, %fd68891, %fd68879;
	div.rn.f64 	%fd12459, %fd68897, %fd68896;
	neg.f64 	%fd68898, %fd68883;
	sub.f64 	%fd68899, %fd68898, %fd68893;
	div.rn.f64 	%fd12460, %fd68899, %fd68896;
	sub.f64 	%fd68900, %fd68893, %fd68883;
	div.rn.f64 	%fd12461, %fd68900, %fd68896;
	abs.f64 	%fd68901, %fd12458;
	setp.gt.f64 	%p8409, %fd68901, 0d3FF0000000000000;
	mov.f64 	%fd78953, %fd12459;
	@%p8409 bra 	$L__BB0_9051;
	setp.lt.f64 	%p8410, %fd12459, 0dBFF0000000000000;
	mov.f64 	%fd78953, 0d0000000000000000;
	mov.f64 	%fd78952, %fd12458;
	@%p8410 bra 	$L__BB0_9051;
	setp.gt.f64 	%p8411, %fd12459, 0d3FF0000000000000;
	selp.f64 	%fd78953, 0d0000000000000000, %fd12459, %p8411;
$L__BB0_9051:
	abs.f64 	%fd68904, %fd12460;
	setp.gt.f64 	%p8412, %fd68904, 0d3FF0000000000000;
	mov.f64 	%fd78954, 0d0000000000000000;
	mov.f64 	%fd78955, %fd12461;
	@%p8412 bra 	$L__BB0_9054;
	setp.lt.f64 	%p8413, %fd12461, 0dBFF0000000000000;
	mov.f64 	%fd78955, 0d0000000000000000;
	mov.f64 	%fd78954, %fd12460;
	@%p8413 bra 	$L__BB0_9054;
	setp.gt.f64 	%p8414, %fd12461, 0d3FF0000000000000;
	selp.f64 	%fd78955, 0d0000000000000000, %fd12461, %p8414;
$L__BB0_9054:
	setp.ltu.f64 	%p8415, %fd12457, 0d0000000000000000;
	setp.ltu.f64 	%p8416, %fd12456, 0d0000000000000000;
	selp.f64 	%fd12468, 0d0000000000000000, %fd78952, %p8416;
	selp.f64 	%fd12469, 0d0000000000000000, %fd78953, %p8416;
	selp.f64 	%fd12470, 0d0000000000000000, %fd78954, %p8415;
	selp.f64 	%fd12471, 0d0000000000000000, %fd78955, %p8415;
	mul.f64 	%fd68906, %fd12470, %fd12470;
	fma.rn.f64 	%fd68907, %fd12468, %fd12468, %fd68906;
	add.f64 	%fd68908, %fd68907, 0dBFF0000000000000;
	abs.f64 	%fd68909, %fd68908;
	mul.f64 	%fd68910, %fd12471, %fd12471;
	fma.rn.f64 	%fd68911, %fd12468, %fd12468, %fd68910;
	add.f64 	%fd68912, %fd68911, 0dBFF0000000000000;
	abs.f64 	%fd68913, %fd68912;
	setp.geu.f64 	%p8417, %fd68909, %fd68913;
	@%p8417 bra 	$L__BB0_9068;
	abs.f64 	%fd12472, %fd12470;
	abs.f64 	%fd12473, %fd12468;
	setp.leu.f64 	%p8436, %fd12473, %fd12472;
	setp.gt.f64 	%p8437, %fd12473, %fd12472;
	selp.f64 	%fd12474, %fd12473, %fd12472, %p8437;
	selp.f64 	%fd68972, %fd12472, %fd12473, %p8437;
	div.rn.f64 	%fd68973, %fd68972, %fd12474;
	mul.f64 	%fd68974, %fd68973, %fd68973;
	fma.rn.f64 	%fd68975, %fd68974, 0dBEF53E1D2A25FF7E, 0d3F2D3B63DBB65B49;
	fma.rn.f64 	%fd68976, %fd68975, %fd68974, 0dBF5312788DDE082E;
	fma.rn.f64 	%fd68977, %fd68976, %fd68974, 0d3F6F9690C8249315;
	fma.rn.f64 	%fd68978, %fd68977, %fd68974, 0dBF82CF5AABC7CF0D;
	fma.rn.f64 	%fd68979, %fd68978, %fd68974, 0d3F9162B0B2A3BFDE;
	fma.rn.f64 	%fd68980, %fd68979, %fd68974, 0dBF9A7256FEB6FC6B;
	fma.rn.f64 	%fd68981, %fd68980, %fd68974, 0d3FA171560CE4A489;
	fma.rn.f64 	%fd68982, %fd68981, %fd68974, 0dBFA4F44D841450E4;
	fma.rn.f64 	%fd68983, %fd68982, %fd68974, 0d3FA7EE3D3F36BB95;
	fma.rn.f64 	%fd68984, %fd68983, %fd68974, 0dBFAAD32AE04A9FD1;
	fma.rn.f64 	%fd68985, %fd68984, %fd68974, 0d3FAE17813D66954F;
	fma.rn.f64 	%fd68986, %fd68985, %fd68974, 0dBFB11089CA9A5BCD;
	fma.rn.f64 	%fd68987, %fd68986, %fd68974, 0d3FB3B12B2DB51738;
	fma.rn.f64 	%fd68988, %fd68987, %fd68974, 0dBFB745D022F8DC5C;
	fma.rn.f64 	%fd68989, %fd68988, %fd68974, 0d3FBC71C709DFE927;
	fma.rn.f64 	%fd68990, %fd68989, %fd68974, 0dBFC2492491FA1744;
	fma.rn.f64 	%fd68991, %fd68990, %fd68974, 0d3FC99999999840D2;
	fma.rn.f64 	%fd68992, %fd68991, %fd68974, 0dBFD555555555544C;
	mul.f64 	%fd68993, %fd68974, %fd68992;
	fma.rn.f64 	%fd12475, %fd68993, %fd68973, %fd68973;
	@%p8436 bra 	$L__BB0_9057;
	{
	.reg .b32 %temp; 
	mov.b64 	{%temp, %r16621}, %fd12470;
	}
	setp.lt.s32 	%p8439, %r16621, 0;
	neg.f64 	%fd68996, %fd12475;
	selp.f64 	%fd68997, %fd12475, %fd68996, %p8439;
	add.f64 	%fd78956, %fd68997, 0d3FF921FB54442D18;
	bra.uni 	$L__BB0_9058;
$L__BB0_9057:
	{
	.reg .b32 %temp; 
	mov.b64 	{%temp, %r16620}, %fd12470;
	}
	setp.lt.s32 	%p8438, %r16620, 0;
	mov.f64 	%fd68994, 0d400921FB54442D18;
	sub.f64 	%fd68995, %fd68994, %fd12475;
	selp.f64 	%fd78956, %fd68995, %fd12475, %p8438;
$L__BB0_9058:
	setp.neu.f64 	%p8440, %fd12474, 0d0000000000000000;
	@%p8440 bra 	$L__BB0_9060;
	{
	.reg .b32 %temp; 
	mov.b64 	{%temp, %r16623}, %fd12470;
	}
	setp.lt.s32 	%p8443, %r16623, 0;
	selp.f64 	%fd78957, 0d400921FB54442D18, 0d0000000000000000, %p8443;
	bra.uni 	$L__BB0_9061;
$L__BB0_9060:
	setp.eq.f64 	%p8441, %fd12472, %fd12473;
	{
	.reg .b32 %temp; 
	mov.b64 	{%temp, %r16622}, %fd12470;
	}
	setp.lt.s32 	%p8442, %r16622, 0;
	selp.f64 	%fd68998, 0d4002D97C7F3321D2, 0d3FE921FB54442D18, %p8442;
	selp.f64 	%fd78957, %fd68998, %fd78956, %p8441;
$L__BB0_9061:
	add.rn.f64 	%fd68999, %fd12472, %fd12473;
	setp.nan.f64 	%p8444, %fd68999, %fd68999;
	copysign.f64 	%fd69000, %fd12468, %fd78957;
	selp.f64 	%fd78964, %fd68999, %fd69000, %p8444;
	abs.f64 	%fd12483, %fd12471;
	abs.f64 	%fd12484, %fd12469;
	setp.leu.f64 	%p8445, %fd12484, %fd12483;
	setp.gt.f64 	%p8446, %fd12484, %fd12483;
	selp.f64 	%fd12485, %fd12484, %fd12483, %p8446;
	selp.f64 	%fd69001, %fd12483, %fd12484, %p8446;
	div.rn.f64 	%fd69002, %fd69001, %fd12485;
	mul.f64 	%fd69003, %fd69002, %fd69002;
	fma.rn.f64 	%fd69004, %fd69003, 0dBEF53E1D2A25FF7E, 0d3F2D3B63DBB65B49;
	fma.rn.f64 	%fd69005, %fd69004, %fd69003, 0dBF5312788DDE082E;
	fma.rn.f64 	%fd69006, %fd69005, %fd69003, 0d3F6F9690C8249315;
	fma.rn.f64 	%fd69007, %fd69006, %fd69003, 0dBF82CF5AABC7CF0D;
	fma.rn.f64 	%fd69008, %fd69007, %fd69003, 0d3F9162B0B2A3BFDE;
	fma.rn.f64 	%fd69009, %fd69008, %fd69003, 0dBF9A7256FEB6FC6B;
	fma.rn.f64 	%fd69010, %fd69009, %fd69003, 0d3FA171560CE4A489;
	fma.rn.f64 	%fd69011, %fd69010, %fd69003, 0dBFA4F44D841450E4;
	fma.rn.f64 	%fd69012, %fd69011, %fd69003, 0d3FA7EE3D3F36BB95;
	fma.rn.f64 	%fd69013, %fd69012, %fd69003, 0dBFAAD32AE04A9FD1;
	fma.rn.f64 	%fd69014, %fd69013, %fd69003, 0d3FAE17813D66954F;
	fma.rn.f64 	%fd69015, %fd69014, %fd69003, 0dBFB11089CA9A5BCD;
	fma.rn.f64 	%fd69016, %fd69015, %fd69003, 0d3FB3B12B2DB51738;
	fma.rn.f64 	%fd69017, %fd69016, %fd69003, 0dBFB745D022F8DC5C;
	fma.rn.f64 	%fd69018, %fd69017, %fd69003, 0d3FBC71C709DFE927;
	fma.rn.f64 	%fd69019, %fd69018, %fd69003, 0dBFC2492491FA1744;
	fma.rn.f64 	%fd69020, %fd69019, %fd69003, 0d3FC99999999840D2;
	fma.rn.f64 	%fd69021, %fd69020, %fd69003, 0dBFD555555555544C;
	mul.f64 	%fd69022, %fd69003, %fd69021;
	fma.rn.f64 	%fd12486, %fd69022, %fd69002, %fd69002;
	@%p8445 bra 	$L__BB0_9063;
	{
	.reg .b32 %temp; 
	mov.b64 	{%temp, %r16625}, %fd12471;
	}
	setp.lt.s32 	%p8448, %r16625, 0;
	neg.f64 	%fd69025, %fd12486;
	selp.f64 	%fd69026, %fd12486, %fd69025, %p8448;
	add.f64 	%fd78958, %fd69026, 0d3FF921FB54442D18;
	bra.uni 	$L__BB0_9064;
$L__BB0_9063:
	{
	.reg .b32 %temp; 
	mov.b64 	{%temp, %r16624}, %fd12471;
	}
	setp.lt.s32 	%p8447, %r16624, 0;
	mov.f64 	%fd69023, 0d400921FB54442D18;
	sub.f64 	%fd69024, %fd69023, %fd12486;
	selp.f64 	%fd78958, %fd69024, %fd12486, %p8447;
$L__BB0_9064:
	setp.neu.f64 	%p8449, %fd12485, 0d0000000000000000;
	@%p8449 bra 	$L__BB0_9066;
	{
	.reg .b32 %temp; 
	mov.b64 	{%temp, %r16627}, %fd12471;
	}
	setp.lt.s32 	%p8452, %r16627, 0;
	selp.f64 	%fd78959, 0d400921FB54442D18, 0d0000000000000000, %p8452;
	bra.uni 	$L__BB0_9067;
$L__BB0_9066:
	setp.eq.f64 	%p8450, %fd12483, %fd12484;
	{
	.reg .b32 %temp; 
	mov.b64 	{%temp, %r16626}, %fd12471;
	}
	setp.lt.s32 	%p8451, %r16626, 0;
	selp.f64 	%fd69027, 0d4002D97C7F3321D2, 0d3FE921FB54442D18, %p8451;
	selp.f64 	%fd78959, %fd69027, %fd78958, %p8450;
$L__BB0_9067:
	add.rn.f64 	%fd69028, %fd12483, %fd12484;
	setp.nan.f64 	%p8453, %fd69028, %fd69028;
	copysign.f64 	%fd69029, %fd12469, %fd78959;
	selp.f64 	%fd78965, %fd69028, %fd69029, %p8453;
	bra.uni 	$L__BB0_9081;
$L__BB0_9068:
	abs.f64 	%fd12494, %fd12471;
	abs.f64 	%fd12495, %fd12468;
	setp.leu.f64 	%p8418, %fd12495, %fd12494;
	setp.gt.f64 	%p8419, %fd12495, %fd12494;
	selp.f64 	%fd12496, %fd12495, %fd12494, %p8419;
	selp.f64 	%fd68914, %fd12494, %fd12495, %p8419;
	div.rn.f64 	%fd68915, %fd68914, %fd12496;
	mul.f64 	%fd68916, %fd68915, %fd68915;
	fma.rn.f64 	%fd68917, %fd68916, 0dBEF53E1D2A25FF7E, 0d3F2D3B63DBB65B49;
	fma.rn.f64 	%fd68918, %fd68917, %fd68916, 0dBF5312788DDE082E;
	fma.rn.f64 	%fd68919, %fd68918, %fd68916, 0d3F6F9690C8249315;
	fma.rn.f64 	%fd68920, %fd68919, %fd68916, 0dBF82CF5AABC7CF0D;
	fma.rn.f64 	%fd68921, %fd68920, %fd68916, 0d3F9162B0B2A3BFDE;
	fma.rn.f64 	%fd68922, %fd68921, %fd68916, 0dBF9A7256FEB6FC6B;
	fma.rn.f64 	%fd68923, %fd68922, %fd68916, 0d3FA171560CE4A489;
	fma.rn.f64 	%fd68924, %fd68923, %fd68916, 0dBFA4F44D841450E4;
	fma.rn.f64 	%fd68925, %fd68924, %fd68916, 0d3FA7EE3D3F36BB95;
	fma.rn.f64 	%fd68926, %fd68925, %fd68916, 0dBFAAD32AE04A9FD1;
	fma.rn.f64 	%fd68927, %fd68926, %fd68916, 0d3FAE17813D66954F;
	fma.rn.f64 	%fd68928, %fd68927, %fd68916, 0dBFB11089CA9A5BCD;
	fma.rn.f64 	%fd68929, %fd68928, %fd68916, 0d3FB3B12B2DB51738;
	fma.rn.f64 	%fd68930, %fd68929, %fd68916, 0dBFB745D022F8DC5C;
	fma.rn.f64 	%fd68931, %fd68930, %fd68916, 0d3FBC71C709DFE927;
	fma.rn.f64 	%fd68932, %fd68931, %fd68916, 0dBFC2492491FA1744;
	fma.rn.f64 	%fd68933, %fd68932, %fd68916, 0d3FC99999999840D2;
	fma.rn.f64 	%fd68934, %fd68933, %fd68916, 0dBFD555555555544C;
	mul.f64 	%fd68935, %fd68916, %fd68934;
	fma.rn.f64 	%fd12497, %fd68935, %fd68915, %fd68915;
	@%p8418 bra 	$L__BB0_9070;
	{
	.reg .b32 %temp; 
	mov.b64 	{%temp, %r16613}, %fd12471;
	}
	setp.lt.s32 	%p8421, %r16613, 0;
	neg.f64 	%fd68938, %fd12497;
	selp.f64 	%fd68939, %fd12497, %fd68938, %p8421;
	add.f64 	%fd78960, %fd68939, 0d3FF921FB54442D18;
	bra.uni 	$L__BB0_9071;
$L__BB0_9070:
	{
	.reg .b32 %temp; 
	mov.b64 	{%temp, %r16612}, %fd12471;
	}
	setp.lt.s32 	%p8420, %r16612, 0;
	mov.f64 	%fd68936, 0d400921FB54442D18;
	sub.f64 	%fd68937, %fd68936, %fd12497;
	selp.f64 	%fd78960, %fd68937, %fd12497, %p8420;
$L__BB0_9071:
	setp.neu.f64 	%p8422, %fd12496, 0d0000000000000000;
	@%p8422 bra 	$L__BB0_9073;
	{
	.reg .b32 %temp; 
	mov.b64 	{%temp, %r16615}, %fd12471;
	}
	setp.lt.s32 	%p8425, %r16615, 0;
	selp.f64 	%fd78961, 0d400921FB54442D18, 0d0000000000000000, %p8425;
	bra.uni 	$L__BB0_9074;
$L__BB0_9073:
	setp.eq.f64 	%p8423, %fd12494, %fd12495;
	{
	.reg .b32 %temp; 
	mov.b64 	{%temp, %r16614}, %fd12471;
	}
	setp.lt.s32 	%p8424, %r16614, 0;
	selp.f64 	%fd68940, 0d4002D97C7F3321D2, 0d3FE921FB54442D18, %p8424;
	selp.f64 	%fd78961, %fd68940, %fd78960, %p8423;
$L__BB0_9074:
	add.rn.f64 	%fd68941, %fd12494, %fd12495;
	setp.nan.f64 	%p8426, %fd68941, %fd68941;
	copysign.f64 	%fd68942, %fd12468, %fd78961;
	selp.f64 	%fd78964, %fd68941, %fd68942, %p8426;
	abs.f64 	%fd12505, %fd12470;
	abs.f64 	%fd12506, %fd12469;
	setp.leu.f64 	%p8427, %fd12506, %fd12505;
	setp.gt.f64 	%p8428, %fd12506, %fd12505;
	selp.f64 	%fd12507, %fd12506, %fd12505, %p8428;
	selp.f64 	%fd68943, %fd12505, %fd12506, %p8428;
	div.rn.f64 	%fd68944, %fd68943, %fd12507;
	mul.f64 	%fd68945, %fd68944, %fd68944;
	fma.rn.f64 	%fd68946, %fd68945, 0dBEF53E1D2A25FF7E, 0d3F2D3B63DBB65B49;
	fma.rn.f64 	%fd68947, %fd68946, %fd68945, 0dBF5312788DDE082E;
	fma.rn.f64 	%fd68948, %fd68947, %fd68945, 0d3F6F9690C8249315;
	fma.rn.f64 	%fd68949, %fd68948, %fd68945, 0dBF82CF5AABC7CF0D;
	fma.rn.f64 	%fd68950, %fd68949, %fd68945, 0d3F9162B0B2A3BFDE;
	fma.rn.f64 	%fd68951, %fd68950, %fd68945, 0dBF9A7256FEB6FC6B;
	fma.rn.f64 	%fd68952, %fd68951, %fd68945, 0d3FA171560CE4A489;
	fma.rn.f64 	%fd68953, %fd68952, %fd68945, 0dBFA4F44D841450E4;
	fma.rn.f64 	%fd68954, %fd68953, %fd68945, 0d3FA7EE3D3F36BB95;
	fma.rn.f64 	%fd68955, %fd68954, %fd68945, 0dBFAAD32AE04A9FD1;
	fma.rn.f64 	%fd68956, %fd68955, %fd68945, 0d3FAE17813D66954F;
	fma.rn.f64 	%fd68957, %fd68956, %fd68945, 0dBFB11089CA9A5BCD;
	fma.rn.f64 	%fd68958, %fd68957, %fd68945, 0d3FB3B12B2DB51738;
	fma.rn.f64 	%fd68959, %fd68958, %fd68945, 0dBFB745D022F8DC5C;
	fma.rn.f64 	%fd68960, %fd68959, %fd68945, 0d3FBC71C709DFE927;
	fma.rn.f64 	%fd68961, %fd68960, %fd68945, 0dBFC2492491FA1744;
	fma.rn.f64 	%fd68962, %fd68961, %fd68945, 0d3FC99999999840D2;
	fma.rn.f64 	%fd68963, %fd68962, %fd68945, 0dBFD555555555544C;
	mul.f64 	%fd68964, %fd68945, %fd68963;
	fma.rn.f64 	%fd12508, %fd68964, %fd68944, %fd68944;
	@%p8427 bra 	$L__BB0_9076;
	{
	.reg .b32 %temp; 
	mov.b64 	{%temp, %r16617}, %fd12470;
	}
	setp.lt.s32 	%p8430, %r16617, 0;
	neg.f64 	%fd68967, %fd12508;
	selp.f64 	%fd68968, %fd12508, %fd68967, %p8430;
	add.f64 	%fd78962, %fd68968, 0d3FF921FB54442D18;
	bra.uni 	$L__BB0_9077;
$L__BB0_9076:
	{
	.reg .b32 %temp; 
	mov.b64 	{%temp, %r16616}, %fd12470;
	}
	setp.lt.s32 	%p8429, %r16616, 0;
	mov.f64 	%fd68965, 0d400921FB54442D18;
	sub.f64 	%fd68966, %fd68965, %fd12508;
	selp.f64 	%fd78962, %fd68966, %fd12508, %p8429;
$L__BB0_9077:
	setp.neu.f64 	%p8431, %fd12507, 0d0000000000000000;
	@%p8431 bra 	$L__BB0_9079;
	{
	.reg .b32 %temp; 
	mov.b64 	{%temp, %r16619}, %fd12470;
	}
	setp.lt.s32 	%p8434, %r16619, 0;
	selp.f64 	%fd78963, 0d400921FB54442D18, 0d0000000000000000, %p8434;
	bra.uni 	$L__BB0_9080;
$L__BB0_9079:
	setp.eq.f64 	%p8432, %fd12505, %fd12506;
	{
	.reg .b32 %temp; 
	mov.b64 	{%temp, %r16618}, %fd12470;
	}
	setp.lt.s32 	%p8433, %r16618, 0;
	selp.f64 	%fd68969, 0d4002D97C7F3321D2, 0d3FE921FB54442D18, %p8433;
	selp.f64 	%fd78963, %fd68969, %fd78962, %p8432;
$L__BB0_9080:
	add.rn.f64 	%fd68970, %fd12505, %fd12506;
	setp.nan.f64 	%p8435, %fd68970, %fd68970;
	copysign.f64 	%fd68971, %fd12469, %fd78963;
	selp.f64 	%fd78965, %fd68970, %fd68971, %p8435;
$L__BB0_9081:
	mul.f64 	%fd69030, %fd78965, 0d404CA5DC1A63C1F5;
	mul.f64 	%fd69031, %fd78964, 0d404CA5DC1A63C1F5;
	sub.f64 	%fd69032, %fd69031, %fd12368;
	abs.f64 	%fd69033, %fd69032;
	sub.f64 	%fd69034, %fd69030, %fd12368;
	abs.f64 	%fd69035, %fd69034;
	setp.lt.f64 	%p8454, %fd69033, %fd69035;
	selp.f64 	%fd69036, %fd69031, %fd69030, %p8454;
	mul.f64 	%fd12518, %fd69036, 0d3F91DF46A2529D3A;
	abs.f64 	%fd69037, %fd12518;
	setp.eq.f64 	%p8455, %fd69037, 0d7FF0000000000000;
	setp.ltu.f64 	%p8456, %fd69037, 0d41E0000000000000;
	or.pred  	%p8457, %p8455, %p8456;
	@%p8457 bra 	$L__BB0_9083;
	{ // callseq 1150, 0
	.param .b64 param0;
	st.param.f64 	[param0], %fd12518;
	.param .align 16 .b8 retval0[16];
	call.uni (retval0), 
	__internal_trig_reduction_slowpathd, 
	(
	param0
	);
	ld.param.f64 	%fd69038, [retval0];
	ld.param.b32 	%r16628, [retval0+8];
	} // callseq 1150
$L__BB0_9083:
	mul.f64 	%fd69040, %fd12442, %fd12442;
	fma.rn.f64 	%fd69041, %fd12441, %fd12441, %fd69040;
	sqrt.rn.f64 	%fd69042, %fd69041;
	div.rn.f64 	%fd12519, %fd12442, %fd69042;
	{
	.reg .b32 %temp; 
	mov.b64 	{%temp, %r5598}, %fd12519;
	}
	abs.f64 	%fd12520, %fd12519;
	{
	.reg .b32 %temp; 
	mov.b64 	{%temp, %r16630}, %fd12520;
	}
	setp.gt.s32 	%p8458, %r16630, 1071801957;
	@%p8458 bra 	$L__BB0_9087;
	mul.f64 	%fd69083, %fd12519, %fd12519;
	fma.rn.f64 	%fd69084, %fd69083, 0d3FB0066BDC1895E9, 0dBFB3823B180754AF;
	fma.rn.f64 	%fd69085, %fd69084, %fd69083, 0d3FB11E52CC2F79AE;
	fma.rn.f64 	%fd69086, %fd69085, %fd69083, 0dBF924EAF3526861B;
	fma.rn.f64 	%fd69087, %fd69086, %fd69083, 0d3F91DF02A31E6CB7;
	fma.rn.f64 	%fd69088, %fd69087, %fd69083, 0d3F847D18B0EEC6CC;
	fma.rn.f64 	%fd69089, %fd69088, %fd69083, 0d3F8D0AF961BA53B0;
	fma.rn.f64 	%fd69090, %fd69089, %fd69083, 0d3F91BF7734CF1C48;
	fma.rn.f64 	%fd69091, %fd69090, %fd69083, 0d3F96E91483144EF7;
	fma.rn.f64 	%fd69092, %fd69091, %fd69083, 0d3F9F1C6E0A4F9F81;
	fma.rn.f64 	%fd69093, %fd69092, %fd69083, 0d3FA6DB6DC27FA92B;
	fma.rn.f64 	%fd69094, %fd69093, %fd69083, 0d3FB333333320F91B;
	fma.rn.f64 	%fd69095, %fd69094, %fd69083, 0d3FC5555555555F4D;
	mul.f64 	%fd69096, %fd69083, %fd69095;
	fma.rn.f64 	%fd12521, %fd69096, %fd12520, %fd12520;
	setp.gt.s32 	%p8462, %r5598, -1;
	@%p8462 bra 	$L__BB0_9086;
	mov.f64 	%fd69101, 0d3C91A62633145C07;
	add.rn.f64 	%fd69102, %fd12521, %fd69101;
	mov.f64 	%fd69103, 0d3FF921FB54442D18;
	add.rn.f64 	%fd78966, %fd69103, %fd69102;
	bra.uni 	$L__BB0_9088;
$L__BB0_9086:
	mov.f64 	%fd69097, 0dBC91A62633145C07;
	add.rn.f64 	%fd69098, %fd12521, %fd69097;
	neg.f64 	%fd69099, %fd69098;
	mov.f64 	%fd69100, 0d3FF921FB54442D18;
	add.rn.f64 	%fd78966, %fd69100, %fd69099;
	bra.uni 	$L__BB0_9088;
$L__BB0_9087:
	mov.f64 	%fd69043, 0d3FF0000000000000;
	sub.f64 	%fd69044, %fd69043, %fd12520;
	{
	.reg .b32 %temp; 
	mov.b64 	{%r16631, %temp}, %fd69044;
	}
	{
	.reg .b32 %temp; 
	mov.b64 	{%temp, %r16632}, %fd69044;
	}
	add.s32 	%r16633, %r16632, -1048576;
	mov.b64 	%fd69045, {%r16631, %r16633};
	rsqrt.approx.ftz.f64 	%fd69046, %fd69045;
	{
	.reg .b32 %temp; 
	mov.b64 	{%r16634, %temp}, %fd69046;
	}
	{
	.reg .b32 %temp; 
	mov.b64 	{%temp, %r16635}, %fd69046;
	}
	add.s32 	%r16636, %r16635, -1048576;
	mov.b64 	%fd69047, {%r16634, %r16636};
	mul.f64 	%fd69048, %fd69045, %fd69046;
	neg.f64 	%fd69049, %fd69048;
	fma.rn.f64 	%fd69050, %fd69048, %fd69049, %fd69045;
	fma.rn.f64 	%fd69051, %fd69050, %fd69047, %fd69048;
	neg.f64 	%fd69052, %fd69051;
	fma.rn.f64 	%fd69053, %fd69046, %fd69052, 0d3FF0000000000000;
	fma.rn.f64 	%fd69054, %fd69053, %fd69047, %fd69047;
	fma.rn.f64 	%fd69055, %fd69051, %fd69052, %fd69045;
	fma.rn.f64 	%fd69056, %fd69055, %fd69054, %fd69051;
	{
	.reg .b32 %temp; 
	mov.b64 	{%r16637, %temp}, %fd69056;
	}
	{
	.reg .b32 %temp; 
	mov.b64 	{%temp, %r16638}, %fd69056;
	}
	add.s32 	%r16639, %r16638, 1048576;
	mov.b64 	%fd69057, {%r16637, %r16639};
	fma.rn.f64 	%fd69058, %fd69044, 0d3EC715B371155F70, 0dBEBAC2FE66FAAC4B;
	fma.rn.f64 	%fd69059, %fd69058, %fd69044, 0d3ED9A9B88EFCD9B8;
	fma.rn.f64 	%fd69060, %fd69059, %fd69044, 0d3EDD0F40A8A0C4C3;
	fma.rn.f64 	%fd69061, %fd69060, %fd69044, 0d3EF46D4CFA9E0E1F;
	fma.rn.f64 	%fd69062, %fd69061, %fd69044, 0d3F079C168D1E2422;
	fma.rn.f64 	%fd69063, %fd69062, %fd69044, 0d3F1C9A88C3BCA540;
	fma.rn.f64 	%fd69064, %fd69063, %fd69044, 0d3F31C4E64BD476DF;
	fma.rn.f64 	%fd69065, %fd69064, %fd69044, 0d3F46E8BA60009C8F;
	fma.rn.f64 	%fd69066, %fd69065, %fd69044, 0d3F5F1C71C62B05A2;
	fma.rn.f64 	%fd69067, %fd69066, %fd69044, 0d3F76DB6DB6DC9F2C;
	fma.rn.f64 	%fd69068, %fd69067, %fd69044, 0d3F9333333333329C;
	fma.rn.f64 	%fd69069, %fd69068, %fd69044, 0d3FB5555555555555;
	setp.lt.s32 	%p8459, %r16632, 1;
	mov.f64 	%fd69070, 0d0000000000000000;
	mul.rn.f64 	%fd69071, %fd12520, %fd69070;
	mul.f64 	%fd69072, %fd69044, %fd69069;
	fma.rn.f64 	%fd69073, %fd69072, %fd69057, %fd69057;
	selp.f64 	%fd69074, %fd69071, %fd69073, %p8459;
	setp.lt.s32 	%p8460, %r16632, 0;
	mov.f64 	%fd69075, 0d7FF0000000000000;
	mul.rn.f64 	%fd69076, %fd69074, %fd69075;
	selp.f64 	%fd69077, %fd69076, %fd69074, %p8460;
	setp.lt.s32 	%p8461, %r5598, 0;
	mov.f64 	%fd69078, 0dBCA1A62633145C07;
	add.rn.f64 	%fd69079, %fd69077, %fd69078;
	neg.f64 	%fd69080, %fd69079;
	mov.f64 	%fd69081, 0d400921FB54442D18;
	add.rn.f64 	%fd69082, %fd69081, %fd69080;
	selp.f64 	%fd78966, %fd69082, %fd69077, %p8461;
$L__BB0_9088:
	mul.f64 	%fd69104, %fd78966, 0d404CA5DC1A63C1F5;
	setp.gt.f64 	%p8463, %fd12441, 0d0000000000000000;
	neg.f64 	%fd69105, %fd69104;
	selp.f64 	%fd69106, %fd69105, %fd69104, %p8463;
	mul.f64 	%fd12526, %fd69106, 0d3F91DF46A2529D3A;
	abs.f64 	%fd12527, %fd12526;
	setp.neu.f64 	%p8464, %fd12527, 0d7FF0000000000000;
	@%p8464 bra 	$L__BB0_9090;
	mov.f64 	%fd69112, 0d0000000000000000;
	mul.rn.f64 	%fd78967, %fd12526, %fd69112;
	mov.b32 	%r19930, 0;
	bra.uni 	$L__BB0_9092;
$L__BB0_9090:
	mul.f64 	%fd69107, %fd12526, 0d3FE45F306DC9C883;
	cvt.rni.s32.f64 	%r19930, %fd69107;
	cvt.rn.f64.s32 	%fd69108, %r19930;
	fma.rn.f64 	%fd69109, %fd69108, 0dBFF921FB54442D18, %fd12526;
	fma.rn.f64 	%fd69110, %fd69108, 0dBC91A62633145C00, %fd69109;
	fma.rn.f64 	%fd78967, %fd69108, 0dB97B839A252049C0, %fd69110;
	setp.ltu.f64 	%p8465, %fd12527, 0d41E0000000000000;
	@%p8465 bra 	$L__BB0_9092;
	{ // callseq 1151, 0
	.param .b64 param0;
	st.param.f64 	[param0], %fd12526;
	.param .align 16 .b8 retval0[16];
	call.uni (retval0), 
	__internal_trig_reduction_slowpathd, 
	(
	param0
	);
	ld.param.f64 	%fd78967, [retval0];
	ld.param.b32 	%r19930, [retval0+8];
	} // callseq 1151
$L__BB0_9092:
	setp.neu.f64 	%p8466, %fd12527, 0d7FF0000000000000;
	shl.b32 	%r16642, %r19930, 6;
	cvt.u64.u32 	%rd7387, %r16642;
	and.b64  	%rd7388, %rd7387, 64;
	add.s64 	%rd7390, %rd7183, %rd7388;
	mul.rn.f64 	%fd69113, %fd78967, %fd78967;
	and.b32  	%r16643, %r19930, 1;
	setp.eq.b32 	%p8467, %r16643, 1;
	selp.f64 	%fd69114, 0dBDA8FF8320FD8164, 0d3DE5DB65F9785EBA, %p8467;
	ld.global.nc.v2.f64 	{%fd69115, %fd69116}, [%rd7390];
	fma.rn.f64 	%fd69117, %fd69114, %fd69113, %fd69115;
	fma.rn.f64 	%fd69118, %fd69117, %fd69113, %fd69116;
	ld.global.nc.v2.f64 	{%fd69119, %fd69120}, [%rd7390+16];
	fma.rn.f64 	%fd69121, %fd69118, %fd69113, %fd69119;
	fma.rn.f64 	%fd69122, %fd69121, %fd69113, %fd69120;
	ld.global.nc.v2.f64 	{%fd69123, %fd69124}, [%rd7390+32];
	fma.rn.f64 	%fd69125, %fd69122, %fd69113, %fd69123;
	fma.rn.f64 	%fd69126, %fd69125, %fd69113, %fd69124;
	fma.rn.f64 	%fd69127, %fd69126, %fd78967, %fd78967;
	fma.rn.f64 	%fd69128, %fd69126, %fd69113, 0d3FF0000000000000;
	selp.f64 	%fd69129, %fd69128, %fd69127, %p8467;
	and.b32  	%r16644, %r19930, 2;
	setp.eq.s32 	%p8468, %r16644, 0;
	mov.f64 	%fd69130, 0d0000000000000000;
	sub.f64 	%fd69131, %fd69130, %fd69129;
	selp.f64 	%fd12532, %fd69129, %fd69131, %p8468;
	@%p8466 bra 	$L__BB0_9094;
	mov.f64 	%fd69137, 0d0000000000000000;
	mul.rn.f64 	%fd78969, %fd12526, %fd69137;
	mov.b32 	%r19932, 1;
	bra.uni 	$L__BB0_9097;
$L__BB0_9094:
	mul.f64 	%fd69132, %fd12526, 0d3FE45F306DC9C883;
	cvt.rni.s32.f64 	%r19931, %fd69132;
	cvt.rn.f64.s32 	%fd69133, %r19931;
	fma.rn.f64 	%fd69134, %fd69133, 0dBFF921FB54442D18, %fd12526;
	fma.rn.f64 	%fd69135, %fd69133, 0dBC91A62633145C00, %fd69134;
	fma.rn.f64 	%fd78969, %fd69133, 0dB97B839A252049C0, %fd69135;
	setp.ltu.f64 	%p8469, %fd12527, 0d41E0000000000000;
	@%p8469 bra 	$L__BB0_9096;
	{ // callseq 1152, 0
	.param .b64 param0;
	st.param.f64 	[param0], %fd12526;
	.param .align 16 .b8 retval0[16];
	call.uni (retval0), 
	__internal_trig_reduction_slowpathd, 
	(
	param0
	);
	ld.param.f64 	%fd78969, [retval0];
	ld.param.b32 	%r19931, [retval0+8];
	} // callseq 1152
$L__BB0_9096:
	add.s32 	%r19932, %r19931, 1;
$L__BB0_9097:
	shl.b32 	%r16647, %r19932, 6;
	cvt.u64.u32 	%rd7391, %r16647;
	and.b64  	%rd7392, %rd7391, 64;
	add.s64 	%rd7394, %rd7183, %rd7392;
	mul.rn.f64 	%fd69138, %fd78969, %fd78969;
	and.b32  	%r16648, %r19932, 1;
	setp.eq.b32 	%p8470, %r16648, 1;
	selp.f64 	%fd69139, 0dBDA8FF8320FD8164, 0d3DE5DB65F9785EBA, %p8470;
	ld.global.nc.v2.f64 	{%fd69140, %fd69141}, [%rd7394];
	fma.rn.f64 	%fd69142, %fd69139, %fd69138, %fd69140;
	fma.rn.f64 	%fd69143, %fd69142, %fd69138, %fd69141;
	ld.global.nc.v2.f64 	{%fd69144, %fd69145}, [%rd7394+16];
	fma.rn.f64 	%fd69146, %fd69143, %fd69138, %fd69144;
	fma.rn.f64 	%fd69147, %fd69146, %fd69138, %fd69145;
	ld.global.nc.v2.f64 	{%fd69148, %fd69149}, [%rd7394+32];
	fma.rn.f64 	%fd69150, %fd69147, %fd69138, %fd69148;
	fma.rn.f64 	%fd69151, %fd69150, %fd69138, %fd69149;
	fma.rn.f64 	%fd69152, %fd69151, %fd78969, %fd78969;
	fma.rn.f64 	%fd69153, %fd69151, %fd69138, 0d3FF0000000000000;
	selp.f64 	%fd69154, %fd69153, %fd69152, %p8470;
	and.b32  	%r16649, %r19932, 2;
	setp.eq.s32 	%p8471, %r16649, 0;
	mov.f64 	%fd69155, 0d0000000000000000;
	sub.f64 	%fd69156, %fd69155, %fd69154;
	selp.f64 	%fd12538, %fd69154, %fd69156, %p8471;
	mul.f64 	%fd69157, %fd12393, %fd12455;
	mul.f64 	%fd12539, %fd69157, 0d3FE0000000000000;
	{
	.reg .b32 %temp; 
	mov.b64 	{%temp, %r16650}, %fd12539;
	}
	mov.b32 	%f77, %r16650;
	abs.f32 	%f78, %f77;
	setp.geu.f32 	%p8472, %f78, 0f3FE26666;
	@%p8472 bra 	$L__BB0_9099;
	mul.f64 	%fd69191, %fd12539, %fd12539;
	fma.rn.f64 	%fd69192, %fd69191, 0d3FB0066BDC1895E9, 0dBFB3823B180754AF;
	fma.rn.f64 	%fd69193, %fd69192, %fd69191, 0d3FB11E52CC2F79AE;
	fma.rn.f64 	%fd69194, %fd69193, %fd69191, 0dBF924EAF3526861B;
	fma.rn.f64 	%fd69195, %fd69194, %fd69191, 0d3F91DF02A31E6CB7;
	fma.rn.f64 	%fd69196, %fd69195, %fd69191, 0d3F847D18B0EEC6CC;
	fma.rn.f64 	%fd69197, %fd69196, %fd69191, 0d3F8D0AF961BA53B0;
	fma.rn.f64 	%fd69198, %fd69197, %fd69191, 0d3F91BF7734CF1C48;
	fma.rn.f64 	%fd69199, %fd69198, %fd69191, 0d3F96E91483144EF7;
	fma.rn.f64 	%fd69200, %fd69199, %fd69191, 0d3F9F1C6E0A4F9F81;
	fma.rn.f64 	%fd69201, %fd69200, %fd69191, 0d3FA6DB6DC27FA92B;
	fma.rn.f64 	%fd69202, %fd69201, %fd69191, 0d3FB333333320F91B;
	fma.rn.f64 	%fd69203, %fd69202, %fd69191, 0d3FC5555555555F4D;
	mul.f64 	%fd69204, %fd69191, %fd69203;
	fma.rn.f64 	%fd78970, %fd69204, %fd12539, %fd12539;
	bra.uni 	$L__BB0_9100;
$L__BB0_9099:
	abs.f64 	%fd69158, %fd12539;
	fma.rn.f64 	%fd69159, %fd69158, 0dBFE0000000000000, 0d3FE0000000000000;
	rsqrt.approx.ftz.f64 	%fd69160, %fd69159;
	{
	.reg .b32 %temp; 
	mov.b64 	{%r16651, %temp}, %fd69160;
	}
	{
	.reg .b32 %temp; 
	mov.b64 	{%temp, %r16652}, %fd69160;
	}
	add.s32 	%r16653, %r16652, -1048576;
	mov.b64 	%fd69161, {%r16651, %r16653};
	mul.f64 	%fd69162, %fd69159, %fd69160;
	neg.f64 	%fd69163, %fd69162;
	fma.rn.f64 	%fd69164, %fd69162, %fd69163, %fd69159;
	fma.rn.f64 	%fd69165, %fd69164, %fd69161, %fd69162;
	neg.f64 	%fd69166, %fd69165;
	fma.rn.f64 	%fd69167, %fd69160, %fd69166, 0d3FF0000000000000;
	fma.rn.f64 	%fd69168, %fd69167, %fd69161, %fd69161;
	fma.rn.f64 	%fd69169, %fd69165, %fd69166, %fd69159;
	fma.rn.f64 	%fd69170, %fd69169, %fd69168, %fd69165;
	{
	.reg .b32 %temp; 
	mov.b64 	{%temp, %r16654}, %fd69159;
	}
	setp.lt.s32 	%p8473, %r16654, 0;
	selp.f64 	%fd69171, 0dFFF8000000000000, %fd69170, %p8473;
	setp.ne.f64 	%p8474, %fd69159, 0d0000000000000000;
	selp.f64 	%fd69172, %fd69171, %fd69159, %p8474;
	fma.rn.f64 	%fd69173, %fd69159, 0d3FB0066BDC1895E9, 0dBFB3823B180754AF;
	fma.rn.f64 	%fd69174, %fd69173, %fd69159, 0d3FB11E52CC2F79AE;
	fma.rn.f64 	%fd69175, %fd69174, %fd69159, 0dBF924EAF3526861B;
	fma.rn.f64 	%fd69176, %fd69175, %fd69159, 0d3F91DF02A31E6CB7;
	fma.rn.f64 	%fd69177, %fd69176, %fd69159, 0d3F847D18B0EEC6CC;
	fma.rn.f64 	%fd69178, %fd69177, %fd69159, 0d3F8D0AF961BA53B0;
	fma.rn.f64 	%fd69179, %fd69178, %fd69159, 0d3F91BF7734CF1C48;
	fma.rn.f64 	%fd69180, %fd69179, %fd69159, 0d3F96E91483144EF7;
	fma.rn.f64 	%fd69181, %fd69180, %fd69159, 0d3F9F1C6E0A4F9F81;
	fma.rn.f64 	%fd69182, %fd69181, %fd69159, 0d3FA6DB6DC27FA92B;
	fma.rn.f64 	%fd69183, %fd69182, %fd69159, 0d3FB333333320F91B;
	fma.rn.f64 	%fd69184, %fd69183, %fd69159, 0d3FC5555555555F4D;
	mul.f64 	%fd69185, %fd69159, %fd69184;
	mul.f64 	%fd69186, %fd69172, 0dC000000000000000;
	fma.rn.f64 	%fd69187, %fd69186, %fd69185, 0d3C91A62633145C07;
	add.f64 	%fd69188, %fd69186, 0d3FE921FB54442D18;
	add.f64 	%fd69189, %fd69188, %fd69187;
	add.f64 	%fd69190, %fd69189, 0d3FE921FB54442D18;
	copysign.f64 	%fd78970, %fd12539, %fd69190;
$L__BB0_9100:
	mul.f64 	%fd12543, %fd78970, 0d3FFFFFFFFFFFFFFF;
	abs.f64 	%fd12544, %fd12543;
	setp.neu.f64 	%p8475, %fd12544, 0d7FF0000000000000;
	@%p8475 bra 	$L__BB0_9102;
	mov.f64 	%fd69210, 0d0000000000000000;
	mul.rn.f64 	%fd78972, %fd12543, %fd69210;
	mov.pred 	%p9746, -1;
	bra.uni 	$L__BB0_9105;
$L__BB0_9102:
	mul.f64 	%fd69205, %fd12543, 0d3FE45F306DC9C883;
	cvt.rni.s32.f64 	%r19933, %fd69205;
	cvt.rn.f64.s32 	%fd69206, %r19933;
	fma.rn.f64 	%fd69207, %fd69206, 0dBFF921FB54442D18, %fd12543;
	fma.rn.f64 	%fd69208, %fd69206, 0dBC91A62633145C00, %fd69207;
	fma.rn.f64 	%fd78972, %fd69206, 0dB97B839A252049C0, %fd69208;
	setp.ltu.f64 	%p8476, %fd12544, 0d41E0000000000000;
	@%p8476 bra 	$L__BB0_9104;
	{ // callseq 1153, 0
	.param .b64 param0;
	st.param.f64 	[param0], %fd12543;
	.param .align 16 .b8 retval0[16];
	call.uni (retval0), 
	__internal_trig_reduction_slowpathd, 
	(
	param0
	);
	ld.param.f64 	%fd78972, [retval0];
	ld.param.b32 	%r19933, [retval0+8];
	} // callseq 1153
$L__BB0_9104:
	and.b32  	%r16656, %r19933, 1;
	setp.eq.b32 	%p8477, %r16656, 1;
	not.pred 	%p9746, %p8477;
$L__BB0_9105:
	mul.f64 	%fd69211, %fd78972, %fd78972;
	fma.rn.f64 	%fd69212, %fd69211, 0d3EE48DAC2799BCB9, 0dBEF9757C5B27EBB1;
	fma.rn.f64 	%fd69213, %fd69212, %fd69211, 0d3F0980E90FD91E04;
	fma.rn.f64 	%fd69214, %fd69213, %fd69211, 0dBEFAE2B0417D7E1D;
	fma.rn.f64 	%fd69215, %fd69214, %fd69211, 0d3F119F5341BFBA57;
	fma.rn.f64 	%fd69216, %fd69215, %fd69211, 0d3F15E791A00F6919;
	fma.rn.f64 	%fd69217, %fd69216, %fd69211, 0d3F2FF2E7FADEC73A;
	fma.rn.f64 	%fd69218, %fd69217, %fd69211, 0d3F434BC1B206DA62;
	fma.rn.f64 	%fd69219, %fd69218, %fd69211, 0d3F57DB18EF2F83F9;
	fma.rn.f64 	%fd69220, %fd69219, %fd69211, 0d3F6D6D2E7AE49FBC;
	fma.rn.f64 	%fd69221, %fd69220, %fd69211, 0d3F8226E3A816A776;
	fma.rn.f64 	%fd69222, %fd69221, %fd69211, 0d3F9664F485D25660;
	fma.rn.f64 	%fd69223, %fd69222, %fd69211, 0d3FABA1BA1BABF31D;
	fma.rn.f64 	%fd69224, %fd69223, %fd69211, 0d3FC11111111105D2;
	fma.rn.f64 	%fd69225, %fd69224, %fd69211, 0d3FD555555555555E;
	mul.f64 	%fd12550, %fd69211, %fd69225;
	fma.rn.f64 	%fd78973, %fd12550, %fd78972, %fd78972;
	@%p9746 bra 	$L__BB0_9107;
	sub.f64 	%fd69226, %fd78973, %fd78972;
	neg.f64 	%fd69227, %fd69226;
	fma.rn.f64 	%fd69228, %fd12550, %fd78972, %fd69227;
	rcp.approx.ftz.f64 	%fd69229, %fd78973;
	neg.f64 	%fd69230, %fd78973;
	fma.rn.f64 	%fd69231, %fd69230, %fd69229, 0d3FF0000000000000;
	fma.rn.f64 	%fd69232, %fd69231, %fd69231, %fd69231;
	fma.rn.f64 	%fd69233, %fd69232, %fd69229, %fd69229;
	neg.f64 	%fd69234, %fd69233;
	fma.rn.f64 	%fd69235, %fd78973, %fd69234, 0d3FF0000000000000;
	fma.rn.f64 	%fd69236, %fd69234, %fd69228, %fd69235;
	fma.rn.f64 	%fd78973, %fd69236, %fd69234, %fd69234;
$L__BB0_9107:
	mul.f64 	%fd69237, %fd78973, %fd12365;
	mul.f64 	%fd78975, %fd12532, %fd69237;
	mul.f64 	%fd69238, %fd12358, %fd78973;
	mul.f64 	%fd78974, %fd12538, %fd69238;
	bra.uni 	$L__BB0_9109;
$L__BB0_9108:
	sub.f64 	%fd78975, %fd12366, %fd12389;
	sub.f64 	%fd78974, %fd12367, %fd12390;
$L__BB0_9109:
	setp.lt.s32 	%p8479, %r19905, 1;
	ld.global.f64 	%fd69239, [%rd47+64];
	cvt.rzi.s32.f64 	%r5610, %fd69239;
	@%p8479 bra 	$L__BB0_9114;
	neg.s32 	%r19934, %r19905;
	mov.u64 	%rd8691, %rd31;
	bra.uni 	$L__BB0_9112;
$L__BB0_9111:
	add.s32 	%r19934, %r19934, 1;
	setp.eq.s32 	%p8481, %r19934, 0;
	add.s64 	%rd8691, %rd8691, 64;
	@%p8481 bra 	$L__BB0_9114;
$L__BB0_9112:
	ld.global.f64 	%fd69240, [%rd8691+56];
	cvt.rzi.s32.f64 	%r16657, %fd69240;
	setp.ne.s32 	%p8480, %r16657, %r5610;
	@%p8480 bra 	$L__BB0_9111;
	ld.global.f64 	%fd69241, [%rd8691];
	sub.f64 	%fd69242, %fd78975, %fd69241;
	ld.global.f64 	%fd69243, [%rd8691+8];
	sub.f64 	%fd69244, %fd78974, %fd69243;
	mul.f64 	%fd69245, %fd69244, %fd69244;
	fma.rn.f64 	%fd69246, %fd69242, %fd69242, %fd69245;
	sqrt.rn.f64 	%fd69247, %fd69246;
	cvt.rn.f64.s32 	%fd69248, %r19910;
	add.f64 	%fd69249, %fd69247, %fd69248;
	cvt.rzi.s32.f64 	%r19910, %fd69249;
$L__BB0_9114:
	add.s32 	%r19909, %r19909, 1;
	setp.ne.s32 	%p8482, %r19909, %r1;
	@%p8482 bra 	$L__BB0_8992;
	cvt.rn.f64.s32 	%fd78976, %r19910;
$L__BB0_9116:
	st.global.f64 	[%rd32+192], %fd78976;
	add.s32 	%r20103, %r20111, 4;
	mov.b32 	%r19936, 0;
$L__BB0_9117:
	mul.wide.u32 	%rd7395, %r19936, 8;
	add.s64 	%rd50, %rd34, %rd7395;
	ld.global.f64 	%fd12562, [%rd50];
	add.s64 	%rd7396, %rd38, %rd7395;
	ld.global.f64 	%fd69250, [%rd7396];
	fma.rn.f64 	%fd78977, %fd78930, %fd69250, %fd12562;
	st.global.f64 	[%rd50], %fd78977;
	add.s64 	%rd7397, %rd35, %rd7395;
	ld.global.f64 	%fd12564, [%rd7397];
	setp.geu.f64 	%p8483, %fd78977, %fd12564;
	@%p8483 bra 	$L__BB0_9119;
	st.global.f64 	[%rd50], %fd12564;
	mov.f64 	%fd78977, %fd12564;
$L__BB0_9119:
	add.s64 	%rd7399, %rd36, %rd7395;
	ld.global.f64 	%fd12566, [%rd7399];
	setp.leu.f64 	%p8484, %fd78977, %fd12566;
	@%p8484 bra 	$L__BB0_9121;
	st.global.f64 	[%rd50], %fd12566;
$L__BB0_9121:
	setp.gt.s32 	%p8485, %r1, 0;
	mul.lo.s32 	%r16659, %r19936, 3;
	ld.global.f64 	%fd69252, [%rd34];
	mul.wide.u32 	%rd7400, %r16659, 8;
	add.s64 	%rd7401, %rd32, %rd7400;
	st.global.f64 	[%rd7401], %fd69252;
	ld.global.f64 	%fd69253, [%rd34+8];
	st.global.f64 	[%rd7401+8], %fd69253;
	ld.global.f64 	%fd12577, [%rd34+16];
	st.global.f64 	[%rd7401+16], %fd12577;
	mov.f64 	%fd79023, 0d0000000000000000;
	@%p8485 bra 	$L__BB0_9122;
	bra.uni 	$L__BB0_9247;
$L__BB0_9122:
	ld.param.u64 	%rd8104, [_Z8FitGrainPdPiS0_S_S_S0_S0_S_S_S_S_S_S_S_S_S_S_S_S__param_0];
	ld.global.f64 	%fd12567, [%rd34];
	ld.global.f64 	%fd12568, [%rd34+8];
	cvta.to.global.u64 	%rd7402, %rd8104;
	ld.global.f64 	%fd12569, [%rd7402];
	ld.global.f64 	%fd69254, [%rd7402+4160];
	mul.f64 	%fd12570, %fd69254, 0d3F91DF46A2529D3A;
	abs.f64 	%fd12571, %fd12570;
	setp.eq.f64 	%p8486, %fd12571, 0d7FF0000000000000;
	mul.f64 	%fd69255, %fd12570, 0d3FE45F306DC9C883;
	cvt.rni.s32.f64 	%r5619, %fd69255;
	cvt.rn.f64.s32 	%fd69256, %r5619;
	fma.rn.f64 	%fd69257, %fd69256, 0dBFF921FB54442D18, %fd12570;
	fma.rn.f64 	%fd69258, %fd69256, 0dBC91A62633145C00, %fd69257;
	fma.rn.f64 	%fd12572, %fd69256, 0dB97B839A252049C0, %fd69258;
	setp.ltu.f64 	%p8487, %fd12571, 0d41E0000000000000;
	mov.f64 	%fd69259, 0d0000000000000000;
	mul.rn.f64 	%fd12573, %fd12570, %fd69259;
	abs.f64 	%fd12574, %fd69254;
	or.pred  	%p151, %p8486, %p8487;
	selp.f64 	%fd12575, %fd12573, %fd12572, %p8486;
	selp.b32 	%r5620, 0, %r5619, %p8486;
	neg.f64 	%fd12576, %fd12569;
	mov.b32 	%r19937, 0;
	mov.u32 	%r19938, %r19937;
$L__BB0_9123:
	ld.param.u64 	%rd8633, [_Z8FitGrainPdPiS0_S_S_S0_S0_S_S_S_S_S_S_S_S_S_S_S_S__param_7];
	mul.lo.s32 	%r16661, %r19937, 9;
	cvta.to.global.u64 	%rd7403, %rd8633;
	mul.lo.s32 	%r16662, %r2, 9;
	mul.wide.s32 	%rd7404, %r16662, 8;
	add.s64 	%rd7405, %rd7403, %rd7404;
	mul.wide.u32 	%rd7406, %r16661, 8;
	add.s64 	%rd51, %rd7405, %rd7406;
	ld.global.f64 	%fd12578, [%rd51+40];
	ld.global.f64 	%fd12579, [%rd51+48];
	ld.global.f64 	%fd12580, [%rd51+32];
	mul.f64 	%fd12581, %fd12580, 0d3F91DF46A2529D3A;
	abs.f64 	%fd12582, %fd12581;
	setp.neu.f64 	%p8488, %fd12582, 0d7FF0000000000000;
	@%p8488 bra 	$L__BB0_9125;
	mov.f64 	%fd69265, 0d0000000000000000;
	mul.rn.f64 	%fd78978, %fd12581, %fd69265;
	mov.b32 	%r19939, 0;
	bra.uni 	$L__BB0_9127;
$L__BB0_9125:
	mul.f64 	%fd69260, %fd12581, 0d3FE45F306DC9C883;
	cvt.rni.s32.f64 	%r19939, %fd69260;
	cvt.rn.f64.s32 	%fd69261, %r19939;
	fma.rn.f64 	%fd69262, %fd69261, 0dBFF921FB54442D18, %fd12581;
	fma.rn.f64 	%fd69263, %fd69261, 0dBC91A62633145C00, %fd69262;
	fma.rn.f64 	%fd78978, %fd69261, 0dB97B839A252049C0, %fd69263;
	setp.ltu.f64 	%p8489, %fd12582, 0d41E0000000000000;
	@%p8489 bra 	$L__BB0_9127;
	{ // callseq 1154, 0
	.param .b64 param0;
	st.param.f64 	[param0], %fd12581;
	.param .align 16 .b8 retval0[16];
	call.uni (retval0), 
	__internal_trig_reduction_slowpathd, 
	(
	param0
	);
	ld.param.f64 	%fd78978, [retval0];
	ld.param.b32 	%r19939, [retval0+8];
	} // callseq 1154
$L__BB0_9127:
	setp.neu.f64 	%p8490, %fd12582, 0d7FF0000000000000;
	shl.b32 	%r16665, %r19939, 6;
	cvt.u64.u32 	%rd7407, %r16665;
	and.b64  	%rd7408, %rd7407, 64;
	add.s64 	%rd7410, %rd7183, %rd7408;
	mul.rn.f64 	%fd69266, %fd78978, %fd78978;
	and.b32  	%r16666, %r19939, 1;
	setp.eq.b32 	%p8491, %r16666, 1;
	selp.f64 	%fd69267, 0dBDA8FF8320FD8164, 0d3DE5DB65F9785EBA, %p8491;
	ld.global.nc.v2.f64 	{%fd69268, %fd69269}, [%rd7410];
	fma.rn.f64 	%fd69270, %fd69267, %fd69266, %fd69268;
	fma.rn.f64 	%fd69271, %fd69270, %fd69266, %fd69269;
	ld.global.nc.v2.f64 	{%fd69272, %fd69273}, [%rd7410+16];
	fma.rn.f64 	%fd69274, %fd69271, %fd69266, %fd69272;
	fma.rn.f64 	%fd69275, %fd69274, %fd69266, %fd69273;
	ld.global.nc.v2.f64 	{%fd69276, %fd69277}, [%rd7410+32];
	fma.rn.f64 	%fd69278, %fd69275, %fd69266, %fd69276;
	fma.rn.f64 	%fd69279, %fd69278, %fd69266, %fd69277;
	fma.rn.f64 	%fd69280, %fd69279, %fd78978, %fd78978;
	fma.rn.f64 	%fd69281, %fd69279, %fd69266, 0d3FF0000000000000;
	selp.f64 	%fd69282, %fd69281, %fd69280, %p8491;
	and.b32  	%r16667, %r19939, 2;
	setp.eq.s32 	%p8492, %r16667, 0;
	mov.f64 	%fd69283, 0d0000000000000000;
	sub.f64 	%fd69284, %fd69283, %fd69282;
	selp.f64 	%fd12587, %fd69282, %fd69284, %p8492;
	@%p8490 bra 	$L__BB0_9129;
	mov.f64 	%fd69290, 0d0000000000000000;
	mul.rn.f64 	%fd78980, %fd12581, %fd69290;
	mov.b32 	%r19941, 1;
	bra.uni 	$L__BB0_9132;
$L__BB0_9129:
	mul.f64 	%fd69285, %fd12581, 0d3FE45F306DC9C883;
	cvt.rni.s32.f64 	%r19940, %fd69285;
	cvt.rn.f64.s32 	%fd69286, %r19940;
	fma.rn.f64 	%fd69287, %fd69286, 0dBFF921FB54442D18, %fd12581;
	fma.rn.f64 	%fd69288, %fd69286, 0dBC91A62633145C00, %fd69287;
	fma.rn.f64 	%fd78980, %fd69286, 0dB97B839A252049C0, %fd69288;
	setp.ltu.f64 	%p8493, %fd12582, 0d41E0000000000000;
	@%p8493 bra 	$L__BB0_9131;
	{ // callseq 1155, 0
	.param .b64 param0;
	st.param.f64 	[param0], %fd12581;
	.param .align 16 .b8 retval0[16];
	call.uni (retval0), 
	__internal_trig_reduction_slowpathd, 
	(
	param0
	);
	ld.param.f64 	%fd78980, [retval0];
	ld.param.b32 	%r19940, [retval0+8];
	} // callseq 1155
$L__BB0_9131:
	add.s32 	%r19941, %r19940, 1;
$L__BB0_9132:
	setp.eq.f64 	%p8494, %fd12571, 0d7FF0000000000000;
	shl.b32 	%r16671, %r19941, 6;
	cvt.u64.u32 	%rd7411, %r16671;
	and.b64  	%rd7412, %rd7411, 64;
	add.s64 	%rd7414, %rd7183, %rd7412;
	mul.rn.f64 	%fd69291, %fd78980, %fd78980;
	and.b32  	%r16672, %r19941, 1;
	setp.eq.b32 	%p8495, %r16672, 1;
	selp.f64 	%fd69292, 0dBDA8FF8320FD8164, 0d3DE5DB65F9785EBA, %p8495;
	ld.global.nc.v2.f64 	{%fd69293, %fd69294}, [%rd7414];
	fma.rn.f64 	%fd69295, %fd69292, %fd69291, %fd69293;
	fma.rn.f64 	%fd69296, %fd69295, %fd69291, %fd69294;
	ld.global.nc.v2.f64 	{%fd69297, %fd69298}, [%rd7414+16];
	fma.rn.f64 	%fd69299, %fd69296, %fd69291, %fd69297;
	fma.rn.f64 	%fd69300, %fd69299, %fd69291, %fd69298;
	ld.global.nc.v2.f64 	{%fd69301, %fd69302}, [%rd7414+32];
	fma.rn.f64 	%fd69303, %fd69300, %fd69291, %fd69301;
	fma.rn.f64 	%fd69304, %fd69303, %fd69291, %fd69302;
	fma.rn.f64 	%fd69305, %fd69304, %fd78980, %fd78980;
	fma.rn.f64 	%fd69306, %fd69304, %fd69291, 0d3FF0000000000000;
	selp.f64 	%fd69307, %fd69306, %fd69305, %p8495;
	and.b32  	%r16673, %r19941, 2;
	setp.eq.s32 	%p8496, %r16673, 0;
	mov.f64 	%fd69308, 0d0000000000000000;
	sub.f64 	%fd69309, %fd69308, %fd69307;
	selp.f64 	%fd69310, %fd69307, %fd69309, %p8496;
	mul.f64 	%fd69311, %fd12567, %fd69310;
	mul.f64 	%fd69312, %fd12568, %fd12587;
	sub.f64 	%fd12593, %fd69311, %fd69312;
	mul.f64 	%fd69313, %fd12568, %fd69310;
	fma.rn.f64 	%fd12594, %fd12567, %fd12587, %fd69313;
	mov.b32 	%r19943, 1;
	mov.f64 	%fd78982, %fd12573;
	@%p8494 bra 	$L__BB0_9136;
	setp.ltu.f64 	%p8497, %fd12571, 0d41E0000000000000;
	mov.f64 	%fd78982, %fd12572;
	mov.u32 	%r19942, %r5619;
	@%p8497 bra 	$L__BB0_9135;
	{ // callseq 1156, 0
	.param .b64 param0;
	st.param.f64 	[param0], %fd12570;
	.param .align 16 .b8 retval0[16];
	call.uni (retval0), 
	__internal_trig_reduction_slowpathd, 
	(
	param0
	);
	ld.param.f64 	%fd78982, [retval0];
	ld.param.b32 	%r19942, [retval0+8];
	} // callseq 1156
$L__BB0_9135:
	add.s32 	%r19943, %r19942, 1;
$L__BB0_9136:
	shl.b32 	%r16675, %r19943, 6;
	cvt.u64.u32 	%rd7415, %r16675;
	and.b64  	%rd7416, %rd7415, 64;
	add.s64 	%rd7418, %rd7183, %rd7416;
	mul.rn.f64 	%fd69315, %fd78982, %fd78982;
	and.b32  	%r16676, %r19943, 1;
	setp.eq.b32 	%p8498, %r16676, 1;
	selp.f64 	%fd69316, 0dBDA8FF8320FD8164, 0d3DE5DB65F9785EBA, %p8498;
	ld.global.nc.v2.f64 	{%fd69317, %fd69318}, [%rd7418];
	fma.rn.f64 	%fd69319, %fd69316, %fd69315, %fd69317;
	fma.rn.f64 	%fd69320, %fd69319, %fd69315, %fd69318;
	ld.global.nc.v2.f64 	{%fd69321, %fd69322}, [%rd7418+16];
	fma.rn.f64 	%fd69323, %fd69320, %fd69315, %fd69321;
	fma.rn.f64 	%fd69324, %fd69323, %fd69315, %fd69322;
	ld.global.nc.v2.f64 	{%fd69325, %fd69326}, [%rd7418+32];
	fma.rn.f64 	%fd69327, %fd69324, %fd69315, %fd69325;
	fma.rn.f64 	%fd69328, %fd69327, %fd69315, %fd69326;
	fma.rn.f64 	%fd69329, %fd69328, %fd78982, %fd78982;
	fma.rn.f64 	%fd69330, %fd69328, %fd69315, 0d3FF0000000000000;
	selp.f64 	%fd69331, %fd69330, %fd69329, %p8498;
	and.b32  	%r16677, %r19943, 2;
	setp.eq.s32 	%p8499, %r16677, 0;
	mov.f64 	%fd69332, 0d0000000000000000;
	sub.f64 	%fd69333, %fd69332, %fd69331;
	selp.f64 	%fd12598, %fd69331, %fd69333, %p8499;
	mov.f64 	%fd78983, %fd12575;
	mov.u32 	%r19944, %r5620;
	@%p151 bra 	$L__BB0_9138;
	{ // callseq 1157, 0
	.param .b64 param0;
	st.param.f64 	[param0], %fd12570;
	.param .align 16 .b8 retval0[16];
	call.uni (retval0), 
	__internal_trig_reduction_slowpathd, 
	(
	param0
	);
	ld.param.f64 	%fd78983, [retval0];
	ld.param.b32 	%r19944, [retval0+8];
	} // callseq 1157
$L__BB0_9138:
	setp.leu.f64 	%p8500, %fd12574, 0d3F947AE147AE147B;
	shl.b32 	%r16679, %r19944, 6;
	cvt.u64.u32 	%rd7419, %r16679;
	and.b64  	%rd7420, %rd7419, 64;
	add.s64 	%rd7422, %rd7183, %rd7420;
	mul.rn.f64 	%fd69335, %fd78983, %fd78983;
	and.b32  	%r16680, %r19944, 1;
	setp.eq.b32 	%p8501, %r16680, 1;
	selp.f64 	%fd69336, 0dBDA8FF8320FD8164, 0d3DE5DB65F9785EBA, %p8501;
	ld.global.nc.v2.f64 	{%fd69337, %fd69338}, [%rd7422];
	fma.rn.f64 	%fd69339, %fd69336, %fd69335, %fd69337;
	fma.rn.f64 	%fd69340, %fd69339, %fd69335, %fd69338;
	ld.global.nc.v2.f64 	{%fd69341, %fd69342}, [%rd7422+16];
	fma.rn.f64 	%fd69343, %fd69340, %fd69335, %fd69341;
	fma.rn.f64 	%fd69344, %fd69343, %fd69335, %fd69342;
	ld.global.nc.v2.f64 	{%fd69345, %fd69346}, [%rd7422+32];
	fma.rn.f64 	%fd69347, %fd69344, %fd69335, %fd69345;
	fma.rn.f64 	%fd69348, %fd69347, %fd69335, %fd69346;
	fma.rn.f64 	%fd69349, %fd69348, %fd78983, %fd78983;
	fma.rn.f64 	%fd69350, %fd69348, %fd69335, 0d3FF0000000000000;
	selp.f64 	%fd69351, %fd69350, %fd69349, %p8501;
	and.b32  	%r16681, %r19944, 2;
	setp.eq.s32 	%p8502, %r16681, 0;
	mov.f64 	%fd69352, 0d0000000000000000;
	sub.f64 	%fd69353, %fd69352, %fd69351;
	selp.f64 	%fd69354, %fd69351, %fd69353, %p8502;
	mul.f64 	%fd69355, %fd12593, %fd12598;
	mul.f64 	%fd69356, %fd12577, %fd69354;
	sub.f64 	%fd69357, %fd69355, %fd69356;
	mul.f64 	%fd69358, %fd12593, %fd69354;
	fma.rn.f64 	%fd69359, %fd12577, %fd12598, %fd69358;
	mul.f64 	%fd69360, %fd1, %fd12594;
	mul.f64 	%fd69361, %fd2, %fd69359;
	sub.f64 	%fd69362, %fd69360, %fd69361;
	mul.f64 	%fd69363, %fd1, %fd69359;
	fma.rn.f64 	%fd69364, %fd2, %fd12594, %fd69363;
	sub.f64 	%fd69365, %fd12569, %fd69357;
	sub.f64 	%fd69366, %fd12578, %fd69362;
	sub.f64 	%fd69367, %fd12579, %fd69364;
	mul.f64 	%fd69368, %fd69366, %fd69366;
	fma.rn.f64 	%fd69369, %fd69365, %fd69365, %fd69368;
	fma.rn.f64 	%fd69370, %fd69367, %fd69367, %fd69369;
	sqrt.rn.f64 	%fd69371, %fd69370;
	div.rn.f64 	%fd69372, %fd69365, %fd69371;
	div.rn.f64 	%fd69373, %fd69366, %fd69371;
	div.rn.f64 	%fd69374, %fd69367, %fd69371;
	mul.f64 	%fd69375, %fd69357, %fd69373;
	div.rn.f64 	%fd69376, %fd69375, %fd69372;
	sub.f64 	%fd12601, %fd69362, %fd69376;
	mul.f64 	%fd69377, %fd69357, %fd69374;
	div.rn.f64 	%fd69378, %fd69377, %fd69372;
	sub.f64 	%fd12602, %fd69364, %fd69378;
	@%p8500 bra 	$L__BB0_9239;
	ld.param.u64 	%rd8105, [_Z8FitGrainPdPiS0_S_S_S0_S0_S_S_S_S_S_S_S_S_S_S_S_S__param_0];
	sub.f64 	%fd12603, %fd12578, %fd12601;
	sub.f64 	%fd12604, %fd12579, %fd12602;
	cvta.to.global.u64 	%rd7423, %rd8105;
	ld.global.f64 	%fd12605, [%rd7423+4152];
	mul.f64 	%fd69379, %fd12604, %fd12604;
	fma.rn.f64 	%fd69380, %fd12603, %fd12603, %fd69379;
	sqrt.rn.f64 	%fd12606, %fd69380;
	div.rn.f64 	%fd12607, %fd12606, %fd12569;
	abs.f64 	%fd12608, %fd12607;
	setp.leu.f64 	%p8503, %fd12608, 0d3FF0000000000000;
	mov.f64 	%fd78984, %fd12608;
	@%p8503 bra 	$L__BB0_9141;
	rcp.approx.ftz.f64 	%fd69381, %fd12608;
	neg.f64 	%fd69382, %fd12608;
	fma.rn.f64 	%fd69383, %fd69382, %fd69381, 0d3FF0000000000000;
	fma.rn.f64 	%fd69384, %fd69383, %fd69383, %fd69383;
	fma.rn.f64 	%fd69385, %fd69384, %fd69381, %fd69381;
	setp.eq.f64 	%p8504, %fd12608, 0d7FF0000000000000;
	selp.f64 	%fd78984, 0d0000000000000000, %fd69385, %p8504;
$L__BB0_9141:
	setp.gt.f64 	%p8505, %fd12608, 0d3FF0000000000000;
	mul.f64 	%fd69386, %fd78984, %fd78984;
	fma.rn.f64 	%fd69387, %fd69386, 0dBEF53E1D2A25FF7E, 0d3F2D3B63DBB65B49;
	fma.rn.f64 	%fd69388, %fd69387, %fd69386, 0dBF5312788DDE082E;
	fma.rn.f64 	%fd69389, %fd69388, %fd69386, 0d3F6F9690C8249315;
	fma.rn.f64 	%fd69390, %fd69389, %fd69386, 0dBF82CF5AABC7CF0D;
	fma.rn.f64 	%fd69391, %fd69390, %fd69386, 0d3F9162B0B2A3BFDE;
	fma.rn.f64 	%fd69392, %fd69391, %fd69386, 0dBF9A7256FEB6FC6B;
	fma.rn.f64 	%fd69393, %fd69392, %fd69386, 0d3FA171560CE4A489;
	fma.rn.f64 	%fd69394, %fd69393, %fd69386, 0dBFA4F44D841450E4;
	fma.rn.f64 	%fd69395, %fd69394, %fd69386, 0d3FA7EE3D3F36BB95;
	fma.rn.f64 	%fd69396, %fd69395, %fd69386, 0dBFAAD32AE04A9FD1;
	fma.rn.f64 	%fd69397, %fd69396, %fd69386, 0d3FAE17813D66954F;
	fma.rn.f64 	%fd69398, %fd69397, %fd69386, 0dBFB11089CA9A5BCD;
	fma.rn.f64 	%fd69399, %fd69398, %fd69386, 0d3FB3B12B2DB51738;
	fma.rn.f64 	%fd69400, %fd69399, %fd69386, 0dBFB745D022F8DC5C;
	fma.rn.f64 	%fd69401, %fd69400, %fd69386, 0d3FBC71C709DFE927;
	fma.rn.f64 	%fd69402, %fd69401, %fd69386, 0dBFC2492491FA1744;
	fma.rn.f64 	%fd69403, %fd69402, %fd69386, 0d3FC99999999840D2;
	fma.rn.f64 	%fd69404, %fd69403, %fd69386, 0dBFD555555555544C;
	mul.f64 	%fd69405, %fd69386, %fd69404;
	fma.rn.f64 	%fd69406, %fd69405, %fd78984, %fd78984;
	mov.f64 	%fd69407, 0d3FF921FB54442D18;
	sub.f64 	%fd69408, %fd69407, %fd69406;
	selp.f64 	%fd69409, %fd69408, %fd69406, %p8505;
	copysign.f64 	%fd69410, %fd12607, %fd69409;
	mul.f64 	%fd69411, %fd69410, 0d3FEFFFFFFFFFFFFF;
	mul.f64 	%fd12611, %fd69411, 0d3FE0000000000000;
	abs.f64 	%fd12612, %fd12611;
	setp.neu.f64 	%p8506, %fd12612, 0d7FF0000000000000;
	@%p8506 bra 	$L__BB0_9143;
	mov.f64 	%fd69417, 0d0000000000000000;
	mul.rn.f64 	%fd78985, %fd12611, %fd69417;
	mov.b32 	%r19945, 0;
	bra.uni 	$L__BB0_9145;
$L__BB0_9143:
	mul.f64 	%fd69412, %fd12611, 0d3FE45F306DC9C883;
	cvt.rni.s32.f64 	%r19945, %fd69412;
	cvt.rn.f64.s32 	%fd69413, %r19945;
	fma.rn.f64 	%fd69414, %fd69413, 0dBFF921FB54442D18, %fd12611;
	fma.rn.f64 	%fd69415, %fd69413, 0dBC91A62633145C00, %fd69414;
	fma.rn.f64 	%fd78985, %fd69413, 0dB97B839A252049C0, %fd69415;
	setp.ltu.f64 	%p8507, %fd12612, 0d41E0000000000000;
	@%p8507 bra 	$L__BB0_9145;
	{ // callseq 1158, 0
	.param .b64 param0;
	st.param.f64 	[param0], %fd12611;
	.param .align 16 .b8 retval0[16];
	call.uni (retval0), 
	__internal_trig_reduction_slowpathd, 
	(
	param0
	);
	ld.param.f64 	%fd78985, [retval0];
	ld.param.b32 	%r19945, [retval0+8];
	} // callseq 1158
$L__BB0_9145:
	shl.b32 	%r16684, %r19945, 6;
	cvt.u64.u32 	%rd7424, %r16684;
	and.b64  	%rd7425, %rd7424, 64;
	add.s64 	%rd7427, %rd7183, %rd7425;
	mul.rn.f64 	%fd69418, %fd78985, %fd78985;
	and.b32  	%r16685, %r19945, 1;
	setp.eq.b32 	%p8509, %r16685, 1;
	selp.f64 	%fd69419, 0dBDA8FF8320FD8164, 0d3DE5DB65F9785EBA, %p8509;
	ld.global.nc.v2.f64 	{%fd69420, %fd69421}, [%rd7427];
	fma.rn.f64 	%fd69422, %fd69419, %fd69418, %fd69420;
	fma.rn.f64 	%fd69423, %fd69422, %fd69418, %fd69421;
	ld.global.nc.v2.f64 	{%fd69424, %fd69425}, [%rd7427+16];
	fma.rn.f64 	%fd69426, %fd69423, %fd69418, %fd69424;
	fma.rn.f64 	%fd69427, %fd69426, %fd69418, %fd69425;
	ld.global.nc.v2.f64 	{%fd69428, %fd69429}, [%rd7427+32];
	fma.rn.f64 	%fd69430, %fd69427, %fd69418, %fd69428;
	fma.rn.f64 	%fd69431, %fd69430, %fd69418, %fd69429;
	fma.rn.f64 	%fd69432, %fd69431, %fd78985, %fd78985;
	fma.rn.f64 	%fd69433, %fd69431, %fd69418, 0d3FF0000000000000;
	selp.f64 	%fd69434, %fd69433, %fd69432, %p8509;
	and.b32  	%r16686, %r19945, 2;
	setp.eq.s32 	%p8510, %r16686, 0;
	mov.f64 	%fd69435, 0d0000000000000000;
	sub.f64 	%fd69436, %fd69435, %fd69434;
	selp.f64 	%fd12617, %fd69434, %fd69436, %p8510;
	@%p8506 bra 	$L__BB0_9147;
	mov.f64 	%fd69442, 0d0000000000000000;
	mul.rn.f64 	%fd78987, %fd12611, %fd69442;
	mov.b32 	%r19947, 1;
	bra.uni 	$L__BB0_9150;
$L__BB0_9147:
	mul.f64 	%fd69437, %fd12611, 0d3FE45F306DC9C883;
	cvt.rni.s32.f64 	%r19946, %fd69437;
	cvt.rn.f64.s32 	%fd69438, %r19946;
	fma.rn.f64 	%fd69439, %fd69438, 0dBFF921FB54442D18, %fd12611;
	fma.rn.f64 	%fd69440, %fd69438, 0dBC91A62633145C00, %fd69439;
	fma.rn.f64 	%fd78987, %fd69438, 0dB97B839A252049C0, %fd69440;
	setp.ltu.f64 	%p8511, %fd12612, 0d41E0000000000000;
	@%p8511 bra 	$L__BB0_9149;
	{ // callseq 1159, 0
	.param .b64 param0;
	st.param.f64 	[param0], %fd12611;
	.param .align 16 .b8 retval0[16];
	call.uni (retval0), 
	__internal_trig_reduction_slowpathd, 
	(
	param0
	);
	ld.param.f64 	%fd78987, [retval0];
	ld.param.b32 	%r19946, [retval0+8];
	} // callseq 1159
$L__BB0_9149:
	add.s32 	%r19947, %r19946, 1;
$L__BB0_9150:
	setp.eq.f64 	%p8512, %fd12571, 0d7FF0000000000000;
	shl.b32 	%r16691, %r19947, 6;
	cvt.u64.u32 	%rd7428, %r16691;
	and.b64  	%rd7429, %rd7428, 64;
	add.s64 	%rd7431, %rd7183, %rd7429;
	mul.rn.f64 	%fd69443, %fd78987, %fd78987;
	and.b32  	%r16692, %r19947, 1;
	setp.eq.b32 	%p8513, %r16692, 1;
	selp.f64 	%fd69444, 0dBDA8FF8320FD8164, 0d3DE5DB65F9785EBA, %p8513;
	ld.global.nc.v2.f64 	{%fd69445, %fd69446}, [%rd7431];
	fma.rn.f64 	%fd69447, %fd69444, %fd69443, %fd69445;
	fma.rn.f64 	%fd69448, %fd69447, %fd69443, %fd69446;
	ld.global.nc.v2.f64 	{%fd69449, %fd69450}, [%rd7431+16];
	fma.rn.f64 	%fd69451, %fd69448, %fd69443, %fd69449;
	fma.rn.f64 	%fd69452, %fd69451, %fd69443, %fd69450;
	ld.global.nc.v2.f64 	{%fd69453, %fd69454}, [%rd7431+32];
	fma.rn.f64 	%fd69455, %fd69452, %fd69443, %fd69453;
	fma.rn.f64 	%fd69456, %fd69455, %fd69443, %fd69454;
	fma.rn.f64 	%fd69457, %fd69456, %fd78987, %fd78987;
	fma.rn.f64 	%fd69458, %fd69456, %fd69443, 0d3FF0000000000000;
	selp.f64 	%fd69459, %fd69458, %fd69457, %p8513;
	and.b32  	%r16693, %r19947, 2;
	setp.eq.s32 	%p8514, %r16693, 0;
	mov.f64 	%fd69460, 0d0000000000000000;
	sub.f64 	%fd69461, %fd69460, %fd69459;
	selp.f64 	%fd12623, %fd69459, %fd69461, %p8514;
	add.f64 	%fd69462, %fd12617, %fd12617;
	div.rn.f64 	%fd12624, %fd69462, %fd12605;
	mov.b32 	%r19950, 1;
	mov.b32 	%r19951, 0;
	mov.f64 	%fd78991, %fd12573;
	mov.f64 	%fd78990, %fd12573;
	@%p8512 bra 	$L__BB0_9154;
	setp.ltu.f64 	%p8515, %fd12571, 0d41E0000000000000;
	mov.f64 	%fd78990, %fd12572;
	mov.u32 	%r19948, %r5619;
	@%p8515 bra 	$L__BB0_9153;
	{ // callseq 1160, 0
	.param .b64 param0;
	st.param.f64 	[param0], %fd12570;
	.param .align 16 .b8 retval0[16];
	call.uni (retval0), 
	__internal_trig_reduction_slowpathd, 
	(
	param0
	);
	ld.param.f64 	%fd78990, [retval0];
	ld.param.b32 	%r19948, [retval0+8];
	} // callseq 1160
$L__BB0_9153:
	add.s32 	%r19950, %r19948, 1;
	mov.u32 	%r19951, %r5619;
	mov.f64 	%fd78991, %fd12572;
$L__BB0_9154:
	shl.b32 	%r16695, %r19950, 6;
	cvt.u64.u32 	%rd7432, %r16695;
	and.b64  	%rd7433, %rd7432, 64;
	add.s64 	%rd7435, %rd7183, %rd7433;
	mul.rn.f64 	%fd69464, %fd78990, %fd78990;
	and.b32  	%r16696, %r19950, 1;
	setp.eq.b32 	%p8516, %r16696, 1;
	selp.f64 	%fd69465, 0dBDA8FF8320FD8164, 0d3DE5DB65F9785EBA, %p8516;
	ld.global.nc.v2.f64 	{%fd69466, %fd69467}, [%rd7435];
	fma.rn.f64 	%fd69468, %fd69465, %fd69464, %fd69466;
	fma.rn.f64 	%fd69469, %fd69468, %fd69464, %fd69467;
	ld.global.nc.v2.f64 	{%fd69470, %fd69471}, [%rd7435+16];
	fma.rn.f64 	%fd69472, %fd69469, %fd69464, %fd69470;
	fma.rn.f64 	%fd69473, %fd69472, %fd69464, %fd69471;
	ld.global.nc.v2.f64 	{%fd69474, %fd69475}, [%rd7435+32];
	fma.rn.f64 	%fd69476, %fd69473, %fd69464, %fd69474;
	fma.rn.f64 	%fd69477, %fd69476, %fd69464, %fd69475;
	fma.rn.f64 	%fd69478, %fd69477, %fd78990, %fd78990;
	fma.rn.f64 	%fd69479, %fd69477, %fd69464, 0d3FF0000000000000;
	selp.f64 	%fd69480, %fd69479, %fd69478, %p8516;
	and.b32  	%r16697, %r19950, 2;
	setp.eq.s32 	%p8517, %r16697, 0;
	mov.f64 	%fd69481, 0d0000000000000000;
	sub.f64 	%fd69482, %fd69481, %fd69480;
	selp.f64 	%fd12629, %fd69480, %fd69482, %p8517;
	@%p151 bra 	$L__BB0_9156;
	{ // callseq 1161, 0
	.param .b64 param0;
	st.param.f64 	[param0], %fd12570;
	.param .align 16 .b8 retval0[16];
	call.uni (retval0), 
	__internal_trig_reduction_slowpathd, 
	(
	param0
	);
	ld.param.f64 	%fd78991, [retval0];
	ld.param.b32 	%r19951, [retval0+8];
	} // callseq 1161
$L__BB0_9156:
	shl.b32 	%r16699, %r19951, 6;
	cvt.u64.u32 	%rd7436, %r16699;
	and.b64  	%rd7437, %rd7436, 64;
	add.s64 	%rd7439, %rd7183, %rd7437;
	mul.rn.f64 	%fd69484, %fd78991, %fd78991;
	and.b32  	%r16700, %r19951, 1;
	setp.eq.b32 	%p8518, %r16700, 1;
	selp.f64 	%fd69485, 0dBDA8FF8320FD8164, 0d3DE5DB65F9785EBA, %p8518;
	ld.global.nc.v2.f64 	{%fd69486, %fd69487}, [%rd7439];
	fma.rn.f64 	%fd69488, %fd69485, %fd69484, %fd69486;
	fma.rn.f64 	%fd69489, %fd69488, %fd69484, %fd69487;
	ld.global.nc.v2.f64 	{%fd69490, %fd69491}, [%rd7439+16];
	fma.rn.f64 	%fd69492, %fd69489, %fd69484, %fd69490;
	fma.rn.f64 	%fd69493, %fd69492, %fd69484, %fd69491;
	ld.global.nc.v2.f64 	{%fd69494, %fd69495}, [%rd7439+32];
	fma.rn.f64 	%fd69496, %fd69493, %fd69484, %fd69494;
	fma.rn.f64 	%fd69497, %fd69496, %fd69484, %fd69495;
	fma.rn.f64 	%fd69498, %fd69497, %fd78991, %fd78991;
	fma.rn.f64 	%fd69499, %fd69497, %fd69484, 0d3FF0000000000000;
	selp.f64 	%fd69500, %fd69499, %fd69498, %p8518;
	and.b32  	%r16701, %r19951, 2;
	setp.eq.s32 	%p8519, %r16701, 0;
	mov.f64 	%fd69501, 0d0000000000000000;
	sub.f64 	%fd69502, %fd69501, %fd69500;
	selp.f64 	%fd12632, %fd69500, %fd69502, %p8519;
	div.rn.f64 	%fd12633, %fd12604, %fd12606;
	{
	.reg .b32 %temp; 
	mov.b64 	{%temp, %r5652}, %fd12633;
	}
	abs.f64 	%fd12634, %fd12633;
	{
	.reg .b32 %temp; 
	mov.b64 	{%temp, %r16702}, %fd12634;
	}
	setp.gt.s32 	%p8520, %r16702, 1071801957;
	@%p8520 bra 	$L__BB0_9160;
	mul.f64 	%fd69543, %fd12633, %fd12633;
	fma.rn.f64 	%fd69544, %fd69543, 0d3FB0066BDC1895E9, 0dBFB3823B180754AF;
	fma.rn.f64 	%fd69545, %fd69544, %fd69543, 0d3FB11E52CC2F79AE;
	fma.rn.f64 	%fd69546, %fd69545, %fd69543, 0dBF924EAF3526861B;
	fma.rn.f64 	%fd69547, %fd69546, %fd69543, 0d3F91DF02A31E6CB7;
	fma.rn.f64 	%fd69548, %fd69547, %fd69543, 0d3F847D18B0EEC6CC;
	fma.rn.f64 	%fd69549, %fd69548, %fd69543, 0d3F8D0AF961BA53B0;
	fma.rn.f64 	%fd69550, %fd69549, %fd69543, 0d3F91BF7734CF1C48;
	fma.rn.f64 	%fd69551, %fd69550, %fd69543, 0d3F96E91483144EF7;
	fma.rn.f64 	%fd69552, %fd69551, %fd69543, 0d3F9F1C6E0A4F9F81;
	fma.rn.f64 	%fd69553, %fd69552, %fd69543, 0d3FA6DB6DC27FA92B;
	fma.rn.f64 	%fd69554, %fd69553, %fd69543, 0d3FB333333320F91B;
	fma.rn.f64 	%fd69555, %fd69554, %fd69543, 0d3FC5555555555F4D;
	mul.f64 	%fd69556, %fd69543, %fd69555;
	fma.rn.f64 	%fd12635, %fd69556, %fd12634, %fd12634;
	setp.gt.s32 	%p8524, %r5652, -1;
	@%p8524 bra 	$L__BB0_9159;
	mov.f64 	%fd69561, 0d3C91A62633145C07;
	add.rn.f64 	%fd69562, %fd12635, %fd69561;
	mov.f64 	%fd69563, 0d3FF921FB54442D18;
	add.rn.f64 	%fd78992, %fd69563, %fd69562;
	bra.uni 	$L__BB0_9161;
$L__BB0_9159:
	mov.f64 	%fd69557, 0dBC91A62633145C07;
	add.rn.f64 	%fd69558, %fd12635, %fd69557;
	neg.f64 	%fd69559, %fd69558;
	mov.f64 	%fd69560, 0d3FF921FB54442D18;
	add.rn.f64 	%fd78992, %fd69560, %fd69559;
	bra.uni 	$L__BB0_9161;
$L__BB0_9160:
	mov.f64 	%fd69503, 0d3FF0000000000000;
	sub.f64 	%fd69504, %fd69503, %fd12634;
	{
	.reg .b32 %temp; 
	mov.b64 	{%r16703, %temp}, %fd69504;
	}
	{
	.reg .b32 %temp; 
	mov.b64 	{%temp, %r16704}, %fd69504;
	}
	add.s32 	%r16705, %r16704, -1048576;
	mov.b64 	%fd69505, {%r16703, %r16705};
	rsqrt.approx.ftz.f64 	%fd69506, %fd69505;
	{
	.reg .b32 %temp; 
	mov.b64 	{%r16706, %temp}, %fd69506;
	}
	{
	.reg .b32 %temp; 
	mov.b64 	{%temp, %r16707}, %fd69506;
	}
	add.s32 	%r16708, %r16707, -1048576;
	mov.b64 	%fd69507, {%r16706, %r16708};
	mul.f64 	%fd69508, %fd69505, %fd69506;
	neg.f64 	%fd69509, %fd69508;
	fma.rn.f64 	%fd69510, %fd69508, %fd69509, %fd69505;
	fma.rn.f64 	%fd69511, %fd69510, %fd69507, %fd69508;
	neg.f64 	%fd69512, %fd69511;
	fma.rn.f64 	%fd69513, %fd69506, %fd69512, 0d3FF0000000000000;
	fma.rn.f64 	%fd69514, %fd69513, %fd69507, %fd69507;
	fma.rn.f64 	%fd69515, %fd69511, %fd69512, %fd69505;
	fma.rn.f64 	%fd69516, %fd69515, %fd69514, %fd69511;
	{
	.reg .b32 %temp; 
	mov.b64 	{%r16709, %temp}, %fd69516;
	}
	{
	.reg .b32 %temp; 
	mov.b64 	{%temp, %r16710}, %fd69516;
	}
	add.s32 	%r16711, %r16710, 1048576;
	mov.b64 	%fd69517, {%r16709, %r16711};
	fma.rn.f64 	%fd69518, %fd69504, 0d3EC715B371155F70, 0dBEBAC2FE66FAAC4B;
	fma.rn.f64 	%fd69519, %fd69518, %fd69504, 0d3ED9A9B88EFCD9B8;
	fma.rn.f64 	%fd69520, %fd69519, %fd69504, 0d3EDD0F40A8A0C4C3;
	fma.rn.f64 	%fd69521, %fd69520, %fd69504, 0d3EF46D4CFA9E0E1F;
	fma.rn.f64 	%fd69522, %fd69521, %fd69504, 0d3F079C168D1E2422;
	fma.rn.f64 	%fd69523, %fd69522, %fd69504, 0d3F1C9A88C3BCA540;
	fma.rn.f64 	%fd69524, %fd69523, %fd69504, 0d3F31C4E64BD476DF;
	fma.rn.f64 	%fd69525, %fd69524, %fd69504, 0d3F46E8BA60009C8F;
	fma.rn.f64 	%fd69526, %fd69525, %fd69504, 0d3F5F1C71C62B05A2;
	fma.rn.f64 	%fd69527, %fd69526, %fd69504, 0d3F76DB6DB6DC9F2C;
	fma.rn.f64 	%fd69528, %fd69527, %fd69504, 0d3F9333333333329C;
	fma.rn.f64 	%fd69529, %fd69528, %fd69504, 0d3FB5555555555555;
	setp.lt.s32 	%p8521, %r16704, 1;
	mov.f64 	%fd69530, 0d0000000000000000;
	mul.rn.f64 	%fd69531, %fd12634, %fd69530;
	mul.f64 	%fd69532, %fd69504, %fd69529;
	fma.rn.f64 	%fd69533, %fd69532, %fd69517, %fd69517;
	selp.f64 	%fd69534, %fd69531, %fd69533, %p8521;
	setp.lt.s32 	%p8522, %r16704, 0;
	mov.f64 	%fd69535, 0d7FF0000000000000;
	mul.rn.f64 	%fd69536, %fd69534, %fd69535;
	selp.f64 	%fd69537, %fd69536, %fd69534, %p8522;
	setp.lt.s32 	%p8523, %r5652, 0;
	mov.f64 	%fd69538, 0dBCA1A62633145C07;
	add.rn.f64 	%fd69539, %fd69537, %fd69538;
	neg.f64 	%fd69540, %fd69539;
	mov.f64 	%fd69541, 0d400921FB54442D18;
	add.rn.f64 	%fd69542, %fd69541, %fd69540;
	selp.f64 	%fd78992, %fd69542, %fd69537, %p8523;
$L__BB0_9161:
	mul.f64 	%fd69564, %fd78992, 0d404CA5DC1A63C1F5;
	setp.gt.f64 	%p8525, %fd12603, 0d0000000000000000;
	neg.f64 	%fd69565, %fd69564;
	selp.f64 	%fd12640, %fd69565, %fd69564, %p8525;
	mul.f64 	%fd12641, %fd12640, 0d3F91DF46A2529D3A;
	abs.f64 	%fd12642, %fd12641;
	setp.neu.f64 	%p8526, %fd12642, 0d7FF0000000000000;
	@%p8526 bra 	$L__BB0_9163;
	mov.f64 	%fd69571, 0d0000000000000000;
	mul.rn.f64 	%fd78993, %fd12641, %fd69571;
	mov.b32 	%r19952, 0;
	bra.uni 	$L__BB0_9165;
$L__BB0_9163:
	mul.f64 	%fd69566, %fd12641, 0d3FE45F306DC9C883;
	cvt.rni.s32.f64 	%r19952, %fd69566;
	cvt.rn.f64.s32 	%fd69567, %r19952;
	fma.rn.f64 	%fd69568, %fd69567, 0dBFF921FB54442D18, %fd12641;
	fma.rn.f64 	%fd69569, %fd69567, 0dBC91A62633145C00, %fd69568;
	fma.rn.f64 	%fd78993, %fd69567, 0dB97B839A252049C0, %fd69569;
	setp.ltu.f64 	%p8527, %fd12642, 0d41E0000000000000;
	@%p8527 bra 	$L__BB0_9165;
	{ // callseq 1162, 0
	.param .b64 param0;
	st.param.f64 	[param0], %fd12641;
	.param .align 16 .b8 retval0[16];
	call.uni (retval0), 
	__internal_trig_reduction_slowpathd, 
	(
	param0
	);
	ld.param.f64 	%fd78993, [retval0];
	ld.param.b32 	%r19952, [retval0+8];
	} // callseq 1162
$L__BB0_9165:
	shl.b32 	%r16714, %r19952, 6;
	cvt.u64.u32 	%rd7440, %r16714;
	and.b64  	%rd7441, %rd7440, 64;
	add.s64 	%rd7443, %rd7183, %rd7441;
	mul.rn.f64 	%fd69572, %fd78993, %fd78993;
	and.b32  	%r16715, %r19952, 1;
	setp.eq.b32 	%p8529, %r16715, 1;
	selp.f64 	%fd69573, 0dBDA8FF8320FD8164, 0d3DE5DB65F9785EBA, %p8529;
	ld.global.nc.v2.f64 	{%fd69574, %fd69575}, [%rd7443];
	fma.rn.f64 	%fd69576, %fd69573, %fd69572, %fd69574;
	fma.rn.f64 	%fd69577, %fd69576, %fd69572, %fd69575;
	ld.global.nc.v2.f64 	{%fd69578, %fd69579}, [%rd7443+16];
	fma.rn.f64 	%fd69580, %fd69577, %fd69572, %fd69578;
	fma.rn.f64 	%fd69581, %fd69580, %fd69572, %fd69579;
	ld.global.nc.v2.f64 	{%fd69582, %fd69583}, [%rd7443+32];
	fma.rn.f64 	%fd69584, %fd69581, %fd69572, %fd69582;
	fma.rn.f64 	%fd69585, %fd69584, %fd69572, %fd69583;
	fma.rn.f64 	%fd69586, %fd69585, %fd78993, %fd78993;
	fma.rn.f64 	%fd69587, %fd69585, %fd69572, 0d3FF0000000000000;
	selp.f64 	%fd69588, %fd69587, %fd69586, %p8529;
	and.b32  	%r16716, %r19952, 2;
	setp.eq.s32 	%p8530, %r16716, 0;
	mov.f64 	%fd69589, 0d0000000000000000;
	sub.f64 	%fd69590, %fd69589, %fd69588;
	selp.f64 	%fd12647, %fd69588, %fd69590, %p8530;
	@%p8526 bra 	$L__BB0_9167;
	mov.f64 	%fd69596, 0d0000000000000000;
	mul.rn.f64 	%fd78995, %fd12641, %fd69596;
	mov.b32 	%r19954, 1;
	bra.uni 	$L__BB0_9170;
$L__BB0_9167:
	mul.f64 	%fd69591, %fd12641, 0d3FE45F306DC9C883;
	cvt.rni.s32.f64 	%r19953, %fd69591;
	cvt.rn.f64.s32 	%fd69592, %r19953;
	fma.rn.f64 	%fd69593, %fd69592, 0dBFF921FB54442D18, %fd12641;
	fma.rn.f64 	%fd69594, %fd69592, 0dBC91A62633145C00, %fd69593;
	fma.rn.f64 	%fd78995, %fd69592, 0dB97B839A252049C0, %fd69594;
	setp.ltu.f64 	%p8531, %fd12642, 0d41E0000000000000;
	@%p8531 bra 	$L__BB0_9169;
	{ // callseq 1163, 0
	.param .b64 param0;
	st.param.f64 	[param0], %fd12641;
	.param .align 16 .b8 retval0[16];
	call.uni (retval0), 
	__internal_trig_reduction_slowpathd, 
	(
	param0
	);
	ld.param.f64 	%fd78995, [retval0];
	ld.param.b32 	%r19953, [retval0+8];
	} // callseq 1163
$L__BB0_9169:
	add.s32 	%r19954, %r19953, 1;
$L__BB0_9170:
	setp.neu.f64 	%p8532, %fd12582, 0d7FF0000000000000;
	shl.b32 	%r16719, %r19954, 6;
	cvt.u64.u32 	%rd7444, %r16719;
	and.b64  	%rd7445, %rd7444, 64;
	add.s64 	%rd7447, %rd7183, %rd7445;
	mul.rn.f64 	%fd69597, %fd78995, %fd78995;
	and.b32  	%r16720, %r19954, 1;
	setp.eq.b32 	%p8533, %r16720, 1;
	selp.f64 	%fd69598, 0dBDA8FF8320FD8164, 0d3DE5DB65F9785EBA, %p8533;
	ld.global.nc.v2.f64 	{%fd69599, %fd69600}, [%rd7447];
	fma.rn.f64 	%fd69601, %fd69598, %fd69597, %fd69599;
	fma.rn.f64 	%fd69602, %fd69601, %fd69597, %fd69600;
	ld.global.nc.v2.f64 	{%fd69603, %fd69604}, [%rd7447+16];
	fma.rn.f64 	%fd69605, %fd69602, %fd69597, %fd69603;
	fma.rn.f64 	%fd69606, %fd69605, %fd69597, %fd69604;
	ld.global.nc.v2.f64 	{%fd69607, %fd69608}, [%rd7447+32];
	fma.rn.f64 	%fd69609, %fd69606, %fd69597, %fd69607;
	fma.rn.f64 	%fd69610, %fd69609, %fd69597, %fd69608;
	fma.rn.f64 	%fd69611, %fd69610, %fd78995, %fd78995;
	fma.rn.f64 	%fd69612, %fd69610, %fd69597, 0d3FF0000000000000;
	selp.f64 	%fd69613, %fd69612, %fd69611, %p8533;
	and.b32  	%r16721, %r19954, 2;
	setp.eq.s32 	%p8534, %r16721, 0;
	mov.f64 	%fd69614, 0d0000000000000000;
	sub.f64 	%fd69615, %fd69614, %fd69613;
	selp.f64 	%fd69616, %fd69613, %fd69615, %p8534;
	neg.f64 	%fd69617, %fd12624;
	mul.f64 	%fd69618, %fd12617, %fd69617;
	mul.f64 	%fd69619, %fd12623, %fd69617;
	mul.f64 	%fd69620, %fd69619, %fd12647;
	mul.f64 	%fd69621, %fd12624, %fd12623;
	mul.f64 	%fd69622, %fd69621, %fd69616;
	setp.eq.f64 	%p8535, %fd12640, 0d4056800000000000;
	neg.f64 	%fd69623, %fd12623;
	setp.eq.f64 	%p8536, %fd12640, 0dC056800000000000;
	selp.f64 	%fd69624, %fd12623, %fd69620, %p8536;
	selp.f64 	%fd12653, %fd69623, %fd69624, %p8535;
	selp.f64 	%fd69625, 0d0000000000000000, %fd69622, %p8535;
	selp.f64 	%fd12654, 0d0000000000000000, %fd69625, %p8536;
	mul.f64 	%fd69626, %fd12632, %fd12654;
	fma.rn.f64 	%fd12655, %fd69618, %fd12629, %fd69626;
	mul.f64 	%fd69627, %fd12629, %fd12654;
	mul.f64 	%fd69628, %fd69618, %fd12632;
	sub.f64 	%fd12656, %fd69627, %fd69628;
	@%p8532 bra 	$L__BB0_9172;
	mov.f64 	%fd69634, 0d0000000000000000;
	mul.rn.f64 	%fd78997, %fd12581, %fd69634;
	mov.b32 	%r19956, 1;
	bra.uni 	$L__BB0_9175;
$L__BB0_9172:
	mul.f64 	%fd69629, %fd12581, 0d3FE45F306DC9C883;
	cvt.rni.s32.f64 	%r19955, %fd69629;
	cvt.rn.f64.s32 	%fd69630, %r19955;
	fma.rn.f64 	%fd69631, %fd69630, 0dBFF921FB54442D18, %fd12581;
	fma.rn.f64 	%fd69632, %fd69630, 0dBC91A62633145C00, %fd69631;
	fma.rn.f64 	%fd78997, %fd69630, 0dB97B839A252049C0, %fd69632;
	setp.ltu.f64 	%p8537, %fd12582, 0d41E0000000000000;
	@%p8537 bra 	$L__BB0_9174;
	{ // callseq 1164, 0
	.param .b64 param0;
	st.param.f64 	[param0], %fd12581;
	.param .align 16 .b8 retval0[16];
	call.uni (retval0), 
	__internal_trig_reduction_slowpathd, 
	(
	param0
	);
	ld.param.f64 	%fd78997, [retval0];
	ld.param.b32 	%r19955, [retval0+8];
	} // callseq 1164
$L__BB0_9174:
	add.s32 	%r19956, %r19955, 1;
$L__BB0_9175:
	shl.b32 	%r16724, %r19956, 6;
	cvt.u64.u32 	%rd7448, %r16724;
	and.b64  	%rd7449, %rd7448, 64;
	add.s64 	%rd7451, %rd7183, %rd7449;
	mul.rn.f64 	%fd69635, %fd78997, %fd78997;
	and.b32  	%r16725, %r19956, 1;
	setp.eq.b32 	%p8539, %r16725, 1;
	selp.f64 	%fd69636, 0dBDA8FF8320FD8164, 0d3DE5DB65F9785EBA, %p8539;
	ld.global.nc.v2.f64 	{%fd69637, %fd69638}, [%rd7451];
	fma.rn.f64 	%fd69639, %fd69636, %fd69635, %fd69637;
	fma.rn.f64 	%fd69640, %fd69639, %fd69635, %fd69638;
	ld.global.nc.v2.f64 	{%fd69641, %fd69642}, [%rd7451+16];
	fma.rn.f64 	%fd69643, %fd69640, %fd69635, %fd69641;
	fma.rn.f64 	%fd69644, %fd69643, %fd69635, %fd69642;
	ld.global.nc.v2.f64 	{%fd69645, %fd69646}, [%rd7451+32];
	fma.rn.f64 	%fd69647, %fd69644, %fd69635, %fd69645;
	fma.rn.f64 	%fd69648, %fd69647, %fd69635, %fd69646;
	fma.rn.f64 	%fd69649, %fd69648, %fd78997, %fd78997;
	fma.rn.f64 	%fd69650, %fd69648, %fd69635, 0d3FF0000000000000;
	selp.f64 	%fd69651, %fd69650, %fd69649, %p8539;
	and.b32  	%r16726, %r19956, 2;
	setp.eq.s32 	%p8540, %r16726, 0;
	mov.f64 	%fd69652, 0d0000000000000000;
	sub.f64 	%fd69653, %fd69652, %fd69651;
	selp.f64 	%fd12662, %fd69651, %fd69653, %p8540;
	@%p8532 bra 	$L__BB0_9177;
	mov.f64 	%fd69659, 0d0000000000000000;
	mul.rn.f64 	%fd78998, %fd12581, %fd69659;
	mov.b32 	%r19957, 0;
	bra.uni 	$L__BB0_9179;
$L__BB0_9177:
	mul.f64 	%fd69654, %fd12581, 0d3FE45F306DC9C883;
	cvt.rni.s32.f64 	%r19957, %fd69654;
	cvt.rn.f64.s32 	%fd69655, %r19957;
	fma.rn.f64 	%fd69656, %fd69655, 0dBFF921FB54442D18, %fd12581;
	fma.rn.f64 	%fd69657, %fd69655, 0dBC91A62633145C00, %fd69656;
	fma.rn.f64 	%fd78998, %fd69655, 0dB97B839A252049C0, %fd69657;
	setp.ltu.f64 	%p8541, %fd12582, 0d41E0000000000000;
	@%p8541 bra 	$L__BB0_9179;
	{ // callseq 1165, 0
	.param .b64 param0;
	st.param.f64 	[param0], %fd12581;
	.param .align 16 .b8 retval0[16];
	call.uni (retval0), 
	__internal_trig_reduction_slowpathd, 
	(
	param0
	);
	ld.param.f64 	%fd78998, [retval0];
	ld.param.b32 	%r19957, [retval0+8];
	} // callseq 1165
$L__BB0_9179:
	shl.b32 	%r16729, %r19957, 6;
	cvt.u64.u32 	%rd7452, %r16729;
	and.b64  	%rd7453, %rd7452, 64;
	add.s64 	%rd7455, %rd7183, %rd7453;
	mul.rn.f64 	%fd69661, %fd78998, %fd78998;
	and.b32  	%r16730, %r19957, 1;
	setp.eq.b32 	%p8542, %r16730, 1;
	selp.f64 	%fd69662, 0dBDA8FF8320FD8164, 0d3DE5DB65F9785EBA, %p8542;
	ld.global.nc.v2.f64 	{%fd69663, %fd69664}, [%rd7455];
	fma.rn.f64 	%fd69665, %fd69662, %fd69661, %fd69663;
	fma.rn.f64 	%fd69666, %fd69665, %fd69661, %fd69664;
	ld.global.nc.v2.f64 	{%fd69667, %fd69668}, [%rd7455+16];
	fma.rn.f64 	%fd69669, %fd69666, %fd69661, %fd69667;
	fma.rn.f64 	%fd69670, %fd69669, %fd69661, %fd69668;
	ld.global.nc.v2.f64 	{%fd69671, %fd69672}, [%rd7455+32];
	fma.rn.f64 	%fd69673, %fd69670, %fd69661, %fd69671;
	fma.rn.f64 	%fd69674, %fd69673, %fd69661, %fd69672;
	fma.rn.f64 	%fd69675, %fd69674, %fd78998, %fd78998;
	fma.rn.f64 	%fd69676, %fd69674, %fd69661, 0d3FF0000000000000;
	selp.f64 	%fd69677, %fd69676, %fd69675, %p8542;
	and.b32  	%r16731, %r19957, 2;
	setp.eq.s32 	%p8543, %r16731, 0;
	mov.f64 	%fd78999, 0d0000000000000000;
	sub.f64 	%fd69678, %fd78999, %fd69677;
	selp.f64 	%fd69679, %fd69677, %fd69678, %p8543;
	mul.f64 	%fd69680, %fd12653, %fd69679;
	fma.rn.f64 	%fd69681, %fd12655, %fd12662, %fd69680;
	mul.f64 	%fd69682, %fd12653, %fd12662;
	mul.f64 	%fd69683, %fd12655, %fd69679;
	sub.f64 	%fd69684, %fd69682, %fd69683;
	mul.f64 	%fd69685, %fd69684, %fd69684;
	fma.rn.f64 	%fd69686, %fd69681, %fd69681, %fd69685;
	fma.rn.f64 	%fd69687, %fd12656, %fd12656, %fd69686;
	sqrt.rn.f64 	%fd69688, %fd69687;
	mul.f64 	%fd69689, %fd12624, %fd69681;
	div.rn.f64 	%fd69690, %fd69689, %fd69688;
	mul.f64 	%fd69691, %fd12624, %fd69684;
	div.rn.f64 	%fd69692, %fd69691, %fd69688;
	mul.f64 	%fd69693, %fd12624, %fd12656;
	div.rn.f64 	%fd69694, %fd69693, %fd69688;
	mul.f64 	%fd69695, %fd69690, %fd69690;
	mul.f64 	%fd69696, %fd69692, %fd69692;
	add.f64 	%fd69697, %fd69695, %fd69696;
	fma.rn.f64 	%fd69698, %fd69694, %fd69694, %fd69697;
	sqrt.rn.f64 	%fd12667, %fd69698;
	mul.f64 	%fd69699, %fd12667, %fd12667;
	mul.f64 	%fd69700, %fd69699, %fd12605;
	mul.f64 	%fd69701, %fd69700, 0dBFE0000000000000;
	fma.rn.f64 	%fd69702, %fd69694, 0d0000000000000000, %fd69701;
	add.f64 	%fd69703, %fd69702, %fd69702;
	mul.f64 	%fd69704, %fd69692, %fd69703;
	mul.f64 	%fd69705, %fd69702, %fd69702;
	sub.f64 	%fd69706, %fd69705, %fd69695;
	mul.f64 	%fd69707, %fd69702, 0dC000000000000000;
	mul.f64 	%fd69708, %fd69690, %fd69707;
	sub.f64 	%fd69709, %fd69705, %fd69696;
	mul.f64 	%fd69710, %fd69704, %fd69704;
	mul.f64 	%fd69711, %fd69697, 0d4010000000000000;
	mul.f64 	%fd69712, %fd69711, %fd69706;
	sub.f64 	%fd12668, %fd69710, %fd69712;
	mul.f64 	%fd69713, %fd69708, %fd69708;
	mul.f64 	%fd69714, %fd69711, %fd69709;
	sub.f64 	%fd12669, %fd69713, %fd69714;
	setp.ltu.f64 	%p8544, %fd12668, 0d0000000000000000;
	sqrt.rn.f64 	%fd69715, %fd12668;
	selp.f64 	%fd69716, 0d0000000000000000, %fd69715, %p8544;
	setp.ltu.f64 	%p8545, %fd12669, 0d0000000000000000;
	sqrt.rn.f64 	%fd69717, %fd12669;
	selp.f64 	%fd69718, 0d0000000000000000, %fd69717, %p8545;
	neg.f64 	%fd69719, %fd69704;
	sub.f64 	%fd69720, %fd69719, %fd69716;
	add.f64 	%fd69721, %fd69697, %fd69697;
	div.rn.f64 	%fd12670, %fd69720, %fd69721;
	sub.f64 	%fd69722, %fd69716, %fd69704;
	div.rn.f64 	%fd12671, %fd69722, %fd69721;
	neg.f64 	%fd69723, %fd69708;
	sub.f64 	%fd69724, %fd69723, %fd69718;
	div.rn.f64 	%fd12672, %fd69724, %fd69721;
	sub.f64 	%fd69725, %fd69718, %fd69708;
	div.rn.f64 	%fd12673, %fd69725, %fd69721;
	abs.f64 	%fd69726, %fd12670;
	setp.gt.f64 	%p8546, %fd69726, 0d3FF0000000000000;
	mov.f64 	%fd79000, %fd12671;
	@%p8546 bra 	$L__BB0_9182;
	setp.lt.f64 	%p8547, %fd12671, 0dBFF0000000000000;
	mov.f64 	%fd79000, 0d0000000000000000;
	mov.f64 	%fd78999, %fd12670;
	@%p8547 bra 	$L__BB0_9182;
	setp.gt.f64 	%p8548, %fd12671, 0d3FF0000000000000;
	selp.f64 	%fd79000, 0d0000000000000000, %fd12671, %p8548;
$L__BB0_9182:
	abs.f64 	%fd69729, %fd12672;
	setp.gt.f64 	%p8549, %fd69729, 0d3FF0000000000000;
	mov.f64 	%fd79001, 0d0000000000000000;
	mov.f64 	%fd79002, %fd12673;
	@%p8549 bra 	$L__BB0_9185;
	setp.lt.f64 	%p8550, %fd12673, 0dBFF0000000000000;
	mov.f64 	%fd79002, 0d0000000000000000;
	mov.f64 	%fd79001, %fd12672;
	@%p8550 bra 	$L__BB0_9185;
	setp.gt.f64 	%p8551, %fd12673, 0d3FF0000000000000;
	selp.f64 	%fd79002, 0d0000000000000000, %fd12673, %p8551;
$L__BB0_9185:
	selp.f64 	%fd12680, 0d0000000000000000, %fd78999, %p8544;
	selp.f64 	%fd12681, 0d0000000000000000, %fd79000, %p8544;
	selp.f64 	%fd12682, 0d0000000000000000, %fd79001, %p8545;
	selp.f64 	%fd12683, 0d0000000000000000, %fd79002, %p8545;
	mul.f64 	%fd69731, %fd12682, %fd12682;
	fma.rn.f64 	%fd69732, %fd12680, %fd12680, %fd69731;
	add.f64 	%fd69733, %fd69732, 0dBFF0000000000000;
	abs.f64 	%fd69734, %fd69733;
	mul.f64 	%fd69735, %fd12683, %fd12683;
	fma.rn.f64 	%fd69736, %fd12680, %fd12680, %fd69735;
	add.f64 	%fd69737, %fd69736, 0dBFF0000000000000;
	abs.f64 	%fd69738, %fd69737;
	setp.geu.f64 	%p8554, %fd69734, %fd69738;
	@%p8554 bra 	$L__BB0_9199;
	abs.f64 	%fd12684, %fd12682;
	abs.f64 	%fd12685, %fd12680;
	setp.leu.f64 	%p8573, %fd12685, %fd12684;
	setp.gt.f64 	%p8574, %fd12685, %fd12684;
	selp.f64 	%fd12686, %fd12685, %fd12684, %p8574;
	selp.f64 	%fd69797, %fd12684, %fd12685, %p8574;
	div.rn.f64 	%fd69798, %fd69797, %fd12686;
	mul.f64 	%fd69799, %fd69798, %fd69798;
	fma.rn.f64 	%fd69800, %fd69799, 0dBEF53E1D2A25FF7E, 0d3F2D3B63DBB65B49;
	fma.rn.f64 	%fd69801, %fd69800, %fd69799, 0dBF5312788DDE082E;
	fma.rn.f64 	%fd69802, %fd69801, %fd69799, 0d3F6F9690C8249315;
	fma.rn.f64 	%fd69803, %fd69802, %fd69799, 0dBF82CF5AABC7CF0D;
	fma.rn.f64 	%fd69804, %fd69803, %fd69799, 0d3F9162B0B2A3BFDE;
	fma.rn.f64 	%fd69805, %fd69804, %fd69799, 0dBF9A7256FEB6FC6B;
	fma.rn.f64 	%fd69806, %fd69805, %fd69799, 0d3FA171560CE4A489;
	fma.rn.f64 	%fd69807, %fd69806, %fd69799, 0dBFA4F44D841450E4;
	fma.rn.f64 	%fd69808, %fd69807, %fd69799, 0d3FA7EE3D3F36BB95;
	fma.rn.f64 	%fd69809, %fd69808, %fd69799, 0dBFAAD32AE04A9FD1;
	fma.rn.f64 	%fd69810, %fd69809, %fd69799, 0d3FAE17813D66954F;
	fma.rn.f64 	%fd69811, %fd69810, %fd69799, 0dBFB11089CA9A5BCD;
	fma.rn.f64 	%fd69812, %fd69811, %fd69799, 0d3FB3B12B2DB51738;
	fma.rn.f64 	%fd69813, %fd69812, %fd69799, 0dBFB745D022F8DC5C;
	fma.rn.f64 	%fd69814, %fd69813, %fd69799, 0d3FBC71C709DFE927;
	fma.rn.f64 	%fd69815, %fd69814, %fd69799, 0dBFC2492491FA1744;
	fma.rn.f64 	%fd69816, %fd69815, %fd69799, 0d3FC99999999840D2;
	fma.rn.f64 	%fd69817, %fd69816, %fd69799, 0dBFD555555555544C;
	mul.f64 	%fd69818, %fd69799, %fd69817;
	fma.rn.f64 	%fd12687, %fd69818, %fd69798, %fd69798;
	@%p8573 bra 	$L__BB0_9188;
	{
	.reg .b32 %temp; 
	mov.b64 	{%temp, %r16741}, %fd12682;
	}
	setp.lt.s32 	%p8576, %r16741, 0;
	neg.f64 	%fd69821, %fd12687;
	selp.f64 	%fd69822, %fd12687, %fd69821, %p8576;
	add.f64 	%fd79003, %fd69822, 0d3FF921FB54442D18;
	bra.uni 	$L__BB0_9189;
$L__BB0_9188:
	{
	.reg .b32 %temp; 
	mov.b64 	{%temp, %r16740}, %fd12682;
	}
	setp.lt.s32 	%p8575, %r16740, 0;
	mov.f64 	%fd69819, 0d400921FB54442D18;
	sub.f64 	%fd69820, %fd69819, %fd12687;
	selp.f64 	%fd79003, %fd69820, %fd12687, %p8575;
$L__BB0_9189:
	setp.neu.f64 	%p8577, %fd12686, 0d0000000000000000;
	@%p8577 bra 	$L__BB0_9191;
	{
	.reg .b32 %temp; 
	mov.b64 	{%temp, %r16743}, %fd12682;
	}
	setp.lt.s32 	%p8580, %r16743, 0;
	selp.f64 	%fd79004, 0d400921FB54442D18, 0d0000000000000000, %p8580;
	bra.uni 	$L__BB0_9192;
$L__BB0_9191:
	setp.eq.f64 	%p8578, %fd12684, %fd12685;
	{
	.reg .b32 %temp; 
	mov.b64 	{%temp, %r16742}, %fd12682;
	}
	setp.lt.s32 	%p8579, %r16742, 0;
	selp.f64 	%fd69823, 0d4002D97C7F3321D2, 0d3FE921FB54442D18, %p8579;
	selp.f64 	%fd79004, %fd69823, %fd79003, %p8578;
$L__BB0_9192:
	add.rn.f64 	%fd69824, %fd12684, %fd12685;
	setp.nan.f64 	%p8581, %fd69824, %fd69824;
	copysign.f64 	%fd69825, %fd12680, %fd79004;
	selp.f64 	%fd79011, %fd69824, %fd69825, %p8581;
	abs.f64 	%fd12695, %fd12683;
	abs.f64 	%fd12696, %fd12681;
	setp.leu.f64 	%p8582, %fd12696, %fd12695;
	setp.gt.f64 	%p8583, %fd12696, %fd12695;
	selp.f64 	%fd12697, %fd12696, %fd12695, %p8583;
	selp.f64 	%fd69826, %fd12695, %fd12696, %p8583;
	div.rn.f64 	%fd69827, %fd69826, %fd12697;
	mul.f64 	%fd69828, %fd69827, %fd69827;
	fma.rn.f64 	%fd69829, %fd69828, 0dBEF53E1D2A25FF7E, 0d3F2D3B63DBB65B49;
	fma.rn.f64 	%fd69830, %fd69829, %fd69828, 0dBF5312788DDE082E;
	fma.rn.f64 	%fd69831, %fd69830, %fd69828, 0d3F6F9690C8249315;
	fma.rn.f64 	%fd69832, %fd69831, %fd69828, 0dBF82CF5AABC7CF0D;
	fma.rn.f64 	%fd69833, %fd69832, %fd69828, 0d3F9162B0B2A3BFDE;
	fma.rn.f64 	%fd69834, %fd69833, %fd69828, 0dBF9A7256FEB6FC6B;
	fma.rn.f64 	%fd69835, %fd69834, %fd69828, 0d3FA171560CE4A489;
	fma.rn.f64 	%fd69836, %fd69835, %fd69828, 0dBFA4F44D841450E4;
	fma.rn.f64 	%fd69837, %fd69836, %fd69828, 0d3FA7EE3D3F36BB95;
	fma.rn.f64 	%fd69838, %fd69837, %fd69828, 0dBFAAD32AE04A9FD1;
	fma.rn.f64 	%fd69839, %fd69838, %fd69828, 0d3FAE17813D66954F;
	fma.rn.f64 	%fd69840, %fd69839, %fd69828, 0dBFB11089CA9A5BCD;
	fma.rn.f64 	%fd69841, %fd69840, %fd69828, 0d3FB3B12B2DB51738;
	fma.rn.f64 	%fd69842, %fd69841, %fd69828, 0dBFB745D022F8DC5C;
	fma.rn.f64 	%fd69843, %fd69842, %fd69828, 0d3FBC71C709DFE927;
	fma.rn.f64 	%fd69844, %fd69843, %fd69828, 0dBFC2492491FA1744;
	fma.rn.f64 	%fd69845, %fd69844, %fd69828, 0d3FC99999999840D2;
	fma.rn.f64 	%fd69846, %fd69845, %fd69828, 0dBFD555555555544C;
	mul.f64 	%fd69847, %fd69828, %fd69846;
	fma.rn.f64 	%fd12698, %fd69847, %fd69827, %fd69827;
	@%p8582 bra 	$L__BB0_9194;
	{
	.reg .b32 %temp; 
	mov.b64 	{%temp, %r16745}, %fd12683;
	}
	setp.lt.s32 	%p8585, %r16745, 0;
	neg.f64 	%fd69850, %fd12698;
	selp.f64 	%fd69851, %fd12698, %fd69850, %p8585;
	add.f64 	%fd79005, %fd69851, 0d3FF921FB54442D18;
	bra.uni 	$L__BB0_9195;
$L__BB0_9194:
	{
	.reg .b32 %temp; 
	mov.b64 	{%temp, %r16744}, %fd12683;
	}
	setp.lt.s32 	%p8584, %r16744, 0;
	mov.f64 	%fd69848, 0d400921FB54442D18;
	sub.f64 	%fd69849, %fd69848, %fd12698;
	selp.f64 	%fd79005, %fd69849, %fd12698, %p8584;
$L__BB0_9195:
	setp.neu.f64 	%p8586, %fd12697, 0d0000000000000000;
	@%p8586 bra 	$L__BB0_9197;
	{
	.reg .b32 %temp; 
	mov.b64 	{%temp, %r16747}, %fd12683;
	}
	setp.lt.s32 	%p8589, %r16747, 0;
	selp.f64 	%fd79006, 0d400921FB54442D18, 0d0000000000000000, %p8589;
	bra.uni 	$L__BB0_9198;
$L__BB0_9197:
	setp.eq.f64 	%p8587, %fd12695, %fd12696;
	{
	.reg .b32 %temp; 
	mov.b64 	{%temp, %r16746}, %fd12683;
	}
	setp.lt.s32 	%p8588, %r16746, 0;
	selp.f64 	%fd69852, 0d4002D97C7F3321D2, 0d3FE921FB54442D18, %p8588;
	selp.f64 	%fd79006, %fd69852, %fd79005, %p8587;
$L__BB0_9198:
	add.rn.f64 	%fd69853, %fd12695, %fd12696;
	setp.nan.f64 	%p8590, %fd69853, %fd69853;
	copysign.f64 	%fd69854, %fd12681, %fd79006;
	selp.f64 	%fd79012, %fd69853, %fd69854, %p8590;
	bra.uni 	$L__BB0_9212;
$L__BB0_9199:
	abs.f64 	%fd12706, %fd12683;
	abs.f64 	%fd12707, %fd12680;
	setp.leu.f64 	%p8555, %fd12707, %fd12706;
	setp.gt.f64 	%p8556, %fd12707, %fd12706;
	selp.f64 	%fd12708, %fd12707, %fd12706, %p8556;
	selp.f64 	%fd69739, %fd12706, %fd12707, %p8556;
	div.rn.f64 	%fd69740, %fd69739, %fd12708;
	mul.f64 	%fd69741, %fd69740, %fd69740;
	fma.rn.f64 	%fd69742, %fd69741, 0dBEF53E1D2A25FF7E, 0d3F2D3B63DBB65B49;
	fma.rn.f64 	%fd69743, %fd69742, %fd69741, 0dBF5312788DDE082E;
	fma.rn.f64 	%fd69744, %fd69743, %fd69741, 0d3F6F9690C8249315;
	fma.rn.f64 	%fd69745, %fd69744, %fd69741, 0dBF82CF5AABC7CF0D;
	fma.rn.f64 	%fd69746, %fd69745, %fd69741, 0d3F9162B0B2A3BFDE;
	fma.rn.f64 	%fd69747, %fd69746, %fd69741, 0dBF9A7256FEB6FC6B;
	fma.rn.f64 	%fd69748, %fd69747, %fd69741, 0d3FA171560CE4A489;
	fma.rn.f64 	%fd69749, %fd69748, %fd69741, 0dBFA4F44D841450E4;
	fma.rn.f64 	%fd69750, %fd69749, %fd69741, 0d3FA7EE3D3F36BB95;
	fma.rn.f64 	%fd69751, %fd69750, %fd69741, 0dBFAAD32AE04A9FD1;
	fma.rn.f64 	%fd69752, %fd69751, %fd69741, 0d3FAE17813D66954F;
	fma.rn.f64 	%fd69753, %fd69752, %fd69741, 0dBFB11089CA9A5BCD;
	fma.rn.f64 	%fd69754, %fd69753, %fd69741, 0d3FB3B12B2DB51738;
	fma.rn.f64 	%fd69755, %fd69754, %fd69741, 0dBFB745D022F8DC5C;
	fma.rn.f64 	%fd69756, %fd69755, %fd69741, 0d3FBC71C709DFE927;
	fma.rn.f64 	%fd69757, %fd69756, %fd69741, 0dBFC2492491FA1744;
	fma.rn.f64 	%fd69758, %fd69757, %fd69741, 0d3FC99999999840D2;
	fma.rn.f64 	%fd69759, %fd69758, %fd69741, 0dBFD555555555544C;
	mul.f64 	%fd69760, %fd69741, %fd69759;
	fma.rn.f64 	%fd12709, %fd69760, %fd69740, %fd69740;
	@%p8555 bra 	$L__BB0_9201;
	{
	.reg .b32 %temp; 
	mov.b64 	{%temp, %r16733}, %fd12683;
	}
	setp.lt.s32 	%p8558, %r16733, 0;
	neg.f64 	%fd69763, %fd12709;
	selp.f64 	%fd69764, %fd12709, %fd69763, %p8558;
	add.f64 	%fd79007, %fd69764, 0d3FF921FB54442D18;
	bra.uni 	$L__BB0_9202;
$L__BB0_9201:
	{
	.reg .b32 %temp; 
	mov.b64 	{%temp, %r16732}, %fd12683;
	}
	setp.lt.s32 	%p8557, %r16732, 0;
	mov.f64 	%fd69761, 0d400921FB54442D18;
	sub.f64 	%fd69762, %fd69761, %fd12709;
	selp.f64 	%fd79007, %fd69762, %fd12709, %p8557;
$L__BB0_9202:
	setp.neu.f64 	%p8559, %fd12708, 0d0000000000000000;
	@%p8559 bra 	$L__BB0_9204;
	{
	.reg .b32 %temp; 
	mov.b64 	{%temp, %r16735}, %fd12683;
	}
	setp.lt.s32 	%p8562, %r16735, 0;
	selp.f64 	%fd79008, 0d400921FB54442D18, 0d0000000000000000, %p8562;
	bra.uni 	$L__BB0_9205;
$L__BB0_9204:
	setp.eq.f64 	%p8560, %fd12706, %fd12707;
	{
	.reg .b32 %temp; 
	mov.b64 	{%temp, %r16734}, %fd12683;
	}
	setp.lt.s32 	%p8561, %r16734, 0;
	selp.f64 	%fd69765, 0d4002D97C7F3321D2, 0d3FE921FB54442D18, %p8561;
	selp.f64 	%fd79008, %fd69765, %fd79007, %p8560;
$L__BB0_9205:
	add.rn.f64 	%fd69766, %fd12706, %fd12707;
	setp.nan.f64 	%p8563, %fd69766, %fd69766;
	copysign.f64 	%fd69767, %fd12680, %fd79008;
	selp.f64 	%fd79011, %fd69766, %fd69767, %p8563;
	abs.f64 	%fd12717, %fd12682;
	abs.f64 	%fd12718, %fd12681;
	setp.leu.f64 	%p8564, %fd12718, %fd12717;
	setp.gt.f64 	%p8565, %fd12718, %fd12717;
	selp.f64 	%fd12719, %fd12718, %fd12717, %p8565;
	selp.f64 	%fd69768, %fd12717, %fd12718, %p8565;
	div.rn.f64 	%fd69769, %fd69768, %fd12719;
	mul.f64 	%fd69770, %fd69769, %fd69769;
	fma.rn.f64 	%fd69771, %fd69770, 0dBEF53E1D2A25FF7E, 0d3F2D3B63DBB65B49;
	fma.rn.f64 	%fd69772, %fd69771, %fd69770, 0dBF5312788DDE082E;
	fma.rn.f64 	%fd69773, %fd69772, %fd69770, 0d3F6F9690C8249315;
	fma.rn.f64 	%fd69774, %fd69773, %fd69770, 0dBF82CF5AABC7CF0D;
	fma.rn.f64 	%fd69775, %fd69774, %fd69770, 0d3F9162B0B2A3BFDE;
	fma.rn.f64 	%fd69776, %fd69775, %fd69770, 0dBF9A7256FEB6FC6B;
	fma.rn.f64 	%fd69777, %fd69776, %fd69770, 0d3FA171560CE4A489;
	fma.rn.f64 	%fd69778, %fd69777, %fd69770, 0dBFA4F44D841450E4;
	fma.rn.f64 	%fd69779, %fd69778, %fd69770, 0d3FA7EE3D3F36BB95;
	fma.rn.f64 	%fd69780, %fd69779, %fd69770, 0dBFAAD32AE04A9FD1;
	fma.rn.f64 	%fd69781, %fd69780, %fd69770, 0d3FAE17813D66954F;
	fma.rn.f64 	%fd69782, %fd69781, %fd69770, 0dBFB11089CA9A5BCD;
	fma.rn.f64 	%fd69783, %fd69782, %fd69770, 0d3FB3B12B2DB51738;
	fma.rn.f64 	%fd69784, %fd69783, %fd69770, 0dBFB745D022F8DC5C;
	fma.rn.f64 	%fd69785, %fd69784, %fd69770, 0d3FBC71C709DFE927;
	fma.rn.f64 	%fd69786, %fd69785, %fd69770, 0dBFC2492491FA1744;
	fma.rn.f64 	%fd69787, %fd69786, %fd69770, 0d3FC99999999840D2;
	fma.rn.f64 	%fd69788, %fd69787, %fd69770, 0dBFD555555555544C;
	mul.f64 	%fd69789, %fd69770, %fd69788;
	fma.rn.f64 	%fd12720, %fd69789, %fd69769, %fd69769;
	@%p8564 bra 	$L__BB0_9207;
	{
	.reg .b32 %temp; 
	mov.b64 	{%temp, %r16737}, %fd12682;
	}
	setp.lt.s32 	%p8567, %r16737, 0;
	neg.f64 	%fd69792, %fd12720;
	selp.f64 	%fd69793, %fd12720, %fd69792, %p8567;
	add.f64 	%fd79009, %fd69793, 0d3FF921FB54442D18;
	bra.uni 	$L__BB0_9208;
$L__BB0_9207:
	{
	.reg .b32 %temp; 
	mov.b64 	{%temp, %r16736}, %fd12682;
	}
	setp.lt.s32 	%p8566, %r16736, 0;
	mov.f64 	%fd69790, 0d400921FB54442D18;
	sub.f64 	%fd69791, %fd69790, %fd12720;
	selp.f64 	%fd79009, %fd69791, %fd12720, %p8566;
$L__BB0_9208:
	setp.neu.f64 	%p8568, %fd12719, 0d0000000000000000;
	@%p8568 bra 	$L__BB0_9210;
	{
	.reg .b32 %temp; 
	mov.b64 	{%temp, %r16739}, %fd12682;
	}
	setp.lt.s32 	%p8571, %r16739, 0;
	selp.f64 	%fd79010, 0d400921FB54442D18, 0d0000000000000000, %p8571;
	bra.uni 	$L__BB0_9211;
$L__BB0_9210:
	setp.eq.f64 	%p8569, %fd12717, %fd12718;
	{
	.reg .b32 %temp; 
	mov.b64 	{%temp, %r16738}, %fd12682;
	}
	setp.lt.s32 	%p8570, %r16738, 0;
	selp.f64 	%fd69794, 0d4002D97C7F3321D2, 0d3FE921FB54442D18, %p8570;
	selp.f64 	%fd79010, %fd69794, %fd79009, %p8569;
$L__BB0_9211:
	add.rn.f64 	%fd69795, %fd12717, %fd12718;
	setp.nan.f64 	%p8572, %fd69795, %fd69795;
	copysign.f64 	%fd69796, %fd12681, %fd79010;
	selp.f64 	%fd79012, %fd69795, %fd69796, %p8572;
$L__BB0_9212:
	mul.f64 	%fd69855, %fd79012, 0d404CA5DC1A63C1F5;
	mul.f64 	%fd69856, %fd79011, 0d404CA5DC1A63C1F5;
	sub.f64 	%fd69857, %fd69856, %fd12580;
	abs.f64 	%fd69858, %fd69857;
	sub.f64 	%fd69859, %fd69855, %fd12580;
	abs.f64 	%fd69860, %fd69859;
	setp.lt.f64 	%p8591, %fd69858, %fd69860;
	selp.f64 	%fd69861, %fd69856, %fd69855, %p8591;
	mul.f64 	%fd12730, %fd69861, 0d3F91DF46A2529D3A;
	abs.f64 	%fd69862, %fd12730;
	setp.eq.f64 	%p8592, %fd69862, 0d7FF0000000000000;
	setp.ltu.f64 	%p8593, %fd69862, 0d41E0000000000000;
	or.pred  	%p8594, %p8592, %p8593;
	@%p8594 bra 	$L__BB0_9214;
	{ // callseq 1166, 0
	.param .b64 param0;
	st.param.f64 	[param0], %fd12730;
	.param .align 16 .b8 retval0[16];
	call.uni (retval0), 
	__internal_trig_reduction_slowpathd, 
	(
	param0
	);
	ld.param.f64 	%fd69863, [retval0];
	ld.param.b32 	%r16748, [retval0+8];
	} // callseq 1166
$L__BB0_9214:
	mul.f64 	%fd69865, %fd12654, %fd12654;
	fma.rn.f64 	%fd69866, %fd12653, %fd12653, %fd69865;
	sqrt.rn.f64 	%fd69867, %fd69866;
	div.rn.f64 	%fd12731, %fd12654, %fd69867;
	{
	.reg .b32 %temp; 
	mov.b64 	{%temp, %r5669}, %fd12731;
	}
	abs.f64 	%fd12732, %fd12731;
	{
	.reg .b32 %temp; 
	mov.b64 	{%temp, %r16750}, %fd12732;
	}
	setp.gt.s32 	%p8595, %r16750, 1071801957;
	@%p8595 bra 	$L__BB0_9218;
	mul.f64 	%fd69908, %fd12731, %fd12731;
	fma.rn.f64 	%fd69909, %fd69908, 0d3FB0066BDC1895E9, 0dBFB3823B180754AF;
	fma.rn.f64 	%fd69910, %fd69909, %fd69908, 0d3FB11E52CC2F79AE;
	fma.rn.f64 	%fd69911, %fd69910, %fd69908, 0dBF924EAF3526861B;
	fma.rn.f64 	%fd69912, %fd69911, %fd69908, 0d3F91DF02A31E6CB7;
	fma.rn.f64 	%fd69913, %fd69912, %fd69908, 0d3F847D18B0EEC6CC;
	fma.rn.f64 	%fd69914, %fd69913, %fd69908, 0d3F8D0AF961BA53B0;
	fma.rn.f64 	%fd69915, %fd69914, %fd69908, 0d3F91BF7734CF1C48;
	fma.rn.f64 	%fd69916, %fd69915, %fd69908, 0d3F96E91483144EF7;
	fma.rn.f64 	%fd69917, %fd69916, %fd69908, 0d3F9F1C6E0A4F9F81;
	fma.rn.f64 	%fd69918, %fd69917, %fd69908, 0d3FA6DB6DC27FA92B;
	fma.rn.f64 	%fd69919, %fd69918, %fd69908, 0d3FB333333320F91B;
	fma.rn.f64 	%fd69920, %fd69919, %fd69908, 0d3FC5555555555F4D;
	mul.f64 	%fd69921, %fd69908, %fd69920;
	fma.rn.f64 	%fd12733, %fd69921, %fd12732, %fd12732;
	setp.gt.s32 	%p8599, %r5669, -1;
	@%p8599 bra 	$L__BB0_9217;
	mov.f64 	%fd69926, 0d3C91A62633145C07;
	add.rn.f64 	%fd69927, %fd12733, %fd69926;
	mov.f64 	%fd69928, 0d3FF921FB54442D18;
	add.rn.f64 	%fd79013, %fd69928, %fd69927;
	bra.uni 	$L__BB0_9219;
$L__BB0_9217:
	mov.f64 	%fd69922, 0dBC91A62633145C07;
	add.rn.f64 	%fd69923, %fd12733, %fd69922;
	neg.f64 	%fd69924, %fd69923;
	mov.f64 	%fd69925, 0d3FF921FB54442D18;
	add.rn.f64 	%fd79013, %fd69925, %fd69924;
	bra.uni 	$L__BB0_9219;
$L__BB0_9218:
	mov.f64 	%fd69868, 0d3FF0000000000000;
	sub.f64 	%fd69869, %fd69868, %fd12732;
	{
	.reg .b32 %temp; 
	mov.b64 	{%r16751, %temp}, %fd69869;
	}
	{
	.reg .b32 %temp; 
	mov.b64 	{%temp, %r16752}, %fd69869;
	}
	add.s32 	%r16753, %r16752, -1048576;
	mov.b64 	%fd69870, {%r16751, %r16753};
	rsqrt.approx.ftz.f64 	%fd69871, %fd69870;
	{
	.reg .b32 %temp; 
	mov.b64 	{%r16754, %temp}, %fd69871;
	}
	{
	.reg .b32 %temp; 
	mov.b64 	{%temp, %r16755}, %fd69871;
	}
	add.s32 	%r16756, %r16755, -1048576;
	mov.b64 	%fd69872, {%r16754, %r16756};
	mul.f64 	%fd69873, %fd69870, %fd69871;
	neg.f64 	%fd69874, %fd69873;
	fma.rn.f64 	%fd69875, %fd69873, %fd69874, %fd69870;
	fma.rn.f64 	%fd69876, %fd69875, %fd69872, %fd69873;
	neg.f64 	%fd69877, %fd69876;
	fma.rn.f64 	%fd69878, %fd69871, %fd69877, 0d3FF0000000000000;
	fma.rn.f64 	%fd69879, %fd69878, %fd69872, %fd69872;
	fma.rn.f64 	%fd69880, %fd69876, %fd69877, %fd69870;
	fma.rn.f64 	%fd69881, %fd69880, %fd69879, %fd69876;
	{
	.reg .b32 %temp; 
	mov.b64 	{%r16757, %temp}, %fd69881;
	}
	{
	.reg .b32 %temp; 
	mov.b64 	{%temp, %r16758}, %fd69881;
	}
	add.s32 	%r16759, %r16758, 1048576;
	mov.b64 	%fd69882, {%r16757, %r16759};
	fma.rn.f64 	%fd69883, %fd69869, 0d3EC715B371155F70, 0dBEBAC2FE66FAAC4B;
	fma.rn.f64 	%fd69884, %fd69883, %fd69869, 0d3ED9A9B88EFCD9B8;
	fma.rn.f64 	%fd69885, %fd69884, %fd69869, 0d3EDD0F40A8A0C4C3;
	fma.rn.f64 	%fd69886, %fd69885, %fd69869, 0d3EF46D4CFA9E0E1F;
	fma.rn.f64 	%fd69887, %fd69886, %fd69869, 0d3F079C168D1E2422;
	fma.rn.f64 	%fd69888, %fd69887, %fd69869, 0d3F1C9A88C3BCA540;
	fma.rn.f64 	%fd69889, %fd69888, %fd69869, 0d3F31C4E64BD476DF;
	fma.rn.f64 	%fd69890, %fd69889, %fd69869, 0d3F46E8BA60009C8F;
	fma.rn.f64 	%fd69891, %fd69890, %fd69869, 0d3F5F1C71C62B05A2;
	fma.rn.f64 	%fd69892, %fd69891, %fd69869, 0d3F76DB6DB6DC9F2C;
	fma.rn.f64 	%fd69893, %fd69892, %fd69869, 0d3F9333333333329C;
	fma.rn.f64 	%fd69894, %fd69893, %fd69869, 0d3FB5555555555555;
	setp.lt.s32 	%p8596, %r16752, 1;
	mov.f64 	%fd69895, 0d0000000000000000;
	mul.rn.f64 	%fd69896, %fd12732, %fd69895;
	mul.f64 	%fd69897, %fd69869, %fd69894;
	fma.rn.f64 	%fd69898, %fd69897, %fd69882, %fd69882;
	selp.f64 	%fd69899, %fd69896, %fd69898, %p8596;
	setp.lt.s32 	%p8597, %r16752, 0;
	mov.f64 	%fd69900, 0d7FF0000000000000;
	mul.rn.f64 	%fd69901, %fd69899, %fd69900;
	selp.f64 	%fd69902, %fd69901, %fd69899, %p8597;
	setp.lt.s32 	%p8598, %r5669, 0;
	mov.f64 	%fd69903, 0dBCA1A62633145C07;
	add.rn.f64 	%fd69904, %fd69902, %fd69903;
	neg.f64 	%fd69905, %fd69904;
	mov.f64 	%fd69906, 0d400921FB54442D18;
	add.rn.f64 	%fd69907, %fd69906, %fd69905;
	selp.f64 	%fd79013, %fd69907, %fd69902, %p8598;
$L__BB0_9219:
	mul.f64 	%fd69929, %fd79013, 0d404CA5DC1A63C1F5;
	setp.gt.f64 	%p8600, %fd12653, 0d0000000000000000;
	neg.f64 	%fd69930, %fd69929;
	selp.f64 	%fd69931, %fd69930, %fd69929, %p8600;
	mul.f64 	%fd12738, %fd69931, 0d3F91DF46A2529D3A;
	abs.f64 	%fd12739, %fd12738;
	setp.neu.f64 	%p8601, %fd12739, 0d7FF0000000000000;
	@%p8601 bra 	$L__BB0_9221;
	mov.f64 	%fd69937, 0d0000000000000000;
	mul.rn.f64 	%fd79014, %fd12738, %fd69937;
	mov.b32 	%r19958, 0;
	bra.uni 	$L__BB0_9223;
$L__BB0_9221:
	mul.f64 	%fd69932, %fd12738, 0d3FE45F306DC9C883;
	cvt.rni.s32.f64 	%r19958, %fd69932;
	cvt.rn.f64.s32 	%fd69933, %r19958;
	fma.rn.f64 	%fd69934, %fd69933, 0dBFF921FB54442D18, %fd12738;
	fma.rn.f64 	%fd69935, %fd69933, 0dBC91A62633145C00, %fd69934;
	fma.rn.f64 	%fd79014, %fd69933, 0dB97B839A252049C0, %fd69935;
	setp.ltu.f64 	%p8602, %fd12739, 0d41E0000000000000;
	@%p8602 bra 	$L__BB0_9223;
	{ // callseq 1167, 0
	.param .b64 param0;
	st.param.f64 	[param0], %fd12738;
	.param .align 16 .b8 retval0[16];
	call.uni (retval0), 
	__internal_trig_reduction_slowpathd, 
	(
	param0
	);
	ld.param.f64 	%fd79014, [retval0];
	ld.param.b32 	%r19958, [retval0+8];
	} // callseq 1167
$L__BB0_9223:
	setp.neu.f64 	%p8603, %fd12739, 0d7FF0000000000000;
	shl.b32 	%r16762, %r19958, 6;
	cvt.u64.u32 	%rd7456, %r16762;
	and.b64  	%rd7457, %rd7456, 64;
	add.s64 	%rd7459, %rd7183, %rd7457;
	mul.rn.f64 	%fd69938, %fd79014, %fd79014;
	and.b32  	%r16763, %r19958, 1;
	setp.eq.b32 	%p8604, %r16763, 1;
	selp.f64 	%fd69939, 0dBDA8FF8320FD8164, 0d3DE5DB65F9785EBA, %p8604;
	ld.global.nc.v2.f64 	{%fd69940, %fd69941}, [%rd7459];
	fma.rn.f64 	%fd69942, %fd69939, %fd69938, %fd69940;
	fma.rn.f64 	%fd69943, %fd69942, %fd69938, %fd69941;
	ld.global.nc.v2.f64 	{%fd69944, %fd69945}, [%rd7459+16];
	fma.rn.f64 	%fd69946, %fd69943, %fd69938, %fd69944;
	fma.rn.f64 	%fd69947, %fd69946, %fd69938, %fd69945;
	ld.global.nc.v2.f64 	{%fd69948, %fd69949}, [%rd7459+32];
	fma.rn.f64 	%fd69950, %fd69947, %fd69938, %fd69948;
	fma.rn.f64 	%fd69951, %fd69950, %fd69938, %fd69949;
	fma.rn.f64 	%fd69952, %fd69951, %fd79014, %fd79014;
	fma.rn.f64 	%fd69953, %fd69951, %fd69938, 0d3FF0000000000000;
	selp.f64 	%fd69954, %fd69953, %fd69952, %p8604;
	and.b32  	%r16764, %r19958, 2;
	setp.eq.s32 	%p8605, %r16764, 0;
	mov.f64 	%fd69955, 0d0000000000000000;
	sub.f64 	%fd69956, %fd69955, %fd69954;
	selp.f64 	%fd12744, %fd69954, %fd69956, %p8605;
	@%p8603 bra 	$L__BB0_9225;
	mov.f64 	%fd69962, 0d0000000000000000;
	mul.rn.f64 	%fd79016, %fd12738, %fd69962;
	mov.b32 	%r19960, 1;
	bra.uni 	$L__BB0_9228;
$L__BB0_9225:
	mul.f64 	%fd69957, %fd12738, 0d3FE45F306DC9C883;
	cvt.rni.s32.f64 	%r19959, %fd69957;
	cvt.rn.f64.s32 	%fd69958, %r19959;
	fma.rn.f64 	%fd69959, %fd69958, 0dBFF921FB54442D18, %fd12738;
	fma.rn.f64 	%fd69960, %fd69958, 0dBC91A62633145C00, %fd69959;
	fma.rn.f64 	%fd79016, %fd69958, 0dB97B839A252049C0, %fd69960;
	setp.ltu.f64 	%p8606, %fd12739, 0d41E0000000000000;
	@%p8606 bra 	$L__BB0_9227;
	{ // callseq 1168, 0
	.param .b64 param0;
	st.param.f64 	[param0], %fd12738;
	.param .align 16 .b8 retval0[16];
	call.uni (retval0), 
	__internal_trig_reduction_slowpathd, 
	(
	param0
	);
	ld.param.f64 	%fd79016, [retval0];
	ld.param.b32 	%r19959, [retval0+8];
	} // callseq 1168
$L__BB0_9227:
	add.s32 	%r19960, %r19959, 1;
$L__BB0_9228:
	shl.b32 	%r16767, %r19960, 6;
	cvt.u64.u32 	%rd7460, %r16767;
	and.b64  	%rd7461, %rd7460, 64;
	add.s64 	%rd7463, %rd7183, %rd7461;
	mul.rn.f64 	%fd69963, %fd79016, %fd79016;
	and.b32  	%r16768, %r19960, 1;
	setp.eq.b32 	%p8607, %r16768, 1;
	selp.f64 	%fd69964, 0dBDA8FF8320FD8164, 0d3DE5DB65F9785EBA, %p8607;
	ld.global.nc.v2.f64 	{%fd69965, %fd69966}, [%rd7463];
	fma.rn.f64 	%fd69967, %fd69964, %fd69963, %fd69965;
	fma.rn.f64 	%fd69968, %fd69967, %fd69963, %fd69966;
	ld.global.nc.v2.f64 	{%fd69969, %fd69970}, [%rd7463+16];
	fma.rn.f64 	%fd69971, %fd69968, %fd69963, %fd69969;
	fma.rn.f64 	%fd69972, %fd69971, %fd69963, %fd69970;
	ld.global.nc.v2.f64 	{%fd69973, %fd69974}, [%rd7463+32];
	fma.rn.f64 	%fd69975, %fd69972, %fd69963, %fd69973;
	fma.rn.f64 	%fd69976, %fd69975, %fd69963, %fd69974;
	fma.rn.f64 	%fd69977, %fd69976, %fd79016, %fd79016;
	fma.rn.f64 	%fd69978, %fd69976, %fd69963, 0d3FF0000000000000;
	selp.f64 	%fd69979, %fd69978, %fd69977, %p8607;
	and.b32  	%r16769, %r19960, 2;
	setp.eq.s32 	%p8608, %r16769, 0;
	mov.f64 	%fd69980, 0d0000000000000000;
	sub.f64 	%fd69981, %fd69980, %fd69979;
	selp.f64 	%fd12750, %fd69979, %fd69981, %p8608;
	mul.f64 	%fd69982, %fd12605, %fd12667;
	mul.f64 	%fd12751, %fd69982, 0d3FE0000000000000;
	{
	.reg .b32 %temp; 
	mov.b64 	{%temp, %r16770}, %fd12751;
	}
	mov.b32 	%f79, %r16770;
	abs.f32 	%f80, %f79;
	setp.geu.f32 	%p8609, %f80, 0f3FE26666;
	@%p8609 bra 	$L__BB0_9230;
	mul.f64 	%fd70016, %fd12751, %fd12751;
	fma.rn.f64 	%fd70017, %fd70016, 0d3FB0066BDC1895E9, 0dBFB3823B180754AF;
	fma.rn.f64 	%fd70018, %fd70017, %fd70016, 0d3FB11E52CC2F79AE;
	fma.rn.f64 	%fd70019, %fd70018, %fd70016, 0dBF924EAF3526861B;
	fma.rn.f64 	%fd70020, %fd70019, %fd70016, 0d3F91DF02A31E6CB7;
	fma.rn.f64 	%fd70021, %fd70020, %fd70016, 0d3F847D18B0EEC6CC;
	fma.rn.f64 	%fd70022, %fd70021, %fd70016, 0d3F8D0AF961BA53B0;
	fma.rn.f64 	%fd70023, %fd70022, %fd70016, 0d3F91BF7734CF1C48;
	fma.rn.f64 	%fd70024, %fd70023, %fd70016, 0d3F96E91483144EF7;
	fma.rn.f64 	%fd70025, %fd70024, %fd70016, 0d3F9F1C6E0A4F9F81;
	fma.rn.f64 	%fd70026, %fd70025, %fd70016, 0d3FA6DB6DC27FA92B;
	fma.rn.f64 	%fd70027, %fd70026, %fd70016, 0d3FB333333320F91B;
	fma.rn.f64 	%fd70028, %fd70027, %fd70016, 0d3FC5555555555F4D;
	mul.f64 	%fd70029, %fd70016, %fd70028;
	fma.rn.f64 	%fd79017, %fd70029, %fd12751, %fd12751;
	bra.uni 	$L__BB0_9231;
$L__BB0_9230:
	abs.f64 	%fd69983, %fd12751;
	fma.rn.f64 	%fd69984, %fd69983, 0dBFE0000000000000, 0d3FE0000000000000;
	rsqrt.approx.ftz.f64 	%fd69985, %fd69984;
	{
	.reg .b32 %temp; 
	mov.b64 	{%r16771, %temp}, %fd69985;
	}
	{
	.reg .b32 %temp; 
	mov.b64 	{%temp, %r16772}, %fd69985;
	}
	add.s32 	%r16773, %r16772, -1048576;
	mov.b64 	%fd69986, {%r16771, %r16773};
	mul.f64 	%fd69987, %fd69984, %fd69985;
	neg.f64 	%fd69988, %fd69987;
	fma.rn.f64 	%fd69989, %fd69987, %fd69988, %fd69984;
	fma.rn.f64 	%fd69990, %fd69989, %fd69986, %fd69987;
	neg.f64 	%fd69991, %fd69990;
	fma.rn.f64 	%fd69992, %fd69985, %fd69991, 0d3FF0000000000000;
	fma.rn.f64 	%fd69993, %fd69992, %fd69986, %fd69986;
	fma.rn.f64 	%fd69994, %fd69990, %fd69991, %fd69984;
	fma.rn.f64 	%fd69995, %fd69994, %fd69993, %fd69990;
	{
	.reg .b32 %temp; 
	mov.b64 	{%temp, %r16774}, %fd69984;
	}
	setp.lt.s32 	%p8610, %r16774, 0;
	selp.f64 	%fd69996, 0dFFF8000000000000, %fd69995, %p8610;
	setp.ne.f64 	%p8611, %fd69984, 0d0000000000000000;
	selp.f64 	%fd69997, %fd69996, %fd69984, %p8611;
	fma.rn.f64 	%fd69998, %fd69984, 0d3FB0066BDC1895E9, 0dBFB3823B180754AF;
	fma.rn.f64 	%fd69999, %fd69998, %fd69984, 0d3FB11E52CC2F79AE;
	fma.rn.f64 	%fd70000, %fd69999, %fd69984, 0dBF924EAF3526861B;
	fma.rn.f64 	%fd70001, %fd70000, %fd69984, 0d3F91DF02A31E6CB7;
	fma.rn.f64 	%fd70002, %fd70001, %fd69984, 0d3F847D18B0EEC6CC;
	fma.rn.f64 	%fd70003, %fd70002, %fd69984, 0d3F8D0AF961BA53B0;
	fma.rn.f64 	%fd70004, %fd70003, %fd69984, 0d3F91BF7734CF1C48;
	fma.rn.f64 	%fd70005, %fd70004, %fd69984, 0d3F96E91483144EF7;
	fma.rn.f64 	%fd70006, %fd70005, %fd69984, 0d3F9F1C6E0A4F9F81;
	fma.rn.f64 	%fd70007, %fd70006, %fd69984, 0d3FA6DB6DC27FA92B;
	fma.rn.f64 	%fd70008, %fd70007, %fd69984, 0d3FB333333320F91B;
	fma.rn.f64 	%fd70009, %fd70008, %fd69984, 0d3FC5555555555F4D;
	mul.f64 	%fd70010, %fd69984, %fd70009;
	mul.f64 	%fd70011, %fd69997, 0dC000000000000000;
	fma.rn.f64 	%fd70012, %fd70011, %fd70010, 0d3C91A62633145C07;
	add.f64 	%fd70013, %fd70011, 0d3FE921FB54442D18;
	add.f64 	%fd70014, %fd70013, %fd70012;
	add.f64 	%fd70015, %fd70014, 0d3FE921FB54442D18;
	copysign.f64 	%fd79017, %fd12751, %fd70015;
$L__BB0_9231:
	mul.f64 	%fd12755, %fd79017, 0d3FFFFFFFFFFFFFFF;
	abs.f64 	%fd12756, %fd12755;
	setp.neu.f64 	%p8612, %fd12756, 0d7FF0000000000000;
	@%p8612 bra 	$L__BB0_9233;
	mov.f64 	%fd70035, 0d0000000000000000;
	mul.rn.f64 	%fd79019, %fd12755, %fd70035;
	mov.pred 	%p9747, -1;
	bra.uni 	$L__BB0_9236;
$L__BB0_9233:
	mul.f64 	%fd70030, %fd12755, 0d3FE45F306DC9C883;
	cvt.rni.s32.f64 	%r19961, %fd70030;
	cvt.rn.f64.s32 	%fd70031, %r19961;
	fma.rn.f64 	%fd70032, %fd70031, 0dBFF921FB54442D18, %fd12755;
	fma.rn.f64 	%fd70033, %fd70031, 0dBC91A62633145C00, %fd70032;
	fma.rn.f64 	%fd79019, %fd70031, 0dB97B839A252049C0, %fd70033;
	setp.ltu.f64 	%p8613, %fd12756, 0d41E0000000000000;
	@%p8613 bra 	$L__BB0_9235;
	{ // callseq 1169, 0
	.param .b64 param0;
	st.param.f64 	[param0], %fd12755;
	.param .align 16 .b8 retval0[16];
	call.uni (retval0), 
	__internal_trig_reduction_slowpathd, 
	(
	param0
	);
	ld.param.f64 	%fd79019, [retval0];
	ld.param.b32 	%r19961, [retval0+8];
	} // callseq 1169
$L__BB0_9235:
	and.b32  	%r16776, %r19961, 1;
	setp.eq.b32 	%p8614, %r16776, 1;
	not.pred 	%p9747, %p8614;
$L__BB0_9236:
	mul.f64 	%fd70036, %fd79019, %fd79019;
	fma.rn.f64 	%fd70037, %fd70036, 0d3EE48DAC2799BCB9, 0dBEF9757C5B27EBB1;
	fma.rn.f64 	%fd70038, %fd70037, %fd70036, 0d3F0980E90FD91E04;
	fma.rn.f64 	%fd70039, %fd70038, %fd70036, 0dBEFAE2B0417D7E1D;
	fma.rn.f64 	%fd70040, %fd70039, %fd70036, 0d3F119F5341BFBA57;
	fma.rn.f64 	%fd70041, %fd70040, %fd70036, 0d3F15E791A00F6919;
	fma.rn.f64 	%fd70042, %fd70041, %fd70036, 0d3F2FF2E7FADEC73A;
	fma.rn.f64 	%fd70043, %fd70042, %fd70036, 0d3F434BC1B206DA62;
	fma.rn.f64 	%fd70044, %fd70043, %fd70036, 0d3F57DB18EF2F83F9;
	fma.rn.f64 	%fd70045, %fd70044, %fd70036, 0d3F6D6D2E7AE49FBC;
	fma.rn.f64 	%fd70046, %fd70045, %fd70036, 0d3F8226E3A816A776;
	fma.rn.f64 	%fd70047, %fd70046, %fd70036, 0d3F9664F485D25660;
	fma.rn.f64 	%fd70048, %fd70047, %fd70036, 0d3FABA1BA1BABF31D;
	fma.rn.f64 	%fd70049, %fd70048, %fd70036, 0d3FC11111111105D2;
	fma.rn.f64 	%fd70050, %fd70049, %fd70036, 0d3FD555555555555E;
	mul.f64 	%fd12762, %fd70036, %fd70050;
	fma.rn.f64 	%fd79020, %fd12762, %fd79019, %fd79019;
	@%p9747 bra 	$L__BB0_9238;
	sub.f64 	%fd70051, %fd79020, %fd79019;
	neg.f64 	%fd70052, %fd70051;
	fma.rn.f64 	%fd70053, %fd12762, %fd79019, %fd70052;
	rcp.approx.ftz.f64 	%fd70054, %fd79020;
	neg.f64 	%fd70055, %fd79020;
	fma.rn.f64 	%fd70056, %fd70055, %fd70054, 0d3FF0000000000000;
	fma.rn.f64 	%fd70057, %fd70056, %fd70056, %fd70056;
	fma.rn.f64 	%fd70058, %fd70057, %fd70054, %fd70054;
	neg.f64 	%fd70059, %fd70058;
	fma.rn.f64 	%fd70060, %fd79020, %fd70059, 0d3FF0000000000000;
	fma.rn.f64 	%fd70061, %fd70059, %fd70053, %fd70060;
	fma.rn.f64 	%fd79020, %fd70061, %fd70059, %fd70059;
$L__BB0_9238:
	mul.f64 	%fd70062, %fd79020, %fd12576;
	mul.f64 	%fd79022, %fd12744, %fd70062;
	mul.f64 	%fd70063, %fd12569, %fd79020;
	mul.f64 	%fd79021, %fd12750, %fd70063;
	bra.uni 	$L__BB0_9240;
$L__BB0_9239:
	sub.f64 	%fd79022, %fd12578, %fd12601;
	sub.f64 	%fd79021, %fd12579, %fd12602;
$L__BB0_9240:
	setp.lt.s32 	%p8616, %r19905, 1;
	ld.global.f64 	%fd70064, [%rd51+64];
	cvt.rzi.s32.f64 	%r5681, %fd70064;
	@%p8616 bra 	$L__BB0_9245;
	mov.b32 	%r19962, 0;
	bra.uni 	$L__BB0_9243;
$L__BB0_9242:
	add.s32 	%r19962, %r19962, 1;
	setp.eq.s32 	%p8618, %r19962, %r19905;
	@%p8618 bra 	$L__BB0_9245;
$L__BB0_9243:
	shl.b32 	%r16778, %r19962, 3;
	mul.wide.u32 	%rd7464, %r16778, 8;
	add.s64 	%rd52, %rd31, %rd7464;
	ld.global.f64 	%fd70065, [%rd52+56];
	cvt.rzi.s32.f64 	%r16779, %fd70065;
	setp.ne.s32 	%p8617, %r16779, %r5681;
	@%p8617 bra 	$L__BB0_9242;
	ld.global.f64 	%fd70066, [%rd52];
	sub.f64 	%fd70067, %fd79022, %fd70066;
	ld.global.f64 	%fd70068, [%rd52+8];
	sub.f64 	%fd70069, %fd79021, %fd70068;
	mul.f64 	%fd70070, %fd70069, %fd70069;
	fma.rn.f64 	%fd70071, %fd70067, %fd70067, %fd70070;
	sqrt.rn.f64 	%fd70072, %fd70071;
	cvt.rn.f64.s32 	%fd70073, %r19938;
	add.f64 	%fd70074, %fd70072, %fd70073;
	cvt.rzi.s32.f64 	%r19938, %fd70074;
$L__BB0_9245:
	add.s32 	%r19937, %r19937, 1;
	setp.ne.s32 	%p8619, %r19937, %r1;
	@%p8619 bra 	$L__BB0_9123;
	cvt.rn.f64.s32 	%fd79023, %r19938;
$L__BB0_9247:
	add.s64 	%rd7466, %rd32, %rd7395;
	st.global.f64 	[%rd7466+168], %fd79023;
	st.global.f64 	[%rd50], %fd12562;
	add.s32 	%r19936, %r19936, 1;
	setp.ne.s32 	%p8620, %r19936, 3;
	@%p8620 bra 	$L__BB0_9117;
	ld.global.f64 	%fd70075, [%rd32+168];
	ld.global.f64 	%fd70076, [%rd32+176];
	setp.lt.f64 	%p8621, %fd70076, %fd70075;
	selp.u32 	%r16780, 1, 0, %p8621;
	selp.f64 	%fd70077, %fd70076, %fd70075, %p8621;
	ld.global.f64 	%fd70078, [%rd32+184];
	setp.lt.f64 	%p8622, %fd70078, %fd70077;
	selp.b32 	%r16781, 2, %r16780, %p8622;
	selp.f64 	%fd70079, %fd70078, %fd70077, %p8622;
	ld.global.f64 	%fd70080, [%rd32+192];
	setp.lt.f64 	%p8623, %fd70080, %fd70079;
	selp.b32 	%r20108, 3, %r16781, %p8623;
	selp.f64 	%fd79288, %fd70080, %fd70079, %p8623;
	add.s32 	%r16782, %r20111, 3;
	setp.gt.s32 	%p8624, %r16782, 998;
	@%p8624 bra 	$L__BB0_9978;
$L__BB0_9249:
	mov.u32 	%r5689, %r20106;
	ld.global.f64 	%fd12776, [%rd32+168];
	ld.global.f64 	%fd12777, [%rd32+176];
	setp.lt.f64 	%p8625, %fd12776, %fd12777;
	selp.f64 	%fd70081, %fd12777, %fd12776, %p8625;
	selp.u32 	%r16783, 1, 0, %p8625;
	ld.global.f64 	%fd12778, [%rd32+184];
	setp.lt.f64 	%p8626, %fd70081, %fd12778;
	selp.f64 	%fd70082, %fd12778, %fd70081, %p8626;
	selp.b32 	%r16784, 2, %r16783, %p8626;
	ld.global.f64 	%fd12779, [%rd32+192];
	setp.lt.f64 	%p8627, %fd70082, %fd12779;
	selp.b32 	%r5692, 3, %r16784, %p8627;
	mul.lo.s32 	%r16785, %r5692, 3;
	ld.global.f64 	%fd70083, [%rd32];
	add.f64 	%fd70084, %fd70083, 0d0000000000000000;
	ld.global.f64 	%fd70085, [%rd32+24];
	add.f64 	%fd70086, %fd70084, %fd70085;
	ld.global.f64 	%fd70087, [%rd32+48];
	add.f64 	%fd70088, %fd70086, %fd70087;
	ld.global.f64 	%fd70089, [%rd32+72];
	add.f64 	%fd70090, %fd70088, %fd70089;
	mul.wide.u32 	%rd7467, %r16785, 8;
	add.s64 	%rd7468, %rd32, %rd7467;
	ld.global.f64 	%fd12780, [%rd7468];
	sub.f64 	%fd70091, %fd70090, %fd12780;
	div.rn.f64 	%fd12781, %fd70091, 0d4008000000000000;
	st.global.f64 	[%rd32+144], %fd12781;
	ld.global.f64 	%fd70092, [%rd32+8];
	add.f64 	%fd70093, %fd70092, 0d0000000000000000;
	ld.global.f64 	%fd70094, [%rd32+32];
	add.f64 	%fd70095, %fd70093, %fd70094;
	ld.global.f64 	%fd70096, [%rd32+56];
	add.f64 	%fd70097, %fd70095, %fd70096;
	ld.global.f64 	%fd70098, [%rd32+80];
	add.f64 	%fd70099, %fd70097, %fd70098;
	ld.global.f64 	%fd12782, [%rd7468+8];
	sub.f64 	%fd70100, %fd70099, %fd12782;
	div.rn.f64 	%fd12783, %fd70100, 0d4008000000000000;
	st.global.f64 	[%rd32+152], %fd12783;
	ld.global.f64 	%fd70101, [%rd32+16];
	add.f64 	%fd70102, %fd70101, 0d0000000000000000;
	ld.global.f64 	%fd70103, [%rd32+40];
	add.f64 	%fd70104, %fd70102, %fd70103;
	ld.global.f64 	%fd70105, [%rd32+64];
	add.f64 	%fd70106, %fd70104, %fd70105;
	ld.global.f64 	%fd70107, [%rd32+88];
	add.f64 	%fd70108, %fd70106, %fd70107;
	ld.global.f64 	%fd12784, [%rd7468+16];
	sub.f64 	%fd70109, %fd70108, %fd12784;
	div.rn.f64 	%fd12785, %fd70109, 0d4008000000000000;
	st.global.f64 	[%rd32+160], %fd12785;
	sub.f64 	%fd70110, %fd12781, %fd12780;
	add.f64 	%fd12796, %fd12781, %fd70110;
	st.global.f64 	[%rd32+96], %fd12796;
	ld.global.f64 	%fd12787, [%rd35];
	setp.lt.f64 	%p8628, %fd12796, %fd12787;
	@%p8628 bra 	$L__BB0_9250;
	bra.uni 	$L__BB0_9251;
$L__BB0_9250:
	st.global.f64 	[%rd32+96], %fd12787;
	mov.f64 	%fd12796, %fd12787;
$L__BB0_9251:
	ld.global.f64 	%fd12795, [%rd36];
	setp.leu.f64 	%p8629, %fd12796, %fd12795;
	@%p8629 bra 	$L__BB0_9253;
	st.global.f64 	[%rd32+96], %fd12795;
	mov.f64 	%fd12796, %fd12795;
$L__BB0_9253:
	sub.f64 	%fd70111, %fd12783, %fd12782;
	add.f64 	%fd12801, %fd12783, %fd70111;
	st.global.f64 	[%rd32+104], %fd12801;
	ld.global.f64 	%fd12798, [%rd35+8];
	setp.geu.f64 	%p8630, %fd12801, %fd12798;
	@%p8630 bra 	$L__BB0_9255;
	st.global.f64 	[%rd32+104], %fd12798;
	mov.f64 	%fd12801, %fd12798;
$L__BB0_9255:
	ld.global.f64 	%fd12800, [%rd36+8];
	setp.leu.f64 	%p8631, %fd12801, %fd12800;
	@%p8631 bra 	$L__BB0_9257;
	st.global.f64 	[%rd32+104], %fd12800;
	mov.f64 	%fd12801, %fd12800;
$L__BB0_9257:
	sub.f64 	%fd70112, %fd12785, %fd12784;
	add.f64 	%fd12806, %fd12785, %fd70112;
	st.global.f64 	[%rd32+112], %fd12806;
	ld.global.f64 	%fd12803, [%rd35+16];
	setp.geu.f64 	%p8632, %fd12806, %fd12803;
	@%p8632 bra 	$L__BB0_9259;
	st.global.f64 	[%rd32+112], %fd12803;
	mov.f64 	%fd12806, %fd12803;
$L__BB0_9259:
	ld.global.f64 	%fd12805, [%rd36+16];
	setp.leu.f64 	%p8633, %fd12806, %fd12805;
	@%p8633 bra 	$L__BB0_9261;
	st.global.f64 	[%rd32+112], %fd12805;
	mov.f64 	%fd12806, %fd12805;
$L__BB0_9261:
	setp.gt.s32 	%p8634, %r1, 0;
	mov.f64 	%fd79283, 0d0000000000000000;
	@%p8634 bra 	$L__BB0_9262;
	bra.uni 	$L__BB0_9387;
$L__BB0_9262:
	ld.param.u64 	%rd8106, [_Z8FitGrainPdPiS0_S_S_S0_S0_S_S_S_S_S_S_S_S_S_S_S_S__param_0];
	cvta.to.global.u64 	%rd7469, %rd8106;
	ld.global.f64 	%fd12788, [%rd7469];
	ld.global.f64 	%fd70114, [%rd7469+4160];
	mul.f64 	%fd12789, %fd70114, 0d3F91DF46A2529D3A;
	abs.f64 	%fd12790, %fd12789;
	setp.eq.f64 	%p8635, %fd12790, 0d7FF0000000000000;
	mul.f64 	%fd70115, %fd12789, 0d3FE45F306DC9C883;
	cvt.rni.s32.f64 	%r5693, %fd70115;
	cvt.rn.f64.s32 	%fd70116, %r5693;
	fma.rn.f64 	%fd70117, %fd70116, 0dBFF921FB54442D18, %fd12789;
	fma.rn.f64 	%fd70118, %fd70116, 0dBC91A62633145C00, %fd70117;
	fma.rn.f64 	%fd12791, %fd70116, 0dB97B839A252049C0, %fd70118;
	setp.ltu.f64 	%p8636, %fd12790, 0d41E0000000000000;
	abs.f64 	%fd12792, %fd70114;
	or.pred  	%p154, %p8635, %p8636;
	neg.f64 	%fd12793, %fd12788;
	mov.b32 	%r19967, 0;
	mov.u32 	%r19968, %r19967;
$L__BB0_9263:
	ld.param.u64 	%rd8634, [_Z8FitGrainPdPiS0_S_S_S0_S0_S_S_S_S_S_S_S_S_S_S_S_S__param_7];
	mul.lo.s32 	%r16787, %r19967, 9;
	cvta.to.global.u64 	%rd7470, %rd8634;
	mul.lo.s32 	%r16788, %r2, 9;
	mul.wide.s32 	%rd7471, %r16788, 8;
	add.s64 	%rd7472, %rd7470, %rd7471;
	mul.wide.u32 	%rd7473, %r16787, 8;
	add.s64 	%rd7474, %rd7472, %rd7473;
	ld.global.f64 	%fd12807, [%rd7474+40];
	ld.global.f64 	%fd12808, [%rd7474+48];
	ld.global.f64 	%fd12809, [%rd7474+32];
	mul.f64 	%fd12810, %fd12809, 0d3F91DF46A2529D3A;
	abs.f64 	%fd12811, %fd12810;
	setp.neu.f64 	%p8637, %fd12811, 0d7FF0000000000000;
	@%p8637 bra 	$L__BB0_9265;
	mov.f64 	%fd70124, 0d0000000000000000;
	mul.rn.f64 	%fd79031, %fd12810, %fd70124;
	mov.b32 	%r19969, 0;
	bra.uni 	$L__BB0_9267;
$L__BB0_9265:
	mul.f64 	%fd70119, %fd12810, 0d3FE45F306DC9C883;
	cvt.rni.s32.f64 	%r19969, %fd70119;
	cvt.rn.f64.s32 	%fd70120, %r19969;
	fma.rn.f64 	%fd70121, %fd70120, 0dBFF921FB54442D18, %fd12810;
	fma.rn.f64 	%fd70122, %fd70120, 0dBC91A62633145C00, %fd70121;
	fma.rn.f64 	%fd79031, %fd70120, 0dB97B839A252049C0, %fd70122;
	setp.ltu.f64 	%p8638, %fd12811, 0d41E0000000000000;
	@%p8638 bra 	$L__BB0_9267;
	{ // callseq 1170, 0
	.param .b64 param0;
	st.param.f64 	[param0], %fd12810;
	.param .align 16 .b8 retval0[16];
	call.uni (retval0), 
	__internal_trig_reduction_slowpathd, 
	(
	param0
	);
	ld.param.f64 	%fd79031, [retval0];
	ld.param.b32 	%r19969, [retval0+8];
	} // callseq 1170
$L__BB0_9267:
	shl.b32 	%r16791, %r19969, 6;
	cvt.u64.u32 	%rd7475, %r16791;
	and.b64  	%rd7476, %rd7475, 64;
	add.s64 	%rd7478, %rd7183, %rd7476;
	mul.rn.f64 	%fd70125, %fd79031, %fd79031;
	and.b32  	%r16792, %r19969, 1;
	setp.eq.b32 	%p8640, %r16792, 1;
	selp.f64 	%fd70126, 0dBDA8FF8320FD8164, 0d3DE5DB65F9785EBA, %p8640;
	ld.global.nc.v2.f64 	{%fd70127, %fd70128}, [%rd7478];
	fma.rn.f64 	%fd70129, %fd70126, %fd70125, %fd70127;
	fma.rn.f64 	%fd70130, %fd70129, %fd70125, %fd70128;
	ld.global.nc.v2.f64 	{%fd70131, %fd70132}, [%rd7478+16];
	fma.rn.f64 	%fd70133, %fd70130, %fd70125, %fd70131;
	fma.rn.f64 	%fd70134, %fd70133, %fd70125, %fd70132;
	ld.global.nc.v2.f64 	{%fd70135, %fd70136}, [%rd7478+32];
	fma.rn.f64 	%fd70137, %fd70134, %fd70125, %fd70135;
	fma.rn.f64 	%fd70138, %fd70137, %fd70125, %fd70136;
	fma.rn.f64 	%fd70139, %fd70138, %fd79031, %fd79031;
	fma.rn.f64 	%fd70140, %fd70138, %fd70125, 0d3FF0000000000000;
	selp.f64 	%fd70141, %fd70140, %fd70139, %p8640;
	and.b32  	%r16793, %r19969, 2;
	setp.eq.s32 	%p8641, %r16793, 0;
	mov.f64 	%fd70142, 0d0000000000000000;
	sub.f64 	%fd70143, %fd70142, %fd70141;
	selp.f64 	%fd12816, %fd70141, %fd70143, %p8641;
	@%p8637 bra 	$L__BB0_9269;
	mov.f64 	%fd70149, 0d0000000000000000;
	mul.rn.f64 	%fd79033, %fd12810, %fd70149;
	mov.b32 	%r19971, 1;
	bra.uni 	$L__BB0_9272;
$L__BB0_9269:
	mul.f64 	%fd70144, %fd12810, 0d3FE45F306DC9C883;
	cvt.rni.s32.f64 	%r19970, %fd70144;
	cvt.rn.f64.s32 	%fd70145, %r19970;
	fma.rn.f64 	%fd70146, %fd70145, 0dBFF921FB54442D18, %fd12810;
	fma.rn.f64 	%fd70147, %fd70145, 0dBC91A62633145C00, %fd70146;
	fma.rn.f64 	%fd79033, %fd70145, 0dB97B839A252049C0, %fd70147;
	setp.ltu.f64 	%p8642, %fd12811, 0d41E0000000000000;
	@%p8642 bra 	$L__BB0_9271;
	{ // callseq 1171, 0
	.param .b64 param0;
	st.param.f64 	[param0], %fd12810;
	.param .align 16 .b8 retval0[16];
	call.uni (retval0), 
	__internal_trig_reduction_slowpathd, 
	(
	param0
	);
	ld.param.f64 	%fd79033, [retval0];
	ld.param.b32 	%r19970, [retval0+8];
	} // callseq 1171
$L__BB0_9271:
	add.s32 	%r19971, %r19970, 1;
$L__BB0_9272:
	mov.f64 	%fd70150, 0d0000000000000000;
	mul.rn.f64 	%fd79035, %fd12789, %fd70150;
	setp.eq.f64 	%p8643, %fd12790, 0d7FF0000000000000;
	shl.b32 	%r16797, %r19971, 6;
	cvt.u64.u32 	%rd7479, %r16797;
	and.b64  	%rd7480, %rd7479, 64;
	add.s64 	%rd7482, %rd7183, %rd7480;
	mul.rn.f64 	%fd70151, %fd79033, %fd79033;
	and.b32  	%r16798, %r19971, 1;
	setp.eq.b32 	%p8644, %r16798, 1;
	selp.f64 	%fd70152, 0dBDA8FF8320FD8164, 0d3DE5DB65F9785EBA, %p8644;
	ld.global.nc.v2.f64 	{%fd70153, %fd70154}, [%rd7482];
	fma.rn.f64 	%fd70155, %fd70152, %fd70151, %fd70153;
	fma.rn.f64 	%fd70156, %fd70155, %fd70151, %fd70154;
	ld.global.nc.v2.f64 	{%fd70157, %fd70158}, [%rd7482+16];
	fma.rn.f64 	%fd70159, %fd70156, %fd70151, %fd70157;
	fma.rn.f64 	%fd70160, %fd70159, %fd70151, %fd70158;
	ld.global.nc.v2.f64 	{%fd70161, %fd70162}, [%rd7482+32];
	fma.rn.f64 	%fd70163, %fd70160, %fd70151, %fd70161;
	fma.rn.f64 	%fd70164, %fd70163, %fd70151, %fd70162;
	fma.rn.f64 	%fd70165, %fd70164, %fd79033, %fd79033;
	fma.rn.f64 	%fd70166, %fd70164, %fd70151, 0d3FF0000000000000;
	selp.f64 	%fd70167, %fd70166, %fd70165, %p8644;
	and.b32  	%r16799, %r19971, 2;
	setp.eq.s32 	%p8645, %r16799, 0;
	sub.f64 	%fd70168, %fd70150, %fd70167;
	selp.f64 	%fd70169, %fd70167, %fd70168, %p8645;
	mul.f64 	%fd70170, %fd12796, %fd70169;
	mul.f64 	%fd70171, %fd12801, %fd12816;
	sub.f64 	%fd12823, %fd70170, %fd70171;
	mul.f64 	%fd70172, %fd12801, %fd70169;
	fma.rn.f64 	%fd12824, %fd12796, %fd12816, %fd70172;
	mov.b32 	%r19973, 1;
	@%p8643 bra 	$L__BB0_9276;
	setp.ltu.f64 	%p8646, %fd12790, 0d41E0000000000000;
	mov.f64 	%fd79035, %fd12791;
	mov.u32 	%r19972, %r5693;
	@%p8646 bra 	$L__BB0_9275;
	{ // callseq 1172, 0
	.param .b64 param0;
	st.param.f64 	[param0], %fd12789;
	.param .align 16 .b8 retval0[16];
	call.uni (retval0), 
	__internal_trig_reduction_slowpathd, 
	(
	param0
	);
	ld.param.f64 	%fd79035, [retval0];
	ld.param.b32 	%r19972, [retval0+8];
	} // callseq 1172
$L__BB0_9275:
	add.s32 	%r19973, %r19972, 1;
$L__BB0_9276:
	selp.b32 	%r19974, 0, %r5693, %p8643;
	mov.f64 	%fd70174, 0d0000000000000000;
	mul.rn.f64 	%fd70175, %fd12789, %fd70174;
	selp.f64 	%fd79036, %fd70175, %fd12791, %p8643;
	shl.b32 	%r16801, %r19973, 6;
	cvt.u64.u32 	%rd7483, %r16801;
	and.b64  	%rd7484, %rd7483, 64;
	add.s64 	%rd7486, %rd7183, %rd7484;
	mul.rn.f64 	%fd70176, %fd79035, %fd79035;
	and.b32  	%r16802, %r19973, 1;
	setp.eq.b32 	%p8648, %r16802, 1;
	selp.f64 	%fd70177, 0dBDA8FF8320FD8164, 0d3DE5DB65F9785EBA, %p8648;
	ld.global.nc.v2.f64 	{%fd70178, %fd70179}, [%rd7486];
	fma.rn.f64 	%fd70180, %fd70177, %fd70176, %fd70178;
	fma.rn.f64 	%fd70181, %fd70180, %fd70176, %fd70179;
	ld.global.nc.v2.f64 	{%fd70182, %fd70183}, [%rd7486+16];
	fma.rn.f64 	%fd70184, %fd70181, %fd70176, %fd70182;
	fma.rn.f64 	%fd70185, %fd70184, %fd70176, %fd70183;
	ld.global.nc.v2.f64 	{%fd70186, %fd70187}, [%rd7486+32];
	fma.rn.f64 	%fd70188, %fd70185, %fd70176, %fd70186;
	fma.rn.f64 	%fd70189, %fd70188, %fd70176, %fd70187;
	fma.rn.f64 	%fd70190, %fd70189, %fd79035, %fd79035;
	fma.rn.f64 	%fd70191, %fd70189, %fd70176, 0d3FF0000000000000;
	selp.f64 	%fd70192, %fd70191, %fd70190, %p8648;
	and.b32  	%r16803, %r19973, 2;
	setp.eq.s32 	%p8649, %r16803, 0;
	sub.f64 	%fd70193, %fd70174, %fd70192;
	selp.f64 	%fd12829, %fd70192, %fd70193, %p8649;
	@%p154 bra 	$L__BB0_9278;
	{ // callseq 1173, 0
	.param .b64 param0;
	st.param.f64 	[param0], %fd12789;
	.param .align 16 .b8 retval0[16];
	call.uni (retval0), 
	__internal_trig_reduction_slowpathd, 
	(
	param0
	);
	ld.param.f64 	%fd79036, [retval0];
	ld.param.b32 	%r19974, [retval0+8];
	} // callseq 1173
$L__BB0_9278:
	setp.leu.f64 	%p8650, %fd12792, 0d3F947AE147AE147B;
	shl.b32 	%r16805, %r19974, 6;
	cvt.u64.u32 	%rd7487, %r16805;
	and.b64  	%rd7488, %rd7487, 64;
	add.s64 	%rd7490, %rd7183, %rd7488;
	mul.rn.f64 	%fd70195, %fd79036, %fd79036;
	and.b32  	%r16806, %r19974, 1;
	setp.eq.b32 	%p8651, %r16806, 1;
	selp.f64 	%fd70196, 0dBDA8FF8320FD8164, 0d3DE5DB65F9785EBA, %p8651;
	ld.global.nc.v2.f64 	{%fd70197, %fd70198}, [%rd7490];
	fma.rn.f64 	%fd70199, %fd70196, %fd70195, %fd70197;
	fma.rn.f64 	%fd70200, %fd70199, %fd70195, %fd70198;
	ld.global.nc.v2.f64 	{%fd70201, %fd70202}, [%rd7490+16];
	fma.rn.f64 	%fd70203, %fd70200, %fd70195, %fd70201;
	fma.rn.f64 	%fd70204, %fd70203, %fd70195, %fd70202;
	ld.global.nc.v2.f64 	{%fd70205, %fd70206}, [%rd7490+32];
	fma.rn.f64 	%fd70207, %fd70204, %fd70195, %fd70205;
	fma.rn.f64 	%fd70208, %fd70207, %fd70195, %fd70206;
	fma.rn.f64 	%fd70209, %fd70208, %fd79036, %fd79036;
	fma.rn.f64 	%fd70210, %fd70208, %fd70195, 0d3FF0000000000000;
	selp.f64 	%fd70211, %fd70210, %fd70209, %p8651;
	and.b32  	%r16807, %r19974, 2;
	setp.eq.s32 	%p8652, %r16807, 0;
	mov.f64 	%fd70212, 0d0000000000000000;
	sub.f64 	%fd70213, %fd70212, %fd70211;
	selp.f64 	%fd70214, %fd70211, %fd70213, %p8652;
	mul.f64 	%fd70215, %fd12823, %fd12829;
	mul.f64 	%fd70216, %fd12806, %fd70214;
	sub.f64 	%fd70217, %fd70215, %fd70216;
	mul.f64 	%fd70218, %fd12823, %fd70214;
	fma.rn.f64 	%fd70219, %fd12806, %fd12829, %fd70218;
	mul.f64 	%fd70220, %fd1, %fd12824;
	mul.f64 	%fd70221, %fd2, %fd70219;
	sub.f64 	%fd70222, %fd70220, %fd70221;
	mul.f64 	%fd70223, %fd1, %fd70219;
	fma.rn.f64 	%fd70224, %fd2, %fd12824, %fd70223;
	sub.f64 	%fd70225, %fd12788, %fd70217;
	sub.f64 	%fd70226, %fd12807, %fd70222;
	sub.f64 	%fd70227, %fd12808, %fd70224;
	mul.f64 	%fd70228, %fd70226, %fd70226;
	fma.rn.f64 	%fd70229, %fd70225, %fd70225, %fd70228;
	fma.rn.f64 	%fd70230, %fd70227, %fd70227, %fd70229;
	sqrt.rn.f64 	%fd70231, %fd70230;
	div.rn.f64 	%fd70232, %fd70225, %fd70231;
	div.rn.f64 	%fd70233, %fd70226, %fd70231;
	div.rn.f64 	%fd70234, %fd70227, %fd70231;
	mul.f64 	%fd70235, %fd70217, %fd70233;
	div.rn.f64 	%fd70236, %fd70235, %fd70232;
	sub.f64 	%fd12832, %fd70222, %fd70236;
	mul.f64 	%fd70237, %fd70217, %fd70234;
	div.rn.f64 	%fd70238, %fd70237, %fd70232;
	sub.f64 	%fd12833, %fd70224, %fd70238;
	@%p8650 bra 	$L__BB0_9379;
	ld.param.u64 	%rd8107, [_Z8FitGrainPdPiS0_S_S_S0_S0_S_S_S_S_S_S_S_S_S_S_S_S__param_0];
	sub.f64 	%fd12834, %fd12807, %fd12832;
	sub.f64 	%fd12835, %fd12808, %fd12833;
	cvta.to.global.u64 	%rd7491, %rd8107;
	ld.global.f64 	%fd12836, [%rd7491+4152];
	mul.f64 	%fd70239, %fd12835, %fd12835;
	fma.rn.f64 	%fd70240, %fd12834, %fd12834, %fd70239;
	sqrt.rn.f64 	%fd12837, %fd70240;
	div.rn.f64 	%fd12838, %fd12837, %fd12788;
	abs.f64 	%fd12839, %fd12838;
	setp.leu.f64 	%p8653, %fd12839, 0d3FF0000000000000;
	mov.f64 	%fd79037, %fd12839;
	@%p8653 bra 	$L__BB0_9281;
	rcp.approx.ftz.f64 	%fd70241, %fd12839;
	neg.f64 	%fd70242, %fd12839;
	fma.rn.f64 	%fd70243, %fd70242, %fd70241, 0d3FF0000000000000;
	fma.rn.f64 	%fd70244, %fd70243, %fd70243, %fd70243;
	fma.rn.f64 	%fd70245, %fd70244, %fd70241, %fd70241;
	setp.eq.f64 	%p8654, %fd12839, 0d7FF0000000000000;
	selp.f64 	%fd79037, 0d0000000000000000, %fd70245, %p8654;
$L__BB0_9281:
	setp.gt.f64 	%p8655, %fd12839, 0d3FF0000000000000;
	mul.f64 	%fd70246, %fd79037, %fd79037;
	fma.rn.f64 	%fd70247, %fd70246, 0dBEF53E1D2A25FF7E, 0d3F2D3B63DBB65B49;
	fma.rn.f64 	%fd70248, %fd70247, %fd70246, 0dBF5312788DDE082E;
	fma.rn.f64 	%fd70249, %fd70248, %fd70246, 0d3F6F9690C8249315;
	fma.rn.f64 	%fd70250, %fd70249, %fd70246, 0dBF82CF5AABC7CF0D;
	fma.rn.f64 	%fd70251, %fd70250, %fd70246, 0d3F9162B0B2A3BFDE;
	fma.rn.f64 	%fd70252, %fd70251, %fd70246, 0dBF9A7256FEB6FC6B;
	fma.rn.f64 	%fd70253, %fd70252, %fd70246, 0d3FA171560CE4A489;
	fma.rn.f64 	%fd70254, %fd70253, %fd70246, 0dBFA4F44D841450E4;
	fma.rn.f64 	%fd70255, %fd70254, %fd70246, 0d3FA7EE3D3F36BB95;
	fma.rn.f64 	%fd70256, %fd70255, %fd70246, 0dBFAAD32AE04A9FD1;
	fma.rn.f64 	%fd70257, %fd70256, %fd70246, 0d3FAE17813D66954F;
	fma.rn.f64 	%fd70258, %fd70257, %fd70246, 0dBFB11089CA9A5BCD;
	fma.rn.f64 	%fd70259, %fd70258, %fd70246, 0d3FB3B12B2DB51738;
	fma.rn.f64 	%fd70260, %fd70259, %fd70246, 0dBFB745D022F8DC5C;
	fma.rn.f64 	%fd70261, %fd70260, %fd70246, 0d3FBC71C709DFE927;
	fma.rn.f64 	%fd70262, %fd70261, %fd70246, 0dBFC2492491FA1744;
	fma.rn.f64 	%fd70263, %fd70262, %fd70246, 0d3FC99999999840D2;
	fma.rn.f64 	%fd70264, %fd70263, %fd70246, 0dBFD555555555544C;
	mul.f64 	%fd70265, %fd70246, %fd70264;
	fma.rn.f64 	%fd70266, %fd70265, %fd79037, %fd79037;
	mov.f64 	%fd70267, 0d3FF921FB54442D18;
	sub.f64 	%fd70268, %fd70267, %fd70266;
	selp.f64 	%fd70269, %fd70268, %fd70266, %p8655;
	copysign.f64 	%fd70270, %fd12838, %fd70269;
	mul.f64 	%fd70271, %fd70270, 0d3FEFFFFFFFFFFFFF;
	mul.f64 	%fd12842, %fd70271, 0d3FE0000000000000;
	abs.f64 	%fd12843, %fd12842;
	setp.neu.f64 	%p8656, %fd12843, 0d7FF0000000000000;
	@%p8656 bra 	$L__BB0_9283;
	mov.f64 	%fd70277, 0d0000000000000000;
	mul.rn.f64 	%fd79038, %fd12842, %fd70277;
	mov.b32 	%r19975, 0;
	bra.uni 	$L__BB0_9285;
$L__BB0_9283:
	mul.f64 	%fd70272, %fd12842, 0d3FE45F306DC9C883;
	cvt.rni.s32.f64 	%r19975, %fd70272;
	cvt.rn.f64.s32 	%fd70273, %r19975;
	fma.rn.f64 	%fd70274, %fd70273, 0dBFF921FB54442D18, %fd12842;
	fma.rn.f64 	%fd70275, %fd70273, 0dBC91A62633145C00, %fd70274;
	fma.rn.f64 	%fd79038, %fd70273, 0dB97B839A252049C0, %fd70275;
	setp.ltu.f64 	%p8657, %fd12843, 0d41E0000000000000;
	@%p8657 bra 	$L__BB0_9285;
	{ // callseq 1174, 0
	.param .b64 param0;
	st.param.f64 	[param0], %fd12842;
	.param .align 16 .b8 retval0[16];
	call.uni (retval0), 
	__internal_trig_reduction_slowpathd, 
	(
	param0
	);
	ld.param.f64 	%fd79038, [retval0];
	ld.param.b32 	%r19975, [retval0+8];
	} // callseq 1174
$L__BB0_9285:
	shl.b32 	%r16810, %r19975, 6;
	cvt.u64.u32 	%rd7492, %r16810;
	and.b64  	%rd7493, %rd7492, 64;
	add.s64 	%rd7495, %rd7183, %rd7493;
	mul.rn.f64 	%fd70278, %fd79038, %fd79038;
	and.b32  	%r16811, %r19975, 1;
	setp.eq.b32 	%p8659, %r16811, 1;
	selp.f64 	%fd70279, 0dBDA8FF8320FD8164, 0d3DE5DB65F9785EBA, %p8659;
	ld.global.nc.v2.f64 	{%fd70280, %fd70281}, [%rd7495];
	fma.rn.f64 	%fd70282, %fd70279, %fd70278, %fd70280;
	fma.rn.f64 	%fd70283, %fd70282, %fd70278, %fd70281;
	ld.global.nc.v2.f64 	{%fd70284, %fd70285}, [%rd7495+16];
	fma.rn.f64 	%fd70286, %fd70283, %fd70278, %fd70284;
	fma.rn.f64 	%fd70287, %fd70286, %fd70278, %fd70285;
	ld.global.nc.v2.f64 	{%fd70288, %fd70289}, [%rd7495+32];
	fma.rn.f64 	%fd70290, %fd70287, %fd70278, %fd70288;
	fma.rn.f64 	%fd70291, %fd70290, %fd70278, %fd70289;
	fma.rn.f64 	%fd70292, %fd70291, %fd79038, %fd79038;
	fma.rn.f64 	%fd70293, %fd70291, %fd70278, 0d3FF0000000000000;
	selp.f64 	%fd70294, %fd70293, %fd70292, %p8659;
	and.b32  	%r16812, %r19975, 2;
	setp.eq.s32 	%p8660, %r16812, 0;
	mov.f64 	%fd70295, 0d0000000000000000;
	sub.f64 	%fd70296, %fd70295, %fd70294;
	selp.f64 	%fd12848, %fd70294, %fd70296, %p8660;
	@%p8656 bra 	$L__BB0_9287;
	mov.f64 	%fd70302, 0d0000000000000000;
	mul.rn.f64 	%fd79040, %fd12842, %fd70302;
	mov.b32 	%r19977, 1;
	bra.uni 	$L__BB0_9290;
$L__BB0_9287:
	mul.f64 	%fd70297, %fd12842, 0d3FE45F306DC9C883;
	cvt.rni.s32.f64 	%r19976, %fd70297;
	cvt.rn.f64.s32 	%fd70298, %r19976;
	fma.rn.f64 	%fd70299, %fd70298, 0dBFF921FB54442D18, %fd12842;
	fma.rn.f64 	%fd70300, %fd70298, 0dBC91A62633145C00, %fd70299;
	fma.rn.f64 	%fd79040, %fd70298, 0dB97B839A252049C0, %fd70300;
	setp.ltu.f64 	%p8661, %fd12843, 0d41E0000000000000;
	@%p8661 bra 	$L__BB0_9289;
	{ // callseq 1175, 0
	.param .b64 param0;
	st.param.f64 	[param0], %fd12842;
	.param .align 16 .b8 retval0[16];
	call.uni (retval0), 
	__internal_trig_reduction_slowpathd, 
	(
	param0
	);
	ld.param.f64 	%fd79040, [retval0];
	ld.param.b32 	%r19976, [retval0+8];
	} // callseq 1175
$L__BB0_9289:
	add.s32 	%r19977, %r19976, 1;
$L__BB0_9290:
	mov.f64 	%fd70303, 0d0000000000000000;
	mul.rn.f64 	%fd79044, %fd12789, %fd70303;
	shl.b32 	%r16817, %r19977, 6;
	cvt.u64.u32 	%rd7496, %r16817;
	and.b64  	%rd7497, %rd7496, 64;
	add.s64 	%rd7499, %rd7183, %rd7497;
	mul.rn.f64 	%fd70304, %fd79040, %fd79040;
	and.b32  	%r16818, %r19977, 1;
	setp.eq.b32 	%p8663, %r16818, 1;
	selp.f64 	%fd70305, 0dBDA8FF8320FD8164, 0d3DE5DB65F9785EBA, %p8663;
	ld.global.nc.v2.f64 	{%fd70306, %fd70307}, [%rd7499];
	fma.rn.f64 	%fd70308, %fd70305, %fd70304, %fd70306;
	fma.rn.f64 	%fd70309, %fd70308, %fd70304, %fd70307;
	ld.global.nc.v2.f64 	{%fd70310, %fd70311}, [%rd7499+16];
	fma.rn.f64 	%fd70312, %fd70309, %fd70304, %fd70310;
	fma.rn.f64 	%fd70313, %fd70312, %fd70304, %fd70311;
	ld.global.nc.v2.f64 	{%fd70314, %fd70315}, [%rd7499+32];
	fma.rn.f64 	%fd70316, %fd70313, %fd70304, %fd70314;
	fma.rn.f64 	%fd70317, %fd70316, %fd70304, %fd70315;
	fma.rn.f64 	%fd70318, %fd70317, %fd79040, %fd79040;
	fma.rn.f64 	%fd70319, %fd70317, %fd70304, 0d3FF0000000000000;
	selp.f64 	%fd70320, %fd70319, %fd70318, %p8663;
	and.b32  	%r16819, %r19977, 2;
	setp.eq.s32 	%p8664, %r16819, 0;
	sub.f64 	%fd70321, %fd70303, %fd70320;
	selp.f64 	%fd12855, %fd70320, %fd70321, %p8664;
	add.f64 	%fd70322, %fd12848, %fd12848;
	div.rn.f64 	%fd12856, %fd70322, %fd12836;
	mov.b32 	%r19980, 1;
	mov.b32 	%r19981, 0;
	mov.f64 	%fd79043, %fd79044;
	@%p8643 bra 	$L__BB0_9294;
	setp.ltu.f64 	%p8665, %fd12790, 0d41E0000000000000;
	mov.f64 	%fd79043, %fd12791;
	mov.u32 	%r19978, %r5693;
	@%p8665 bra 	$L__BB0_9293;
	{ // callseq 1176, 0
	.param .b64 param0;
	st.param.f64 	[param0], %fd12789;
	.param .align 16 .b8 retval0[16];
	call.uni (retval0), 
	__internal_trig_reduction_slowpathd, 
	(
	param0
	);
	ld.param.f64 	%fd79043, [retval0];
	ld.param.b32 	%r19978, [retval0+8];
	} // callseq 1176
$L__BB0_9293:
	add.s32 	%r19980, %r19978, 1;
	mov.u32 	%r19981, %r5693;
	mov.f64 	%fd79044, %fd12791;
$L__BB0_9294:
	shl.b32 	%r16821, %r19980, 6;
	cvt.u64.u32 	%rd7500, %r16821;
	and.b64  	%rd7501, %rd7500, 64;
	add.s64 	%rd7503, %rd7183, %rd7501;
	mul.rn.f64 	%fd70324, %fd79043, %fd79043;
	and.b32  	%r16822, %r19980, 1;
	setp.eq.b32 	%p8666, %r16822, 1;
	selp.f64 	%fd70325, 0dBDA8FF8320FD8164, 0d3DE5DB65F9785EBA, %p8666;
	ld.global.nc.v2.f64 	{%fd70326, %fd70327}, [%rd7503];
	fma.rn.f64 	%fd70328, %fd70325, %fd70324, %fd70326;
	fma.rn.f64 	%fd70329, %fd70328, %fd70324, %fd70327;
	ld.global.nc.v2.f64 	{%fd70330, %fd70331}, [%rd7503+16];
	fma.rn.f64 	%fd70332, %fd70329, %fd70324, %fd70330;
	fma.rn.f64 	%fd70333, %fd70332, %fd70324, %fd70331;
	ld.global.nc.v2.f64 	{%fd70334, %fd70335}, [%rd7503+32];
	fma.rn.f64 	%fd70336, %fd70333, %fd70324, %fd70334;
	fma.rn.f64 	%fd70337, %fd70336, %fd70324, %fd70335;
	fma.rn.f64 	%fd70338, %fd70337, %fd79043, %fd79043;
	fma.rn.f64 	%fd70339, %fd70337, %fd70324, 0d3FF0000000000000;
	selp.f64 	%fd70340, %fd70339, %fd70338, %p8666;
	and.b32  	%r16823, %r19980, 2;
	setp.eq.s32 	%p8667, %r16823, 0;
	mov.f64 	%fd70341, 0d0000000000000000;
	sub.f64 	%fd70342, %fd70341, %fd70340;
	selp.f64 	%fd12861, %fd70340, %fd70342, %p8667;
	@%p154 bra 	$L__BB0_9296;
	{ // callseq 1177, 0
	.param .b64 param0;
	st.param.f64 	[param0], %fd12789;
	.param .align 16 .b8 retval0[16];
	call.uni (retval0), 
	__internal_trig_reduction_slowpathd, 
	(
	param0
	);
	ld.param.f64 	%fd79044, [retval0];
	ld.param.b32 	%r19981, [retval0+8];
	} // callseq 1177
$L__BB0_9296:
	shl.b32 	%r16825, %r19981, 6;
	cvt.u64.u32 	%rd7504, %r16825;
	and.b64  	%rd7505, %rd7504, 64;
	add.s64 	%rd7507, %rd7183, %rd7505;
	mul.rn.f64 	%fd70344, %fd79044, %fd79044;
	and.b32  	%r16826, %r19981, 1;
	setp.eq.b32 	%p8668, %r16826, 1;
	selp.f64 	%fd70345, 0dBDA8FF8320FD8164, 0d3DE5DB65F9785EBA, %p8668;
	ld.global.nc.v2.f64 	{%fd70346, %fd70347}, [%rd7507];
	fma.rn.f64 	%fd70348, %fd70345, %fd70344, %fd70346;
	fma.rn.f64 	%fd70349, %fd70348, %fd70344, %fd70347;
	ld.global.nc.v2.f64 	{%fd70350, %fd70351}, [%rd7507+16];
	fma.rn.f64 	%fd70352, %fd70349, %fd70344, %fd70350;
	fma.rn.f64 	%fd70353, %fd70352, %fd70344, %fd70351;
	ld.global.nc.v2.f64 	{%fd70354, %fd70355}, [%rd7507+32];
	fma.rn.f64 	%fd70356, %fd70353, %fd70344, %fd70354;
	fma.rn.f64 	%fd70357, %fd70356, %fd70344, %fd70355;
	fma.rn.f64 	%fd70358, %fd70357, %fd79044, %fd79044;
	fma.rn.f64 	%fd70359, %fd70357, %fd70344, 0d3FF0000000000000;
	selp.f64 	%fd70360, %fd70359, %fd70358, %p8668;
	and.b32  	%r16827, %r19981, 2;
	setp.eq.s32 	%p8669, %r16827, 0;
	mov.f64 	%fd70361, 0d0000000000000000;
	sub.f64 	%fd70362, %fd70361, %fd70360;
	selp.f64 	%fd12864, %fd70360, %fd70362, %p8669;
	div.rn.f64 	%fd12865, %fd12835, %fd12837;
	{
	.reg .b32 %temp; 
	mov.b64 	{%temp, %r5726}, %fd12865;
	}
	abs.f64 	%fd12866, %fd12865;
	{
	.reg .b32 %temp; 
	mov.b64 	{%temp, %r16828}, %fd12866;
	}
	setp.gt.s32 	%p8670, %r16828, 1071801957;
	@%p8670 bra 	$L__BB0_9300;
	mul.f64 	%fd70403, %fd12865, %fd12865;
	fma.rn.f64 	%fd70404, %fd70403, 0d3FB0066BDC1895E9, 0dBFB3823B180754AF;
	fma.rn.f64 	%fd70405, %fd70404, %fd70403, 0d3FB11E52CC2F79AE;
	fma.rn.f64 	%fd70406, %fd70405, %fd70403, 0dBF924EAF3526861B;
	fma.rn.f64 	%fd70407, %fd70406, %fd70403, 0d3F91DF02A31E6CB7;
	fma.rn.f64 	%fd70408, %fd70407, %fd70403, 0d3F847D18B0EEC6CC;
	fma.rn.f64 	%fd70409, %fd70408, %fd70403, 0d3F8D0AF961BA53B0;
	fma.rn.f64 	%fd70410, %fd70409, %fd70403, 0d3F91BF7734CF1C48;
	fma.rn.f64 	%fd70411, %fd70410, %fd70403, 0d3F96E91483144EF7;
	fma.rn.f64 	%fd70412, %fd70411, %fd70403, 0d3F9F1C6E0A4F9F81;
	fma.rn.f64 	%fd70413, %fd70412, %fd70403, 0d3FA6DB6DC27FA92B;
	fma.rn.f64 	%fd70414, %fd70413, %fd70403, 0d3FB333333320F91B;
	fma.rn.f64 	%fd70415, %fd70414, %fd70403, 0d3FC5555555555F4D;
	mul.f64 	%fd70416, %fd70403, %fd70415;
	fma.rn.f64 	%fd12867, %fd70416, %fd12866, %fd12866;
	setp.gt.s32 	%p8674, %r5726, -1;
	@%p8674 bra 	$L__BB0_9299;
	mov.f64 	%fd70421, 0d3C91A62633145C07;
	add.rn.f64 	%fd70422, %fd12867, %fd70421;
	mov.f64 	%fd70423, 0d3FF921FB54442D18;
	add.rn.f64 	%fd79045, %fd70423, %fd70422;
	bra.uni 	$L__BB0_9301;
$L__BB0_9299:
	mov.f64 	%fd70417, 0dBC91A62633145C07;
	add.rn.f64 	%fd70418, %fd12867, %fd70417;
	neg.f64 	%fd70419, %fd70418;
	mov.f64 	%fd70420, 0d3FF921FB54442D18;
	add.rn.f64 	%fd79045, %fd70420, %fd70419;
	bra.uni 	$L__BB0_9301;
$L__BB0_9300:
	mov.f64 	%fd70363, 0d3FF0000000000000;
	sub.f64 	%fd70364, %fd70363, %fd12866;
	{
	.reg .b32 %temp; 
	mov.b64 	{%r16829, %temp}, %fd70364;
	}
	{
	.reg .b32 %temp; 
	mov.b64 	{%temp, %r16830}, %fd70364;
	}
	add.s32 	%r16831, %r16830, -1048576;
	mov.b64 	%fd70365, {%r16829, %r16831};
	rsqrt.approx.ftz.f64 	%fd70366, %fd70365;
	{
	.reg .b32 %temp; 
	mov.b64 	{%r16832, %temp}, %fd70366;
	}
	{
	.reg .b32 %temp; 
	mov.b64 	{%temp, %r16833}, %fd70366;
	}
	add.s32 	%r16834, %r16833, -1048576;
	mov.b64 	%fd70367, {%r16832, %r16834};
	mul.f64 	%fd70368, %fd70365, %fd70366;
	neg.f64 	%fd70369, %fd70368;
	fma.rn.f64 	%fd70370, %fd70368, %fd70369, %fd70365;
	fma.rn.f64 	%fd70371, %fd70370, %fd70367, %fd70368;
	neg.f64 	%fd70372, %fd70371;
	fma.rn.f64 	%fd70373, %fd70366, %fd70372, 0d3FF0000000000000;
	fma.rn.f64 	%fd70374, %fd70373, %fd70367, %fd70367;
	fma.rn.f64 	%fd70375, %fd70371, %fd70372, %fd70365;
	fma.rn.f64 	%fd70376, %fd70375, %fd70374, %fd70371;
	{
	.reg .b32 %temp; 
	mov.b64 	{%r16835, %temp}, %fd70376;
	}
	{
	.reg .b32 %temp; 
	mov.b64 	{%temp, %r16836}, %fd70376;
	}
	add.s32 	%r16837, %r16836, 1048576;
	mov.b64 	%fd70377, {%r16835, %r16837};
	fma.rn.f64 	%fd70378, %fd70364, 0d3EC715B371155F70, 0dBEBAC2FE66FAAC4B;
	fma.rn.f64 	%fd70379, %fd70378, %fd70364, 0d3ED9A9B88EFCD9B8;
	fma.rn.f64 	%fd70380, %fd70379, %fd70364, 0d3EDD0F40A8A0C4C3;
	fma.rn.f64 	%fd70381, %fd70380, %fd70364, 0d3EF46D4CFA9E0E1F;
	fma.rn.f64 	%fd70382, %fd70381, %fd70364, 0d3F079C168D1E2422;
	fma.rn.f64 	%fd70383, %fd70382, %fd70364, 0d3F1C9A88C3BCA540;
	fma.rn.f64 	%fd70384, %fd70383, %fd70364, 0d3F31C4E64BD476DF;
	fma.rn.f64 	%fd70385, %fd70384, %fd70364, 0d3F46E8BA60009C8F;
	fma.rn.f64 	%fd70386, %fd70385, %fd70364, 0d3F5F1C71C62B05A2;
	fma.rn.f64 	%fd70387, %fd70386, %fd70364, 0d3F76DB6DB6DC9F2C;
	fma.rn.f64 	%fd70388, %fd70387, %fd70364, 0d3F9333333333329C;
	fma.rn.f64 	%fd70389, %fd70388, %fd70364, 0d3FB5555555555555;
	setp.lt.s32 	%p8671, %r16830, 1;
	mov.f64 	%fd70390, 0d0000000000000000;
	mul.rn.f64 	%fd70391, %fd12866, %fd70390;
	mul.f64 	%fd70392, %fd70364, %fd70389;
	fma.rn.f64 	%fd70393, %fd70392, %fd70377, %fd70377;
	selp.f64 	%fd70394, %fd70391, %fd70393, %p8671;
	setp.lt.s32 	%p8672, %r16830, 0;
	mov.f64 	%fd70395, 0d7FF0000000000000;
	mul.rn.f64 	%fd70396, %fd70394, %fd70395;
	selp.f64 	%fd70397, %fd70396, %fd70394, %p8672;
	setp.lt.s32 	%p8673, %r5726, 0;
	mov.f64 	%fd70398, 0dBCA1A62633145C07;
	add.rn.f64 	%fd70399, %fd70397, %fd70398;
	neg.f64 	%fd70400, %fd70399;
	mov.f64 	%fd70401, 0d400921FB54442D18;
	add.rn.f64 	%fd70402, %fd70401, %fd70400;
	selp.f64 	%fd79045, %fd70402, %fd70397, %p8673;
$L__BB0_9301:
	mul.f64 	%fd70424, %fd79045, 0d404CA5DC1A63C1F5;
	setp.gt.f64 	%p8675, %fd12834, 0d0000000000000000;
	neg.f64 	%fd70425, %fd70424;
	selp.f64 	%fd12872, %fd70425, %fd70424, %p8675;
	mul.f64 	%fd12873, %fd12872, 0d3F91DF46A2529D3A;
	abs.f64 	%fd12874, %fd12873;
	setp.neu.f64 	%p8676, %fd12874, 0d7FF0000000000000;
	@%p8676 bra 	$L__BB0_9303;
	mov.f64 	%fd70433, 0d0000000000000000;
	mul.rn.f64 	%fd79046, %fd12873, %fd70433;
	mov.b32 	%r19982, 0;
	bra.uni 	$L__BB0_9305;
$L__BB0_9303:
	mul.f64 	%fd70427, %fd12873, 0d3FE45F306DC9C883;
	cvt.rni.s32.f64 	%r19982, %fd70427;
	cvt.rn.f64.s32 	%fd70428, %r19982;
	fma.rn.f64 	%fd70429, %fd70428, 0dBFF921FB54442D18, %fd12873;
	fma.rn.f64 	%fd70430, %fd70428, 0dBC91A62633145C00, %fd70429;
	fma.rn.f64 	%fd79046, %fd70428, 0dB97B839A252049C0, %fd70430;
	setp.ltu.f64 	%p8677, %fd12874, 0d41E0000000000000;
	@%p8677 bra 	$L__BB0_9305;
	{ // callseq 1178, 0
	.param .b64 param0;
	st.param.f64 	[param0], %fd12873;
	.param .align 16 .b8 retval0[16];
	call.uni (retval0), 
	__internal_trig_reduction_slowpathd, 
	(
	param0
	);
	ld.param.f64 	%fd79046, [retval0];
	ld.param.b32 	%r19982, [retval0+8];
	} // callseq 1178
$L__BB0_9305:
	shl.b32 	%r16840, %r19982, 6;
	cvt.u64.u32 	%rd7508, %r16840;
	and.b64  	%rd7509, %rd7508, 64;
	add.s64 	%rd7511, %rd7183, %rd7509;
	mul.rn.f64 	%fd70434, %fd79046, %fd79046;
	and.b32  	%r16841, %r19982, 1;
	setp.eq.b32 	%p8679, %r16841, 1;
	selp.f64 	%fd70435, 0dBDA8FF8320FD8164, 0d3DE5DB65F9785EBA, %p8679;
	ld.global.nc.v2.f64 	{%fd70436, %fd70437}, [%rd7511];
	fma.rn.f64 	%fd70438, %fd70435, %fd70434, %fd70436;
	fma.rn.f64 	%fd70439, %fd70438, %fd70434, %fd70437;
	ld.global.nc.v2.f64 	{%fd70440, %fd70441}, [%rd7511+16];
	fma.rn.f64 	%fd70442, %fd70439, %fd70434, %fd70440;
	fma.rn.f64 	%fd70443, %fd70442, %fd70434, %fd70441;
	ld.global.nc.v2.f64 	{%fd70444, %fd70445}, [%rd7511+32];
	fma.rn.f64 	%fd70446, %fd70443, %fd70434, %fd70444;
	fma.rn.f64 	%fd70447, %fd70446, %fd70434, %fd70445;
	fma.rn.f64 	%fd70448, %fd70447, %fd79046, %fd79046;
	fma.rn.f64 	%fd70449, %fd70447, %fd70434, 0d3FF0000000000000;
	selp.f64 	%fd70450, %fd70449, %fd70448, %p8679;
	and.b32  	%r16842, %r19982, 2;
	setp.eq.s32 	%p8680, %r16842, 0;
	mov.f64 	%fd70451, 0d0000000000000000;
	sub.f64 	%fd70452, %fd70451, %fd70450;
	selp.f64 	%fd12879, %fd70450, %fd70452, %p8680;
	@%p8676 bra 	$L__BB0_9307;
	mov.f64 	%fd70459, 0d0000000000000000;
	mul.rn.f64 	%fd79048, %fd12873, %fd70459;
	mov.b32 	%r19984, 1;
	bra.uni 	$L__BB0_9310;
$L__BB0_9307:
	mul.f64 	%fd70453, %fd12873, 0d3FE45F306DC9C883;
	cvt.rni.s32.f64 	%r19983, %fd70453;
	cvt.rn.f64.s32 	%fd70454, %r19983;
	fma.rn.f64 	%fd70455, %fd70454, 0dBFF921FB54442D18, %fd12873;
	fma.rn.f64 	%fd70456, %fd70454, 0dBC91A62633145C00, %fd70455;
	fma.rn.f64 	%fd79048, %fd70454, 0dB97B839A252049C0, %fd70456;
	setp.ltu.f64 	%p8681, %fd12874, 0d41E0000000000000;
	@%p8681 bra 	$L__BB0_9309;
	{ // callseq 1179, 0
	.param .b64 param0;
	st.param.f64 	[param0], %fd12873;
	.param .align 16 .b8 retval0[16];
	call.uni (retval0), 
	__internal_trig_reduction_slowpathd, 
	(
	param0
	);
	ld.param.f64 	%fd79048, [retval0];
	ld.param.b32 	%r19983, [retval0+8];
	} // callseq 1179
$L__BB0_9309:
	add.s32 	%r19984, %r19983, 1;
$L__BB0_9310:
	mul.f64 	%fd12886, %fd12809, 0d3F91DF46A2529D3A;
	shl.b32 	%r16845, %r19984, 6;
	cvt.u64.u32 	%rd7512, %r16845;
	and.b64  	%rd7513, %rd7512, 64;
	add.s64 	%rd7515, %rd7183, %rd7513;
	mul.rn.f64 	%fd70460, %fd79048, %fd79048;
	and.b32  	%r16846, %r19984, 1;
	setp.eq.b32 	%p8683, %r16846, 1;
	selp.f64 	%fd70461, 0dBDA8FF8320FD8164, 0d3DE5DB65F9785EBA, %p8683;
	ld.global.nc.v2.f64 	{%fd70462, %fd70463}, [%rd7515];
	fma.rn.f64 	%fd70464, %fd70461, %fd70460, %fd70462;
	fma.rn.f64 	%fd70465, %fd70464, %fd70460, %fd70463;
	ld.global.nc.v2.f64 	{%fd70466, %fd70467}, [%rd7515+16];
	fma.rn.f64 	%fd70468, %fd70465, %fd70460, %fd70466;
	fma.rn.f64 	%fd70469, %fd70468, %fd70460, %fd70467;
	ld.global.nc.v2.f64 	{%fd70470, %fd70471}, [%rd7515+32];
	fma.rn.f64 	%fd70472, %fd70469, %fd70460, %fd70470;
	fma.rn.f64 	%fd70473, %fd70472, %fd70460, %fd70471;
	fma.rn.f64 	%fd70474, %fd70473, %fd79048, %fd79048;
	fma.rn.f64 	%fd70475, %fd70473, %fd70460, 0d3FF0000000000000;
	selp.f64 	%fd70476, %fd70475, %fd70474, %p8683;
	and.b32  	%r16847, %r19984, 2;
	setp.eq.s32 	%p8684, %r16847, 0;
	mov.f64 	%fd70477, 0d0000000000000000;
	sub.f64 	%fd70478, %fd70477, %fd70476;
	selp.f64 	%fd70479, %fd70476, %fd70478, %p8684;
	neg.f64 	%fd70480, %fd12856;
	mul.f64 	%fd70481, %fd12848, %fd70480;
	mul.f64 	%fd70482, %fd12855, %fd70480;
	mul.f64 	%fd70483, %fd70482, %fd12879;
	mul.f64 	%fd70484, %fd12856, %fd12855;
	mul.f64 	%fd70485, %fd70484, %fd70479;
	setp.eq.f64 	%p8685, %fd12872, 0d4056800000000000;
	neg.f64 	%fd70486, %fd12855;
	setp.eq.f64 	%p8686, %fd12872, 0dC056800000000000;
	selp.f64 	%fd70487, %fd12855, %fd70483, %p8686;
	selp.f64 	%fd12887, %fd70486, %fd70487, %p8685;
	selp.f64 	%fd70488, 0d0000000000000000, %fd70485, %p8685;
	selp.f64 	%fd12888, 0d0000000000000000, %fd70488, %p8686;
	mul.f64 	%fd70489, %fd12864, %fd12888;
	fma.rn.f64 	%fd12889, %fd70481, %fd12861, %fd70489;
	mul.f64 	%fd70490, %fd12861, %fd12888;
	mul.f64 	%fd70491, %fd70481, %fd12864;
	sub.f64 	%fd12890, %fd70490, %fd70491;
	@%p8637 bra 	$L__BB0_9312;
	mov.f64 	%fd70497, 0d0000000000000000;
	mul.rn.f64 	%fd79050, %fd12886, %fd70497;
	mov.b32 	%r19986, 1;
	bra.uni 	$L__BB0_9315;
$L__BB0_9312:
	mul.f64 	%fd70492, %fd12886, 0d3FE45F306DC9C883;
	cvt.rni.s32.f64 	%r19985, %fd70492;
	cvt.rn.f64.s32 	%fd70493, %r19985;
	fma.rn.f64 	%fd70494, %fd70493, 0dBFF921FB54442D18, %fd12886;
	fma.rn.f64 	%fd70495, %fd70493, 0dBC91A62633145C00, %fd70494;
	fma.rn.f64 	%fd79050, %fd70493, 0dB97B839A252049C0, %fd70495;
	setp.ltu.f64 	%p8687, %fd12811, 0d41E0000000000000;
	@%p8687 bra 	$L__BB0_9314;
	{ // callseq 1180, 0
	.param .b64 param0;
	st.param.f64 	[param0], %fd12886;
	.param .align 16 .b8 retval0[16];
	call.uni (retval0), 
	__internal_trig_reduction_slowpathd, 
	(
	param0
	);
	ld.param.f64 	%fd79050, [retval0];
	ld.param.b32 	%r19985, [retval0+8];
	} // callseq 1180
$L__BB0_9314:
	add.s32 	%r19986, %r19985, 1;
$L__BB0_9315:
	shl.b32 	%r16850, %r19986, 6;
	cvt.u64.u32 	%rd7516, %r16850;
	and.b64  	%rd7517, %rd7516, 64;
	add.s64 	%rd7519, %rd7183, %rd7517;
	mul.rn.f64 	%fd70498, %fd79050, %fd79050;
	and.b32  	%r16851, %r19986, 1;
	setp.eq.b32 	%p8689, %r16851, 1;
	selp.f64 	%fd70499, 0dBDA8FF8320FD8164, 0d3DE5DB65F9785EBA, %p8689;
	ld.global.nc.v2.f64 	{%fd70500, %fd70501}, [%rd7519];
	fma.rn.f64 	%fd70502, %fd70499, %fd70498, %fd70500;
	fma.rn.f64 	%fd70503, %fd70502, %fd70498, %fd70501;
	ld.global.nc.v2.f64 	{%fd70504, %fd70505}, [%rd7519+16];
	fma.rn.f64 	%fd70506, %fd70503, %fd70498, %fd70504;
	fma.rn.f64 	%fd70507, %fd70506, %fd70498, %fd70505;
	ld.global.nc.v2.f64 	{%fd70508, %fd70509}, [%rd7519+32];
	fma.rn.f64 	%fd70510, %fd70507, %fd70498, %fd70508;
	fma.rn.f64 	%fd70511, %fd70510, %fd70498, %fd70509;
	fma.rn.f64 	%fd70512, %fd70511, %fd79050, %fd79050;
	fma.rn.f64 	%fd70513, %fd70511, %fd70498, 0d3FF0000000000000;
	selp.f64 	%fd70514, %fd70513, %fd70512, %p8689;
	and.b32  	%r16852, %r19986, 2;
	setp.eq.s32 	%p8690, %r16852, 0;
	mov.f64 	%fd70515, 0d0000000000000000;
	sub.f64 	%fd70516, %fd70515, %fd70514;
	selp.f64 	%fd12896, %fd70514, %fd70516, %p8690;
	@%p8637 bra 	$L__BB0_9317;
	mov.f64 	%fd70523, 0d0000000000000000;
	mul.rn.f64 	%fd79051, %fd12886, %fd70523;
	mov.b32 	%r19987, 0;
	bra.uni 	$L__BB0_9319;
$L__BB0_9317:
	mul.f64 	%fd70517, %fd12886, 0d3FE45F306DC9C883;
	cvt.rni.s32.f64 	%r19987, %fd70517;
	cvt.rn.f64.s32 	%fd70518, %r19987;
	fma.rn.f64 	%fd70519, %fd70518, 0dBFF921FB54442D18, %fd12886;
	fma.rn.f64 	%fd70520, %fd70518, 0dBC91A62633145C00, %fd70519;
	fma.rn.f64 	%fd79051, %fd70518, 0dB97B839A252049C0, %fd70520;
	setp.ltu.f64 	%p8691, %fd12811, 0d41E0000000000000;
	@%p8691 bra 	$L__BB0_9319;
	{ // callseq 1181, 0
	.param .b64 param0;
	st.param.f64 	[param0], %fd12886;
	.param .align 16 .b8 retval0[16];
	call.uni (retval0), 
	__internal_trig_reduction_slowpathd, 
	(
	param0
	);
	ld.param.f64 	%fd79051, [retval0];
	ld.param.b32 	%r19987, [retval0+8];
	} // callseq 1181
$L__BB0_9319:
	shl.b32 	%r16855, %r19987, 6;
	cvt.u64.u32 	%rd7520, %r16855;
	and.b64  	%rd7521, %rd7520, 64;
	add.s64 	%rd7523, %rd7183, %rd7521;
	mul.rn.f64 	%fd70525, %fd79051, %fd79051;
	and.b32  	%r16856, %r19987, 1;
	setp.eq.b32 	%p8692, %r16856, 1;
	selp.f64 	%fd70526, 0dBDA8FF8320FD8164, 0d3DE5DB65F9785EBA, %p8692;
	ld.global.nc.v2.f64 	{%fd70527, %fd70528}, [%rd7523];
	fma.rn.f64 	%fd70529, %fd70526, %fd70525, %fd70527;
	fma.rn.f64 	%fd70530, %fd70529, %fd70525, %fd70528;
	ld.global.nc.v2.f64 	{%fd70531, %fd70532}, [%rd7523+16];
	fma.rn.f64 	%fd70533, %fd70530, %fd70525, %fd70531;
	fma.rn.f64 	%fd70534, %fd70533, %fd70525, %fd70532;
	ld.global.nc.v2.f64 	{%fd70535, %fd70536}, [%rd7523+32];
	fma.rn.f64 	%fd70537, %fd70534, %fd70525, %fd70535;
	fma.rn.f64 	%fd70538, %fd70537, %fd70525, %fd70536;
	fma.rn.f64 	%fd70539, %fd70538, %fd79051, %fd79051;
	fma.rn.f64 	%fd70540, %fd70538, %fd70525, 0d3FF0000000000000;
	selp.f64 	%fd70541, %fd70540, %fd70539, %p8692;
	and.b32  	%r16857, %r19987, 2;
	setp.eq.s32 	%p8693, %r16857, 0;
	mov.f64 	%fd79052, 0d0000000000000000;
	sub.f64 	%fd70542, %fd79052, %fd70541;
	selp.f64 	%fd70543, %fd70541, %fd70542, %p8693;
	mul.f64 	%fd70544, %fd12887, %fd70543;
	fma.rn.f64 	%fd70545, %fd12889, %fd12896, %fd70544;
	mul.f64 	%fd70546, %fd12887, %fd12896;
	mul.f64 	%fd70547, %fd12889, %fd70543;
	sub.f64 	%fd70548, %fd70546, %fd70547;
	mul.f64 	%fd70549, %fd70548, %fd70548;
	fma.rn.f64 	%fd70550, %fd70545, %fd70545, %fd70549;
	fma.rn.f64 	%fd70551, %fd12890, %fd12890, %fd70550;
	sqrt.rn.f64 	%fd70552, %fd70551;
	mul.f64 	%fd70553, %fd12856, %fd70545;
	div.rn.f64 	%fd70554, %fd70553, %fd70552;
	mul.f64 	%fd70555, %fd12856, %fd70548;
	div.rn.f64 	%fd70556, %fd70555, %fd70552;
	mul.f64 	%fd70557, %fd12856, %fd12890;
	div.rn.f64 	%fd70558, %fd70557, %fd70552;
	mul.f64 	%fd70559, %fd70554, %fd70554;
	mul.f64 	%fd70560, %fd70556, %fd70556;
	add.f64 	%fd70561, %fd70559, %fd70560;
	fma.rn.f64 	%fd70562, %fd70558, %fd70558, %fd70561;
	sqrt.rn.f64 	%fd12902, %fd70562;
	mul.f64 	%fd70563, %fd12902, %fd12902;
	mul.f64 	%fd70564, %fd70563, %fd12836;
	mul.f64 	%fd70565, %fd70564, 0dBFE0000000000000;
	fma.rn.f64 	%fd70566, %fd70558, 0d0000000000000000, %fd70565;
	add.f64 	%fd70567, %fd70566, %fd70566;
	mul.f64 	%fd70568, %fd70556, %fd70567;
	mul.f64 	%fd70569, %fd70566, %fd70566;
	sub.f64 	%fd70570, %fd70569, %fd70559;
	mul.f64 	%fd70571, %fd70566, 0dC000000000000000;
	mul.f64 	%fd70572, %fd70554, %fd70571;
	sub.f64 	%fd70573, %fd70569, %fd70560;
	mul.f64 	%fd70574, %fd70568, %fd70568;
	mul.f64 	%fd70575, %fd70561, 0d4010000000000000;
	mul.f64 	%fd70576, %fd70575, %fd70570;
	sub.f64 	%fd12903, %fd70574, %fd70576;
	mul.f64 	%fd70577, %fd70572, %fd70572;
	mul.f64 	%fd70578, %fd70575, %fd70573;
	sub.f64 	%fd12904, %fd70577, %fd70578;
	setp.ltu.f64 	%p8694, %fd12903, 0d0000000000000000;
	sqrt.rn.f64 	%fd70579, %fd12903;
	selp.f64 	%fd70580, 0d0000000000000000, %fd70579, %p8694;
	setp.ltu.f64 	%p8695, %fd12904, 0d0000000000000000;
	sqrt.rn.f64 	%fd70581, %fd12904;
	selp.f64 	%fd70582, 0d0000000000000000, %fd70581, %p8695;
	neg.f64 	%fd70583, %fd70568;
	sub.f64 	%fd70584, %fd70583, %fd70580;
	add.f64 	%fd70585, %fd70561, %fd70561;
	div.rn.f64 	%fd12905, %fd70584, %fd70585;
	sub.f64 	%fd70586, %fd70580, %fd70568;
	div.rn.f64 	%fd12906, %fd70586, %fd70585;
	neg.f64 	%fd70587, %fd70572;
	sub.f64 	%fd70588, %fd70587, %fd70582;
	div.rn.f64 	%fd12907, %fd70588, %fd70585;
	sub.f64 	%fd70589, %fd70582, %fd70572;
	div.rn.f64 	%fd12908, %fd70589, %fd70585;
	abs.f64 	%fd70590, %fd12905;
	setp.gt.f64 	%p8696, %fd70590, 0d3FF0000000000000;
	mov.f64 	%fd79053, %fd12906;
	@%p8696 bra 	$L__BB0_9322;
	setp.lt.f64 	%p8697, %fd12906, 0dBFF0000000000000;
	mov.f64 	%fd79053, 0d0000000000000000;
	mov.f64 	%fd79052, %fd12905;
	@%p8697 bra 	$L__BB0_9322;
	setp.gt.f64 	%p8698, %fd12906, 0d3FF0000000000000;
	selp.f64 	%fd79053, 0d0000000000000000, %fd12906, %p8698;
$L__BB0_9322:
	abs.f64 	%fd70593, %fd12907;
	setp.gt.f64 	%p8699, %fd70593, 0d3FF0000000000000;
	mov.f64 	%fd79054, 0d0000000000000000;
	mov.f64 	%fd79055, %fd12908;
	@%p8699 bra 	$L__BB0_9325;
	setp.lt.f64 	%p8700, %fd12908, 0dBFF0000000000000;
	mov.f64 	%fd79055, 0d0000000000000000;
	mov.f64 	%fd79054, %fd12907;
	@%p8700 bra 	$L__BB0_9325;
	setp.gt.f64 	%p8701, %fd12908, 0d3FF0000000000000;
	selp.f64 	%fd79055, 0d0000000000000000, %fd12908, %p8701;
$L__BB0_9325:
	selp.f64 	%fd12915, 0d0000000000000000, %fd79052, %p8694;
	selp.f64 	%fd12916, 0d0000000000000000, %fd79053, %p8694;
	selp.f64 	%fd12917, 0d0000000000000000, %fd79054, %p8695;
	selp.f64 	%fd12918, 0d0000000000000000, %fd79055, %p8695;
	mul.f64 	%fd70595, %fd12917, %fd12917;
	fma.rn.f64 	%fd70596, %fd12915, %fd12915, %fd70595;
	add.f64 	%fd70597, %fd70596, 0dBFF0000000000000;
	abs.f64 	%fd70598, %fd70597;
	mul.f64 	%fd70599, %fd12918, %fd12918;
	fma.rn.f64 	%fd70600, %fd12915, %fd12915, %fd70599;
	add.f64 	%fd70601, %fd70600, 0dBFF0000000000000;
	abs.f64 	%fd70602, %fd70601;
	setp.geu.f64 	%p8704, %fd70598, %fd70602;
	@%p8704 bra 	$L__BB0_9339;
	abs.f64 	%fd12919, %fd12917;
	abs.f64 	%fd12920, %fd12915;
	setp.leu.f64 	%p8725, %fd12920, %fd12919;
	setp.gt.f64 	%p8726, %fd12920, %fd12919;
	selp.f64 	%fd70665, %fd12920, %fd12919, %p8726;
	selp.f64 	%fd70666, %fd12919, %fd12920, %p8726;
	div.rn.f64 	%fd70667, %fd70666, %fd70665;
	mul.f64 	%fd70668, %fd70667, %fd70667;
	fma.rn.f64 	%fd70669, %fd70668, 0dBEF53E1D2A25FF7E, 0d3F2D3B63DBB65B49;
	fma.rn.f64 	%fd70670, %fd70669, %fd70668, 0dBF5312788DDE082E;
	fma.rn.f64 	%fd70671, %fd70670, %fd70668, 0d3F6F9690C8249315;
	fma.rn.f64 	%fd70672, %fd70671, %fd70668, 0dBF82CF5AABC7CF0D;
	fma.rn.f64 	%fd70673, %fd70672, %fd70668, 0d3F9162B0B2A3BFDE;
	fma.rn.f64 	%fd70674, %fd70673, %fd70668, 0dBF9A7256FEB6FC6B;
	fma.rn.f64 	%fd70675, %fd70674, %fd70668, 0d3FA171560CE4A489;
	fma.rn.f64 	%fd70676, %fd70675, %fd70668, 0dBFA4F44D841450E4;
	fma.rn.f64 	%fd70677, %fd70676, %fd70668, 0d3FA7EE3D3F36BB95;
	fma.rn.f64 	%fd70678, %fd70677, %fd70668, 0dBFAAD32AE04A9FD1;
	fma.rn.f64 	%fd70679, %fd70678, %fd70668, 0d3FAE17813D66954F;
	fma.rn.f64 	%fd70680, %fd70679, %fd70668, 0dBFB11089CA9A5BCD;
	fma.rn.f64 	%fd70681, %fd70680, %fd70668, 0d3FB3B12B2DB51738;
	fma.rn.f64 	%fd70682, %fd70681, %fd70668, 0dBFB745D022F8DC5C;
	fma.rn.f64 	%fd70683, %fd70682, %fd70668, 0d3FBC71C709DFE927;
	fma.rn.f64 	%fd70684, %fd70683, %fd70668, 0dBFC2492491FA1744;
	fma.rn.f64 	%fd70685, %fd70684, %fd70668, 0d3FC99999999840D2;
	fma.rn.f64 	%fd70686, %fd70685, %fd70668, 0dBFD555555555544C;
	mul.f64 	%fd70687, %fd70668, %fd70686;
	fma.rn.f64 	%fd12921, %fd70687, %fd70667, %fd70667;
	@%p8725 bra 	$L__BB0_9328;
	{
	.reg .b32 %temp; 
	mov.b64 	{%temp, %r16867}, %fd12917;
	}
	setp.lt.s32 	%p8728, %r16867, 0;
	neg.f64 	%fd70690, %fd12921;
	selp.f64 	%fd70691, %fd12921, %fd70690, %p8728;
	add.f64 	%fd79056, %fd70691, 0d3FF921FB54442D18;
	bra.uni 	$L__BB0_9329;
$L__BB0_9328:
	{
	.reg .b32 %temp; 
	mov.b64 	{%temp, %r16866}, %fd12917;
	}
	setp.lt.s32 	%p8727, %r16866, 0;
	mov.f64 	%fd70688, 0d400921FB54442D18;
	sub.f64 	%fd70689, %fd70688, %fd12921;
	selp.f64 	%fd79056, %fd70689, %fd12921, %p8727;
$L__BB0_9329:
	setp.gt.f64 	%p8729, %fd12920, %fd12919;
	selp.f64 	%fd70692, %fd12920, %fd12919, %p8729;
	setp.neu.f64 	%p8730, %fd70692, 0d0000000000000000;
	@%p8730 bra 	$L__BB0_9331;
	{
	.reg .b32 %temp; 
	mov.b64 	{%temp, %r16869}, %fd12917;
	}
	setp.lt.s32 	%p8733, %r16869, 0;
	selp.f64 	%fd79057, 0d400921FB54442D18, 0d0000000000000000, %p8733;
	bra.uni 	$L__BB0_9332;
$L__BB0_9331:
	setp.eq.f64 	%p8731, %fd12919, %fd12920;
	{
	.reg .b32 %temp; 
	mov.b64 	{%temp, %r16868}, %fd12917;
	}
	setp.lt.s32 	%p8732, %r16868, 0;
	selp.f64 	%fd70693, 0d4002D97C7F3321D2, 0d3FE921FB54442D18, %p8732;
	selp.f64 	%fd79057, %fd70693, %fd79056, %p8731;
$L__BB0_9332:
	add.rn.f64 	%fd70694, %fd12919, %fd12920;
	setp.nan.f64 	%p8734, %fd70694, %fd70694;
	copysign.f64 	%fd70695, %fd12915, %fd79057;
	selp.f64 	%fd79064, %fd70694, %fd70695, %p8734;
	abs.f64 	%fd12929, %fd12918;
	abs.f64 	%fd12930, %fd12916;
	setp.leu.f64 	%p8735, %fd12930, %fd12929;
	setp.gt.f64 	%p8736, %fd12930, %fd12929;
	selp.f64 	%fd70696, %fd12930, %fd12929, %p8736;
	selp.f64 	%fd70697, %fd12929, %fd12930, %p8736;
	div.rn.f64 	%fd70698, %fd70697, %fd70696;
	mul.f64 	%fd70699, %fd70698, %fd70698;
	fma.rn.f64 	%fd70700, %fd70699, 0dBEF53E1D2A25FF7E, 0d3F2D3B63DBB65B49;
	fma.rn.f64 	%fd70701, %fd70700, %fd70699, 0dBF5312788DDE082E;
	fma.rn.f64 	%fd70702, %fd70701, %fd70699, 0d3F6F9690C8249315;
	fma.rn.f64 	%fd70703, %fd70702, %fd70699, 0dBF82CF5AABC7CF0D;
	fma.rn.f64 	%fd70704, %fd70703, %fd70699, 0d3F9162B0B2A3BFDE;
	fma.rn.f64 	%fd70705, %fd70704, %fd70699, 0dBF9A7256FEB6FC6B;
	fma.rn.f64 	%fd70706, %fd70705, %fd70699, 0d3FA171560CE4A489;
	fma.rn.f64 	%fd70707, %fd70706, %fd70699, 0dBFA4F44D841450E4;
	fma.rn.f64 	%fd70708, %fd70707, %fd70699, 0d3FA7EE3D3F36BB95;
	fma.rn.f64 	%fd70709, %fd70708, %fd70699, 0dBFAAD32AE04A9FD1;
	fma.rn.f64 	%fd70710, %fd70709, %fd70699, 0d3FAE17813D66954F;
	fma.rn.f64 	%fd70711, %fd70710, %fd70699, 0dBFB11089CA9A5BCD;
	fma.rn.f64 	%fd70712, %fd70711, %fd70699, 0d3FB3B12B2DB51738;
	fma.rn.f64 	%fd70713, %fd70712, %fd70699, 0dBFB745D022F8DC5C;
	fma.rn.f64 	%fd70714, %fd70713, %fd70699, 0d3FBC71C709DFE927;
	fma.rn.f64 	%fd70715, %fd70714, %fd70699, 0dBFC2492491FA1744;
	fma.rn.f64 	%fd70716, %fd70715, %fd70699, 0d3FC99999999840D2;
	fma.rn.f64 	%fd70717, %fd70716, %fd70699, 0dBFD555555555544C;
	mul.f64 	%fd70718, %fd70699, %fd70717;
	fma.rn.f64 	%fd12931, %fd70718, %fd70698, %fd70698;
	@%p8735 bra 	$L__BB0_9334;
	{
	.reg .b32 %temp; 
	mov.b64 	{%temp, %r16871}, %fd12918;
	}
	setp.lt.s32 	%p8738, %r16871, 0;
	neg.f64 	%fd70721, %fd12931;
	selp.f64 	%fd70722, %fd12931, %fd70721, %p8738;
	add.f64 	%fd79058, %fd70722, 0d3FF921FB54442D18;
	bra.uni 	$L__BB0_9335;
$L__BB0_9334:
	{
	.reg .b32 %temp; 
	mov.b64 	{%temp, %r16870}, %fd12918;
	}
	setp.lt.s32 	%p8737, %r16870, 0;
	mov.f64 	%fd70719, 0d400921FB54442D18;
	sub.f64 	%fd70720, %fd70719, %fd12931;
	selp.f64 	%fd79058, %fd70720, %fd12931, %p8737;
$L__BB0_9335:
	setp.gt.f64 	%p8739, %fd12930, %fd12929;
	selp.f64 	%fd70723, %fd12930, %fd12929, %p8739;
	setp.neu.f64 	%p8740, %fd70723, 0d0000000000000000;
	@%p8740 bra 	$L__BB0_9337;
	{
	.reg .b32 %temp; 
	mov.b64 	{%temp, %r16873}, %fd12918;
	}
	setp.lt.s32 	%p8743, %r16873, 0;
	selp.f64 	%fd79059, 0d400921FB54442D18, 0d0000000000000000, %p8743;
	bra.uni 	$L__BB0_9338;
$L__BB0_9337:
	setp.eq.f64 	%p8741, %fd12929, %fd12930;
	{
	.reg .b32 %temp; 
	mov.b64 	{%temp, %r16872}, %fd12918;
	}
	setp.lt.s32 	%p8742, %r16872, 0;
	selp.f64 	%fd70724, 0d4002D97C7F3321D2, 0d3FE921FB54442D18, %p8742;
	selp.f64 	%fd79059, %fd70724, %fd79058, %p8741;
$L__BB0_9338:
	add.rn.f64 	%fd70725, %fd12929, %fd12930;
	setp.nan.f64 	%p8744, %fd70725, %fd70725;
	copysign.f64 	%fd70726, %fd12916, %fd79059;
	selp.f64 	%fd79065, %fd70725, %fd70726, %p8744;
	bra.uni 	$L__BB0_9352;
$L__BB0_9339:
	abs.f64 	%fd12939, %fd12918;
	abs.f64 	%fd12940, %fd12915;
	setp.leu.f64 	%p8705, %fd12940, %fd12939;
	setp.gt.f64 	%p8706, %fd12940, %fd12939;
	selp.f64 	%fd70603, %fd12940, %fd12939, %p8706;
	selp.f64 	%fd70604, %fd12939, %fd12940, %p8706;
	div.rn.f64 	%fd70605, %fd70604, %fd70603;
	mul.f64 	%fd70606, %fd70605, %fd70605;
	fma.rn.f64 	%fd70607, %fd70606, 0dBEF53E1D2A25FF7E, 0d3F2D3B63DBB65B49;
	fma.rn.f64 	%fd70608, %fd70607, %fd70606, 0dBF5312788DDE082E;
	fma.rn.f64 	%fd70609, %fd70608, %fd70606, 0d3F6F9690C8249315;
	fma.rn.f64 	%fd70610, %fd70609, %fd70606, 0dBF82CF5AABC7CF0D;
	fma.rn.f64 	%fd70611, %fd70610, %fd70606, 0d3F9162B0B2A3BFDE;
	fma.rn.f64 	%fd70612, %fd70611, %fd70606, 0dBF9A7256FEB6FC6B;
	fma.rn.f64 	%fd70613, %fd70612, %fd70606, 0d3FA171560CE4A489;
	fma.rn.f64 	%fd70614, %fd70613, %fd70606, 0dBFA4F44D841450E4;
	fma.rn.f64 	%fd70615, %fd70614, %fd70606, 0d3FA7EE3D3F36BB95;
	fma.rn.f64 	%fd70616, %fd70615, %fd70606, 0dBFAAD32AE04A9FD1;
	fma.rn.f64 	%fd70617, %fd70616, %fd70606, 0d3FAE17813D66954F;
	fma.rn.f64 	%fd70618, %fd70617, %fd70606, 0dBFB11089CA9A5BCD;
	fma.rn.f64 	%fd70619, %fd70618, %fd70606, 0d3FB3B12B2DB51738;
	fma.rn.f64 	%fd70620, %fd70619, %fd70606, 0dBFB745D022F8DC5C;
	fma.rn.f64 	%fd70621, %fd70620, %fd70606, 0d3FBC71C709DFE927;
	fma.rn.f64 	%fd70622, %fd70621, %fd70606, 0dBFC2492491FA1744;
	fma.rn.f64 	%fd70623, %fd70622, %fd70606, 0d3FC99999999840D2;
	fma.rn.f64 	%fd70624, %fd70623, %fd70606, 0dBFD555555555544C;
	mul.f64 	%fd70625, %fd70606, %fd70624;
	fma.rn.f64 	%fd12941, %fd70625, %fd70605, %fd70605;
	@%p8705 bra 	$L__BB0_9341;
	{
	.reg .b32 %temp; 
	mov.b64 	{%temp, %r16859}, %fd12918;
	}
	setp.lt.s32 	%p8708, %r16859, 0;
	neg.f64 	%fd70628, %fd12941;
	selp.f64 	%fd70629, %fd12941, %fd70628, %p8708;
	add.f64 	%fd79060, %fd70629, 0d3FF921FB54442D18;
	bra.uni 	$L__BB0_9342;
$L__BB0_9341:
	{
	.reg .b32 %temp; 
	mov.b64 	{%temp, %r16858}, %fd12918;
	}
	setp.lt.s32 	%p8707, %r16858, 0;
	mov.f64 	%fd70626, 0d400921FB54442D18;
	sub.f64 	%fd70627, %fd70626, %fd12941;
	selp.f64 	%fd79060, %fd70627, %fd12941, %p8707;
$L__BB0_9342:
	setp.gt.f64 	%p8709, %fd12940, %fd12939;
	selp.f64 	%fd70630, %fd12940, %fd12939, %p8709;
	setp.neu.f64 	%p8710, %fd70630, 0d0000000000000000;
	@%p8710 bra 	$L__BB0_9344;
	{
	.reg .b32 %temp; 
	mov.b64 	{%temp, %r16861}, %fd12918;
	}
	setp.lt.s32 	%p8713, %r16861, 0;
	selp.f64 	%fd79061, 0d400921FB54442D18, 0d0000000000000000, %p8713;
	bra.uni 	$L__BB0_9345;
$L__BB0_9344:
	setp.eq.f64 	%p8711, %fd12939, %fd12940;
	{
	.reg .b32 %temp; 
	mov.b64 	{%temp, %r16860}, %fd12918;
	}
	setp.lt.s32 	%p8712, %r16860, 0;
	selp.f64 	%fd70631, 0d4002D97C7F3321D2, 0d3FE921FB54442D18, %p8712;
	selp.f64 	%fd79061, %fd70631, %fd79060, %p8711;
$L__BB0_9345:
	add.rn.f64 	%fd70632, %fd12939, %fd12940;
	setp.nan.f64 	%p8714, %fd70632, %fd70632;
	copysign.f64 	%fd70633, %fd12915, %fd79061;
	selp.f64 	%fd79064, %fd70632, %fd70633, %p8714;
	abs.f64 	%fd12949, %fd12917;
	abs.f64 	%fd12950, %fd12916;
	setp.leu.f64 	%p8715, %fd12950, %fd12949;
	setp.gt.f64 	%p8716, %fd12950, %fd12949;
	selp.f64 	%fd70634, %fd12950, %fd12949, %p8716;
	selp.f64 	%fd70635, %fd12949, %fd12950, %p8716;
	div.rn.f64 	%fd70636, %fd70635, %fd70634;
	mul.f64 	%fd70637, %fd70636, %fd70636;
	fma.rn.f64 	%fd70638, %fd70637, 0dBEF53E1D2A25FF7E, 0d3F2D3B63DBB65B49;
	fma.rn.f64 	%fd70639, %fd70638, %fd70637, 0dBF5312788DDE082E;
	fma.rn.f64 	%fd70640, %fd70639, %fd70637, 0d3F6F9690C8249315;
	fma.rn.f64 	%fd70641, %fd70640, %fd70637, 0dBF82CF5AABC7CF0D;
	fma.rn.f64 	%fd70642, %fd70641, %fd70637, 0d3F9162B0B2A3BFDE;
	fma.rn.f64 	%fd70643, %fd70642, %fd70637, 0dBF9A7256FEB6FC6B;
	fma.rn.f64 	%fd70644, %fd70643, %fd70637, 0d3FA171560CE4A489;
	fma.rn.f64 	%fd70645, %fd70644, %fd70637, 0dBFA4F44D841450E4;
	fma.rn.f64 	%fd70646, %fd70645, %fd70637, 0d3FA7EE3D3F36BB95;
	fma.rn.f64 	%fd70647, %fd70646, %fd70637, 0dBFAAD32AE04A9FD1;
	fma.rn.f64 	%fd70648, %fd70647, %fd70637, 0d3FAE17813D66954F;
	fma.rn.f64 	%fd70649, %fd70648, %fd70637, 0dBFB11089CA9A5BCD;
	fma.rn.f64 	%fd70650, %fd70649, %fd70637, 0d3FB3B12B2DB51738;
	fma.rn.f64 	%fd70651, %fd70650, %fd70637, 0dBFB745D022F8DC5C;
	fma.rn.f64 	%fd70652, %fd70651, %fd70637, 0d3FBC71C709DFE927;
	fma.rn.f64 	%fd70653, %fd70652, %fd70637, 0dBFC2492491FA1744;
	fma.rn.f64 	%fd70654, %fd70653, %fd70637, 0d3FC99999999840D2;
	fma.rn.f64 	%fd70655, %fd70654, %fd70637, 0dBFD555555555544C;
	mul.f64 	%fd70656, %fd70637, %fd70655;
	fma.rn.f64 	%fd12951, %fd70656, %fd70636, %fd70636;
	@%p8715 bra 	$L__BB0_9347;
	{
	.reg .b32 %temp; 
	mov.b64 	{%temp, %r16863}, %fd12917;
	}
	setp.lt.s32 	%p8718, %r16863, 0;
	neg.f64 	%fd70659, %fd12951;
	selp.f64 	%fd70660, %fd12951, %fd70659, %p8718;
	add.f64 	%fd79062, %fd70660, 0d3FF921FB54442D18;
	bra.uni 	$L__BB0_9348;
$L__BB0_9347:
	{
	.reg .b32 %temp; 
	mov.b64 	{%temp, %r16862}, %fd12917;
	}
	setp.lt.s32 	%p8717, %r16862, 0;
	mov.f64 	%fd70657, 0d400921FB54442D18;
	sub.f64 	%fd70658, %fd70657, %fd12951;
	selp.f64 	%fd79062, %fd70658, %fd12951, %p8717;
$L__BB0_9348:
	setp.gt.f64 	%p8719, %fd12950, %fd12949;
	selp.f64 	%fd70661, %fd12950, %fd12949, %p8719;
	setp.neu.f64 	%p8720, %fd70661, 0d0000000000000000;
	@%p8720 bra 	$L__BB0_9350;
	{
	.reg .b32 %temp; 
	mov.b64 	{%temp, %r16865}, %fd12917;
	}
	setp.lt.s32 	%p8723, %r16865, 0;
	selp.f64 	%fd79063, 0d400921FB54442D18, 0d0000000000000000, %p8723;
	bra.uni 	$L__BB0_9351;
$L__BB0_9350:
	setp.eq.f64 	%p8721, %fd12949, %fd12950;
	{
	.reg .b32 %temp; 
	mov.b64 	{%temp, %r16864}, %fd12917;
	}
	setp.lt.s32 	%p8722, %r16864, 0;
	selp.f64 	%fd70662, 0d4002D97C7F3321D2, 0d3FE921FB54442D18, %p8722;
	selp.f64 	%fd79063, %fd70662, %fd79062, %p8721;
$L__BB0_9351:
	add.rn.f64 	%fd70663, %fd12949, %fd12950;
	setp.nan.f64 	%p8724, %fd70663, %fd70663;
	copysign.f64 	%fd70664, %fd12916, %fd79063;
	selp.f64 	%fd79065, %fd70663, %fd70664, %p8724;
$L__BB0_9352:
	mul.f64 	%fd70727, %fd79065, 0d404CA5DC1A63C1F5;
	mul.f64 	%fd70728, %fd79064, 0d404CA5DC1A63C1F5;
	sub.f64 	%fd70729, %fd70728, %fd12809;
	abs.f64 	%fd70730, %fd70729;
	sub.f64 	%fd70731, %fd70727, %fd12809;
	abs.f64 	%fd70732, %fd70731;
	setp.lt.f64 	%p8745, %fd70730, %fd70732;
	selp.f64 	%fd70733, %fd70728, %fd70727, %p8745;
	mul.f64 	%fd12961, %fd70733, 0d3F91DF46A2529D3A;
	abs.f64 	%fd70734, %fd12961;
	setp.eq.f64 	%p8746, %fd70734, 0d7FF0000000000000;
	setp.ltu.f64 	%p8747, %fd70734, 0d41E0000000000000;
	or.pred  	%p8748, %p8746, %p8747;
	@%p8748 bra 	$L__BB0_9354;
	{ // callseq 1182, 0
	.param .b64 param0;
	st.param.f64 	[param0], %fd12961;
	.param .align 16 .b8 retval0[16];
	call.uni (retval0), 
	__internal_trig_reduction_slowpathd, 
	(
	param0
	);
	ld.param.f64 	%fd70735, [retval0];
	ld.param.b32 	%r16874, [retval0+8];
	} // callseq 1182
$L__BB0_9354:
	mul.f64 	%fd70737, %fd12888, %fd12888;
	fma.rn.f64 	%fd70738, %fd12887, %fd12887, %fd70737;
	sqrt.rn.f64 	%fd70739, %fd70738;
	div.rn.f64 	%fd12962, %fd12888, %fd70739;
	{
	.reg .b32 %temp; 
	mov.b64 	{%temp, %r5743}, %fd12962;
	}
	abs.f64 	%fd12963, %fd12962;
	{
	.reg .b32 %temp; 
	mov.b64 	{%temp, %r16876}, %fd12963;
	}
	setp.gt.s32 	%p8749, %r16876, 1071801957;
	@%p8749 bra 	$L__BB0_9358;
	mul.f64 	%fd70780, %fd12962, %fd12962;
	fma.rn.f64 	%fd70781, %fd70780, 0d3FB0066BDC1895E9, 0dBFB3823B180754AF;
	fma.rn.f64 	%fd70782, %fd70781, %fd70780, 0d3FB11E52CC2F79AE;
	fma.rn.f64 	%fd70783, %fd70782, %fd70780, 0dBF924EAF3526861B;
	fma.rn.f64 	%fd70784, %fd70783, %fd70780, 0d3F91DF02A31E6CB7;
	fma.rn.f64 	%fd70785, %fd70784, %fd70780, 0d3F847D18B0EEC6CC;
	fma.rn.f64 	%fd70786, %fd70785, %fd70780, 0d3F8D0AF961BA53B0;
	fma.rn.f64 	%fd70787, %fd70786, %fd70780, 0d3F91BF7734CF1C48;
	fma.rn.f64 	%fd70788, %fd70787, %fd70780, 0d3F96E91483144EF7;
	fma.rn.f64 	%fd70789, %fd70788, %fd70780, 0d3F9F1C6E0A4F9F81;
	fma.rn.f64 	%fd70790, %fd70789, %fd70780, 0d3FA6DB6DC27FA92B;
	fma.rn.f64 	%fd70791, %fd70790, %fd70780, 0d3FB333333320F91B;
	fma.rn.f64 	%fd70792, %fd70791, %fd70780, 0d3FC5555555555F4D;
	mul.f64 	%fd70793, %fd70780, %fd70792;
	fma.rn.f64 	%fd12964, %fd70793, %fd12963, %fd12963;
	setp.gt.s32 	%p8753, %r5743, -1;
	@%p8753 bra 	$L__BB0_9357;
	mov.f64 	%fd70798, 0d3C91A62633145C07;
	add.rn.f64 	%fd70799, %fd12964, %fd70798;
	mov.f64 	%fd70800, 0d3FF921FB54442D18;
	add.rn.f64 	%fd79066, %fd70800, %fd70799;
	bra.uni 	$L__BB0_9359;
$L__BB0_9357:
	mov.f64 	%fd70794, 0dBC91A62633145C07;
	add.rn.f64 	%fd70795, %fd12964, %fd70794;
	neg.f64 	%fd70796, %fd70795;
	mov.f64 	%fd70797, 0d3FF921FB54442D18;
	add.rn.f64 	%fd79066, %fd70797, %fd70796;
	bra.uni 	$L__BB0_9359;
$L__BB0_9358:
	mov.f64 	%fd70740, 0d3FF0000000000000;
	sub.f64 	%fd70741, %fd70740, %fd12963;
	{
	.reg .b32 %temp; 
	mov.b64 	{%r16877, %temp}, %fd70741;
	}
	{
	.reg .b32 %temp; 
	mov.b64 	{%temp, %r16878}, %fd70741;
	}
	add.s32 	%r16879, %r16878, -1048576;
	mov.b64 	%fd70742, {%r16877, %r16879};
	rsqrt.approx.ftz.f64 	%fd70743, %fd70742;
	{
	.reg .b32 %temp; 
	mov.b64 	{%r16880, %temp}, %fd70743;
	}
	{
	.reg .b32 %temp; 
	mov.b64 	{%temp, %r16881}, %fd70743;
	}
	add.s32 	%r16882, %r16881, -1048576;
	mov.b64 	%fd70744, {%r16880, %r16882};
	mul.f64 	%fd70745, %fd70742, %fd70743;
	neg.f64 	%fd70746, %fd70745;
	fma.rn.f64 	%fd70747, %fd70745, %fd70746, %fd70742;
	fma.rn.f64 	%fd70748, %fd70747, %fd70744, %fd70745;
	neg.f64 	%fd70749, %fd70748;
	fma.rn.f64 	%fd70750, %fd70743, %fd70749, 0d3FF0000000000000;
	fma.rn.f64 	%fd70751, %fd70750, %fd70744, %fd70744;
	fma.rn.f64 	%fd70752, %fd70748, %fd70749, %fd70742;
	fma.rn.f64 	%fd70753, %fd70752, %fd70751, %fd70748;
	{
	.reg .b32 %temp; 
	mov.b64 	{%r16883, %temp}, %fd70753;
	}
	{
	.reg .b32 %temp; 
	mov.b64 	{%temp, %r16884}, %fd70753;
	}
	add.s32 	%r16885, %r16884, 1048576;
	mov.b64 	%fd70754, {%r16883, %r16885};
	fma.rn.f64 	%fd70755, %fd70741, 0d3EC715B371155F70, 0dBEBAC2FE66FAAC4B;
	fma.rn.f64 	%fd70756, %fd70755, %fd70741, 0d3ED9A9B88EFCD9B8;
	fma.rn.f64 	%fd70757, %fd70756, %fd70741, 0d3EDD0F40A8A0C4C3;
	fma.rn.f64 	%fd70758, %fd70757, %fd70741, 0d3EF46D4CFA9E0E1F;
	fma.rn.f64 	%fd70759, %fd70758, %fd70741, 0d3F079C168D1E2422;
	fma.rn.f64 	%fd70760, %fd70759, %fd70741, 0d3F1C9A88C3BCA540;
	fma.rn.f64 	%fd70761, %fd70760, %fd70741, 0d3F31C4E64BD476DF;
	fma.rn.f64 	%fd70762, %fd70761, %fd70741, 0d3F46E8BA60009C8F;
	fma.rn.f64 	%fd70763, %fd70762, %fd70741, 0d3F5F1C71C62B05A2;
	fma.rn.f64 	%fd70764, %fd70763, %fd70741, 0d3F76DB6DB6DC9F2C;
	fma.rn.f64 	%fd70765, %fd70764, %fd70741, 0d3F9333333333329C;
	fma.rn.f64 	%fd70766, %fd70765, %fd70741, 0d3FB5555555555555;
	setp.lt.s32 	%p8750, %r16878, 1;
	mov.f64 	%fd70767, 0d0000000000000000;
	mul.rn.f64 	%fd70768, %fd12963, %fd70767;
	mul.f64 	%fd70769, %fd70741, %fd70766;
	fma.rn.f64 	%fd70770, %fd70769, %fd70754, %fd70754;
	selp.f64 	%fd70771, %fd70768, %fd70770, %p8750;
	setp.lt.s32 	%p8751, %r16878, 0;
	mov.f64 	%fd70772, 0d7FF0000000000000;
	mul.rn.f64 	%fd70773, %fd70771, %fd70772;
	selp.f64 	%fd70774, %fd70773, %fd70771, %p8751;
	setp.lt.s32 	%p8752, %r5743, 0;
	mov.f64 	%fd70775, 0dBCA1A62633145C07;
	add.rn.f64 	%fd70776, %fd70774, %fd70775;
	neg.f64 	%fd70777, %fd70776;
	mov.f64 	%fd70778, 0d400921FB54442D18;
	add.rn.f64 	%fd70779, %fd70778, %fd70777;
	selp.f64 	%fd79066, %fd70779, %fd70774, %p8752;
$L__BB0_9359:
	mul.f64 	%fd70801, %fd79066, 0d404CA5DC1A63C1F5;
	setp.gt.f64 	%p8754, %fd12887, 0d0000000000000000;
	neg.f64 	%fd70802, %fd70801;
	selp.f64 	%fd70803, %fd70802, %fd70801, %p8754;
	mul.f64 	%fd12969, %fd70803, 0d3F91DF46A2529D3A;
	abs.f64 	%fd12970, %fd12969;
	setp.neu.f64 	%p8755, %fd12970, 0d7FF0000000000000;
	@%p8755 bra 	$L__BB0_9361;
	mov.f64 	%fd70809, 0d0000000000000000;
	mul.rn.f64 	%fd79067, %fd12969, %fd70809;
	mov.b32 	%r19988, 0;
	bra.uni 	$L__BB0_9363;
$L__BB0_9361:
	mul.f64 	%fd70804, %fd12969, 0d3FE45F306DC9C883;
	cvt.rni.s32.f64 	%r19988, %fd70804;
	cvt.rn.f64.s32 	%fd70805, %r19988;
	fma.rn.f64 	%fd70806, %fd70805, 0dBFF921FB54442D18, %fd12969;
	fma.rn.f64 	%fd70807, %fd70805, 0dBC91A62633145C00, %fd70806;
	fma.rn.f64 	%fd79067, %fd70805, 0dB97B839A252049C0, %fd70807;
	setp.ltu.f64 	%p8756, %fd12970, 0d41E0000000000000;
	@%p8756 bra 	$L__BB0_9363;
	{ // callseq 1183, 0
	.param .b64 param0;
	st.param.f64 	[param0], %fd12969;
	.param .align 16 .b8 retval0[16];
	call.uni (retval0), 
	__internal_trig_reduction_slowpathd, 
	(
	param0
	);
	ld.param.f64 	%fd79067, [retval0];
	ld.param.b32 	%r19988, [retval0+8];
	} // callseq 1183
$L__BB0_9363:
	shl.b32 	%r16888, %r19988, 6;
	cvt.u64.u32 	%rd7524, %r16888;
	and.b64  	%rd7525, %rd7524, 64;
	add.s64 	%rd7527, %rd7183, %rd7525;
	mul.rn.f64 	%fd70810, %fd79067, %fd79067;
	and.b32  	%r16889, %r19988, 1;
	setp.eq.b32 	%p8758, %r16889, 1;
	selp.f64 	%fd70811, 0dBDA8FF8320FD8164, 0d3DE5DB65F9785EBA, %p8758;
	ld.global.nc.v2.f64 	{%fd70812, %fd70813}, [%rd7527];
	fma.rn.f64 	%fd70814, %fd70811, %fd70810, %fd70812;
	fma.rn.f64 	%fd70815, %fd70814, %fd70810, %fd70813;
	ld.global.nc.v2.f64 	{%fd70816, %fd70817}, [%rd7527+16];
	fma.rn.f64 	%fd70818, %fd70815, %fd70810, %fd70816;
	fma.rn.f64 	%fd70819, %fd70818, %fd70810, %fd70817;
	ld.global.nc.v2.f64 	{%fd70820, %fd70821}, [%rd7527+32];
	fma.rn.f64 	%fd70822, %fd70819, %fd70810, %fd70820;
	fma.rn.f64 	%fd70823, %fd70822, %fd70810, %fd70821;
	fma.rn.f64 	%fd70824, %fd70823, %fd79067, %fd79067;
	fma.rn.f64 	%fd70825, %fd70823, %fd70810, 0d3FF0000000000000;
	selp.f64 	%fd70826, %fd70825, %fd70824, %p8758;
	and.b32  	%r16890, %r19988, 2;
	setp.eq.s32 	%p8759, %r16890, 0;
	mov.f64 	%fd70827, 0d0000000000000000;
	sub.f64 	%fd70828, %fd70827, %fd70826;
	selp.f64 	%fd12975, %fd70826, %fd70828, %p8759;
	@%p8755 bra 	$L__BB0_9365;
	mov.f64 	%fd70834, 0d0000000000000000;
	mul.rn.f64 	%fd79069, %fd12969, %fd70834;
	mov.b32 	%r19990, 1;
	bra.uni 	$L__BB0_9368;
$L__BB0_9365:
	mul.f64 	%fd70829, %fd12969, 0d3FE45F306DC9C883;
	cvt.rni.s32.f64 	%r19989, %fd70829;
	cvt.rn.f64.s32 	%fd70830, %r19989;
	fma.rn.f64 	%fd70831, %fd70830, 0dBFF921FB54442D18, %fd12969;
	fma.rn.f64 	%fd70832, %fd70830, 0dBC91A62633145C00, %fd70831;
	fma.rn.f64 	%fd79069, %fd70830, 0dB97B839A252049C0, %fd70832;
	setp.ltu.f64 	%p8760, %fd12970, 0d41E0000000000000;
	@%p8760 bra 	$L__BB0_9367;
	{ // callseq 1184, 0
	.param .b64 param0;
	st.param.f64 	[param0], %fd12969;
	.param .align 16 .b8 retval0[16];
	call.uni (retval0), 
	__internal_trig_reduction_slowpathd, 
	(
	param0
	);
	ld.param.f64 	%fd79069, [retval0];
	ld.param.b32 	%r19989, [retval0+8];
	} // callseq 1184
$L__BB0_9367:
	add.s32 	%r19990, %r19989, 1;
$L__BB0_9368:
	shl.b32 	%r16893, %r19990, 6;
	cvt.u64.u32 	%rd7528, %r16893;
	and.b64  	%rd7529, %rd7528, 64;
	add.s64 	%rd7531, %rd7183, %rd7529;
	mul.rn.f64 	%fd70835, %fd79069, %fd79069;
	and.b32  	%r16894, %r19990, 1;
	setp.eq.b32 	%p8761, %r16894, 1;
	selp.f64 	%fd70836, 0dBDA8FF8320FD8164, 0d3DE5DB65F9785EBA, %p8761;
	ld.global.nc.v2.f64 	{%fd70837, %fd70838}, [%rd7531];
	fma.rn.f64 	%fd70839, %fd70836, %fd70835, %fd70837;
	fma.rn.f64 	%fd70840, %fd70839, %fd70835, %fd70838;
	ld.global.nc.v2.f64 	{%fd70841, %fd70842}, [%rd7531+16];
	fma.rn.f64 	%fd70843, %fd70840, %fd70835, %fd70841;
	fma.rn.f64 	%fd70844, %fd70843, %fd70835, %fd70842;
	ld.global.nc.v2.f64 	{%fd70845, %fd70846}, [%rd7531+32];
	fma.rn.f64 	%fd70847, %fd70844, %fd70835, %fd70845;
	fma.rn.f64 	%fd70848, %fd70847, %fd70835, %fd70846;
	fma.rn.f64 	%fd70849, %fd70848, %fd79069, %fd79069;
	fma.rn.f64 	%fd70850, %fd70848, %fd70835, 0d3FF0000000000000;
	selp.f64 	%fd70851, %fd70850, %fd70849, %p8761;
	and.b32  	%r16895, %r19990, 2;
	setp.eq.s32 	%p8762, %r16895, 0;
	mov.f64 	%fd70852, 0d0000000000000000;
	sub.f64 	%fd70853, %fd70852, %fd70851;
	selp.f64 	%fd12981, %fd70851, %fd70853, %p8762;
	mul.f64 	%fd70854, %fd12836, %fd12902;
	mul.f64 	%fd12982, %fd70854, 0d3FE0000000000000;
	{
	.reg .b32 %temp; 
	mov.b64 	{%temp, %r16896}, %fd12982;
	}
	mov.b32 	%f81, %r16896;
	abs.f32 	%f82, %f81;
	setp.geu.f32 	%p8763, %f82, 0f3FE26666;
	@%p8763 bra 	$L__BB0_9370;
	mul.f64 	%fd70888, %fd12982, %fd12982;
	fma.rn.f64 	%fd70889, %fd70888, 0d3FB0066BDC1895E9, 0dBFB3823B180754AF;
	fma.rn.f64 	%fd70890, %fd70889, %fd70888, 0d3FB11E52CC2F79AE;
	fma.rn.f64 	%fd70891, %fd70890, %fd70888, 0dBF924EAF3526861B;
	fma.rn.f64 	%fd70892, %fd70891, %fd70888, 0d3F91DF02A31E6CB7;
	fma.rn.f64 	%fd70893, %fd70892, %fd70888, 0d3F847D18B0EEC6CC;
	fma.rn.f64 	%fd70894, %fd70893, %fd70888, 0d3F8D0AF961BA53B0;
	fma.rn.f64 	%fd70895, %fd70894, %fd70888, 0d3F91BF7734CF1C48;
	fma.rn.f64 	%fd70896, %fd70895, %fd70888, 0d3F96E91483144EF7;
	fma.rn.f64 	%fd70897, %fd70896, %fd70888, 0d3F9F1C6E0A4F9F81;
	fma.rn.f64 	%fd70898, %fd70897, %fd70888, 0d3FA6DB6DC27FA92B;
	fma.rn.f64 	%fd70899, %fd70898, %fd70888, 0d3FB333333320F91B;
	fma.rn.f64 	%fd70900, %fd70899, %fd70888, 0d3FC5555555555F4D;
	mul.f64 	%fd70901, %fd70888, %fd70900;
	fma.rn.f64 	%fd79070, %fd70901, %fd12982, %fd12982;
	bra.uni 	$L__BB0_9371;
$L__BB0_9370:
	abs.f64 	%fd70855, %fd12982;
	fma.rn.f64 	%fd70856, %fd70855, 0dBFE0000000000000, 0d3FE0000000000000;
	rsqrt.approx.ftz.f64 	%fd70857, %fd70856;
	{
	.reg .b32 %temp; 
	mov.b64 	{%r16897, %temp}, %fd70857;
	}
	{
	.reg .b32 %temp; 
	mov.b64 	{%temp, %r16898}, %fd70857;
	}
	add.s32 	%r16899, %r16898, -1048576;
	mov.b64 	%fd70858, {%r16897, %r16899};
	mul.f64 	%fd70859, %fd70856, %fd70857;
	neg.f64 	%fd70860, %fd70859;
	fma.rn.f64 	%fd70861, %fd70859, %fd70860, %fd70856;
	fma.rn.f64 	%fd70862, %fd70861, %fd70858, %fd70859;
	neg.f64 	%fd70863, %fd70862;
	fma.rn.f64 	%fd70864, %fd70857, %fd70863, 0d3FF0000000000000;
	fma.rn.f64 	%fd70865, %fd70864, %fd70858, %fd70858;
	fma.rn.f64 	%fd70866, %fd70862, %fd70863, %fd70856;
	fma.rn.f64 	%fd70867, %fd70866, %fd70865, %fd70862;
	{
	.reg .b32 %temp; 
	mov.b64 	{%temp, %r16900}, %fd70856;
	}
	setp.lt.s32 	%p8764, %r16900, 0;
	selp.f64 	%fd70868, 0dFFF8000000000000, %fd70867, %p8764;
	setp.ne.f64 	%p8765, %fd70856, 0d0000000000000000;
	selp.f64 	%fd70869, %fd70868, %fd70856, %p8765;
	fma.rn.f64 	%fd70870, %fd70856, 0d3FB0066BDC1895E9, 0dBFB3823B180754AF;
	fma.rn.f64 	%fd70871, %fd70870, %fd70856, 0d3FB11E52CC2F79AE;
	fma.rn.f64 	%fd70872, %fd70871, %fd70856, 0dBF924EAF3526861B;
	fma.rn.f64 	%fd70873, %fd70872, %fd70856, 0d3F91DF02A31E6CB7;
	fma.rn.f64 	%fd70874, %fd70873, %fd70856, 0d3F847D18B0EEC6CC;
	fma.rn.f64 	%fd70875, %fd70874, %fd70856, 0d3F8D0AF961BA53B0;
	fma.rn.f64 	%fd70876, %fd70875, %fd70856, 0d3F91BF7734CF1C48;
	fma.rn.f64 	%fd70877, %fd70876, %fd70856, 0d3F96E91483144EF7;
	fma.rn.f64 	%fd70878, %fd70877, %fd70856, 0d3F9F1C6E0A4F9F81;
	fma.rn.f64 	%fd70879, %fd70878, %fd70856, 0d3FA6DB6DC27FA92B;
	fma.rn.f64 	%fd70880, %fd70879, %fd70856, 0d3FB333333320F91B;
	fma.rn.f64 	%fd70881, %fd70880, %fd70856, 0d3FC5555555555F4D;
	mul.f64 	%fd70882, %fd70856, %fd70881;
	mul.f64 	%fd70883, %fd70869, 0dC000000000000000;
	fma.rn.f64 	%fd70884, %fd70883, %fd70882, 0d3C91A62633145C07;
	add.f64 	%fd70885, %fd70883, 0d3FE921FB54442D18;
	add.f64 	%fd70886, %fd70885, %fd70884;
	add.f64 	%fd70887, %fd70886, 0d3FE921FB54442D18;
	copysign.f64 	%fd79070, %fd12982, %fd70887;
$L__BB0_9371:
	mul.f64 	%fd12986, %fd79070, 0d3FFFFFFFFFFFFFFF;
	abs.f64 	%fd12987, %fd12986;
	setp.neu.f64 	%p8766, %fd12987, 0d7FF0000000000000;
	@%p8766 bra 	$L__BB0_9373;
	mov.f64 	%fd70907, 0d0000000000000000;
	mul.rn.f64 	%fd79072, %fd12986, %fd70907;
	mov.pred 	%p9748, -1;
	bra.uni 	$L__BB0_9376;
$L__BB0_9373:
	mul.f64 	%fd70902, %fd12986, 0d3FE45F306DC9C883;
	cvt.rni.s32.f64 	%r19991, %fd70902;
	cvt.rn.f64.s32 	%fd70903, %r19991;
	fma.rn.f64 	%fd70904, %fd70903, 0dBFF921FB54442D18, %fd12986;
	fma.rn.f64 	%fd70905, %fd70903, 0dBC91A62633145C00, %fd70904;
	fma.rn.f64 	%fd79072, %fd70903, 0dB97B839A252049C0, %fd70905;
	setp.ltu.f64 	%p8767, %fd12987, 0d41E0000000000000;
	@%p8767 bra 	$L__BB0_9375;
	{ // callseq 1185, 0
	.param .b64 param0;
	st.param.f64 	[param0], %fd12986;
	.param .align 16 .b8 retval0[16];
	call.uni (retval0), 
	__internal_trig_reduction_slowpathd, 
	(
	param0
	);
	ld.param.f64 	%fd79072, [retval0];
	ld.param.b32 	%r19991, [retval0+8];
	} // callseq 1185
$L__BB0_9375:
	and.b32  	%r16902, %r19991, 1;
	setp.eq.b32 	%p8768, %r16902, 1;
	not.pred 	%p9748, %p8768;
$L__BB0_9376:
	mul.f64 	%fd70908, %fd79072, %fd79072;
	fma.rn.f64 	%fd70909, %fd70908, 0d3EE48DAC2799BCB9, 0dBEF9757C5B27EBB1;
	fma.rn.f64 	%fd70910, %fd70909, %fd70908, 0d3F0980E90FD91E04;
	fma.rn.f64 	%fd70911, %fd70910, %fd70908, 0dBEFAE2B0417D7E1D;
	fma.rn.f64 	%fd70912, %fd70911, %fd70908, 0d3F119F5341BFBA57;
	fma.rn.f64 	%fd70913, %fd70912, %fd70908, 0d3F15E791A00F6919;
	fma.rn.f64 	%fd70914, %fd70913, %fd70908, 0d3F2FF2E7FADEC73A;
	fma.rn.f64 	%fd70915, %fd70914, %fd70908, 0d3F434BC1B206DA62;
	fma.rn.f64 	%fd70916, %fd70915, %fd70908, 0d3F57DB18EF2F83F9;
	fma.rn.f64 	%fd70917, %fd70916, %fd70908, 0d3F6D6D2E7AE49FBC;
	fma.rn.f64 	%fd70918, %fd70917, %fd70908, 0d3F8226E3A816A776;
	fma.rn.f64 	%fd70919, %fd70918, %fd70908, 0d3F9664F485D25660;
	fma.rn.f64 	%fd70920, %fd70919, %fd70908, 0d3FABA1BA1BABF31D;
	fma.rn.f64 	%fd70921, %fd70920, %fd70908, 0d3FC11111111105D2;
	fma.rn.f64 	%fd70922, %fd70921, %fd70908, 0d3FD555555555555E;
	mul.f64 	%fd12993, %fd70908, %fd70922;
	fma.rn.f64 	%fd79073, %fd12993, %fd79072, %fd79072;
	@%p9748 bra 	$L__BB0_9378;
	sub.f64 	%fd70923, %fd79073, %fd79072;
	neg.f64 	%fd70924, %fd70923;
	fma.rn.f64 	%fd70925, %fd12993, %fd79072, %fd70924;
	rcp.approx.ftz.f64 	%fd70926, %fd79073;
	neg.f64 	%fd70927, %fd79073;
	fma.rn.f64 	%fd70928, %fd70927, %fd70926, 0d3FF0000000000000;
	fma.rn.f64 	%fd70929, %fd70928, %fd70928, %fd70928;
	fma.rn.f64 	%fd70930, %fd70929, %fd70926, %fd70926;
	neg.f64 	%fd70931, %fd70930;
	fma.rn.f64 	%fd70932, %fd79073, %fd70931, 0d3FF0000000000000;
	fma.rn.f64 	%fd70933, %fd70931, %fd70925, %fd70932;
	fma.rn.f64 	%fd79073, %fd70933, %fd70931, %fd70931;
$L__BB0_9378:
	mul.f64 	%fd70934, %fd79073, %fd12793;
	mul.f64 	%fd79075, %fd12975, %fd70934;
	mul.f64 	%fd70935, %fd12788, %fd79073;
	mul.f64 	%fd79074, %fd12981, %fd70935;
	bra.uni 	$L__BB0_9380;
$L__BB0_9379:
	sub.f64 	%fd79075, %fd12807, %fd12832;
	sub.f64 	%fd79074, %fd12808, %fd12833;
$L__BB0_9380:
	ld.param.u64 	%rd8635, [_Z8FitGrainPdPiS0_S_S_S0_S0_S_S_S_S_S_S_S_S_S_S_S_S__param_7];
	setp.lt.s32 	%p8770, %r19905, 1;
	cvta.to.global.u64 	%rd7532, %rd8635;
	mul.lo.s32 	%r16903, %r2, 9;
	mul.wide.s32 	%rd7533, %r16903, 8;
	add.s64 	%rd7534, %rd7532, %rd7533;
	mul.lo.s32 	%r16904, %r19967, 9;
	mul.wide.u32 	%rd7535, %r16904, 8;
	add.s64 	%rd7536, %rd7534, %rd7535;
	ld.global.f64 	%fd70936, [%rd7536+64];
	cvt.rzi.s32.f64 	%r5755, %fd70936;
	@%p8770 bra 	$L__BB0_9385;
	mov.b32 	%r19992, 0;
	bra.uni 	$L__BB0_9383;
$L__BB0_9382:
	add.s32 	%r19992, %r19992, 1;
	setp.eq.s32 	%p8772, %r19992, %r19905;
	@%p8772 bra 	$L__BB0_9385;
$L__BB0_9383:
	shl.b32 	%r16906, %r19992, 3;
	mul.wide.u32 	%rd7537, %r16906, 8;
	add.s64 	%rd53, %rd31, %rd7537;
	ld.global.f64 	%fd70937, [%rd53+56];
	cvt.rzi.s32.f64 	%r16907, %fd70937;
	setp.ne.s32 	%p8771, %r16907, %r5755;
	@%p8771 bra 	$L__BB0_9382;
	ld.global.f64 	%fd70938, [%rd53];
	sub.f64 	%fd70939, %fd79075, %fd70938;
	ld.global.f64 	%fd70940, [%rd53+8];
	sub.f64 	%fd70941, %fd79074, %fd70940;
	mul.f64 	%fd70942, %fd70941, %fd70941;
	fma.rn.f64 	%fd70943, %fd70939, %fd70939, %fd70942;
	sqrt.rn.f64 	%fd70944, %fd70943;
	cvt.rn.f64.s32 	%fd70945, %r19968;
	add.f64 	%fd70946, %fd70944, %fd70945;
	cvt.rzi.s32.f64 	%r19968, %fd70946;
$L__BB0_9385:
	add.s32 	%r19967, %r19967, 1;
	setp.ne.s32 	%p8773, %r19967, %r1;
	@%p8773 bra 	$L__BB0_9263;
	cvt.rn.f64.s32 	%fd79283, %r19968;
$L__BB0_9387:
	ld.param.u64 	%rd8108, [_Z8FitGrainPdPiS0_S_S_S0_S0_S_S_S_S_S_S_S_S_S_S_S_S__param_0];
	cvta.to.global.u64 	%rd54, %rd8108;
	setp.gt.f64 	%p8774, %fd79288, %fd79283;
	@%p8774 bra 	$L__BB0_9388;
	bra.uni 	$L__BB0_9529;
$L__BB0_9388:
	sub.f64 	%fd73432, %fd12796, %fd12781;
	fma.rn.f64 	%fd79078, %fd73432, 0d4000000000000000, %fd12781;
	st.global.f64 	[%rd32+120], %fd79078;
	ld.global.f64 	%fd13012, [%rd35];
	setp.geu.f64 	%p9211, %fd79078, %fd13012;
	@%p9211 bra 	$L__BB0_9390;
	st.global.f64 	[%rd32+120], %fd13012;
	mov.f64 	%fd79078, %fd13012;
$L__BB0_9390:
	ld.global.f64 	%fd13014, [%rd36];
	setp.leu.f64 	%p9212, %fd79078, %fd13014;
	@%p9212 bra 	$L__BB0_9392;
	st.global.f64 	[%rd32+120], %fd13014;
	mov.f64 	%fd79078, %fd13014;
$L__BB0_9392:
	sub.f64 	%fd73433, %fd12801, %fd12783;
	fma.rn.f64 	%fd79080, %fd73433, 0d4000000000000000, %fd12783;
	st.global.f64 	[%rd32+128], %fd79080;
	ld.global.f64 	%fd13017, [%rd35+8];
	setp.geu.f64 	%p9213, %fd79080, %fd13017;
	@%p9213 bra 	$L__BB0_9394;
	st.global.f64 	[%rd32+128], %fd13017;
	mov.f64 	%fd79080, %fd13017;
$L__BB0_9394:
	ld.global.f64 	%fd13019, [%rd36+8];
	setp.leu.f64 	%p9214, %fd79080, %fd13019;
	@%p9214 bra 	$L__BB0_9396;
	st.global.f64 	[%rd32+128], %fd13019;
	mov.f64 	%fd79080, %fd13019;
$L__BB0_9396:
	sub.f64 	%fd73434, %fd12806, %fd12785;
	fma.rn.f64 	%fd79082, %fd73434, 0d4000000000000000, %fd12785;
	st.global.f64 	[%rd32+136], %fd79082;
	ld.global.f64 	%fd13022, [%rd35+16];
	setp.geu.f64 	%p9215, %fd79082, %fd13022;
	@%p9215 bra 	$L__BB0_9398;
	st.global.f64 	[%rd32+136], %fd13022;
	mov.f64 	%fd79082, %fd13022;
$L__BB0_9398:
	ld.global.f64 	%fd13024, [%rd36+16];
	setp.leu.f64 	%p9216, %fd79082, %fd13024;
	@%p9216 bra 	$L__BB0_9400;
	st.global.f64 	[%rd32+136], %fd13024;
	mov.f64 	%fd79082, %fd13024;
$L__BB0_9400:
	setp.gt.s32 	%p9217, %r1, 0;
	mov.f64 	%fd79128, 0d0000000000000000;
	@%p9217 bra 	$L__BB0_9401;
	bra.uni 	$L__BB0_9526;
$L__BB0_9401:
	ld.global.f64 	%fd13005, [%rd54];
	ld.global.f64 	%fd73436, [%rd54+4160];
	mul.f64 	%fd13006, %fd73436, 0d3F91DF46A2529D3A;
	abs.f64 	%fd13007, %fd13006;
	setp.eq.f64 	%p9218, %fd13007, 0d7FF0000000000000;
	mul.f64 	%fd73437, %fd13006, 0d3FE45F306DC9C883;
	cvt.rni.s32.f64 	%r5761, %fd73437;
	cvt.rn.f64.s32 	%fd73438, %r5761;
	fma.rn.f64 	%fd73439, %fd73438, 0dBFF921FB54442D18, %fd13006;
	fma.rn.f64 	%fd73440, %fd73438, 0dBC91A62633145C00, %fd73439;
	fma.rn.f64 	%fd13008, %fd73438, 0dB97B839A252049C0, %fd73440;
	setp.ltu.f64 	%p9219, %fd13007, 0d41E0000000000000;
	abs.f64 	%fd13009, %fd73436;
	or.pred  	%p157, %p9218, %p9219;
	neg.f64 	%fd13010, %fd13005;
	mov.b32 	%r19994, 0;
	mov.u32 	%r19995, %r19994;
$L__BB0_9402:
	ld.param.u64 	%rd8640, [_Z8FitGrainPdPiS0_S_S_S0_S0_S_S_S_S_S_S_S_S_S_S_S_S__param_7];
	mul.lo.s32 	%r17286, %r19994, 9;
	cvta.to.global.u64 	%rd7747, %rd8640;
	mul.lo.s32 	%r17287, %r2, 9;
	mul.wide.s32 	%rd7748, %r17287, 8;
	add.s64 	%rd7749, %rd7747, %rd7748;
	mul.wide.u32 	%rd7750, %r17286, 8;
	add.s64 	%rd7751, %rd7749, %rd7750;
	ld.global.f64 	%fd13026, [%rd7751+40];
	ld.global.f64 	%fd13027, [%rd7751+48];
	ld.global.f64 	%fd13028, [%rd7751+32];
	mul.f64 	%fd13029, %fd13028, 0d3F91DF46A2529D3A;
	abs.f64 	%fd13030, %fd13029;
	setp.neu.f64 	%p9220, %fd13030, 0d7FF0000000000000;
	@%p9220 bra 	$L__BB0_9404;
	mov.f64 	%fd73446, 0d0000000000000000;
	mul.rn.f64 	%fd79083, %fd13029, %fd73446;
	mov.b32 	%r19996, 0;
	bra.uni 	$L__BB0_9406;
$L__BB0_9404:
	mul.f64 	%fd73441, %fd13029, 0d3FE45F306DC9C883;
	cvt.rni.s32.f64 	%r19996, %fd73441;
	cvt.rn.f64.s32 	%fd73442, %r19996;
	fma.rn.f64 	%fd73443, %fd73442, 0dBFF921FB54442D18, %fd13029;
	fma.rn.f64 	%fd73444, %fd73442, 0dBC91A62633145C00, %fd73443;
	fma.rn.f64 	%fd79083, %fd73442, 0dB97B839A252049C0, %fd73444;
	setp.ltu.f64 	%p9221, %fd13030, 0d41E0000000000000;
	@%p9221 bra 	$L__BB0_9406;
	{ // callseq 1234, 0
	.param .b64 param0;
	st.param.f64 	[param0], %fd13029;
	.param .align 16 .b8 retval0[16];
	call.uni (retval0), 
	__internal_trig_reduction_slowpathd, 
	(
	param0
	);
	ld.param.f64 	%fd79083, [retval0];
	ld.param.b32 	%r19996, [retval0+8];
	} // callseq 1234
$L__BB0_9406:
	setp.neu.f64 	%p9222, %fd13030, 0d7FF0000000000000;
	shl.b32 	%r17290, %r19996, 6;
	cvt.u64.u32 	%rd7752, %r17290;
	and.b64  	%rd7753, %rd7752, 64;
	add.s64 	%rd7755, %rd7183, %rd7753;
	mul.rn.f64 	%fd73447, %fd79083, %fd79083;
	and.b32  	%r17291, %r19996, 1;
	setp.eq.b32 	%p9223, %r17291, 1;
	selp.f64 	%fd73448, 0dBDA8FF8320FD8164, 0d3DE5DB65F9785EBA, %p9223;
	ld.global.nc.v2.f64 	{%fd73449, %fd73450}, [%rd7755];
	fma.rn.f64 	%fd73451, %fd73448, %fd73447, %fd73449;
	fma.rn.f64 	%fd73452, %fd73451, %fd73447, %fd73450;
	ld.global.nc.v2.f64 	{%fd73453, %fd73454}, [%rd7755+16];
	fma.rn.f64 	%fd73455, %fd73452, %fd73447, %fd73453;
	fma.rn.f64 	%fd73456, %fd73455, %fd73447, %fd73454;
	ld.global.nc.v2.f64 	{%fd73457, %fd73458}, [%rd7755+32];
	fma.rn.f64 	%fd73459, %fd73456, %fd73447, %fd73457;
	fma.rn.f64 	%fd73460, %fd73459, %fd73447, %fd73458;
	fma.rn.f64 	%fd73461, %fd73460, %fd79083, %fd79083;
	fma.rn.f64 	%fd73462, %fd73460, %fd73447, 0d3FF0000000000000;
	selp.f64 	%fd73463, %fd73462, %fd73461, %p9223;
	and.b32  	%r17292, %r19996, 2;
	setp.eq.s32 	%p9224, %r17292, 0;
	mov.f64 	%fd73464, 0d0000000000000000;
	sub.f64 	%fd73465, %fd73464, %fd73463;
	selp.f64 	%fd13035, %fd73463, %fd73465, %p9224;
	@%p9222 bra 	$L__BB0_9408;
	mov.f64 	%fd73471, 0d0000000000000000;
	mul.rn.f64 	%fd79085, %fd13029, %fd73471;
	mov.b32 	%r19998, 1;
	bra.uni 	$L__BB0_9411;
$L__BB0_9408:
	mul.f64 	%fd73466, %fd13029, 0d3FE45F306DC9C883;
	cvt.rni.s32.f64 	%r19997, %fd73466;
	cvt.rn.f64.s32 	%fd73467, %r19997;
	fma.rn.f64 	%fd73468, %fd73467, 0dBFF921FB54442D18, %fd13029;
	fma.rn.f64 	%fd73469, %fd73467, 0dBC91A62633145C00, %fd73468;
	fma.rn.f64 	%fd79085, %fd73467, 0dB97B839A252049C0, %fd73469;
	setp.ltu.f64 	%p9225, %fd13030, 0d41E0000000000000;
	@%p9225 bra 	$L__BB0_9410;
	{ // callseq 1235, 0
	.param .b64 param0;
	st.param.f64 	[param0], %fd13029;
	.param .align 16 .b8 retval0[16];
	call.uni (retval0), 
	__internal_trig_reduction_slowpathd, 
	(
	param0
	);
	ld.param.f64 	%fd79085, [retval0];
	ld.param.b32 	%r19997, [retval0+8];
	} // callseq 1235
$L__BB0_9410:
	add.s32 	%r19998, %r19997, 1;
$L__BB0_9411:
	mov.f64 	%fd73472, 0d0000000000000000;
	mul.rn.f64 	%fd79096, %fd13006, %fd73472;
	setp.eq.f64 	%p9226, %fd13007, 0d7FF0000000000000;
	shl.b32 	%r17296, %r19998, 6;
	cvt.u64.u32 	%rd7756, %r17296;
	and.b64  	%rd7757, %rd7756, 64;
	add.s64 	%rd7759, %rd7183, %rd7757;
	mul.rn.f64 	%fd73473, %fd79085, %fd79085;
	and.b32  	%r17297, %r19998, 1;
	setp.eq.b32 	%p9227, %r17297, 1;
	selp.f64 	%fd73474, 0dBDA8FF8320FD8164, 0d3DE5DB65F9785EBA, %p9227;
	ld.global.nc.v2.f64 	{%fd73475, %fd73476}, [%rd7759];
	fma.rn.f64 	%fd73477, %fd73474, %fd73473, %fd73475;
	fma.rn.f64 	%fd73478, %fd73477, %fd73473, %fd73476;
	ld.global.nc.v2.f64 	{%fd73479, %fd73480}, [%rd7759+16];
	fma.rn.f64 	%fd73481, %fd73478, %fd73473, %fd73479;
	fma.rn.f64 	%fd73482, %fd73481, %fd73473, %fd73480;
	ld.global.nc.v2.f64 	{%fd73483, %fd73484}, [%rd7759+32];
	fma.rn.f64 	%fd73485, %fd73482, %fd73473, %fd73483;
	fma.rn.f64 	%fd73486, %fd73485, %fd73473, %fd73484;
	fma.rn.f64 	%fd73487, %fd73486, %fd79085, %fd79085;
	fma.rn.f64 	%fd73488, %fd73486, %fd73473, 0d3FF0000000000000;
	selp.f64 	%fd73489, %fd73488, %fd73487, %p9227;
	and.b32  	%r17298, %r19998, 2;
	setp.eq.s32 	%p9228, %r17298, 0;
	sub.f64 	%fd73490, %fd73472, %fd73489;
	selp.f64 	%fd73491, %fd73489, %fd73490, %p9228;
	mul.f64 	%fd73492, %fd79078, %fd73491;
	mul.f64 	%fd73493, %fd79080, %fd13035;
	sub.f64 	%fd13042, %fd73492, %fd73493;
	mul.f64 	%fd73494, %fd79080, %fd73491;
	fma.rn.f64 	%fd13043, %fd79078, %fd13035, %fd73494;
	mov.b32 	%r20000, 1;
	mov.f64 	%fd79087, %fd79096;
	@%p9226 bra 	$L__BB0_9415;
	setp.ltu.f64 	%p9229, %fd13007, 0d41E0000000000000;
	mov.f64 	%fd79087, %fd13008;
	mov.u32 	%r19999, %r5761;
	@%p9229 bra 	$L__BB0_9414;
	{ // callseq 1236, 0
	.param .b64 param0;
	st.param.f64 	[param0], %fd13006;
	.param .align 16 .b8 retval0[16];
	call.uni (retval0), 
	__internal_trig_reduction_slowpathd, 
	(
	param0
	);
	ld.param.f64 	%fd79087, [retval0];
	ld.param.b32 	%r19999, [retval0+8];
	} // callseq 1236
$L__BB0_9414:
	add.s32 	%r20000, %r19999, 1;
$L__BB0_9415:
	setp.eq.f64 	%p9230, %fd13007, 0d7FF0000000000000;
	selp.b32 	%r20001, 0, %r5761, %p9230;
	selp.f64 	%fd79088, %fd79096, %fd13008, %p9230;
	shl.b32 	%r17300, %r20000, 6;
	cvt.u64.u32 	%rd7760, %r17300;
	and.b64  	%rd7761, %rd7760, 64;
	add.s64 	%rd7763, %rd7183, %rd7761;
	mul.rn.f64 	%fd73496, %fd79087, %fd79087;
	and.b32  	%r17301, %r20000, 1;
	setp.eq.b32 	%p9231, %r17301, 1;
	selp.f64 	%fd73497, 0dBDA8FF8320FD8164, 0d3DE5DB65F9785EBA, %p9231;
	ld.global.nc.v2.f64 	{%fd73498, %fd73499}, [%rd7763];
	fma.rn.f64 	%fd73500, %fd73497, %fd73496, %fd73498;
	fma.rn.f64 	%fd73501, %fd73500, %fd73496, %fd73499;
	ld.global.nc.v2.f64 	{%fd73502, %fd73503}, [%rd7763+16];
	fma.rn.f64 	%fd73504, %fd73501, %fd73496, %fd73502;
	fma.rn.f64 	%fd73505, %fd73504, %fd73496, %fd73503;
	ld.global.nc.v2.f64 	{%fd73506, %fd73507}, [%rd7763+32];
	fma.rn.f64 	%fd73508, %fd73505, %fd73496, %fd73506;
	fma.rn.f64 	%fd73509, %fd73508, %fd73496, %fd73507;
	fma.rn.f64 	%fd73510, %fd73509, %fd79087, %fd79087;
	fma.rn.f64 	%fd73511, %fd73509, %fd73496, 0d3FF0000000000000;
	selp.f64 	%fd73512, %fd73511, %fd73510, %p9231;
	and.b32  	%r17302, %r20000, 2;
	setp.eq.s32 	%p9232, %r17302, 0;
	mov.f64 	%fd73513, 0d0000000000000000;
	sub.f64 	%fd73514, %fd73513, %fd73512;
	selp.f64 	%fd13048, %fd73512, %fd73514, %p9232;
	@%p157 bra 	$L__BB0_9417;
	{ // callseq 1237, 0
	.param .b64 param0;
	st.param.f64 	[param0], %fd13006;
	.param .align 16 .b8 retval0[16];
	call.uni (retval0), 
	__internal_trig_reduction_slowpathd, 
	(
	param0
	);
	ld.param.f64 	%fd79088, [retval0];
	ld.param.b32 	%r20001, [retval0+8];
	} // callseq 1237
$L__BB0_9417:
	setp.leu.f64 	%p9233, %fd13009, 0d3F947AE147AE147B;
	shl.b32 	%r17304, %r20001, 6;
	cvt.u64.u32 	%rd7764, %r17304;
	and.b64  	%rd7765, %rd7764, 64;
	add.s64 	%rd7767, %rd7183, %rd7765;
	mul.rn.f64 	%fd73516, %fd79088, %fd79088;
	and.b32  	%r17305, %r20001, 1;
	setp.eq.b32 	%p9234, %r17305, 1;
	selp.f64 	%fd73517, 0dBDA8FF8320FD8164, 0d3DE5DB65F9785EBA, %p9234;
	ld.global.nc.v2.f64 	{%fd73518, %fd73519}, [%rd7767];
	fma.rn.f64 	%fd73520, %fd73517, %fd73516, %fd73518;
	fma.rn.f64 	%fd73521, %fd73520, %fd73516, %fd73519;
	ld.global.nc.v2.f64 	{%fd73522, %fd73523}, [%rd7767+16];
	fma.rn.f64 	%fd73524, %fd73521, %fd73516, %fd73522;
	fma.rn.f64 	%fd73525, %fd73524, %fd73516, %fd73523;
	ld.global.nc.v2.f64 	{%fd73526, %fd73527}, [%rd7767+32];
	fma.rn.f64 	%fd73528, %fd73525, %fd73516, %fd73526;
	fma.rn.f64 	%fd73529, %fd73528, %fd73516, %fd73527;
	fma.rn.f64 	%fd73530, %fd73529, %fd79088, %fd79088;
	fma.rn.f64 	%fd73531, %fd73529, %fd73516, 0d3FF0000000000000;
	selp.f64 	%fd73532, %fd73531, %fd73530, %p9234;
	and.b32  	%r17306, %r20001, 2;
	setp.eq.s32 	%p9235, %r17306, 0;
	mov.f64 	%fd73533, 0d0000000000000000;
	sub.f64 	%fd73534, %fd73533, %fd73532;
	selp.f64 	%fd73535, %fd73532, %fd73534, %p9235;
	mul.f64 	%fd73536, %fd13042, %fd13048;
	mul.f64 	%fd73537, %fd79082, %fd73535;
	sub.f64 	%fd73538, %fd73536, %fd73537;
	mul.f64 	%fd73539, %fd13042, %fd73535;
	fma.rn.f64 	%fd73540, %fd79082, %fd13048, %fd73539;
	mul.f64 	%fd73541, %fd1, %fd13043;
	mul.f64 	%fd73542, %fd2, %fd73540;
	sub.f64 	%fd73543, %fd73541, %fd73542;
	mul.f64 	%fd73544, %fd1, %fd73540;
	fma.rn.f64 	%fd73545, %fd2, %fd13043, %fd73544;
	sub.f64 	%fd73546, %fd13005, %fd73538;
	sub.f64 	%fd73547, %fd13026, %fd73543;
	sub.f64 	%fd73548, %fd13027, %fd73545;
	mul.f64 	%fd73549, %fd73547, %fd73547;
	fma.rn.f64 	%fd73550, %fd73546, %fd73546, %fd73549;
	fma.rn.f64 	%fd73551, %fd73548, %fd73548, %fd73550;
	sqrt.rn.f64 	%fd73552, %fd73551;
	div.rn.f64 	%fd73553, %fd73546, %fd73552;
	div.rn.f64 	%fd73554, %fd73547, %fd73552;
	div.rn.f64 	%fd73555, %fd73548, %fd73552;
	mul.f64 	%fd73556, %fd73538, %fd73554;
	div.rn.f64 	%fd73557, %fd73556, %fd73553;
	sub.f64 	%fd13051, %fd73543, %fd73557;
	mul.f64 	%fd73558, %fd73538, %fd73555;
	div.rn.f64 	%fd73559, %fd73558, %fd73553;
	sub.f64 	%fd13052, %fd73545, %fd73559;
	@%p9233 bra 	$L__BB0_9518;
	ld.param.u64 	%rd8113, [_Z8FitGrainPdPiS0_S_S_S0_S0_S_S_S_S_S_S_S_S_S_S_S_S__param_0];
	sub.f64 	%fd13053, %fd13026, %fd13051;
	sub.f64 	%fd13054, %fd13027, %fd13052;
	cvta.to.global.u64 	%rd7768, %rd8113;
	ld.global.f64 	%fd13055, [%rd7768+4152];
	mul.f64 	%fd73560, %fd13054, %fd13054;
	fma.rn.f64 	%fd73561, %fd13053, %fd13053, %fd73560;
	sqrt.rn.f64 	%fd13056, %fd73561;
	div.rn.f64 	%fd13057, %fd13056, %fd13005;
	abs.f64 	%fd13058, %fd13057;
	setp.leu.f64 	%p9236, %fd13058, 0d3FF0000000000000;
	mov.f64 	%fd79089, %fd13058;
	@%p9236 bra 	$L__BB0_9420;
	rcp.approx.ftz.f64 	%fd73562, %fd13058;
	neg.f64 	%fd73563, %fd13058;
	fma.rn.f64 	%fd73564, %fd73563, %fd73562, 0d3FF0000000000000;
	fma.rn.f64 	%fd73565, %fd73564, %fd73564, %fd73564;
	fma.rn.f64 	%fd73566, %fd73565, %fd73562, %fd73562;
	setp.eq.f64 	%p9237, %fd13058, 0d7FF0000000000000;
	selp.f64 	%fd79089, 0d0000000000000000, %fd73566, %p9237;
$L__BB0_9420:
	setp.gt.f64 	%p9238, %fd13058, 0d3FF0000000000000;
	mul.f64 	%fd73567, %fd79089, %fd79089;
	fma.rn.f64 	%fd73568, %fd73567, 0dBEF53E1D2A25FF7E, 0d3F2D3B63DBB65B49;
	fma.rn.f64 	%fd73569, %fd73568, %fd73567, 0dBF5312788DDE082E;
	fma.rn.f64 	%fd73570, %fd73569, %fd73567, 0d3F6F9690C8249315;
	fma.rn.f64 	%fd73571, %fd73570, %fd73567, 0dBF82CF5AABC7CF0D;
	fma.rn.f64 	%fd73572, %fd73571, %fd73567, 0d3F9162B0B2A3BFDE;
	fma.rn.f64 	%fd73573, %fd73572, %fd73567, 0dBF9A7256FEB6FC6B;
	fma.rn.f64 	%fd73574, %fd73573, %fd73567, 0d3FA171560CE4A489;
	fma.rn.f64 	%fd73575, %fd73574, %fd73567, 0dBFA4F44D841450E4;
	fma.rn.f64 	%fd73576, %fd73575, %fd73567, 0d3FA7EE3D3F36BB95;
	fma.rn.f64 	%fd73577, %fd73576, %fd73567, 0dBFAAD32AE04A9FD1;
	fma.rn.f64 	%fd73578, %fd73577, %fd73567, 0d3FAE17813D66954F;
	fma.rn.f64 	%fd73579, %fd73578, %fd73567, 0dBFB11089CA9A5BCD;
	fma.rn.f64 	%fd73580, %fd73579, %fd73567, 0d3FB3B12B2DB51738;
	fma.rn.f64 	%fd73581, %fd73580, %fd73567, 0dBFB745D022F8DC5C;
	fma.rn.f64 	%fd73582, %fd73581, %fd73567, 0d3FBC71C709DFE927;
	fma.rn.f64 	%fd73583, %fd73582, %fd73567, 0dBFC2492491FA1744;
	fma.rn.f64 	%fd73584, %fd73583, %fd73567, 0d3FC99999999840D2;
	fma.rn.f64 	%fd73585, %fd73584, %fd73567, 0dBFD555555555544C;
	mul.f64 	%fd73586, %fd73567, %fd73585;
	fma.rn.f64 	%fd73587, %fd73586, %fd79089, %fd79089;
	mov.f64 	%fd73588, 0d3FF921FB54442D18;
	sub.f64 	%fd73589, %fd73588, %fd73587;
	selp.f64 	%fd73590, %fd73589, %fd73587, %p9238;
	copysign.f64 	%fd73591, %fd13057, %fd73590;
	mul.f64 	%fd73592, %fd73591, 0d3FEFFFFFFFFFFFFF;
	mul.f64 	%fd13061, %fd73592, 0d3FE0000000000000;
	abs.f64 	%fd13062, %fd13061;
	setp.neu.f64 	%p9239, %fd13062, 0d7FF0000000000000;
	@%p9239 bra 	$L__BB0_9422;
	mov.f64 	%fd73598, 0d0000000000000000;
	mul.rn.f64 	%fd79090, %fd13061, %fd73598;
	mov.b32 	%r20002, 0;
	bra.uni 	$L__BB0_9424;
$L__BB0_9422:
	mul.f64 	%fd73593, %fd13061, 0d3FE45F306DC9C883;
	cvt.rni.s32.f64 	%r20002, %fd73593;
	cvt.rn.f64.s32 	%fd73594, %r20002;
	fma.rn.f64 	%fd73595, %fd73594, 0dBFF921FB54442D18, %fd13061;
	fma.rn.f64 	%fd73596, %fd73594, 0dBC91A62633145C00, %fd73595;
	fma.rn.f64 	%fd79090, %fd73594, 0dB97B839A252049C0, %fd73596;
	setp.ltu.f64 	%p9240, %fd13062, 0d41E0000000000000;
	@%p9240 bra 	$L__BB0_9424;
	{ // callseq 1238, 0
	.param .b64 param0;
	st.param.f64 	[param0], %fd13061;
	.param .align 16 .b8 retval0[16];
	call.uni (retval0), 
	__internal_trig_reduction_slowpathd, 
	(
	param0
	);
	ld.param.f64 	%fd79090, [retval0];
	ld.param.b32 	%r20002, [retval0+8];
	} // callseq 1238
$L__BB0_9424:
	shl.b32 	%r17309, %r20002, 6;
	cvt.u64.u32 	%rd7769, %r17309;
	and.b64  	%rd7770, %rd7769, 64;
	add.s64 	%rd7772, %rd7183, %rd7770;
	mul.rn.f64 	%fd73599, %fd79090, %fd79090;
	and.b32  	%r17310, %r20002, 1;
	setp.eq.b32 	%p9242, %r17310, 1;
	selp.f64 	%fd73600, 0dBDA8FF8320FD8164, 0d3DE5DB65F9785EBA, %p9242;
	ld.global.nc.v2.f64 	{%fd73601, %fd73602}, [%rd7772];
	fma.rn.f64 	%fd73603, %fd73600, %fd73599, %fd73601;
	fma.rn.f64 	%fd73604, %fd73603, %fd73599, %fd73602;
	ld.global.nc.v2.f64 	{%fd73605, %fd73606}, [%rd7772+16];
	fma.rn.f64 	%fd73607, %fd73604, %fd73599, %fd73605;
	fma.rn.f64 	%fd73608, %fd73607, %fd73599, %fd73606;
	ld.global.nc.v2.f64 	{%fd73609, %fd73610}, [%rd7772+32];
	fma.rn.f64 	%fd73611, %fd73608, %fd73599, %fd73609;
	fma.rn.f64 	%fd73612, %fd73611, %fd73599, %fd73610;
	fma.rn.f64 	%fd73613, %fd73612, %fd79090, %fd79090;
	fma.rn.f64 	%fd73614, %fd73612, %fd73599, 0d3FF0000000000000;
	selp.f64 	%fd73615, %fd73614, %fd73613, %p9242;
	and.b32  	%r17311, %r20002, 2;
	setp.eq.s32 	%p9243, %r17311, 0;
	mov.f64 	%fd73616, 0d0000000000000000;
	sub.f64 	%fd73617, %fd73616, %fd73615;
	selp.f64 	%fd13067, %fd73615, %fd73617, %p9243;
	@%p9239 bra 	$L__BB0_9426;
	mov.f64 	%fd73623, 0d0000000000000000;
	mul.rn.f64 	%fd79092, %fd13061, %fd73623;
	mov.b32 	%r20004, 1;
	bra.uni 	$L__BB0_9429;
$L__BB0_9426:
	mul.f64 	%fd73618, %fd13061, 0d3FE45F306DC9C883;
	cvt.rni.s32.f64 	%r20003, %fd73618;
	cvt.rn.f64.s32 	%fd73619, %r20003;
	fma.rn.f64 	%fd73620, %fd73619, 0dBFF921FB54442D18, %fd13061;
	fma.rn.f64 	%fd73621, %fd73619, 0dBC91A62633145C00, %fd73620;
	fma.rn.f64 	%fd79092, %fd73619, 0dB97B839A252049C0, %fd73621;
	setp.ltu.f64 	%p9244, %fd13062, 0d41E0000000000000;
	@%p9244 bra 	$L__BB0_9428;
	{ // callseq 1239, 0
	.param .b64 param0;
	st.param.f64 	[param0], %fd13061;
	.param .align 16 .b8 retval0[16];
	call.uni (retval0), 
	__internal_trig_reduction_slowpathd, 
	(
	param0
	);
	ld.param.f64 	%fd79092, [retval0];
	ld.param.b32 	%r20003, [retval0+8];
	} // callseq 1239
$L__BB0_9428:
	add.s32 	%r20004, %r20003, 1;
$L__BB0_9429:
	shl.b32 	%r17316, %r20004, 6;
	cvt.u64.u32 	%rd7773, %r17316;
	and.b64  	%rd7774, %rd7773, 64;
	add.s64 	%rd7776, %rd7183, %rd7774;
	mul.rn.f64 	%fd73624, %fd79092, %fd79092;
	and.b32  	%r17317, %r20004, 1;
	setp.eq.b32 	%p9246, %r17317, 1;
	selp.f64 	%fd73625, 0dBDA8FF8320FD8164, 0d3DE5DB65F9785EBA, %p9246;
	ld.global.nc.v2.f64 	{%fd73626, %fd73627}, [%rd7776];
	fma.rn.f64 	%fd73628, %fd73625, %fd73624, %fd73626;
	fma.rn.f64 	%fd73629, %fd73628, %fd73624, %fd73627;
	ld.global.nc.v2.f64 	{%fd73630, %fd73631}, [%rd7776+16];
	fma.rn.f64 	%fd73632, %fd73629, %fd73624, %fd73630;
	fma.rn.f64 	%fd73633, %fd73632, %fd73624, %fd73631;
	ld.global.nc.v2.f64 	{%fd73634, %fd73635}, [%rd7776+32];
	fma.rn.f64 	%fd73636, %fd73633, %fd73624, %fd73634;
	fma.rn.f64 	%fd73637, %fd73636, %fd73624, %fd73635;
	fma.rn.f64 	%fd73638, %fd73637, %fd79092, %fd79092;
	fma.rn.f64 	%fd73639, %fd73637, %fd73624, 0d3FF0000000000000;
	selp.f64 	%fd73640, %fd73639, %fd73638, %p9246;
	and.b32  	%r17318, %r20004, 2;
	setp.eq.s32 	%p9247, %r17318, 0;
	mov.f64 	%fd73641, 0d0000000000000000;
	sub.f64 	%fd73642, %fd73641, %fd73640;
	selp.f64 	%fd13073, %fd73640, %fd73642, %p9247;
	add.f64 	%fd73643, %fd13067, %fd13067;
	div.rn.f64 	%fd13074, %fd73643, %fd13055;
	mov.b32 	%r20007, 1;
	mov.b32 	%r20008, 0;
	mov.f64 	%fd79095, %fd79096;
	@%p9230 bra 	$L__BB0_9433;
	setp.ltu.f64 	%p9248, %fd13007, 0d41E0000000000000;
	mov.f64 	%fd79095, %fd13008;
	mov.u32 	%r20005, %r5761;
	@%p9248 bra 	$L__BB0_9432;
	{ // callseq 1240, 0
	.param .b64 param0;
	st.param.f64 	[param0], %fd13006;
	.param .align 16 .b8 retval0[16];
	call.uni (retval0), 
	__internal_trig_reduction_slowpathd, 
	(
	param0
	);
	ld.param.f64 	%fd79095, [retval0];
	ld.param.b32 	%r20005, [retval0+8];
	} // callseq 1240
$L__BB0_9432:
	add.s32 	%r20007, %r20005, 1;
	mov.u32 	%r20008, %r5761;
	mov.f64 	%fd79096, %fd13008;
$L__BB0_9433:
	shl.b32 	%r17320, %r20007, 6;
	cvt.u64.u32 	%rd7777, %r17320;
	and.b64  	%rd7778, %rd7777, 64;
	add.s64 	%rd7780, %rd7183, %rd7778;
	mul.rn.f64 	%fd73645, %fd79095, %fd79095;
	and.b32  	%r17321, %r20007, 1;
	setp.eq.b32 	%p9249, %r17321, 1;
	selp.f64 	%fd73646, 0dBDA8FF8320FD8164, 0d3DE5DB65F9785EBA, %p9249;
	ld.global.nc.v2.f64 	{%fd73647, %fd73648}, [%rd7780];
	fma.rn.f64 	%fd73649, %fd73646, %fd73645, %fd73647;
	fma.rn.f64 	%fd73650, %fd73649, %fd73645, %fd73648;
	ld.global.nc.v2.f64 	{%fd73651, %fd73652}, [%rd7780+16];
	fma.rn.f64 	%fd73653, %fd73650, %fd73645, %fd73651;
	fma.rn.f64 	%fd73654, %fd73653, %fd73645, %fd73652;
	ld.global.nc.v2.f64 	{%fd73655, %fd73656}, [%rd7780+32];
	fma.rn.f64 	%fd73657, %fd73654, %fd73645, %fd73655;
	fma.rn.f64 	%fd73658, %fd73657, %fd73645, %fd73656;
	fma.rn.f64 	%fd73659, %fd73658, %fd79095, %fd79095;
	fma.rn.f64 	%fd73660, %fd73658, %fd73645, 0d3FF0000000000000;
	selp.f64 	%fd73661, %fd73660, %fd73659, %p9249;
	and.b32  	%r17322, %r20007, 2;
	setp.eq.s32 	%p9250, %r17322, 0;
	mov.f64 	%fd73662, 0d0000000000000000;
	sub.f64 	%fd73663, %fd73662, %fd73661;
	selp.f64 	%fd13079, %fd73661, %fd73663, %p9250;
	@%p157 bra 	$L__BB0_9435;
	{ // callseq 1241, 0
	.param .b64 param0;
	st.param.f64 	[param0], %fd13006;
	.param .align 16 .b8 retval0[16];
	call.uni (retval0), 
	__internal_trig_reduction_slowpathd, 
	(
	param0
	);
	ld.param.f64 	%fd79096, [retval0];
	ld.param.b32 	%r20008, [retval0+8];
	} // callseq 1241
$L__BB0_9435:
	shl.b32 	%r17324, %r20008, 6;
	cvt.u64.u32 	%rd7781, %r17324;
	and.b64  	%rd7782, %rd7781, 64;
	add.s64 	%rd7784, %rd7183, %rd7782;
	mul.rn.f64 	%fd73665, %fd79096, %fd79096;
	and.b32  	%r17325, %r20008, 1;
	setp.eq.b32 	%p9251, %r17325, 1;
	selp.f64 	%fd73666, 0dBDA8FF8320FD8164, 0d3DE5DB65F9785EBA, %p9251;
	ld.global.nc.v2.f64 	{%fd73667, %fd73668}, [%rd7784];
	fma.rn.f64 	%fd73669, %fd73666, %fd73665, %fd73667;
	fma.rn.f64 	%fd73670, %fd73669, %fd73665, %fd73668;
	ld.global.nc.v2.f64 	{%fd73671, %fd73672}, [%rd7784+16];
	fma.rn.f64 	%fd73673, %fd73670, %fd73665, %fd73671;
	fma.rn.f64 	%fd73674, %fd73673, %fd73665, %fd73672;
	ld.global.nc.v2.f64 	{%fd73675, %fd73676}, [%rd7784+32];
	fma.rn.f64 	%fd73677, %fd73674, %fd73665, %fd73675;
	fma.rn.f64 	%fd73678, %fd73677, %fd73665, %fd73676;
	fma.rn.f64 	%fd73679, %fd73678, %fd79096, %fd79096;
	fma.rn.f64 	%fd73680, %fd73678, %fd73665, 0d3FF0000000000000;
	selp.f64 	%fd73681, %fd73680, %fd73679, %p9251;
	and.b32  	%r17326, %r20008, 2;
	setp.eq.s32 	%p9252, %r17326, 0;
	mov.f64 	%fd73682, 0d0000000000000000;
	sub.f64 	%fd73683, %fd73682, %fd73681;
	selp.f64 	%fd13082, %fd73681, %fd73683, %p9252;
	div.rn.f64 	%fd13083, %fd13054, %fd13056;
	{
	.reg .b32 %temp; 
	mov.b64 	{%temp, %r5794}, %fd13083;
	}
	abs.f64 	%fd13084, %fd13083;
	{
	.reg .b32 %temp; 
	mov.b64 	{%temp, %r17327}, %fd13084;
	}
	setp.gt.s32 	%p9253, %r17327, 1071801957;
	@%p9253 bra 	$L__BB0_9439;
	mul.f64 	%fd73724, %fd13083, %fd13083;
	fma.rn.f64 	%fd73725, %fd73724, 0d3FB0066BDC1895E9, 0dBFB3823B180754AF;
	fma.rn.f64 	%fd73726, %fd73725, %fd73724, 0d3FB11E52CC2F79AE;
	fma.rn.f64 	%fd73727, %fd73726, %fd73724, 0dBF924EAF3526861B;
	fma.rn.f64 	%fd73728, %fd73727, %fd73724, 0d3F91DF02A31E6CB7;
	fma.rn.f64 	%fd73729, %fd73728, %fd73724, 0d3F847D18B0EEC6CC;
	fma.rn.f64 	%fd73730, %fd73729, %fd73724, 0d3F8D0AF961BA53B0;
	fma.rn.f64 	%fd73731, %fd73730, %fd73724, 0d3F91BF7734CF1C48;
	fma.rn.f64 	%fd73732, %fd73731, %fd73724, 0d3F96E91483144EF7;
	fma.rn.f64 	%fd73733, %fd73732, %fd73724, 0d3F9F1C6E0A4F9F81;
	fma.rn.f64 	%fd73734, %fd73733, %fd73724, 0d3FA6DB6DC27FA92B;
	fma.rn.f64 	%fd73735, %fd73734, %fd73724, 0d3FB333333320F91B;
	fma.rn.f64 	%fd73736, %fd73735, %fd73724, 0d3FC5555555555F4D;
	mul.f64 	%fd73737, %fd73724, %fd73736;
	fma.rn.f64 	%fd13085, %fd73737, %fd13084, %fd13084;
	setp.gt.s32 	%p9257, %r5794, -1;
	@%p9257 bra 	$L__BB0_9438;
	mov.f64 	%fd73742, 0d3C91A62633145C07;
	add.rn.f64 	%fd73743, %fd13085, %fd73742;
	mov.f64 	%fd73744, 0d3FF921FB54442D18;
	add.rn.f64 	%fd79097, %fd73744, %fd73743;
	bra.uni 	$L__BB0_9440;
$L__BB0_9438:
	mov.f64 	%fd73738, 0dBC91A62633145C07;
	add.rn.f64 	%fd73739, %fd13085, %fd73738;
	neg.f64 	%fd73740, %fd73739;
	mov.f64 	%fd73741, 0d3FF921FB54442D18;
	add.rn.f64 	%fd79097, %fd73741, %fd73740;
	bra.uni 	$L__BB0_9440;
$L__BB0_9439:
	mov.f64 	%fd73684, 0d3FF0000000000000;
	sub.f64 	%fd73685, %fd73684, %fd13084;
	{
	.reg .b32 %temp; 
	mov.b64 	{%r17328, %temp}, %fd73685;
	}
	{
	.reg .b32 %temp; 
	mov.b64 	{%temp, %r17329}, %fd73685;
	}
	add.s32 	%r17330, %r17329, -1048576;
	mov.b64 	%fd73686, {%r17328, %r17330};
	rsqrt.approx.ftz.f64 	%fd73687, %fd73686;
	{
	.reg .b32 %temp; 
	mov.b64 	{%r17331, %temp}, %fd73687;
	}
	{
	.reg .b32 %temp; 
	mov.b64 	{%temp, %r17332}, %fd73687;
	}
	add.s32 	%r17333, %r17332, -1048576;
	mov.b64 	%fd73688, {%r17331, %r17333};
	mul.f64 	%fd73689, %fd73686, %fd73687;
	neg.f64 	%fd73690, %fd73689;
	fma.rn.f64 	%fd73691, %fd73689, %fd73690, %fd73686;
	fma.rn.f64 	%fd73692, %fd73691, %fd73688, %fd73689;
	neg.f64 	%fd73693, %fd73692;
	fma.rn.f64 	%fd73694, %fd73687, %fd73693, 0d3FF0000000000000;
	fma.rn.f64 	%fd73695, %fd73694, %fd73688, %fd73688;
	fma.rn.f64 	%fd73696, %fd73692, %fd73693, %fd73686;
	fma.rn.f64 	%fd73697, %fd73696, %fd73695, %fd73692;
	{
	.reg .b32 %temp; 
	mov.b64 	{%r17334, %temp}, %fd73697;
	}
	{
	.reg .b32 %temp; 
	mov.b64 	{%temp, %r17335}, %fd73697;
	}
	add.s32 	%r17336, %r17335, 1048576;
	mov.b64 	%fd73698, {%r17334, %r17336};
	fma.rn.f64 	%fd73699, %fd73685, 0d3EC715B371155F70, 0dBEBAC2FE66FAAC4B;
	fma.rn.f64 	%fd73700, %fd73699, %fd73685, 0d3ED9A9B88EFCD9B8;
	fma.rn.f64 	%fd73701, %fd73700, %fd73685, 0d3EDD0F40A8A0C4C3;
	fma.rn.f64 	%fd73702, %fd73701, %fd73685, 0d3EF46D4CFA9E0E1F;
	fma.rn.f64 	%fd73703, %fd73702, %fd73685, 0d3F079C168D1E2422;
	fma.rn.f64 	%fd73704, %fd73703, %fd73685, 0d3F1C9A88C3BCA540;
	fma.rn.f64 	%fd73705, %fd73704, %fd73685, 0d3F31C4E64BD476DF;
	fma.rn.f64 	%fd73706, %fd73705, %fd73685, 0d3F46E8BA60009C8F;
	fma.rn.f64 	%fd73707, %fd73706, %fd73685, 0d3F5F1C71C62B05A2;
	fma.rn.f64 	%fd73708, %fd73707, %fd73685, 0d3F76DB6DB6DC9F2C;
	fma.rn.f64 	%fd73709, %fd73708, %fd73685, 0d3F9333333333329C;
	fma.rn.f64 	%fd73710, %fd73709, %fd73685, 0d3FB5555555555555;
	setp.lt.s32 	%p9254, %r17329, 1;
	mov.f64 	%fd73711, 0d0000000000000000;
	mul.rn.f64 	%fd73712, %fd13084, %fd73711;
	mul.f64 	%fd73713, %fd73685, %fd73710;
	fma.rn.f64 	%fd73714, %fd73713, %fd73698, %fd73698;
	selp.f64 	%fd73715, %fd73712, %fd73714, %p9254;
	setp.lt.s32 	%p9255, %r17329, 0;
	mov.f64 	%fd73716, 0d7FF0000000000000;
	mul.rn.f64 	%fd73717, %fd73715, %fd73716;
	selp.f64 	%fd73718, %fd73717, %fd73715, %p9255;
	setp.lt.s32 	%p9256, %r5794, 0;
	mov.f64 	%fd73719, 0dBCA1A62633145C07;
	add.rn.f64 	%fd73720, %fd73718, %fd73719;
	neg.f64 	%fd73721, %fd73720;
	mov.f64 	%fd73722, 0d400921FB54442D18;
	add.rn.f64 	%fd73723, %fd73722, %fd73721;
	selp.f64 	%fd79097, %fd73723, %fd73718, %p9256;
$L__BB0_9440:
	mul.f64 	%fd73745, %fd79097, 0d404CA5DC1A63C1F5;
	setp.gt.f64 	%p9258, %fd13053, 0d0000000000000000;
	neg.f64 	%fd73746, %fd73745;
	selp.f64 	%fd13090, %fd73746, %fd73745, %p9258;
	mul.f64 	%fd13091, %fd13090, 0d3F91DF46A2529D3A;
	abs.f64 	%fd13092, %fd13091;
	setp.neu.f64 	%p9259, %fd13092, 0d7FF0000000000000;
	@%p9259 bra 	$L__BB0_9442;
	mov.f64 	%fd73752, 0d0000000000000000;
	mul.rn.f64 	%fd79098, %fd13091, %fd73752;
	mov.b32 	%r20009, 0;
	bra.uni 	$L__BB0_9444;
$L__BB0_9442:
	mul.f64 	%fd73747, %fd13091, 0d3FE45F306DC9C883;
	cvt.rni.s32.f64 	%r20009, %fd73747;
	cvt.rn.f64.s32 	%fd73748, %r20009;
	fma.rn.f64 	%fd73749, %fd73748, 0dBFF921FB54442D18, %fd13091;
	fma.rn.f64 	%fd73750, %fd73748, 0dBC91A62633145C00, %fd73749;
	fma.rn.f64 	%fd79098, %fd73748, 0dB97B839A252049C0, %fd73750;
	setp.ltu.f64 	%p9260, %fd13092, 0d41E0000000000000;
	@%p9260 bra 	$L__BB0_9444;
	{ // callseq 1242, 0
	.param .b64 param0;
	st.param.f64 	[param0], %fd13091;
	.param .align 16 .b8 retval0[16];
	call.uni (retval0), 
	__internal_trig_reduction_slowpathd, 
	(
	param0
	);
	ld.param.f64 	%fd79098, [retval0];
	ld.param.b32 	%r20009, [retval0+8];
	} // callseq 1242
$L__BB0_9444:
	shl.b32 	%r17339, %r20009, 6;
	cvt.u64.u32 	%rd7785, %r17339;
	and.b64  	%rd7786, %rd7785, 64;
	mov.u64 	%rd7787, __cudart_sin_cos_coeffs;
	add.s64 	%rd7788, %rd7787, %rd7786;
	mul.rn.f64 	%fd73753, %fd79098, %fd79098;
	and.b32  	%r17340, %r20009, 1;
	setp.eq.b32 	%p9262, %r17340, 1;
	selp.f64 	%fd73754, 0dBDA8FF8320FD8164, 0d3DE5DB65F9785EBA, %p9262;
	ld.global.nc.v2.f64 	{%fd73755, %fd73756}, [%rd7788];
	fma.rn.f64 	%fd73757, %fd73754, %fd73753, %fd73755;
	fma.rn.f64 	%fd73758, %fd73757, %fd73753, %fd73756;
	ld.global.nc.v2.f64 	{%fd73759, %fd73760}, [%rd7788+16];
	fma.rn.f64 	%fd73761, %fd73758, %fd73753, %fd73759;
	fma.rn.f64 	%fd73762, %fd73761, %fd73753, %fd73760;
	ld.global.nc.v2.f64 	{%fd73763, %fd73764}, [%rd7788+32];
	fma.rn.f64 	%fd73765, %fd73762, %fd73753, %fd73763;
	fma.rn.f64 	%fd73766, %fd73765, %fd73753, %fd73764;
	fma.rn.f64 	%fd73767, %fd73766, %fd79098, %fd79098;
	fma.rn.f64 	%fd73768, %fd73766, %fd73753, 0d3FF0000000000000;
	selp.f64 	%fd73769, %fd73768, %fd73767, %p9262;
	and.b32  	%r17341, %r20009, 2;
	setp.eq.s32 	%p9263, %r17341, 0;
	mov.f64 	%fd73770, 0d0000000000000000;
	sub.f64 	%fd73771, %fd73770, %fd73769;
	selp.f64 	%fd13098, %fd73769, %fd73771, %p9263;
	@%p9259 bra 	$L__BB0_9446;
	mov.f64 	%fd73777, 0d0000000000000000;
	mul.rn.f64 	%fd79100, %fd13091, %fd73777;
	mov.b32 	%r20011, 1;
	bra.uni 	$L__BB0_9449;
$L__BB0_9446:
	mul.f64 	%fd73772, %fd13091, 0d3FE45F306DC9C883;
	cvt.rni.s32.f64 	%r20010, %fd73772;
	cvt.rn.f64.s32 	%fd73773, %r20010;
	fma.rn.f64 	%fd73774, %fd73773, 0dBFF921FB54442D18, %fd13091;
	fma.rn.f64 	%fd73775, %fd73773, 0dBC91A62633145C00, %fd73774;
	fma.rn.f64 	%fd79100, %fd73773, 0dB97B839A252049C0, %fd73775;
	setp.ltu.f64 	%p9264, %fd13092, 0d41E0000000000000;
	@%p9264 bra 	$L__BB0_9448;
	{ // callseq 1243, 0
	.param .b64 param0;
	st.param.f64 	[param0], %fd13091;
	.param .align 16 .b8 retval0[16];
	call.uni (retval0), 
	__internal_trig_reduction_slowpathd, 
	(
	param0
	);
	ld.param.f64 	%fd79100, [retval0];
	ld.param.b32 	%r20010, [retval0+8];
	} // callseq 1243
$L__BB0_9448:
	add.s32 	%r20011, %r20010, 1;
$L__BB0_9449:
	setp.neu.f64 	%p9265, %fd13030, 0d7FF0000000000000;
	shl.b32 	%r17344, %r20011, 6;
	cvt.u64.u32 	%rd7789, %r17344;
	and.b64  	%rd7790, %rd7789, 64;
	add.s64 	%rd7792, %rd7787, %rd7790;
	mul.rn.f64 	%fd73778, %fd79100, %fd79100;
	and.b32  	%r17345, %r20011, 1;
	setp.eq.b32 	%p9266, %r17345, 1;
	selp.f64 	%fd73779, 0dBDA8FF8320FD8164, 0d3DE5DB65F9785EBA, %p9266;
	ld.global.nc.v2.f64 	{%fd73780, %fd73781}, [%rd7792];
	fma.rn.f64 	%fd73782, %fd73779, %fd73778, %fd73780;
	fma.rn.f64 	%fd73783, %fd73782, %fd73778, %fd73781;
	ld.global.nc.v2.f64 	{%fd73784, %fd73785}, [%rd7792+16];
	fma.rn.f64 	%fd73786, %fd73783, %fd73778, %fd73784;
	fma.rn.f64 	%fd73787, %fd73786, %fd73778, %fd73785;
	ld.global.nc.v2.f64 	{%fd73788, %fd73789}, [%rd7792+32];
	fma.rn.f64 	%fd73790, %fd73787, %fd73778, %fd73788;
	fma.rn.f64 	%fd73791, %fd73790, %fd73778, %fd73789;
	fma.rn.f64 	%fd73792, %fd73791, %fd79100, %fd79100;
	fma.rn.f64 	%fd73793, %fd73791, %fd73778, 0d3FF0000000000000;
	selp.f64 	%fd73794, %fd73793, %fd73792, %p9266;
	and.b32  	%r17346, %r20011, 2;
	setp.eq.s32 	%p9267, %r17346, 0;
	mov.f64 	%fd73795, 0d0000000000000000;
	sub.f64 	%fd73796, %fd73795, %fd73794;
	selp.f64 	%fd73797, %fd73794, %fd73796, %p9267;
	neg.f64 	%fd73798, %fd13074;
	mul.f64 	%fd73799, %fd13067, %fd73798;
	mul.f64 	%fd73800, %fd13073, %fd73798;
	mul.f64 	%fd73801, %fd73800, %fd13098;
	mul.f64 	%fd73802, %fd13074, %fd13073;
	mul.f64 	%fd73803, %fd73802, %fd73797;
	setp.eq.f64 	%p9268, %fd13090, 0d4056800000000000;
	neg.f64 	%fd73804, %fd13073;
	setp.eq.f64 	%p9269, %fd13090, 0dC056800000000000;
	selp.f64 	%fd73805, %fd13073, %fd73801, %p9269;
	selp.f64 	%fd13104, %fd73804, %fd73805, %p9268;
	selp.f64 	%fd73806, 0d0000000000000000, %fd73803, %p9268;
	selp.f64 	%fd13105, 0d0000000000000000, %fd73806, %p9269;
	mul.f64 	%fd73807, %fd13082, %fd13105;
	fma.rn.f64 	%fd13106, %fd73799, %fd13079, %fd73807;
	mul.f64 	%fd73808, %fd13079, %fd13105;
	mul.f64 	%fd73809, %fd73799, %fd13082;
	sub.f64 	%fd13107, %fd73808, %fd73809;
	@%p9265 bra 	$L__BB0_9451;
	mov.f64 	%fd73815, 0d0000000000000000;
	mul.rn.f64 	%fd79102, %fd13029, %fd73815;
	mov.b32 	%r20013, 1;
	bra.uni 	$L__BB0_9454;
$L__BB0_9451:
	mul.f64 	%fd73810, %fd13029, 0d3FE45F306DC9C883;
	cvt.rni.s32.f64 	%r20012, %fd73810;
	cvt.rn.f64.s32 	%fd73811, %r20012;
	fma.rn.f64 	%fd73812, %fd73811, 0dBFF921FB54442D18, %fd13029;
	fma.rn.f64 	%fd73813, %fd73811, 0dBC91A62633145C00, %fd73812;
	fma.rn.f64 	%fd79102, %fd73811, 0dB97B839A252049C0, %fd73813;
	setp.ltu.f64 	%p9270, %fd13030, 0d41E0000000000000;
	@%p9270 bra 	$L__BB0_9453;
	{ // callseq 1244, 0
	.param .b64 param0;
	st.param.f64 	[param0], %fd13029;
	.param .align 16 .b8 retval0[16];
	call.uni (retval0), 
	__internal_trig_reduction_slowpathd, 
	(
	param0
	);
	ld.param.f64 	%fd79102, [retval0];
	ld.param.b32 	%r20012, [retval0+8];
	} // callseq 1244
$L__BB0_9453:
	add.s32 	%r20013, %r20012, 1;
$L__BB0_9454:
	shl.b32 	%r17349, %r20013, 6;
	cvt.u64.u32 	%rd7793, %r17349;
	and.b64  	%rd7794, %rd7793, 64;
	add.s64 	%rd7796, %rd7787, %rd7794;
	mul.rn.f64 	%fd73816, %fd79102, %fd79102;
	and.b32  	%r17350, %r20013, 1;
	setp.eq.b32 	%p9272, %r17350, 1;
	selp.f64 	%fd73817, 0dBDA8FF8320FD8164, 0d3DE5DB65F9785EBA, %p9272;
	ld.global.nc.v2.f64 	{%fd73818, %fd73819}, [%rd7796];
	fma.rn.f64 	%fd73820, %fd73817, %fd73816, %fd73818;
	fma.rn.f64 	%fd73821, %fd73820, %fd73816, %fd73819;
	ld.global.nc.v2.f64 	{%fd73822, %fd73823}, [%rd7796+16];
	fma.rn.f64 	%fd73824, %fd73821, %fd73816, %fd73822;
	fma.rn.f64 	%fd73825, %fd73824, %fd73816, %fd73823;
	ld.global.nc.v2.f64 	{%fd73826, %fd73827}, [%rd7796+32];
	fma.rn.f64 	%fd73828, %fd73825, %fd73816, %fd73826;
	fma.rn.f64 	%fd73829, %fd73828, %fd73816, %fd73827;
	fma.rn.f64 	%fd73830, %fd73829, %fd79102, %fd79102;
	fma.rn.f64 	%fd73831, %fd73829, %fd73816, 0d3FF0000000000000;
	selp.f64 	%fd73832, %fd73831, %fd73830, %p9272;
	and.b32  	%r17351, %r20013, 2;
	setp.eq.s32 	%p9273, %r17351, 0;
	mov.f64 	%fd73833, 0d0000000000000000;
	sub.f64 	%fd73834, %fd73833, %fd73832;
	selp.f64 	%fd13113, %fd73832, %fd73834, %p9273;
	@%p9265 bra 	$L__BB0_9456;
	mov.f64 	%fd73840, 0d0000000000000000;
	mul.rn.f64 	%fd79103, %fd13029, %fd73840;
	mov.b32 	%r20014, 0;
	bra.uni 	$L__BB0_9458;
$L__BB0_9456:
	mul.f64 	%fd73835, %fd13029, 0d3FE45F306DC9C883;
	cvt.rni.s32.f64 	%r20014, %fd73835;
	cvt.rn.f64.s32 	%fd73836, %r20014;
	fma.rn.f64 	%fd73837, %fd73836, 0dBFF921FB54442D18, %fd13029;
	fma.rn.f64 	%fd73838, %fd73836, 0dBC91A62633145C00, %fd73837;
	fma.rn.f64 	%fd79103, %fd73836, 0dB97B839A252049C0, %fd73838;
	setp.ltu.f64 	%p9274, %fd13030, 0d41E0000000000000;
	@%p9274 bra 	$L__BB0_9458;
	{ // callseq 1245, 0
	.param .b64 param0;
	st.param.f64 	[param0], %fd13029;
	.param .align 16 .b8 retval0[16];
	call.uni (retval0), 
	__internal_trig_reduction_slowpathd, 
	(
	param0
	);
	ld.param.f64 	%fd79103, [retval0];
	ld.param.b32 	%r20014, [retval0+8];
	} // callseq 1245
$L__BB0_9458:
	shl.b32 	%r17354, %r20014, 6;
	cvt.u64.u32 	%rd7797, %r17354;
	and.b64  	%rd7798, %rd7797, 64;
	add.s64 	%rd7800, %rd7787, %rd7798;
	mul.rn.f64 	%fd73842, %fd79103, %fd79103;
	and.b32  	%r17355, %r20014, 1;
	setp.eq.b32 	%p9275, %r17355, 1;
	selp.f64 	%fd73843, 0dBDA8FF8320FD8164, 0d3DE5DB65F9785EBA, %p9275;
	ld.global.nc.v2.f64 	{%fd73844, %fd73845}, [%rd7800];
	fma.rn.f64 	%fd73846, %fd73843, %fd73842, %fd73844;
	fma.rn.f64 	%fd73847, %fd73846, %fd73842, %fd73845;
	ld.global.nc.v2.f64 	{%fd73848, %fd73849}, [%rd7800+16];
	fma.rn.f64 	%fd73850, %fd73847, %fd73842, %fd73848;
	fma.rn.f64 	%fd73851, %fd73850, %fd73842, %fd73849;
	ld.global.nc.v2.f64 	{%fd73852, %fd73853}, [%rd7800+32];
	fma.rn.f64 	%fd73854, %fd73851, %fd73842, %fd73852;
	fma.rn.f64 	%fd73855, %fd73854, %fd73842, %fd73853;
	fma.rn.f64 	%fd73856, %fd73855, %fd79103, %fd79103;
	fma.rn.f64 	%fd73857, %fd73855, %fd73842, 0d3FF0000000000000;
	selp.f64 	%fd73858, %fd73857, %fd73856, %p9275;
	and.b32  	%r17356, %r20014, 2;
	setp.eq.s32 	%p9276, %r17356, 0;
	mov.f64 	%fd79104, 0d0000000000000000;
	sub.f64 	%fd73859, %fd79104, %fd73858;
	selp.f64 	%fd73860, %fd73858, %fd73859, %p9276;
	mul.f64 	%fd73861, %fd13104, %fd73860;
	fma.rn.f64 	%fd73862, %fd13106, %fd13113, %fd73861;
	mul.f64 	%fd73863, %fd13104, %fd13113;
	mul.f64 	%fd73864, %fd13106, %fd73860;
	sub.f64 	%fd73865, %fd73863, %fd73864;
	mul.f64 	%fd73866, %fd73865, %fd73865;
	fma.rn.f64 	%fd73867, %fd73862, %fd73862, %fd73866;
	fma.rn.f64 	%fd73868, %fd13107, %fd13107, %fd73867;
	sqrt.rn.f64 	%fd73869, %fd73868;
	mul.f64 	%fd73870, %fd13074, %fd73862;
	div.rn.f64 	%fd73871, %fd73870, %fd73869;
	mul.f64 	%fd73872, %fd13074, %fd73865;
	div.rn.f64 	%fd73873, %fd73872, %fd73869;
	mul.f64 	%fd73874, %fd13074, %fd13107;
	div.rn.f64 	%fd73875, %fd73874, %fd73869;
	mul.f64 	%fd73876, %fd73871, %fd73871;
	mul.f64 	%fd73877, %fd73873, %fd73873;
	add.f64 	%fd73878, %fd73876, %fd73877;
	fma.rn.f64 	%fd73879, %fd73875, %fd73875, %fd73878;
	sqrt.rn.f64 	%fd13118, %fd73879;
	mul.f64 	%fd73880, %fd13118, %fd13118;
	mul.f64 	%fd73881, %fd73880, %fd13055;
	mul.f64 	%fd73882, %fd73881, 0dBFE0000000000000;
	fma.rn.f64 	%fd73883, %fd73875, 0d0000000000000000, %fd73882;
	add.f64 	%fd73884, %fd73883, %fd73883;
	mul.f64 	%fd73885, %fd73873, %fd73884;
	mul.f64 	%fd73886, %fd73883, %fd73883;
	sub.f64 	%fd73887, %fd73886, %fd73876;
	mul.f64 	%fd73888, %fd73883, 0dC000000000000000;
	mul.f64 	%fd73889, %fd73871, %fd73888;
	sub.f64 	%fd73890, %fd73886, %fd73877;
	mul.f64 	%fd73891, %fd73885, %fd73885;
	mul.f64 	%fd73892, %fd73878, 0d4010000000000000;
	mul.f64 	%fd73893, %fd73892, %fd73887;
	sub.f64 	%fd13119, %fd73891, %fd73893;
	mul.f64 	%fd73894, %fd73889, %fd73889;
	mul.f64 	%fd73895, %fd73892, %fd73890;
	sub.f64 	%fd13120, %fd73894, %fd73895;
	setp.ltu.f64 	%p9277, %fd13119, 0d0000000000000000;
	sqrt.rn.f64 	%fd73896, %fd13119;
	selp.f64 	%fd73897, 0d0000000000000000, %fd73896, %p9277;
	setp.ltu.f64 	%p9278, %fd13120, 0d0000000000000000;
	sqrt.rn.f64 	%fd73898, %fd13120;
	selp.f64 	%fd73899, 0d0000000000000000, %fd73898, %p9278;
	neg.f64 	%fd73900, %fd73885;
	sub.f64 	%fd73901, %fd73900, %fd73897;
	add.f64 	%fd73902, %fd73878, %fd73878;
	div.rn.f64 	%fd13121, %fd73901, %fd73902;
	sub.f64 	%fd73903, %fd73897, %fd73885;
	div.rn.f64 	%fd13122, %fd73903, %fd73902;
	neg.f64 	%fd73904, %fd73889;
	sub.f64 	%fd73905, %fd73904, %fd73899;
	div.rn.f64 	%fd13123, %fd73905, %fd73902;
	sub.f64 	%fd73906, %fd73899, %fd73889;
	div.rn.f64 	%fd13124, %fd73906, %fd73902;
	abs.f64 	%fd73907, %fd13121;
	setp.gt.f64 	%p9279, %fd73907, 0d3FF0000000000000;
	mov.f64 	%fd79105, %fd13122;
	@%p9279 bra 	$L__BB0_9461;
	setp.lt.f64 	%p9280, %fd13122, 0dBFF0000000000000;
	mov.f64 	%fd79105, 0d0000000000000000;
	mov.f64 	%fd79104, %fd13121;
	@%p9280 bra 	$L__BB0_9461;
	setp.gt.f64 	%p9281, %fd13122, 0d3FF0000000000000;
	selp.f64 	%fd79105, 0d0000000000000000, %fd13122, %p9281;
$L__BB0_9461:
	abs.f64 	%fd73910, %fd13123;
	setp.gt.f64 	%p9282, %fd73910, 0d3FF0000000000000;
	mov.f64 	%fd79106, 0d0000000000000000;
	mov.f64 	%fd79107, %fd13124;
	@%p9282 bra 	$L__BB0_9464;
	setp.lt.f64 	%p9283, %fd13124, 0dBFF0000000000000;
	mov.f64 	%fd79107, 0d0000000000000000;
	mov.f64 	%fd79106, %fd13123;
	@%p9283 bra 	$L__BB0_9464;
	setp.gt.f64 	%p9284, %fd13124, 0d3FF0000000000000;
	selp.f64 	%fd79107, 0d0000000000000000, %fd13124, %p9284;
$L__BB0_9464:
	selp.f64 	%fd13131, 0d0000000000000000, %fd79104, %p9277;
	selp.f64 	%fd13132, 0d0000000000000000, %fd79105, %p9277;
	selp.f64 	%fd13133, 0d0000000000000000, %fd79106, %p9278;
	selp.f64 	%fd13134, 0d0000000000000000, %fd79107, %p9278;
	mul.f64 	%fd73912, %fd13133, %fd13133;
	fma.rn.f64 	%fd73913, %fd13131, %fd13131, %fd73912;
	add.f64 	%fd73914, %fd73913, 0dBFF0000000000000;
	abs.f64 	%fd73915, %fd73914;
	mul.f64 	%fd73916, %fd13134, %fd13134;
	fma.rn.f64 	%fd73917, %fd13131, %fd13131, %fd73916;
	add.f64 	%fd73918, %fd73917, 0dBFF0000000000000;
	abs.f64 	%fd73919, %fd73918;
	setp.geu.f64 	%p9287, %fd73915, %fd73919;
	@%p9287 bra 	$L__BB0_9478;
	abs.f64 	%fd13135, %fd13133;
	abs.f64 	%fd13136, %fd13131;
	setp.leu.f64 	%p9306, %fd13136, %fd13135;
	setp.gt.f64 	%p9307, %fd13136, %fd13135;
	selp.f64 	%fd13137, %fd13136, %fd13135, %p9307;
	selp.f64 	%fd73978, %fd13135, %fd13136, %p9307;
	div.rn.f64 	%fd73979, %fd73978, %fd13137;
	mul.f64 	%fd73980, %fd73979, %fd73979;
	fma.rn.f64 	%fd73981, %fd73980, 0dBEF53E1D2A25FF7E, 0d3F2D3B63DBB65B49;
	fma.rn.f64 	%fd73982, %fd73981, %fd73980, 0dBF5312788DDE082E;
	fma.rn.f64 	%fd73983, %fd73982, %fd73980, 0d3F6F9690C8249315;
	fma.rn.f64 	%fd73984, %fd73983, %fd73980, 0dBF82CF5AABC7CF0D;
	fma.rn.f64 	%fd73985, %fd73984, %fd73980, 0d3F9162B0B2A3BFDE;
	fma.rn.f64 	%fd73986, %fd73985, %fd73980, 0dBF9A7256FEB6FC6B;
	fma.rn.f64 	%fd73987, %fd73986, %fd73980, 0d3FA171560CE4A489;
	fma.rn.f64 	%fd73988, %fd73987, %fd73980, 0dBFA4F44D841450E4;
	fma.rn.f64 	%fd73989, %fd73988, %fd73980, 0d3FA7EE3D3F36BB95;
	fma.rn.f64 	%fd73990, %fd73989, %fd73980, 0dBFAAD32AE04A9FD1;
	fma.rn.f64 	%fd73991, %fd73990, %fd73980, 0d3FAE17813D66954F;
	fma.rn.f64 	%fd73992, %fd73991, %fd73980, 0dBFB11089CA9A5BCD;
	fma.rn.f64 	%fd73993, %fd73992, %fd73980, 0d3FB3B12B2DB51738;
	fma.rn.f64 	%fd73994, %fd73993, %fd73980, 0dBFB745D022F8DC5C;
	fma.rn.f64 	%fd73995, %fd73994, %fd73980, 0d3FBC71C709DFE927;
	fma.rn.f64 	%fd73996, %fd73995, %fd73980, 0dBFC2492491FA1744;
	fma.rn.f64 	%fd73997, %fd73996, %fd73980, 0d3FC99999999840D2;
	fma.rn.f64 	%fd73998, %fd73997, %fd73980, 0dBFD555555555544C;
	mul.f64 	%fd73999, %fd73980, %fd73998;
	fma.rn.f64 	%fd13138, %fd73999, %fd73979, %fd73979;
	@%p9306 bra 	$L__BB0_9467;
	{
	.reg .b32 %temp; 
	mov.b64 	{%temp, %r17366}, %fd13133;
	}
	setp.lt.s32 	%p9309, %r17366, 0;
	neg.f64 	%fd74002, %fd13138;
	selp.f64 	%fd74003, %fd13138, %fd74002, %p9309;
	add.f64 	%fd79108, %fd74003, 0d3FF921FB54442D18;
	bra.uni 	$L__BB0_9468;
$L__BB0_9467:
	{
	.reg .b32 %temp; 
	mov.b64 	{%temp, %r17365}, %fd13133;
	}
	setp.lt.s32 	%p9308, %r17365, 0;
	mov.f64 	%fd74000, 0d400921FB54442D18;
	sub.f64 	%fd74001, %fd74000, %fd13138;
	selp.f64 	%fd79108, %fd74001, %fd13138, %p9308;
$L__BB0_9468:
	setp.neu.f64 	%p9310, %fd13137, 0d0000000000000000;
	@%p9310 bra 	$L__BB0_9470;
	{
	.reg .b32 %temp; 
	mov.b64 	{%temp, %r17368}, %fd13133;
	}
	setp.lt.s32 	%p9313, %r17368, 0;
	selp.f64 	%fd79109, 0d400921FB54442D18, 0d0000000000000000, %p9313;
	bra.uni 	$L__BB0_9471;
$L__BB0_9470:
	setp.eq.f64 	%p9311, %fd13135, %fd13136;
	{
	.reg .b32 %temp; 
	mov.b64 	{%temp, %r17367}, %fd13133;
	}
	setp.lt.s32 	%p9312, %r17367, 0;
	selp.f64 	%fd74004, 0d4002D97C7F3321D2, 0d3FE921FB54442D18, %p9312;
	selp.f64 	%fd79109, %fd74004, %fd79108, %p9311;
$L__BB0_9471:
	add.rn.f64 	%fd74005, %fd13135, %fd13136;
	setp.nan.f64 	%p9314, %fd74005, %fd74005;
	copysign.f64 	%fd74006, %fd13131, %fd79109;
	selp.f64 	%fd79116, %fd74005, %fd74006, %p9314;
	abs.f64 	%fd13146, %fd13134;
	abs.f64 	%fd13147, %fd13132;
	setp.leu.f64 	%p9315, %fd13147, %fd13146;
	setp.gt.f64 	%p9316, %fd13147, %fd13146;
	selp.f64 	%fd13148, %fd13147, %fd13146, %p9316;
	selp.f64 	%fd74007, %fd13146, %fd13147, %p9316;
	div.rn.f64 	%fd74008, %fd74007, %fd13148;
	mul.f64 	%fd74009, %fd74008, %fd74008;
	fma.rn.f64 	%fd74010, %fd74009, 0dBEF53E1D2A25FF7E, 0d3F2D3B63DBB65B49;
	fma.rn.f64 	%fd74011, %fd74010, %fd74009, 0dBF5312788DDE082E;
	fma.rn.f64 	%fd74012, %fd74011, %fd74009, 0d3F6F9690C8249315;
	fma.rn.f64 	%fd74013, %fd74012, %fd74009, 0dBF82CF5AABC7CF0D;
	fma.rn.f64 	%fd74014, %fd74013, %fd74009, 0d3F9162B0B2A3BFDE;
	fma.rn.f64 	%fd74015, %fd74014, %fd74009, 0dBF9A7256FEB6FC6B;
	fma.rn.f64 	%fd74016, %fd74015, %fd74009, 0d3FA171560CE4A489;
	fma.rn.f64 	%fd74017, %fd74016, %fd74009, 0dBFA4F44D841450E4;
	fma.rn.f64 	%fd74018, %fd74017, %fd74009, 0d3FA7EE3D3F36BB95;
	fma.rn.f64 	%fd74019, %fd74018, %fd74009, 0dBFAAD32AE04A9FD1;
	fma.rn.f64 	%fd74020, %fd74019, %fd74009, 0d3FAE17813D66954F;
	fma.rn.f64 	%fd74021, %fd74020, %fd74009, 0dBFB11089CA9A5BCD;
	fma.rn.f64 	%fd74022, %fd74021, %fd74009, 0d3FB3B12B2DB51738;
	fma.rn.f64 	%fd74023, %fd74022, %fd74009, 0dBFB745D022F8DC5C;
	fma.rn.f64 	%fd74024, %fd74023, %fd74009, 0d3FBC71C709DFE927;
	fma.rn.f64 	%fd74025, %fd74024, %fd74009, 0dBFC2492491FA1744;
	fma.rn.f64 	%fd74026, %fd74025, %fd74009, 0d3FC99999999840D2;
	fma.rn.f64 	%fd74027, %fd74026, %fd74009, 0dBFD555555555544C;
	mul.f64 	%fd74028, %fd74009, %fd74027;
	fma.rn.f64 	%fd13149, %fd74028, %fd74008, %fd74008;
	@%p9315 bra 	$L__BB0_9473;
	{
	.reg .b32 %temp; 
	mov.b64 	{%temp, %r17370}, %fd13134;
	}
	setp.lt.s32 	%p9318, %r17370, 0;
	neg.f64 	%fd74031, %fd13149;
	selp.f64 	%fd74032, %fd13149, %fd74031, %p9318;
	add.f64 	%fd79110, %fd74032, 0d3FF921FB54442D18;
	bra.uni 	$L__BB0_9474;
$L__BB0_9473:
	{
	.reg .b32 %temp; 
	mov.b64 	{%temp, %r17369}, %fd13134;
	}
	setp.lt.s32 	%p9317, %r17369, 0;
	mov.f64 	%fd74029, 0d400921FB54442D18;
	sub.f64 	%fd74030, %fd74029, %fd13149;
	selp.f64 	%fd79110, %fd74030, %fd13149, %p9317;
$L__BB0_9474:
	setp.neu.f64 	%p9319, %fd13148, 0d0000000000000000;
	@%p9319 bra 	$L__BB0_9476;
	{
	.reg .b32 %temp; 
	mov.b64 	{%temp, %r17372}, %fd13134;
	}
	setp.lt.s32 	%p9322, %r17372, 0;
	selp.f64 	%fd79111, 0d400921FB54442D18, 0d0000000000000000, %p9322;
	bra.uni 	$L__BB0_9477;
$L__BB0_9476:
	setp.eq.f64 	%p9320, %fd13146, %fd13147;
	{
	.reg .b32 %temp; 
	mov.b64 	{%temp, %r17371}, %fd13134;
	}
	setp.lt.s32 	%p9321, %r17371, 0;
	selp.f64 	%fd74033, 0d4002D97C7F3321D2, 0d3FE921FB54442D18, %p9321;
	selp.f64 	%fd79111, %fd74033, %fd79110, %p9320;
$L__BB0_9477:
	add.rn.f64 	%fd74034, %fd13146, %fd13147;
	setp.nan.f64 	%p9323, %fd74034, %fd74034;
	copysign.f64 	%fd74035, %fd13132, %fd79111;
	selp.f64 	%fd79117, %fd74034, %fd74035, %p9323;
	bra.uni 	$L__BB0_9491;
$L__BB0_9478:
	abs.f64 	%fd13157, %fd13134;
	abs.f64 	%fd13158, %fd13131;
	setp.leu.f64 	%p9288, %fd13158, %fd13157;
	setp.gt.f64 	%p9289, %fd13158, %fd13157;
	selp.f64 	%fd13159, %fd13158, %fd13157, %p9289;
	selp.f64 	%fd73920, %fd13157, %fd13158, %p9289;
	div.rn.f64 	%fd73921, %fd73920, %fd13159;
	mul.f64 	%fd73922, %fd73921, %fd73921;
	fma.rn.f64 	%fd73923, %fd73922, 0dBEF53E1D2A25FF7E, 0d3F2D3B63DBB65B49;
	fma.rn.f64 	%fd73924, %fd73923, %fd73922, 0dBF5312788DDE082E;
	fma.rn.f64 	%fd73925, %fd73924, %fd73922, 0d3F6F9690C8249315;
	fma.rn.f64 	%fd73926, %fd73925, %fd73922, 0dBF82CF5AABC7CF0D;
	fma.rn.f64 	%fd73927, %fd73926, %fd73922, 0d3F9162B0B2A3BFDE;
	fma.rn.f64 	%fd73928, %fd73927, %fd73922, 0dBF9A7256FEB6FC6B;
	fma.rn.f64 	%fd73929, %fd73928, %fd73922, 0d3FA171560CE4A489;
	fma.rn.f64 	%fd73930, %fd73929, %fd73922, 0dBFA4F44D841450E4;
	fma.rn.f64 	%fd73931, %fd73930, %fd73922, 0d3FA7EE3D3F36BB95;
	fma.rn.f64 	%fd73932, %fd73931, %fd73922, 0dBFAAD32AE04A9FD1;
	fma.rn.f64 	%fd73933, %fd73932, %fd73922, 0d3FAE17813D66954F;
	fma.rn.f64 	%fd73934, %fd73933, %fd73922, 0dBFB11089CA9A5BCD;
	fma.rn.f64 	%fd73935, %fd73934, %fd73922, 0d3FB3B12B2DB51738;
	fma.rn.f64 	%fd73936, %fd73935, %fd73922, 0dBFB745D022F8DC5C;
	fma.rn.f64 	%fd73937, %fd73936, %fd73922, 0d3FBC71C709DFE927;
	fma.rn.f64 	%fd73938, %fd73937, %fd73922, 0dBFC2492491FA1744;
	fma.rn.f64 	%fd73939, %fd73938, %fd73922, 0d3FC99999999840D2;
	fma.rn.f64 	%fd73940, %fd73939, %fd73922, 0dBFD555555555544C;
	mul.f64 	%fd73941, %fd73922, %fd73940;
	fma.rn.f64 	%fd13160, %fd73941, %fd73921, %fd73921;
	@%p9288 bra 	$L__BB0_9480;
	{
	.reg .b32 %temp; 
	mov.b64 	{%temp, %r17358}, %fd13134;
	}
	setp.lt.s32 	%p9291, %r17358, 0;
	neg.f64 	%fd73944, %fd13160;
	selp.f64 	%fd73945, %fd13160, %fd73944, %p9291;
	add.f64 	%fd79112, %fd73945, 0d3FF921FB54442D18;
	bra.uni 	$L__BB0_9481;
$L__BB0_9480:
	{
	.reg .b32 %temp; 
	mov.b64 	{%temp, %r17357}, %fd13134;
	}
	setp.lt.s32 	%p9290, %r17357, 0;
	mov.f64 	%fd73942, 0d400921FB54442D18;
	sub.f64 	%fd73943, %fd73942, %fd13160;
	selp.f64 	%fd79112, %fd73943, %fd13160, %p9290;
$L__BB0_9481:
	setp.neu.f64 	%p9292, %fd13159, 0d0000000000000000;
	@%p9292 bra 	$L__BB0_9483;
	{
	.reg .b32 %temp; 
	mov.b64 	{%temp, %r17360}, %fd13134;
	}
	setp.lt.s32 	%p9295, %r17360, 0;
	selp.f64 	%fd79113, 0d400921FB54442D18, 0d0000000000000000, %p9295;
	bra.uni 	$L__BB0_9484;
$L__BB0_9483:
	setp.eq.f64 	%p9293, %fd13157, %fd13158;
	{
	.reg .b32 %temp; 
	mov.b64 	{%temp, %r17359}, %fd13134;
	}
	setp.lt.s32 	%p9294, %r17359, 0;
	selp.f64 	%fd73946, 0d4002D97C7F3321D2, 0d3FE921FB54442D18, %p9294;
	selp.f64 	%fd79113, %fd73946, %fd79112, %p9293;
$L__BB0_9484:
	add.rn.f64 	%fd73947, %fd13157, %fd13158;
	setp.nan.f64 	%p9296, %fd73947, %fd73947;
	copysign.f64 	%fd73948, %fd13131, %fd79113;
	selp.f64 	%fd79116, %fd73947, %fd73948, %p9296;
	abs.f64 	%fd13168, %fd13133;
	abs.f64 	%fd13169, %fd13132;
	setp.leu.f64 	%p9297, %fd13169, %fd13168;
	setp.gt.f64 	%p9298, %fd13169, %fd13168;
	selp.f64 	%fd13170, %fd13169, %fd13168, %p9298;
	selp.f64 	%fd73949, %fd13168, %fd13169, %p9298;
	div.rn.f64 	%fd73950, %fd73949, %fd13170;
	mul.f64 	%fd73951, %fd73950, %fd73950;
	fma.rn.f64 	%fd73952, %fd73951, 0dBEF53E1D2A25FF7E, 0d3F2D3B63DBB65B49;
	fma.rn.f64 	%fd73953, %fd73952, %fd73951, 0dBF5312788DDE082E;
	fma.rn.f64 	%fd73954, %fd73953, %fd73951, 0d3F6F9690C8249315;
	fma.rn.f64 	%fd73955, %fd73954, %fd73951, 0dBF82CF5AABC7CF0D;
	fma.rn.f64 	%fd73956, %fd73955, %fd73951, 0d3F9162B0B2A3BFDE;
	fma.rn.f64 	%fd73957, %fd73956, %fd73951, 0dBF9A7256FEB6FC6B;
	fma.rn.f64 	%fd73958, %fd73957, %fd73951, 0d3FA171560CE4A489;
	fma.rn.f64 	%fd73959, %fd73958, %fd73951, 0dBFA4F44D841450E4;
	fma.rn.f64 	%fd73960, %fd73959, %fd73951, 0d3FA7EE3D3F36BB95;
	fma.rn.f64 	%fd73961, %fd73960, %fd73951, 0dBFAAD32AE04A9FD1;
	fma.rn.f64 	%fd73962, %fd73961, %fd73951, 0d3FAE17813D66954F;
	fma.rn.f64 	%fd73963, %fd73962, %fd73951, 0dBFB11089CA9A5BCD;
	fma.rn.f64 	%fd73964, %fd73963, %fd73951, 0d3FB3B12B2DB51738;
	fma.rn.f64 	%fd73965, %fd73964, %fd73951, 0dBFB745D022F8DC5C;
	fma.rn.f64 	%fd73966, %fd73965, %fd73951, 0d3FBC71C709DFE927;
	fma.rn.f64 	%fd73967, %fd73966, %fd73951, 0dBFC2492491FA1744;
	fma.rn.f64 	%fd73968, %fd73967, %fd73951, 0d3FC99999999840D2;
	fma.rn.f64 	%fd73969, %fd73968, %fd73951, 0dBFD555555555544C;
	mul.f64 	%fd73970, %fd73951, %fd73969;
	fma.rn.f64 	%fd13171, %fd73970, %fd73950, %fd73950;
	@%p9297 bra 	$L__BB0_9486;
	{
	.reg .b32 %temp; 
	mov.b64 	{%temp, %r17362}, %fd13133;
	}
	setp.lt.s32 	%p9300, %r17362, 0;
	neg.f64 	%fd73973, %fd13171;
	selp.f64 	%fd73974, %fd13171, %fd73973, %p9300;
	add.f64 	%fd79114, %fd73974, 0d3FF921FB54442D18;
	bra.uni 	$L__BB0_9487;
$L__BB0_9486:
	{
	.reg .b32 %temp; 
	mov.b64 	{%temp, %r17361}, %fd13133;
	}
	setp.lt.s32 	%p9299, %r17361, 0;
	mov.f64 	%fd73971, 0d400921FB54442D18;
	sub.f64 	%fd73972, %fd73971, %fd13171;
	selp.f64 	%fd79114, %fd73972, %fd13171, %p9299;
$L__BB0_9487:
	setp.neu.f64 	%p9301, %fd13170, 0d0000000000000000;
	@%p9301 bra 	$L__BB0_9489;
	{
	.reg .b32 %temp; 
	mov.b64 	{%temp, %r17364}, %fd13133;
	}
	setp.lt.s32 	%p9304, %r17364, 0;
	selp.f64 	%fd79115, 0d400921FB54442D18, 0d0000000000000000, %p9304;
	bra.uni 	$L__BB0_9490;
$L__BB0_9489:
	setp.eq.f64 	%p9302, %fd13168, %fd13169;
	{
	.reg .b32 %temp; 
	mov.b64 	{%temp, %r17363}, %fd13133;
	}
	setp.lt.s32 	%p9303, %r17363, 0;
	selp.f64 	%fd73975, 0d4002D97C7F3321D2, 0d3FE921FB54442D18, %p9303;
	selp.f64 	%fd79115, %fd73975, %fd79114, %p9302;
$L__BB0_9490:
	add.rn.f64 	%fd73976, %fd13168, %fd13169;
	setp.nan.f64 	%p9305, %fd73976, %fd73976;
	copysign.f64 	%fd73977, %fd13132, %fd79115;
	selp.f64 	%fd79117, %fd73976, %fd73977, %p9305;
$L__BB0_9491:
	mul.f64 	%fd74036, %fd79117, 0d404CA5DC1A63C1F5;
	mul.f64 	%fd74037, %fd79116, 0d404CA5DC1A63C1F5;
	sub.f64 	%fd74038, %fd74037, %fd13028;
	abs.f64 	%fd74039, %fd74038;
	sub.f64 	%fd74040, %fd74036, %fd13028;
	abs.f64 	%fd74041, %fd74040;
	setp.lt.f64 	%p9324, %fd74039, %fd74041;
	selp.f64 	%fd74042, %fd74037, %fd74036, %p9324;
	mul.f64 	%fd13181, %fd74042, 0d3F91DF46A2529D3A;
	abs.f64 	%fd74043, %fd13181;
	setp.eq.f64 	%p9325, %fd74043, 0d7FF0000000000000;
	setp.ltu.f64 	%p9326, %fd74043, 0d41E0000000000000;
	or.pred  	%p9327, %p9325, %p9326;
	@%p9327 bra 	$L__BB0_9493;
	{ // callseq 1246, 0
	.param .b64 param0;
	st.param.f64 	[param0], %fd13181;
	.param .align 16 .b8 retval0[16];
	call.uni (retval0), 
	__internal_trig_reduction_slowpathd, 
	(
	param0
	);
	ld.param.f64 	%fd74044, [retval0];
	ld.param.b32 	%r17373, [retval0+8];
	} // callseq 1246
$L__BB0_9493:
	mul.f64 	%fd74046, %fd13105, %fd13105;
	fma.rn.f64 	%fd74047, %fd13104, %fd13104, %fd74046;
	sqrt.rn.f64 	%fd74048, %fd74047;
	div.rn.f64 	%fd13182, %fd13105, %fd74048;
	{
	.reg .b32 %temp; 
	mov.b64 	{%temp, %r5811}, %fd13182;
	}
	abs.f64 	%fd13183, %fd13182;
	{
	.reg .b32 %temp; 
	mov.b64 	{%temp, %r17375}, %fd13183;
	}
	setp.gt.s32 	%p9328, %r17375, 1071801957;
	@%p9328 bra 	$L__BB0_9497;
	mul.f64 	%fd74089, %fd13182, %fd13182;
	fma.rn.f64 	%fd74090, %fd74089, 0d3FB0066BDC1895E9, 0dBFB3823B180754AF;
	fma.rn.f64 	%fd74091, %fd74090, %fd74089, 0d3FB11E52CC2F79AE;
	fma.rn.f64 	%fd74092, %fd74091, %fd74089, 0dBF924EAF3526861B;
	fma.rn.f64 	%fd74093, %fd74092, %fd74089, 0d3F91DF02A31E6CB7;
	fma.rn.f64 	%fd74094, %fd74093, %fd74089, 0d3F847D18B0EEC6CC;
	fma.rn.f64 	%fd74095, %fd74094, %fd74089, 0d3F8D0AF961BA53B0;
	fma.rn.f64 	%fd74096, %fd74095, %fd74089, 0d3F91BF7734CF1C48;
	fma.rn.f64 	%fd74097, %fd74096, %fd74089, 0d3F96E91483144EF7;
	fma.rn.f64 	%fd74098, %fd74097, %fd74089, 0d3F9F1C6E0A4F9F81;
	fma.rn.f64 	%fd74099, %fd74098, %fd74089, 0d3FA6DB6DC27FA92B;
	fma.rn.f64 	%fd74100, %fd74099, %fd74089, 0d3FB333333320F91B;
	fma.rn.f64 	%fd74101, %fd74100, %fd74089, 0d3FC5555555555F4D;
	mul.f64 	%fd74102, %fd74089, %fd74101;
	fma.rn.f64 	%fd13184, %fd74102, %fd13183, %fd13183;
	setp.gt.s32 	%p9332, %r5811, -1;
	@%p9332 bra 	$L__BB0_9496;
	mov.f64 	%fd74107, 0d3C91A62633145C07;
	add.rn.f64 	%fd74108, %fd13184, %fd74107;
	mov.f64 	%fd74109, 0d3FF921FB54442D18;
	add.rn.f64 	%fd79118, %fd74109, %fd74108;
	bra.uni 	$L__BB0_9498;
$L__BB0_9496:
	mov.f64 	%fd74103, 0dBC91A62633145C07;
	add.rn.f64 	%fd74104, %fd13184, %fd74103;
	neg.f64 	%fd74105, %fd74104;
	mov.f64 	%fd74106, 0d3FF921FB54442D18;
	add.rn.f64 	%fd79118, %fd74106, %fd74105;
	bra.uni 	$L__BB0_9498;
$L__BB0_9497:
	mov.f64 	%fd74049, 0d3FF0000000000000;
	sub.f64 	%fd74050, %fd74049, %fd13183;
	{
	.reg .b32 %temp; 
	mov.b64 	{%r17376, %temp}, %fd74050;
	}
	{
	.reg .b32 %temp; 
	mov.b64 	{%temp, %r17377}, %fd74050;
	}
	add.s32 	%r17378, %r17377, -1048576;
	mov.b64 	%fd74051, {%r17376, %r17378};
	rsqrt.approx.ftz.f64 	%fd74052, %fd74051;
	{
	.reg .b32 %temp; 
	mov.b64 	{%r17379, %temp}, %fd74052;
	}
	{
	.reg .b32 %temp; 
	mov.b64 	{%temp, %r17380}, %fd74052;
	}
	add.s32 	%r17381, %r17380, -1048576;
	mov.b64 	%fd74053, {%r17379, %r17381};
	mul.f64 	%fd74054, %fd74051, %fd74052;
	neg.f64 	%fd74055, %fd74054;
	fma.rn.f64 	%fd74056, %fd74054, %fd74055, %fd74051;
	fma.rn.f64 	%fd74057, %fd74056, %fd74053, %fd74054;
	neg.f64 	%fd74058, %fd74057;
	fma.rn.f64 	%fd74059, %fd74052, %fd74058, 0d3FF0000000000000;
	fma.rn.f64 	%fd74060, %fd74059, %fd74053, %fd74053;
	fma.rn.f64 	%fd74061, %fd74057, %fd74058, %fd74051;
	fma.rn.f64 	%fd74062, %fd74061, %fd74060, %fd74057;
	{
	.reg .b32 %temp; 
	mov.b64 	{%r17382, %temp}, %fd74062;
	}
	{
	.reg .b32 %temp; 
	mov.b64 	{%temp, %r17383}, %fd74062;
	}
	add.s32 	%r17384, %r17383, 1048576;
	mov.b64 	%fd74063, {%r17382, %r17384};
	fma.rn.f64 	%fd74064, %fd74050, 0d3EC715B371155F70, 0dBEBAC2FE66FAAC4B;
	fma.rn.f64 	%fd74065, %fd74064, %fd74050, 0d3ED9A9B88EFCD9B8;
	fma.rn.f64 	%fd74066, %fd74065, %fd74050, 0d3EDD0F40A8A0C4C3;
	fma.rn.f64 	%fd74067, %fd74066, %fd74050, 0d3EF46D4CFA9E0E1F;
	fma.rn.f64 	%fd74068, %fd74067, %fd74050, 0d3F079C168D1E2422;
	fma.rn.f64 	%fd74069, %fd74068, %fd74050, 0d3F1C9A88C3BCA540;
	fma.rn.f64 	%fd74070, %fd74069, %fd74050, 0d3F31C4E64BD476DF;
	fma.rn.f64 	%fd74071, %fd74070, %fd74050, 0d3F46E8BA60009C8F;
	fma.rn.f64 	%fd74072, %fd74071, %fd74050, 0d3F5F1C71C62B05A2;
	fma.rn.f64 	%fd74073, %fd74072, %fd74050, 0d3F76DB6DB6DC9F2C;
	fma.rn.f64 	%fd74074, %fd74073, %fd74050, 0d3F9333333333329C;
	fma.rn.f64 	%fd74075, %fd74074, %fd74050, 0d3FB5555555555555;
	setp.lt.s32 	%p9329, %r17377, 1;
	mov.f64 	%fd74076, 0d0000000000000000;
	mul.rn.f64 	%fd74077, %fd13183, %fd74076;
	mul.f64 	%fd74078, %fd74050, %fd74075;
	fma.rn.f64 	%fd74079, %fd74078, %fd74063, %fd74063;
	selp.f64 	%fd74080, %fd74077, %fd74079, %p9329;
	setp.lt.s32 	%p9330, %r17377, 0;
	mov.f64 	%fd74081, 0d7FF0000000000000;
	mul.rn.f64 	%fd74082, %fd74080, %fd74081;
	selp.f64 	%fd74083, %fd74082, %fd74080, %p9330;
	setp.lt.s32 	%p9331, %r5811, 0;
	mov.f64 	%fd74084, 0dBCA1A62633145C07;
	add.rn.f64 	%fd74085, %fd74083, %fd74084;
	neg.f64 	%fd74086, %fd74085;
	mov.f64 	%fd74087, 0d400921FB54442D18;
	add.rn.f64 	%fd74088, %fd74087, %fd74086;
	selp.f64 	%fd79118, %fd74088, %fd74083, %p9331;
$L__BB0_9498:
	mul.f64 	%fd74110, %fd79118, 0d404CA5DC1A63C1F5;
	setp.gt.f64 	%p9333, %fd13104, 0d0000000000000000;
	neg.f64 	%fd74111, %fd74110;
	selp.f64 	%fd74112, %fd74111, %fd74110, %p9333;
	mul.f64 	%fd13189, %fd74112, 0d3F91DF46A2529D3A;
	abs.f64 	%fd13190, %fd13189;
	setp.neu.f64 	%p9334, %fd13190, 0d7FF0000000000000;
	@%p9334 bra 	$L__BB0_9500;
	mov.f64 	%fd74118, 0d0000000000000000;
	mul.rn.f64 	%fd79119, %fd13189, %fd74118;
	mov.b32 	%r20015, 0;
	bra.uni 	$L__BB0_9502;
$L__BB0_9500:
	mul.f64 	%fd74113, %fd13189, 0d3FE45F306DC9C883;
	cvt.rni.s32.f64 	%r20015, %fd74113;
	cvt.rn.f64.s32 	%fd74114, %r20015;
	fma.rn.f64 	%fd74115, %fd74114, 0dBFF921FB54442D18, %fd13189;
	fma.rn.f64 	%fd74116, %fd74114, 0dBC91A62633145C00, %fd74115;
	fma.rn.f64 	%fd79119, %fd74114, 0dB97B839A252049C0, %fd74116;
	setp.ltu.f64 	%p9335, %fd13190, 0d41E0000000000000;
	@%p9335 bra 	$L__BB0_9502;
	{ // callseq 1247, 0
	.param .b64 param0;
	st.param.f64 	[param0], %fd13189;
	.param .align 16 .b8 retval0[16];
	call.uni (retval0), 
	__internal_trig_reduction_slowpathd, 
	(
	param0
	);
	ld.param.f64 	%fd79119, [retval0];
	ld.param.b32 	%r20015, [retval0+8];
	} // callseq 1247
$L__BB0_9502:
	setp.neu.f64 	%p9336, %fd13190, 0d7FF0000000000000;
	shl.b32 	%r17387, %r20015, 6;
	cvt.u64.u32 	%rd7801, %r17387;
	and.b64  	%rd7802, %rd7801, 64;
	add.s64 	%rd7804, %rd7787, %rd7802;
	mul.rn.f64 	%fd74119, %fd79119, %fd79119;
	and.b32  	%r17388, %r20015, 1;
	setp.eq.b32 	%p9337, %r17388, 1;
	selp.f64 	%fd74120, 0dBDA8FF8320FD8164, 0d3DE5DB65F9785EBA, %p9337;
	ld.global.nc.v2.f64 	{%fd74121, %fd74122}, [%rd7804];
	fma.rn.f64 	%fd74123, %fd74120, %fd74119, %fd74121;
	fma.rn.f64 	%fd74124, %fd74123, %fd74119, %fd74122;
	ld.global.nc.v2.f64 	{%fd74125, %fd74126}, [%rd7804+16];
	fma.rn.f64 	%fd74127, %fd74124, %fd74119, %fd74125;
	fma.rn.f64 	%fd74128, %fd74127, %fd74119, %fd74126;
	ld.global.nc.v2.f64 	{%fd74129, %fd74130}, [%rd7804+32];
	fma.rn.f64 	%fd74131, %fd74128, %fd74119, %fd74129;
	fma.rn.f64 	%fd74132, %fd74131, %fd74119, %fd74130;
	fma.rn.f64 	%fd74133, %fd74132, %fd79119, %fd79119;
	fma.rn.f64 	%fd74134, %fd74132, %fd74119, 0d3FF0000000000000;
	selp.f64 	%fd74135, %fd74134, %fd74133, %p9337;
	and.b32  	%r17389, %r20015, 2;
	setp.eq.s32 	%p9338, %r17389, 0;
	mov.f64 	%fd74136, 0d0000000000000000;
	sub.f64 	%fd74137, %fd74136, %fd74135;
	selp.f64 	%fd13195, %fd74135, %fd74137, %p9338;
	@%p9336 bra 	$L__BB0_9504;
	mov.f64 	%fd74143, 0d0000000000000000;
	mul.rn.f64 	%fd79121, %fd13189, %fd74143;
	mov.b32 	%r20017, 1;
	bra.uni 	$L__BB0_9507;
$L__BB0_9504:
	mul.f64 	%fd74138, %fd13189, 0d3FE45F306DC9C883;
	cvt.rni.s32.f64 	%r20016, %fd74138;
	cvt.rn.f64.s32 	%fd74139, %r20016;
	fma.rn.f64 	%fd74140, %fd74139, 0dBFF921FB54442D18, %fd13189;
	fma.rn.f64 	%fd74141, %fd74139, 0dBC91A62633145C00, %fd74140;
	fma.rn.f64 	%fd79121, %fd74139, 0dB97B839A252049C0, %fd74141;
	setp.ltu.f64 	%p9339, %fd13190, 0d41E0000000000000;
	@%p9339 bra 	$L__BB0_9506;
	{ // callseq 1248, 0
	.param .b64 param0;
	st.param.f64 	[param0], %fd13189;
	.param .align 16 .b8 retval0[16];
	call.uni (retval0), 
	__internal_trig_reduction_slowpathd, 
	(
	param0
	);
	ld.param.f64 	%fd79121, [retval0];
	ld.param.b32 	%r20016, [retval0+8];
	} // callseq 1248
$L__BB0_9506:
	add.s32 	%r20017, %r20016, 1;
$L__BB0_9507:
	shl.b32 	%r17392, %r20017, 6;
	cvt.u64.u32 	%rd7805, %r17392;
	and.b64  	%rd7806, %rd7805, 64;
	add.s64 	%rd7808, %rd7787, %rd7806;
	mul.rn.f64 	%fd74144, %fd79121, %fd79121;
	and.b32  	%r17393, %r20017, 1;
	setp.eq.b32 	%p9340, %r17393, 1;
	selp.f64 	%fd74145, 0dBDA8FF8320FD8164, 0d3DE5DB65F9785EBA, %p9340;
	ld.global.nc.v2.f64 	{%fd74146, %fd74147}, [%rd7808];
	fma.rn.f64 	%fd74148, %fd74145, %fd74144, %fd74146;
	fma.rn.f64 	%fd74149, %fd74148, %fd74144, %fd74147;
	ld.global.nc.v2.f64 	{%fd74150, %fd74151}, [%rd7808+16];
	fma.rn.f64 	%fd74152, %fd74149, %fd74144, %fd74150;
	fma.rn.f64 	%fd74153, %fd74152, %fd74144, %fd74151;
	ld.global.nc.v2.f64 	{%fd74154, %fd74155}, [%rd7808+32];
	fma.rn.f64 	%fd74156, %fd74153, %fd74144, %fd74154;
	fma.rn.f64 	%fd74157, %fd74156, %fd74144, %fd74155;
	fma.rn.f64 	%fd74158, %fd74157, %fd79121, %fd79121;
	fma.rn.f64 	%fd74159, %fd74157, %fd74144, 0d3FF0000000000000;
	selp.f64 	%fd74160, %fd74159, %fd74158, %p9340;
	and.b32  	%r17394, %r20017, 2;
	setp.eq.s32 	%p9341, %r17394, 0;
	mov.f64 	%fd74161, 0d0000000000000000;
	sub.f64 	%fd74162, %fd74161, %fd74160;
	selp.f64 	%fd13201, %fd74160, %fd74162, %p9341;
	mul.f64 	%fd74163, %fd13055, %fd13118;
	mul.f64 	%fd13202, %fd74163, 0d3FE0000000000000;
	{
	.reg .b32 %temp; 
	mov.b64 	{%temp, %r17395}, %fd13202;
	}
	mov.b32 	%f89, %r17395;
	abs.f32 	%f90, %f89;
	setp.geu.f32 	%p9342, %f90, 0f3FE26666;
	@%p9342 bra 	$L__BB0_9509;
	mul.f64 	%fd74197, %fd13202, %fd13202;
	fma.rn.f64 	%fd74198, %fd74197, 0d3FB0066BDC1895E9, 0dBFB3823B180754AF;
	fma.rn.f64 	%fd74199, %fd74198, %fd74197, 0d3FB11E52CC2F79AE;
	fma.rn.f64 	%fd74200, %fd74199, %fd74197, 0dBF924EAF3526861B;
	fma.rn.f64 	%fd74201, %fd74200, %fd74197, 0d3F91DF02A31E6CB7;
	fma.rn.f64 	%fd74202, %fd74201, %fd74197, 0d3F847D18B0EEC6CC;
	fma.rn.f64 	%fd74203, %fd74202, %fd74197, 0d3F8D0AF961BA53B0;
	fma.rn.f64 	%fd74204, %fd74203, %fd74197, 0d3F91BF7734CF1C48;
	fma.rn.f64 	%fd74205, %fd74204, %fd74197, 0d3F96E91483144EF7;
	fma.rn.f64 	%fd74206, %fd74205, %fd74197, 0d3F9F1C6E0A4F9F81;
	fma.rn.f64 	%fd74207, %fd74206, %fd74197, 0d3FA6DB6DC27FA92B;
	fma.rn.f64 	%fd74208, %fd74207, %fd74197, 0d3FB333333320F91B;
	fma.rn.f64 	%fd74209, %fd74208, %fd74197, 0d3FC5555555555F4D;
	mul.f64 	%fd74210, %fd74197, %fd74209;
	fma.rn.f64 	%fd79122, %fd74210, %fd13202, %fd13202;
	bra.uni 	$L__BB0_9510;
$L__BB0_9509:
	abs.f64 	%fd74164, %fd13202;
	fma.rn.f64 	%fd74165, %fd74164, 0dBFE0000000000000, 0d3FE0000000000000;
	rsqrt.approx.ftz.f64 	%fd74166, %fd74165;
	{
	.reg .b32 %temp; 
	mov.b64 	{%r17396, %temp}, %fd74166;
	}
	{
	.reg .b32 %temp; 
	mov.b64 	{%temp, %r17397}, %fd74166;
	}
	add.s32 	%r17398, %r17397, -1048576;
	mov.b64 	%fd74167, {%r17396, %r17398};
	mul.f64 	%fd74168, %fd74165, %fd74166;
	neg.f64 	%fd74169, %fd74168;
	fma.rn.f64 	%fd74170, %fd74168, %fd74169, %fd74165;
	fma.rn.f64 	%fd74171, %fd74170, %fd74167, %fd74168;
	neg.f64 	%fd74172, %fd74171;
	fma.rn.f64 	%fd74173, %fd74166, %fd74172, 0d3FF0000000000000;
	fma.rn.f64 	%fd74174, %fd74173, %fd74167, %fd74167;
	fma.rn.f64 	%fd74175, %fd74171, %fd74172, %fd74165;
	fma.rn.f64 	%fd74176, %fd74175, %fd74174, %fd74171;
	{
	.reg .b32 %temp; 
	mov.b64 	{%temp, %r17399}, %fd74165;
	}
	setp.lt.s32 	%p9343, %r17399, 0;
	selp.f64 	%fd74177, 0dFFF8000000000000, %fd74176, %p9343;
	setp.ne.f64 	%p9344, %fd74165, 0d0000000000000000;
	selp.f64 	%fd74178, %fd74177, %fd74165, %p9344;
	fma.rn.f64 	%fd74179, %fd74165, 0d3FB0066BDC1895E9, 0dBFB3823B180754AF;
	fma.rn.f64 	%fd74180, %fd74179, %fd74165, 0d3FB11E52CC2F79AE;
	fma.rn.f64 	%fd74181, %fd74180, %fd74165, 0dBF924EAF3526861B;
	fma.rn.f64 	%fd74182, %fd74181, %fd74165, 0d3F91DF02A31E6CB7;
	fma.rn.f64 	%fd74183, %fd74182, %fd74165, 0d3F847D18B0EEC6CC;
	fma.rn.f64 	%fd74184, %fd74183, %fd74165, 0d3F8D0AF961BA53B0;
	fma.rn.f64 	%fd74185, %fd74184, %fd74165, 0d3F91BF7734CF1C48;
	fma.rn.f64 	%fd74186, %fd74185, %fd74165, 0d3F96E91483144EF7;
	fma.rn.f64 	%fd74187, %fd74186, %fd74165, 0d3F9F1C6E0A4F9F81;
	fma.rn.f64 	%fd74188, %fd74187, %fd74165, 0d3FA6DB6DC27FA92B;
	fma.rn.f64 	%fd74189, %fd74188, %fd74165, 0d3FB333333320F91B;
	fma.rn.f64 	%fd74190, %fd74189, %fd74165, 0d3FC5555555555F4D;
	mul.f64 	%fd74191, %fd74165, %fd74190;
	mul.f64 	%fd74192, %fd74178, 0dC000000000000000;
	fma.rn.f64 	%fd74193, %fd74192, %fd74191, 0d3C91A62633145C07;
	add.f64 	%fd74194, %fd74192, 0d3FE921FB54442D18;
	add.f64 	%fd74195, %fd74194, %fd74193;
	add.f64 	%fd74196, %fd74195, 0d3FE921FB54442D18;
	copysign.f64 	%fd79122, %fd13202, %fd74196;
$L__BB0_9510:
	mul.f64 	%fd13206, %fd79122, 0d3FFFFFFFFFFFFFFF;
	abs.f64 	%fd13207, %fd13206;
	setp.neu.f64 	%p9345, %fd13207, 0d7FF0000000000000;
	@%p9345 bra 	$L__BB0_9512;
	mov.f64 	%fd74216, 0d0000000000000000;
	mul.rn.f64 	%fd79124, %fd13206, %fd74216;
	mov.pred 	%p9749, -1;
	bra.uni 	$L__BB0_9515;
$L__BB0_9512:
	mul.f64 	%fd74211, %fd13206, 0d3FE45F306DC9C883;
	cvt.rni.s32.f64 	%r20018, %fd74211;
	cvt.rn.f64.s32 	%fd74212, %r20018;
	fma.rn.f64 	%fd74213, %fd74212, 0dBFF921FB54442D18, %fd13206;
	fma.rn.f64 	%fd74214, %fd74212, 0dBC91A62633145C00, %fd74213;
	fma.rn.f64 	%fd79124, %fd74212, 0dB97B839A252049C0, %fd74214;
	setp.ltu.f64 	%p9346, %fd13207, 0d41E0000000000000;
	@%p9346 bra 	$L__BB0_9514;
	{ // callseq 1249, 0
	.param .b64 param0;
	st.param.f64 	[param0], %fd13206;
	.param .align 16 .b8 retval0[16];
	call.uni (retval0), 
	__internal_trig_reduction_slowpathd, 
	(
	param0
	);
	ld.param.f64 	%fd79124, [retval0];
	ld.param.b32 	%r20018, [retval0+8];
	} // callseq 1249
$L__BB0_9514:
	and.b32  	%r17401, %r20018, 1;
	setp.eq.b32 	%p9347, %r17401, 1;
	not.pred 	%p9749, %p9347;
$L__BB0_9515:
	mul.f64 	%fd74217, %fd79124, %fd79124;
	fma.rn.f64 	%fd74218, %fd74217, 0d3EE48DAC2799BCB9, 0dBEF9757C5B27EBB1;
	fma.rn.f64 	%fd74219, %fd74218, %fd74217, 0d3F0980E90FD91E04;
	fma.rn.f64 	%fd74220, %fd74219, %fd74217, 0dBEFAE2B0417D7E1D;
	fma.rn.f64 	%fd74221, %fd74220, %fd74217, 0d3F119F5341BFBA57;
	fma.rn.f64 	%fd74222, %fd74221, %fd74217, 0d3F15E791A00F6919;
	fma.rn.f64 	%fd74223, %fd74222, %fd74217, 0d3F2FF2E7FADEC73A;
	fma.rn.f64 	%fd74224, %fd74223, %fd74217, 0d3F434BC1B206DA62;
	fma.rn.f64 	%fd74225, %fd74224, %fd74217, 0d3F57DB18EF2F83F9;
	fma.rn.f64 	%fd74226, %fd74225, %fd74217, 0d3F6D6D2E7AE49FBC;
	fma.rn.f64 	%fd74227, %fd74226, %fd74217, 0d3F8226E3A816A776;
	fma.rn.f64 	%fd74228, %fd74227, %fd74217, 0d3F9664F485D25660;
	fma.rn.f64 	%fd74229, %fd74228, %fd74217, 0d3FABA1BA1BABF31D;
	fma.rn.f64 	%fd74230, %fd74229, %fd74217, 0d3FC11111111105D2;
	fma.rn.f64 	%fd74231, %fd74230, %fd74217, 0d3FD555555555555E;
	mul.f64 	%fd13213, %fd74217, %fd74231;
	fma.rn.f64 	%fd79125, %fd13213, %fd79124, %fd79124;
	@%p9749 bra 	$L__BB0_9517;
	sub.f64 	%fd74232, %fd79125, %fd79124;
	neg.f64 	%fd74233, %fd74232;
	fma.rn.f64 	%fd74234, %fd13213, %fd79124, %fd74233;
	rcp.approx.ftz.f64 	%fd74235, %fd79125;
	neg.f64 	%fd74236, %fd79125;
	fma.rn.f64 	%fd74237, %fd74236, %fd74235, 0d3FF0000000000000;
	fma.rn.f64 	%fd74238, %fd74237, %fd74237, %fd74237;
	fma.rn.f64 	%fd74239, %fd74238, %fd74235, %fd74235;
	neg.f64 	%fd74240, %fd74239;
	fma.rn.f64 	%fd74241, %fd79125, %fd74240, 0d3FF0000000000000;
	fma.rn.f64 	%fd74242, %fd74240, %fd74234, %fd74241;
	fma.rn.f64 	%fd79125, %fd74242, %fd74240, %fd74240;
$L__BB0_9517:
	mul.f64 	%fd74243, %fd79125, %fd13010;
	mul.f64 	%fd79127, %fd13195, %fd74243;
	mul.f64 	%fd74244, %fd13005, %fd79125;
	mul.f64 	%fd79126, %fd13201, %fd74244;
	bra.uni 	$L__BB0_9519;
$L__BB0_9518:
	sub.f64 	%fd79127, %fd13026, %fd13051;
	sub.f64 	%fd79126, %fd13027, %fd13052;
$L__BB0_9519:
	ld.param.u64 	%rd8641, [_Z8FitGrainPdPiS0_S_S_S0_S0_S_S_S_S_S_S_S_S_S_S_S_S__param_7];
	setp.lt.s32 	%p9349, %r19905, 1;
	cvta.to.global.u64 	%rd7809, %rd8641;
	add.s64 	%rd7811, %rd7809, %rd7748;
	add.s64 	%rd7813, %rd7811, %rd7750;
	ld.global.f64 	%fd74245, [%rd7813+64];
	cvt.rzi.s32.f64 	%r5823, %fd74245;
	@%p9349 bra 	$L__BB0_9524;
	mov.b32 	%r20019, 0;
	bra.uni 	$L__BB0_9522;
$L__BB0_9521:
	add.s32 	%r20019, %r20019, 1;
	setp.eq.s32 	%p9351, %r20019, %r19905;
	@%p9351 bra 	$L__BB0_9524;
$L__BB0_9522:
	shl.b32 	%r17405, %r20019, 3;
	mul.wide.u32 	%rd7814, %r17405, 8;
	add.s64 	%rd55, %rd31, %rd7814;
	ld.global.f64 	%fd74246, [%rd55+56];
	cvt.rzi.s32.f64 	%r17406, %fd74246;
	setp.ne.s32 	%p9350, %r17406, %r5823;
	@%p9350 bra 	$L__BB0_9521;
	ld.global.f64 	%fd74247, [%rd55];
	sub.f64 	%fd74248, %fd79127, %fd74247;
	ld.global.f64 	%fd74249, [%rd55+8];
	sub.f64 	%fd74250, %fd79126, %fd74249;
	mul.f64 	%fd74251, %fd74250, %fd74250;
	fma.rn.f64 	%fd74252, %fd74248, %fd74248, %fd74251;
	sqrt.rn.f64 	%fd74253, %fd74252;
	cvt.rn.f64.s32 	%fd74254, %r19995;
	add.f64 	%fd74255, %fd74253, %fd74254;
	cvt.rzi.s32.f64 	%r19995, %fd74255;
$L__BB0_9524:
	add.s32 	%r19994, %r19994, 1;
	setp.ne.s32 	%p9352, %r19994, %r1;
	@%p9352 bra 	$L__BB0_9402;
	cvt.rn.f64.s32 	%fd79128, %r19995;
$L__BB0_9526:
	mul.lo.s32 	%r17407, %r5692, 3;
	mul.wide.u32 	%rd7815, %r17407, 8;
	add.s64 	%rd56, %rd32, %rd7815;
	add.s32 	%r20103, %r20103, 2;
	setp.geu.f64 	%p9353, %fd79283, %fd79128;
	@%p9353 bra 	$L__BB0_9528;
	st.global.f64 	[%rd56], %fd12796;
	st.global.f64 	[%rd56+8], %fd12801;
	st.global.f64 	[%rd56+16], %fd12806;
	mul.wide.u32 	%rd7818, %r5692, 8;
	add.s64 	%rd7819, %rd32, %rd7818;
	st.global.f64 	[%rd7819+168], %fd79283;
	bra.uni 	$L__BB0_9955;
$L__BB0_9528:
	st.global.f64 	[%rd56], %fd79078;
	st.global.f64 	[%rd56+8], %fd79080;
	st.global.f64 	[%rd56+16], %fd79082;
	mul.wide.u32 	%rd7816, %r5692, 8;
	add.s64 	%rd7817, %rd32, %rd7816;
	st.global.f64 	[%rd7817+168], %fd79128;
	mov.f64 	%fd79283, %fd79128;
	bra.uni 	$L__BB0_9955;
$L__BB0_9529:
	setp.gt.f64 	%p8775, %fd12776, %fd79283;
	selp.u32 	%r16908, 1, 0, %p8775;
	setp.gt.f64 	%p8776, %fd12777, %fd79283;
	selp.u32 	%r16909, 1, 0, %p8776;
	add.s32 	%r16910, %r16908, %r16909;
	setp.gt.f64 	%p8777, %fd12778, %fd79283;
	selp.u32 	%r16911, 1, 0, %p8777;
	add.s32 	%r16912, %r16910, %r16911;
	setp.gt.f64 	%p8778, %fd12779, %fd79283;
	selp.u32 	%r16913, 1, 0, %p8778;
	add.s32 	%r5830, %r16912, %r16913;
	setp.lt.u32 	%p8779, %r5830, 2;
	@%p8779 bra 	$L__BB0_9531;
	mul.lo.s32 	%r17284, %r5692, 3;
	mul.wide.u32 	%rd7743, %r17284, 8;
	add.s64 	%rd7744, %rd32, %rd7743;
	st.global.f64 	[%rd7744], %fd12796;
	st.global.f64 	[%rd7744+8], %fd12801;
	st.global.f64 	[%rd7744+16], %fd12806;
	mul.wide.u32 	%rd7745, %r5692, 8;
	add.s64 	%rd7746, %rd32, %rd7745;
	st.global.f64 	[%rd7746+168], %fd79283;
	add.s32 	%r20103, %r20103, 1;
	bra.uni 	$L__BB0_9955;
$L__BB0_9531:
	and.b32  	%r16914, %r5830, 1;
	setp.eq.b32 	%p8780, %r16914, 1;
	@%p8780 bra 	$L__BB0_9814;
	sub.f64 	%fd70947, %fd12780, %fd12781;
	fma.rn.f64 	%fd79130, %fd70947, 0d3FE0000000000000, %fd12781;
	st.global.f64 	[%rd32+120], %fd79130;
	ld.global.f64 	%fd13226, [%rd35];
	setp.lt.f64 	%p8781, %fd79130, %fd13226;
	@%p8781 bra 	$L__BB0_9533;
	bra.uni 	$L__BB0_9534;
$L__BB0_9533:
	st.global.f64 	[%rd32+120], %fd13226;
	mov.f64 	%fd79130, %fd13226;
$L__BB0_9534:
	ld.global.f64 	%fd13236, [%rd36];
	setp.leu.f64 	%p8782, %fd79130, %fd13236;
	@%p8782 bra 	$L__BB0_9536;
	st.global.f64 	[%rd32+120], %fd13236;
	mov.f64 	%fd79130, %fd13236;
$L__BB0_9536:
	sub.f64 	%fd70948, %fd12782, %fd12783;
	fma.rn.f64 	%fd79132, %fd70948, 0d3FE0000000000000, %fd12783;
	st.global.f64 	[%rd32+128], %fd79132;
	ld.global.f64 	%fd13239, [%rd35+8];
	setp.geu.f64 	%p8783, %fd79132, %fd13239;
	@%p8783 bra 	$L__BB0_9538;
	st.global.f64 	[%rd32+128], %fd13239;
	mov.f64 	%fd79132, %fd13239;
$L__BB0_9538:
	ld.global.f64 	%fd13241, [%rd36+8];
	setp.leu.f64 	%p8784, %fd79132, %fd13241;
	@%p8784 bra 	$L__BB0_9540;
	st.global.f64 	[%rd32+128], %fd13241;
	mov.f64 	%fd79132, %fd13241;
$L__BB0_9540:
	sub.f64 	%fd70949, %fd12784, %fd12785;
	fma.rn.f64 	%fd79134, %fd70949, 0d3FE0000000000000, %fd12785;
	st.global.f64 	[%rd32+136], %fd79134;
	ld.global.f64 	%fd13244, [%rd35+16];
	setp.geu.f64 	%p8785, %fd79134, %fd13244;
	@%p8785 bra 	$L__BB0_9542;
	st.global.f64 	[%rd32+136], %fd13244;
	mov.f64 	%fd79134, %fd13244;
$L__BB0_9542:
	ld.global.f64 	%fd13246, [%rd36+16];
	setp.leu.f64 	%p8786, %fd79134, %fd13246;
	@%p8786 bra 	$L__BB0_9544;
	st.global.f64 	[%rd32+136], %fd13246;
	mov.f64 	%fd79134, %fd13246;
$L__BB0_9544:
	setp.gt.s32 	%p8787, %r1, 0;
	mov.f64 	%fd79283, 0d0000000000000000;
	@%p8787 bra 	$L__BB0_9545;
	bra.uni 	$L__BB0_9670;
$L__BB0_9545:
	ld.global.f64 	%fd13227, [%rd54];
	ld.global.f64 	%fd70951, [%rd54+4160];
	mul.f64 	%fd13228, %fd70951, 0d3F91DF46A2529D3A;
	abs.f64 	%fd13229, %fd13228;
	setp.eq.f64 	%p8788, %fd13229, 0d7FF0000000000000;
	mul.f64 	%fd70952, %fd13228, 0d3FE45F306DC9C883;
	cvt.rni.s32.f64 	%r5832, %fd70952;
	cvt.rn.f64.s32 	%fd70953, %r5832;
	fma.rn.f64 	%fd70954, %fd70953, 0dBFF921FB54442D18, %fd13228;
	fma.rn.f64 	%fd70955, %fd70953, 0dBC91A62633145C00, %fd70954;
	fma.rn.f64 	%fd13230, %fd70953, 0dB97B839A252049C0, %fd70955;
	setp.ltu.f64 	%p8789, %fd13229, 0d41E0000000000000;
	mov.f64 	%fd70956, 0d0000000000000000;
	mul.rn.f64 	%fd13231, %fd13228, %fd70956;
	abs.f64 	%fd13232, %fd70951;
	or.pred  	%p160, %p8788, %p8789;
	selp.f64 	%fd13233, %fd13231, %fd13230, %p8788;
	selp.b32 	%r5833, 0, %r5832, %p8788;
	neg.f64 	%fd13234, %fd13227;
	mov.b32 	%r20021, 0;
	mov.u32 	%r20022, %r20021;
$L__BB0_9546:
	ld.param.u64 	%rd8636, [_Z8FitGrainPdPiS0_S_S_S0_S0_S_S_S_S_S_S_S_S_S_S_S_S__param_7];
	mul.lo.s32 	%r16916, %r20021, 9;
	cvta.to.global.u64 	%rd7538, %rd8636;
	mul.lo.s32 	%r16917, %r2, 9;
	mul.wide.s32 	%rd7539, %r16917, 8;
	add.s64 	%rd7540, %rd7538, %rd7539;
	mul.wide.u32 	%rd7541, %r16916, 8;
	add.s64 	%rd57, %rd7540, %rd7541;
	ld.global.f64 	%fd13248, [%rd57+40];
	ld.global.f64 	%fd13249, [%rd57+48];
	ld.global.f64 	%fd13250, [%rd57+32];
	mul.f64 	%fd13251, %fd13250, 0d3F91DF46A2529D3A;
	abs.f64 	%fd13252, %fd13251;
	setp.neu.f64 	%p8790, %fd13252, 0d7FF0000000000000;
	@%p8790 bra 	$L__BB0_9548;
	mov.f64 	%fd70962, 0d0000000000000000;
	mul.rn.f64 	%fd79135, %fd13251, %fd70962;
	mov.b32 	%r20023, 0;
	bra.uni 	$L__BB0_9550;
$L__BB0_9548:
	mul.f64 	%fd70957, %fd13251, 0d3FE45F306DC9C883;
	cvt.rni.s32.f64 	%r20023, %fd70957;
	cvt.rn.f64.s32 	%fd70958, %r20023;
	fma.rn.f64 	%fd70959, %fd70958, 0dBFF921FB54442D18, %fd13251;
	fma.rn.f64 	%fd70960, %fd70958, 0dBC91A62633145C00, %fd70959;
	fma.rn.f64 	%fd79135, %fd70958, 0dB97B839A252049C0, %fd70960;
	setp.ltu.f64 	%p8791, %fd13252, 0d41E0000000000000;
	@%p8791 bra 	$L__BB0_9550;
	{ // callseq 1186, 0
	.param .b64 param0;
	st.param.f64 	[param0], %fd13251;
	.param .align 16 .b8 retval0[16];
	call.uni (retval0), 
	__internal_trig_reduction_slowpathd, 
	(
	param0
	);
	ld.param.f64 	%fd79135, [retval0];
	ld.param.b32 	%r20023, [retval0+8];
	} // callseq 1186
$L__BB0_9550:
	setp.neu.f64 	%p8792, %fd13252, 0d7FF0000000000000;
	shl.b32 	%r16920, %r20023, 6;
	cvt.u64.u32 	%rd7542, %r16920;
	and.b64  	%rd7543, %rd7542, 64;
	add.s64 	%rd7545, %rd7183, %rd7543;
	mul.rn.f64 	%fd70963, %fd79135, %fd79135;
	and.b32  	%r16921, %r20023, 1;
	setp.eq.b32 	%p8793, %r16921, 1;
	selp.f64 	%fd70964, 0dBDA8FF8320FD8164, 0d3DE5DB65F9785EBA, %p8793;
	ld.global.nc.v2.f64 	{%fd70965, %fd70966}, [%rd7545];
	fma.rn.f64 	%fd70967, %fd70964, %fd70963, %fd70965;
	fma.rn.f64 	%fd70968, %fd70967, %fd70963, %fd70966;
	ld.global.nc.v2.f64 	{%fd70969, %fd70970}, [%rd7545+16];
	fma.rn.f64 	%fd70971, %fd70968, %fd70963, %fd70969;
	fma.rn.f64 	%fd70972, %fd70971, %fd70963, %fd70970;
	ld.global.nc.v2.f64 	{%fd70973, %fd70974}, [%rd7545+32];
	fma.rn.f64 	%fd70975, %fd70972, %fd70963, %fd70973;
	fma.rn.f64 	%fd70976, %fd70975, %fd70963, %fd70974;
	fma.rn.f64 	%fd70977, %fd70976, %fd79135, %fd79135;
	fma.rn.f64 	%fd70978, %fd70976, %fd70963, 0d3FF0000000000000;
	selp.f64 	%fd70979, %fd70978, %fd70977, %p8793;
	and.b32  	%r16922, %r20023, 2;
	setp.eq.s32 	%p8794, %r16922, 0;
	mov.f64 	%fd70980, 0d0000000000000000;
	sub.f64 	%fd70981, %fd70980, %fd70979;
	selp.f64 	%fd13257, %fd70979, %fd70981, %p8794;
	@%p8792 bra 	$L__BB0_9552;
	mov.f64 	%fd70987, 0d0000000000000000;
	mul.rn.f64 	%fd79137, %fd13251, %fd70987;
	mov.b32 	%r20025, 1;
	bra.uni 	$L__BB0_9555;
$L__BB0_9552:
	mul.f64 	%fd70982, %fd13251, 0d3FE45F306DC9C883;
	cvt.rni.s32.f64 	%r20024, %fd70982;
	cvt.rn.f64.s32 	%fd70983, %r20024;
	fma.rn.f64 	%fd70984, %fd70983, 0dBFF921FB54442D18, %fd13251;
	fma.rn.f64 	%fd70985, %fd70983, 0dBC91A62633145C00, %fd70984;
	fma.rn.f64 	%fd79137, %fd70983, 0dB97B839A252049C0, %fd70985;
	setp.ltu.f64 	%p8795, %fd13252, 0d41E0000000000000;
	@%p8795 bra 	$L__BB0_9554;
	{ // callseq 1187, 0
	.param .b64 param0;
	st.param.f64 	[param0], %fd13251;
	.param .align 16 .b8 retval0[16];
	call.uni (retval0), 
	__internal_trig_reduction_slowpathd, 
	(
	param0
	);
	ld.param.f64 	%fd79137, [retval0];
	ld.param.b32 	%r20024, [retval0+8];
	} // callseq 1187
$L__BB0_9554:
	add.s32 	%r20025, %r20024, 1;
$L__BB0_9555:
	setp.eq.f64 	%p8796, %fd13229, 0d7FF0000000000000;
	shl.b32 	%r16926, %r20025, 6;
	cvt.u64.u32 	%rd7546, %r16926;
	and.b64  	%rd7547, %rd7546, 64;
	add.s64 	%rd7549, %rd7183, %rd7547;
	mul.rn.f64 	%fd70988, %fd79137, %fd79137;
	and.b32  	%r16927, %r20025, 1;
	setp.eq.b32 	%p8797, %r16927, 1;
	selp.f64 	%fd70989, 0dBDA8FF8320FD8164, 0d3DE5DB65F9785EBA, %p8797;
	ld.global.nc.v2.f64 	{%fd70990, %fd70991}, [%rd7549];
	fma.rn.f64 	%fd70992, %fd70989, %fd70988, %fd70990;
	fma.rn.f64 	%fd70993, %fd70992, %fd70988, %fd70991;
	ld.global.nc.v2.f64 	{%fd70994, %fd70995}, [%rd7549+16];
	fma.rn.f64 	%fd70996, %fd70993, %fd70988, %fd70994;
	fma.rn.f64 	%fd70997, %fd70996, %fd70988, %fd70995;
	ld.global.nc.v2.f64 	{%fd70998, %fd70999}, [%rd7549+32];
	fma.rn.f64 	%fd71000, %fd70997, %fd70988, %fd70998;
	fma.rn.f64 	%fd71001, %fd71000, %fd70988, %fd70999;
	fma.rn.f64 	%fd71002, %fd71001, %fd79137, %fd79137;
	fma.rn.f64 	%fd71003, %fd71001, %fd70988, 0d3FF0000000000000;
	selp.f64 	%fd71004, %fd71003, %fd71002, %p8797;
	and.b32  	%r16928, %r20025, 2;
	setp.eq.s32 	%p8798, %r16928, 0;
	mov.f64 	%fd71005, 0d0000000000000000;
	sub.f64 	%fd71006, %fd71005, %fd71004;
	selp.f64 	%fd71007, %fd71004, %fd71006, %p8798;
	mul.f64 	%fd71008, %fd79130, %fd71007;
	mul.f64 	%fd71009, %fd79132, %fd13257;
	sub.f64 	%fd13263, %fd71008, %fd71009;
	mul.f64 	%fd71010, %fd79132, %fd71007;
	fma.rn.f64 	%fd13264, %fd79130, %fd13257, %fd71010;
	mov.b32 	%r20027, 1;
	mov.f64 	%fd79139, %fd13231;
	@%p8796 bra 	$L__BB0_9559;
	setp.ltu.f64 	%p8799, %fd13229, 0d41E0000000000000;
	mov.f64 	%fd79139, %fd13230;
	mov.u32 	%r20026, %r5832;
	@%p8799 bra 	$L__BB0_9558;
	{ // callseq 1188, 0
	.param .b64 param0;
	st.param.f64 	[param0], %fd13228;
	.param .align 16 .b8 retval0[16];
	call.uni (retval0), 
	__internal_trig_reduction_slowpathd, 
	(
	param0
	);
	ld.param.f64 	%fd79139, [retval0];
	ld.param.b32 	%r20026, [retval0+8];
	} // callseq 1188
$L__BB0_9558:
	add.s32 	%r20027, %r20026, 1;
$L__BB0_9559:
	shl.b32 	%r16930, %r20027, 6;
	cvt.u64.u32 	%rd7550, %r16930;
	and.b64  	%rd7551, %rd7550, 64;
	add.s64 	%rd7553, %rd7183, %rd7551;
	mul.rn.f64 	%fd71012, %fd79139, %fd79139;
	and.b32  	%r16931, %r20027, 1;
	setp.eq.b32 	%p8800, %r16931, 1;
	selp.f64 	%fd71013, 0dBDA8FF8320FD8164, 0d3DE5DB65F9785EBA, %p8800;
	ld.global.nc.v2.f64 	{%fd71014, %fd71015}, [%rd7553];
	fma.rn.f64 	%fd71016, %fd71013, %fd71012, %fd71014;
	fma.rn.f64 	%fd71017, %fd71016, %fd71012, %fd71015;
	ld.global.nc.v2.f64 	{%fd71018, %fd71019}, [%rd7553+16];
	fma.rn.f64 	%fd71020, %fd71017, %fd71012, %fd71018;
	fma.rn.f64 	%fd71021, %fd71020, %fd71012, %fd71019;
	ld.global.nc.v2.f64 	{%fd71022, %fd71023}, [%rd7553+32];
	fma.rn.f64 	%fd71024, %fd71021, %fd71012, %fd71022;
	fma.rn.f64 	%fd71025, %fd71024, %fd71012, %fd71023;
	fma.rn.f64 	%fd71026, %fd71025, %fd79139, %fd79139;
	fma.rn.f64 	%fd71027, %fd71025, %fd71012, 0d3FF0000000000000;
	selp.f64 	%fd71028, %fd71027, %fd71026, %p8800;
	and.b32  	%r16932, %r20027, 2;
	setp.eq.s32 	%p8801, %r16932, 0;
	mov.f64 	%fd71029, 0d0000000000000000;
	sub.f64 	%fd71030, %fd71029, %fd71028;
	selp.f64 	%fd13268, %fd71028, %fd71030, %p8801;
	mov.f64 	%fd79140, %fd13233;
	mov.u32 	%r20028, %r5833;
	@%p160 bra 	$L__BB0_9561;
	{ // callseq 1189, 0
	.param .b64 param0;
	st.param.f64 	[param0], %fd13228;
	.param .align 16 .b8 retval0[16];
	call.uni (retval0), 
	__internal_trig_reduction_slowpathd, 
	(
	param0
	);
	ld.param.f64 	%fd79140, [retval0];
	ld.param.b32 	%r20028, [retval0+8];
	} // callseq 1189
$L__BB0_9561:
	setp.leu.f64 	%p8802, %fd13232, 0d3F947AE147AE147B;
	shl.b32 	%r16934, %r20028, 6;
	cvt.u64.u32 	%rd7554, %r16934;
	and.b64  	%rd7555, %rd7554, 64;
	add.s64 	%rd7557, %rd7183, %rd7555;
	mul.rn.f64 	%fd71032, %fd79140, %fd79140;
	and.b32  	%r16935, %r20028, 1;
	setp.eq.b32 	%p8803, %r16935, 1;
	selp.f64 	%fd71033, 0dBDA8FF8320FD8164, 0d3DE5DB65F9785EBA, %p8803;
	ld.global.nc.v2.f64 	{%fd71034, %fd71035}, [%rd7557];
	fma.rn.f64 	%fd71036, %fd71033, %fd71032, %fd71034;
	fma.rn.f64 	%fd71037, %fd71036, %fd71032, %fd71035;
	ld.global.nc.v2.f64 	{%fd71038, %fd71039}, [%rd7557+16];
	fma.rn.f64 	%fd71040, %fd71037, %fd71032, %fd71038;
	fma.rn.f64 	%fd71041, %fd71040, %fd71032, %fd71039;
	ld.global.nc.v2.f64 	{%fd71042, %fd71043}, [%rd7557+32];
	fma.rn.f64 	%fd71044, %fd71041, %fd71032, %fd71042;
	fma.rn.f64 	%fd71045, %fd71044, %fd71032, %fd71043;
	fma.rn.f64 	%fd71046, %fd71045, %fd79140, %fd79140;
	fma.rn.f64 	%fd71047, %fd71045, %fd71032, 0d3FF0000000000000;
	selp.f64 	%fd71048, %fd71047, %fd71046, %p8803;
	and.b32  	%r16936, %r20028, 2;
	setp.eq.s32 	%p8804, %r16936, 0;
	mov.f64 	%fd71049, 0d0000000000000000;
	sub.f64 	%fd71050, %fd71049, %fd71048;
	selp.f64 	%fd71051, %fd71048, %fd71050, %p8804;
	mul.f64 	%fd71052, %fd13263, %fd13268;
	mul.f64 	%fd71053, %fd79134, %fd71051;
	sub.f64 	%fd71054, %fd71052, %fd71053;
	mul.f64 	%fd71055, %fd13263, %fd71051;
	fma.rn.f64 	%fd71056, %fd79134, %fd13268, %fd71055;
	mul.f64 	%fd71057, %fd1, %fd13264;
	mul.f64 	%fd71058, %fd2, %fd71056;
	sub.f64 	%fd71059, %fd71057, %fd71058;
	mul.f64 	%fd71060, %fd1, %fd71056;
	fma.rn.f64 	%fd71061, %fd2, %fd13264, %fd71060;
	sub.f64 	%fd71062, %fd13227, %fd71054;
	sub.f64 	%fd71063, %fd13248, %fd71059;
	sub.f64 	%fd71064, %fd13249, %fd71061;
	mul.f64 	%fd71065, %fd71063, %fd71063;
	fma.rn.f64 	%fd71066, %fd71062, %fd71062, %fd71065;
	fma.rn.f64 	%fd71067, %fd71064, %fd71064, %fd71066;
	sqrt.rn.f64 	%fd71068, %fd71067;
	div.rn.f64 	%fd71069, %fd71062, %fd71068;
	div.rn.f64 	%fd71070, %fd71063, %fd71068;
	div.rn.f64 	%fd71071, %fd71064, %fd71068;
	mul.f64 	%fd71072, %fd71054, %fd71070;
	div.rn.f64 	%fd71073, %fd71072, %fd71069;
	sub.f64 	%fd13271, %fd71059, %fd71073;
	mul.f64 	%fd71074, %fd71054, %fd71071;
	div.rn.f64 	%fd71075, %fd71074, %fd71069;
	sub.f64 	%fd13272, %fd71061, %fd71075;
	@%p8802 bra 	$L__BB0_9662;
	ld.param.u64 	%rd8109, [_Z8FitGrainPdPiS0_S_S_S0_S0_S_S_S_S_S_S_S_S_S_S_S_S__param_0];
	sub.f64 	%fd13273, %fd13248, %fd13271;
	sub.f64 	%fd13274, %fd13249, %fd13272;
	cvta.to.global.u64 	%rd7558, %rd8109;
	ld.global.f64 	%fd13275, [%rd7558+4152];
	mul.f64 	%fd71076, %fd13274, %fd13274;
	fma.rn.f64 	%fd71077, %fd13273, %fd13273, %fd71076;
	sqrt.rn.f64 	%fd13276, %fd71077;
	div.rn.f64 	%fd13277, %fd13276, %fd13227;
	abs.f64 	%fd13278, %fd13277;
	setp.leu.f64 	%p8805, %fd13278, 0d3FF0000000000000;
	mov.f64 	%fd79141, %fd13278;
	@%p8805 bra 	$L__BB0_9564;
	rcp.approx.ftz.f64 	%fd71078, %fd13278;
	neg.f64 	%fd71079, %fd13278;
	fma.rn.f64 	%fd71080, %fd71079, %fd71078, 0d3FF0000000000000;
	fma.rn.f64 	%fd71081, %fd71080, %fd71080, %fd71080;
	fma.rn.f64 	%fd71082, %fd71081, %fd71078, %fd71078;
	setp.eq.f64 	%p8806, %fd13278, 0d7FF0000000000000;
	selp.f64 	%fd79141, 0d0000000000000000, %fd71082, %p8806;
$L__BB0_9564:
	setp.gt.f64 	%p8807, %fd13278, 0d3FF0000000000000;
	mul.f64 	%fd71083, %fd79141, %fd79141;
	fma.rn.f64 	%fd71084, %fd71083, 0dBEF53E1D2A25FF7E, 0d3F2D3B63DBB65B49;
	fma.rn.f64 	%fd71085, %fd71084, %fd71083, 0dBF5312788DDE082E;
	fma.rn.f64 	%fd71086, %fd71085, %fd71083, 0d3F6F9690C8249315;
	fma.rn.f64 	%fd71087, %fd71086, %fd71083, 0dBF82CF5AABC7CF0D;
	fma.rn.f64 	%fd71088, %fd71087, %fd71083, 0d3F9162B0B2A3BFDE;
	fma.rn.f64 	%fd71089, %fd71088, %fd71083, 0dBF9A7256FEB6FC6B;
	fma.rn.f64 	%fd71090, %fd71089, %fd71083, 0d3FA171560CE4A489;
	fma.rn.f64 	%fd71091, %fd71090, %fd71083, 0dBFA4F44D841450E4;
	fma.rn.f64 	%fd71092, %fd71091, %fd71083, 0d3FA7EE3D3F36BB95;
	fma.rn.f64 	%fd71093, %fd71092, %fd71083, 0dBFAAD32AE04A9FD1;
	fma.rn.f64 	%fd71094, %fd71093, %fd71083, 0d3FAE17813D66954F;
	fma.rn.f64 	%fd71095, %fd71094, %fd71083, 0dBFB11089CA9A5BCD;
	fma.rn.f64 	%fd71096, %fd71095, %fd71083, 0d3FB3B12B2DB51738;
	fma.rn.f64 	%fd71097, %fd71096, %fd71083, 0dBFB745D022F8DC5C;
	fma.rn.f64 	%fd71098, %fd71097, %fd71083, 0d3FBC71C709DFE927;
	fma.rn.f64 	%fd71099, %fd71098, %fd71083, 0dBFC2492491FA1744;
	fma.rn.f64 	%fd71100, %fd71099, %fd71083, 0d3FC99999999840D2;
	fma.rn.f64 	%fd71101, %fd71100, %fd71083, 0dBFD555555555544C;
	mul.f64 	%fd71102, %fd71083, %fd71101;
	fma.rn.f64 	%fd71103, %fd71102, %fd79141, %fd79141;
	mov.f64 	%fd71104, 0d3FF921FB54442D18;
	sub.f64 	%fd71105, %fd71104, %fd71103;
	selp.f64 	%fd71106, %fd71105, %fd71103, %p8807;
	copysign.f64 	%fd71107, %fd13277, %fd71106;
	mul.f64 	%fd71108, %fd71107, 0d3FEFFFFFFFFFFFFF;
	mul.f64 	%fd13281, %fd71108, 0d3FE0000000000000;
	abs.f64 	%fd13282, %fd13281;
	setp.neu.f64 	%p8808, %fd13282, 0d7FF0000000000000;
	@%p8808 bra 	$L__BB0_9566;
	mov.f64 	%fd71114, 0d0000000000000000;
	mul.rn.f64 	%fd79142, %fd13281, %fd71114;
	mov.b32 	%r20029, 0;
	bra.uni 	$L__BB0_9568;
$L__BB0_9566:
	mul.f64 	%fd71109, %fd13281, 0d3FE45F306DC9C883;
	cvt.rni.s32.f64 	%r20029, %fd71109;
	cvt.rn.f64.s32 	%fd71110, %r20029;
	fma.rn.f64 	%fd71111, %fd71110, 0dBFF921FB54442D18, %fd13281;
	fma.rn.f64 	%fd71112, %fd71110, 0dBC91A62633145C00, %fd71111;
	fma.rn.f64 	%fd79142, %fd71110, 0dB97B839A252049C0, %fd71112;
	setp.ltu.f64 	%p8809, %fd13282, 0d41E0000000000000;
	@%p8809 bra 	$L__BB0_9568;
	{ // callseq 1190, 0
	.param .b64 param0;
	st.param.f64 	[param0], %fd13281;
	.param .align 16 .b8 retval0[16];
	call.uni (retval0), 
	__internal_trig_reduction_slowpathd, 
	(
	param0
	);
	ld.param.f64 	%fd79142, [retval0];
	ld.param.b32 	%r20029, [retval0+8];
	} // callseq 1190
$L__BB0_9568:
	setp.neu.f64 	%p8810, %fd13282, 0d7FF0000000000000;
	shl.b32 	%r16939, %r20029, 6;
	cvt.u64.u32 	%rd7559, %r16939;
	and.b64  	%rd7560, %rd7559, 64;
	add.s64 	%rd7562, %rd7183, %rd7560;
	mul.rn.f64 	%fd71115, %fd79142, %fd79142;
	and.b32  	%r16940, %r20029, 1;
	setp.eq.b32 	%p8811, %r16940, 1;
	selp.f64 	%fd71116, 0dBDA8FF8320FD8164, 0d3DE5DB65F9785EBA, %p8811;
	ld.global.nc.v2.f64 	{%fd71117, %fd71118}, [%rd7562];
	fma.rn.f64 	%fd71119, %fd71116, %fd71115, %fd71117;
	fma.rn.f64 	%fd71120, %fd71119, %fd71115, %fd71118;
	ld.global.nc.v2.f64 	{%fd71121, %fd71122}, [%rd7562+16];
	fma.rn.f64 	%fd71123, %fd71120, %fd71115, %fd71121;
	fma.rn.f64 	%fd71124, %fd71123, %fd71115, %fd71122;
	ld.global.nc.v2.f64 	{%fd71125, %fd71126}, [%rd7562+32];
	fma.rn.f64 	%fd71127, %fd71124, %fd71115, %fd71125;
	fma.rn.f64 	%fd71128, %fd71127, %fd71115, %fd71126;
	fma.rn.f64 	%fd71129, %fd71128, %fd79142, %fd79142;
	fma.rn.f64 	%fd71130, %fd71128, %fd71115, 0d3FF0000000000000;
	selp.f64 	%fd71131, %fd71130, %fd71129, %p8811;
	and.b32  	%r16941, %r20029, 2;
	setp.eq.s32 	%p8812, %r16941, 0;
	mov.f64 	%fd71132, 0d0000000000000000;
	sub.f64 	%fd71133, %fd71132, %fd71131;
	selp.f64 	%fd13287, %fd71131, %fd71133, %p8812;
	@%p8810 bra 	$L__BB0_9570;
	mov.f64 	%fd71139, 0d0000000000000000;
	mul.rn.f64 	%fd79144, %fd13281, %fd71139;
	mov.b32 	%r20031, 1;
	bra.uni 	$L__BB0_9573;
$L__BB0_9570:
	mul.f64 	%fd71134, %fd13281, 0d3FE45F306DC9C883;
	cvt.rni.s32.f64 	%r20030, %fd71134;
	cvt.rn.f64.s32 	%fd71135, %r20030;
	fma.rn.f64 	%fd71136, %fd71135, 0dBFF921FB54442D18, %fd13281;
	fma.rn.f64 	%fd71137, %fd71135, 0dBC91A62633145C00, %fd71136;
	fma.rn.f64 	%fd79144, %fd71135, 0dB97B839A252049C0, %fd71137;
	setp.ltu.f64 	%p8813, %fd13282, 0d41E0000000000000;
	@%p8813 bra 	$L__BB0_9572;
	{ // callseq 1191, 0
	.param .b64 param0;
	st.param.f64 	[param0], %fd13281;
	.param .align 16 .b8 retval0[16];
	call.uni (retval0), 
	__internal_trig_reduction_slowpathd, 
	(
	param0
	);
	ld.param.f64 	%fd79144, [retval0];
	ld.param.b32 	%r20030, [retval0+8];
	} // callseq 1191
$L__BB0_9572:
	add.s32 	%r20031, %r20030, 1;
$L__BB0_9573:
	setp.eq.f64 	%p8814, %fd13229, 0d7FF0000000000000;
	shl.b32 	%r16946, %r20031, 6;
	cvt.u64.u32 	%rd7563, %r16946;
	and.b64  	%rd7564, %rd7563, 64;
	add.s64 	%rd7566, %rd7183, %rd7564;
	mul.rn.f64 	%fd71140, %fd79144, %fd79144;
	and.b32  	%r16947, %r20031, 1;
	setp.eq.b32 	%p8815, %r16947, 1;
	selp.f64 	%fd71141, 0dBDA8FF8320FD8164, 0d3DE5DB65F9785EBA, %p8815;
	ld.global.nc.v2.f64 	{%fd71142, %fd71143}, [%rd7566];
	fma.rn.f64 	%fd71144, %fd71141, %fd71140, %fd71142;
	fma.rn.f64 	%fd71145, %fd71144, %fd71140, %fd71143;
	ld.global.nc.v2.f64 	{%fd71146, %fd71147}, [%rd7566+16];
	fma.rn.f64 	%fd71148, %fd71145, %fd71140, %fd71146;
	fma.rn.f64 	%fd71149, %fd71148, %fd71140, %fd71147;
	ld.global.nc.v2.f64 	{%fd71150, %fd71151}, [%rd7566+32];
	fma.rn.f64 	%fd71152, %fd71149, %fd71140, %fd71150;
	fma.rn.f64 	%fd71153, %fd71152, %fd71140, %fd71151;
	fma.rn.f64 	%fd71154, %fd71153, %fd79144, %fd79144;
	fma.rn.f64 	%fd71155, %fd71153, %fd71140, 0d3FF0000000000000;
	selp.f64 	%fd71156, %fd71155, %fd71154, %p8815;
	and.b32  	%r16948, %r20031, 2;
	setp.eq.s32 	%p8816, %r16948, 0;
	mov.f64 	%fd71157, 0d0000000000000000;
	sub.f64 	%fd71158, %fd71157, %fd71156;
	selp.f64 	%fd13293, %fd71156, %fd71158, %p8816;
	add.f64 	%fd71159, %fd13287, %fd13287;
	div.rn.f64 	%fd13294, %fd71159, %fd13275;
	mov.b32 	%r20034, 1;
	mov.b32 	%r20035, 0;
	mov.f64 	%fd79148, %fd13231;
	mov.f64 	%fd79147, %fd13231;
	@%p8814 bra 	$L__BB0_9577;
	setp.ltu.f64 	%p8817, %fd13229, 0d41E0000000000000;
	mov.f64 	%fd79147, %fd13230;
	mov.u32 	%r20032, %r5832;
	@%p8817 bra 	$L__BB0_9576;
	{ // callseq 1192, 0
	.param .b64 param0;
	st.param.f64 	[param0], %fd13228;
	.param .align 16 .b8 retval0[16];
	call.uni (retval0), 
	__internal_trig_reduction_slowpathd, 
	(
	param0
	);
	ld.param.f64 	%fd79147, [retval0];
	ld.param.b32 	%r20032, [retval0+8];
	} // callseq 1192
$L__BB0_9576:
	add.s32 	%r20034, %r20032, 1;
	mov.u32 	%r20035, %r5832;
	mov.f64 	%fd79148, %fd13230;
$L__BB0_9577:
	shl.b32 	%r16950, %r20034, 6;
	cvt.u64.u32 	%rd7567, %r16950;
	and.b64  	%rd7568, %rd7567, 64;
	add.s64 	%rd7570, %rd7183, %rd7568;
	mul.rn.f64 	%fd71161, %fd79147, %fd79147;
	and.b32  	%r16951, %r20034, 1;
	setp.eq.b32 	%p8818, %r16951, 1;
	selp.f64 	%fd71162, 0dBDA8FF8320FD8164, 0d3DE5DB65F9785EBA, %p8818;
	ld.global.nc.v2.f64 	{%fd71163, %fd71164}, [%rd7570];
	fma.rn.f64 	%fd71165, %fd71162, %fd71161, %fd71163;
	fma.rn.f64 	%fd71166, %fd71165, %fd71161, %fd71164;
	ld.global.nc.v2.f64 	{%fd71167, %fd71168}, [%rd7570+16];
	fma.rn.f64 	%fd71169, %fd71166, %fd71161, %fd71167;
	fma.rn.f64 	%fd71170, %fd71169, %fd71161, %fd71168;
	ld.global.nc.v2.f64 	{%fd71171, %fd71172}, [%rd7570+32];
	fma.rn.f64 	%fd71173, %fd71170, %fd71161, %fd71171;
	fma.rn.f64 	%fd71174, %fd71173, %fd71161, %fd71172;
	fma.rn.f64 	%fd71175, %fd71174, %fd79147, %fd79147;
	fma.rn.f64 	%fd71176, %fd71174, %fd71161, 0d3FF0000000000000;
	selp.f64 	%fd71177, %fd71176, %fd71175, %p8818;
	and.b32  	%r16952, %r20034, 2;
	setp.eq.s32 	%p8819, %r16952, 0;
	mov.f64 	%fd71178, 0d0000000000000000;
	sub.f64 	%fd71179, %fd71178, %fd71177;
	selp.f64 	%fd13299, %fd71177, %fd71179, %p8819;
	@%p160 bra 	$L__BB0_9579;
	{ // callseq 1193, 0
	.param .b64 param0;
	st.param.f64 	[param0], %fd13228;
	.param .align 16 .b8 retval0[16];
	call.uni (retval0), 
	__internal_trig_reduction_slowpathd, 
	(
	param0
	);
	ld.param.f64 	%fd79148, [retval0];
	ld.param.b32 	%r20035, [retval0+8];
	} // callseq 1193
$L__BB0_9579:
	shl.b32 	%r16954, %r20035, 6;
	cvt.u64.u32 	%rd7571, %r16954;
	and.b64  	%rd7572, %rd7571, 64;
	add.s64 	%rd7574, %rd7183, %rd7572;
	mul.rn.f64 	%fd71181, %fd79148, %fd79148;
	and.b32  	%r16955, %r20035, 1;
	setp.eq.b32 	%p8820, %r16955, 1;
	selp.f64 	%fd71182, 0dBDA8FF8320FD8164, 0d3DE5DB65F9785EBA, %p8820;
	ld.global.nc.v2.f64 	{%fd71183, %fd71184}, [%rd7574];
	fma.rn.f64 	%fd71185, %fd71182, %fd71181, %fd71183;
	fma.rn.f64 	%fd71186, %fd71185, %fd71181, %fd71184;
	ld.global.nc.v2.f64 	{%fd71187, %fd71188}, [%rd7574+16];
	fma.rn.f64 	%fd71189, %fd71186, %fd71181, %fd71187;
	fma.rn.f64 	%fd71190, %fd71189, %fd71181, %fd71188;
	ld.global.nc.v2.f64 	{%fd71191, %fd71192}, [%rd7574+32];
	fma.rn.f64 	%fd71193, %fd71190, %fd71181, %fd71191;
	fma.rn.f64 	%fd71194, %fd71193, %fd71181, %fd71192;
	fma.rn.f64 	%fd71195, %fd71194, %fd79148, %fd79148;
	fma.rn.f64 	%fd71196, %fd71194, %fd71181, 0d3FF0000000000000;
	selp.f64 	%fd71197, %fd71196, %fd71195, %p8820;
	and.b32  	%r16956, %r20035, 2;
	setp.eq.s32 	%p8821, %r16956, 0;
	mov.f64 	%fd71198, 0d0000000000000000;
	sub.f64 	%fd71199, %fd71198, %fd71197;
	selp.f64 	%fd13302, %fd71197, %fd71199, %p8821;
	div.rn.f64 	%fd13303, %fd13274, %fd13276;
	{
	.reg .b32 %temp; 
	mov.b64 	{%temp, %r5865}, %fd13303;
	}
	abs.f64 	%fd13304, %fd13303;
	{
	.reg .b32 %temp; 
	mov.b64 	{%temp, %r16957}, %fd13304;
	}
	setp.gt.s32 	%p8822, %r16957, 1071801957;
	@%p8822 bra 	$L__BB0_9583;
	mul.f64 	%fd71240, %fd13303, %fd13303;
	fma.rn.f64 	%fd71241, %fd71240, 0d3FB0066BDC1895E9, 0dBFB3823B180754AF;
	fma.rn.f64 	%fd71242, %fd71241, %fd71240, 0d3FB11E52CC2F79AE;
	fma.rn.f64 	%fd71243, %fd71242, %fd71240, 0dBF924EAF3526861B;
	fma.rn.f64 	%fd71244, %fd71243, %fd71240, 0d3F91DF02A31E6CB7;
	fma.rn.f64 	%fd71245, %fd71244, %fd71240, 0d3F847D18B0EEC6CC;
	fma.rn.f64 	%fd71246, %fd71245, %fd71240, 0d3F8D0AF961BA53B0;
	fma.rn.f64 	%fd71247, %fd71246, %fd71240, 0d3F91BF7734CF1C48;
	fma.rn.f64 	%fd71248, %fd71247, %fd71240, 0d3F96E91483144EF7;
	fma.rn.f64 	%fd71249, %fd71248, %fd71240, 0d3F9F1C6E0A4F9F81;
	fma.rn.f64 	%fd71250, %fd71249, %fd71240, 0d3FA6DB6DC27FA92B;
	fma.rn.f64 	%fd71251, %fd71250, %fd71240, 0d3FB333333320F91B;
	fma.rn.f64 	%fd71252, %fd71251, %fd71240, 0d3FC5555555555F4D;
	mul.f64 	%fd71253, %fd71240, %fd71252;
	fma.rn.f64 	%fd13305, %fd71253, %fd13304, %fd13304;
	setp.gt.s32 	%p8826, %r5865, -1;
	@%p8826 bra 	$L__BB0_9582;
	mov.f64 	%fd71258, 0d3C91A62633145C07;
	add.rn.f64 	%fd71259, %fd13305, %fd71258;
	mov.f64 	%fd71260, 0d3FF921FB54442D18;
	add.rn.f64 	%fd79149, %fd71260, %fd71259;
	bra.uni 	$L__BB0_9584;
$L__BB0_9582:
	mov.f64 	%fd71254, 0dBC91A62633145C07;
	add.rn.f64 	%fd71255, %fd13305, %fd71254;
	neg.f64 	%fd71256, %fd71255;
	mov.f64 	%fd71257, 0d3FF921FB54442D18;
	add.rn.f64 	%fd79149, %fd71257, %fd71256;
	bra.uni 	$L__BB0_9584;
$L__BB0_9583:
	mov.f64 	%fd71200, 0d3FF0000000000000;
	sub.f64 	%fd71201, %fd71200, %fd13304;
	{
	.reg .b32 %temp; 
	mov.b64 	{%r16958, %temp}, %fd71201;
	}
	{
	.reg .b32 %temp; 
	mov.b64 	{%temp, %r16959}, %fd71201;
	}
	add.s32 	%r16960, %r16959, -1048576;
	mov.b64 	%fd71202, {%r16958, %r16960};
	rsqrt.approx.ftz.f64 	%fd71203, %fd71202;
	{
	.reg .b32 %temp; 
	mov.b64 	{%r16961, %temp}, %fd71203;
	}
	{
	.reg .b32 %temp; 
	mov.b64 	{%temp, %r16962}, %fd71203;
	}
	add.s32 	%r16963, %r16962, -1048576;
	mov.b64 	%fd71204, {%r16961, %r16963};
	mul.f64 	%fd71205, %fd71202, %fd71203;
	neg.f64 	%fd71206, %fd71205;
	fma.rn.f64 	%fd71207, %fd71205, %fd71206, %fd71202;
	fma.rn.f64 	%fd71208, %fd71207, %fd71204, %fd71205;
	neg.f64 	%fd71209, %fd71208;
	fma.rn.f64 	%fd71210, %fd71203, %fd71209, 0d3FF0000000000000;
	fma.rn.f64 	%fd71211, %fd71210, %fd71204, %fd71204;
	fma.rn.f64 	%fd71212, %fd71208, %fd71209, %fd71202;
	fma.rn.f64 	%fd71213, %fd71212, %fd71211, %fd71208;
	{
	.reg .b32 %temp; 
	mov.b64 	{%r16964, %temp}, %fd71213;
	}
	{
	.reg .b32 %temp; 
	mov.b64 	{%temp, %r16965}, %fd71213;
	}
	add.s32 	%r16966, %r16965, 1048576;
	mov.b64 	%fd71214, {%r16964, %r16966};
	fma.rn.f64 	%fd71215, %fd71201, 0d3EC715B371155F70, 0dBEBAC2FE66FAAC4B;
	fma.rn.f64 	%fd71216, %fd71215, %fd71201, 0d3ED9A9B88EFCD9B8;
	fma.rn.f64 	%fd71217, %fd71216, %fd71201, 0d3EDD0F40A8A0C4C3;
	fma.rn.f64 	%fd71218, %fd71217, %fd71201, 0d3EF46D4CFA9E0E1F;
	fma.rn.f64 	%fd71219, %fd71218, %fd71201, 0d3F079C168D1E2422;
	fma.rn.f64 	%fd71220, %fd71219, %fd71201, 0d3F1C9A88C3BCA540;
	fma.rn.f64 	%fd71221, %fd71220, %fd71201, 0d3F31C4E64BD476DF;
	fma.rn.f64 	%fd71222, %fd71221, %fd71201, 0d3F46E8BA60009C8F;
	fma.rn.f64 	%fd71223, %fd71222, %fd71201, 0d3F5F1C71C62B05A2;
	fma.rn.f64 	%fd71224, %fd71223, %fd71201, 0d3F76DB6DB6DC9F2C;
	fma.rn.f64 	%fd71225, %fd71224, %fd71201, 0d3F9333333333329C;
	fma.rn.f64 	%fd71226, %fd71225, %fd71201, 0d3FB5555555555555;
	setp.lt.s32 	%p8823, %r16959, 1;
	mov.f64 	%fd71227, 0d0000000000000000;
	mul.rn.f64 	%fd71228, %fd13304, %fd71227;
	mul.f64 	%fd71229, %fd71201, %fd71226;
	fma.rn.f64 	%fd71230, %fd71229, %fd71214, %fd71214;
	selp.f64 	%fd71231, %fd71228, %fd71230, %p8823;
	setp.lt.s32 	%p8824, %r16959, 0;
	mov.f64 	%fd71232, 0d7FF0000000000000;
	mul.rn.f64 	%fd71233, %fd71231, %fd71232;
	selp.f64 	%fd71234, %fd71233, %fd71231, %p8824;
	setp.lt.s32 	%p8825, %r5865, 0;
	mov.f64 	%fd71235, 0dBCA1A62633145C07;
	add.rn.f64 	%fd71236, %fd71234, %fd71235;
	neg.f64 	%fd71237, %fd71236;
	mov.f64 	%fd71238, 0d400921FB54442D18;
	add.rn.f64 	%fd71239, %fd71238, %fd71237;
	selp.f64 	%fd79149, %fd71239, %fd71234, %p8825;
$L__BB0_9584:
	mul.f64 	%fd71261, %fd79149, 0d404CA5DC1A63C1F5;
	setp.gt.f64 	%p8827, %fd13273, 0d0000000000000000;
	neg.f64 	%fd71262, %fd71261;
	selp.f64 	%fd13310, %fd71262, %fd71261, %p8827;
	mul.f64 	%fd13311, %fd13310, 0d3F91DF46A2529D3A;
	abs.f64 	%fd13312, %fd13311;
	setp.neu.f64 	%p8828, %fd13312, 0d7FF0000000000000;
	@%p8828 bra 	$L__BB0_9586;
	mov.f64 	%fd71268, 0d0000000000000000;
	mul.rn.f64 	%fd79150, %fd13311, %fd71268;
	mov.b32 	%r20036, 0;
	bra.uni 	$L__BB0_9588;
$L__BB0_9586:
	mul.f64 	%fd71263, %fd13311, 0d3FE45F306DC9C883;
	cvt.rni.s32.f64 	%r20036, %fd71263;
	cvt.rn.f64.s32 	%fd71264, %r20036;
	fma.rn.f64 	%fd71265, %fd71264, 0dBFF921FB54442D18, %fd13311;
	fma.rn.f64 	%fd71266, %fd71264, 0dBC91A62633145C00, %fd71265;
	fma.rn.f64 	%fd79150, %fd71264, 0dB97B839A252049C0, %fd71266;
	setp.ltu.f64 	%p8829, %fd13312, 0d41E0000000000000;
	@%p8829 bra 	$L__BB0_9588;
	{ // callseq 1194, 0
	.param .b64 param0;
	st.param.f64 	[param0], %fd13311;
	.param .align 16 .b8 retval0[16];
	call.uni (retval0), 
	__internal_trig_reduction_slowpathd, 
	(
	param0
	);
	ld.param.f64 	%fd79150, [retval0];
	ld.param.b32 	%r20036, [retval0+8];
	} // callseq 1194
$L__BB0_9588:
	shl.b32 	%r16969, %r20036, 6;
	cvt.u64.u32 	%rd7575, %r16969;
	and.b64  	%rd7576, %rd7575, 64;
	add.s64 	%rd7578, %rd7183, %rd7576;
	mul.rn.f64 	%fd71269, %fd79150, %fd79150;
	and.b32  	%r16970, %r20036, 1;
	setp.eq.b32 	%p8831, %r16970, 1;
	selp.f64 	%fd71270, 0dBDA8FF8320FD8164, 0d3DE5DB65F9785EBA, %p8831;
	ld.global.nc.v2.f64 	{%fd71271, %fd71272}, [%rd7578];
	fma.rn.f64 	%fd71273, %fd71270, %fd71269, %fd71271;
	fma.rn.f64 	%fd71274, %fd71273, %fd71269, %fd71272;
	ld.global.nc.v2.f64 	{%fd71275, %fd71276}, [%rd7578+16];
	fma.rn.f64 	%fd71277, %fd71274, %fd71269, %fd71275;
	fma.rn.f64 	%fd71278, %fd71277, %fd71269, %fd71276;
	ld.global.nc.v2.f64 	{%fd71279, %fd71280}, [%rd7578+32];
	fma.rn.f64 	%fd71281, %fd71278, %fd71269, %fd71279;
	fma.rn.f64 	%fd71282, %fd71281, %fd71269, %fd71280;
	fma.rn.f64 	%fd71283, %fd71282, %fd79150, %fd79150;
	fma.rn.f64 	%fd71284, %fd71282, %fd71269, 0d3FF0000000000000;
	selp.f64 	%fd71285, %fd71284, %fd71283, %p8831;
	and.b32  	%r16971, %r20036, 2;
	setp.eq.s32 	%p8832, %r16971, 0;
	mov.f64 	%fd71286, 0d0000000000000000;
	sub.f64 	%fd71287, %fd71286, %fd71285;
	selp.f64 	%fd13317, %fd71285, %fd71287, %p8832;
	@%p8828 bra 	$L__BB0_9590;
	mov.f64 	%fd71293, 0d0000000000000000;
	mul.rn.f64 	%fd79152, %fd13311, %fd71293;
	mov.b32 	%r20038, 1;
	bra.uni 	$L__BB0_9593;
$L__BB0_9590:
	mul.f64 	%fd71288, %fd13311, 0d3FE45F306DC9C883;
	cvt.rni.s32.f64 	%r20037, %fd71288;
	cvt.rn.f64.s32 	%fd71289, %r20037;
	fma.rn.f64 	%fd71290, %fd71289, 0dBFF921FB54442D18, %fd13311;
	fma.rn.f64 	%fd71291, %fd71289, 0dBC91A62633145C00, %fd71290;
	fma.rn.f64 	%fd79152, %fd71289, 0dB97B839A252049C0, %fd71291;
	setp.ltu.f64 	%p8833, %fd13312, 0d41E0000000000000;
	@%p8833 bra 	$L__BB0_9592;
	{ // callseq 1195, 0
	.param .b64 param0;
	st.param.f64 	[param0], %fd13311;
	.param .align 16 .b8 retval0[16];
	call.uni (retval0), 
	__internal_trig_reduction_slowpathd, 
	(
	param0
	);
	ld.param.f64 	%fd79152, [retval0];
	ld.param.b32 	%r20037, [retval0+8];
	} // callseq 1195
$L__BB0_9592:
	add.s32 	%r20038, %r20037, 1;
$L__BB0_9593:
	setp.neu.f64 	%p8834, %fd13252, 0d7FF0000000000000;
	shl.b32 	%r16974, %r20038, 6;
	cvt.u64.u32 	%rd7579, %r16974;
	and.b64  	%rd7580, %rd7579, 64;
	add.s64 	%rd7582, %rd7183, %rd7580;
	mul.rn.f64 	%fd71294, %fd79152, %fd79152;
	and.b32  	%r16975, %r20038, 1;
	setp.eq.b32 	%p8835, %r16975, 1;
	selp.f64 	%fd71295, 0dBDA8FF8320FD8164, 0d3DE5DB65F9785EBA, %p8835;
	ld.global.nc.v2.f64 	{%fd71296, %fd71297}, [%rd7582];
	fma.rn.f64 	%fd71298, %fd71295, %fd71294, %fd71296;
	fma.rn.f64 	%fd71299, %fd71298, %fd71294, %fd71297;
	ld.global.nc.v2.f64 	{%fd71300, %fd71301}, [%rd7582+16];
	fma.rn.f64 	%fd71302, %fd71299, %fd71294, %fd71300;
	fma.rn.f64 	%fd71303, %fd71302, %fd71294, %fd71301;
	ld.global.nc.v2.f64 	{%fd71304, %fd71305}, [%rd7582+32];
	fma.rn.f64 	%fd71306, %fd71303, %fd71294, %fd71304;
	fma.rn.f64 	%fd71307, %fd71306, %fd71294, %fd71305;
	fma.rn.f64 	%fd71308, %fd71307, %fd79152, %fd79152;
	fma.rn.f64 	%fd71309, %fd71307, %fd71294, 0d3FF0000000000000;
	selp.f64 	%fd71310, %fd71309, %fd71308, %p8835;
	and.b32  	%r16976, %r20038, 2;
	setp.eq.s32 	%p8836, %r16976, 0;
	mov.f64 	%fd71311, 0d0000000000000000;
	sub.f64 	%fd71312, %fd71311, %fd71310;
	selp.f64 	%fd71313, %fd71310, %fd71312, %p8836;
	neg.f64 	%fd71314, %fd13294;
	mul.f64 	%fd71315, %fd13287, %fd71314;
	mul.f64 	%fd71316, %fd13293, %fd71314;
	mul.f64 	%fd71317, %fd71316, %fd13317;
	mul.f64 	%fd71318, %fd13294, %fd13293;
	mul.f64 	%fd71319, %fd71318, %fd71313;
	setp.eq.f64 	%p8837, %fd13310, 0d4056800000000000;
	neg.f64 	%fd71320, %fd13293;
	setp.eq.f64 	%p8838, %fd13310, 0dC056800000000000;
	selp.f64 	%fd71321, %fd13293, %fd71317, %p8838;
	selp.f64 	%fd13323, %fd71320, %fd71321, %p8837;
	selp.f64 	%fd71322, 0d0000000000000000, %fd71319, %p8837;
	selp.f64 	%fd13324, 0d0000000000000000, %fd71322, %p8838;
	mul.f64 	%fd71323, %fd13302, %fd13324;
	fma.rn.f64 	%fd13325, %fd71315, %fd13299, %fd71323;
	mul.f64 	%fd71324, %fd13299, %fd13324;
	mul.f64 	%fd71325, %fd71315, %fd13302;
	sub.f64 	%fd13326, %fd71324, %fd71325;
	@%p8834 bra 	$L__BB0_9595;
	mov.f64 	%fd71331, 0d0000000000000000;
	mul.rn.f64 	%fd79154, %fd13251, %fd71331;
	mov.b32 	%r20040, 1;
	bra.uni 	$L__BB0_9598;
$L__BB0_9595:
	mul.f64 	%fd71326, %fd13251, 0d3FE45F306DC9C883;
	cvt.rni.s32.f64 	%r20039, %fd71326;
	cvt.rn.f64.s32 	%fd71327, %r20039;
	fma.rn.f64 	%fd71328, %fd71327, 0dBFF921FB54442D18, %fd13251;
	fma.rn.f64 	%fd71329, %fd71327, 0dBC91A62633145C00, %fd71328;
	fma.rn.f64 	%fd79154, %fd71327, 0dB97B839A252049C0, %fd71329;
	setp.ltu.f64 	%p8839, %fd13252, 0d41E0000000000000;
	@%p8839 bra 	$L__BB0_9597;
	{ // callseq 1196, 0
	.param .b64 param0;
	st.param.f64 	[param0], %fd13251;
	.param .align 16 .b8 retval0[16];
	call.uni (retval0), 
	__internal_trig_reduction_slowpathd, 
	(
	param0
	);
	ld.param.f64 	%fd79154, [retval0];
	ld.param.b32 	%r20039, [retval0+8];
	} // callseq 1196
$L__BB0_9597:
	add.s32 	%r20040, %r20039, 1;
$L__BB0_9598:
	setp.neu.f64 	%p8840, %fd13252, 0d7FF0000000000000;
	shl.b32 	%r16979, %r20040, 6;
	cvt.u64.u32 	%rd7583, %r16979;
	and.b64  	%rd7584, %rd7583, 64;
	add.s64 	%rd7586, %rd7183, %rd7584;
	mul.rn.f64 	%fd71332, %fd79154, %fd79154;
	and.b32  	%r16980, %r20040, 1;
	setp.eq.b32 	%p8841, %r16980, 1;
	selp.f64 	%fd71333, 0dBDA8FF8320FD8164, 0d3DE5DB65F9785EBA, %p8841;
	ld.global.nc.v2.f64 	{%fd71334, %fd71335}, [%rd7586];
	fma.rn.f64 	%fd71336, %fd71333, %fd71332, %fd71334;
	fma.rn.f64 	%fd71337, %fd71336, %fd71332, %fd71335;
	ld.global.nc.v2.f64 	{%fd71338, %fd71339}, [%rd7586+16];
	fma.rn.f64 	%fd71340, %fd71337, %fd71332, %fd71338;
	fma.rn.f64 	%fd71341, %fd71340, %fd71332, %fd71339;
	ld.global.nc.v2.f64 	{%fd71342, %fd71343}, [%rd7586+32];
	fma.rn.f64 	%fd71344, %fd71341, %fd71332, %fd71342;
	fma.rn.f64 	%fd71345, %fd71344, %fd71332, %fd71343;
	fma.rn.f64 	%fd71346, %fd71345, %fd79154, %fd79154;
	fma.rn.f64 	%fd71347, %fd71345, %fd71332, 0d3FF0000000000000;
	selp.f64 	%fd71348, %fd71347, %fd71346, %p8841;
	and.b32  	%r16981, %r20040, 2;
	setp.eq.s32 	%p8842, %r16981, 0;
	mov.f64 	%fd71349, 0d0000000000000000;
	sub.f64 	%fd71350, %fd71349, %fd71348;
	selp.f64 	%fd13332, %fd71348, %fd71350, %p8842;
	@%p8840 bra 	$L__BB0_9600;
	mov.f64 	%fd71356, 0d0000000000000000;
	mul.rn.f64 	%fd79155, %fd13251, %fd71356;
	mov.b32 	%r20041, 0;
	bra.uni 	$L__BB0_9602;
$L__BB0_9600:
	mul.f64 	%fd71351, %fd13251, 0d3FE45F306DC9C883;
	cvt.rni.s32.f64 	%r20041, %fd71351;
	cvt.rn.f64.s32 	%fd71352, %r20041;
	fma.rn.f64 	%fd71353, %fd71352, 0dBFF921FB54442D18, %fd13251;
	fma.rn.f64 	%fd71354, %fd71352, 0dBC91A62633145C00, %fd71353;
	fma.rn.f64 	%fd79155, %fd71352, 0dB97B839A252049C0, %fd71354;
	setp.ltu.f64 	%p8843, %fd13252, 0d41E0000000000000;
	@%p8843 bra 	$L__BB0_9602;
	{ // callseq 1197, 0
	.param .b64 param0;
	st.param.f64 	[param0], %fd13251;
	.param .align 16 .b8 retval0[16];
	call.uni (retval0), 
	__internal_trig_reduction_slowpathd, 
	(
	param0
	);
	ld.param.f64 	%fd79155, [retval0];
	ld.param.b32 	%r20041, [retval0+8];
	} // callseq 1197
$L__BB0_9602:
	shl.b32 	%r16984, %r20041, 6;
	cvt.u64.u32 	%rd7587, %r16984;
	and.b64  	%rd7588, %rd7587, 64;
	add.s64 	%rd7590, %rd7183, %rd7588;
	mul.rn.f64 	%fd71358, %fd79155, %fd79155;
	and.b32  	%r16985, %r20041, 1;
	setp.eq.b32 	%p8844, %r16985, 1;
	selp.f64 	%fd71359, 0dBDA8FF8320FD8164, 0d3DE5DB65F9785EBA, %p8844;
	ld.global.nc.v2.f64 	{%fd71360, %fd71361}, [%rd7590];
	fma.rn.f64 	%fd71362, %fd71359, %fd71358, %fd71360;
	fma.rn.f64 	%fd71363, %fd71362, %fd71358, %fd71361;
	ld.global.nc.v2.f64 	{%fd71364, %fd71365}, [%rd7590+16];
	fma.rn.f64 	%fd71366, %fd71363, %fd71358, %fd71364;
	fma.rn.f64 	%fd71367, %fd71366, %fd71358, %fd71365;
	ld.global.nc.v2.f64 	{%fd71368, %fd71369}, [%rd7590+32];
	fma.rn.f64 	%fd71370, %fd71367, %fd71358, %fd71368;
	fma.rn.f64 	%fd71371, %fd71370, %fd71358, %fd71369;
	fma.rn.f64 	%fd71372, %fd71371, %fd79155, %fd79155;
	fma.rn.f64 	%fd71373, %fd71371, %fd71358, 0d3FF0000000000000;
	selp.f64 	%fd71374, %fd71373, %fd71372, %p8844;
	and.b32  	%r16986, %r20041, 2;
	setp.eq.s32 	%p8845, %r16986, 0;
	mov.f64 	%fd79156, 0d0000000000000000;
	sub.f64 	%fd71375, %fd79156, %fd71374;
	selp.f64 	%fd71376, %fd71374, %fd71375, %p8845;
	mul.f64 	%fd71377, %fd13323, %fd71376;
	fma.rn.f64 	%fd71378, %fd13325, %fd13332, %fd71377;
	mul.f64 	%fd71379, %fd13323, %fd13332;
	mul.f64 	%fd71380, %fd13325, %fd71376;
	sub.f64 	%fd71381, %fd71379, %fd71380;
	mul.f64 	%fd71382, %fd71381, %fd71381;
	fma.rn.f64 	%fd71383, %fd71378, %fd71378, %fd71382;
	fma.rn.f64 	%fd71384, %fd13326, %fd13326, %fd71383;
	sqrt.rn.f64 	%fd71385, %fd71384;
	mul.f64 	%fd71386, %fd13294, %fd71378;
	div.rn.f64 	%fd71387, %fd71386, %fd71385;
	mul.f64 	%fd71388, %fd13294, %fd71381;
	div.rn.f64 	%fd71389, %fd71388, %fd71385;
	mul.f64 	%fd71390, %fd13294, %fd13326;
	div.rn.f64 	%fd71391, %fd71390, %fd71385;
	mul.f64 	%fd71392, %fd71387, %fd71387;
	mul.f64 	%fd71393, %fd71389, %fd71389;
	add.f64 	%fd71394, %fd71392, %fd71393;
	fma.rn.f64 	%fd71395, %fd71391, %fd71391, %fd71394;
	sqrt.rn.f64 	%fd13337, %fd71395;
	mul.f64 	%fd71396, %fd13337, %fd13337;
	mul.f64 	%fd71397, %fd71396, %fd13275;
	mul.f64 	%fd71398, %fd71397, 0dBFE0000000000000;
	fma.rn.f64 	%fd71399, %fd71391, 0d0000000000000000, %fd71398;
	add.f64 	%fd71400, %fd71399, %fd71399;
	mul.f64 	%fd71401, %fd71389, %fd71400;
	mul.f64 	%fd71402, %fd71399, %fd71399;
	sub.f64 	%fd71403, %fd71402, %fd71392;
	mul.f64 	%fd71404, %fd71399, 0dC000000000000000;
	mul.f64 	%fd71405, %fd71387, %fd71404;
	sub.f64 	%fd71406, %fd71402, %fd71393;
	mul.f64 	%fd71407, %fd71401, %fd71401;
	mul.f64 	%fd71408, %fd71394, 0d4010000000000000;
	mul.f64 	%fd71409, %fd71408, %fd71403;
	sub.f64 	%fd13338, %fd71407, %fd71409;
	mul.f64 	%fd71410, %fd71405, %fd71405;
	mul.f64 	%fd71411, %fd71408, %fd71406;
	sub.f64 	%fd13339, %fd71410, %fd71411;
	setp.ltu.f64 	%p8846, %fd13338, 0d0000000000000000;
	sqrt.rn.f64 	%fd71412, %fd13338;
	selp.f64 	%fd71413, 0d0000000000000000, %fd71412, %p8846;
	setp.ltu.f64 	%p8847, %fd13339, 0d0000000000000000;
	sqrt.rn.f64 	%fd71414, %fd13339;
	selp.f64 	%fd71415, 0d0000000000000000, %fd71414, %p8847;
	neg.f64 	%fd71416, %fd71401;
	sub.f64 	%fd71417, %fd71416, %fd71413;
	add.f64 	%fd71418, %fd71394, %fd71394;
	div.rn.f64 	%fd13340, %fd71417, %fd71418;
	sub.f64 	%fd71419, %fd71413, %fd71401;
	div.rn.f64 	%fd13341, %fd71419, %fd71418;
	neg.f64 	%fd71420, %fd71405;
	sub.f64 	%fd71421, %fd71420, %fd71415;
	div.rn.f64 	%fd13342, %fd71421, %fd71418;
	sub.f64 	%fd71422, %fd71415, %fd71405;
	div.rn.f64 	%fd13343, %fd71422, %fd71418;
	abs.f64 	%fd71423, %fd13340;
	setp.gt.f64 	%p8848, %fd71423, 0d3FF0000000000000;
	mov.f64 	%fd79157, %fd13341;
	@%p8848 bra 	$L__BB0_9605;
	setp.lt.f64 	%p8849, %fd13341, 0dBFF0000000000000;
	mov.f64 	%fd79157, 0d0000000000000000;
	mov.f64 	%fd79156, %fd13340;
	@%p8849 bra 	$L__BB0_9605;
	setp.gt.f64 	%p8850, %fd13341, 0d3FF0000000000000;
	selp.f64 	%fd79157, 0d0000000000000000, %fd13341, %p8850;
$L__BB0_9605:
	abs.f64 	%fd71426, %fd13342;
	setp.gt.f64 	%p8851, %fd71426, 0d3FF0000000000000;
	mov.f64 	%fd79158, 0d0000000000000000;
	mov.f64 	%fd79159, %fd13343;
	@%p8851 bra 	$L__BB0_9608;
	setp.lt.f64 	%p8852, %fd13343, 0dBFF0000000000000;
	mov.f64 	%fd79159, 0d0000000000000000;
	mov.f64 	%fd79158, %fd13342;
	@%p8852 bra 	$L__BB0_9608;
	setp.gt.f64 	%p8853, %fd13343, 0d3FF0000000000000;
	selp.f64 	%fd79159, 0d0000000000000000, %fd13343, %p8853;
$L__BB0_9608:
	setp.ltu.f64 	%p8854, %fd13339, 0d0000000000000000;
	setp.ltu.f64 	%p8855, %fd13338, 0d0000000000000000;
	selp.f64 	%fd13350, 0d0000000000000000, %fd79156, %p8855;
	selp.f64 	%fd13351, 0d0000000000000000, %fd79157, %p8855;
	selp.f64 	%fd13352, 0d0000000000000000, %fd79158, %p8854;
	selp.f64 	%fd13353, 0d0000000000000000, %fd79159, %p8854;
	mul.f64 	%fd71428, %fd13352, %fd13352;
	fma.rn.f64 	%fd71429, %fd13350, %fd13350, %fd71428;
	add.f64 	%fd71430, %fd71429, 0dBFF0000000000000;
	abs.f64 	%fd71431, %fd71430;
	mul.f64 	%fd71432, %fd13353, %fd13353;
	fma.rn.f64 	%fd71433, %fd13350, %fd13350, %fd71432;
	add.f64 	%fd71434, %fd71433, 0dBFF0000000000000;
	abs.f64 	%fd71435, %fd71434;
	setp.geu.f64 	%p8856, %fd71431, %fd71435;
	@%p8856 bra 	$L__BB0_9622;
	abs.f64 	%fd13354, %fd13352;
	abs.f64 	%fd13355, %fd13350;
	setp.leu.f64 	%p8875, %fd13355, %fd13354;
	setp.gt.f64 	%p8876, %fd13355, %fd13354;
	selp.f64 	%fd13356, %fd13355, %fd13354, %p8876;
	selp.f64 	%fd71494, %fd13354, %fd13355, %p8876;
	div.rn.f64 	%fd71495, %fd71494, %fd13356;
	mul.f64 	%fd71496, %fd71495, %fd71495;
	fma.rn.f64 	%fd71497, %fd71496, 0dBEF53E1D2A25FF7E, 0d3F2D3B63DBB65B49;
	fma.rn.f64 	%fd71498, %fd71497, %fd71496, 0dBF5312788DDE082E;
	fma.rn.f64 	%fd71499, %fd71498, %fd71496, 0d3F6F9690C8249315;
	fma.rn.f64 	%fd71500, %fd71499, %fd71496, 0dBF82CF5AABC7CF0D;
	fma.rn.f64 	%fd71501, %fd71500, %fd71496, 0d3F9162B0B2A3BFDE;
	fma.rn.f64 	%fd71502, %fd71501, %fd71496, 0dBF9A7256FEB6FC6B;
	fma.rn.f64 	%fd71503, %fd71502, %fd71496, 0d3FA171560CE4A489;
	fma.rn.f64 	%fd71504, %fd71503, %fd71496, 0dBFA4F44D841450E4;
	fma.rn.f64 	%fd71505, %fd71504, %fd71496, 0d3FA7EE3D3F36BB95;
	fma.rn.f64 	%fd71506, %fd71505, %fd71496, 0dBFAAD32AE04A9FD1;
	fma.rn.f64 	%fd71507, %fd71506, %fd71496, 0d3FAE17813D66954F;
	fma.rn.f64 	%fd71508, %fd71507, %fd71496, 0dBFB11089CA9A5BCD;
	fma.rn.f64 	%fd71509, %fd71508, %fd71496, 0d3FB3B12B2DB51738;
	fma.rn.f64 	%fd71510, %fd71509, %fd71496, 0dBFB745D022F8DC5C;
	fma.rn.f64 	%fd71511, %fd71510, %fd71496, 0d3FBC71C709DFE927;
	fma.rn.f64 	%fd71512, %fd71511, %fd71496, 0dBFC2492491FA1744;
	fma.rn.f64 	%fd71513, %fd71512, %fd71496, 0d3FC99999999840D2;
	fma.rn.f64 	%fd71514, %fd71513, %fd71496, 0dBFD555555555544C;
	mul.f64 	%fd71515, %fd71496, %fd71514;
	fma.rn.f64 	%fd13357, %fd71515, %fd71495, %fd71495;
	@%p8875 bra 	$L__BB0_9611;
	{
	.reg .b32 %temp; 
	mov.b64 	{%temp, %r16996}, %fd13352;
	}
	setp.lt.s32 	%p8878, %r16996, 0;
	neg.f64 	%fd71518, %fd13357;
	selp.f64 	%fd71519, %fd13357, %fd71518, %p8878;
	add.f64 	%fd79160, %fd71519, 0d3FF921FB54442D18;
	bra.uni 	$L__BB0_9612;
$L__BB0_9611:
	{
	.reg .b32 %temp; 
	mov.b64 	{%temp, %r16995}, %fd13352;
	}
	setp.lt.s32 	%p8877, %r16995, 0;
	mov.f64 	%fd71516, 0d400921FB54442D18;
	sub.f64 	%fd71517, %fd71516, %fd13357;
	selp.f64 	%fd79160, %fd71517, %fd13357, %p8877;
$L__BB0_9612:
	setp.neu.f64 	%p8879, %fd13356, 0d0000000000000000;
	@%p8879 bra 	$L__BB0_9614;
	{
	.reg .b32 %temp; 
	mov.b64 	{%temp, %r16998}, %fd13352;
	}
	setp.lt.s32 	%p8882, %r16998, 0;
	selp.f64 	%fd79161, 0d400921FB54442D18, 0d0000000000000000, %p8882;
	bra.uni 	$L__BB0_9615;
$L__BB0_9614:
	setp.eq.f64 	%p8880, %fd13354, %fd13355;
	{
	.reg .b32 %temp; 
	mov.b64 	{%temp, %r16997}, %fd13352;
	}
	setp.lt.s32 	%p8881, %r16997, 0;
	selp.f64 	%fd71520, 0d4002D97C7F3321D2, 0d3FE921FB54442D18, %p8881;
	selp.f64 	%fd79161, %fd71520, %fd79160, %p8880;
$L__BB0_9615:
	add.rn.f64 	%fd71521, %fd13354, %fd13355;
	setp.nan.f64 	%p8883, %fd71521, %fd71521;
	copysign.f64 	%fd71522, %fd13350, %fd79161;
	selp.f64 	%fd79168, %fd71521, %fd71522, %p8883;
	abs.f64 	%fd13365, %fd13353;
	abs.f64 	%fd13366, %fd13351;
	setp.leu.f64 	%p8884, %fd13366, %fd13365;
	setp.gt.f64 	%p8885, %fd13366, %fd13365;
	selp.f64 	%fd13367, %fd13366, %fd13365, %p8885;
	selp.f64 	%fd71523, %fd13365, %fd13366, %p8885;
	div.rn.f64 	%fd71524, %fd71523, %fd13367;
	mul.f64 	%fd71525, %fd71524, %fd71524;
	fma.rn.f64 	%fd71526, %fd71525, 0dBEF53E1D2A25FF7E, 0d3F2D3B63DBB65B49;
	fma.rn.f64 	%fd71527, %fd71526, %fd71525, 0dBF5312788DDE082E;
	fma.rn.f64 	%fd71528, %fd71527, %fd71525, 0d3F6F9690C8249315;
	fma.rn.f64 	%fd71529, %fd71528, %fd71525, 0dBF82CF5AABC7CF0D;
	fma.rn.f64 	%fd71530, %fd71529, %fd71525, 0d3F9162B0B2A3BFDE;
	fma.rn.f64 	%fd71531, %fd71530, %fd71525, 0dBF9A7256FEB6FC6B;
	fma.rn.f64 	%fd71532, %fd71531, %fd71525, 0d3FA171560CE4A489;
	fma.rn.f64 	%fd71533, %fd71532, %fd71525, 0dBFA4F44D841450E4;
	fma.rn.f64 	%fd71534, %fd71533, %fd71525, 0d3FA7EE3D3F36BB95;
	fma.rn.f64 	%fd71535, %fd71534, %fd71525, 0dBFAAD32AE04A9FD1;
	fma.rn.f64 	%fd71536, %fd71535, %fd71525, 0d3FAE17813D66954F;
	fma.rn.f64 	%fd71537, %fd71536, %fd71525, 0dBFB11089CA9A5BCD;
	fma.rn.f64 	%fd71538, %fd71537, %fd71525, 0d3FB3B12B2DB51738;
	fma.rn.f64 	%fd71539, %fd71538, %fd71525, 0dBFB745D022F8DC5C;
	fma.rn.f64 	%fd71540, %fd71539, %fd71525, 0d3FBC71C709DFE927;
	fma.rn.f64 	%fd71541, %fd71540, %fd71525, 0dBFC2492491FA1744;
	fma.rn.f64 	%fd71542, %fd71541, %fd71525, 0d3FC99999999840D2;
	fma.rn.f64 	%fd71543, %fd71542, %fd71525, 0dBFD555555555544C;
	mul.f64 	%fd71544, %fd71525, %fd71543;
	fma.rn.f64 	%fd13368, %fd71544, %fd71524, %fd71524;
	@%p8884 bra 	$L__BB0_9617;
	{
	.reg .b32 %temp; 
	mov.b64 	{%temp, %r17000}, %fd13353;
	}
	setp.lt.s32 	%p8887, %r17000, 0;
	neg.f64 	%fd71547, %fd13368;
	selp.f64 	%fd71548, %fd13368, %fd71547, %p8887;
	add.f64 	%fd79162, %fd71548, 0d3FF921FB54442D18;
	bra.uni 	$L__BB0_9618;
$L__BB0_9617:
	{
	.reg .b32 %temp; 
	mov.b64 	{%temp, %r16999}, %fd13353;
	}
	setp.lt.s32 	%p8886, %r16999, 0;
	mov.f64 	%fd71545, 0d400921FB54442D18;
	sub.f64 	%fd71546, %fd71545, %fd13368;
	selp.f64 	%fd79162, %fd71546, %fd13368, %p8886;
$L__BB0_9618:
	setp.neu.f64 	%p8888, %fd13367, 0d0000000000000000;
	@%p8888 bra 	$L__BB0_9620;
	{
	.reg .b32 %temp; 
	mov.b64 	{%temp, %r17002}, %fd13353;
	}
	setp.lt.s32 	%p8891, %r17002, 0;
	selp.f64 	%fd79163, 0d400921FB54442D18, 0d0000000000000000, %p8891;
	bra.uni 	$L__BB0_9621;
$L__BB0_9620:
	setp.eq.f64 	%p8889, %fd13365, %fd13366;
	{
	.reg .b32 %temp; 
	mov.b64 	{%temp, %r17001}, %fd13353;
	}
	setp.lt.s32 	%p8890, %r17001, 0;
	selp.f64 	%fd71549, 0d4002D97C7F3321D2, 0d3FE921FB54442D18, %p8890;
	selp.f64 	%fd79163, %fd71549, %fd79162, %p8889;
$L__BB0_9621:
	add.rn.f64 	%fd71550, %fd13365, %fd13366;
	setp.nan.f64 	%p8892, %fd71550, %fd71550;
	copysign.f64 	%fd71551, %fd13351, %fd79163;
	selp.f64 	%fd79169, %fd71550, %fd71551, %p8892;
	bra.uni 	$L__BB0_9635;
$L__BB0_9622:
	abs.f64 	%fd13376, %fd13353;
	abs.f64 	%fd13377, %fd13350;
	setp.leu.f64 	%p8857, %fd13377, %fd13376;
	setp.gt.f64 	%p8858, %fd13377, %fd13376;
	selp.f64 	%fd13378, %fd13377, %fd13376, %p8858;
	selp.f64 	%fd71436, %fd13376, %fd13377, %p8858;
	div.rn.f64 	%fd71437, %fd71436, %fd13378;
	mul.f64 	%fd71438, %fd71437, %fd71437;
	fma.rn.f64 	%fd71439, %fd71438, 0dBEF53E1D2A25FF7E, 0d3F2D3B63DBB65B49;
	fma.rn.f64 	%fd71440, %fd71439, %fd71438, 0dBF5312788DDE082E;
	fma.rn.f64 	%fd71441, %fd71440, %fd71438, 0d3F6F9690C8249315;
	fma.rn.f64 	%fd71442, %fd71441, %fd71438, 0dBF82CF5AABC7CF0D;
	fma.rn.f64 	%fd71443, %fd71442, %fd71438, 0d3F9162B0B2A3BFDE;
	fma.rn.f64 	%fd71444, %fd71443, %fd71438, 0dBF9A7256FEB6FC6B;
	fma.rn.f64 	%fd71445, %fd71444, %fd71438, 0d3FA171560CE4A489;
	fma.rn.f64 	%fd71446, %fd71445, %fd71438, 0dBFA4F44D841450E4;
	fma.rn.f64 	%fd71447, %fd71446, %fd71438, 0d3FA7EE3D3F36BB95;
	fma.rn.f64 	%fd71448, %fd71447, %fd71438, 0dBFAAD32AE04A9FD1;
	fma.rn.f64 	%fd71449, %fd71448, %fd71438, 0d3FAE17813D66954F;
	fma.rn.f64 	%fd71450, %fd71449, %fd71438, 0dBFB11089CA9A5BCD;
	fma.rn.f64 	%fd71451, %fd71450, %fd71438, 0d3FB3B12B2DB51738;
	fma.rn.f64 	%fd71452, %fd71451, %fd71438, 0dBFB745D022F8DC5C;
	fma.rn.f64 	%fd71453, %fd71452, %fd71438, 0d3FBC71C709DFE927;
	fma.rn.f64 	%fd71454, %fd71453, %fd71438, 0dBFC2492491FA1744;
	fma.rn.f64 	%fd71455, %fd71454, %fd71438, 0d3FC99999999840D2;
	fma.rn.f64 	%fd71456, %fd71455, %fd71438, 0dBFD555555555544C;
	mul.f64 	%fd71457, %fd71438, %fd71456;
	fma.rn.f64 	%fd13379, %fd71457, %fd71437, %fd71437;
	@%p8857 bra 	$L__BB0_9624;
	{
	.reg .b32 %temp; 
	mov.b64 	{%temp, %r16988}, %fd13353;
	}
	setp.lt.s32 	%p8860, %r16988, 0;
	neg.f64 	%fd71460, %fd13379;
	selp.f64 	%fd71461, %fd13379, %fd71460, %p8860;
	add.f64 	%fd79164, %fd71461, 0d3FF921FB54442D18;
	bra.uni 	$L__BB0_9625;
$L__BB0_9624:
	{
	.reg .b32 %temp; 
	mov.b64 	{%temp, %r16987}, %fd13353;
	}
	setp.lt.s32 	%p8859, %r16987, 0;
	mov.f64 	%fd71458, 0d400921FB54442D18;
	sub.f64 	%fd71459, %fd71458, %fd13379;
	selp.f64 	%fd79164, %fd71459, %fd13379, %p8859;
$L__BB0_9625:
	setp.neu.f64 	%p8861, %fd13378, 0d0000000000000000;
	@%p8861 bra 	$L__BB0_9627;
	{
	.reg .b32 %temp; 
	mov.b64 	{%temp, %r16990}, %fd13353;
	}
	setp.lt.s32 	%p8864, %r16990, 0;
	selp.f64 	%fd79165, 0d400921FB54442D18, 0d0000000000000000, %p8864;
	bra.uni 	$L__BB0_9628;
$L__BB0_9627:
	setp.eq.f64 	%p8862, %fd13376, %fd13377;
	{
	.reg .b32 %temp; 
	mov.b64 	{%temp, %r16989}, %fd13353;
	}
	setp.lt.s32 	%p8863, %r16989, 0;
	selp.f64 	%fd71462, 0d4002D97C7F3321D2, 0d3FE921FB54442D18, %p8863;
	selp.f64 	%fd79165, %fd71462, %fd79164, %p8862;
$L__BB0_9628:
	add.rn.f64 	%fd71463, %fd13376, %fd13377;
	setp.nan.f64 	%p8865, %fd71463, %fd71463;
	copysign.f64 	%fd71464, %fd13350, %fd79165;
	selp.f64 	%fd79168, %fd71463, %fd71464, %p8865;
	abs.f64 	%fd13387, %fd13352;
	abs.f64 	%fd13388, %fd13351;
	setp.leu.f64 	%p8866, %fd13388, %fd13387;
	setp.gt.f64 	%p8867, %fd13388, %fd13387;
	selp.f64 	%fd13389, %fd13388, %fd13387, %p8867;
	selp.f64 	%fd71465, %fd13387, %fd13388, %p8867;
	div.rn.f64 	%fd71466, %fd71465, %fd13389;
	mul.f64 	%fd71467, %fd71466, %fd71466;
	fma.rn.f64 	%fd71468, %fd71467, 0dBEF53E1D2A25FF7E, 0d3F2D3B63DBB65B49;
	fma.rn.f64 	%fd71469, %fd71468, %fd71467, 0dBF5312788DDE082E;
	fma.rn.f64 	%fd71470, %fd71469, %fd71467, 0d3F6F9690C8249315;
	fma.rn.f64 	%fd71471, %fd71470, %fd71467, 0dBF82CF5AABC7CF0D;
	fma.rn.f64 	%fd71472, %fd71471, %fd71467, 0d3F9162B0B2A3BFDE;
	fma.rn.f64 	%fd71473, %fd71472, %fd71467, 0dBF9A7256FEB6FC6B;
	fma.rn.f64 	%fd71474, %fd71473, %fd71467, 0d3FA171560CE4A489;
	fma.rn.f64 	%fd71475, %fd71474, %fd71467, 0dBFA4F44D841450E4;
	fma.rn.f64 	%fd71476, %fd71475, %fd71467, 0d3FA7EE3D3F36BB95;
	fma.rn.f64 	%fd71477, %fd71476, %fd71467, 0dBFAAD32AE04A9FD1;
	fma.rn.f64 	%fd71478, %fd71477, %fd71467, 0d3FAE17813D66954F;
	fma.rn.f64 	%fd71479, %fd71478, %fd71467, 0dBFB11089CA9A5BCD;
	fma.rn.f64 	%fd71480, %fd71479, %fd71467, 0d3FB3B12B2DB51738;
	fma.rn.f64 	%fd71481, %fd71480, %fd71467, 0dBFB745D022F8DC5C;
	fma.rn.f64 	%fd71482, %fd71481, %fd71467, 0d3FBC71C709DFE927;
	fma.rn.f64 	%fd71483, %fd71482, %fd71467, 0dBFC2492491FA1744;
	fma.rn.f64 	%fd71484, %fd71483, %fd71467, 0d3FC99999999840D2;
	fma.rn.f64 	%fd71485, %fd71484, %fd71467, 0dBFD555555555544C;
	mul.f64 	%fd71486, %fd71467, %fd71485;
	fma.rn.f64 	%fd13390, %fd71486, %fd71466, %fd71466;
	@%p8866 bra 	$L__BB0_9630;
	{
	.reg .b32 %temp; 
	mov.b64 	{%temp, %r16992}, %fd13352;
	}
	setp.lt.s32 	%p8869, %r16992, 0;
	neg.f64 	%fd71489, %fd13390;
	selp.f64 	%fd71490, %fd13390, %fd71489, %p8869;
	add.f64 	%fd79166, %fd71490, 0d3FF921FB54442D18;
	bra.uni 	$L__BB0_9631;
$L__BB0_9630:
	{
	.reg .b32 %temp; 
	mov.b64 	{%temp, %r16991}, %fd13352;
	}
	setp.lt.s32 	%p8868, %r16991, 0;
	mov.f64 	%fd71487, 0d400921FB54442D18;
	sub.f64 	%fd71488, %fd71487, %fd13390;
	selp.f64 	%fd79166, %fd71488, %fd13390, %p8868;
$L__BB0_9631:
	setp.neu.f64 	%p8870, %fd13389, 0d0000000000000000;
	@%p8870 bra 	$L__BB0_9633;
	{
	.reg .b32 %temp; 
	mov.b64 	{%temp, %r16994}, %fd13352;
	}
	setp.lt.s32 	%p8873, %r16994, 0;
	selp.f64 	%fd79167, 0d400921FB54442D18, 0d0000000000000000, %p8873;
	bra.uni 	$L__BB0_9634;
$L__BB0_9633:
	setp.eq.f64 	%p8871, %fd13387, %fd13388;
	{
	.reg .b32 %temp; 
	mov.b64 	{%temp, %r16993}, %fd13352;
	}
	setp.lt.s32 	%p8872, %r16993, 0;
	selp.f64 	%fd71491, 0d4002D97C7F3321D2, 0d3FE921FB54442D18, %p8872;
	selp.f64 	%fd79167, %fd71491, %fd79166, %p8871;
$L__BB0_9634:
	add.rn.f64 	%fd71492, %fd13387, %fd13388;
	setp.nan.f64 	%p8874, %fd71492, %fd71492;
	copysign.f64 	%fd71493, %fd13351, %fd79167;
	selp.f64 	%fd79169, %fd71492, %fd71493, %p8874;
$L__BB0_9635:
	mul.f64 	%fd71552, %fd79169, 0d404CA5DC1A63C1F5;
	mul.f64 	%fd71553, %fd79168, 0d404CA5DC1A63C1F5;
	sub.f64 	%fd71554, %fd71553, %fd13250;
	abs.f64 	%fd71555, %fd71554;
	sub.f64 	%fd71556, %fd71552, %fd13250;
	abs.f64 	%fd71557, %fd71556;
	setp.lt.f64 	%p8893, %fd71555, %fd71557;
	selp.f64 	%fd71558, %fd71553, %fd71552, %p8893;
	mul.f64 	%fd13400, %fd71558, 0d3F91DF46A2529D3A;
	abs.f64 	%fd71559, %fd13400;
	setp.eq.f64 	%p8894, %fd71559, 0d7FF0000000000000;
	setp.ltu.f64 	%p8895, %fd71559, 0d41E0000000000000;
	or.pred  	%p8896, %p8894, %p8895;
	@%p8896 bra 	$L__BB0_9637;
	{ // callseq 1198, 0
	.param .b64 param0;
	st.param.f64 	[param0], %fd13400;
	.param .align 16 .b8 retval0[16];
	call.uni (retval0), 
	__internal_trig_reduction_slowpathd, 
	(
	param0
	);
	ld.param.f64 	%fd71560, [retval0];
	ld.param.b32 	%r17003, [retval0+8];
	} // callseq 1198
$L__BB0_9637:
	mul.f64 	%fd71562, %fd13324, %fd13324;
	fma.rn.f64 	%fd71563, %fd13323, %fd13323, %fd71562;
	sqrt.rn.f64 	%fd71564, %fd71563;
	div.rn.f64 	%fd13401, %fd13324, %fd71564;
	{
	.reg .b32 %temp; 
	mov.b64 	{%temp, %r5882}, %fd13401;
	}
	abs.f64 	%fd13402, %fd13401;
	{
	.reg .b32 %temp; 
	mov.b64 	{%temp, %r17005}, %fd13402;
	}
	setp.gt.s32 	%p8897, %r17005, 1071801957;
	@%p8897 bra 	$L__BB0_9641;
	mul.f64 	%fd71605, %fd13401, %fd13401;
	fma.rn.f64 	%fd71606, %fd71605, 0d3FB0066BDC1895E9, 0dBFB3823B180754AF;
	fma.rn.f64 	%fd71607, %fd71606, %fd71605, 0d3FB11E52CC2F79AE;
	fma.rn.f64 	%fd71608, %fd71607, %fd71605, 0dBF924EAF3526861B;
	fma.rn.f64 	%fd71609, %fd71608, %fd71605, 0d3F91DF02A31E6CB7;
	fma.rn.f64 	%fd71610, %fd71609, %fd71605, 0d3F847D18B0EEC6CC;
	fma.rn.f64 	%fd71611, %fd71610, %fd71605, 0d3F8D0AF961BA53B0;
	fma.rn.f64 	%fd71612, %fd71611, %fd71605, 0d3F91BF7734CF1C48;
	fma.rn.f64 	%fd71613, %fd71612, %fd71605, 0d3F96E91483144EF7;
	fma.rn.f64 	%fd71614, %fd71613, %fd71605, 0d3F9F1C6E0A4F9F81;
	fma.rn.f64 	%fd71615, %fd71614, %fd71605, 0d3FA6DB6DC27FA92B;
	fma.rn.f64 	%fd71616, %fd71615, %fd71605, 0d3FB333333320F91B;
	fma.rn.f64 	%fd71617, %fd71616, %fd71605, 0d3FC5555555555F4D;
	mul.f64 	%fd71618, %fd71605, %fd71617;
	fma.rn.f64 	%fd13403, %fd71618, %fd13402, %fd13402;
	setp.gt.s32 	%p8901, %r5882, -1;
	@%p8901 bra 	$L__BB0_9640;
	mov.f64 	%fd71623, 0d3C91A62633145C07;
	add.rn.f64 	%fd71624, %fd13403, %fd71623;
	mov.f64 	%fd71625, 0d3FF921FB54442D18;
	add.rn.f64 	%fd79170, %fd71625, %fd71624;
	bra.uni 	$L__BB0_9642;
$L__BB0_9640:
	mov.f64 	%fd71619, 0dBC91A62633145C07;
	add.rn.f64 	%fd71620, %fd13403, %fd71619;
	neg.f64 	%fd71621, %fd71620;
	mov.f64 	%fd71622, 0d3FF921FB54442D18;
	add.rn.f64 	%fd79170, %fd71622, %fd71621;
	bra.uni 	$L__BB0_9642;
$L__BB0_9641:
	mov.f64 	%fd71565, 0d3FF0000000000000;
	sub.f64 	%fd71566, %fd71565, %fd13402;
	{
	.reg .b32 %temp; 
	mov.b64 	{%r17006, %temp}, %fd71566;
	}
	{
	.reg .b32 %temp; 
	mov.b64 	{%temp, %r17007}, %fd71566;
	}
	add.s32 	%r17008, %r17007, -1048576;
	mov.b64 	%fd71567, {%r17006, %r17008};
	rsqrt.approx.ftz.f64 	%fd71568, %fd71567;
	{
	.reg .b32 %temp; 
	mov.b64 	{%r17009, %temp}, %fd71568;
	}
	{
	.reg .b32 %temp; 
	mov.b64 	{%temp, %r17010}, %fd71568;
	}
	add.s32 	%r17011, %r17010, -1048576;
	mov.b64 	%fd71569, {%r17009, %r17011};
	mul.f64 	%fd71570, %fd71567, %fd71568;
	neg.f64 	%fd71571, %fd71570;
	fma.rn.f64 	%fd71572, %fd71570, %fd71571, %fd71567;
	fma.rn.f64 	%fd71573, %fd71572, %fd71569, %fd71570;
	neg.f64 	%fd71574, %fd71573;
	fma.rn.f64 	%fd71575, %fd71568, %fd71574, 0d3FF0000000000000;
	fma.rn.f64 	%fd71576, %fd71575, %fd71569, %fd71569;
	fma.rn.f64 	%fd71577, %fd71573, %fd71574, %fd71567;
	fma.rn.f64 	%fd71578, %fd71577, %fd71576, %fd71573;
	{
	.reg .b32 %temp; 
	mov.b64 	{%r17012, %temp}, %fd71578;
	}
	{
	.reg .b32 %temp; 
	mov.b64 	{%temp, %r17013}, %fd71578;
	}
	add.s32 	%r17014, %r17013, 1048576;
	mov.b64 	%fd71579, {%r17012, %r17014};
	fma.rn.f64 	%fd71580, %fd71566, 0d3EC715B371155F70, 0dBEBAC2FE66FAAC4B;
	fma.rn.f64 	%fd71581, %fd71580, %fd71566, 0d3ED9A9B88EFCD9B8;
	fma.rn.f64 	%fd71582, %fd71581, %fd71566, 0d3EDD0F40A8A0C4C3;
	fma.rn.f64 	%fd71583, %fd71582, %fd71566, 0d3EF46D4CFA9E0E1F;
	fma.rn.f64 	%fd71584, %fd71583, %fd71566, 0d3F079C168D1E2422;
	fma.rn.f64 	%fd71585, %fd71584, %fd71566, 0d3F1C9A88C3BCA540;
	fma.rn.f64 	%fd71586, %fd71585, %fd71566, 0d3F31C4E64BD476DF;
	fma.rn.f64 	%fd71587, %fd71586, %fd71566, 0d3F46E8BA60009C8F;
	fma.rn.f64 	%fd71588, %fd71587, %fd71566, 0d3F5F1C71C62B05A2;
	fma.rn.f64 	%fd71589, %fd71588, %fd71566, 0d3F76DB6DB6DC9F2C;
	fma.rn.f64 	%fd71590, %fd71589, %fd71566, 0d3F9333333333329C;
	fma.rn.f64 	%fd71591, %fd71590, %fd71566, 0d3FB5555555555555;
	setp.lt.s32 	%p8898, %r17007, 1;
	mov.f64 	%fd71592, 0d0000000000000000;
	mul.rn.f64 	%fd71593, %fd13402, %fd71592;
	mul.f64 	%fd71594, %fd71566, %fd71591;
	fma.rn.f64 	%fd71595, %fd71594, %fd71579, %fd71579;
	selp.f64 	%fd71596, %fd71593, %fd71595, %p8898;
	setp.lt.s32 	%p8899, %r17007, 0;
	mov.f64 	%fd71597, 0d7FF0000000000000;
	mul.rn.f64 	%fd71598, %fd71596, %fd71597;
	selp.f64 	%fd71599, %fd71598, %fd71596, %p8899;
	setp.lt.s32 	%p8900, %r5882, 0;
	mov.f64 	%fd71600, 0dBCA1A62633145C07;
	add.rn.f64 	%fd71601, %fd71599, %fd71600;
	neg.f64 	%fd71602, %fd71601;
	mov.f64 	%fd71603, 0d400921FB54442D18;
	add.rn.f64 	%fd71604, %fd71603, %fd71602;
	selp.f64 	%fd79170, %fd71604, %fd71599, %p8900;
$L__BB0_9642:
	mul.f64 	%fd71626, %fd79170, 0d404CA5DC1A63C1F5;
	setp.gt.f64 	%p8902, %fd13323, 0d0000000000000000;
	neg.f64 	%fd71627, %fd71626;
	selp.f64 	%fd71628, %fd71627, %fd71626, %p8902;
	mul.f64 	%fd13408, %fd71628, 0d3F91DF46A2529D3A;
	abs.f64 	%fd13409, %fd13408;
	setp.neu.f64 	%p8903, %fd13409, 0d7FF0000000000000;
	@%p8903 bra 	$L__BB0_9644;
	mov.f64 	%fd71634, 0d0000000000000000;
	mul.rn.f64 	%fd79171, %fd13408, %fd71634;
	mov.b32 	%r20042, 0;
	bra.uni 	$L__BB0_9646;
$L__BB0_9644:
	mul.f64 	%fd71629, %fd13408, 0d3FE45F306DC9C883;
	cvt.rni.s32.f64 	%r20042, %fd71629;
	cvt.rn.f64.s32 	%fd71630, %r20042;
	fma.rn.f64 	%fd71631, %fd71630, 0dBFF921FB54442D18, %fd13408;
	fma.rn.f64 	%fd71632, %fd71630, 0dBC91A62633145C00, %fd71631;
	fma.rn.f64 	%fd79171, %fd71630, 0dB97B839A252049C0, %fd71632;
	setp.ltu.f64 	%p8904, %fd13409, 0d41E0000000000000;
	@%p8904 bra 	$L__BB0_9646;
	{ // callseq 1199, 0
	.param .b64 param0;
	st.param.f64 	[param0], %fd13408;
	.param .align 16 .b8 retval0[16];
	call.uni (retval0), 
	__internal_trig_reduction_slowpathd, 
	(
	param0
	);
	ld.param.f64 	%fd79171, [retval0];
	ld.param.b32 	%r20042, [retval0+8];
	} // callseq 1199
$L__BB0_9646:
	setp.neu.f64 	%p8905, %fd13409, 0d7FF0000000000000;
	shl.b32 	%r17017, %r20042, 6;
	cvt.u64.u32 	%rd7591, %r17017;
	and.b64  	%rd7592, %rd7591, 64;
	add.s64 	%rd7594, %rd7183, %rd7592;
	mul.rn.f64 	%fd71635, %fd79171, %fd79171;
	and.b32  	%r17018, %r20042, 1;
	setp.eq.b32 	%p8906, %r17018, 1;
	selp.f64 	%fd71636, 0dBDA8FF8320FD8164, 0d3DE5DB65F9785EBA, %p8906;
	ld.global.nc.v2.f64 	{%fd71637, %fd71638}, [%rd7594];
	fma.rn.f64 	%fd71639, %fd71636, %fd71635, %fd71637;
	fma.rn.f64 	%fd71640, %fd71639, %fd71635, %fd71638;
	ld.global.nc.v2.f64 	{%fd71641, %fd71642}, [%rd7594+16];
	fma.rn.f64 	%fd71643, %fd71640, %fd71635, %fd71641;
	fma.rn.f64 	%fd71644, %fd71643, %fd71635, %fd71642;
	ld.global.nc.v2.f64 	{%fd71645, %fd71646}, [%rd7594+32];
	fma.rn.f64 	%fd71647, %fd71644, %fd71635, %fd71645;
	fma.rn.f64 	%fd71648, %fd71647, %fd71635, %fd71646;
	fma.rn.f64 	%fd71649, %fd71648, %fd79171, %fd79171;
	fma.rn.f64 	%fd71650, %fd71648, %fd71635, 0d3FF0000000000000;
	selp.f64 	%fd71651, %fd71650, %fd71649, %p8906;
	and.b32  	%r17019, %r20042, 2;
	setp.eq.s32 	%p8907, %r17019, 0;
	mov.f64 	%fd71652, 0d0000000000000000;
	sub.f64 	%fd71653, %fd71652, %fd71651;
	selp.f64 	%fd13414, %fd71651, %fd71653, %p8907;
	@%p8905 bra 	$L__BB0_9648;
	mov.f64 	%fd71659, 0d0000000000000000;
	mul.rn.f64 	%fd79173, %fd13408, %fd71659;
	mov.b32 	%r20044, 1;
	bra.uni 	$L__BB0_9651;
$L__BB0_9648:
	mul.f64 	%fd71654, %fd13408, 0d3FE45F306DC9C883;
	cvt.rni.s32.f64 	%r20043, %fd71654;
	cvt.rn.f64.s32 	%fd71655, %r20043;
	fma.rn.f64 	%fd71656, %fd71655, 0dBFF921FB54442D18, %fd13408;
	fma.rn.f64 	%fd71657, %fd71655, 0dBC91A62633145C00, %fd71656;
	fma.rn.f64 	%fd79173, %fd71655, 0dB97B839A252049C0, %fd71657;
	setp.ltu.f64 	%p8908, %fd13409, 0d41E0000000000000;
	@%p8908 bra 	$L__BB0_9650;
	{ // callseq 1200, 0
	.param .b64 param0;
	st.param.f64 	[param0], %fd13408;
	.param .align 16 .b8 retval0[16];
	call.uni (retval0), 
	__internal_trig_reduction_slowpathd, 
	(
	param0
	);
	ld.param.f64 	%fd79173, [retval0];
	ld.param.b32 	%r20043, [retval0+8];
	} // callseq 1200
$L__BB0_9650:
	add.s32 	%r20044, %r20043, 1;
$L__BB0_9651:
	shl.b32 	%r17022, %r20044, 6;
	cvt.u64.u32 	%rd7595, %r17022;
	and.b64  	%rd7596, %rd7595, 64;
	add.s64 	%rd7598, %rd7183, %rd7596;
	mul.rn.f64 	%fd71660, %fd79173, %fd79173;
	and.b32  	%r17023, %r20044, 1;
	setp.eq.b32 	%p8909, %r17023, 1;
	selp.f64 	%fd71661, 0dBDA8FF8320FD8164, 0d3DE5DB65F9785EBA, %p8909;
	ld.global.nc.v2.f64 	{%fd71662, %fd71663}, [%rd7598];
	fma.rn.f64 	%fd71664, %fd71661, %fd71660, %fd71662;
	fma.rn.f64 	%fd71665, %fd71664, %fd71660, %fd71663;
	ld.global.nc.v2.f64 	{%fd71666, %fd71667}, [%rd7598+16];
	fma.rn.f64 	%fd71668, %fd71665, %fd71660, %fd71666;
	fma.rn.f64 	%fd71669, %fd71668, %fd71660, %fd71667;
	ld.global.nc.v2.f64 	{%fd71670, %fd71671}, [%rd7598+32];
	fma.rn.f64 	%fd71672, %fd71669, %fd71660, %fd71670;
	fma.rn.f64 	%fd71673, %fd71672, %fd71660, %fd71671;
	fma.rn.f64 	%fd71674, %fd71673, %fd79173, %fd79173;
	fma.rn.f64 	%fd71675, %fd71673, %fd71660, 0d3FF0000000000000;
	selp.f64 	%fd71676, %fd71675, %fd71674, %p8909;
	and.b32  	%r17024, %r20044, 2;
	setp.eq.s32 	%p8910, %r17024, 0;
	mov.f64 	%fd71677, 0d0000000000000000;
	sub.f64 	%fd71678, %fd71677, %fd71676;
	selp.f64 	%fd13420, %fd71676, %fd71678, %p8910;
	mul.f64 	%fd71679, %fd13275, %fd13337;
	mul.f64 	%fd13421, %fd71679, 0d3FE0000000000000;
	{
	.reg .b32 %temp; 
	mov.b64 	{%temp, %r17025}, %fd13421;
	}
	mov.b32 	%f83, %r17025;
	abs.f32 	%f84, %f83;
	setp.geu.f32 	%p8911, %f84, 0f3FE26666;
	@%p8911 bra 	$L__BB0_9653;
	mul.f64 	%fd71713, %fd13421, %fd13421;
	fma.rn.f64 	%fd71714, %fd71713, 0d3FB0066BDC1895E9, 0dBFB3823B180754AF;
	fma.rn.f64 	%fd71715, %fd71714, %fd71713, 0d3FB11E52CC2F79AE;
	fma.rn.f64 	%fd71716, %fd71715, %fd71713, 0dBF924EAF3526861B;
	fma.rn.f64 	%fd71717, %fd71716, %fd71713, 0d3F91DF02A31E6CB7;
	fma.rn.f64 	%fd71718, %fd71717, %fd71713, 0d3F847D18B0EEC6CC;
	fma.rn.f64 	%fd71719, %fd71718, %fd71713, 0d3F8D0AF961BA53B0;
	fma.rn.f64 	%fd71720, %fd71719, %fd71713, 0d3F91BF7734CF1C48;
	fma.rn.f64 	%fd71721, %fd71720, %fd71713, 0d3F96E91483144EF7;
	fma.rn.f64 	%fd71722, %fd71721, %fd71713, 0d3F9F1C6E0A4F9F81;
	fma.rn.f64 	%fd71723, %fd71722, %fd71713, 0d3FA6DB6DC27FA92B;
	fma.rn.f64 	%fd71724, %fd71723, %fd71713, 0d3FB333333320F91B;
	fma.rn.f64 	%fd71725, %fd71724, %fd71713, 0d3FC5555555555F4D;
	mul.f64 	%fd71726, %fd71713, %fd71725;
	fma.rn.f64 	%fd79174, %fd71726, %fd13421, %fd13421;
	bra.uni 	$L__BB0_9654;
$L__BB0_9653:
	abs.f64 	%fd71680, %fd13421;
	fma.rn.f64 	%fd71681, %fd71680, 0dBFE0000000000000, 0d3FE0000000000000;
	rsqrt.approx.ftz.f64 	%fd71682, %fd71681;
	{
	.reg .b32 %temp; 
	mov.b64 	{%r17026, %temp}, %fd71682;
	}
	{
	.reg .b32 %temp; 
	mov.b64 	{%temp, %r17027}, %fd71682;
	}
	add.s32 	%r17028, %r17027, -1048576;
	mov.b64 	%fd71683, {%r17026, %r17028};
	mul.f64 	%fd71684, %fd71681, %fd71682;
	neg.f64 	%fd71685, %fd71684;
	fma.rn.f64 	%fd71686, %fd71684, %fd71685, %fd71681;
	fma.rn.f64 	%fd71687, %fd71686, %fd71683, %fd71684;
	neg.f64 	%fd71688, %fd71687;
	fma.rn.f64 	%fd71689, %fd71682, %fd71688, 0d3FF0000000000000;
	fma.rn.f64 	%fd71690, %fd71689, %fd71683, %fd71683;
	fma.rn.f64 	%fd71691, %fd71687, %fd71688, %fd71681;
	fma.rn.f64 	%fd71692, %fd71691, %fd71690, %fd71687;
	{
	.reg .b32 %temp; 
	mov.b64 	{%temp, %r17029}, %fd71681;
	}
	setp.lt.s32 	%p8912, %r17029, 0;
	selp.f64 	%fd71693, 0dFFF8000000000000, %fd71692, %p8912;
	setp.ne.f64 	%p8913, %fd71681, 0d0000000000000000;
	selp.f64 	%fd71694, %fd71693, %fd71681, %p8913;
	fma.rn.f64 	%fd71695, %fd71681, 0d3FB0066BDC1895E9, 0dBFB3823B180754AF;
	fma.rn.f64 	%fd71696, %fd71695, %fd71681, 0d3FB11E52CC2F79AE;
	fma.rn.f64 	%fd71697, %fd71696, %fd71681, 0dBF924EAF3526861B;
	fma.rn.f64 	%fd71698, %fd71697, %fd71681, 0d3F91DF02A31E6CB7;
	fma.rn.f64 	%fd71699, %fd71698, %fd71681, 0d3F847D18B0EEC6CC;
	fma.rn.f64 	%fd71700, %fd71699, %fd71681, 0d3F8D0AF961BA53B0;
	fma.rn.f64 	%fd71701, %fd71700, %fd71681, 0d3F91BF7734CF1C48;
	fma.rn.f64 	%fd71702, %fd71701, %fd71681, 0d3F96E91483144EF7;
	fma.rn.f64 	%fd71703, %fd71702, %fd71681, 0d3F9F1C6E0A4F9F81;
	fma.rn.f64 	%fd71704, %fd71703, %fd71681, 0d3FA6DB6DC27FA92B;
	fma.rn.f64 	%fd71705, %fd71704, %fd71681, 0d3FB333333320F91B;
	fma.rn.f64 	%fd71706, %fd71705, %fd71681, 0d3FC5555555555F4D;
	mul.f64 	%fd71707, %fd71681, %fd71706;
	mul.f64 	%fd71708, %fd71694, 0dC000000000000000;
	fma.rn.f64 	%fd71709, %fd71708, %fd71707, 0d3C91A62633145C07;
	add.f64 	%fd71710, %fd71708, 0d3FE921FB54442D18;
	add.f64 	%fd71711, %fd71710, %fd71709;
	add.f64 	%fd71712, %fd71711, 0d3FE921FB54442D18;
	copysign.f64 	%fd79174, %fd13421, %fd71712;
$L__BB0_9654:
	mul.f64 	%fd13425, %fd79174, 0d3FFFFFFFFFFFFFFF;
	abs.f64 	%fd13426, %fd13425;
	setp.neu.f64 	%p8914, %fd13426, 0d7FF0000000000000;
	@%p8914 bra 	$L__BB0_9656;
	mov.f64 	%fd71732, 0d0000000000000000;
	mul.rn.f64 	%fd79176, %fd13425, %fd71732;
	mov.pred 	%p9750, -1;
	bra.uni 	$L__BB0_9659;
$L__BB0_9656:
	mul.f64 	%fd71727, %fd13425, 0d3FE45F306DC9C883;
	cvt.rni.s32.f64 	%r20045, %fd71727;
	cvt.rn.f64.s32 	%fd71728, %r20045;
	fma.rn.f64 	%fd71729, %fd71728, 0dBFF921FB54442D18, %fd13425;
	fma.rn.f64 	%fd71730, %fd71728, 0dBC91A62633145C00, %fd71729;
	fma.rn.f64 	%fd79176, %fd71728, 0dB97B839A252049C0, %fd71730;
	setp.ltu.f64 	%p8915, %fd13426, 0d41E0000000000000;
	@%p8915 bra 	$L__BB0_9658;
	{ // callseq 1201, 0
	.param .b64 param0;
	st.param.f64 	[param0], %fd13425;
	.param .align 16 .b8 retval0[16];
	call.uni (retval0), 
	__internal_trig_reduction_slowpathd, 
	(
	param0
	);
	ld.param.f64 	%fd79176, [retval0];
	ld.param.b32 	%r20045, [retval0+8];
	} // callseq 1201
$L__BB0_9658:
	and.b32  	%r17031, %r20045, 1;
	setp.eq.b32 	%p8916, %r17031, 1;
	not.pred 	%p9750, %p8916;
$L__BB0_9659:
	mul.f64 	%fd71733, %fd79176, %fd79176;
	fma.rn.f64 	%fd71734, %fd71733, 0d3EE48DAC2799BCB9, 0dBEF9757C5B27EBB1;
	fma.rn.f64 	%fd71735, %fd71734, %fd71733, 0d3F0980E90FD91E04;
	fma.rn.f64 	%fd71736, %fd71735, %fd71733, 0dBEFAE2B0417D7E1D;
	fma.rn.f64 	%fd71737, %fd71736, %fd71733, 0d3F119F5341BFBA57;
	fma.rn.f64 	%fd71738, %fd71737, %fd71733, 0d3F15E791A00F6919;
	fma.rn.f64 	%fd71739, %fd71738, %fd71733, 0d3F2FF2E7FADEC73A;
	fma.rn.f64 	%fd71740, %fd71739, %fd71733, 0d3F434BC1B206DA62;
	fma.rn.f64 	%fd71741, %fd71740, %fd71733, 0d3F57DB18EF2F83F9;
	fma.rn.f64 	%fd71742, %fd71741, %fd71733, 0d3F6D6D2E7AE49FBC;
	fma.rn.f64 	%fd71743, %fd71742, %fd71733, 0d3F8226E3A816A776;
	fma.rn.f64 	%fd71744, %fd71743, %fd71733, 0d3F9664F485D25660;
	fma.rn.f64 	%fd71745, %fd71744, %fd71733, 0d3FABA1BA1BABF31D;
	fma.rn.f64 	%fd71746, %fd71745, %fd71733, 0d3FC11111111105D2;
	fma.rn.f64 	%fd71747, %fd71746, %fd71733, 0d3FD555555555555E;
	mul.f64 	%fd13432, %fd71733, %fd71747;
	fma.rn.f64 	%fd79177, %fd13432, %fd79176, %fd79176;
	@%p9750 bra 	$L__BB0_9661;
	sub.f64 	%fd71748, %fd79177, %fd79176;
	neg.f64 	%fd71749, %fd71748;
	fma.rn.f64 	%fd71750, %fd13432, %fd79176, %fd71749;
	rcp.approx.ftz.f64 	%fd71751, %fd79177;
	neg.f64 	%fd71752, %fd79177;
	fma.rn.f64 	%fd71753, %fd71752, %fd71751, 0d3FF0000000000000;
	fma.rn.f64 	%fd71754, %fd71753, %fd71753, %fd71753;
	fma.rn.f64 	%fd71755, %fd71754, %fd71751, %fd71751;
	neg.f64 	%fd71756, %fd71755;
	fma.rn.f64 	%fd71757, %fd79177, %fd71756, 0d3FF0000000000000;
	fma.rn.f64 	%fd71758, %fd71756, %fd71750, %fd71757;
	fma.rn.f64 	%fd79177, %fd71758, %fd71756, %fd71756;
$L__BB0_9661:
	mul.f64 	%fd71759, %fd79177, %fd13234;
	mul.f64 	%fd79179, %fd13414, %fd71759;
	mul.f64 	%fd71760, %fd13227, %fd79177;
	mul.f64 	%fd79178, %fd13420, %fd71760;
	bra.uni 	$L__BB0_9663;
$L__BB0_9662:
	sub.f64 	%fd79179, %fd13248, %fd13271;
	sub.f64 	%fd79178, %fd13249, %fd13272;
$L__BB0_9663:
	setp.lt.s32 	%p8918, %r19905, 1;
	ld.global.f64 	%fd71761, [%rd57+64];
	cvt.rzi.s32.f64 	%r5894, %fd71761;
	@%p8918 bra 	$L__BB0_9668;
	mov.b32 	%r20046, 0;
	bra.uni 	$L__BB0_9666;
$L__BB0_9665:
	add.s32 	%r20046, %r20046, 1;
	setp.eq.s32 	%p8920, %r20046, %r19905;
	@%p8920 bra 	$L__BB0_9668;
$L__BB0_9666:
	shl.b32 	%r17033, %r20046, 3;
	mul.wide.u32 	%rd7599, %r17033, 8;
	add.s64 	%rd58, %rd31, %rd7599;
	ld.global.f64 	%fd71762, [%rd58+56];
	cvt.rzi.s32.f64 	%r17034, %fd71762;
	setp.ne.s32 	%p8919, %r17034, %r5894;
	@%p8919 bra 	$L__BB0_9665;
	ld.global.f64 	%fd71763, [%rd58];
	sub.f64 	%fd71764, %fd79179, %fd71763;
	ld.global.f64 	%fd71765, [%rd58+8];
	sub.f64 	%fd71766, %fd79178, %fd71765;
	mul.f64 	%fd71767, %fd71766, %fd71766;
	fma.rn.f64 	%fd71768, %fd71764, %fd71764, %fd71767;
	sqrt.rn.f64 	%fd71769, %fd71768;
	cvt.rn.f64.s32 	%fd71770, %r20022;
	add.f64 	%fd71771, %fd71769, %fd71770;
	cvt.rzi.s32.f64 	%r20022, %fd71771;
$L__BB0_9668:
	add.s32 	%r20021, %r20021, 1;
	setp.ne.s32 	%p8921, %r20021, %r1;
	@%p8921 bra 	$L__BB0_9546;
	cvt.rn.f64.s32 	%fd79283, %r20022;
$L__BB0_9670:
	mul.wide.u32 	%rd7600, %r5692, 8;
	add.s64 	%rd59, %rd32, %rd7600;
	ld.global.f64 	%fd71772, [%rd59+168];
	setp.geu.f64 	%p8922, %fd71772, %fd79283;
	@%p8922 bra 	$L__BB0_9813;
	mul.lo.s32 	%r17037, %r20108, 3;
	mul.wide.u32 	%rd7603, %r17037, 8;
	add.s64 	%rd60, %rd32, %rd7603;
	mov.b32 	%r20048, 0;
$L__BB0_9672:
	mul.lo.s32 	%r17038, %r20048, 3;
	mul.wide.u32 	%rd7604, %r17038, 8;
	add.s64 	%rd61, %rd32, %rd7604;
	ld.global.f64 	%fd71773, [%rd61];
	ld.global.f64 	%fd71774, [%rd60];
	add.f64 	%fd71775, %fd71773, %fd71774;
	mul.f64 	%fd79181, %fd71775, 0d3FE0000000000000;
	st.global.f64 	[%rd61], %fd79181;
	st.global.f64 	[%rd37], %fd79181;
	ld.global.f64 	%fd13445, [%rd35];
	setp.lt.f64 	%p8923, %fd79181, %fd13445;
	@%p8923 bra 	$L__BB0_9673;
	bra.uni 	$L__BB0_9674;
$L__BB0_9673:
	st.global.f64 	[%rd37], %fd13445;
	mov.f64 	%fd79181, %fd13445;
$L__BB0_9674:
	ld.global.f64 	%fd13457, [%rd36];
	setp.leu.f64 	%p8924, %fd79181, %fd13457;
	@%p8924 bra 	$L__BB0_9676;
	st.global.f64 	[%rd37], %fd13457;
$L__BB0_9676:
	ld.global.f64 	%fd71776, [%rd61+8];
	ld.global.f64 	%fd71777, [%rd60+8];
	add.f64 	%fd71778, %fd71776, %fd71777;
	mul.f64 	%fd79182, %fd71778, 0d3FE0000000000000;
	st.global.f64 	[%rd61+8], %fd79182;
	st.global.f64 	[%rd37+8], %fd79182;
	ld.global.f64 	%fd13459, [%rd35+8];
	setp.geu.f64 	%p8925, %fd79182, %fd13459;
	@%p8925 bra 	$L__BB0_9678;
	st.global.f64 	[%rd37+8], %fd13459;
	mov.f64 	%fd79182, %fd13459;
$L__BB0_9678:
	ld.global.f64 	%fd13461, [%rd36+8];
	setp.leu.f64 	%p8926, %fd79182, %fd13461;
	@%p8926 bra 	$L__BB0_9680;
	st.global.f64 	[%rd37+8], %fd13461;
$L__BB0_9680:
	ld.global.f64 	%fd71779, [%rd61+16];
	ld.global.f64 	%fd71780, [%rd60+16];
	add.f64 	%fd71781, %fd71779, %fd71780;
	mul.f64 	%fd79184, %fd71781, 0d3FE0000000000000;
	st.global.f64 	[%rd61+16], %fd79184;
	st.global.f64 	[%rd37+16], %fd79184;
	ld.global.f64 	%fd13463, [%rd35+16];
	setp.geu.f64 	%p8927, %fd79184, %fd13463;
	@%p8927 bra 	$L__BB0_9682;
	st.global.f64 	[%rd37+16], %fd13463;
	mov.f64 	%fd79184, %fd13463;
$L__BB0_9682:
	ld.global.f64 	%fd13465, [%rd36+16];
	setp.leu.f64 	%p8928, %fd79184, %fd13465;
	@%p8928 bra 	$L__BB0_9684;
	st.global.f64 	[%rd37+16], %fd13465;
	mov.f64 	%fd79184, %fd13465;
$L__BB0_9684:
	setp.gt.s32 	%p8929, %r1, 0;
	mov.f64 	%fd79230, 0d0000000000000000;
	@%p8929 bra 	$L__BB0_9685;
	bra.uni 	$L__BB0_9810;
$L__BB0_9685:
	ld.param.u64 	%rd8110, [_Z8FitGrainPdPiS0_S_S_S0_S0_S_S_S_S_S_S_S_S_S_S_S_S__param_0];
	ld.global.f64 	%fd13446, [%rd37];
	ld.global.f64 	%fd13447, [%rd37+8];
	cvta.to.global.u64 	%rd7605, %rd8110;
	ld.global.f64 	%fd13448, [%rd7605];
	ld.global.f64 	%fd71783, [%rd7605+4160];
	mul.f64 	%fd13449, %fd71783, 0d3F91DF46A2529D3A;
	abs.f64 	%fd13450, %fd13449;
	setp.eq.f64 	%p8930, %fd13450, 0d7FF0000000000000;
	mul.f64 	%fd71784, %fd13449, 0d3FE45F306DC9C883;
	cvt.rni.s32.f64 	%r5901, %fd71784;
	cvt.rn.f64.s32 	%fd71785, %r5901;
	fma.rn.f64 	%fd71786, %fd71785, 0dBFF921FB54442D18, %fd13449;
	fma.rn.f64 	%fd71787, %fd71785, 0dBC91A62633145C00, %fd71786;
	fma.rn.f64 	%fd13451, %fd71785, 0dB97B839A252049C0, %fd71787;
	setp.ltu.f64 	%p8931, %fd13450, 0d41E0000000000000;
	mov.f64 	%fd71788, 0d0000000000000000;
	mul.rn.f64 	%fd13452, %fd13449, %fd71788;
	abs.f64 	%fd13453, %fd71783;
	or.pred  	%p163, %p8930, %p8931;
	selp.f64 	%fd13454, %fd13452, %fd13451, %p8930;
	selp.b32 	%r5902, 0, %r5901, %p8930;
	neg.f64 	%fd13455, %fd13448;
	mov.b32 	%r20049, 0;
	mov.u32 	%r20050, %r20049;
$L__BB0_9686:
	ld.param.u64 	%rd8637, [_Z8FitGrainPdPiS0_S_S_S0_S0_S_S_S_S_S_S_S_S_S_S_S_S__param_7];
	mul.lo.s32 	%r17040, %r20049, 9;
	cvta.to.global.u64 	%rd7606, %rd8637;
	mul.lo.s32 	%r17041, %r2, 9;
	mul.wide.s32 	%rd7607, %r17041, 8;
	add.s64 	%rd7608, %rd7606, %rd7607;
	mul.wide.u32 	%rd7609, %r17040, 8;
	add.s64 	%rd62, %rd7608, %rd7609;
	ld.global.f64 	%fd13467, [%rd62+40];
	ld.global.f64 	%fd13468, [%rd62+48];
	ld.global.f64 	%fd13469, [%rd62+32];
	mul.f64 	%fd13470, %fd13469, 0d3F91DF46A2529D3A;
	abs.f64 	%fd13471, %fd13470;
	setp.neu.f64 	%p8932, %fd13471, 0d7FF0000000000000;
	@%p8932 bra 	$L__BB0_9688;
	mov.f64 	%fd71794, 0d0000000000000000;
	mul.rn.f64 	%fd79185, %fd13470, %fd71794;
	mov.b32 	%r20051, 0;
	bra.uni 	$L__BB0_9690;
$L__BB0_9688:
	mul.f64 	%fd71789, %fd13470, 0d3FE45F306DC9C883;
	cvt.rni.s32.f64 	%r20051, %fd71789;
	cvt.rn.f64.s32 	%fd71790, %r20051;
	fma.rn.f64 	%fd71791, %fd71790, 0dBFF921FB54442D18, %fd13470;
	fma.rn.f64 	%fd71792, %fd71790, 0dBC91A62633145C00, %fd71791;
	fma.rn.f64 	%fd79185, %fd71790, 0dB97B839A252049C0, %fd71792;
	setp.ltu.f64 	%p8933, %fd13471, 0d41E0000000000000;
	@%p8933 bra 	$L__BB0_9690;
	{ // callseq 1202, 0
	.param .b64 param0;
	st.param.f64 	[param0], %fd13470;
	.param .align 16 .b8 retval0[16];
	call.uni (retval0), 
	__internal_trig_reduction_slowpathd, 
	(
	param0
	);
	ld.param.f64 	%fd79185, [retval0];
	ld.param.b32 	%r20051, [retval0+8];
	} // callseq 1202
$L__BB0_9690:
	setp.neu.f64 	%p8934, %fd13471, 0d7FF0000000000000;
	shl.b32 	%r17044, %r20051, 6;
	cvt.u64.u32 	%rd7610, %r17044;
	and.b64  	%rd7611, %rd7610, 64;
	add.s64 	%rd7613, %rd7183, %rd7611;
	mul.rn.f64 	%fd71795, %fd79185, %fd79185;
	and.b32  	%r17045, %r20051, 1;
	setp.eq.b32 	%p8935, %r17045, 1;
	selp.f64 	%fd71796, 0dBDA8FF8320FD8164, 0d3DE5DB65F9785EBA, %p8935;
	ld.global.nc.v2.f64 	{%fd71797, %fd71798}, [%rd7613];
	fma.rn.f64 	%fd71799, %fd71796, %fd71795, %fd71797;
	fma.rn.f64 	%fd71800, %fd71799, %fd71795, %fd71798;
	ld.global.nc.v2.f64 	{%fd71801, %fd71802}, [%rd7613+16];
	fma.rn.f64 	%fd71803, %fd71800, %fd71795, %fd71801;
	fma.rn.f64 	%fd71804, %fd71803, %fd71795, %fd71802;
	ld.global.nc.v2.f64 	{%fd71805, %fd71806}, [%rd7613+32];
	fma.rn.f64 	%fd71807, %fd71804, %fd71795, %fd71805;
	fma.rn.f64 	%fd71808, %fd71807, %fd71795, %fd71806;
	fma.rn.f64 	%fd71809, %fd71808, %fd79185, %fd79185;
	fma.rn.f64 	%fd71810, %fd71808, %fd71795, 0d3FF0000000000000;
	selp.f64 	%fd71811, %fd71810, %fd71809, %p8935;
	and.b32  	%r17046, %r20051, 2;
	setp.eq.s32 	%p8936, %r17046, 0;
	mov.f64 	%fd71812, 0d0000000000000000;
	sub.f64 	%fd71813, %fd71812, %fd71811;
	selp.f64 	%fd13476, %fd71811, %fd71813, %p8936;
	@%p8934 bra 	$L__BB0_9692;
	mov.f64 	%fd71819, 0d0000000000000000;
	mul.rn.f64 	%fd79187, %fd13470, %fd71819;
	mov.b32 	%r20053, 1;
	bra.uni 	$L__BB0_9695;
$L__BB0_9692:
	mul.f64 	%fd71814, %fd13470, 0d3FE45F306DC9C883;
	cvt.rni.s32.f64 	%r20052, %fd71814;
	cvt.rn.f64.s32 	%fd71815, %r20052;
	fma.rn.f64 	%fd71816, %fd71815, 0dBFF921FB54442D18, %fd13470;
	fma.rn.f64 	%fd71817, %fd71815, 0dBC91A62633145C00, %fd71816;
	fma.rn.f64 	%fd79187, %fd71815, 0dB97B839A252049C0, %fd71817;
	setp.ltu.f64 	%p8937, %fd13471, 0d41E0000000000000;
	@%p8937 bra 	$L__BB0_9694;
	{ // callseq 1203, 0
	.param .b64 param0;
	st.param.f64 	[param0], %fd13470;
	.param .align 16 .b8 retval0[16];
	call.uni (retval0), 
	__internal_trig_reduction_slowpathd, 
	(
	param0
	);
	ld.param.f64 	%fd79187, [retval0];
	ld.param.b32 	%r20052, [retval0+8];
	} // callseq 1203
$L__BB0_9694:
	add.s32 	%r20053, %r20052, 1;
$L__BB0_9695:
	setp.eq.f64 	%p8938, %fd13450, 0d7FF0000000000000;
	shl.b32 	%r17050, %r20053, 6;
	cvt.u64.u32 	%rd7614, %r17050;
	and.b64  	%rd7615, %rd7614, 64;
	add.s64 	%rd7617, %rd7183, %rd7615;
	mul.rn.f64 	%fd71820, %fd79187, %fd79187;
	and.b32  	%r17051, %r20053, 1;
	setp.eq.b32 	%p8939, %r17051, 1;
	selp.f64 	%fd71821, 0dBDA8FF8320FD8164, 0d3DE5DB65F9785EBA, %p8939;
	ld.global.nc.v2.f64 	{%fd71822, %fd71823}, [%rd7617];
	fma.rn.f64 	%fd71824, %fd71821, %fd71820, %fd71822;
	fma.rn.f64 	%fd71825, %fd71824, %fd71820, %fd71823;
	ld.global.nc.v2.f64 	{%fd71826, %fd71827}, [%rd7617+16];
	fma.rn.f64 	%fd71828, %fd71825, %fd71820, %fd71826;
	fma.rn.f64 	%fd71829, %fd71828, %fd71820, %fd71827;
	ld.global.nc.v2.f64 	{%fd71830, %fd71831}, [%rd7617+32];
	fma.rn.f64 	%fd71832, %fd71829, %fd71820, %fd71830;
	fma.rn.f64 	%fd71833, %fd71832, %fd71820, %fd71831;
	fma.rn.f64 	%fd71834, %fd71833, %fd79187, %fd79187;
	fma.rn.f64 	%fd71835, %fd71833, %fd71820, 0d3FF0000000000000;
	selp.f64 	%fd71836, %fd71835, %fd71834, %p8939;
	and.b32  	%r17052, %r20053, 2;
	setp.eq.s32 	%p8940, %r17052, 0;
	mov.f64 	%fd71837, 0d0000000000000000;
	sub.f64 	%fd71838, %fd71837, %fd71836;
	selp.f64 	%fd71839, %fd71836, %fd71838, %p8940;
	mul.f64 	%fd71840, %fd13446, %fd71839;
	mul.f64 	%fd71841, %fd13447, %fd13476;
	sub.f64 	%fd13482, %fd71840, %fd71841;
	mul.f64 	%fd71842, %fd13447, %fd71839;
	fma.rn.f64 	%fd13483, %fd13446, %fd13476, %fd71842;
	mov.b32 	%r20055, 1;
	mov.f64 	%fd79189, %fd13452;
	@%p8938 bra 	$L__BB0_9699;
	setp.ltu.f64 	%p8941, %fd13450, 0d41E0000000000000;
	mov.f64 	%fd79189, %fd13451;
	mov.u32 	%r20054, %r5901;
	@%p8941 bra 	$L__BB0_9698;
	{ // callseq 1204, 0
	.param .b64 param0;
	st.param.f64 	[param0], %fd13449;
	.param .align 16 .b8 retval0[16];
	call.uni (retval0), 
	__internal_trig_reduction_slowpathd, 
	(
	param0
	);
	ld.param.f64 	%fd79189, [retval0];
	ld.param.b32 	%r20054, [retval0+8];
	} // callseq 1204
$L__BB0_9698:
	add.s32 	%r20055, %r20054, 1;
$L__BB0_9699:
	shl.b32 	%r17054, %r20055, 6;
	cvt.u64.u32 	%rd7618, %r17054;
	and.b64  	%rd7619, %rd7618, 64;
	add.s64 	%rd7621, %rd7183, %rd7619;
	mul.rn.f64 	%fd71844, %fd79189, %fd79189;
	and.b32  	%r17055, %r20055, 1;
	setp.eq.b32 	%p8942, %r17055, 1;
	selp.f64 	%fd71845, 0dBDA8FF8320FD8164, 0d3DE5DB65F9785EBA, %p8942;
	ld.global.nc.v2.f64 	{%fd71846, %fd71847}, [%rd7621];
	fma.rn.f64 	%fd71848, %fd71845, %fd71844, %fd71846;
	fma.rn.f64 	%fd71849, %fd71848, %fd71844, %fd71847;
	ld.global.nc.v2.f64 	{%fd71850, %fd71851}, [%rd7621+16];
	fma.rn.f64 	%fd71852, %fd71849, %fd71844, %fd71850;
	fma.rn.f64 	%fd71853, %fd71852, %fd71844, %fd71851;
	ld.global.nc.v2.f64 	{%fd71854, %fd71855}, [%rd7621+32];
	fma.rn.f64 	%fd71856, %fd71853, %fd71844, %fd71854;
	fma.rn.f64 	%fd71857, %fd71856, %fd71844, %fd71855;
	fma.rn.f64 	%fd71858, %fd71857, %fd79189, %fd79189;
	fma.rn.f64 	%fd71859, %fd71857, %fd71844, 0d3FF0000000000000;
	selp.f64 	%fd71860, %fd71859, %fd71858, %p8942;
	and.b32  	%r17056, %r20055, 2;
	setp.eq.s32 	%p8943, %r17056, 0;
	mov.f64 	%fd71861, 0d0000000000000000;
	sub.f64 	%fd71862, %fd71861, %fd71860;
	selp.f64 	%fd13487, %fd71860, %fd71862, %p8943;
	mov.f64 	%fd79190, %fd13454;
	mov.u32 	%r20056, %r5902;
	@%p163 bra 	$L__BB0_9701;
	{ // callseq 1205, 0
	.param .b64 param0;
	st.param.f64 	[param0], %fd13449;
	.param .align 16 .b8 retval0[16];
	call.uni (retval0), 
	__internal_trig_reduction_slowpathd, 
	(
	param0
	);
	ld.param.f64 	%fd79190, [retval0];
	ld.param.b32 	%r20056, [retval0+8];
	} // callseq 1205
$L__BB0_9701:
	setp.leu.f64 	%p8944, %fd13453, 0d3F947AE147AE147B;
	shl.b32 	%r17058, %r20056, 6;
	cvt.u64.u32 	%rd7622, %r17058;
	and.b64  	%rd7623, %rd7622, 64;
	add.s64 	%rd7625, %rd7183, %rd7623;
	mul.rn.f64 	%fd71864, %fd79190, %fd79190;
	and.b32  	%r17059, %r20056, 1;
	setp.eq.b32 	%p8945, %r17059, 1;
	selp.f64 	%fd71865, 0dBDA8FF8320FD8164, 0d3DE5DB65F9785EBA, %p8945;
	ld.global.nc.v2.f64 	{%fd71866, %fd71867}, [%rd7625];
	fma.rn.f64 	%fd71868, %fd71865, %fd71864, %fd71866;
	fma.rn.f64 	%fd71869, %fd71868, %fd71864, %fd71867;
	ld.global.nc.v2.f64 	{%fd71870, %fd71871}, [%rd7625+16];
	fma.rn.f64 	%fd71872, %fd71869, %fd71864, %fd71870;
	fma.rn.f64 	%fd71873, %fd71872, %fd71864, %fd71871;
	ld.global.nc.v2.f64 	{%fd71874, %fd71875}, [%rd7625+32];
	fma.rn.f64 	%fd71876, %fd71873, %fd71864, %fd71874;
	fma.rn.f64 	%fd71877, %fd71876, %fd71864, %fd71875;
	fma.rn.f64 	%fd71878, %fd71877, %fd79190, %fd79190;
	fma.rn.f64 	%fd71879, %fd71877, %fd71864, 0d3FF0000000000000;
	selp.f64 	%fd71880, %fd71879, %fd71878, %p8945;
	and.b32  	%r17060, %r20056, 2;
	setp.eq.s32 	%p8946, %r17060, 0;
	mov.f64 	%fd71881, 0d0000000000000000;
	sub.f64 	%fd71882, %fd71881, %fd71880;
	selp.f64 	%fd71883, %fd71880, %fd71882, %p8946;
	mul.f64 	%fd71884, %fd13482, %fd13487;
	mul.f64 	%fd71885, %fd79184, %fd71883;
	sub.f64 	%fd71886, %fd71884, %fd71885;
	mul.f64 	%fd71887, %fd13482, %fd71883;
	fma.rn.f64 	%fd71888, %fd79184, %fd13487, %fd71887;
	mul.f64 	%fd71889, %fd1, %fd13483;
	mul.f64 	%fd71890, %fd2, %fd71888;
	sub.f64 	%fd71891, %fd71889, %fd71890;
	mul.f64 	%fd71892, %fd1, %fd71888;
	fma.rn.f64 	%fd71893, %fd2, %fd13483, %fd71892;
	sub.f64 	%fd71894, %fd13448, %fd71886;
	sub.f64 	%fd71895, %fd13467, %fd71891;
	sub.f64 	%fd71896, %fd13468, %fd71893;
	mul.f64 	%fd71897, %fd71895, %fd71895;
	fma.rn.f64 	%fd71898, %fd71894, %fd71894, %fd71897;
	fma.rn.f64 	%fd71899, %fd71896, %fd71896, %fd71898;
	sqrt.rn.f64 	%fd71900, %fd71899;
	div.rn.f64 	%fd71901, %fd71894, %fd71900;
	div.rn.f64 	%fd71902, %fd71895, %fd71900;
	div.rn.f64 	%fd71903, %fd71896, %fd71900;
	mul.f64 	%fd71904, %fd71886, %fd71902;
	div.rn.f64 	%fd71905, %fd71904, %fd71901;
	sub.f64 	%fd13490, %fd71891, %fd71905;
	mul.f64 	%fd71906, %fd71886, %fd71903;
	div.rn.f64 	%fd71907, %fd71906, %fd71901;
	sub.f64 	%fd13491, %fd71893, %fd71907;
	@%p8944 bra 	$L__BB0_9802;
	ld.param.u64 	%rd8111, [_Z8FitGrainPdPiS0_S_S_S0_S0_S_S_S_S_S_S_S_S_S_S_S_S__param_0];
	sub.f64 	%fd13492, %fd13467, %fd13490;
	sub.f64 	%fd13493, %fd13468, %fd13491;
	cvta.to.global.u64 	%rd7626, %rd8111;
	ld.global.f64 	%fd13494, [%rd7626+4152];
	mul.f64 	%fd71908, %fd13493, %fd13493;
	fma.rn.f64 	%fd71909, %fd13492, %fd13492, %fd71908;
	sqrt.rn.f64 	%fd13495, %fd71909;
	div.rn.f64 	%fd13496, %fd13495, %fd13448;
	abs.f64 	%fd13497, %fd13496;
	setp.leu.f64 	%p8947, %fd13497, 0d3FF0000000000000;
	mov.f64 	%fd79191, %fd13497;
	@%p8947 bra 	$L__BB0_9704;
	rcp.approx.ftz.f64 	%fd71910, %fd13497;
	neg.f64 	%fd71911, %fd13497;
	fma.rn.f64 	%fd71912, %fd71911, %fd71910, 0d3FF0000000000000;
	fma.rn.f64 	%fd71913, %fd71912, %fd71912, %fd71912;
	fma.rn.f64 	%fd71914, %fd71913, %fd71910, %fd71910;
	setp.eq.f64 	%p8948, %fd13497, 0d7FF0000000000000;
	selp.f64 	%fd79191, 0d0000000000000000, %fd71914, %p8948;
$L__BB0_9704:
	setp.gt.f64 	%p8949, %fd13497, 0d3FF0000000000000;
	mul.f64 	%fd71915, %fd79191, %fd79191;
	fma.rn.f64 	%fd71916, %fd71915, 0dBEF53E1D2A25FF7E, 0d3F2D3B63DBB65B49;
	fma.rn.f64 	%fd71917, %fd71916, %fd71915, 0dBF5312788DDE082E;
	fma.rn.f64 	%fd71918, %fd71917, %fd71915, 0d3F6F9690C8249315;
	fma.rn.f64 	%fd71919, %fd71918, %fd71915, 0dBF82CF5AABC7CF0D;
	fma.rn.f64 	%fd71920, %fd71919, %fd71915, 0d3F9162B0B2A3BFDE;
	fma.rn.f64 	%fd71921, %fd71920, %fd71915, 0dBF9A7256FEB6FC6B;
	fma.rn.f64 	%fd71922, %fd71921, %fd71915, 0d3FA171560CE4A489;
	fma.rn.f64 	%fd71923, %fd71922, %fd71915, 0dBFA4F44D841450E4;
	fma.rn.f64 	%fd71924, %fd71923, %fd71915, 0d3FA7EE3D3F36BB95;
	fma.rn.f64 	%fd71925, %fd71924, %fd71915, 0dBFAAD32AE04A9FD1;
	fma.rn.f64 	%fd71926, %fd71925, %fd71915, 0d3FAE17813D66954F;
	fma.rn.f64 	%fd71927, %fd71926, %fd71915, 0dBFB11089CA9A5BCD;
	fma.rn.f64 	%fd71928, %fd71927, %fd71915, 0d3FB3B12B2DB51738;
	fma.rn.f64 	%fd71929, %fd71928, %fd71915, 0dBFB745D022F8DC5C;
	fma.rn.f64 	%fd71930, %fd71929, %fd71915, 0d3FBC71C709DFE927;
	fma.rn.f64 	%fd71931, %fd71930, %fd71915, 0dBFC2492491FA1744;
	fma.rn.f64 	%fd71932, %fd71931, %fd71915, 0d3FC99999999840D2;
	fma.rn.f64 	%fd71933, %fd71932, %fd71915, 0dBFD555555555544C;
	mul.f64 	%fd71934, %fd71915, %fd71933;
	fma.rn.f64 	%fd71935, %fd71934, %fd79191, %fd79191;
	mov.f64 	%fd71936, 0d3FF921FB54442D18;
	sub.f64 	%fd71937, %fd71936, %fd71935;
	selp.f64 	%fd71938, %fd71937, %fd71935, %p8949;
	copysign.f64 	%fd71939, %fd13496, %fd71938;
	mul.f64 	%fd71940, %fd71939, 0d3FEFFFFFFFFFFFFF;
	mul.f64 	%fd13500, %fd71940, 0d3FE0000000000000;
	abs.f64 	%fd13501, %fd13500;
	setp.neu.f64 	%p8950, %fd13501, 0d7FF0000000000000;
	@%p8950 bra 	$L__BB0_9706;
	mov.f64 	%fd71946, 0d0000000000000000;
	mul.rn.f64 	%fd79192, %fd13500, %fd71946;
	mov.b32 	%r20057, 0;
	bra.uni 	$L__BB0_9708;
$L__BB0_9706:
	mul.f64 	%fd71941, %fd13500, 0d3FE45F306DC9C883;
	cvt.rni.s32.f64 	%r20057, %fd71941;
	cvt.rn.f64.s32 	%fd71942, %r20057;
	fma.rn.f64 	%fd71943, %fd71942, 0dBFF921FB54442D18, %fd13500;
	fma.rn.f64 	%fd71944, %fd71942, 0dBC91A62633145C00, %fd71943;
	fma.rn.f64 	%fd79192, %fd71942, 0dB97B839A252049C0, %fd71944;
	setp.ltu.f64 	%p8951, %fd13501, 0d41E0000000000000;
	@%p8951 bra 	$L__BB0_9708;
	{ // callseq 1206, 0
	.param .b64 param0;
	st.param.f64 	[param0], %fd13500;
	.param .align 16 .b8 retval0[16];
	call.uni (retval0), 
	__internal_trig_reduction_slowpathd, 
	(
	param0
	);
	ld.param.f64 	%fd79192, [retval0];
	ld.param.b32 	%r20057, [retval0+8];
	} // callseq 1206
$L__BB0_9708:
	setp.neu.f64 	%p8952, %fd13501, 0d7FF0000000000000;
	shl.b32 	%r17063, %r20057, 6;
	cvt.u64.u32 	%rd7627, %r17063;
	and.b64  	%rd7628, %rd7627, 64;
	add.s64 	%rd7630, %rd7183, %rd7628;
	mul.rn.f64 	%fd71947, %fd79192, %fd79192;
	and.b32  	%r17064, %r20057, 1;
	setp.eq.b32 	%p8953, %r17064, 1;
	selp.f64 	%fd71948, 0dBDA8FF8320FD8164, 0d3DE5DB65F9785EBA, %p8953;
	ld.global.nc.v2.f64 	{%fd71949, %fd71950}, [%rd7630];
	fma.rn.f64 	%fd71951, %fd71948, %fd71947, %fd71949;
	fma.rn.f64 	%fd71952, %fd71951, %fd71947, %fd71950;
	ld.global.nc.v2.f64 	{%fd71953, %fd71954}, [%rd7630+16];
	fma.rn.f64 	%fd71955, %fd71952, %fd71947, %fd71953;
	fma.rn.f64 	%fd71956, %fd71955, %fd71947, %fd71954;
	ld.global.nc.v2.f64 	{%fd71957, %fd71958}, [%rd7630+32];
	fma.rn.f64 	%fd71959, %fd71956, %fd71947, %fd71957;
	fma.rn.f64 	%fd71960, %fd71959, %fd71947, %fd71958;
	fma.rn.f64 	%fd71961, %fd71960, %fd79192, %fd79192;
	fma.rn.f64 	%fd71962, %fd71960, %fd71947, 0d3FF0000000000000;
	selp.f64 	%fd71963, %fd71962, %fd71961, %p8953;
	and.b32  	%r17065, %r20057, 2;
	setp.eq.s32 	%p8954, %r17065, 0;
	mov.f64 	%fd71964, 0d0000000000000000;
	sub.f64 	%fd71965, %fd71964, %fd71963;
	selp.f64 	%fd13506, %fd71963, %fd71965, %p8954;
	@%p8952 bra 	$L__BB0_9710;
	mov.f64 	%fd71971, 0d0000000000000000;
	mul.rn.f64 	%fd79194, %fd13500, %fd71971;
	mov.b32 	%r20059, 1;
	bra.uni 	$L__BB0_9713;
$L__BB0_9710:
	mul.f64 	%fd71966, %fd13500, 0d3FE45F306DC9C883;
	cvt.rni.s32.f64 	%r20058, %fd71966;
	cvt.rn.f64.s32 	%fd71967, %r20058;
	fma.rn.f64 	%fd71968, %fd71967, 0dBFF921FB54442D18, %fd13500;
	fma.rn.f64 	%fd71969, %fd71967, 0dBC91A62633145C00, %fd71968;
	fma.rn.f64 	%fd79194, %fd71967, 0dB97B839A252049C0, %fd71969;
	setp.ltu.f64 	%p8955, %fd13501, 0d41E0000000000000;
	@%p8955 bra 	$L__BB0_9712;
	{ // callseq 1207, 0
	.param .b64 param0;
	st.param.f64 	[param0], %fd13500;
	.param .align 16 .b8 retval0[16];
	call.uni (retval0), 
	__internal_trig_reduction_slowpathd, 
	(
	param0
	);
	ld.param.f64 	%fd79194, [retval0];
	ld.param.b32 	%r20058, [retval0+8];
	} // callseq 1207
$L__BB0_9712:
	add.s32 	%r20059, %r20058, 1;
$L__BB0_9713:
	setp.eq.f64 	%p8956, %fd13450, 0d7FF0000000000000;
	shl.b32 	%r17070, %r20059, 6;
	cvt.u64.u32 	%rd7631, %r17070;
	and.b64  	%rd7632, %rd7631, 64;
	add.s64 	%rd7634, %rd7183, %rd7632;
	mul.rn.f64 	%fd71972, %fd79194, %fd79194;
	and.b32  	%r17071, %r20059, 1;
	setp.eq.b32 	%p8957, %r17071, 1;
	selp.f64 	%fd71973, 0dBDA8FF8320FD8164, 0d3DE5DB65F9785EBA, %p8957;
	ld.global.nc.v2.f64 	{%fd71974, %fd71975}, [%rd7634];
	fma.rn.f64 	%fd71976, %fd71973, %fd71972, %fd71974;
	fma.rn.f64 	%fd71977, %fd71976, %fd71972, %fd71975;
	ld.global.nc.v2.f64 	{%fd71978, %fd71979}, [%rd7634+16];
	fma.rn.f64 	%fd71980, %fd71977, %fd71972, %fd71978;
	fma.rn.f64 	%fd71981, %fd71980, %fd71972, %fd71979;
	ld.global.nc.v2.f64 	{%fd71982, %fd71983}, [%rd7634+32];
	fma.rn.f64 	%fd71984, %fd71981, %fd71972, %fd71982;
	fma.rn.f64 	%fd71985, %fd71984, %fd71972, %fd71983;
	fma.rn.f64 	%fd71986, %fd71985, %fd79194, %fd79194;
	fma.rn.f64 	%fd71987, %fd71985, %fd71972, 0d3FF0000000000000;
	selp.f64 	%fd71988, %fd71987, %fd71986, %p8957;
	and.b32  	%r17072, %r20059, 2;
	setp.eq.s32 	%p8958, %r17072, 0;
	mov.f64 	%fd71989, 0d0000000000000000;
	sub.f64 	%fd71990, %fd71989, %fd71988;
	selp.f64 	%fd13512, %fd71988, %fd71990, %p8958;
	add.f64 	%fd71991, %fd13506, %fd13506;
	div.rn.f64 	%fd13513, %fd71991, %fd13494;
	mov.b32 	%r20062, 1;
	mov.b32 	%r20063, 0;
	mov.f64 	%fd79198, %fd13452;
	mov.f64 	%fd79197, %fd13452;
	@%p8956 bra 	$L__BB0_9717;
	setp.ltu.f64 	%p8959, %fd13450, 0d41E0000000000000;
	mov.f64 	%fd79197, %fd13451;
	mov.u32 	%r20060, %r5901;
	@%p8959 bra 	$L__BB0_9716;
	{ // callseq 1208, 0
	.param .b64 param0;
	st.param.f64 	[param0], %fd13449;
	.param .align 16 .b8 retval0[16];
	call.uni (retval0), 
	__internal_trig_reduction_slowpathd, 
	(
	param0
	);
	ld.param.f64 	%fd79197, [retval0];
	ld.param.b32 	%r20060, [retval0+8];
	} // callseq 1208
$L__BB0_9716:
	add.s32 	%r20062, %r20060, 1;
	mov.u32 	%r20063, %r5901;
	mov.f64 	%fd79198, %fd13451;
$L__BB0_9717:
	shl.b32 	%r17074, %r20062, 6;
	cvt.u64.u32 	%rd7635, %r17074;
	and.b64  	%rd7636, %rd7635, 64;
	add.s64 	%rd7638, %rd7183, %rd7636;
	mul.rn.f64 	%fd71993, %fd79197, %fd79197;
	and.b32  	%r17075, %r20062, 1;
	setp.eq.b32 	%p8960, %r17075, 1;
	selp.f64 	%fd71994, 0dBDA8FF8320FD8164, 0d3DE5DB65F9785EBA, %p8960;
	ld.global.nc.v2.f64 	{%fd71995, %fd71996}, [%rd7638];
	fma.rn.f64 	%fd71997, %fd71994, %fd71993, %fd71995;
	fma.rn.f64 	%fd71998, %fd71997, %fd71993, %fd71996;
	ld.global.nc.v2.f64 	{%fd71999, %fd72000}, [%rd7638+16];
	fma.rn.f64 	%fd72001, %fd71998, %fd71993, %fd71999;
	fma.rn.f64 	%fd72002, %fd72001, %fd71993, %fd72000;
	ld.global.nc.v2.f64 	{%fd72003, %fd72004}, [%rd7638+32];
	fma.rn.f64 	%fd72005, %fd72002, %fd71993, %fd72003;
	fma.rn.f64 	%fd72006, %fd72005, %fd71993, %fd72004;
	fma.rn.f64 	%fd72007, %fd72006, %fd79197, %fd79197;
	fma.rn.f64 	%fd72008, %fd72006, %fd71993, 0d3FF0000000000000;
	selp.f64 	%fd72009, %fd72008, %fd72007, %p8960;
	and.b32  	%r17076, %r20062, 2;
	setp.eq.s32 	%p8961, %r17076, 0;
	mov.f64 	%fd72010, 0d0000000000000000;
	sub.f64 	%fd72011, %fd72010, %fd72009;
	selp.f64 	%fd13518, %fd72009, %fd72011, %p8961;
	@%p163 bra 	$L__BB0_9719;
	{ // callseq 1209, 0
	.param .b64 param0;
	st.param.f64 	[param0], %fd13449;
	.param .align 16 .b8 retval0[16];
	call.uni (retval0), 
	__internal_trig_reduction_slowpathd, 
	(
	param0
	);
	ld.param.f64 	%fd79198, [retval0];
	ld.param.b32 	%r20063, [retval0+8];
	} // callseq 1209
$L__BB0_9719:
	shl.b32 	%r17078, %r20063, 6;
	cvt.u64.u32 	%rd7639, %r17078;
	and.b64  	%rd7640, %rd7639, 64;
	add.s64 	%rd7642, %rd7183, %rd7640;
	mul.rn.f64 	%fd72013, %fd79198, %fd79198;
	and.b32  	%r17079, %r20063, 1;
	setp.eq.b32 	%p8962, %r17079, 1;
	selp.f64 	%fd72014, 0dBDA8FF8320FD8164, 0d3DE5DB65F9785EBA, %p8962;
	ld.global.nc.v2.f64 	{%fd72015, %fd72016}, [%rd7642];
	fma.rn.f64 	%fd72017, %fd72014, %fd72013, %fd72015;
	fma.rn.f64 	%fd72018, %fd72017, %fd72013, %fd72016;
	ld.global.nc.v2.f64 	{%fd72019, %fd72020}, [%rd7642+16];
	fma.rn.f64 	%fd72021, %fd72018, %fd72013, %fd72019;
	fma.rn.f64 	%fd72022, %fd72021, %fd72013, %fd72020;
	ld.global.nc.v2.f64 	{%fd72023, %fd72024}, [%rd7642+32];
	fma.rn.f64 	%fd72025, %fd72022, %fd72013, %fd72023;
	fma.rn.f64 	%fd72026, %fd72025, %fd72013, %fd72024;
	fma.rn.f64 	%fd72027, %fd72026, %fd79198, %fd79198;
	fma.rn.f64 	%fd72028, %fd72026, %fd72013, 0d3FF0000000000000;
	selp.f64 	%fd72029, %fd72028, %fd72027, %p8962;
	and.b32  	%r17080, %r20063, 2;
	setp.eq.s32 	%p8963, %r17080, 0;
	mov.f64 	%fd72030, 0d0000000000000000;
	sub.f64 	%fd72031, %fd72030, %fd72029;
	selp.f64 	%fd13521, %fd72029, %fd72031, %p8963;
	div.rn.f64 	%fd13522, %fd13493, %fd13495;
	{
	.reg .b32 %temp; 
	mov.b64 	{%temp, %r5934}, %fd13522;
	}
	abs.f64 	%fd13523, %fd13522;
	{
	.reg .b32 %temp; 
	mov.b64 	{%temp, %r17081}, %fd13523;
	}
	setp.gt.s32 	%p8964, %r17081, 1071801957;
	@%p8964 bra 	$L__BB0_9723;
	mul.f64 	%fd72072, %fd13522, %fd13522;
	fma.rn.f64 	%fd72073, %fd72072, 0d3FB0066BDC1895E9, 0dBFB3823B180754AF;
	fma.rn.f64 	%fd72074, %fd72073, %fd72072, 0d3FB11E52CC2F79AE;
	fma.rn.f64 	%fd72075, %fd72074, %fd72072, 0dBF924EAF3526861B;
	fma.rn.f64 	%fd72076, %fd72075, %fd72072, 0d3F91DF02A31E6CB7;
	fma.rn.f64 	%fd72077, %fd72076, %fd72072, 0d3F847D18B0EEC6CC;
	fma.rn.f64 	%fd72078, %fd72077, %fd72072, 0d3F8D0AF961BA53B0;
	fma.rn.f64 	%fd72079, %fd72078, %fd72072, 0d3F91BF7734CF1C48;
	fma.rn.f64 	%fd72080, %fd72079, %fd72072, 0d3F96E91483144EF7;
	fma.rn.f64 	%fd72081, %fd72080, %fd72072, 0d3F9F1C6E0A4F9F81;
	fma.rn.f64 	%fd72082, %fd72081, %fd72072, 0d3FA6DB6DC27FA92B;
	fma.rn.f64 	%fd72083, %fd72082, %fd72072, 0d3FB333333320F91B;
	fma.rn.f64 	%fd72084, %fd72083, %fd72072, 0d3FC5555555555F4D;
	mul.f64 	%fd72085, %fd72072, %fd72084;
	fma.rn.f64 	%fd13524, %fd72085, %fd13523, %fd13523;
	setp.gt.s32 	%p8968, %r5934, -1;
	@%p8968 bra 	$L__BB0_9722;
	mov.f64 	%fd72090, 0d3C91A62633145C07;
	add.rn.f64 	%fd72091, %fd13524, %fd72090;
	mov.f64 	%fd72092, 0d3FF921FB54442D18;
	add.rn.f64 	%fd79199, %fd72092, %fd72091;
	bra.uni 	$L__BB0_9724;
$L__BB0_9722:
	mov.f64 	%fd72086, 0dBC91A62633145C07;
	add.rn.f64 	%fd72087, %fd13524, %fd72086;
	neg.f64 	%fd72088, %fd72087;
	mov.f64 	%fd72089, 0d3FF921FB54442D18;
	add.rn.f64 	%fd79199, %fd72089, %fd72088;
	bra.uni 	$L__BB0_9724;
$L__BB0_9723:
	mov.f64 	%fd72032, 0d3FF0000000000000;
	sub.f64 	%fd72033, %fd72032, %fd13523;
	{
	.reg .b32 %temp; 
	mov.b64 	{%r17082, %temp}, %fd72033;
	}
	{
	.reg .b32 %temp; 
	mov.b64 	{%temp, %r17083}, %fd72033;
	}
	add.s32 	%r17084, %r17083, -1048576;
	mov.b64 	%fd72034, {%r17082, %r17084};
	rsqrt.approx.ftz.f64 	%fd72035, %fd72034;
	{
	.reg .b32 %temp; 
	mov.b64 	{%r17085, %temp}, %fd72035;
	}
	{
	.reg .b32 %temp; 
	mov.b64 	{%temp, %r17086}, %fd72035;
	}
	add.s32 	%r17087, %r17086, -1048576;
	mov.b64 	%fd72036, {%r17085, %r17087};
	mul.f64 	%fd72037, %fd72034, %fd72035;
	neg.f64 	%fd72038, %fd72037;
	fma.rn.f64 	%fd72039, %fd72037, %fd72038, %fd72034;
	fma.rn.f64 	%fd72040, %fd72039, %fd72036, %fd72037;
	neg.f64 	%fd72041, %fd72040;
	fma.rn.f64 	%fd72042, %fd72035, %fd72041, 0d3FF0000000000000;
	fma.rn.f64 	%fd72043, %fd72042, %fd72036, %fd72036;
	fma.rn.f64 	%fd72044, %fd72040, %fd72041, %fd72034;
	fma.rn.f64 	%fd72045, %fd72044, %fd72043, %fd72040;
	{
	.reg .b32 %temp; 
	mov.b64 	{%r17088, %temp}, %fd72045;
	}
	{
	.reg .b32 %temp; 
	mov.b64 	{%temp, %r17089}, %fd72045;
	}
	add.s32 	%r17090, %r17089, 1048576;
	mov.b64 	%fd72046, {%r17088, %r17090};
	fma.rn.f64 	%fd72047, %fd72033, 0d3EC715B371155F70, 0dBEBAC2FE66FAAC4B;
	fma.rn.f64 	%fd72048, %fd72047, %fd72033, 0d3ED9A9B88EFCD9B8;
	fma.rn.f64 	%fd72049, %fd72048, %fd72033, 0d3EDD0F40A8A0C4C3;
	fma.rn.f64 	%fd72050, %fd72049, %fd72033, 0d3EF46D4CFA9E0E1F;
	fma.rn.f64 	%fd72051, %fd72050, %fd72033, 0d3F079C168D1E2422;
	fma.rn.f64 	%fd72052, %fd72051, %fd72033, 0d3F1C9A88C3BCA540;
	fma.rn.f64 	%fd72053, %fd72052, %fd72033, 0d3F31C4E64BD476DF;
	fma.rn.f64 	%fd72054, %fd72053, %fd72033, 0d3F46E8BA60009C8F;
	fma.rn.f64 	%fd72055, %fd72054, %fd72033, 0d3F5F1C71C62B05A2;
	fma.rn.f64 	%fd72056, %fd72055, %fd72033, 0d3F76DB6DB6DC9F2C;
	fma.rn.f64 	%fd72057, %fd72056, %fd72033, 0d3F9333333333329C;
	fma.rn.f64 	%fd72058, %fd72057, %fd72033, 0d3FB5555555555555;
	setp.lt.s32 	%p8965, %r17083, 1;
	mov.f64 	%fd72059, 0d0000000000000000;
	mul.rn.f64 	%fd72060, %fd13523, %fd72059;
	mul.f64 	%fd72061, %fd72033, %fd72058;
	fma.rn.f64 	%fd72062, %fd72061, %fd72046, %fd72046;
	selp.f64 	%fd72063, %fd72060, %fd72062, %p8965;
	setp.lt.s32 	%p8966, %r17083, 0;
	mov.f64 	%fd72064, 0d7FF0000000000000;
	mul.rn.f64 	%fd72065, %fd72063, %fd72064;
	selp.f64 	%fd72066, %fd72065, %fd72063, %p8966;
	setp.lt.s32 	%p8967, %r5934, 0;
	mov.f64 	%fd72067, 0dBCA1A62633145C07;
	add.rn.f64 	%fd72068, %fd72066, %fd72067;
	neg.f64 	%fd72069, %fd72068;
	mov.f64 	%fd72070, 0d400921FB54442D18;
	add.rn.f64 	%fd72071, %fd72070, %fd72069;
	selp.f64 	%fd79199, %fd72071, %fd72066, %p8967;
$L__BB0_9724:
	mul.f64 	%fd72093, %fd79199, 0d404CA5DC1A63C1F5;
	setp.gt.f64 	%p8969, %fd13492, 0d0000000000000000;
	neg.f64 	%fd72094, %fd72093;
	selp.f64 	%fd13529, %fd72094, %fd72093, %p8969;
	mul.f64 	%fd13530, %fd13529, 0d3F91DF46A2529D3A;
	abs.f64 	%fd13531, %fd13530;
	setp.neu.f64 	%p8970, %fd13531, 0d7FF0000000000000;
	@%p8970 bra 	$L__BB0_9726;
	mov.f64 	%fd72100, 0d0000000000000000;
	mul.rn.f64 	%fd79200, %fd13530, %fd72100;
	mov.b32 	%r20064, 0;
	bra.uni 	$L__BB0_9728;
$L__BB0_9726:
	mul.f64 	%fd72095, %fd13530, 0d3FE45F306DC9C883;
	cvt.rni.s32.f64 	%r20064, %fd72095;
	cvt.rn.f64.s32 	%fd72096, %r20064;
	fma.rn.f64 	%fd72097, %fd72096, 0dBFF921FB54442D18, %fd13530;
	fma.rn.f64 	%fd72098, %fd72096, 0dBC91A62633145C00, %fd72097;
	fma.rn.f64 	%fd79200, %fd72096, 0dB97B839A252049C0, %fd72098;
	setp.ltu.f64 	%p8971, %fd13531, 0d41E0000000000000;
	@%p8971 bra 	$L__BB0_9728;
	{ // callseq 1210, 0
	.param .b64 param0;
	st.param.f64 	[param0], %fd13530;
	.param .align 16 .b8 retval0[16];
	call.uni (retval0), 
	__internal_trig_reduction_slowpathd, 
	(
	param0
	);
	ld.param.f64 	%fd79200, [retval0];
	ld.param.b32 	%r20064, [retval0+8];
	} // callseq 1210
$L__BB0_9728:
	shl.b32 	%r17093, %r20064, 6;
	cvt.u64.u32 	%rd7643, %r17093;
	and.b64  	%rd7644, %rd7643, 64;
	add.s64 	%rd7646, %rd7183, %rd7644;
	mul.rn.f64 	%fd72101, %fd79200, %fd79200;
	and.b32  	%r17094, %r20064, 1;
	setp.eq.b32 	%p8973, %r17094, 1;
	selp.f64 	%fd72102, 0dBDA8FF8320FD8164, 0d3DE5DB65F9785EBA, %p8973;
	ld.global.nc.v2.f64 	{%fd72103, %fd72104}, [%rd7646];
	fma.rn.f64 	%fd72105, %fd72102, %fd72101, %fd72103;
	fma.rn.f64 	%fd72106, %fd72105, %fd72101, %fd72104;
	ld.global.nc.v2.f64 	{%fd72107, %fd72108}, [%rd7646+16];
	fma.rn.f64 	%fd72109, %fd72106, %fd72101, %fd72107;
	fma.rn.f64 	%fd72110, %fd72109, %fd72101, %fd72108;
	ld.global.nc.v2.f64 	{%fd72111, %fd72112}, [%rd7646+32];
	fma.rn.f64 	%fd72113, %fd72110, %fd72101, %fd72111;
	fma.rn.f64 	%fd72114, %fd72113, %fd72101, %fd72112;
	fma.rn.f64 	%fd72115, %fd72114, %fd79200, %fd79200;
	fma.rn.f64 	%fd72116, %fd72114, %fd72101, 0d3FF0000000000000;
	selp.f64 	%fd72117, %fd72116, %fd72115, %p8973;
	and.b32  	%r17095, %r20064, 2;
	setp.eq.s32 	%p8974, %r17095, 0;
	mov.f64 	%fd72118, 0d0000000000000000;
	sub.f64 	%fd72119, %fd72118, %fd72117;
	selp.f64 	%fd13536, %fd72117, %fd72119, %p8974;
	@%p8970 bra 	$L__BB0_9730;
	mov.f64 	%fd72125, 0d0000000000000000;
	mul.rn.f64 	%fd79202, %fd13530, %fd72125;
	mov.b32 	%r20066, 1;
	bra.uni 	$L__BB0_9733;
$L__BB0_9730:
	mul.f64 	%fd72120, %fd13530, 0d3FE45F306DC9C883;
	cvt.rni.s32.f64 	%r20065, %fd72120;
	cvt.rn.f64.s32 	%fd72121, %r20065;
	fma.rn.f64 	%fd72122, %fd72121, 0dBFF921FB54442D18, %fd13530;
	fma.rn.f64 	%fd72123, %fd72121, 0dBC91A62633145C00, %fd72122;
	fma.rn.f64 	%fd79202, %fd72121, 0dB97B839A252049C0, %fd72123;
	setp.ltu.f64 	%p8975, %fd13531, 0d41E0000000000000;
	@%p8975 bra 	$L__BB0_9732;
	{ // callseq 1211, 0
	.param .b64 param0;
	st.param.f64 	[param0], %fd13530;
	.param .align 16 .b8 retval0[16];
	call.uni (retval0), 
	__internal_trig_reduction_slowpathd, 
	(
	param0
	);
	ld.param.f64 	%fd79202, [retval0];
	ld.param.b32 	%r20065, [retval0+8];
	} // callseq 1211
$L__BB0_9732:
	add.s32 	%r20066, %r20065, 1;
$L__BB0_9733:
	setp.neu.f64 	%p8976, %fd13471, 0d7FF0000000000000;
	shl.b32 	%r17098, %r20066, 6;
	cvt.u64.u32 	%rd7647, %r17098;
	and.b64  	%rd7648, %rd7647, 64;
	add.s64 	%rd7650, %rd7183, %rd7648;
	mul.rn.f64 	%fd72126, %fd79202, %fd79202;
	and.b32  	%r17099, %r20066, 1;
	setp.eq.b32 	%p8977, %r17099, 1;
	selp.f64 	%fd72127, 0dBDA8FF8320FD8164, 0d3DE5DB65F9785EBA, %p8977;
	ld.global.nc.v2.f64 	{%fd72128, %fd72129}, [%rd7650];
	fma.rn.f64 	%fd72130, %fd72127, %fd72126, %fd72128;
	fma.rn.f64 	%fd72131, %fd72130, %fd72126, %fd72129;
	ld.global.nc.v2.f64 	{%fd72132, %fd72133}, [%rd7650+16];
	fma.rn.f64 	%fd72134, %fd72131, %fd72126, %fd72132;
	fma.rn.f64 	%fd72135, %fd72134, %fd72126, %fd72133;
	ld.global.nc.v2.f64 	{%fd72136, %fd72137}, [%rd7650+32];
	fma.rn.f64 	%fd72138, %fd72135, %fd72126, %fd72136;
	fma.rn.f64 	%fd72139, %fd72138, %fd72126, %fd72137;
	fma.rn.f64 	%fd72140, %fd72139, %fd79202, %fd79202;
	fma.rn.f64 	%fd72141, %fd72139, %fd72126, 0d3FF0000000000000;
	selp.f64 	%fd72142, %fd72141, %fd72140, %p8977;
	and.b32  	%r17100, %r20066, 2;
	setp.eq.s32 	%p8978, %r17100, 0;
	mov.f64 	%fd72143, 0d0000000000000000;
	sub.f64 	%fd72144, %fd72143, %fd72142;
	selp.f64 	%fd72145, %fd72142, %fd72144, %p8978;
	neg.f64 	%fd72146, %fd13513;
	mul.f64 	%fd72147, %fd13506, %fd72146;
	mul.f64 	%fd72148, %fd13512, %fd72146;
	mul.f64 	%fd72149, %fd72148, %fd13536;
	mul.f64 	%fd72150, %fd13513, %fd13512;
	mul.f64 	%fd72151, %fd72150, %fd72145;
	setp.eq.f64 	%p8979, %fd13529, 0d4056800000000000;
	neg.f64 	%fd72152, %fd13512;
	setp.eq.f64 	%p8980, %fd13529, 0dC056800000000000;
	selp.f64 	%fd72153, %fd13512, %fd72149, %p8980;
	selp.f64 	%fd13542, %fd72152, %fd72153, %p8979;
	selp.f64 	%fd72154, 0d0000000000000000, %fd72151, %p8979;
	selp.f64 	%fd13543, 0d0000000000000000, %fd72154, %p8980;
	mul.f64 	%fd72155, %fd13521, %fd13543;
	fma.rn.f64 	%fd13544, %fd72147, %fd13518, %fd72155;
	mul.f64 	%fd72156, %fd13518, %fd13543;
	mul.f64 	%fd72157, %fd72147, %fd13521;
	sub.f64 	%fd13545, %fd72156, %fd72157;
	@%p8976 bra 	$L__BB0_9735;
	mov.f64 	%fd72163, 0d0000000000000000;
	mul.rn.f64 	%fd79204, %fd13470, %fd72163;
	mov.b32 	%r20068, 1;
	bra.uni 	$L__BB0_9738;
$L__BB0_9735:
	mul.f64 	%fd72158, %fd13470, 0d3FE45F306DC9C883;
	cvt.rni.s32.f64 	%r20067, %fd72158;
	cvt.rn.f64.s32 	%fd72159, %r20067;
	fma.rn.f64 	%fd72160, %fd72159, 0dBFF921FB54442D18, %fd13470;
	fma.rn.f64 	%fd72161, %fd72159, 0dBC91A62633145C00, %fd72160;
	fma.rn.f64 	%fd79204, %fd72159, 0dB97B839A252049C0, %fd72161;
	setp.ltu.f64 	%p8981, %fd13471, 0d41E0000000000000;
	@%p8981 bra 	$L__BB0_9737;
	{ // callseq 1212, 0
	.param .b64 param0;
	st.param.f64 	[param0], %fd13470;
	.param .align 16 .b8 retval0[16];
	call.uni (retval0), 
	__internal_trig_reduction_slowpathd, 
	(
	param0
	);
	ld.param.f64 	%fd79204, [retval0];
	ld.param.b32 	%r20067, [retval0+8];
	} // callseq 1212
$L__BB0_9737:
	add.s32 	%r20068, %r20067, 1;
$L__BB0_9738:
	setp.neu.f64 	%p8982, %fd13471, 0d7FF0000000000000;
	shl.b32 	%r17103, %r20068, 6;
	cvt.u64.u32 	%rd7651, %r17103;
	and.b64  	%rd7652, %rd7651, 64;
	add.s64 	%rd7654, %rd7183, %rd7652;
	mul.rn.f64 	%fd72164, %fd79204, %fd79204;
	and.b32  	%r17104, %r20068, 1;
	setp.eq.b32 	%p8983, %r17104, 1;
	selp.f64 	%fd72165, 0dBDA8FF8320FD8164, 0d3DE5DB65F9785EBA, %p8983;
	ld.global.nc.v2.f64 	{%fd72166, %fd72167}, [%rd7654];
	fma.rn.f64 	%fd72168, %fd72165, %fd72164, %fd72166;
	fma.rn.f64 	%fd72169, %fd72168, %fd72164, %fd72167;
	ld.global.nc.v2.f64 	{%fd72170, %fd72171}, [%rd7654+16];
	fma.rn.f64 	%fd72172, %fd72169, %fd72164, %fd72170;
	fma.rn.f64 	%fd72173, %fd72172, %fd72164, %fd72171;
	ld.global.nc.v2.f64 	{%fd72174, %fd72175}, [%rd7654+32];
	fma.rn.f64 	%fd72176, %fd72173, %fd72164, %fd72174;
	fma.rn.f64 	%fd72177, %fd72176, %fd72164, %fd72175;
	fma.rn.f64 	%fd72178, %fd72177, %fd79204, %fd79204;
	fma.rn.f64 	%fd72179, %fd72177, %fd72164, 0d3FF0000000000000;
	selp.f64 	%fd72180, %fd72179, %fd72178, %p8983;
	and.b32  	%r17105, %r20068, 2;
	setp.eq.s32 	%p8984, %r17105, 0;
	mov.f64 	%fd72181, 0d0000000000000000;
	sub.f64 	%fd72182, %fd72181, %fd72180;
	selp.f64 	%fd13551, %fd72180, %fd72182, %p8984;
	@%p8982 bra 	$L__BB0_9740;
	mov.f64 	%fd72188, 0d0000000000000000;
	mul.rn.f64 	%fd79205, %fd13470, %fd72188;
	mov.b32 	%r20069, 0;
	bra.uni 	$L__BB0_9742;
$L__BB0_9740:
	mul.f64 	%fd72183, %fd13470, 0d3FE45F306DC9C883;
	cvt.rni.s32.f64 	%r20069, %fd72183;
	cvt.rn.f64.s32 	%fd72184, %r20069;
	fma.rn.f64 	%fd72185, %fd72184, 0dBFF921FB54442D18, %fd13470;
	fma.rn.f64 	%fd72186, %fd72184, 0dBC91A62633145C00, %fd72185;
	fma.rn.f64 	%fd79205, %fd72184, 0dB97B839A252049C0, %fd72186;
	setp.ltu.f64 	%p8985, %fd13471, 0d41E0000000000000;
	@%p8985 bra 	$L__BB0_9742;
	{ // callseq 1213, 0
	.param .b64 param0;
	st.param.f64 	[param0], %fd13470;
	.param .align 16 .b8 retval0[16];
	call.uni (retval0), 
	__internal_trig_reduction_slowpathd, 
	(
	param0
	);
	ld.param.f64 	%fd79205, [retval0];
	ld.param.b32 	%r20069, [retval0+8];
	} // callseq 1213
$L__BB0_9742:
	shl.b32 	%r17108, %r20069, 6;
	cvt.u64.u32 	%rd7655, %r17108;
	and.b64  	%rd7656, %rd7655, 64;
	add.s64 	%rd7658, %rd7183, %rd7656;
	mul.rn.f64 	%fd72190, %fd79205, %fd79205;
	and.b32  	%r17109, %r20069, 1;
	setp.eq.b32 	%p8986, %r17109, 1;
	selp.f64 	%fd72191, 0dBDA8FF8320FD8164, 0d3DE5DB65F9785EBA, %p8986;
	ld.global.nc.v2.f64 	{%fd72192, %fd72193}, [%rd7658];
	fma.rn.f64 	%fd72194, %fd72191, %fd72190, %fd72192;
	fma.rn.f64 	%fd72195, %fd72194, %fd72190, %fd72193;
	ld.global.nc.v2.f64 	{%fd72196, %fd72197}, [%rd7658+16];
	fma.rn.f64 	%fd72198, %fd72195, %fd72190, %fd72196;
	fma.rn.f64 	%fd72199, %fd72198, %fd72190, %fd72197;
	ld.global.nc.v2.f64 	{%fd72200, %fd72201}, [%rd7658+32];
	fma.rn.f64 	%fd72202, %fd72199, %fd72190, %fd72200;
	fma.rn.f64 	%fd72203, %fd72202, %fd72190, %fd72201;
	fma.rn.f64 	%fd72204, %fd72203, %fd79205, %fd79205;
	fma.rn.f64 	%fd72205, %fd72203, %fd72190, 0d3FF0000000000000;
	selp.f64 	%fd72206, %fd72205, %fd72204, %p8986;
	and.b32  	%r17110, %r20069, 2;
	setp.eq.s32 	%p8987, %r17110, 0;
	mov.f64 	%fd79206, 0d0000000000000000;
	sub.f64 	%fd72207, %fd79206, %fd72206;
	selp.f64 	%fd72208, %fd72206, %fd72207, %p8987;
	mul.f64 	%fd72209, %fd13542, %fd72208;
	fma.rn.f64 	%fd72210, %fd13544, %fd13551, %fd72209;
	mul.f64 	%fd72211, %fd13542, %fd13551;
	mul.f64 	%fd72212, %fd13544, %fd72208;
	sub.f64 	%fd72213, %fd72211, %fd72212;
	mul.f64 	%fd72214, %fd72213, %fd72213;
	fma.rn.f64 	%fd72215, %fd72210, %fd72210, %fd72214;
	fma.rn.f64 	%fd72216, %fd13545, %fd13545, %fd72215;
	sqrt.rn.f64 	%fd72217, %fd72216;
	mul.f64 	%fd72218, %fd13513, %fd72210;
	div.rn.f64 	%fd72219, %fd72218, %fd72217;
	mul.f64 	%fd72220, %fd13513, %fd72213;
	div.rn.f64 	%fd72221, %fd72220, %fd72217;
	mul.f64 	%fd72222, %fd13513, %fd13545;
	div.rn.f64 	%fd72223, %fd72222, %fd72217;
	mul.f64 	%fd72224, %fd72219, %fd72219;
	mul.f64 	%fd72225, %fd72221, %fd72221;
	add.f64 	%fd72226, %fd72224, %fd72225;
	fma.rn.f64 	%fd72227, %fd72223, %fd72223, %fd72226;
	sqrt.rn.f64 	%fd13556, %fd72227;
	mul.f64 	%fd72228, %fd13556, %fd13556;
	mul.f64 	%fd72229, %fd72228, %fd13494;
	mul.f64 	%fd72230, %fd72229, 0dBFE0000000000000;
	fma.rn.f64 	%fd72231, %fd72223, 0d0000000000000000, %fd72230;
	add.f64 	%fd72232, %fd72231, %fd72231;
	mul.f64 	%fd72233, %fd72221, %fd72232;
	mul.f64 	%fd72234, %fd72231, %fd72231;
	sub.f64 	%fd72235, %fd72234, %fd72224;
	mul.f64 	%fd72236, %fd72231, 0dC000000000000000;
	mul.f64 	%fd72237, %fd72219, %fd72236;
	sub.f64 	%fd72238, %fd72234, %fd72225;
	mul.f64 	%fd72239, %fd72233, %fd72233;
	mul.f64 	%fd72240, %fd72226, 0d4010000000000000;
	mul.f64 	%fd72241, %fd72240, %fd72235;
	sub.f64 	%fd13557, %fd72239, %fd72241;
	mul.f64 	%fd72242, %fd72237, %fd72237;
	mul.f64 	%fd72243, %fd72240, %fd72238;
	sub.f64 	%fd13558, %fd72242, %fd72243;
	setp.ltu.f64 	%p8988, %fd13557, 0d0000000000000000;
	sqrt.rn.f64 	%fd72244, %fd13557;
	selp.f64 	%fd72245, 0d0000000000000000, %fd72244, %p8988;
	setp.ltu.f64 	%p8989, %fd13558, 0d0000000000000000;
	sqrt.rn.f64 	%fd72246, %fd13558;
	selp.f64 	%fd72247, 0d0000000000000000, %fd72246, %p8989;
	neg.f64 	%fd72248, %fd72233;
	sub.f64 	%fd72249, %fd72248, %fd72245;
	add.f64 	%fd72250, %fd72226, %fd72226;
	div.rn.f64 	%fd13559, %fd72249, %fd72250;
	sub.f64 	%fd72251, %fd72245, %fd72233;
	div.rn.f64 	%fd13560, %fd72251, %fd72250;
	neg.f64 	%fd72252, %fd72237;
	sub.f64 	%fd72253, %fd72252, %fd72247;
	div.rn.f64 	%fd13561, %fd72253, %fd72250;
	sub.f64 	%fd72254, %fd72247, %fd72237;
	div.rn.f64 	%fd13562, %fd72254, %fd72250;
	abs.f64 	%fd72255, %fd13559;
	setp.gt.f64 	%p8990, %fd72255, 0d3FF0000000000000;
	mov.f64 	%fd79207, %fd13560;
	@%p8990 bra 	$L__BB0_9745;
	setp.lt.f64 	%p8991, %fd13560, 0dBFF0000000000000;
	mov.f64 	%fd79207, 0d0000000000000000;
	mov.f64 	%fd79206, %fd13559;
	@%p8991 bra 	$L__BB0_9745;
	setp.gt.f64 	%p8992, %fd13560, 0d3FF0000000000000;
	selp.f64 	%fd79207, 0d0000000000000000, %fd13560, %p8992;
$L__BB0_9745:
	abs.f64 	%fd72258, %fd13561;
	setp.gt.f64 	%p8993, %fd72258, 0d3FF0000000000000;
	mov.f64 	%fd79208, 0d0000000000000000;
	mov.f64 	%fd79209, %fd13562;
	@%p8993 bra 	$L__BB0_9748;
	setp.lt.f64 	%p8994, %fd13562, 0dBFF0000000000000;
	mov.f64 	%fd79209, 0d0000000000000000;
	mov.f64 	%fd79208, %fd13561;
	@%p8994 bra 	$L__BB0_9748;
	setp.gt.f64 	%p8995, %fd13562, 0d3FF0000000000000;
	selp.f64 	%fd79209, 0d0000000000000000, %fd13562, %p8995;
$L__BB0_9748:
	setp.ltu.f64 	%p8996, %fd13558, 0d0000000000000000;
	setp.ltu.f64 	%p8997, %fd13557, 0d0000000000000000;
	selp.f64 	%fd13569, 0d0000000000000000, %fd79206, %p8997;
	selp.f64 	%fd13570, 0d0000000000000000, %fd79207, %p8997;
	selp.f64 	%fd13571, 0d0000000000000000, %fd79208, %p8996;
	selp.f64 	%fd13572, 0d0000000000000000, %fd79209, %p8996;
	mul.f64 	%fd72260, %fd13571, %fd13571;
	fma.rn.f64 	%fd72261, %fd13569, %fd13569, %fd72260;
	add.f64 	%fd72262, %fd72261, 0dBFF0000000000000;
	abs.f64 	%fd72263, %fd72262;
	mul.f64 	%fd72264, %fd13572, %fd13572;
	fma.rn.f64 	%fd72265, %fd13569, %fd13569, %fd72264;
	add.f64 	%fd72266, %fd72265, 0dBFF0000000000000;
	abs.f64 	%fd72267, %fd72266;
	setp.geu.f64 	%p8998, %fd72263, %fd72267;
	@%p8998 bra 	$L__BB0_9762;
	abs.f64 	%fd13573, %fd13571;
	abs.f64 	%fd13574, %fd13569;
	setp.leu.f64 	%p9017, %fd13574, %fd13573;
	setp.gt.f64 	%p9018, %fd13574, %fd13573;
	selp.f64 	%fd13575, %fd13574, %fd13573, %p9018;
	selp.f64 	%fd72326, %fd13573, %fd13574, %p9018;
	div.rn.f64 	%fd72327, %fd72326, %fd13575;
	mul.f64 	%fd72328, %fd72327, %fd72327;
	fma.rn.f64 	%fd72329, %fd72328, 0dBEF53E1D2A25FF7E, 0d3F2D3B63DBB65B49;
	fma.rn.f64 	%fd72330, %fd72329, %fd72328, 0dBF5312788DDE082E;
	fma.rn.f64 	%fd72331, %fd72330, %fd72328, 0d3F6F9690C8249315;
	fma.rn.f64 	%fd72332, %fd72331, %fd72328, 0dBF82CF5AABC7CF0D;
	fma.rn.f64 	%fd72333, %fd72332, %fd72328, 0d3F9162B0B2A3BFDE;
	fma.rn.f64 	%fd72334, %fd72333, %fd72328, 0dBF9A7256FEB6FC6B;
	fma.rn.f64 	%fd72335, %fd72334, %fd72328, 0d3FA171560CE4A489;
	fma.rn.f64 	%fd72336, %fd72335, %fd72328, 0dBFA4F44D841450E4;
	fma.rn.f64 	%fd72337, %fd72336, %fd72328, 0d3FA7EE3D3F36BB95;
	fma.rn.f64 	%fd72338, %fd72337, %fd72328, 0dBFAAD32AE04A9FD1;
	fma.rn.f64 	%fd72339, %fd72338, %fd72328, 0d3FAE17813D66954F;
	fma.rn.f64 	%fd72340, %fd72339, %fd72328, 0dBFB11089CA9A5BCD;
	fma.rn.f64 	%fd72341, %fd72340, %fd72328, 0d3FB3B12B2DB51738;
	fma.rn.f64 	%fd72342, %fd72341, %fd72328, 0dBFB745D022F8DC5C;
	fma.rn.f64 	%fd72343, %fd72342, %fd72328, 0d3FBC71C709DFE927;
	fma.rn.f64 	%fd72344, %fd72343, %fd72328, 0dBFC2492491FA1744;
	fma.rn.f64 	%fd72345, %fd72344, %fd72328, 0d3FC99999999840D2;
	fma.rn.f64 	%fd72346, %fd72345, %fd72328, 0dBFD555555555544C;
	mul.f64 	%fd72347, %fd72328, %fd72346;
	fma.rn.f64 	%fd13576, %fd72347, %fd72327, %fd72327;
	@%p9017 bra 	$L__BB0_9751;
	{
	.reg .b32 %temp; 
	mov.b64 	{%temp, %r17120}, %fd13571;
	}
	setp.lt.s32 	%p9020, %r17120, 0;
	neg.f64 	%fd72350, %fd13576;
	selp.f64 	%fd72351, %fd13576, %fd72350, %p9020;
	add.f64 	%fd79210, %fd72351, 0d3FF921FB54442D18;
	bra.uni 	$L__BB0_9752;
$L__BB0_9751:
	{
	.reg .b32 %temp; 
	mov.b64 	{%temp, %r17119}, %fd13571;
	}
	setp.lt.s32 	%p9019, %r17119, 0;
	mov.f64 	%fd72348, 0d400921FB54442D18;
	sub.f64 	%fd72349, %fd72348, %fd13576;
	selp.f64 	%fd79210, %fd72349, %fd13576, %p9019;
$L__BB0_9752:
	setp.neu.f64 	%p9021, %fd13575, 0d0000000000000000;
	@%p9021 bra 	$L__BB0_9754;
	{
	.reg .b32 %temp; 
	mov.b64 	{%temp, %r17122}, %fd13571;
	}
	setp.lt.s32 	%p9024, %r17122, 0;
	selp.f64 	%fd79211, 0d400921FB54442D18, 0d0000000000000000, %p9024;
	bra.uni 	$L__BB0_9755;
$L__BB0_9754:
	setp.eq.f64 	%p9022, %fd13573, %fd13574;
	{
	.reg .b32 %temp; 
	mov.b64 	{%temp, %r17121}, %fd13571;
	}
	setp.lt.s32 	%p9023, %r17121, 0;
	selp.f64 	%fd72352, 0d4002D97C7F3321D2, 0d3FE921FB54442D18, %p9023;
	selp.f64 	%fd79211, %fd72352, %fd79210, %p9022;
$L__BB0_9755:
	add.rn.f64 	%fd72353, %fd13573, %fd13574;
	setp.nan.f64 	%p9025, %fd72353, %fd72353;
	copysign.f64 	%fd72354, %fd13569, %fd79211;
	selp.f64 	%fd79218, %fd72353, %fd72354, %p9025;
	abs.f64 	%fd13584, %fd13572;
	abs.f64 	%fd13585, %fd13570;
	setp.leu.f64 	%p9026, %fd13585, %fd13584;
	setp.gt.f64 	%p9027, %fd13585, %fd13584;
	selp.f64 	%fd13586, %fd13585, %fd13584, %p9027;
	selp.f64 	%fd72355, %fd13584, %fd13585, %p9027;
	div.rn.f64 	%fd72356, %fd72355, %fd13586;
	mul.f64 	%fd72357, %fd72356, %fd72356;
	fma.rn.f64 	%fd72358, %fd72357, 0dBEF53E1D2A25FF7E, 0d3F2D3B63DBB65B49;
	fma.rn.f64 	%fd72359, %fd72358, %fd72357, 0dBF5312788DDE082E;
	fma.rn.f64 	%fd72360, %fd72359, %fd72357, 0d3F6F9690C8249315;
	fma.rn.f64 	%fd72361, %fd72360, %fd72357, 0dBF82CF5AABC7CF0D;
	fma.rn.f64 	%fd72362, %fd72361, %fd72357, 0d3F9162B0B2A3BFDE;
	fma.rn.f64 	%fd72363, %fd72362, %fd72357, 0dBF9A7256FEB6FC6B;
	fma.rn.f64 	%fd72364, %fd72363, %fd72357, 0d3FA171560CE4A489;
	fma.rn.f64 	%fd72365, %fd72364, %fd72357, 0dBFA4F44D841450E4;
	fma.rn.f64 	%fd72366, %fd72365, %fd72357, 0d3FA7EE3D3F36BB95;
	fma.rn.f64 	%fd72367, %fd72366, %fd72357, 0dBFAAD32AE04A9FD1;
	fma.rn.f64 	%fd72368, %fd72367, %fd72357, 0d3FAE17813D66954F;
	fma.rn.f64 	%fd72369, %fd72368, %fd72357, 0dBFB11089CA9A5BCD;
	fma.rn.f64 	%fd72370, %fd72369, %fd72357, 0d3FB3B12B2DB51738;
	fma.rn.f64 	%fd72371, %fd72370, %fd72357, 0dBFB745D022F8DC5C;
	fma.rn.f64 	%fd72372, %fd72371, %fd72357, 0d3FBC71C709DFE927;
	fma.rn.f64 	%fd72373, %fd72372, %fd72357, 0dBFC2492491FA1744;
	fma.rn.f64 	%fd72374, %fd72373, %fd72357, 0d3FC99999999840D2;
	fma.rn.f64 	%fd72375, %fd72374, %fd72357, 0dBFD555555555544C;
	mul.f64 	%fd72376, %fd72357, %fd72375;
	fma.rn.f64 	%fd13587, %fd72376, %fd72356, %fd72356;
	@%p9026 bra 	$L__BB0_9757;
	{
	.reg .b32 %temp; 
	mov.b64 	{%temp, %r17124}, %fd13572;
	}
	setp.lt.s32 	%p9029, %r17124, 0;
	neg.f64 	%fd72379, %fd13587;
	selp.f64 	%fd72380, %fd13587, %fd72379, %p9029;
	add.f64 	%fd79212, %fd72380, 0d3FF921FB54442D18;
	bra.uni 	$L__BB0_9758;
$L__BB0_9757:
	{
	.reg .b32 %temp; 
	mov.b64 	{%temp, %r17123}, %fd13572;
	}
	setp.lt.s32 	%p9028, %r17123, 0;
	mov.f64 	%fd72377, 0d400921FB54442D18;
	sub.f64 	%fd72378, %fd72377, %fd13587;
	selp.f64 	%fd79212, %fd72378, %fd13587, %p9028;
$L__BB0_9758:
	setp.neu.f64 	%p9030, %fd13586, 0d0000000000000000;
	@%p9030 bra 	$L__BB0_9760;
	{
	.reg .b32 %temp; 
	mov.b64 	{%temp, %r17126}, %fd13572;
	}
	setp.lt.s32 	%p9033, %r17126, 0;
	selp.f64 	%fd79213, 0d400921FB54442D18, 0d0000000000000000, %p9033;
	bra.uni 	$L__BB0_9761;
$L__BB0_9760:
	setp.eq.f64 	%p9031, %fd13584, %fd13585;
	{
	.reg .b32 %temp; 
	mov.b64 	{%temp, %r17125}, %fd13572;
	}
	setp.lt.s32 	%p9032, %r17125, 0;
	selp.f64 	%fd72381, 0d4002D97C7F3321D2, 0d3FE921FB54442D18, %p9032;
	selp.f64 	%fd79213, %fd72381, %fd79212, %p9031;
$L__BB0_9761:
	add.rn.f64 	%fd72382, %fd13584, %fd13585;
	setp.nan.f64 	%p9034, %fd72382, %fd72382;
	copysign.f64 	%fd72383, %fd13570, %fd79213;
	selp.f64 	%fd79219, %fd72382, %fd72383, %p9034;
	bra.uni 	$L__BB0_9775;
$L__BB0_9762:
	abs.f64 	%fd13595, %fd13572;
	abs.f64 	%fd13596, %fd13569;
	setp.leu.f64 	%p8999, %fd13596, %fd13595;
	setp.gt.f64 	%p9000, %fd13596, %fd13595;
	selp.f64 	%fd13597, %fd13596, %fd13595, %p9000;
	selp.f64 	%fd72268, %fd13595, %fd13596, %p9000;
	div.rn.f64 	%fd72269, %fd72268, %fd13597;
	mul.f64 	%fd72270, %fd72269, %fd72269;
	fma.rn.f64 	%fd72271, %fd72270, 0dBEF53E1D2A25FF7E, 0d3F2D3B63DBB65B49;
	fma.rn.f64 	%fd72272, %fd72271, %fd72270, 0dBF5312788DDE082E;
	fma.rn.f64 	%fd72273, %fd72272, %fd72270, 0d3F6F9690C8249315;
	fma.rn.f64 	%fd72274, %fd72273, %fd72270, 0dBF82CF5AABC7CF0D;
	fma.rn.f64 	%fd72275, %fd72274, %fd72270, 0d3F9162B0B2A3BFDE;
	fma.rn.f64 	%fd72276, %fd72275, %fd72270, 0dBF9A7256FEB6FC6B;
	fma.rn.f64 	%fd72277, %fd72276, %fd72270, 0d3FA171560CE4A489;
	fma.rn.f64 	%fd72278, %fd72277, %fd72270, 0dBFA4F44D841450E4;
	fma.rn.f64 	%fd72279, %fd72278, %fd72270, 0d3FA7EE3D3F36BB95;
	fma.rn.f64 	%fd72280, %fd72279, %fd72270, 0dBFAAD32AE04A9FD1;
	fma.rn.f64 	%fd72281, %fd72280, %fd72270, 0d3FAE17813D66954F;
	fma.rn.f64 	%fd72282, %fd72281, %fd72270, 0dBFB11089CA9A5BCD;
	fma.rn.f64 	%fd72283, %fd72282, %fd72270, 0d3FB3B12B2DB51738;
	fma.rn.f64 	%fd72284, %fd72283, %fd72270, 0dBFB745D022F8DC5C;
	fma.rn.f64 	%fd72285, %fd72284, %fd72270, 0d3FBC71C709DFE927;
	fma.rn.f64 	%fd72286, %fd72285, %fd72270, 0dBFC2492491FA1744;
	fma.rn.f64 	%fd72287, %fd72286, %fd72270, 0d3FC99999999840D2;
	fma.rn.f64 	%fd72288, %fd72287, %fd72270, 0dBFD555555555544C;
	mul.f64 	%fd72289, %fd72270, %fd72288;
	fma.rn.f64 	%fd13598, %fd72289, %fd72269, %fd72269;
	@%p8999 bra 	$L__BB0_9764;
	{
	.reg .b32 %temp; 
	mov.b64 	{%temp, %r17112}, %fd13572;
	}
	setp.lt.s32 	%p9002, %r17112, 0;
	neg.f64 	%fd72292, %fd13598;
	selp.f64 	%fd72293, %fd13598, %fd72292, %p9002;
	add.f64 	%fd79214, %fd72293, 0d3FF921FB54442D18;
	bra.uni 	$L__BB0_9765;
$L__BB0_9764:
	{
	.reg .b32 %temp; 
	mov.b64 	{%temp, %r17111}, %fd13572;
	}
	setp.lt.s32 	%p9001, %r17111, 0;
	mov.f64 	%fd72290, 0d400921FB54442D18;
	sub.f64 	%fd72291, %fd72290, %fd13598;
	selp.f64 	%fd79214, %fd72291, %fd13598, %p9001;
$L__BB0_9765:
	setp.neu.f64 	%p9003, %fd13597, 0d0000000000000000;
	@%p9003 bra 	$L__BB0_9767;
	{
	.reg .b32 %temp; 
	mov.b64 	{%temp, %r17114}, %fd13572;
	}
	setp.lt.s32 	%p9006, %r17114, 0;
	selp.f64 	%fd79215, 0d400921FB54442D18, 0d0000000000000000, %p9006;
	bra.uni 	$L__BB0_9768;
$L__BB0_9767:
	setp.eq.f64 	%p9004, %fd13595, %fd13596;
	{
	.reg .b32 %temp; 
	mov.b64 	{%temp, %r17113}, %fd13572;
	}
	setp.lt.s32 	%p9005, %r17113, 0;
	selp.f64 	%fd72294, 0d4002D97C7F3321D2, 0d3FE921FB54442D18, %p9005;
	selp.f64 	%fd79215, %fd72294, %fd79214, %p9004;
$L__BB0_9768:
	add.rn.f64 	%fd72295, %fd13595, %fd13596;
	setp.nan.f64 	%p9007, %fd72295, %fd72295;
	copysign.f64 	%fd72296, %fd13569, %fd79215;
	selp.f64 	%fd79218, %fd72295, %fd72296, %p9007;
	abs.f64 	%fd13606, %fd13571;
	abs.f64 	%fd13607, %fd13570;
	setp.leu.f64 	%p9008, %fd13607, %fd13606;
	setp.gt.f64 	%p9009, %fd13607, %fd13606;
	selp.f64 	%fd13608, %fd13607, %fd13606, %p9009;
	selp.f64 	%fd72297, %fd13606, %fd13607, %p9009;
	div.rn.f64 	%fd72298, %fd72297, %fd13608;
	mul.f64 	%fd72299, %fd72298, %fd72298;
	fma.rn.f64 	%fd72300, %fd72299, 0dBEF53E1D2A25FF7E, 0d3F2D3B63DBB65B49;
	fma.rn.f64 	%fd72301, %fd72300, %fd72299, 0dBF5312788DDE082E;
	fma.rn.f64 	%fd72302, %fd72301, %fd72299, 0d3F6F9690C8249315;
	fma.rn.f64 	%fd72303, %fd72302, %fd72299, 0dBF82CF5AABC7CF0D;
	fma.rn.f64 	%fd72304, %fd72303, %fd72299, 0d3F9162B0B2A3BFDE;
	fma.rn.f64 	%fd72305, %fd72304, %fd72299, 0dBF9A7256FEB6FC6B;
	fma.rn.f64 	%fd72306, %fd72305, %fd72299, 0d3FA171560CE4A489;
	fma.rn.f64 	%fd72307, %fd72306, %fd72299, 0dBFA4F44D841450E4;
	fma.rn.f64 	%fd72308, %fd72307, %fd72299, 0d3FA7EE3D3F36BB95;
	fma.rn.f64 	%fd72309, %fd72308, %fd72299, 0dBFAAD32AE04A9FD1;
	fma.rn.f64 	%fd72310, %fd72309, %fd72299, 0d3FAE17813D66954F;
	fma.rn.f64 	%fd72311, %fd72310, %fd72299, 0dBFB11089CA9A5BCD;
	fma.rn.f64 	%fd72312, %fd72311, %fd72299, 0d3FB3B12B2DB51738;
	fma.rn.f64 	%fd72313, %fd72312, %fd72299, 0dBFB745D022F8DC5C;
	fma.rn.f64 	%fd72314, %fd72313, %fd72299, 0d3FBC71C709DFE927;
	fma.rn.f64 	%fd72315, %fd72314, %fd72299, 0dBFC2492491FA1744;
	fma.rn.f64 	%fd72316, %fd72315, %fd72299, 0d3FC99999999840D2;
	fma.rn.f64 	%fd72317, %fd72316, %fd72299, 0dBFD555555555544C;
	mul.f64 	%fd72318, %fd72299, %fd72317;
	fma.rn.f64 	%fd13609, %fd72318, %fd72298, %fd72298;
	@%p9008 bra 	$L__BB0_9770;
	{
	.reg .b32 %temp; 
	mov.b64 	{%temp, %r17116}, %fd13571;
	}
	setp.lt.s32 	%p9011, %r17116, 0;
	neg.f64 	%fd72321, %fd13609;
	selp.f64 	%fd72322, %fd13609, %fd72321, %p9011;
	add.f64 	%fd79216, %fd72322, 0d3FF921FB54442D18;
	bra.uni 	$L__BB0_9771;
$L__BB0_9770:
	{
	.reg .b32 %temp; 
	mov.b64 	{%temp, %r17115}, %fd13571;
	}
	setp.lt.s32 	%p9010, %r17115, 0;
	mov.f64 	%fd72319, 0d400921FB54442D18;
	sub.f64 	%fd72320, %fd72319, %fd13609;
	selp.f64 	%fd79216, %fd72320, %fd13609, %p9010;
$L__BB0_9771:
	setp.neu.f64 	%p9012, %fd13608, 0d0000000000000000;
	@%p9012 bra 	$L__BB0_9773;
	{
	.reg .b32 %temp; 
	mov.b64 	{%temp, %r17118}, %fd13571;
	}
	setp.lt.s32 	%p9015, %r17118, 0;
	selp.f64 	%fd79217, 0d400921FB54442D18, 0d0000000000000000, %p9015;
	bra.uni 	$L__BB0_9774;
$L__BB0_9773:
	setp.eq.f64 	%p9013, %fd13606, %fd13607;
	{
	.reg .b32 %temp; 
	mov.b64 	{%temp, %r17117}, %fd13571;
	}
	setp.lt.s32 	%p9014, %r17117, 0;
	selp.f64 	%fd72323, 0d4002D97C7F3321D2, 0d3FE921FB54442D18, %p9014;
	selp.f64 	%fd79217, %fd72323, %fd79216, %p9013;
$L__BB0_9774:
	add.rn.f64 	%fd72324, %fd13606, %fd13607;
	setp.nan.f64 	%p9016, %fd72324, %fd72324;
	copysign.f64 	%fd72325, %fd13570, %fd79217;
	selp.f64 	%fd79219, %fd72324, %fd72325, %p9016;
$L__BB0_9775:
	mul.f64 	%fd72384, %fd79219, 0d404CA5DC1A63C1F5;
	mul.f64 	%fd72385, %fd79218, 0d404CA5DC1A63C1F5;
	sub.f64 	%fd72386, %fd72385, %fd13469;
	abs.f64 	%fd72387, %fd72386;
	sub.f64 	%fd72388, %fd72384, %fd13469;
	abs.f64 	%fd72389, %fd72388;
	setp.lt.f64 	%p9035, %fd72387, %fd72389;
	selp.f64 	%fd72390, %fd72385, %fd72384, %p9035;
	mul.f64 	%fd13619, %fd72390, 0d3F91DF46A2529D3A;
	abs.f64 	%fd72391, %fd13619;
	setp.eq.f64 	%p9036, %fd72391, 0d7FF0000000000000;
	setp.ltu.f64 	%p9037, %fd72391, 0d41E0000000000000;
	or.pred  	%p9038, %p9036, %p9037;
	@%p9038 bra 	$L__BB0_9777;
	{ // callseq 1214, 0
	.param .b64 param0;
	st.param.f64 	[param0], %fd13619;
	.param .align 16 .b8 retval0[16];
	call.uni (retval0), 
	__internal_trig_reduction_slowpathd, 
	(
	param0
	);
	ld.param.f64 	%fd72392, [retval0];
	ld.param.b32 	%r17127, [retval0+8];
	} // callseq 1214
$L__BB0_9777:
	mul.f64 	%fd72394, %fd13543, %fd13543;
	fma.rn.f64 	%fd72395, %fd13542, %fd13542, %fd72394;
	sqrt.rn.f64 	%fd72396, %fd72395;
	div.rn.f64 	%fd13620, %fd13543, %fd72396;
	{
	.reg .b32 %temp; 
	mov.b64 	{%temp, %r5951}, %fd13620;
	}
	abs.f64 	%fd13621, %fd13620;
	{
	.reg .b32 %temp; 
	mov.b64 	{%temp, %r17129}, %fd13621;
	}
	setp.gt.s32 	%p9039, %r17129, 1071801957;
	@%p9039 bra 	$L__BB0_9781;
	mul.f64 	%fd72437, %fd13620, %fd13620;
	fma.rn.f64 	%fd72438, %fd72437, 0d3FB0066BDC1895E9, 0dBFB3823B180754AF;
	fma.rn.f64 	%fd72439, %fd72438, %fd72437, 0d3FB11E52CC2F79AE;
	fma.rn.f64 	%fd72440, %fd72439, %fd72437, 0dBF924EAF3526861B;
	fma.rn.f64 	%fd72441, %fd72440, %fd72437, 0d3F91DF02A31E6CB7;
	fma.rn.f64 	%fd72442, %fd72441, %fd72437, 0d3F847D18B0EEC6CC;
	fma.rn.f64 	%fd72443, %fd72442, %fd72437, 0d3F8D0AF961BA53B0;
	fma.rn.f64 	%fd72444, %fd72443, %fd72437, 0d3F91BF7734CF1C48;
	fma.rn.f64 	%fd72445, %fd72444, %fd72437, 0d3F96E91483144EF7;
	fma.rn.f64 	%fd72446, %fd72445, %fd72437, 0d3F9F1C6E0A4F9F81;
	fma.rn.f64 	%fd72447, %fd72446, %fd72437, 0d3FA6DB6DC27FA92B;
	fma.rn.f64 	%fd72448, %fd72447, %fd72437, 0d3FB333333320F91B;
	fma.rn.f64 	%fd72449, %fd72448, %fd72437, 0d3FC5555555555F4D;
	mul.f64 	%fd72450, %fd72437, %fd72449;
	fma.rn.f64 	%fd13622, %fd72450, %fd13621, %fd13621;
	setp.gt.s32 	%p9043, %r5951, -1;
	@%p9043 bra 	$L__BB0_9780;
	mov.f64 	%fd72455, 0d3C91A62633145C07;
	add.rn.f64 	%fd72456, %fd13622, %fd72455;
	mov.f64 	%fd72457, 0d3FF921FB54442D18;
	add.rn.f64 	%fd79220, %fd72457, %fd72456;
	bra.uni 	$L__BB0_9782;
$L__BB0_9780:
	mov.f64 	%fd72451, 0dBC91A62633145C07;
	add.rn.f64 	%fd72452, %fd13622, %fd72451;
	neg.f64 	%fd72453, %fd72452;
	mov.f64 	%fd72454, 0d3FF921FB54442D18;
	add.rn.f64 	%fd79220, %fd72454, %fd72453;
	bra.uni 	$L__BB0_9782;
$L__BB0_9781:
	mov.f64 	%fd72397, 0d3FF0000000000000;
	sub.f64 	%fd72398, %fd72397, %fd13621;
	{
	.reg .b32 %temp; 
	mov.b64 	{%r17130, %temp}, %fd72398;
	}
	{
	.reg .b32 %temp; 
	mov.b64 	{%temp, %r17131}, %fd72398;
	}
	add.s32 	%r17132, %r17131, -1048576;
	mov.b64 	%fd72399, {%r17130, %r17132};
	rsqrt.approx.ftz.f64 	%fd72400, %fd72399;
	{
	.reg .b32 %temp; 
	mov.b64 	{%r17133, %temp}, %fd72400;
	}
	{
	.reg .b32 %temp; 
	mov.b64 	{%temp, %r17134}, %fd72400;
	}
	add.s32 	%r17135, %r17134, -1048576;
	mov.b64 	%fd72401, {%r17133, %r17135};
	mul.f64 	%fd72402, %fd72399, %fd72400;
	neg.f64 	%fd72403, %fd72402;
	fma.rn.f64 	%fd72404, %fd72402, %fd72403, %fd72399;
	fma.rn.f64 	%fd72405, %fd72404, %fd72401, %fd72402;
	neg.f64 	%fd72406, %fd72405;
	fma.rn.f64 	%fd72407, %fd72400, %fd72406, 0d3FF0000000000000;
	fma.rn.f64 	%fd72408, %fd72407, %fd72401, %fd72401;
	fma.rn.f64 	%fd72409, %fd72405, %fd72406, %fd72399;
	fma.rn.f64 	%fd72410, %fd72409, %fd72408, %fd72405;
	{
	.reg .b32 %temp; 
	mov.b64 	{%r17136, %temp}, %fd72410;
	}
	{
	.reg .b32 %temp; 
	mov.b64 	{%temp, %r17137}, %fd72410;
	}
	add.s32 	%r17138, %r17137, 1048576;
	mov.b64 	%fd72411, {%r17136, %r17138};
	fma.rn.f64 	%fd72412, %fd72398, 0d3EC715B371155F70, 0dBEBAC2FE66FAAC4B;
	fma.rn.f64 	%fd72413, %fd72412, %fd72398, 0d3ED9A9B88EFCD9B8;
	fma.rn.f64 	%fd72414, %fd72413, %fd72398, 0d3EDD0F40A8A0C4C3;
	fma.rn.f64 	%fd72415, %fd72414, %fd72398, 0d3EF46D4CFA9E0E1F;
	fma.rn.f64 	%fd72416, %fd72415, %fd72398, 0d3F079C168D1E2422;
	fma.rn.f64 	%fd72417, %fd72416, %fd72398, 0d3F1C9A88C3BCA540;
	fma.rn.f64 	%fd72418, %fd72417, %fd72398, 0d3F31C4E64BD476DF;
	fma.rn.f64 	%fd72419, %fd72418, %fd72398, 0d3F46E8BA60009C8F;
	fma.rn.f64 	%fd72420, %fd72419, %fd72398, 0d3F5F1C71C62B05A2;
	fma.rn.f64 	%fd72421, %fd72420, %fd72398, 0d3F76DB6DB6DC9F2C;
	fma.rn.f64 	%fd72422, %fd72421, %fd72398, 0d3F9333333333329C;
	fma.rn.f64 	%fd72423, %fd72422, %fd72398, 0d3FB5555555555555;
	setp.lt.s32 	%p9040, %r17131, 1;
	mov.f64 	%fd72424, 0d0000000000000000;
	mul.rn.f64 	%fd72425, %fd13621, %fd72424;
	mul.f64 	%fd72426, %fd72398, %fd72423;
	fma.rn.f64 	%fd72427, %fd72426, %fd72411, %fd72411;
	selp.f64 	%fd72428, %fd72425, %fd72427, %p9040;
	setp.lt.s32 	%p9041, %r17131, 0;
	mov.f64 	%fd72429, 0d7FF0000000000000;
	mul.rn.f64 	%fd72430, %fd72428, %fd72429;
	selp.f64 	%fd72431, %fd72430, %fd72428, %p9041;
	setp.lt.s32 	%p9042, %r5951, 0;
	mov.f64 	%fd72432, 0dBCA1A62633145C07;
	add.rn.f64 	%fd72433, %fd72431, %fd72432;
	neg.f64 	%fd72434, %fd72433;
	mov.f64 	%fd72435, 0d400921FB54442D18;
	add.rn.f64 	%fd72436, %fd72435, %fd72434;
	selp.f64 	%fd79220, %fd72436, %fd72431, %p9042;
$L__BB0_9782:
	mul.f64 	%fd72458, %fd79220, 0d404CA5DC1A63C1F5;
	setp.gt.f64 	%p9044, %fd13542, 0d0000000000000000;
	neg.f64 	%fd72459, %fd72458;
	selp.f64 	%fd72460, %fd72459, %fd72458, %p9044;
	mul.f64 	%fd13627, %fd72460, 0d3F91DF46A2529D3A;
	abs.f64 	%fd13628, %fd13627;
	setp.neu.f64 	%p9045, %fd13628, 0d7FF0000000000000;
	@%p9045 bra 	$L__BB0_9784;
	mov.f64 	%fd72466, 0d0000000000000000;
	mul.rn.f64 	%fd79221, %fd13627, %fd72466;
	mov.b32 	%r20070, 0;
	bra.uni 	$L__BB0_9786;
$L__BB0_9784:
	mul.f64 	%fd72461, %fd13627, 0d3FE45F306DC9C883;
	cvt.rni.s32.f64 	%r20070, %fd72461;
	cvt.rn.f64.s32 	%fd72462, %r20070;
	fma.rn.f64 	%fd72463, %fd72462, 0dBFF921FB54442D18, %fd13627;
	fma.rn.f64 	%fd72464, %fd72462, 0dBC91A62633145C00, %fd72463;
	fma.rn.f64 	%fd79221, %fd72462, 0dB97B839A252049C0, %fd72464;
	setp.ltu.f64 	%p9046, %fd13628, 0d41E0000000000000;
	@%p9046 bra 	$L__BB0_9786;
	{ // callseq 1215, 0
	.param .b64 param0;
	st.param.f64 	[param0], %fd13627;
	.param .align 16 .b8 retval0[16];
	call.uni (retval0), 
	__internal_trig_reduction_slowpathd, 
	(
	param0
	);
	ld.param.f64 	%fd79221, [retval0];
	ld.param.b32 	%r20070, [retval0+8];
	} // callseq 1215
$L__BB0_9786:
	setp.neu.f64 	%p9047, %fd13628, 0d7FF0000000000000;
	shl.b32 	%r17141, %r20070, 6;
	cvt.u64.u32 	%rd7659, %r17141;
	and.b64  	%rd7660, %rd7659, 64;
	add.s64 	%rd7662, %rd7183, %rd7660;
	mul.rn.f64 	%fd72467, %fd79221, %fd79221;
	and.b32  	%r17142, %r20070, 1;
	setp.eq.b32 	%p9048, %r17142, 1;
	selp.f64 	%fd72468, 0dBDA8FF8320FD8164, 0d3DE5DB65F9785EBA, %p9048;
	ld.global.nc.v2.f64 	{%fd72469, %fd72470}, [%rd7662];
	fma.rn.f64 	%fd72471, %fd72468, %fd72467, %fd72469;
	fma.rn.f64 	%fd72472, %fd72471, %fd72467, %fd72470;
	ld.global.nc.v2.f64 	{%fd72473, %fd72474}, [%rd7662+16];
	fma.rn.f64 	%fd72475, %fd72472, %fd72467, %fd72473;
	fma.rn.f64 	%fd72476, %fd72475, %fd72467, %fd72474;
	ld.global.nc.v2.f64 	{%fd72477, %fd72478}, [%rd7662+32];
	fma.rn.f64 	%fd72479, %fd72476, %fd72467, %fd72477;
	fma.rn.f64 	%fd72480, %fd72479, %fd72467, %fd72478;
	fma.rn.f64 	%fd72481, %fd72480, %fd79221, %fd79221;
	fma.rn.f64 	%fd72482, %fd72480, %fd72467, 0d3FF0000000000000;
	selp.f64 	%fd72483, %fd72482, %fd72481, %p9048;
	and.b32  	%r17143, %r20070, 2;
	setp.eq.s32 	%p9049, %r17143, 0;
	mov.f64 	%fd72484, 0d0000000000000000;
	sub.f64 	%fd72485, %fd72484, %fd72483;
	selp.f64 	%fd13633, %fd72483, %fd72485, %p9049;
	@%p9047 bra 	$L__BB0_9788;
	mov.f64 	%fd72491, 0d0000000000000000;
	mul.rn.f64 	%fd79223, %fd13627, %fd72491;
	mov.b32 	%r20072, 1;
	bra.uni 	$L__BB0_9791;
$L__BB0_9788:
	mul.f64 	%fd72486, %fd13627, 0d3FE45F306DC9C883;
	cvt.rni.s32.f64 	%r20071, %fd72486;
	cvt.rn.f64.s32 	%fd72487, %r20071;
	fma.rn.f64 	%fd72488, %fd72487, 0dBFF921FB54442D18, %fd13627;
	fma.rn.f64 	%fd72489, %fd72487, 0dBC91A62633145C00, %fd72488;
	fma.rn.f64 	%fd79223, %fd72487, 0dB97B839A252049C0, %fd72489;
	setp.ltu.f64 	%p9050, %fd13628, 0d41E0000000000000;
	@%p9050 bra 	$L__BB0_9790;
	{ // callseq 1216, 0
	.param .b64 param0;
	st.param.f64 	[param0], %fd13627;
	.param .align 16 .b8 retval0[16];
	call.uni (retval0), 
	__internal_trig_reduction_slowpathd, 
	(
	param0
	);
	ld.param.f64 	%fd79223, [retval0];
	ld.param.b32 	%r20071, [retval0+8];
	} // callseq 1216
$L__BB0_9790:
	add.s32 	%r20072, %r20071, 1;
$L__BB0_9791:
	shl.b32 	%r17146, %r20072, 6;
	cvt.u64.u32 	%rd7663, %r17146;
	and.b64  	%rd7664, %rd7663, 64;
	add.s64 	%rd7666, %rd7183, %rd7664;
	mul.rn.f64 	%fd72492, %fd79223, %fd79223;
	and.b32  	%r17147, %r20072, 1;
	setp.eq.b32 	%p9051, %r17147, 1;
	selp.f64 	%fd72493, 0dBDA8FF8320FD8164, 0d3DE5DB65F9785EBA, %p9051;
	ld.global.nc.v2.f64 	{%fd72494, %fd72495}, [%rd7666];
	fma.rn.f64 	%fd72496, %fd72493, %fd72492, %fd72494;
	fma.rn.f64 	%fd72497, %fd72496, %fd72492, %fd72495;
	ld.global.nc.v2.f64 	{%fd72498, %fd72499}, [%rd7666+16];
	fma.rn.f64 	%fd72500, %fd72497, %fd72492, %fd72498;
	fma.rn.f64 	%fd72501, %fd72500, %fd72492, %fd72499;
	ld.global.nc.v2.f64 	{%fd72502, %fd72503}, [%rd7666+32];
	fma.rn.f64 	%fd72504, %fd72501, %fd72492, %fd72502;
	fma.rn.f64 	%fd72505, %fd72504, %fd72492, %fd72503;
	fma.rn.f64 	%fd72506, %fd72505, %fd79223, %fd79223;
	fma.rn.f64 	%fd72507, %fd72505, %fd72492, 0d3FF0000000000000;
	selp.f64 	%fd72508, %fd72507, %fd72506, %p9051;
	and.b32  	%r17148, %r20072, 2;
	setp.eq.s32 	%p9052, %r17148, 0;
	mov.f64 	%fd72509, 0d0000000000000000;
	sub.f64 	%fd72510, %fd72509, %fd72508;
	selp.f64 	%fd13639, %fd72508, %fd72510, %p9052;
	mul.f64 	%fd72511, %fd13494, %fd13556;
	mul.f64 	%fd13640, %fd72511, 0d3FE0000000000000;
	{
	.reg .b32 %temp; 
	mov.b64 	{%temp, %r17149}, %fd13640;
	}
	mov.b32 	%f85, %r17149;
	abs.f32 	%f86, %f85;
	setp.geu.f32 	%p9053, %f86, 0f3FE26666;
	@%p9053 bra 	$L__BB0_9793;
	mul.f64 	%fd72545, %fd13640, %fd13640;
	fma.rn.f64 	%fd72546, %fd72545, 0d3FB0066BDC1895E9, 0dBFB3823B180754AF;
	fma.rn.f64 	%fd72547, %fd72546, %fd72545, 0d3FB11E52CC2F79AE;
	fma.rn.f64 	%fd72548, %fd72547, %fd72545, 0dBF924EAF3526861B;
	fma.rn.f64 	%fd72549, %fd72548, %fd72545, 0d3F91DF02A31E6CB7;
	fma.rn.f64 	%fd72550, %fd72549, %fd72545, 0d3F847D18B0EEC6CC;
	fma.rn.f64 	%fd72551, %fd72550, %fd72545, 0d3F8D0AF961BA53B0;
	fma.rn.f64 	%fd72552, %fd72551, %fd72545, 0d3F91BF7734CF1C48;
	fma.rn.f64 	%fd72553, %fd72552, %fd72545, 0d3F96E91483144EF7;
	fma.rn.f64 	%fd72554, %fd72553, %fd72545, 0d3F9F1C6E0A4F9F81;
	fma.rn.f64 	%fd72555, %fd72554, %fd72545, 0d3FA6DB6DC27FA92B;
	fma.rn.f64 	%fd72556, %fd72555, %fd72545, 0d3FB333333320F91B;
	fma.rn.f64 	%fd72557, %fd72556, %fd72545, 0d3FC5555555555F4D;
	mul.f64 	%fd72558, %fd72545, %fd72557;
	fma.rn.f64 	%fd79224, %fd72558, %fd13640, %fd13640;
	bra.uni 	$L__BB0_9794;
$L__BB0_9793:
	abs.f64 	%fd72512, %fd13640;
	fma.rn.f64 	%fd72513, %fd72512, 0dBFE0000000000000, 0d3FE0000000000000;
	rsqrt.approx.ftz.f64 	%fd72514, %fd72513;
	{
	.reg .b32 %temp; 
	mov.b64 	{%r17150, %temp}, %fd72514;
	}
	{
	.reg .b32 %temp; 
	mov.b64 	{%temp, %r17151}, %fd72514;
	}
	add.s32 	%r17152, %r17151, -1048576;
	mov.b64 	%fd72515, {%r17150, %r17152};
	mul.f64 	%fd72516, %fd72513, %fd72514;
	neg.f64 	%fd72517, %fd72516;
	fma.rn.f64 	%fd72518, %fd72516, %fd72517, %fd72513;
	fma.rn.f64 	%fd72519, %fd72518, %fd72515, %fd72516;
	neg.f64 	%fd72520, %fd72519;
	fma.rn.f64 	%fd72521, %fd72514, %fd72520, 0d3FF0000000000000;
	fma.rn.f64 	%fd72522, %fd72521, %fd72515, %fd72515;
	fma.rn.f64 	%fd72523, %fd72519, %fd72520, %fd72513;
	fma.rn.f64 	%fd72524, %fd72523, %fd72522, %fd72519;
	{
	.reg .b32 %temp; 
	mov.b64 	{%temp, %r17153}, %fd72513;
	}
	setp.lt.s32 	%p9054, %r17153, 0;
	selp.f64 	%fd72525, 0dFFF8000000000000, %fd72524, %p9054;
	setp.ne.f64 	%p9055, %fd72513, 0d0000000000000000;
	selp.f64 	%fd72526, %fd72525, %fd72513, %p9055;
	fma.rn.f64 	%fd72527, %fd72513, 0d3FB0066BDC1895E9, 0dBFB3823B180754AF;
	fma.rn.f64 	%fd72528, %fd72527, %fd72513, 0d3FB11E52CC2F79AE;
	fma.rn.f64 	%fd72529, %fd72528, %fd72513, 0dBF924EAF3526861B;
	fma.rn.f64 	%fd72530, %fd72529, %fd72513, 0d3F91DF02A31E6CB7;
	fma.rn.f64 	%fd72531, %fd72530, %fd72513, 0d3F847D18B0EEC6CC;
	fma.rn.f64 	%fd72532, %fd72531, %fd72513, 0d3F8D0AF961BA53B0;
	fma.rn.f64 	%fd72533, %fd72532, %fd72513, 0d3F91BF7734CF1C48;
	fma.rn.f64 	%fd72534, %fd72533, %fd72513, 0d3F96E91483144EF7;
	fma.rn.f64 	%fd72535, %fd72534, %fd72513, 0d3F9F1C6E0A4F9F81;
	fma.rn.f64 	%fd72536, %fd72535, %fd72513, 0d3FA6DB6DC27FA92B;
	fma.rn.f64 	%fd72537, %fd72536, %fd72513, 0d3FB333333320F91B;
	fma.rn.f64 	%fd72538, %fd72537, %fd72513, 0d3FC5555555555F4D;
	mul.f64 	%fd72539, %fd72513, %fd72538;
	mul.f64 	%fd72540, %fd72526, 0dC000000000000000;
	fma.rn.f64 	%fd72541, %fd72540, %fd72539, 0d3C91A62633145C07;
	add.f64 	%fd72542, %fd72540, 0d3FE921FB54442D18;
	add.f64 	%fd72543, %fd72542, %fd72541;
	add.f64 	%fd72544, %fd72543, 0d3FE921FB54442D18;
	copysign.f64 	%fd79224, %fd13640, %fd72544;
$L__BB0_9794:
	mul.f64 	%fd13644, %fd79224, 0d3FFFFFFFFFFFFFFF;
	abs.f64 	%fd13645, %fd13644;
	setp.neu.f64 	%p9056, %fd13645, 0d7FF0000000000000;
	@%p9056 bra 	$L__BB0_9796;
	mov.f64 	%fd72564, 0d0000000000000000;
	mul.rn.f64 	%fd79226, %fd13644, %fd72564;
	mov.pred 	%p9751, -1;
	bra.uni 	$L__BB0_9799;
$L__BB0_9796:
	mul.f64 	%fd72559, %fd13644, 0d3FE45F306DC9C883;
	cvt.rni.s32.f64 	%r20073, %fd72559;
	cvt.rn.f64.s32 	%fd72560, %r20073;
	fma.rn.f64 	%fd72561, %fd72560, 0dBFF921FB54442D18, %fd13644;
	fma.rn.f64 	%fd72562, %fd72560, 0dBC91A62633145C00, %fd72561;
	fma.rn.f64 	%fd79226, %fd72560, 0dB97B839A252049C0, %fd72562;
	setp.ltu.f64 	%p9057, %fd13645, 0d41E0000000000000;
	@%p9057 bra 	$L__BB0_9798;
	{ // callseq 1217, 0
	.param .b64 param0;
	st.param.f64 	[param0], %fd13644;
	.param .align 16 .b8 retval0[16];
	call.uni (retval0), 
	__internal_trig_reduction_slowpathd, 
	(
	param0
	);
	ld.param.f64 	%fd79226, [retval0];
	ld.param.b32 	%r20073, [retval0+8];
	} // callseq 1217
$L__BB0_9798:
	and.b32  	%r17155, %r20073, 1;
	setp.eq.b32 	%p9058, %r17155, 1;
	not.pred 	%p9751, %p9058;
$L__BB0_9799:
	mul.f64 	%fd72565, %fd79226, %fd79226;
	fma.rn.f64 	%fd72566, %fd72565, 0d3EE48DAC2799BCB9, 0dBEF9757C5B27EBB1;
	fma.rn.f64 	%fd72567, %fd72566, %fd72565, 0d3F0980E90FD91E04;
	fma.rn.f64 	%fd72568, %fd72567, %fd72565, 0dBEFAE2B0417D7E1D;
	fma.rn.f64 	%fd72569, %fd72568, %fd72565, 0d3F119F5341BFBA57;
	fma.rn.f64 	%fd72570, %fd72569, %fd72565, 0d3F15E791A00F6919;
	fma.rn.f64 	%fd72571, %fd72570, %fd72565, 0d3F2FF2E7FADEC73A;
	fma.rn.f64 	%fd72572, %fd72571, %fd72565, 0d3F434BC1B206DA62;
	fma.rn.f64 	%fd72573, %fd72572, %fd72565, 0d3F57DB18EF2F83F9;
	fma.rn.f64 	%fd72574, %fd72573, %fd72565, 0d3F6D6D2E7AE49FBC;
	fma.rn.f64 	%fd72575, %fd72574, %fd72565, 0d3F8226E3A816A776;
	fma.rn.f64 	%fd72576, %fd72575, %fd72565, 0d3F9664F485D25660;
	fma.rn.f64 	%fd72577, %fd72576, %fd72565, 0d3FABA1BA1BABF31D;
	fma.rn.f64 	%fd72578, %fd72577, %fd72565, 0d3FC11111111105D2;
	fma.rn.f64 	%fd72579, %fd72578, %fd72565, 0d3FD555555555555E;
	mul.f64 	%fd13651, %fd72565, %fd72579;
	fma.rn.f64 	%fd79227, %fd13651, %fd79226, %fd79226;
	@%p9751 bra 	$L__BB0_9801;
	sub.f64 	%fd72580, %fd79227, %fd79226;
	neg.f64 	%fd72581, %fd72580;
	fma.rn.f64 	%fd72582, %fd13651, %fd79226, %fd72581;
	rcp.approx.ftz.f64 	%fd72583, %fd79227;
	neg.f64 	%fd72584, %fd79227;
	fma.rn.f64 	%fd72585, %fd72584, %fd72583, 0d3FF0000000000000;
	fma.rn.f64 	%fd72586, %fd72585, %fd72585, %fd72585;
	fma.rn.f64 	%fd72587, %fd72586, %fd72583, %fd72583;
	neg.f64 	%fd72588, %fd72587;
	fma.rn.f64 	%fd72589, %fd79227, %fd72588, 0d3FF0000000000000;
	fma.rn.f64 	%fd72590, %fd72588, %fd72582, %fd72589;
	fma.rn.f64 	%fd79227, %fd72590, %fd72588, %fd72588;
$L__BB0_9801:
	mul.f64 	%fd72591, %fd79227, %fd13455;
	mul.f64 	%fd79229, %fd13633, %fd72591;
	mul.f64 	%fd72592, %fd13448, %fd79227;
	mul.f64 	%fd79228, %fd13639, %fd72592;
	bra.uni 	$L__BB0_9803;
$L__BB0_9802:
	sub.f64 	%fd79229, %fd13467, %fd13490;
	sub.f64 	%fd79228, %fd13468, %fd13491;
$L__BB0_9803:
	setp.lt.s32 	%p9060, %r19905, 1;
	ld.global.f64 	%fd72593, [%rd62+64];
	cvt.rzi.s32.f64 	%r5963, %fd72593;
	@%p9060 bra 	$L__BB0_9808;
	mov.b32 	%r20074, 0;
	bra.uni 	$L__BB0_9806;
$L__BB0_9805:
	add.s32 	%r20074, %r20074, 1;
	setp.eq.s32 	%p9062, %r20074, %r19905;
	@%p9062 bra 	$L__BB0_9808;
$L__BB0_9806:
	shl.b32 	%r17157, %r20074, 3;
	mul.wide.u32 	%rd7667, %r17157, 8;
	add.s64 	%rd63, %rd31, %rd7667;
	ld.global.f64 	%fd72594, [%rd63+56];
	cvt.rzi.s32.f64 	%r17158, %fd72594;
	setp.ne.s32 	%p9061, %r17158, %r5963;
	@%p9061 bra 	$L__BB0_9805;
	ld.global.f64 	%fd72595, [%rd63];
	sub.f64 	%fd72596, %fd79229, %fd72595;
	ld.global.f64 	%fd72597, [%rd63+8];
	sub.f64 	%fd72598, %fd79228, %fd72597;
	mul.f64 	%fd72599, %fd72598, %fd72598;
	fma.rn.f64 	%fd72600, %fd72596, %fd72596, %fd72599;
	sqrt.rn.f64 	%fd72601, %fd72600;
	cvt.rn.f64.s32 	%fd72602, %r20050;
	add.f64 	%fd72603, %fd72601, %fd72602;
	cvt.rzi.s32.f64 	%r20050, %fd72603;
$L__BB0_9808:
	add.s32 	%r20049, %r20049, 1;
	setp.ne.s32 	%p9063, %r20049, %r1;
	@%p9063 bra 	$L__BB0_9686;
	cvt.rn.f64.s32 	%fd79230, %r20050;
$L__BB0_9810:
	mul.wide.u32 	%rd7668, %r20048, 8;
	add.s64 	%rd7669, %rd32, %rd7668;
	st.global.f64 	[%rd7669+168], %fd79230;
	add.s32 	%r20048, %r20048, 1;
	setp.ne.s32 	%p9064, %r20048, 4;
	@%p9064 bra 	$L__BB0_9672;
	add.s32 	%r20103, %r20103, 6;
	ld.global.f64 	%fd72604, [%rd32+168];
	ld.global.f64 	%fd72605, [%rd32+176];
	setp.lt.f64 	%p9065, %fd72605, %fd72604;
	selp.u32 	%r17159, 1, 0, %p9065;
	selp.f64 	%fd72606, %fd72605, %fd72604, %p9065;
	ld.global.f64 	%fd72607, [%rd32+184];
	setp.lt.f64 	%p9066, %fd72607, %fd72606;
	selp.b32 	%r20108, 2, %r17159, %p9066;
	selp.f64 	%fd79288, %fd72607, %fd72606, %p9066;
	ld.global.f64 	%fd13664, [%rd32+192];
	setp.geu.f64 	%p9067, %fd13664, %fd79288;
	mov.u32 	%r20106, %r5689;
	@%p9067 bra 	$L__BB0_9977;
	mov.b32 	%r20108, 3;
	mov.u32 	%r20106, %r5689;
	mov.f64 	%fd79288, %fd13664;
	bra.uni 	$L__BB0_9977;
$L__BB0_9813:
	add.s32 	%r20103, %r20103, 2;
	mul.lo.s32 	%r17035, %r5692, 3;
	mul.wide.u32 	%rd7601, %r17035, 8;
	add.s64 	%rd7602, %rd32, %rd7601;
	st.global.f64 	[%rd7602], %fd79130;
	st.global.f64 	[%rd7602+8], %fd79132;
	st.global.f64 	[%rd7602+16], %fd79134;
	st.global.f64 	[%rd59+168], %fd79283;
	bra.uni 	$L__BB0_9955;
$L__BB0_9814:
	sub.f64 	%fd72608, %fd12796, %fd12781;
	fma.rn.f64 	%fd79232, %fd72608, 0d3FE0000000000000, %fd12781;
	st.global.f64 	[%rd32+120], %fd79232;
	ld.global.f64 	%fd13672, [%rd35];
	setp.geu.f64 	%p9068, %fd79232, %fd13672;
	@%p9068 bra 	$L__BB0_9816;
	st.global.f64 	[%rd32+120], %fd13672;
	mov.f64 	%fd79232, %fd13672;
$L__BB0_9816:
	ld.global.f64 	%fd13674, [%rd36];
	setp.leu.f64 	%p9069, %fd79232, %fd13674;
	@%p9069 bra 	$L__BB0_9818;
	st.global.f64 	[%rd32+120], %fd13674;
	mov.f64 	%fd79232, %fd13674;
$L__BB0_9818:
	sub.f64 	%fd72609, %fd12801, %fd12783;
	fma.rn.f64 	%fd79234, %fd72609, 0d3FE0000000000000, %fd12783;
	st.global.f64 	[%rd32+128], %fd79234;
	ld.global.f64 	%fd13677, [%rd35+8];
	setp.geu.f64 	%p9070, %fd79234, %fd13677;
	@%p9070 bra 	$L__BB0_9820;
	st.global.f64 	[%rd32+128], %fd13677;
	mov.f64 	%fd79234, %fd13677;
$L__BB0_9820:
	ld.global.f64 	%fd13679, [%rd36+8];
	setp.leu.f64 	%p9071, %fd79234, %fd13679;
	@%p9071 bra 	$L__BB0_9822;
	st.global.f64 	[%rd32+128], %fd13679;
	mov.f64 	%fd79234, %fd13679;
$L__BB0_9822:
	sub.f64 	%fd72610, %fd12806, %fd12785;
	fma.rn.f64 	%fd79236, %fd72610, 0d3FE0000000000000, %fd12785;
	st.global.f64 	[%rd32+136], %fd79236;
	ld.global.f64 	%fd13682, [%rd35+16];
	setp.geu.f64 	%p9072, %fd79236, %fd13682;
	@%p9072 bra 	$L__BB0_9824;
	st.global.f64 	[%rd32+136], %fd13682;
	mov.f64 	%fd79236, %fd13682;
$L__BB0_9824:
	ld.global.f64 	%fd13684, [%rd36+16];
	setp.leu.f64 	%p9073, %fd79236, %fd13684;
	@%p9073 bra 	$L__BB0_9826;
	st.global.f64 	[%rd32+136], %fd13684;
	mov.f64 	%fd79236, %fd13684;
$L__BB0_9826:
	setp.gt.s32 	%p9074, %r1, 0;
	mov.f64 	%fd79282, 0d0000000000000000;
	@%p9074 bra 	$L__BB0_9827;
	bra.uni 	$L__BB0_9952;
$L__BB0_9827:
	ld.global.f64 	%fd13665, [%rd54];
	ld.global.f64 	%fd72612, [%rd54+4160];
	mul.f64 	%fd13666, %fd72612, 0d3F91DF46A2529D3A;
	abs.f64 	%fd13667, %fd13666;
	setp.eq.f64 	%p9075, %fd13667, 0d7FF0000000000000;
	mul.f64 	%fd72613, %fd13666, 0d3FE45F306DC9C883;
	cvt.rni.s32.f64 	%r5973, %fd72613;
	cvt.rn.f64.s32 	%fd72614, %r5973;
	fma.rn.f64 	%fd72615, %fd72614, 0dBFF921FB54442D18, %fd13666;
	fma.rn.f64 	%fd72616, %fd72614, 0dBC91A62633145C00, %fd72615;
	fma.rn.f64 	%fd13668, %fd72614, 0dB97B839A252049C0, %fd72616;
	setp.ltu.f64 	%p9076, %fd13667, 0d41E0000000000000;
	abs.f64 	%fd13669, %fd72612;
	or.pred  	%p166, %p9075, %p9076;
	neg.f64 	%fd13670, %fd13665;
	mov.b32 	%r20076, 0;
	mov.u32 	%r20077, %r20076;
$L__BB0_9828:
	ld.param.u64 	%rd8638, [_Z8FitGrainPdPiS0_S_S_S0_S0_S_S_S_S_S_S_S_S_S_S_S_S__param_7];
	mul.lo.s32 	%r17162, %r20076, 9;
	cvta.to.global.u64 	%rd7670, %rd8638;
	mul.lo.s32 	%r17163, %r2, 9;
	mul.wide.s32 	%rd7671, %r17163, 8;
	add.s64 	%rd7672, %rd7670, %rd7671;
	mul.wide.u32 	%rd7673, %r17162, 8;
	add.s64 	%rd7674, %rd7672, %rd7673;
	ld.global.f64 	%fd13686, [%rd7674+40];
	ld.global.f64 	%fd13687, [%rd7674+48];
	ld.global.f64 	%fd13688, [%rd7674+32];
	mul.f64 	%fd13689, %fd13688, 0d3F91DF46A2529D3A;
	abs.f64 	%fd13690, %fd13689;
	setp.neu.f64 	%p9077, %fd13690, 0d7FF0000000000000;
	@%p9077 bra 	$L__BB0_9830;
	mov.f64 	%fd72622, 0d0000000000000000;
	mul.rn.f64 	%fd79237, %fd13689, %fd72622;
	mov.b32 	%r20078, 0;
	bra.uni 	$L__BB0_9832;
$L__BB0_9830:
	mul.f64 	%fd72617, %fd13689, 0d3FE45F306DC9C883;
	cvt.rni.s32.f64 	%r20078, %fd72617;
	cvt.rn.f64.s32 	%fd72618, %r20078;
	fma.rn.f64 	%fd72619, %fd72618, 0dBFF921FB54442D18, %fd13689;
	fma.rn.f64 	%fd72620, %fd72618, 0dBC91A62633145C00, %fd72619;
	fma.rn.f64 	%fd79237, %fd72618, 0dB97B839A252049C0, %fd72620;
	setp.ltu.f64 	%p9078, %fd13690, 0d41E0000000000000;
	@%p9078 bra 	$L__BB0_9832;
	{ // callseq 1218, 0
	.param .b64 param0;
	st.param.f64 	[param0], %fd13689;
	.param .align 16 .b8 retval0[16];
	call.uni (retval0), 
	__internal_trig_reduction_slowpathd, 
	(
	param0
	);
	ld.param.f64 	%fd79237, [retval0];
	ld.param.b32 	%r20078, [retval0+8];
	} // callseq 1218
$L__BB0_9832:
	setp.neu.f64 	%p9079, %fd13690, 0d7FF0000000000000;
	shl.b32 	%r17166, %r20078, 6;
	cvt.u64.u32 	%rd7675, %r17166;
	and.b64  	%rd7676, %rd7675, 64;
	add.s64 	%rd7678, %rd7183, %rd7676;
	mul.rn.f64 	%fd72623, %fd79237, %fd79237;
	and.b32  	%r17167, %r20078, 1;
	setp.eq.b32 	%p9080, %r17167, 1;
	selp.f64 	%fd72624, 0dBDA8FF8320FD8164, 0d3DE5DB65F9785EBA, %p9080;
	ld.global.nc.v2.f64 	{%fd72625, %fd72626}, [%rd7678];
	fma.rn.f64 	%fd72627, %fd72624, %fd72623, %fd72625;
	fma.rn.f64 	%fd72628, %fd72627, %fd72623, %fd72626;
	ld.global.nc.v2.f64 	{%fd72629, %fd72630}, [%rd7678+16];
	fma.rn.f64 	%fd72631, %fd72628, %fd72623, %fd72629;
	fma.rn.f64 	%fd72632, %fd72631, %fd72623, %fd72630;
	ld.global.nc.v2.f64 	{%fd72633, %fd72634}, [%rd7678+32];
	fma.rn.f64 	%fd72635, %fd72632, %fd72623, %fd72633;
	fma.rn.f64 	%fd72636, %fd72635, %fd72623, %fd72634;
	fma.rn.f64 	%fd72637, %fd72636, %fd79237, %fd79237;
	fma.rn.f64 	%fd72638, %fd72636, %fd72623, 0d3FF0000000000000;
	selp.f64 	%fd72639, %fd72638, %fd72637, %p9080;
	and.b32  	%r17168, %r20078, 2;
	setp.eq.s32 	%p9081, %r17168, 0;
	mov.f64 	%fd72640, 0d0000000000000000;
	sub.f64 	%fd72641, %fd72640, %fd72639;
	selp.f64 	%fd13695, %fd72639, %fd72641, %p9081;
	@%p9079 bra 	$L__BB0_9834;
	mov.f64 	%fd72647, 0d0000000000000000;
	mul.rn.f64 	%fd79239, %fd13689, %fd72647;
	mov.b32 	%r20080, 1;
	bra.uni 	$L__BB0_9837;
$L__BB0_9834:
	mul.f64 	%fd72642, %fd13689, 0d3FE45F306DC9C883;
	cvt.rni.s32.f64 	%r20079, %fd72642;
	cvt.rn.f64.s32 	%fd72643, %r20079;
	fma.rn.f64 	%fd72644, %fd72643, 0dBFF921FB54442D18, %fd13689;
	fma.rn.f64 	%fd72645, %fd72643, 0dBC91A62633145C00, %fd72644;
	fma.rn.f64 	%fd79239, %fd72643, 0dB97B839A252049C0, %fd72645;
	setp.ltu.f64 	%p9082, %fd13690, 0d41E0000000000000;
	@%p9082 bra 	$L__BB0_9836;
	{ // callseq 1219, 0
	.param .b64 param0;
	st.param.f64 	[param0], %fd13689;
	.param .align 16 .b8 retval0[16];
	call.uni (retval0), 
	__internal_trig_reduction_slowpathd, 
	(
	param0
	);
	ld.param.f64 	%fd79239, [retval0];
	ld.param.b32 	%r20079, [retval0+8];
	} // callseq 1219
$L__BB0_9836:
	add.s32 	%r20080, %r20079, 1;
$L__BB0_9837:
	mov.f64 	%fd72648, 0d0000000000000000;
	mul.rn.f64 	%fd79250, %fd13666, %fd72648;
	setp.eq.f64 	%p9083, %fd13667, 0d7FF0000000000000;
	shl.b32 	%r17172, %r20080, 6;
	cvt.u64.u32 	%rd7679, %r17172;
	and.b64  	%rd7680, %rd7679, 64;
	add.s64 	%rd7682, %rd7183, %rd7680;
	mul.rn.f64 	%fd72649, %fd79239, %fd79239;
	and.b32  	%r17173, %r20080, 1;
	setp.eq.b32 	%p9084, %r17173, 1;
	selp.f64 	%fd72650, 0dBDA8FF8320FD8164, 0d3DE5DB65F9785EBA, %p9084;
	ld.global.nc.v2.f64 	{%fd72651, %fd72652}, [%rd7682];
	fma.rn.f64 	%fd72653, %fd72650, %fd72649, %fd72651;
	fma.rn.f64 	%fd72654, %fd72653, %fd72649, %fd72652;
	ld.global.nc.v2.f64 	{%fd72655, %fd72656}, [%rd7682+16];
	fma.rn.f64 	%fd72657, %fd72654, %fd72649, %fd72655;
	fma.rn.f64 	%fd72658, %fd72657, %fd72649, %fd72656;
	ld.global.nc.v2.f64 	{%fd72659, %fd72660}, [%rd7682+32];
	fma.rn.f64 	%fd72661, %fd72658, %fd72649, %fd72659;
	fma.rn.f64 	%fd72662, %fd72661, %fd72649, %fd72660;
	fma.rn.f64 	%fd72663, %fd72662, %fd79239, %fd79239;
	fma.rn.f64 	%fd72664, %fd72662, %fd72649, 0d3FF0000000000000;
	selp.f64 	%fd72665, %fd72664, %fd72663, %p9084;
	and.b32  	%r17174, %r20080, 2;
	setp.eq.s32 	%p9085, %r17174, 0;
	sub.f64 	%fd72666, %fd72648, %fd72665;
	selp.f64 	%fd72667, %fd72665, %fd72666, %p9085;
	mul.f64 	%fd72668, %fd79232, %fd72667;
	mul.f64 	%fd72669, %fd79234, %fd13695;
	sub.f64 	%fd13702, %fd72668, %fd72669;
	mul.f64 	%fd72670, %fd79234, %fd72667;
	fma.rn.f64 	%fd13703, %fd79232, %fd13695, %fd72670;
	mov.b32 	%r20082, 1;
	mov.f64 	%fd79241, %fd79250;
	@%p9083 bra 	$L__BB0_9841;
	setp.ltu.f64 	%p9086, %fd13667, 0d41E0000000000000;
	mov.f64 	%fd79241, %fd13668;
	mov.u32 	%r20081, %r5973;
	@%p9086 bra 	$L__BB0_9840;
	{ // callseq 1220, 0
	.param .b64 param0;
	st.param.f64 	[param0], %fd13666;
	.param .align 16 .b8 retval0[16];
	call.uni (retval0), 
	__internal_trig_reduction_slowpathd, 
	(
	param0
	);
	ld.param.f64 	%fd79241, [retval0];
	ld.param.b32 	%r20081, [retval0+8];
	} // callseq 1220
$L__BB0_9840:
	add.s32 	%r20082, %r20081, 1;
$L__BB0_9841:
	setp.eq.f64 	%p9087, %fd13667, 0d7FF0000000000000;
	selp.b32 	%r20083, 0, %r5973, %p9087;
	selp.f64 	%fd79242, %fd79250, %fd13668, %p9087;
	shl.b32 	%r17176, %r20082, 6;
	cvt.u64.u32 	%rd7683, %r17176;
	and.b64  	%rd7684, %rd7683, 64;
	add.s64 	%rd7686, %rd7183, %rd7684;
	mul.rn.f64 	%fd72672, %fd79241, %fd79241;
	and.b32  	%r17177, %r20082, 1;
	setp.eq.b32 	%p9088, %r17177, 1;
	selp.f64 	%fd72673, 0dBDA8FF8320FD8164, 0d3DE5DB65F9785EBA, %p9088;
	ld.global.nc.v2.f64 	{%fd72674, %fd72675}, [%rd7686];
	fma.rn.f64 	%fd72676, %fd72673, %fd72672, %fd72674;
	fma.rn.f64 	%fd72677, %fd72676, %fd72672, %fd72675;
	ld.global.nc.v2.f64 	{%fd72678, %fd72679}, [%rd7686+16];
	fma.rn.f64 	%fd72680, %fd72677, %fd72672, %fd72678;
	fma.rn.f64 	%fd72681, %fd72680, %fd72672, %fd72679;
	ld.global.nc.v2.f64 	{%fd72682, %fd72683}, [%rd7686+32];
	fma.rn.f64 	%fd72684, %fd72681, %fd72672, %fd72682;
	fma.rn.f64 	%fd72685, %fd72684, %fd72672, %fd72683;
	fma.rn.f64 	%fd72686, %fd72685, %fd79241, %fd79241;
	fma.rn.f64 	%fd72687, %fd72685, %fd72672, 0d3FF0000000000000;
	selp.f64 	%fd72688, %fd72687, %fd72686, %p9088;
	and.b32  	%r17178, %r20082, 2;
	setp.eq.s32 	%p9089, %r17178, 0;
	mov.f64 	%fd72689, 0d0000000000000000;
	sub.f64 	%fd72690, %fd72689, %fd72688;
	selp.f64 	%fd13708, %fd72688, %fd72690, %p9089;
	@%p166 bra 	$L__BB0_9843;
	{ // callseq 1221, 0
	.param .b64 param0;
	st.param.f64 	[param0], %fd13666;
	.param .align 16 .b8 retval0[16];
	call.uni (retval0), 
	__internal_trig_reduction_slowpathd, 
	(
	param0
	);
	ld.param.f64 	%fd79242, [retval0];
	ld.param.b32 	%r20083, [retval0+8];
	} // callseq 1221
$L__BB0_9843:
	setp.leu.f64 	%p9090, %fd13669, 0d3F947AE147AE147B;
	shl.b32 	%r17180, %r20083, 6;
	cvt.u64.u32 	%rd7687, %r17180;
	and.b64  	%rd7688, %rd7687, 64;
	add.s64 	%rd7690, %rd7183, %rd7688;
	mul.rn.f64 	%fd72692, %fd79242, %fd79242;
	and.b32  	%r17181, %r20083, 1;
	setp.eq.b32 	%p9091, %r17181, 1;
	selp.f64 	%fd72693, 0dBDA8FF8320FD8164, 0d3DE5DB65F9785EBA, %p9091;
	ld.global.nc.v2.f64 	{%fd72694, %fd72695}, [%rd7690];
	fma.rn.f64 	%fd72696, %fd72693, %fd72692, %fd72694;
	fma.rn.f64 	%fd72697, %fd72696, %fd72692, %fd72695;
	ld.global.nc.v2.f64 	{%fd72698, %fd72699}, [%rd7690+16];
	fma.rn.f64 	%fd72700, %fd72697, %fd72692, %fd72698;
	fma.rn.f64 	%fd72701, %fd72700, %fd72692, %fd72699;
	ld.global.nc.v2.f64 	{%fd72702, %fd72703}, [%rd7690+32];
	fma.rn.f64 	%fd72704, %fd72701, %fd72692, %fd72702;
	fma.rn.f64 	%fd72705, %fd72704, %fd72692, %fd72703;
	fma.rn.f64 	%fd72706, %fd72705, %fd79242, %fd79242;
	fma.rn.f64 	%fd72707, %fd72705, %fd72692, 0d3FF0000000000000;
	selp.f64 	%fd72708, %fd72707, %fd72706, %p9091;
	and.b32  	%r17182, %r20083, 2;
	setp.eq.s32 	%p9092, %r17182, 0;
	mov.f64 	%fd72709, 0d0000000000000000;
	sub.f64 	%fd72710, %fd72709, %fd72708;
	selp.f64 	%fd72711, %fd72708, %fd72710, %p9092;
	mul.f64 	%fd72712, %fd13702, %fd13708;
	mul.f64 	%fd72713, %fd79236, %fd72711;
	sub.f64 	%fd72714, %fd72712, %fd72713;
	mul.f64 	%fd72715, %fd13702, %fd72711;
	fma.rn.f64 	%fd72716, %fd79236, %fd13708, %fd72715;
	mul.f64 	%fd72717, %fd1, %fd13703;
	mul.f64 	%fd72718, %fd2, %fd72716;
	sub.f64 	%fd72719, %fd72717, %fd72718;
	mul.f64 	%fd72720, %fd1, %fd72716;
	fma.rn.f64 	%fd72721, %fd2, %fd13703, %fd72720;
	sub.f64 	%fd72722, %fd13665, %fd72714;
	sub.f64 	%fd72723, %fd13686, %fd72719;
	sub.f64 	%fd72724, %fd13687, %fd72721;
	mul.f64 	%fd72725, %fd72723, %fd72723;
	fma.rn.f64 	%fd72726, %fd72722, %fd72722, %fd72725;
	fma.rn.f64 	%fd72727, %fd72724, %fd72724, %fd72726;
	sqrt.rn.f64 	%fd72728, %fd72727;
	div.rn.f64 	%fd72729, %fd72722, %fd72728;
	div.rn.f64 	%fd72730, %fd72723, %fd72728;
	div.rn.f64 	%fd72731, %fd72724, %fd72728;
	mul.f64 	%fd72732, %fd72714, %fd72730;
	div.rn.f64 	%fd72733, %fd72732, %fd72729;
	sub.f64 	%fd13711, %fd72719, %fd72733;
	mul.f64 	%fd72734, %fd72714, %fd72731;
	div.rn.f64 	%fd72735, %fd72734, %fd72729;
	sub.f64 	%fd13712, %fd72721, %fd72735;
	@%p9090 bra 	$L__BB0_9944;
	ld.param.u64 	%rd8112, [_Z8FitGrainPdPiS0_S_S_S0_S0_S_S_S_S_S_S_S_S_S_S_S_S__param_0];
	sub.f64 	%fd13713, %fd13686, %fd13711;
	sub.f64 	%fd13714, %fd13687, %fd13712;
	cvta.to.global.u64 	%rd7691, %rd8112;
	ld.global.f64 	%fd13715, [%rd7691+4152];
	mul.f64 	%fd72736, %fd13714, %fd13714;
	fma.rn.f64 	%fd72737, %fd13713, %fd13713, %fd72736;
	sqrt.rn.f64 	%fd13716, %fd72737;
	div.rn.f64 	%fd13717, %fd13716, %fd13665;
	abs.f64 	%fd13718, %fd13717;
	setp.leu.f64 	%p9093, %fd13718, 0d3FF0000000000000;
	mov.f64 	%fd79243, %fd13718;
	@%p9093 bra 	$L__BB0_9846;
	rcp.approx.ftz.f64 	%fd72738, %fd13718;
	neg.f64 	%fd72739, %fd13718;
	fma.rn.f64 	%fd72740, %fd72739, %fd72738, 0d3FF0000000000000;
	fma.rn.f64 	%fd72741, %fd72740, %fd72740, %fd72740;
	fma.rn.f64 	%fd72742, %fd72741, %fd72738, %fd72738;
	setp.eq.f64 	%p9094, %fd13718, 0d7FF0000000000000;
	selp.f64 	%fd79243, 0d0000000000000000, %fd72742, %p9094;
$L__BB0_9846:
	setp.gt.f64 	%p9095, %fd13718, 0d3FF0000000000000;
	mul.f64 	%fd72743, %fd79243, %fd79243;
	fma.rn.f64 	%fd72744, %fd72743, 0dBEF53E1D2A25FF7E, 0d3F2D3B63DBB65B49;
	fma.rn.f64 	%fd72745, %fd72744, %fd72743, 0dBF5312788DDE082E;
	fma.rn.f64 	%fd72746, %fd72745, %fd72743, 0d3F6F9690C8249315;
	fma.rn.f64 	%fd72747, %fd72746, %fd72743, 0dBF82CF5AABC7CF0D;
	fma.rn.f64 	%fd72748, %fd72747, %fd72743, 0d3F9162B0B2A3BFDE;
	fma.rn.f64 	%fd72749, %fd72748, %fd72743, 0dBF9A7256FEB6FC6B;
	fma.rn.f64 	%fd72750, %fd72749, %fd72743, 0d3FA171560CE4A489;
	fma.rn.f64 	%fd72751, %fd72750, %fd72743, 0dBFA4F44D841450E4;
	fma.rn.f64 	%fd72752, %fd72751, %fd72743, 0d3FA7EE3D3F36BB95;
	fma.rn.f64 	%fd72753, %fd72752, %fd72743, 0dBFAAD32AE04A9FD1;
	fma.rn.f64 	%fd72754, %fd72753, %fd72743, 0d3FAE17813D66954F;
	fma.rn.f64 	%fd72755, %fd72754, %fd72743, 0dBFB11089CA9A5BCD;
	fma.rn.f64 	%fd72756, %fd72755, %fd72743, 0d3FB3B12B2DB51738;
	fma.rn.f64 	%fd72757, %fd72756, %fd72743, 0dBFB745D022F8DC5C;
	fma.rn.f64 	%fd72758, %fd72757, %fd72743, 0d3FBC71C709DFE927;
	fma.rn.f64 	%fd72759, %fd72758, %fd72743, 0dBFC2492491FA1744;
	fma.rn.f64 	%fd72760, %fd72759, %fd72743, 0d3FC99999999840D2;
	fma.rn.f64 	%fd72761, %fd72760, %fd72743, 0dBFD555555555544C;
	mul.f64 	%fd72762, %fd72743, %fd72761;
	fma.rn.f64 	%fd72763, %fd72762, %fd79243, %fd79243;
	mov.f64 	%fd72764, 0d3FF921FB54442D18;
	sub.f64 	%fd72765, %fd72764, %fd72763;
	selp.f64 	%fd72766, %fd72765, %fd72763, %p9095;
	copysign.f64 	%fd72767, %fd13717, %fd72766;
	mul.f64 	%fd72768, %fd72767, 0d3FEFFFFFFFFFFFFF;
	mul.f64 	%fd13721, %fd72768, 0d3FE0000000000000;
	abs.f64 	%fd13722, %fd13721;
	setp.neu.f64 	%p9096, %fd13722, 0d7FF0000000000000;
	@%p9096 bra 	$L__BB0_9848;
	mov.f64 	%fd72774, 0d0000000000000000;
	mul.rn.f64 	%fd79244, %fd13721, %fd72774;
	mov.b32 	%r20084, 0;
	bra.uni 	$L__BB0_9850;
$L__BB0_9848:
	mul.f64 	%fd72769, %fd13721, 0d3FE45F306DC9C883;
	cvt.rni.s32.f64 	%r20084, %fd72769;
	cvt.rn.f64.s32 	%fd72770, %r20084;
	fma.rn.f64 	%fd72771, %fd72770, 0dBFF921FB54442D18, %fd13721;
	fma.rn.f64 	%fd72772, %fd72770, 0dBC91A62633145C00, %fd72771;
	fma.rn.f64 	%fd79244, %fd72770, 0dB97B839A252049C0, %fd72772;
	setp.ltu.f64 	%p9097, %fd13722, 0d41E0000000000000;
	@%p9097 bra 	$L__BB0_9850;
	{ // callseq 1222, 0
	.param .b64 param0;
	st.param.f64 	[param0], %fd13721;
	.param .align 16 .b8 retval0[16];
	call.uni (retval0), 
	__internal_trig_reduction_slowpathd, 
	(
	param0
	);
	ld.param.f64 	%fd79244, [retval0];
	ld.param.b32 	%r20084, [retval0+8];
	} // callseq 1222
$L__BB0_9850:
	shl.b32 	%r17185, %r20084, 6;
	cvt.u64.u32 	%rd7692, %r17185;
	and.b64  	%rd7693, %rd7692, 64;
	add.s64 	%rd7695, %rd7183, %rd7693;
	mul.rn.f64 	%fd72775, %fd79244, %fd79244;
	and.b32  	%r17186, %r20084, 1;
	setp.eq.b32 	%p9099, %r17186, 1;
	selp.f64 	%fd72776, 0dBDA8FF8320FD8164, 0d3DE5DB65F9785EBA, %p9099;
	ld.global.nc.v2.f64 	{%fd72777, %fd72778}, [%rd7695];
	fma.rn.f64 	%fd72779, %fd72776, %fd72775, %fd72777;
	fma.rn.f64 	%fd72780, %fd72779, %fd72775, %fd72778;
	ld.global.nc.v2.f64 	{%fd72781, %fd72782}, [%rd7695+16];
	fma.rn.f64 	%fd72783, %fd72780, %fd72775, %fd72781;
	fma.rn.f64 	%fd72784, %fd72783, %fd72775, %fd72782;
	ld.global.nc.v2.f64 	{%fd72785, %fd72786}, [%rd7695+32];
	fma.rn.f64 	%fd72787, %fd72784, %fd72775, %fd72785;
	fma.rn.f64 	%fd72788, %fd72787, %fd72775, %fd72786;
	fma.rn.f64 	%fd72789, %fd72788, %fd79244, %fd79244;
	fma.rn.f64 	%fd72790, %fd72788, %fd72775, 0d3FF0000000000000;
	selp.f64 	%fd72791, %fd72790, %fd72789, %p9099;
	and.b32  	%r17187, %r20084, 2;
	setp.eq.s32 	%p9100, %r17187, 0;
	mov.f64 	%fd72792, 0d0000000000000000;
	sub.f64 	%fd72793, %fd72792, %fd72791;
	selp.f64 	%fd13727, %fd72791, %fd72793, %p9100;
	@%p9096 bra 	$L__BB0_9852;
	mov.f64 	%fd72799, 0d0000000000000000;
	mul.rn.f64 	%fd79246, %fd13721, %fd72799;
	mov.b32 	%r20086, 1;
	bra.uni 	$L__BB0_9855;
$L__BB0_9852:
	mul.f64 	%fd72794, %fd13721, 0d3FE45F306DC9C883;
	cvt.rni.s32.f64 	%r20085, %fd72794;
	cvt.rn.f64.s32 	%fd72795, %r20085;
	fma.rn.f64 	%fd72796, %fd72795, 0dBFF921FB54442D18, %fd13721;
	fma.rn.f64 	%fd72797, %fd72795, 0dBC91A62633145C00, %fd72796;
	fma.rn.f64 	%fd79246, %fd72795, 0dB97B839A252049C0, %fd72797;
	setp.ltu.f64 	%p9101, %fd13722, 0d41E0000000000000;
	@%p9101 bra 	$L__BB0_9854;
	{ // callseq 1223, 0
	.param .b64 param0;
	st.param.f64 	[param0], %fd13721;
	.param .align 16 .b8 retval0[16];
	call.uni (retval0), 
	__internal_trig_reduction_slowpathd, 
	(
	param0
	);
	ld.param.f64 	%fd79246, [retval0];
	ld.param.b32 	%r20085, [retval0+8];
	} // callseq 1223
$L__BB0_9854:
	add.s32 	%r20086, %r20085, 1;
$L__BB0_9855:
	shl.b32 	%r17192, %r20086, 6;
	cvt.u64.u32 	%rd7696, %r17192;
	and.b64  	%rd7697, %rd7696, 64;
	add.s64 	%rd7699, %rd7183, %rd7697;
	mul.rn.f64 	%fd72800, %fd79246, %fd79246;
	and.b32  	%r17193, %r20086, 1;
	setp.eq.b32 	%p9103, %r17193, 1;
	selp.f64 	%fd72801, 0dBDA8FF8320FD8164, 0d3DE5DB65F9785EBA, %p9103;
	ld.global.nc.v2.f64 	{%fd72802, %fd72803}, [%rd7699];
	fma.rn.f64 	%fd72804, %fd72801, %fd72800, %fd72802;
	fma.rn.f64 	%fd72805, %fd72804, %fd72800, %fd72803;
	ld.global.nc.v2.f64 	{%fd72806, %fd72807}, [%rd7699+16];
	fma.rn.f64 	%fd72808, %fd72805, %fd72800, %fd72806;
	fma.rn.f64 	%fd72809, %fd72808, %fd72800, %fd72807;
	ld.global.nc.v2.f64 	{%fd72810, %fd72811}, [%rd7699+32];
	fma.rn.f64 	%fd72812, %fd72809, %fd72800, %fd72810;
	fma.rn.f64 	%fd72813, %fd72812, %fd72800, %fd72811;
	fma.rn.f64 	%fd72814, %fd72813, %fd79246, %fd79246;
	fma.rn.f64 	%fd72815, %fd72813, %fd72800, 0d3FF0000000000000;
	selp.f64 	%fd72816, %fd72815, %fd72814, %p9103;
	and.b32  	%r17194, %r20086, 2;
	setp.eq.s32 	%p9104, %r17194, 0;
	mov.f64 	%fd72817, 0d0000000000000000;
	sub.f64 	%fd72818, %fd72817, %fd72816;
	selp.f64 	%fd13733, %fd72816, %fd72818, %p9104;
	add.f64 	%fd72819, %fd13727, %fd13727;
	div.rn.f64 	%fd13734, %fd72819, %fd13715;
	mov.b32 	%r20089, 1;
	mov.b32 	%r20090, 0;
	mov.f64 	%fd79249, %fd79250;
	@%p9087 bra 	$L__BB0_9859;
	setp.ltu.f64 	%p9105, %fd13667, 0d41E0000000000000;
	mov.f64 	%fd79249, %fd13668;
	mov.u32 	%r20087, %r5973;
	@%p9105 bra 	$L__BB0_9858;
	{ // callseq 1224, 0
	.param .b64 param0;
	st.param.f64 	[param0], %fd13666;
	.param .align 16 .b8 retval0[16];
	call.uni (retval0), 
	__internal_trig_reduction_slowpathd, 
	(
	param0
	);
	ld.param.f64 	%fd79249, [retval0];
	ld.param.b32 	%r20087, [retval0+8];
	} // callseq 1224
$L__BB0_9858:
	add.s32 	%r20089, %r20087, 1;
	mov.u32 	%r20090, %r5973;
	mov.f64 	%fd79250, %fd13668;
$L__BB0_9859:
	shl.b32 	%r17196, %r20089, 6;
	cvt.u64.u32 	%rd7700, %r17196;
	and.b64  	%rd7701, %rd7700, 64;
	add.s64 	%rd7703, %rd7183, %rd7701;
	mul.rn.f64 	%fd72821, %fd79249, %fd79249;
	and.b32  	%r17197, %r20089, 1;
	setp.eq.b32 	%p9106, %r17197, 1;
	selp.f64 	%fd72822, 0dBDA8FF8320FD8164, 0d3DE5DB65F9785EBA, %p9106;
	ld.global.nc.v2.f64 	{%fd72823, %fd72824}, [%rd7703];
	fma.rn.f64 	%fd72825, %fd72822, %fd72821, %fd72823;
	fma.rn.f64 	%fd72826, %fd72825, %fd72821, %fd72824;
	ld.global.nc.v2.f64 	{%fd72827, %fd72828}, [%rd7703+16];
	fma.rn.f64 	%fd72829, %fd72826, %fd72821, %fd72827;
	fma.rn.f64 	%fd72830, %fd72829, %fd72821, %fd72828;
	ld.global.nc.v2.f64 	{%fd72831, %fd72832}, [%rd7703+32];
	fma.rn.f64 	%fd72833, %fd72830, %fd72821, %fd72831;
	fma.rn.f64 	%fd72834, %fd72833, %fd72821, %fd72832;
	fma.rn.f64 	%fd72835, %fd72834, %fd79249, %fd79249;
	fma.rn.f64 	%fd72836, %fd72834, %fd72821, 0d3FF0000000000000;
	selp.f64 	%fd72837, %fd72836, %fd72835, %p9106;
	and.b32  	%r17198, %r20089, 2;
	setp.eq.s32 	%p9107, %r17198, 0;
	mov.f64 	%fd72838, 0d0000000000000000;
	sub.f64 	%fd72839, %fd72838, %fd72837;
	selp.f64 	%fd13739, %fd72837, %fd72839, %p9107;
	@%p166 bra 	$L__BB0_9861;
	{ // callseq 1225, 0
	.param .b64 param0;
	st.param.f64 	[param0], %fd13666;
	.param .align 16 .b8 retval0[16];
	call.uni (retval0), 
	__internal_trig_reduction_slowpathd, 
	(
	param0
	);
	ld.param.f64 	%fd79250, [retval0];
	ld.param.b32 	%r20090, [retval0+8];
	} // callseq 1225
$L__BB0_9861:
	shl.b32 	%r17200, %r20090, 6;
	cvt.u64.u32 	%rd7704, %r17200;
	and.b64  	%rd7705, %rd7704, 64;
	add.s64 	%rd7707, %rd7183, %rd7705;
	mul.rn.f64 	%fd72841, %fd79250, %fd79250;
	and.b32  	%r17201, %r20090, 1;
	setp.eq.b32 	%p9108, %r17201, 1;
	selp.f64 	%fd72842, 0dBDA8FF8320FD8164, 0d3DE5DB65F9785EBA, %p9108;
	ld.global.nc.v2.f64 	{%fd72843, %fd72844}, [%rd7707];
	fma.rn.f64 	%fd72845, %fd72842, %fd72841, %fd72843;
	fma.rn.f64 	%fd72846, %fd72845, %fd72841, %fd72844;
	ld.global.nc.v2.f64 	{%fd72847, %fd72848}, [%rd7707+16];
	fma.rn.f64 	%fd72849, %fd72846, %fd72841, %fd72847;
	fma.rn.f64 	%fd72850, %fd72849, %fd72841, %fd72848;
	ld.global.nc.v2.f64 	{%fd72851, %fd72852}, [%rd7707+32];
	fma.rn.f64 	%fd72853, %fd72850, %fd72841, %fd72851;
	fma.rn.f64 	%fd72854, %fd72853, %fd72841, %fd72852;
	fma.rn.f64 	%fd72855, %fd72854, %fd79250, %fd79250;
	fma.rn.f64 	%fd72856, %fd72854, %fd72841, 0d3FF0000000000000;
	selp.f64 	%fd72857, %fd72856, %fd72855, %p9108;
	and.b32  	%r17202, %r20090, 2;
	setp.eq.s32 	%p9109, %r17202, 0;
	mov.f64 	%fd72858, 0d0000000000000000;
	sub.f64 	%fd72859, %fd72858, %fd72857;
	selp.f64 	%fd13742, %fd72857, %fd72859, %p9109;
	div.rn.f64 	%fd13743, %fd13714, %fd13716;
	{
	.reg .b32 %temp; 
	mov.b64 	{%temp, %r6006}, %fd13743;
	}
	abs.f64 	%fd13744, %fd13743;
	{
	.reg .b32 %temp; 
	mov.b64 	{%temp, %r17203}, %fd13744;
	}
	setp.gt.s32 	%p9110, %r17203, 1071801957;
	@%p9110 bra 	$L__BB0_9865;
	mul.f64 	%fd72900, %fd13743, %fd13743;
	fma.rn.f64 	%fd72901, %fd72900, 0d3FB0066BDC1895E9, 0dBFB3823B180754AF;
	fma.rn.f64 	%fd72902, %fd72901, %fd72900, 0d3FB11E52CC2F79AE;
	fma.rn.f64 	%fd72903, %fd72902, %fd72900, 0dBF924EAF3526861B;
	fma.rn.f64 	%fd72904, %fd72903, %fd72900, 0d3F91DF02A31E6CB7;
	fma.rn.f64 	%fd72905, %fd72904, %fd72900, 0d3F847D18B0EEC6CC;
	fma.rn.f64 	%fd72906, %fd72905, %fd72900, 0d3F8D0AF961BA53B0;
	fma.rn.f64 	%fd72907, %fd72906, %fd72900, 0d3F91BF7734CF1C48;
	fma.rn.f64 	%fd72908, %fd72907, %fd72900, 0d3F96E91483144EF7;
	fma.rn.f64 	%fd72909, %fd72908, %fd72900, 0d3F9F1C6E0A4F9F81;
	fma.rn.f64 	%fd72910, %fd72909, %fd72900, 0d3FA6DB6DC27FA92B;
	fma.rn.f64 	%fd72911, %fd72910, %fd72900, 0d3FB333333320F91B;
	fma.rn.f64 	%fd72912, %fd72911, %fd72900, 0d3FC5555555555F4D;
	mul.f64 	%fd72913, %fd72900, %fd72912;
	fma.rn.f64 	%fd13745, %fd72913, %fd13744, %fd13744;
	setp.gt.s32 	%p9114, %r6006, -1;
	@%p9114 bra 	$L__BB0_9864;
	mov.f64 	%fd72918, 0d3C91A62633145C07;
	add.rn.f64 	%fd72919, %fd13745, %fd72918;
	mov.f64 	%fd72920, 0d3FF921FB54442D18;
	add.rn.f64 	%fd79251, %fd72920, %fd72919;
	bra.uni 	$L__BB0_9866;
$L__BB0_9864:
	mov.f64 	%fd72914, 0dBC91A62633145C07;
	add.rn.f64 	%fd72915, %fd13745, %fd72914;
	neg.f64 	%fd72916, %fd72915;
	mov.f64 	%fd72917, 0d3FF921FB54442D18;
	add.rn.f64 	%fd79251, %fd72917, %fd72916;
	bra.uni 	$L__BB0_9866;
$L__BB0_9865:
	mov.f64 	%fd72860, 0d3FF0000000000000;
	sub.f64 	%fd72861, %fd72860, %fd13744;
	{
	.reg .b32 %temp; 
	mov.b64 	{%r17204, %temp}, %fd72861;
	}
	{
	.reg .b32 %temp; 
	mov.b64 	{%temp, %r17205}, %fd72861;
	}
	add.s32 	%r17206, %r17205, -1048576;
	mov.b64 	%fd72862, {%r17204, %r17206};
	rsqrt.approx.ftz.f64 	%fd72863, %fd72862;
	{
	.reg .b32 %temp; 
	mov.b64 	{%r17207, %temp}, %fd72863;
	}
	{
	.reg .b32 %temp; 
	mov.b64 	{%temp, %r17208}, %fd72863;
	}
	add.s32 	%r17209, %r17208, -1048576;
	mov.b64 	%fd72864, {%r17207, %r17209};
	mul.f64 	%fd72865, %fd72862, %fd72863;
	neg.f64 	%fd72866, %fd72865;
	fma.rn.f64 	%fd72867, %fd72865, %fd72866, %fd72862;
	fma.rn.f64 	%fd72868, %fd72867, %fd72864, %fd72865;
	neg.f64 	%fd72869, %fd72868;
	fma.rn.f64 	%fd72870, %fd72863, %fd72869, 0d3FF0000000000000;
	fma.rn.f64 	%fd72871, %fd72870, %fd72864, %fd72864;
	fma.rn.f64 	%fd72872, %fd72868, %fd72869, %fd72862;
	fma.rn.f64 	%fd72873, %fd72872, %fd72871, %fd72868;
	{
	.reg .b32 %temp; 
	mov.b64 	{%r17210, %temp}, %fd72873;
	}
	{
	.reg .b32 %temp; 
	mov.b64 	{%temp, %r17211}, %fd72873;
	}
	add.s32 	%r17212, %r17211, 1048576;
	mov.b64 	%fd72874, {%r17210, %r17212};
	fma.rn.f64 	%fd72875, %fd72861, 0d3EC715B371155F70, 0dBEBAC2FE66FAAC4B;
	fma.rn.f64 	%fd72876, %fd72875, %fd72861, 0d3ED9A9B88EFCD9B8;
	fma.rn.f64 	%fd72877, %fd72876, %fd72861, 0d3EDD0F40A8A0C4C3;
	fma.rn.f64 	%fd72878, %fd72877, %fd72861, 0d3EF46D4CFA9E0E1F;
	fma.rn.f64 	%fd72879, %fd72878, %fd72861, 0d3F079C168D1E2422;
	fma.rn.f64 	%fd72880, %fd72879, %fd72861, 0d3F1C9A88C3BCA540;
	fma.rn.f64 	%fd72881, %fd72880, %fd72861, 0d3F31C4E64BD476DF;
	fma.rn.f64 	%fd72882, %fd72881, %fd72861, 0d3F46E8BA60009C8F;
	fma.rn.f64 	%fd72883, %fd72882, %fd72861, 0d3F5F1C71C62B05A2;
	fma.rn.f64 	%fd72884, %fd72883, %fd72861, 0d3F76DB6DB6DC9F2C;
	fma.rn.f64 	%fd72885, %fd72884, %fd72861, 0d3F9333333333329C;
	fma.rn.f64 	%fd72886, %fd72885, %fd72861, 0d3FB5555555555555;
	setp.lt.s32 	%p9111, %r17205, 1;
	mov.f64 	%fd72887, 0d0000000000000000;
	mul.rn.f64 	%fd72888, %fd13744, %fd72887;
	mul.f64 	%fd72889, %fd72861, %fd72886;
	fma.rn.f64 	%fd72890, %fd72889, %fd72874, %fd72874;
	selp.f64 	%fd72891, %fd72888, %fd72890, %p9111;
	setp.lt.s32 	%p9112, %r17205, 0;
	mov.f64 	%fd72892, 0d7FF0000000000000;
	mul.rn.f64 	%fd72893, %fd72891, %fd72892;
	selp.f64 	%fd72894, %fd72893, %fd72891, %p9112;
	setp.lt.s32 	%p9113, %r6006, 0;
	mov.f64 	%fd72895, 0dBCA1A62633145C07;
	add.rn.f64 	%fd72896, %fd72894, %fd72895;
	neg.f64 	%fd72897, %fd72896;
	mov.f64 	%fd72898, 0d400921FB54442D18;
	add.rn.f64 	%fd72899, %fd72898, %fd72897;
	selp.f64 	%fd79251, %fd72899, %fd72894, %p9113;
$L__BB0_9866:
	mul.f64 	%fd72921, %fd79251, 0d404CA5DC1A63C1F5;
	setp.gt.f64 	%p9115, %fd13713, 0d0000000000000000;
	neg.f64 	%fd72922, %fd72921;
	selp.f64 	%fd13750, %fd72922, %fd72921, %p9115;
	mul.f64 	%fd13751, %fd13750, 0d3F91DF46A2529D3A;
	abs.f64 	%fd13752, %fd13751;
	setp.neu.f64 	%p9116, %fd13752, 0d7FF0000000000000;
	@%p9116 bra 	$L__BB0_9868;
	mov.f64 	%fd72928, 0d0000000000000000;
	mul.rn.f64 	%fd79252, %fd13751, %fd72928;
	mov.b32 	%r20091, 0;
	bra.uni 	$L__BB0_9870;
$L__BB0_9868:
	mul.f64 	%fd72923, %fd13751, 0d3FE45F306DC9C883;
	cvt.rni.s32.f64 	%r20091, %fd72923;
	cvt.rn.f64.s32 	%fd72924, %r20091;
	fma.rn.f64 	%fd72925, %fd72924, 0dBFF921FB54442D18, %fd13751;
	fma.rn.f64 	%fd72926, %fd72924, 0dBC91A62633145C00, %fd72925;
	fma.rn.f64 	%fd79252, %fd72924, 0dB97B839A252049C0, %fd72926;
	setp.ltu.f64 	%p9117, %fd13752, 0d41E0000000000000;
	@%p9117 bra 	$L__BB0_9870;
	{ // callseq 1226, 0
	.param .b64 param0;
	st.param.f64 	[param0], %fd13751;
	.param .align 16 .b8 retval0[16];
	call.uni (retval0), 
	__internal_trig_reduction_slowpathd, 
	(
	param0
	);
	ld.param.f64 	%fd79252, [retval0];
	ld.param.b32 	%r20091, [retval0+8];
	} // callseq 1226
$L__BB0_9870:
	shl.b32 	%r17215, %r20091, 6;
	cvt.u64.u32 	%rd7708, %r17215;
	and.b64  	%rd7709, %rd7708, 64;
	mov.u64 	%rd7710, __cudart_sin_cos_coeffs;
	add.s64 	%rd7711, %rd7710, %rd7709;
	mul.rn.f64 	%fd72929, %fd79252, %fd79252;
	and.b32  	%r17216, %r20091, 1;
	setp.eq.b32 	%p9119, %r17216, 1;
	selp.f64 	%fd72930, 0dBDA8FF8320FD8164, 0d3DE5DB65F9785EBA, %p9119;
	ld.global.nc.v2.f64 	{%fd72931, %fd72932}, [%rd7711];
	fma.rn.f64 	%fd72933, %fd72930, %fd72929, %fd72931;
	fma.rn.f64 	%fd72934, %fd72933, %fd72929, %fd72932;
	ld.global.nc.v2.f64 	{%fd72935, %fd72936}, [%rd7711+16];
	fma.rn.f64 	%fd72937, %fd72934, %fd72929, %fd72935;
	fma.rn.f64 	%fd72938, %fd72937, %fd72929, %fd72936;
	ld.global.nc.v2.f64 	{%fd72939, %fd72940}, [%rd7711+32];
	fma.rn.f64 	%fd72941, %fd72938, %fd72929, %fd72939;
	fma.rn.f64 	%fd72942, %fd72941, %fd72929, %fd72940;
	fma.rn.f64 	%fd72943, %fd72942, %fd79252, %fd79252;
	fma.rn.f64 	%fd72944, %fd72942, %fd72929, 0d3FF0000000000000;
	selp.f64 	%fd72945, %fd72944, %fd72943, %p9119;
	and.b32  	%r17217, %r20091, 2;
	setp.eq.s32 	%p9120, %r17217, 0;
	mov.f64 	%fd72946, 0d0000000000000000;
	sub.f64 	%fd72947, %fd72946, %fd72945;
	selp.f64 	%fd13758, %fd72945, %fd72947, %p9120;
	@%p9116 bra 	$L__BB0_9872;
	mov.f64 	%fd72953, 0d0000000000000000;
	mul.rn.f64 	%fd79254, %fd13751, %fd72953;
	mov.b32 	%r20093, 1;
	bra.uni 	$L__BB0_9875;
$L__BB0_9872:
	mul.f64 	%fd72948, %fd13751, 0d3FE45F306DC9C883;
	cvt.rni.s32.f64 	%r20092, %fd72948;
	cvt.rn.f64.s32 	%fd72949, %r20092;
	fma.rn.f64 	%fd72950, %fd72949, 0dBFF921FB54442D18, %fd13751;
	fma.rn.f64 	%fd72951, %fd72949, 0dBC91A62633145C00, %fd72950;
	fma.rn.f64 	%fd79254, %fd72949, 0dB97B839A252049C0, %fd72951;
	setp.ltu.f64 	%p9121, %fd13752, 0d41E0000000000000;
	@%p9121 bra 	$L__BB0_9874;
	{ // callseq 1227, 0
	.param .b64 param0;
	st.param.f64 	[param0], %fd13751;
	.param .align 16 .b8 retval0[16];
	call.uni (retval0), 
	__internal_trig_reduction_slowpathd, 
	(
	param0
	);
	ld.param.f64 	%fd79254, [retval0];
	ld.param.b32 	%r20092, [retval0+8];
	} // callseq 1227
$L__BB0_9874:
	add.s32 	%r20093, %r20092, 1;
$L__BB0_9875:
	setp.neu.f64 	%p9122, %fd13690, 0d7FF0000000000000;
	shl.b32 	%r17220, %r20093, 6;
	cvt.u64.u32 	%rd7712, %r17220;
	and.b64  	%rd7713, %rd7712, 64;
	add.s64 	%rd7715, %rd7710, %rd7713;
	mul.rn.f64 	%fd72954, %fd79254, %fd79254;
	and.b32  	%r17221, %r20093, 1;
	setp.eq.b32 	%p9123, %r17221, 1;
	selp.f64 	%fd72955, 0dBDA8FF8320FD8164, 0d3DE5DB65F9785EBA, %p9123;
	ld.global.nc.v2.f64 	{%fd72956, %fd72957}, [%rd7715];
	fma.rn.f64 	%fd72958, %fd72955, %fd72954, %fd72956;
	fma.rn.f64 	%fd72959, %fd72958, %fd72954, %fd72957;
	ld.global.nc.v2.f64 	{%fd72960, %fd72961}, [%rd7715+16];
	fma.rn.f64 	%fd72962, %fd72959, %fd72954, %fd72960;
	fma.rn.f64 	%fd72963, %fd72962, %fd72954, %fd72961;
	ld.global.nc.v2.f64 	{%fd72964, %fd72965}, [%rd7715+32];
	fma.rn.f64 	%fd72966, %fd72963, %fd72954, %fd72964;
	fma.rn.f64 	%fd72967, %fd72966, %fd72954, %fd72965;
	fma.rn.f64 	%fd72968, %fd72967, %fd79254, %fd79254;
	fma.rn.f64 	%fd72969, %fd72967, %fd72954, 0d3FF0000000000000;
	selp.f64 	%fd72970, %fd72969, %fd72968, %p9123;
	and.b32  	%r17222, %r20093, 2;
	setp.eq.s32 	%p9124, %r17222, 0;
	mov.f64 	%fd72971, 0d0000000000000000;
	sub.f64 	%fd72972, %fd72971, %fd72970;
	selp.f64 	%fd72973, %fd72970, %fd72972, %p9124;
	neg.f64 	%fd72974, %fd13734;
	mul.f64 	%fd72975, %fd13727, %fd72974;
	mul.f64 	%fd72976, %fd13733, %fd72974;
	mul.f64 	%fd72977, %fd72976, %fd13758;
	mul.f64 	%fd72978, %fd13734, %fd13733;
	mul.f64 	%fd72979, %fd72978, %fd72973;
	setp.eq.f64 	%p9125, %fd13750, 0d4056800000000000;
	neg.f64 	%fd72980, %fd13733;
	setp.eq.f64 	%p9126, %fd13750, 0dC056800000000000;
	selp.f64 	%fd72981, %fd13733, %fd72977, %p9126;
	selp.f64 	%fd13764, %fd72980, %fd72981, %p9125;
	selp.f64 	%fd72982, 0d0000000000000000, %fd72979, %p9125;
	selp.f64 	%fd13765, 0d0000000000000000, %fd72982, %p9126;
	mul.f64 	%fd72983, %fd13742, %fd13765;
	fma.rn.f64 	%fd13766, %fd72975, %fd13739, %fd72983;
	mul.f64 	%fd72984, %fd13739, %fd13765;
	mul.f64 	%fd72985, %fd72975, %fd13742;
	sub.f64 	%fd13767, %fd72984, %fd72985;
	@%p9122 bra 	$L__BB0_9877;
	mov.f64 	%fd72991, 0d0000000000000000;
	mul.rn.f64 	%fd79256, %fd13689, %fd72991;
	mov.b32 	%r20095, 1;
	bra.uni 	$L__BB0_9880;
$L__BB0_9877:
	mul.f64 	%fd72986, %fd13689, 0d3FE45F306DC9C883;
	cvt.rni.s32.f64 	%r20094, %fd72986;
	cvt.rn.f64.s32 	%fd72987, %r20094;
	fma.rn.f64 	%fd72988, %fd72987, 0dBFF921FB54442D18, %fd13689;
	fma.rn.f64 	%fd72989, %fd72987, 0dBC91A62633145C00, %fd72988;
	fma.rn.f64 	%fd79256, %fd72987, 0dB97B839A252049C0, %fd72989;
	setp.ltu.f64 	%p9127, %fd13690, 0d41E0000000000000;
	@%p9127 bra 	$L__BB0_9879;
	{ // callseq 1228, 0
	.param .b64 param0;
	st.param.f64 	[param0], %fd13689;
	.param .align 16 .b8 retval0[16];
	call.uni (retval0), 
	__internal_trig_reduction_slowpathd, 
	(
	param0
	);
	ld.param.f64 	%fd79256, [retval0];
	ld.param.b32 	%r20094, [retval0+8];
	} // callseq 1228
$L__BB0_9879:
	add.s32 	%r20095, %r20094, 1;
$L__BB0_9880:
	shl.b32 	%r17225, %r20095, 6;
	cvt.u64.u32 	%rd7716, %r17225;
	and.b64  	%rd7717, %rd7716, 64;
	add.s64 	%rd7719, %rd7710, %rd7717;
	mul.rn.f64 	%fd72992, %fd79256, %fd79256;
	and.b32  	%r17226, %r20095, 1;
	setp.eq.b32 	%p9129, %r17226, 1;
	selp.f64 	%fd72993, 0dBDA8FF8320FD8164, 0d3DE5DB65F9785EBA, %p9129;
	ld.global.nc.v2.f64 	{%fd72994, %fd72995}, [%rd7719];
	fma.rn.f64 	%fd72996, %fd72993, %fd72992, %fd72994;
	fma.rn.f64 	%fd72997, %fd72996, %fd72992, %fd72995;
	ld.global.nc.v2.f64 	{%fd72998, %fd72999}, [%rd7719+16];
	fma.rn.f64 	%fd73000, %fd72997, %fd72992, %fd72998;
	fma.rn.f64 	%fd73001, %fd73000, %fd72992, %fd72999;
	ld.global.nc.v2.f64 	{%fd73002, %fd73003}, [%rd7719+32];
	fma.rn.f64 	%fd73004, %fd73001, %fd72992, %fd73002;
	fma.rn.f64 	%fd73005, %fd73004, %fd72992, %fd73003;
	fma.rn.f64 	%fd73006, %fd73005, %fd79256, %fd79256;
	fma.rn.f64 	%fd73007, %fd73005, %fd72992, 0d3FF0000000000000;
	selp.f64 	%fd73008, %fd73007, %fd73006, %p9129;
	and.b32  	%r17227, %r20095, 2;
	setp.eq.s32 	%p9130, %r17227, 0;
	mov.f64 	%fd73009, 0d0000000000000000;
	sub.f64 	%fd73010, %fd73009, %fd73008;
	selp.f64 	%fd13773, %fd73008, %fd73010, %p9130;
	@%p9122 bra 	$L__BB0_9882;
	mov.f64 	%fd73016, 0d0000000000000000;
	mul.rn.f64 	%fd79257, %fd13689, %fd73016;
	mov.b32 	%r20096, 0;
	bra.uni 	$L__BB0_9884;
$L__BB0_9882:
	mul.f64 	%fd73011, %fd13689, 0d3FE45F306DC9C883;
	cvt.rni.s32.f64 	%r20096, %fd73011;
	cvt.rn.f64.s32 	%fd73012, %r20096;
	fma.rn.f64 	%fd73013, %fd73012, 0dBFF921FB54442D18, %fd13689;
	fma.rn.f64 	%fd73014, %fd73012, 0dBC91A62633145C00, %fd73013;
	fma.rn.f64 	%fd79257, %fd73012, 0dB97B839A252049C0, %fd73014;
	setp.ltu.f64 	%p9131, %fd13690, 0d41E0000000000000;
	@%p9131 bra 	$L__BB0_9884;
	{ // callseq 1229, 0
	.param .b64 param0;
	st.param.f64 	[param0], %fd13689;
	.param .align 16 .b8 retval0[16];
	call.uni (retval0), 
	__internal_trig_reduction_slowpathd, 
	(
	param0
	);
	ld.param.f64 	%fd79257, [retval0];
	ld.param.b32 	%r20096, [retval0+8];
	} // callseq 1229
$L__BB0_9884:
	shl.b32 	%r17230, %r20096, 6;
	cvt.u64.u32 	%rd7720, %r17230;
	and.b64  	%rd7721, %rd7720, 64;
	add.s64 	%rd7723, %rd7710, %rd7721;
	mul.rn.f64 	%fd73018, %fd79257, %fd79257;
	and.b32  	%r17231, %r20096, 1;
	setp.eq.b32 	%p9132, %r17231, 1;
	selp.f64 	%fd73019, 0dBDA8FF8320FD8164, 0d3DE5DB65F9785EBA, %p9132;
	ld.global.nc.v2.f64 	{%fd73020, %fd73021}, [%rd7723];
	fma.rn.f64 	%fd73022, %fd73019, %fd73018, %fd73020;
	fma.rn.f64 	%fd73023, %fd73022, %fd73018, %fd73021;
	ld.global.nc.v2.f64 	{%fd73024, %fd73025}, [%rd7723+16];
	fma.rn.f64 	%fd73026, %fd73023, %fd73018, %fd73024;
	fma.rn.f64 	%fd73027, %fd73026, %fd73018, %fd73025;
	ld.global.nc.v2.f64 	{%fd73028, %fd73029}, [%rd7723+32];
	fma.rn.f64 	%fd73030, %fd73027, %fd73018, %fd73028;
	fma.rn.f64 	%fd73031, %fd73030, %fd73018, %fd73029;
	fma.rn.f64 	%fd73032, %fd73031, %fd79257, %fd79257;
	fma.rn.f64 	%fd73033, %fd73031, %fd73018, 0d3FF0000000000000;
	selp.f64 	%fd73034, %fd73033, %fd73032, %p9132;
	and.b32  	%r17232, %r20096, 2;
	setp.eq.s32 	%p9133, %r17232, 0;
	mov.f64 	%fd79258, 0d0000000000000000;
	sub.f64 	%fd73035, %fd79258, %fd73034;
	selp.f64 	%fd73036, %fd73034, %fd73035, %p9133;
	mul.f64 	%fd73037, %fd13764, %fd73036;
	fma.rn.f64 	%fd73038, %fd13766, %fd13773, %fd73037;
	mul.f64 	%fd73039, %fd13764, %fd13773;
	mul.f64 	%fd73040, %fd13766, %fd73036;
	sub.f64 	%fd73041, %fd73039, %fd73040;
	mul.f64 	%fd73042, %fd73041, %fd73041;
	fma.rn.f64 	%fd73043, %fd73038, %fd73038, %fd73042;
	fma.rn.f64 	%fd73044, %fd13767, %fd13767, %fd73043;
	sqrt.rn.f64 	%fd73045, %fd73044;
	mul.f64 	%fd73046, %fd13734, %fd73038;
	div.rn.f64 	%fd73047, %fd73046, %fd73045;
	mul.f64 	%fd73048, %fd13734, %fd73041;
	div.rn.f64 	%fd73049, %fd73048, %fd73045;
	mul.f64 	%fd73050, %fd13734, %fd13767;
	div.rn.f64 	%fd73051, %fd73050, %fd73045;
	mul.f64 	%fd73052, %fd73047, %fd73047;
	mul.f64 	%fd73053, %fd73049, %fd73049;
	add.f64 	%fd73054, %fd73052, %fd73053;
	fma.rn.f64 	%fd73055, %fd73051, %fd73051, %fd73054;
	sqrt.rn.f64 	%fd13778, %fd73055;
	mul.f64 	%fd73056, %fd13778, %fd13778;
	mul.f64 	%fd73057, %fd73056, %fd13715;
	mul.f64 	%fd73058, %fd73057, 0dBFE0000000000000;
	fma.rn.f64 	%fd73059, %fd73051, 0d0000000000000000, %fd73058;
	add.f64 	%fd73060, %fd73059, %fd73059;
	mul.f64 	%fd73061, %fd73049, %fd73060;
	mul.f64 	%fd73062, %fd73059, %fd73059;
	sub.f64 	%fd73063, %fd73062, %fd73052;
	mul.f64 	%fd73064, %fd73059, 0dC000000000000000;
	mul.f64 	%fd73065, %fd73047, %fd73064;
	sub.f64 	%fd73066, %fd73062, %fd73053;
	mul.f64 	%fd73067, %fd73061, %fd73061;
	mul.f64 	%fd73068, %fd73054, 0d4010000000000000;
	mul.f64 	%fd73069, %fd73068, %fd73063;
	sub.f64 	%fd13779, %fd73067, %fd73069;
	mul.f64 	%fd73070, %fd73065, %fd73065;
	mul.f64 	%fd73071, %fd73068, %fd73066;
	sub.f64 	%fd13780, %fd73070, %fd73071;
	setp.ltu.f64 	%p9134, %fd13779, 0d0000000000000000;
	sqrt.rn.f64 	%fd73072, %fd13779;
	selp.f64 	%fd73073, 0d0000000000000000, %fd73072, %p9134;
	setp.ltu.f64 	%p9135, %fd13780, 0d0000000000000000;
	sqrt.rn.f64 	%fd73074, %fd13780;
	selp.f64 	%fd73075, 0d0000000000000000, %fd73074, %p9135;
	neg.f64 	%fd73076, %fd73061;
	sub.f64 	%fd73077, %fd73076, %fd73073;
	add.f64 	%fd73078, %fd73054, %fd73054;
	div.rn.f64 	%fd13781, %fd73077, %fd73078;
	sub.f64 	%fd73079, %fd73073, %fd73061;
	div.rn.f64 	%fd13782, %fd73079, %fd73078;
	neg.f64 	%fd73080, %fd73065;
	sub.f64 	%fd73081, %fd73080, %fd73075;
	div.rn.f64 	%fd13783, %fd73081, %fd73078;
	sub.f64 	%fd73082, %fd73075, %fd73065;
	div.rn.f64 	%fd13784, %fd73082, %fd73078;
	abs.f64 	%fd73083, %fd13781;
	setp.gt.f64 	%p9136, %fd73083, 0d3FF0000000000000;
	mov.f64 	%fd79259, %fd13782;
	@%p9136 bra 	$L__BB0_9887;
	setp.lt.f64 	%p9137, %fd13782, 0dBFF0000000000000;
	mov.f64 	%fd79259, 0d0000000000000000;
	mov.f64 	%fd79258, %fd13781;
	@%p9137 bra 	$L__BB0_9887;
	setp.gt.f64 	%p9138, %fd13782, 0d3FF0000000000000;
	selp.f64 	%fd79259, 0d0000000000000000, %fd13782, %p9138;
$L__BB0_9887:
	abs.f64 	%fd73086, %fd13783;
	setp.gt.f64 	%p9139, %fd73086, 0d3FF0000000000000;
	mov.f64 	%fd79260, 0d0000000000000000;
	mov.f64 	%fd79261, %fd13784;
	@%p9139 bra 	$L__BB0_9890;
	setp.lt.f64 	%p9140, %fd13784, 0dBFF0000000000000;
	mov.f64 	%fd79261, 0d0000000000000000;
	mov.f64 	%fd79260, %fd13783;
	@%p9140 bra 	$L__BB0_9890;
	setp.gt.f64 	%p9141, %fd13784, 0d3FF0000000000000;
	selp.f64 	%fd79261, 0d0000000000000000, %fd13784, %p9141;
$L__BB0_9890:
	selp.f64 	%fd13791, 0d0000000000000000, %fd79258, %p9134;
	selp.f64 	%fd13792, 0d0000000000000000, %fd79259, %p9134;
	selp.f64 	%fd13793, 0d0000000000000000, %fd79260, %p9135;
	selp.f64 	%fd13794, 0d0000000000000000, %fd79261, %p9135;
	mul.f64 	%fd73088, %fd13793, %fd13793;
	fma.rn.f64 	%fd73089, %fd13791, %fd13791, %fd73088;
	add.f64 	%fd73090, %fd73089, 0dBFF0000000000000;
	abs.f64 	%fd73091, %fd73090;
	mul.f64 	%fd73092, %fd13794, %fd13794;
	fma.rn.f64 	%fd73093, %fd13791, %fd13791, %fd73092;
	add.f64 	%fd73094, %fd73093, 0dBFF0000000000000;
	abs.f64 	%fd73095, %fd73094;
	setp.geu.f64 	%p9144, %fd73091, %fd73095;
	@%p9144 bra 	$L__BB0_9904;
	abs.f64 	%fd13795, %fd13793;
	abs.f64 	%fd13796, %fd13791;
	setp.leu.f64 	%p9163, %fd13796, %fd13795;
	setp.gt.f64 	%p9164, %fd13796, %fd13795;
	selp.f64 	%fd13797, %fd13796, %fd13795, %p9164;
	selp.f64 	%fd73154, %fd13795, %fd13796, %p9164;
	div.rn.f64 	%fd73155, %fd73154, %fd13797;
	mul.f64 	%fd73156, %fd73155, %fd73155;
	fma.rn.f64 	%fd73157, %fd73156, 0dBEF53E1D2A25FF7E, 0d3F2D3B63DBB65B49;
	fma.rn.f64 	%fd73158, %fd73157, %fd73156, 0dBF5312788DDE082E;
	fma.rn.f64 	%fd73159, %fd73158, %fd73156, 0d3F6F9690C8249315;
	fma.rn.f64 	%fd73160, %fd73159, %fd73156, 0dBF82CF5AABC7CF0D;
	fma.rn.f64 	%fd73161, %fd73160, %fd73156, 0d3F9162B0B2A3BFDE;
	fma.rn.f64 	%fd73162, %fd73161, %fd73156, 0dBF9A7256FEB6FC6B;
	fma.rn.f64 	%fd73163, %fd73162, %fd73156, 0d3FA171560CE4A489;
	fma.rn.f64 	%fd73164, %fd73163, %fd73156, 0dBFA4F44D841450E4;
	fma.rn.f64 	%fd73165, %fd73164, %fd73156, 0d3FA7EE3D3F36BB95;
	fma.rn.f64 	%fd73166, %fd73165, %fd73156, 0dBFAAD32AE04A9FD1;
	fma.rn.f64 	%fd73167, %fd73166, %fd73156, 0d3FAE17813D66954F;
	fma.rn.f64 	%fd73168, %fd73167, %fd73156, 0dBFB11089CA9A5BCD;
	fma.rn.f64 	%fd73169, %fd73168, %fd73156, 0d3FB3B12B2DB51738;
	fma.rn.f64 	%fd73170, %fd73169, %fd73156, 0dBFB745D022F8DC5C;
	fma.rn.f64 	%fd73171, %fd73170, %fd73156, 0d3FBC71C709DFE927;
	fma.rn.f64 	%fd73172, %fd73171, %fd73156, 0dBFC2492491FA1744;
	fma.rn.f64 	%fd73173, %fd73172, %fd73156, 0d3FC99999999840D2;
	fma.rn.f64 	%fd73174, %fd73173, %fd73156, 0dBFD555555555544C;
	mul.f64 	%fd73175, %fd73156, %fd73174;
	fma.rn.f64 	%fd13798, %fd73175, %fd73155, %fd73155;
	@%p9163 bra 	$L__BB0_9893;
	{
	.reg .b32 %temp; 
	mov.b64 	{%temp, %r17242}, %fd13793;
	}
	setp.lt.s32 	%p9166, %r17242, 0;
	neg.f64 	%fd73178, %fd13798;
	selp.f64 	%fd73179, %fd13798, %fd73178, %p9166;
	add.f64 	%fd79262, %fd73179, 0d3FF921FB54442D18;
	bra.uni 	$L__BB0_9894;
$L__BB0_9893:
	{
	.reg .b32 %temp; 
	mov.b64 	{%temp, %r17241}, %fd13793;
	}
	setp.lt.s32 	%p9165, %r17241, 0;
	mov.f64 	%fd73176, 0d400921FB54442D18;
	sub.f64 	%fd73177, %fd73176, %fd13798;
	selp.f64 	%fd79262, %fd73177, %fd13798, %p9165;
$L__BB0_9894:
	setp.neu.f64 	%p9167, %fd13797, 0d0000000000000000;
	@%p9167 bra 	$L__BB0_9896;
	{
	.reg .b32 %temp; 
	mov.b64 	{%temp, %r17244}, %fd13793;
	}
	setp.lt.s32 	%p9170, %r17244, 0;
	selp.f64 	%fd79263, 0d400921FB54442D18, 0d0000000000000000, %p9170;
	bra.uni 	$L__BB0_9897;
$L__BB0_9896:
	setp.eq.f64 	%p9168, %fd13795, %fd13796;
	{
	.reg .b32 %temp; 
	mov.b64 	{%temp, %r17243}, %fd13793;
	}
	setp.lt.s32 	%p9169, %r17243, 0;
	selp.f64 	%fd73180, 0d4002D97C7F3321D2, 0d3FE921FB54442D18, %p9169;
	selp.f64 	%fd79263, %fd73180, %fd79262, %p9168;
$L__BB0_9897:
	add.rn.f64 	%fd73181, %fd13795, %fd13796;
	setp.nan.f64 	%p9171, %fd73181, %fd73181;
	copysign.f64 	%fd73182, %fd13791, %fd79263;
	selp.f64 	%fd79270, %fd73181, %fd73182, %p9171;
	abs.f64 	%fd13806, %fd13794;
	abs.f64 	%fd13807, %fd13792;
	setp.leu.f64 	%p9172, %fd13807, %fd13806;
	setp.gt.f64 	%p9173, %fd13807, %fd13806;
	selp.f64 	%fd13808, %fd13807, %fd13806, %p9173;
	selp.f64 	%fd73183, %fd13806, %fd13807, %p9173;
	div.rn.f64 	%fd73184, %fd73183, %fd13808;
	mul.f64 	%fd73185, %fd73184, %fd73184;
	fma.rn.f64 	%fd73186, %fd73185, 0dBEF53E1D2A25FF7E, 0d3F2D3B63DBB65B49;
	fma.rn.f64 	%fd73187, %fd73186, %fd73185, 0dBF5312788DDE082E;
	fma.rn.f64 	%fd73188, %fd73187, %fd73185, 0d3F6F9690C8249315;
	fma.rn.f64 	%fd73189, %fd73188, %fd73185, 0dBF82CF5AABC7CF0D;
	fma.rn.f64 	%fd73190, %fd73189, %fd73185, 0d3F9162B0B2A3BFDE;
	fma.rn.f64 	%fd73191, %fd73190, %fd73185, 0dBF9A7256FEB6FC6B;
	fma.rn.f64 	%fd73192, %fd73191, %fd73185, 0d3FA171560CE4A489;
	fma.rn.f64 	%fd73193, %fd73192, %fd73185, 0dBFA4F44D841450E4;
	fma.rn.f64 	%fd73194, %fd73193, %fd73185, 0d3FA7EE3D3F36BB95;
	fma.rn.f64 	%fd73195, %fd73194, %fd73185, 0dBFAAD32AE04A9FD1;
	fma.rn.f64 	%fd73196, %fd73195, %fd73185, 0d3FAE17813D66954F;
	fma.rn.f64 	%fd73197, %fd73196, %fd73185, 0dBFB11089CA9A5BCD;
	fma.rn.f64 	%fd73198, %fd73197, %fd73185, 0d3FB3B12B2DB51738;
	fma.rn.f64 	%fd73199, %fd73198, %fd73185, 0dBFB745D022F8DC5C;
	fma.rn.f64 	%fd73200, %fd73199, %fd73185, 0d3FBC71C709DFE927;
	fma.rn.f64 	%fd73201, %fd73200, %fd73185, 0dBFC2492491FA1744;
	fma.rn.f64 	%fd73202, %fd73201, %fd73185, 0d3FC99999999840D2;
	fma.rn.f64 	%fd73203, %fd73202, %fd73185, 0dBFD555555555544C;
	mul.f64 	%fd73204, %fd73185, %fd73203;
	fma.rn.f64 	%fd13809, %fd73204, %fd73184, %fd73184;
	@%p9172 bra 	$L__BB0_9899;
	{
	.reg .b32 %temp; 
	mov.b64 	{%temp, %r17246}, %fd13794;
	}
	setp.lt.s32 	%p9175, %r17246, 0;
	neg.f64 	%fd73207, %fd13809;
	selp.f64 	%fd73208, %fd13809, %fd73207, %p9175;
	add.f64 	%fd79264, %fd73208, 0d3FF921FB54442D18;
	bra.uni 	$L__BB0_9900;
$L__BB0_9899:
	{
	.reg .b32 %temp; 
	mov.b64 	{%temp, %r17245}, %fd13794;
	}
	setp.lt.s32 	%p9174, %r17245, 0;
	mov.f64 	%fd73205, 0d400921FB54442D18;
	sub.f64 	%fd73206, %fd73205, %fd13809;
	selp.f64 	%fd79264, %fd73206, %fd13809, %p9174;
$L__BB0_9900:
	setp.neu.f64 	%p9176, %fd13808, 0d0000000000000000;
	@%p9176 bra 	$L__BB0_9902;
	{
	.reg .b32 %temp; 
	mov.b64 	{%temp, %r17248}, %fd13794;
	}
	setp.lt.s32 	%p9179, %r17248, 0;
	selp.f64 	%fd79265, 0d400921FB54442D18, 0d0000000000000000, %p9179;
	bra.uni 	$L__BB0_9903;
$L__BB0_9902:
	setp.eq.f64 	%p9177, %fd13806, %fd13807;
	{
	.reg .b32 %temp; 
	mov.b64 	{%temp, %r17247}, %fd13794;
	}
	setp.lt.s32 	%p9178, %r17247, 0;
	selp.f64 	%fd73209, 0d4002D97C7F3321D2, 0d3FE921FB54442D18, %p9178;
	selp.f64 	%fd79265, %fd73209, %fd79264, %p9177;
$L__BB0_9903:
	add.rn.f64 	%fd73210, %fd13806, %fd13807;
	setp.nan.f64 	%p9180, %fd73210, %fd73210;
	copysign.f64 	%fd73211, %fd13792, %fd79265;
	selp.f64 	%fd79271, %fd73210, %fd73211, %p9180;
	bra.uni 	$L__BB0_9917;
$L__BB0_9904:
	abs.f64 	%fd13817, %fd13794;
	abs.f64 	%fd13818, %fd13791;
	setp.leu.f64 	%p9145, %fd13818, %fd13817;
	setp.gt.f64 	%p9146, %fd13818, %fd13817;
	selp.f64 	%fd13819, %fd13818, %fd13817, %p9146;
	selp.f64 	%fd73096, %fd13817, %fd13818, %p9146;
	div.rn.f64 	%fd73097, %fd73096, %fd13819;
	mul.f64 	%fd73098, %fd73097, %fd73097;
	fma.rn.f64 	%fd73099, %fd73098, 0dBEF53E1D2A25FF7E, 0d3F2D3B63DBB65B49;
	fma.rn.f64 	%fd73100, %fd73099, %fd73098, 0dBF5312788DDE082E;
	fma.rn.f64 	%fd73101, %fd73100, %fd73098, 0d3F6F9690C8249315;
	fma.rn.f64 	%fd73102, %fd73101, %fd73098, 0dBF82CF5AABC7CF0D;
	fma.rn.f64 	%fd73103, %fd73102, %fd73098, 0d3F9162B0B2A3BFDE;
	fma.rn.f64 	%fd73104, %fd73103, %fd73098, 0dBF9A7256FEB6FC6B;
	fma.rn.f64 	%fd73105, %fd73104, %fd73098, 0d3FA171560CE4A489;
	fma.rn.f64 	%fd73106, %fd73105, %fd73098, 0dBFA4F44D841450E4;
	fma.rn.f64 	%fd73107, %fd73106, %fd73098, 0d3FA7EE3D3F36BB95;
	fma.rn.f64 	%fd73108, %fd73107, %fd73098, 0dBFAAD32AE04A9FD1;
	fma.rn.f64 	%fd73109, %fd73108, %fd73098, 0d3FAE17813D66954F;
	fma.rn.f64 	%fd73110, %fd73109, %fd73098, 0dBFB11089CA9A5BCD;
	fma.rn.f64 	%fd73111, %fd73110, %fd73098, 0d3FB3B12B2DB51738;
	fma.rn.f64 	%fd73112, %fd73111, %fd73098, 0dBFB745D022F8DC5C;
	fma.rn.f64 	%fd73113, %fd73112, %fd73098, 0d3FBC71C709DFE927;
	fma.rn.f64 	%fd73114, %fd73113, %fd73098, 0dBFC2492491FA1744;
	fma.rn.f64 	%fd73115, %fd73114, %fd73098, 0d3FC99999999840D2;
	fma.rn.f64 	%fd73116, %fd73115, %fd73098, 0dBFD555555555544C;
	mul.f64 	%fd73117, %fd73098, %fd73116;
	fma.rn.f64 	%fd13820, %fd73117, %fd73097, %fd73097;
	@%p9145 bra 	$L__BB0_9906;
	{
	.reg .b32 %temp; 
	mov.b64 	{%temp, %r17234}, %fd13794;
	}
	setp.lt.s32 	%p9148, %r17234, 0;
	neg.f64 	%fd73120, %fd13820;
	selp.f64 	%fd73121, %fd13820, %fd73120, %p9148;
	add.f64 	%fd79266, %fd73121, 0d3FF921FB54442D18;
	bra.uni 	$L__BB0_9907;
$L__BB0_9906:
	{
	.reg .b32 %temp; 
	mov.b64 	{%temp, %r17233}, %fd13794;
	}
	setp.lt.s32 	%p9147, %r17233, 0;
	mov.f64 	%fd73118, 0d400921FB54442D18;
	sub.f64 	%fd73119, %fd73118, %fd13820;
	selp.f64 	%fd79266, %fd73119, %fd13820, %p9147;
$L__BB0_9907:
	setp.neu.f64 	%p9149, %fd13819, 0d0000000000000000;
	@%p9149 bra 	$L__BB0_9909;
	{
	.reg .b32 %temp; 
	mov.b64 	{%temp, %r17236}, %fd13794;
	}
	setp.lt.s32 	%p9152, %r17236, 0;
	selp.f64 	%fd79267, 0d400921FB54442D18, 0d0000000000000000, %p9152;
	bra.uni 	$L__BB0_9910;
$L__BB0_9909:
	setp.eq.f64 	%p9150, %fd13817, %fd13818;
	{
	.reg .b32 %temp; 
	mov.b64 	{%temp, %r17235}, %fd13794;
	}
	setp.lt.s32 	%p9151, %r17235, 0;
	selp.f64 	%fd73122, 0d4002D97C7F3321D2, 0d3FE921FB54442D18, %p9151;
	selp.f64 	%fd79267, %fd73122, %fd79266, %p9150;
$L__BB0_9910:
	add.rn.f64 	%fd73123, %fd13817, %fd13818;
	setp.nan.f64 	%p9153, %fd73123, %fd73123;
	copysign.f64 	%fd73124, %fd13791, %fd79267;
	selp.f64 	%fd79270, %fd73123, %fd73124, %p9153;
	abs.f64 	%fd13828, %fd13793;
	abs.f64 	%fd13829, %fd13792;
	setp.leu.f64 	%p9154, %fd13829, %fd13828;
	setp.gt.f64 	%p9155, %fd13829, %fd13828;
	selp.f64 	%fd13830, %fd13829, %fd13828, %p9155;
	selp.f64 	%fd73125, %fd13828, %fd13829, %p9155;
	div.rn.f64 	%fd73126, %fd73125, %fd13830;
	mul.f64 	%fd73127, %fd73126, %fd73126;
	fma.rn.f64 	%fd73128, %fd73127, 0dBEF53E1D2A25FF7E, 0d3F2D3B63DBB65B49;
	fma.rn.f64 	%fd73129, %fd73128, %fd73127, 0dBF5312788DDE082E;
	fma.rn.f64 	%fd73130, %fd73129, %fd73127, 0d3F6F9690C8249315;
	fma.rn.f64 	%fd73131, %fd73130, %fd73127, 0dBF82CF5AABC7CF0D;
	fma.rn.f64 	%fd73132, %fd73131, %fd73127, 0d3F9162B0B2A3BFDE;
	fma.rn.f64 	%fd73133, %fd73132, %fd73127, 0dBF9A7256FEB6FC6B;
	fma.rn.f64 	%fd73134, %fd73133, %fd73127, 0d3FA171560CE4A489;
	fma.rn.f64 	%fd73135, %fd73134, %fd73127, 0dBFA4F44D841450E4;
	fma.rn.f64 	%fd73136, %fd73135, %fd73127, 0d3FA7EE3D3F36BB95;
	fma.rn.f64 	%fd73137, %fd73136, %fd73127, 0dBFAAD32AE04A9FD1;
	fma.rn.f64 	%fd73138, %fd73137, %fd73127, 0d3FAE17813D66954F;
	fma.rn.f64 	%fd73139, %fd73138, %fd73127, 0dBFB11089CA9A5BCD;
	fma.rn.f64 	%fd73140, %fd73139, %fd73127, 0d3FB3B12B2DB51738;
	fma.rn.f64 	%fd73141, %fd73140, %fd73127, 0dBFB745D022F8DC5C;
	fma.rn.f64 	%fd73142, %fd73141, %fd73127, 0d3FBC71C709DFE927;
	fma.rn.f64 	%fd73143, %fd73142, %fd73127, 0dBFC2492491FA1744;
	fma.rn.f64 	%fd73144, %fd73143, %fd73127, 0d3FC99999999840D2;
	fma.rn.f64 	%fd73145, %fd73144, %fd73127, 0dBFD555555555544C;
	mul.f64 	%fd73146, %fd73127, %fd73145;
	fma.rn.f64 	%fd13831, %fd73146, %fd73126, %fd73126;
	@%p9154 bra 	$L__BB0_9912;
	{
	.reg .b32 %temp; 
	mov.b64 	{%temp, %r17238}, %fd13793;
	}
	setp.lt.s32 	%p9157, %r17238, 0;
	neg.f64 	%fd73149, %fd13831;
	selp.f64 	%fd73150, %fd13831, %fd73149, %p9157;
	add.f64 	%fd79268, %fd73150, 0d3FF921FB54442D18;
	bra.uni 	$L__BB0_9913;
$L__BB0_9912:
	{
	.reg .b32 %temp; 
	mov.b64 	{%temp, %r17237}, %fd13793;
	}
	setp.lt.s32 	%p9156, %r17237, 0;
	mov.f64 	%fd73147, 0d400921FB54442D18;
	sub.f64 	%fd73148, %fd73147, %fd13831;
	selp.f64 	%fd79268, %fd73148, %fd13831, %p9156;
$L__BB0_9913:
	setp.neu.f64 	%p9158, %fd13830, 0d0000000000000000;
	@%p9158 bra 	$L__BB0_9915;
	{
	.reg .b32 %temp; 
	mov.b64 	{%temp, %r17240}, %fd13793;
	}
	setp.lt.s32 	%p9161, %r17240, 0;
	selp.f64 	%fd79269, 0d400921FB54442D18, 0d0000000000000000, %p9161;
	bra.uni 	$L__BB0_9916;
$L__BB0_9915:
	setp.eq.f64 	%p9159, %fd13828, %fd13829;
	{
	.reg .b32 %temp; 
	mov.b64 	{%temp, %r17239}, %fd13793;
	}
	setp.lt.s32 	%p9160, %r17239, 0;
	selp.f64 	%fd73151, 0d4002D97C7F3321D2, 0d3FE921FB54442D18, %p9160;
	selp.f64 	%fd79269, %fd73151, %fd79268, %p9159;
$L__BB0_9916:
	add.rn.f64 	%fd73152, %fd13828, %fd13829;
	setp.nan.f64 	%p9162, %fd73152, %fd73152;
	copysign.f64 	%fd73153, %fd13792, %fd79269;
	selp.f64 	%fd79271, %fd73152, %fd73153, %p9162;
$L__BB0_9917:
	mul.f64 	%fd73212, %fd79271, 0d404CA5DC1A63C1F5;
	mul.f64 	%fd73213, %fd79270, 0d404CA5DC1A63C1F5;
	sub.f64 	%fd73214, %fd73213, %fd13688;
	abs.f64 	%fd73215, %fd73214;
	sub.f64 	%fd73216, %fd73212, %fd13688;
	abs.f64 	%fd73217, %fd73216;
	setp.lt.f64 	%p9181, %fd73215, %fd73217;
	selp.f64 	%fd73218, %fd73213, %fd73212, %p9181;
	mul.f64 	%fd13841, %fd73218, 0d3F91DF46A2529D3A;
	abs.f64 	%fd73219, %fd13841;
	setp.eq.f64 	%p9182, %fd73219, 0d7FF0000000000000;
	setp.ltu.f64 	%p9183, %fd73219, 0d41E0000000000000;
	or.pred  	%p9184, %p9182, %p9183;
	@%p9184 bra 	$L__BB0_9919;
	{ // callseq 1230, 0
	.param .b64 param0;
	st.param.f64 	[param0], %fd13841;
	.param .align 16 .b8 retval0[16];
	call.uni (retval0), 
	__internal_trig_reduction_slowpathd, 
	(
	param0
	);
	ld.param.f64 	%fd73220, [retval0];
	ld.param.b32 	%r17249, [retval0+8];
	} // callseq 1230
$L__BB0_9919:
	mul.f64 	%fd73222, %fd13765, %fd13765;
	fma.rn.f64 	%fd73223, %fd13764, %fd13764, %fd73222;
	sqrt.rn.f64 	%fd73224, %fd73223;
	div.rn.f64 	%fd13842, %fd13765, %fd73224;
	{
	.reg .b32 %temp; 
	mov.b64 	{%temp, %r6023}, %fd13842;
	}
	abs.f64 	%fd13843, %fd13842;
	{
	.reg .b32 %temp; 
	mov.b64 	{%temp, %r17251}, %fd13843;
	}
	setp.gt.s32 	%p9185, %r17251, 1071801957;
	@%p9185 bra 	$L__BB0_9923;
	mul.f64 	%fd73265, %fd13842, %fd13842;
	fma.rn.f64 	%fd73266, %fd73265, 0d3FB0066BDC1895E9, 0dBFB3823B180754AF;
	fma.rn.f64 	%fd73267, %fd73266, %fd73265, 0d3FB11E52CC2F79AE;
	fma.rn.f64 	%fd73268, %fd73267, %fd73265, 0dBF924EAF3526861B;
	fma.rn.f64 	%fd73269, %fd73268, %fd73265, 0d3F91DF02A31E6CB7;
	fma.rn.f64 	%fd73270, %fd73269, %fd73265, 0d3F847D18B0EEC6CC;
	fma.rn.f64 	%fd73271, %fd73270, %fd73265, 0d3F8D0AF961BA53B0;
	fma.rn.f64 	%fd73272, %fd73271, %fd73265, 0d3F91BF7734CF1C48;
	fma.rn.f64 	%fd73273, %fd73272, %fd73265, 0d3F96E91483144EF7;
	fma.rn.f64 	%fd73274, %fd73273, %fd73265, 0d3F9F1C6E0A4F9F81;
	fma.rn.f64 	%fd73275, %fd73274, %fd73265, 0d3FA6DB6DC27FA92B;
	fma.rn.f64 	%fd73276, %fd73275, %fd73265, 0d3FB333333320F91B;
	fma.rn.f64 	%fd73277, %fd73276, %fd73265, 0d3FC5555555555F4D;
	mul.f64 	%fd73278, %fd73265, %fd73277;
	fma.rn.f64 	%fd13844, %fd73278, %fd13843, %fd13843;
	setp.gt.s32 	%p9189, %r6023, -1;
	@%p9189 bra 	$L__BB0_9922;
	mov.f64 	%fd73283, 0d3C91A62633145C07;
	add.rn.f64 	%fd73284, %fd13844, %fd73283;
	mov.f64 	%fd73285, 0d3FF921FB54442D18;
	add.rn.f64 	%fd79272, %fd73285, %fd73284;
	bra.uni 	$L__BB0_9924;
$L__BB0_9922:
	mov.f64 	%fd73279, 0dBC91A62633145C07;
	add.rn.f64 	%fd73280, %fd13844, %fd73279;
	neg.f64 	%fd73281, %fd73280;
	mov.f64 	%fd73282, 0d3FF921FB54442D18;
	add.rn.f64 	%fd79272, %fd73282, %fd73281;
	bra.uni 	$L__BB0_9924;
$L__BB0_9923:
	mov.f64 	%fd73225, 0d3FF0000000000000;
	sub.f64 	%fd73226, %fd73225, %fd13843;
	{
	.reg .b32 %temp; 
	mov.b64 	{%r17252, %temp}, %fd73226;
	}
	{
	.reg .b32 %temp; 
	mov.b64 	{%temp, %r17253}, %fd73226;
	}
	add.s32 	%r17254, %r17253, -1048576;
	mov.b64 	%fd73227, {%r17252, %r17254};
	rsqrt.approx.ftz.f64 	%fd73228, %fd73227;
	{
	.reg .b32 %temp; 
	mov.b64 	{%r17255, %temp}, %fd73228;
	}
	{
	.reg .b32 %temp; 
	mov.b64 	{%temp, %r17256}, %fd73228;
	}
	add.s32 	%r17257, %r17256, -1048576;
	mov.b64 	%fd73229, {%r17255, %r17257};
	mul.f64 	%fd73230, %fd73227, %fd73228;
	neg.f64 	%fd73231, %fd73230;
	fma.rn.f64 	%fd73232, %fd73230, %fd73231, %fd73227;
	fma.rn.f64 	%fd73233, %fd73232, %fd73229, %fd73230;
	neg.f64 	%fd73234, %fd73233;
	fma.rn.f64 	%fd73235, %fd73228, %fd73234, 0d3FF0000000000000;
	fma.rn.f64 	%fd73236, %fd73235, %fd73229, %fd73229;
	fma.rn.f64 	%fd73237, %fd73233, %fd73234, %fd73227;
	fma.rn.f64 	%fd73238, %fd73237, %fd73236, %fd73233;
	{
	.reg .b32 %temp; 
	mov.b64 	{%r17258, %temp}, %fd73238;
	}
	{
	.reg .b32 %temp; 
	mov.b64 	{%temp, %r17259}, %fd73238;
	}
	add.s32 	%r17260, %r17259, 1048576;
	mov.b64 	%fd73239, {%r17258, %r17260};
	fma.rn.f64 	%fd73240, %fd73226, 0d3EC715B371155F70, 0dBEBAC2FE66FAAC4B;
	fma.rn.f64 	%fd73241, %fd73240, %fd73226, 0d3ED9A9B88EFCD9B8;
	fma.rn.f64 	%fd73242, %fd73241, %fd73226, 0d3EDD0F40A8A0C4C3;
	fma.rn.f64 	%fd73243, %fd73242, %fd73226, 0d3EF46D4CFA9E0E1F;
	fma.rn.f64 	%fd73244, %fd73243, %fd73226, 0d3F079C168D1E2422;
	fma.rn.f64 	%fd73245, %fd73244, %fd73226, 0d3F1C9A88C3BCA540;
	fma.rn.f64 	%fd73246, %fd73245, %fd73226, 0d3F31C4E64BD476DF;
	fma.rn.f64 	%fd73247, %fd73246, %fd73226, 0d3F46E8BA60009C8F;
	fma.rn.f64 	%fd73248, %fd73247, %fd73226, 0d3F5F1C71C62B05A2;
	fma.rn.f64 	%fd73249, %fd73248, %fd73226, 0d3F76DB6DB6DC9F2C;
	fma.rn.f64 	%fd73250, %fd73249, %fd73226, 0d3F9333333333329C;
	fma.rn.f64 	%fd73251, %fd73250, %fd73226, 0d3FB5555555555555;
	setp.lt.s32 	%p9186, %r17253, 1;
	mov.f64 	%fd73252, 0d0000000000000000;
	mul.rn.f64 	%fd73253, %fd13843, %fd73252;
	mul.f64 	%fd73254, %fd73226, %fd73251;
	fma.rn.f64 	%fd73255, %fd73254, %fd73239, %fd73239;
	selp.f64 	%fd73256, %fd73253, %fd73255, %p9186;
	setp.lt.s32 	%p9187, %r17253, 0;
	mov.f64 	%fd73257, 0d7FF0000000000000;
	mul.rn.f64 	%fd73258, %fd73256, %fd73257;
	selp.f64 	%fd73259, %fd73258, %fd73256, %p9187;
	setp.lt.s32 	%p9188, %r6023, 0;
	mov.f64 	%fd73260, 0dBCA1A62633145C07;
	add.rn.f64 	%fd73261, %fd73259, %fd73260;
	neg.f64 	%fd73262, %fd73261;
	mov.f64 	%fd73263, 0d400921FB54442D18;
	add.rn.f64 	%fd73264, %fd73263, %fd73262;
	selp.f64 	%fd79272, %fd73264, %fd73259, %p9188;
$L__BB0_9924:
	mul.f64 	%fd73286, %fd79272, 0d404CA5DC1A63C1F5;
	setp.gt.f64 	%p9190, %fd13764, 0d0000000000000000;
	neg.f64 	%fd73287, %fd73286;
	selp.f64 	%fd73288, %fd73287, %fd73286, %p9190;
	mul.f64 	%fd13849, %fd73288, 0d3F91DF46A2529D3A;
	abs.f64 	%fd13850, %fd13849;
	setp.neu.f64 	%p9191, %fd13850, 0d7FF0000000000000;
	@%p9191 bra 	$L__BB0_9926;
	mov.f64 	%fd73294, 0d0000000000000000;
	mul.rn.f64 	%fd79273, %fd13849, %fd73294;
	mov.b32 	%r20097, 0;
	bra.uni 	$L__BB0_9928;
$L__BB0_9926:
	mul.f64 	%fd73289, %fd13849, 0d3FE45F306DC9C883;
	cvt.rni.s32.f64 	%r20097, %fd73289;
	cvt.rn.f64.s32 	%fd73290, %r20097;
	fma.rn.f64 	%fd73291, %fd73290, 0dBFF921FB54442D18, %fd13849;
	fma.rn.f64 	%fd73292, %fd73290, 0dBC91A62633145C00, %fd73291;
	fma.rn.f64 	%fd79273, %fd73290, 0dB97B839A252049C0, %fd73292;
	setp.ltu.f64 	%p9192, %fd13850, 0d41E0000000000000;
	@%p9192 bra 	$L__BB0_9928;
	{ // callseq 1231, 0
	.param .b64 param0;
	st.param.f64 	[param0], %fd13849;
	.param .align 16 .b8 retval0[16];
	call.uni (retval0), 
	__internal_trig_reduction_slowpathd, 
	(
	param0
	);
	ld.param.f64 	%fd79273, [retval0];
	ld.param.b32 	%r20097, [retval0+8];
	} // callseq 1231
$L__BB0_9928:
	setp.neu.f64 	%p9193, %fd13850, 0d7FF0000000000000;
	shl.b32 	%r17263, %r20097, 6;
	cvt.u64.u32 	%rd7724, %r17263;
	and.b64  	%rd7725, %rd7724, 64;
	add.s64 	%rd7727, %rd7710, %rd7725;
	mul.rn.f64 	%fd73295, %fd79273, %fd79273;
	and.b32  	%r17264, %r20097, 1;
	setp.eq.b32 	%p9194, %r17264, 1;
	selp.f64 	%fd73296, 0dBDA8FF8320FD8164, 0d3DE5DB65F9785EBA, %p9194;
	ld.global.nc.v2.f64 	{%fd73297, %fd73298}, [%rd7727];
	fma.rn.f64 	%fd73299, %fd73296, %fd73295, %fd73297;
	fma.rn.f64 	%fd73300, %fd73299, %fd73295, %fd73298;
	ld.global.nc.v2.f64 	{%fd73301, %fd73302}, [%rd7727+16];
	fma.rn.f64 	%fd73303, %fd73300, %fd73295, %fd73301;
	fma.rn.f64 	%fd73304, %fd73303, %fd73295, %fd73302;
	ld.global.nc.v2.f64 	{%fd73305, %fd73306}, [%rd7727+32];
	fma.rn.f64 	%fd73307, %fd73304, %fd73295, %fd73305;
	fma.rn.f64 	%fd73308, %fd73307, %fd73295, %fd73306;
	fma.rn.f64 	%fd73309, %fd73308, %fd79273, %fd79273;
	fma.rn.f64 	%fd73310, %fd73308, %fd73295, 0d3FF0000000000000;
	selp.f64 	%fd73311, %fd73310, %fd73309, %p9194;
	and.b32  	%r17265, %r20097, 2;
	setp.eq.s32 	%p9195, %r17265, 0;
	mov.f64 	%fd73312, 0d0000000000000000;
	sub.f64 	%fd73313, %fd73312, %fd73311;
	selp.f64 	%fd13855, %fd73311, %fd73313, %p9195;
	@%p9193 bra 	$L__BB0_9930;
	mov.f64 	%fd73319, 0d0000000000000000;
	mul.rn.f64 	%fd79275, %fd13849, %fd73319;
	mov.b32 	%r20099, 1;
	bra.uni 	$L__BB0_9933;
$L__BB0_9930:
	mul.f64 	%fd73314, %fd13849, 0d3FE45F306DC9C883;
	cvt.rni.s32.f64 	%r20098, %fd73314;
	cvt.rn.f64.s32 	%fd73315, %r20098;
	fma.rn.f64 	%fd73316, %fd73315, 0dBFF921FB54442D18, %fd13849;
	fma.rn.f64 	%fd73317, %fd73315, 0dBC91A62633145C00, %fd73316;
	fma.rn.f64 	%fd79275, %fd73315, 0dB97B839A252049C0, %fd73317;
	setp.ltu.f64 	%p9196, %fd13850, 0d41E0000000000000;
	@%p9196 bra 	$L__BB0_9932;
	{ // callseq 1232, 0
	.param .b64 param0;
	st.param.f64 	[param0], %fd13849;
	.param .align 16 .b8 retval0[16];
	call.uni (retval0), 
	__internal_trig_reduction_slowpathd, 
	(
	param0
	);
	ld.param.f64 	%fd79275, [retval0];
	ld.param.b32 	%r20098, [retval0+8];
	} // callseq 1232
$L__BB0_9932:
	add.s32 	%r20099, %r20098, 1;
$L__BB0_9933:
	shl.b32 	%r17268, %r20099, 6;
	cvt.u64.u32 	%rd7728, %r17268;
	and.b64  	%rd7729, %rd7728, 64;
	add.s64 	%rd7731, %rd7710, %rd7729;
	mul.rn.f64 	%fd73320, %fd79275, %fd79275;
	and.b32  	%r17269, %r20099, 1;
	setp.eq.b32 	%p9197, %r17269, 1;
	selp.f64 	%fd73321, 0dBDA8FF8320FD8164, 0d3DE5DB65F9785EBA, %p9197;
	ld.global.nc.v2.f64 	{%fd73322, %fd73323}, [%rd7731];
	fma.rn.f64 	%fd73324, %fd73321, %fd73320, %fd73322;
	fma.rn.f64 	%fd73325, %fd73324, %fd73320, %fd73323;
	ld.global.nc.v2.f64 	{%fd73326, %fd73327}, [%rd7731+16];
	fma.rn.f64 	%fd73328, %fd73325, %fd73320, %fd73326;
	fma.rn.f64 	%fd73329, %fd73328, %fd73320, %fd73327;
	ld.global.nc.v2.f64 	{%fd73330, %fd73331}, [%rd7731+32];
	fma.rn.f64 	%fd73332, %fd73329, %fd73320, %fd73330;
	fma.rn.f64 	%fd73333, %fd73332, %fd73320, %fd73331;
	fma.rn.f64 	%fd73334, %fd73333, %fd79275, %fd79275;
	fma.rn.f64 	%fd73335, %fd73333, %fd73320, 0d3FF0000000000000;
	selp.f64 	%fd73336, %fd73335, %fd73334, %p9197;
	and.b32  	%r17270, %r20099, 2;
	setp.eq.s32 	%p9198, %r17270, 0;
	mov.f64 	%fd73337, 0d0000000000000000;
	sub.f64 	%fd73338, %fd73337, %fd73336;
	selp.f64 	%fd13861, %fd73336, %fd73338, %p9198;
	mul.f64 	%fd73339, %fd13715, %fd13778;
	mul.f64 	%fd13862, %fd73339, 0d3FE0000000000000;
	{
	.reg .b32 %temp; 
	mov.b64 	{%temp, %r17271}, %fd13862;
	}
	mov.b32 	%f87, %r17271;
	abs.f32 	%f88, %f87;
	setp.geu.f32 	%p9199, %f88, 0f3FE26666;
	@%p9199 bra 	$L__BB0_9935;
	mul.f64 	%fd73373, %fd13862, %fd13862;
	fma.rn.f64 	%fd73374, %fd73373, 0d3FB0066BDC1895E9, 0dBFB3823B180754AF;
	fma.rn.f64 	%fd73375, %fd73374, %fd73373, 0d3FB11E52CC2F79AE;
	fma.rn.f64 	%fd73376, %fd73375, %fd73373, 0dBF924EAF3526861B;
	fma.rn.f64 	%fd73377, %fd73376, %fd73373, 0d3F91DF02A31E6CB7;
	fma.rn.f64 	%fd73378, %fd73377, %fd73373, 0d3F847D18B0EEC6CC;
	fma.rn.f64 	%fd73379, %fd73378, %fd73373, 0d3F8D0AF961BA53B0;
	fma.rn.f64 	%fd73380, %fd73379, %fd73373, 0d3F91BF7734CF1C48;
	fma.rn.f64 	%fd73381, %fd73380, %fd73373, 0d3F96E91483144EF7;
	fma.rn.f64 	%fd73382, %fd73381, %fd73373, 0d3F9F1C6E0A4F9F81;
	fma.rn.f64 	%fd73383, %fd73382, %fd73373, 0d3FA6DB6DC27FA92B;
	fma.rn.f64 	%fd73384, %fd73383, %fd73373, 0d3FB333333320F91B;
	fma.rn.f64 	%fd73385, %fd73384, %fd73373, 0d3FC5555555555F4D;
	mul.f64 	%fd73386, %fd73373, %fd73385;
	fma.rn.f64 	%fd79276, %fd73386, %fd13862, %fd13862;
	bra.uni 	$L__BB0_9936;
$L__BB0_9935:
	abs.f64 	%fd73340, %fd13862;
	fma.rn.f64 	%fd73341, %fd73340, 0dBFE0000000000000, 0d3FE0000000000000;
	rsqrt.approx.ftz.f64 	%fd73342, %fd73341;
	{
	.reg .b32 %temp; 
	mov.b64 	{%r17272, %temp}, %fd73342;
	}
	{
	.reg .b32 %temp; 
	mov.b64 	{%temp, %r17273}, %fd73342;
	}
	add.s32 	%r17274, %r17273, -1048576;
	mov.b64 	%fd73343, {%r17272, %r17274};
	mul.f64 	%fd73344, %fd73341, %fd73342;
	neg.f64 	%fd73345, %fd73344;
	fma.rn.f64 	%fd73346, %fd73344, %fd73345, %fd73341;
	fma.rn.f64 	%fd73347, %fd73346, %fd73343, %fd73344;
	neg.f64 	%fd73348, %fd73347;
	fma.rn.f64 	%fd73349, %fd73342, %fd73348, 0d3FF0000000000000;
	fma.rn.f64 	%fd73350, %fd73349, %fd73343, %fd73343;
	fma.rn.f64 	%fd73351, %fd73347, %fd73348, %fd73341;
	fma.rn.f64 	%fd73352, %fd73351, %fd73350, %fd73347;
	{
	.reg .b32 %temp; 
	mov.b64 	{%temp, %r17275}, %fd73341;
	}
	setp.lt.s32 	%p9200, %r17275, 0;
	selp.f64 	%fd73353, 0dFFF8000000000000, %fd73352, %p9200;
	setp.ne.f64 	%p9201, %fd73341, 0d0000000000000000;
	selp.f64 	%fd73354, %fd73353, %fd73341, %p9201;
	fma.rn.f64 	%fd73355, %fd73341, 0d3FB0066BDC1895E9, 0dBFB3823B180754AF;
	fma.rn.f64 	%fd73356, %fd73355, %fd73341, 0d3FB11E52CC2F79AE;
	fma.rn.f64 	%fd73357, %fd73356, %fd73341, 0dBF924EAF3526861B;
	fma.rn.f64 	%fd73358, %fd73357, %fd73341, 0d3F91DF02A31E6CB7;
	fma.rn.f64 	%fd73359, %fd73358, %fd73341, 0d3F847D18B0EEC6CC;
	fma.rn.f64 	%fd73360, %fd73359, %fd73341, 0d3F8D0AF961BA53B0;
	fma.rn.f64 	%fd73361, %fd73360, %fd73341, 0d3F91BF7734CF1C48;
	fma.rn.f64 	%fd73362, %fd73361, %fd73341, 0d3F96E91483144EF7;
	fma.rn.f64 	%fd73363, %fd73362, %fd73341, 0d3F9F1C6E0A4F9F81;
	fma.rn.f64 	%fd73364, %fd73363, %fd73341, 0d3FA6DB6DC27FA92B;
	fma.rn.f64 	%fd73365, %fd73364, %fd73341, 0d3FB333333320F91B;
	fma.rn.f64 	%fd73366, %fd73365, %fd73341, 0d3FC5555555555F4D;
	mul.f64 	%fd73367, %fd73341, %fd73366;
	mul.f64 	%fd73368, %fd73354, 0dC000000000000000;
	fma.rn.f64 	%fd73369, %fd73368, %fd73367, 0d3C91A62633145C07;
	add.f64 	%fd73370, %fd73368, 0d3FE921FB54442D18;
	add.f64 	%fd73371, %fd73370, %fd73369;
	add.f64 	%fd73372, %fd73371, 0d3FE921FB54442D18;
	copysign.f64 	%fd79276, %fd13862, %fd73372;
$L__BB0_9936:
	mul.f64 	%fd13866, %fd79276, 0d3FFFFFFFFFFFFFFF;
	abs.f64 	%fd13867, %fd13866;
	setp.neu.f64 	%p9202, %fd13867, 0d7FF0000000000000;
	@%p9202 bra 	$L__BB0_9938;
	mov.f64 	%fd73392, 0d0000000000000000;
	mul.rn.f64 	%fd79278, %fd13866, %fd73392;
	mov.pred 	%p9752, -1;
	bra.uni 	$L__BB0_9941;
$L__BB0_9938:
	mul.f64 	%fd73387, %fd13866, 0d3FE45F306DC9C883;
	cvt.rni.s32.f64 	%r20100, %fd73387;
	cvt.rn.f64.s32 	%fd73388, %r20100;
	fma.rn.f64 	%fd73389, %fd73388, 0dBFF921FB54442D18, %fd13866;
	fma.rn.f64 	%fd73390, %fd73388, 0dBC91A62633145C00, %fd73389;
	fma.rn.f64 	%fd79278, %fd73388, 0dB97B839A252049C0, %fd73390;
	setp.ltu.f64 	%p9203, %fd13867, 0d41E0000000000000;
	@%p9203 bra 	$L__BB0_9940;
	{ // callseq 1233, 0
	.param .b64 param0;
	st.param.f64 	[param0], %fd13866;
	.param .align 16 .b8 retval0[16];
	call.uni (retval0), 
	__internal_trig_reduction_slowpathd, 
	(
	param0
	);
	ld.param.f64 	%fd79278, [retval0];
	ld.param.b32 	%r20100, [retval0+8];
	} // callseq 1233
$L__BB0_9940:
	and.b32  	%r17277, %r20100, 1;
	setp.eq.b32 	%p9204, %r17277, 1;
	not.pred 	%p9752, %p9204;
$L__BB0_9941:
	mul.f64 	%fd73393, %fd79278, %fd79278;
	fma.rn.f64 	%fd73394, %fd73393, 0d3EE48DAC2799BCB9, 0dBEF9757C5B27EBB1;
	fma.rn.f64 	%fd73395, %fd73394, %fd73393, 0d3F0980E90FD91E04;
	fma.rn.f64 	%fd73396, %fd73395, %fd73393, 0dBEFAE2B0417D7E1D;
	fma.rn.f64 	%fd73397, %fd73396, %fd73393, 0d3F119F5341BFBA57;
	fma.rn.f64 	%fd73398, %fd73397, %fd73393, 0d3F15E791A00F6919;
	fma.rn.f64 	%fd73399, %fd73398, %fd73393, 0d3F2FF2E7FADEC73A;
	fma.rn.f64 	%fd73400, %fd73399, %fd73393, 0d3F434BC1B206DA62;
	fma.rn.f64 	%fd73401, %fd73400, %fd73393, 0d3F57DB18EF2F83F9;
	fma.rn.f64 	%fd73402, %fd73401, %fd73393, 0d3F6D6D2E7AE49FBC;
	fma.rn.f64 	%fd73403, %fd73402, %fd73393, 0d3F8226E3A816A776;
	fma.rn.f64 	%fd73404, %fd73403, %fd73393, 0d3F9664F485D25660;
	fma.rn.f64 	%fd73405, %fd73404, %fd73393, 0d3FABA1BA1BABF31D;
	fma.rn.f64 	%fd73406, %fd73405, %fd73393, 0d3FC11111111105D2;
	fma.rn.f64 	%fd73407, %fd73406, %fd73393, 0d3FD555555555555E;
	mul.f64 	%fd13873, %fd73393, %fd73407;
	fma.rn.f64 	%fd79279, %fd13873, %fd79278, %fd79278;
	@%p9752 bra 	$L__BB0_9943;
	sub.f64 	%fd73408, %fd79279, %fd79278;
	neg.f64 	%fd73409, %fd73408;
	fma.rn.f64 	%fd73410, %fd13873, %fd79278, %fd73409;
	rcp.approx.ftz.f64 	%fd73411, %fd79279;
	neg.f64 	%fd73412, %fd79279;
	fma.rn.f64 	%fd73413, %fd73412, %fd73411, 0d3FF0000000000000;
	fma.rn.f64 	%fd73414, %fd73413, %fd73413, %fd73413;
	fma.rn.f64 	%fd73415, %fd73414, %fd73411, %fd73411;
	neg.f64 	%fd73416, %fd73415;
	fma.rn.f64 	%fd73417, %fd79279, %fd73416, 0d3FF0000000000000;
	fma.rn.f64 	%fd73418, %fd73416, %fd73410, %fd73417;
	fma.rn.f64 	%fd79279, %fd73418, %fd73416, %fd73416;
$L__BB0_9943:
	mul.f64 	%fd73419, %fd79279, %fd13670;
	mul.f64 	%fd79281, %fd13855, %fd73419;
	mul.f64 	%fd73420, %fd13665, %fd79279;
	mul.f64 	%fd79280, %fd13861, %fd73420;
	bra.uni 	$L__BB0_9945;
$L__BB0_9944:
	sub.f64 	%fd79281, %fd13686, %fd13711;
	sub.f64 	%fd79280, %fd13687, %fd13712;
$L__BB0_9945:
	ld.param.u64 	%rd8639, [_Z8FitGrainPdPiS0_S_S_S0_S0_S_S_S_S_S_S_S_S_S_S_S_S__param_7];
	setp.lt.s32 	%p9206, %r19905, 1;
	cvta.to.global.u64 	%rd7732, %rd8639;
	add.s64 	%rd7734, %rd7732, %rd7671;
	add.s64 	%rd7736, %rd7734, %rd7673;
	ld.global.f64 	%fd73421, [%rd7736+64];
	cvt.rzi.s32.f64 	%r6035, %fd73421;
	@%p9206 bra 	$L__BB0_9950;
	mov.b32 	%r20101, 0;
	bra.uni 	$L__BB0_9948;
$L__BB0_9947:
	add.s32 	%r20101, %r20101, 1;
	setp.eq.s32 	%p9208, %r20101, %r19905;
	@%p9208 bra 	$L__BB0_9950;
$L__BB0_9948:
	shl.b32 	%r17281, %r20101, 3;
	mul.wide.u32 	%rd7737, %r17281, 8;
	add.s64 	%rd64, %rd31, %rd7737;
	ld.global.f64 	%fd73422, [%rd64+56];
	cvt.rzi.s32.f64 	%r17282, %fd73422;
	setp.ne.s32 	%p9207, %r17282, %r6035;
	@%p9207 bra 	$L__BB0_9947;
	ld.global.f64 	%fd73423, [%rd64];
	sub.f64 	%fd73424, %fd79281, %fd73423;
	ld.global.f64 	%fd73425, [%rd64+8];
	sub.f64 	%fd73426, %fd79280, %fd73425;
	mul.f64 	%fd73427, %fd73426, %fd73426;
	fma.rn.f64 	%fd73428, %fd73424, %fd73424, %fd73427;
	sqrt.rn.f64 	%fd73429, %fd73428;
	cvt.rn.f64.s32 	%fd73430, %r20077;
	add.f64 	%fd73431, %fd73429, %fd73430;
	cvt.rzi.s32.f64 	%r20077, %fd73431;
$L__BB0_9950:
	add.s32 	%r20076, %r20076, 1;
	setp.ne.s32 	%p9209, %r20076, %r1;
	@%p9209 bra 	$L__BB0_9828;
	cvt.rn.f64.s32 	%fd79282, %r20077;
$L__BB0_9952:
	mul.lo.s32 	%r17283, %r5692, 3;
	mul.wide.u32 	%rd7738, %r17283, 8;
	add.s64 	%rd65, %rd32, %rd7738;
	add.s32 	%r20103, %r20103, 2;
	setp.gtu.f64 	%p9210, %fd79282, %fd79283;
	@%p9210 bra 	$L__BB0_9954;
	st.global.f64 	[%rd65], %fd79232;
	st.global.f64 	[%rd65+8], %fd79234;
	st.global.f64 	[%rd65+16], %fd79236;
	mul.wide.u32 	%rd7739, %r5692, 8;
	add.s64 	%rd7740, %rd32, %rd7739;
	st.global.f64 	[%rd7740+168], %fd79282;
	mov.f64 	%fd79283, %fd79282;
	bra.uni 	$L__BB0_9955;
$L__BB0_9954:
	st.global.f64 	[%rd65], %fd12796;
	st.global.f64 	[%rd65+8], %fd12801;
	st.global.f64 	[%rd65+16], %fd12806;
	mul.wide.u32 	%rd7741, %r5692, 8;
	add.s64 	%rd7742, %rd32, %rd7741;
	st.global.f64 	[%rd7742+168], %fd79283;
$L__BB0_9955:
	setp.lt.f64 	%p9354, %fd79283, %fd79288;
	selp.b32 	%r20108, %r5692, %r20108, %p9354;
	selp.f64 	%fd79288, %fd79283, %fd79288, %p9354;
	add.s32 	%r20106, %r5689, -1;
	setp.gt.s32 	%p9355, %r5689, 1;
	setp.gt.s32 	%p9356, %r20103, 1000;
	or.pred  	%p9357, %p9355, %p9356;
	@%p9357 bra 	$L__BB0_9977;
	and.b32  	%r6047, %r3, 2146435072;
	setp.eq.s32 	%p9358, %r6047, 1062207488;
	and.b32  	%r17408, %r3, 2147483647;
	setp.ne.s32 	%p9359, %r17408, 1071644672;
	and.pred  	%p169, %p9358, %p9359;
	setp.lt.s32 	%p9360, %r3, 0;
	selp.b32 	%r6045, 0, 2146435072, %p9360;
	or.b32  	%r6046, %r6045, -2147483648;
	ld.global.f64 	%fd74256, [%rd32+168];
	add.f64 	%fd74257, %fd74256, 0d0000000000000000;
	ld.global.f64 	%fd13887, [%rd32+176];
	add.f64 	%fd74258, %fd74257, %fd13887;
	ld.global.f64 	%fd13888, [%rd32+184];
	add.f64 	%fd74259, %fd74258, %fd13888;
	ld.global.f64 	%fd13889, [%rd32+192];
	add.f64 	%fd74260, %fd74259, %fd13889;
	mul.f64 	%fd13890, %fd74260, 0d3FD0000000000000;
	sub.f64 	%fd13891, %fd74256, %fd13890;
	{
	.reg .b32 %temp; 
	mov.b64 	{%temp, %r6048}, %fd13891;
	}
	abs.f64 	%fd13892, %fd13891;
	{ // callseq 1250, 0
	.param .b64 param0;
	st.param.f64 	[param0], %fd13892;
	.param .b64 retval0;
	call.uni (retval0), 
	__internal_accurate_pow, 
	(
	param0
	);
	ld.param.f64 	%fd74261, [retval0];
	} // callseq 1250
	setp.lt.s32 	%p9361, %r6048, 0;
	neg.f64 	%fd74263, %fd74261;
	selp.f64 	%fd74264, %fd74263, %fd74261, %p9358;
	selp.f64 	%fd74265, %fd74264, %fd74261, %p9361;
	setp.eq.f64 	%p9362, %fd13891, 0d0000000000000000;
	selp.b32 	%r17409, %r6048, 0, %p9358;
	or.b32  	%r17410, %r17409, 2146435072;
	selp.b32 	%r17411, %r17410, %r17409, %p9360;
	mov.b32 	%r17412, 0;
	mov.b64 	%fd74266, {%r17412, %r17411};
	selp.f64 	%fd79284, %fd74266, %fd74265, %p9362;
	add.f64 	%fd74267, %fd13891, 0d4000000000000000;
	{
	.reg .b32 %temp; 
	mov.b64 	{%temp, %r17413}, %fd74267;
	}
	and.b32  	%r17414, %r17413, 2146435072;
	setp.ne.s32 	%p9363, %r17414, 2146435072;
	@%p9363 bra 	$L__BB0_9961;
	setp.num.f64 	%p9364, %fd13891, %fd13891;
	@%p9364 bra 	$L__BB0_9959;
	mov.f64 	%fd74268, 0d4000000000000000;
	add.rn.f64 	%fd79284, %fd13891, %fd74268;
	bra.uni 	$L__BB0_9961;
$L__BB0_9959:
	setp.neu.f64 	%p9365, %fd13892, 0d7FF0000000000000;
	@%p9365 bra 	$L__BB0_9961;
	setp.lt.s32 	%p9366, %r6048, 0;
	selp.b32 	%r17415, %r6046, %r6045, %p169;
	selp.b32 	%r17416, %r17415, %r6045, %p9366;
	mov.b32 	%r17417, 0;
	mov.b64 	%fd79284, {%r17417, %r17416};
$L__BB0_9961:
	setp.lt.s32 	%p9367, %r3, 0;
	setp.eq.s32 	%p9368, %r6047, 1062207488;
	setp.eq.f64 	%p9370, %fd13891, 0d3FF0000000000000;
	add.f64 	%fd74269, %fd79284, 0d0000000000000000;
	selp.f64 	%fd13897, 0d3FF0000000000000, %fd74269, %p9370;
	sub.f64 	%fd13898, %fd13887, %fd13890;
	{
	.reg .b32 %temp; 
	mov.b64 	{%temp, %r6049}, %fd13898;
	}
	abs.f64 	%fd13899, %fd13898;
	{ // callseq 1251, 0
	.param .b64 param0;
	st.param.f64 	[param0], %fd13899;
	.param .b64 retval0;
	call.uni (retval0), 
	__internal_accurate_pow, 
	(
	param0
	);
	ld.param.f64 	%fd74270, [retval0];
	} // callseq 1251
	setp.lt.s32 	%p9371, %r6049, 0;
	neg.f64 	%fd74272, %fd74270;
	selp.f64 	%fd74273, %fd74272, %fd74270, %p9368;
	selp.f64 	%fd74274, %fd74273, %fd74270, %p9371;
	setp.eq.f64 	%p9372, %fd13898, 0d0000000000000000;
	selp.b32 	%r17418, %r6049, 0, %p9368;
	or.b32  	%r17419, %r17418, 2146435072;
	selp.b32 	%r17420, %r17419, %r17418, %p9367;
	mov.b32 	%r17421, 0;
	mov.b64 	%fd74275, {%r17421, %r17420};
	selp.f64 	%fd79285, %fd74275, %fd74274, %p9372;
	add.f64 	%fd74276, %fd13898, 0d4000000000000000;
	{
	.reg .b32 %temp; 
	mov.b64 	{%temp, %r17422}, %fd74276;
	}
	and.b32  	%r17423, %r17422, 2146435072;
	setp.ne.s32 	%p9373, %r17423, 2146435072;
	@%p9373 bra 	$L__BB0_9966;
	setp.nan.f64 	%p9374, %fd13898, %fd13898;
	@%p9374 bra 	$L__BB0_9965;
	setp.neu.f64 	%p9375, %fd13899, 0d7FF0000000000000;
	@%p9375 bra 	$L__BB0_9966;
	setp.lt.s32 	%p9376, %r6049, 0;
	selp.b32 	%r17424, %r6046, %r6045, %p169;
	selp.b32 	%r17425, %r17424, %r6045, %p9376;
	mov.b32 	%r17426, 0;
	mov.b64 	%fd79285, {%r17426, %r17425};
	bra.uni 	$L__BB0_9966;
$L__BB0_9965:
	mov.f64 	%fd74277, 0d4000000000000000;
	add.rn.f64 	%fd79285, %fd13898, %fd74277;
$L__BB0_9966:
	setp.lt.s32 	%p9377, %r3, 0;
	setp.eq.s32 	%p9378, %r6047, 1062207488;
	setp.eq.f64 	%p9380, %fd13898, 0d3FF0000000000000;
	selp.f64 	%fd74278, 0d3FF0000000000000, %fd79285, %p9380;
	add.f64 	%fd13904, %fd13897, %fd74278;
	sub.f64 	%fd13905, %fd13888, %fd13890;
	{
	.reg .b32 %temp; 
	mov.b64 	{%temp, %r6050}, %fd13905;
	}
	abs.f64 	%fd13906, %fd13905;
	{ // callseq 1252, 0
	.param .b64 param0;
	st.param.f64 	[param0], %fd13906;
	.param .b64 retval0;
	call.uni (retval0), 
	__internal_accurate_pow, 
	(
	param0
	);
	ld.param.f64 	%fd74279, [retval0];
	} // callseq 1252
	setp.lt.s32 	%p9381, %r6050, 0;
	neg.f64 	%fd74281, %fd74279;
	selp.f64 	%fd74282, %fd74281, %fd74279, %p9378;
	selp.f64 	%fd74283, %fd74282, %fd74279, %p9381;
	setp.eq.f64 	%p9382, %fd13905, 0d0000000000000000;
	selp.b32 	%r17427, %r6050, 0, %p9378;
	or.b32  	%r17428, %r17427, 2146435072;
	selp.b32 	%r17429, %r17428, %r17427, %p9377;
	mov.b32 	%r17430, 0;
	mov.b64 	%fd74284, {%r17430, %r17429};
	selp.f64 	%fd79286, %fd74284, %fd74283, %p9382;
	add.f64 	%fd74285, %fd13905, 0d4000000000000000;
	{
	.reg .b32 %temp; 
	mov.b64 	{%temp, %r17431}, %fd74285;
	}
	and.b32  	%r17432, %r17431, 2146435072;
	setp.ne.s32 	%p9383, %r17432, 2146435072;
	@%p9383 bra 	$L__BB0_9971;
	setp.nan.f64 	%p9384, %fd13905, %fd13905;
	@%p9384 bra 	$L__BB0_9970;
	setp.neu.f64 	%p9385, %fd13906, 0d7FF0000000000000;
	@%p9385 bra 	$L__BB0_9971;
	setp.lt.s32 	%p9386, %r6050, 0;
	selp.b32 	%r17433, %r6046, %r6045, %p169;
	selp.b32 	%r17434, %r17433, %r6045, %p9386;
	mov.b32 	%r17435, 0;
	mov.b64 	%fd79286, {%r17435, %r17434};
	bra.uni 	$L__BB0_9971;
$L__BB0_9970:
	mov.f64 	%fd74286, 0d4000000000000000;
	add.rn.f64 	%fd79286, %fd13905, %fd74286;
$L__BB0_9971:
	setp.lt.s32 	%p9387, %r3, 0;
	setp.eq.s32 	%p9388, %r6047, 1062207488;
	setp.eq.f64 	%p9390, %fd13905, 0d3FF0000000000000;
	selp.f64 	%fd74287, 0d3FF0000000000000, %fd79286, %p9390;
	add.f64 	%fd13911, %fd13904, %fd74287;
	sub.f64 	%fd13912, %fd13889, %fd13890;
	{
	.reg .b32 %temp; 
	mov.b64 	{%temp, %r6051}, %fd13912;
	}
	abs.f64 	%fd13913, %fd13912;
	{ // callseq 1253, 0
	.param .b64 param0;
	st.param.f64 	[param0], %fd13913;
	.param .b64 retval0;
	call.uni (retval0), 
	__internal_accurate_pow, 
	(
	param0
	);
	ld.param.f64 	%fd74288, [retval0];
	} // callseq 1253
	setp.lt.s32 	%p9391, %r6051, 0;
	neg.f64 	%fd74290, %fd74288;
	selp.f64 	%fd74291, %fd74290, %fd74288, %p9388;
	selp.f64 	%fd74292, %fd74291, %fd74288, %p9391;
	setp.eq.f64 	%p9392, %fd13912, 0d0000000000000000;
	selp.b32 	%r17436, %r6051, 0, %p9388;
	or.b32  	%r17437, %r17436, 2146435072;
	selp.b32 	%r17438, %r17437, %r17436, %p9387;
	mov.b32 	%r17439, 0;
	mov.b64 	%fd74293, {%r17439, %r17438};
	selp.f64 	%fd79287, %fd74293, %fd74292, %p9392;
	add.f64 	%fd74294, %fd13912, 0d4000000000000000;
	{
	.reg .b32 %temp; 
	mov.b64 	{%temp, %r17440}, %fd74294;
	}
	and.b32  	%r17441, %r17440, 2146435072;
	setp.ne.s32 	%p9393, %r17441, 2146435072;
	@%p9393 bra 	$L__BB0_9976;
	setp.nan.f64 	%p9394, %fd13912, %fd13912;
	@%p9394 bra 	$L__BB0_9975;
	setp.neu.f64 	%p9395, %fd13913, 0d7FF0000000000000;
	@%p9395 bra 	$L__BB0_9976;
	setp.lt.s32 	%p9396, %r6051, 0;
	selp.b32 	%r17442, %r6046, %r6045, %p169;
	selp.b32 	%r17443, %r17442, %r6045, %p9396;
	mov.b32 	%r17444, 0;
	mov.b64 	%fd79287, {%r17444, %r17443};
	bra.uni 	$L__BB0_9976;
$L__BB0_9975:
	mov.f64 	%fd74295, 0d4000000000000000;
	add.rn.f64 	%fd79287, %fd13912, %fd74295;
$L__BB0_9976:
	setp.eq.f64 	%p9397, %fd13912, 0d3FF0000000000000;
	selp.f64 	%fd74296, 0d3FF0000000000000, %fd79287, %p9397;
	add.f64 	%fd74297, %fd13911, %fd74296;
	setp.le.f64 	%p9398, %fd74297, 0d3E601B2B29A4692C;
	mov.b32 	%r20106, 10;
	@%p9398 bra 	$L__BB0_9978;
$L__BB0_9977:
	setp.lt.s32 	%p9399, %r20103, 1000;
	@%p9399 bra 	$L__BB0_9249;
$L__BB0_9978:
	mul.lo.s32 	%r17446, %r20108, 3;
	mul.wide.u32 	%rd7820, %r17446, 8;
	add.s64 	%rd7821, %rd32, %rd7820;
	ld.global.f64 	%fd79387, [%rd7821];
	st.global.f64 	[%rd37], %fd79387;
	ld.global.f64 	%fd79386, [%rd7821+8];
	st.global.f64 	[%rd37+8], %fd79386;
	ld.global.f64 	%fd79385, [%rd7821+16];
	st.global.f64 	[%rd37+16], %fd79385;
	mul.wide.u32 	%rd7822, %r20108, 8;
	add.s64 	%rd7823, %rd32, %rd7822;
	ld.global.f64 	%fd13922, [%rd7823+168];
	setp.gt.s32 	%p9400, %r20103, 1000;
	@%p9400 bra 	$L__BB0_10246;
	mov.b32 	%r20110, 0;
	mov.u32 	%r20111, %r20103;
$L__BB0_9980:
	mul.wide.u32 	%rd7824, %r20110, 8;
	add.s64 	%rd7825, %rd38, %rd7824;
	ld.global.f64 	%fd74298, [%rd7825];
	mul.f64 	%fd13923, %fd74298, 0d3F50624DD2F1A9FC;
	add.s64 	%rd66, %rd37, %rd7824;
	ld.global.f64 	%fd74299, [%rd66];
	add.f64 	%fd79290, %fd74299, %fd13923;
	st.global.f64 	[%rd66], %fd79290;
	add.s64 	%rd7826, %rd35, %rd7824;
	ld.global.f64 	%fd13925, [%rd7826];
	setp.geu.f64 	%p9401, %fd79290, %fd13925;
	@%p9401 bra 	$L__BB0_9982;
	st.global.f64 	[%rd66], %fd13925;
	mov.f64 	%fd79290, %fd13925;
$L__BB0_9982:
	add.s64 	%rd7828, %rd36, %rd7824;
	ld.global.f64 	%fd13927, [%rd7828];
	setp.leu.f64 	%p9402, %fd79290, %fd13927;
	@%p9402 bra 	$L__BB0_9984;
	st.global.f64 	[%rd66], %fd13927;
	mov.f64 	%fd79290, %fd13927;
$L__BB0_9984:
	setp.lt.s32 	%p9403, %r1, 1;
	mov.f64 	%fd79336, 0d0000000000000000;
	@%p9403 bra 	$L__BB0_10110;
	ld.param.u64 	%rd8114, [_Z8FitGrainPdPiS0_S_S_S0_S0_S_S_S_S_S_S_S_S_S_S_S_S__param_0];
	ld.global.f64 	%fd13929, [%rd37];
	ld.global.f64 	%fd13930, [%rd37+8];
	ld.global.f64 	%fd13931, [%rd37+16];
	cvta.to.global.u64 	%rd7829, %rd8114;
	ld.global.f64 	%fd13932, [%rd7829];
	ld.global.f64 	%fd74301, [%rd7829+4160];
	mul.f64 	%fd13933, %fd74301, 0d3F91DF46A2529D3A;
	abs.f64 	%fd13934, %fd13933;
	setp.eq.f64 	%p9404, %fd13934, 0d7FF0000000000000;
	mul.f64 	%fd74302, %fd13933, 0d3FE45F306DC9C883;
	cvt.rni.s32.f64 	%r6060, %fd74302;
	cvt.rn.f64.s32 	%fd74303, %r6060;
	fma.rn.f64 	%fd74304, %fd74303, 0dBFF921FB54442D18, %fd13933;
	fma.rn.f64 	%fd74305, %fd74303, 0dBC91A62633145C00, %fd74304;
	fma.rn.f64 	%fd13935, %fd74303, 0dB97B839A252049C0, %fd74305;
	setp.ltu.f64 	%p9405, %fd13934, 0d41E0000000000000;
	abs.f64 	%fd13936, %fd74301;
	or.pred  	%p170, %p9404, %p9405;
	neg.f64 	%fd13937, %fd13932;
	mov.b32 	%r20112, 0;
	mov.u32 	%r20113, %r20112;
$L__BB0_9986:
	ld.param.u64 	%rd8642, [_Z8FitGrainPdPiS0_S_S_S0_S0_S_S_S_S_S_S_S_S_S_S_S_S__param_7];
	mul.lo.s32 	%r17449, %r20112, 9;
	cvta.to.global.u64 	%rd7830, %rd8642;
	mul.lo.s32 	%r17450, %r2, 9;
	mul.wide.s32 	%rd7831, %r17450, 8;
	add.s64 	%rd7832, %rd7830, %rd7831;
	mul.wide.u32 	%rd7833, %r17449, 8;
	add.s64 	%rd67, %rd7832, %rd7833;
	ld.global.f64 	%fd13938, [%rd67+40];
	ld.global.f64 	%fd13939, [%rd67+48];
	ld.global.f64 	%fd13940, [%rd67+32];
	mul.f64 	%fd13941, %fd13940, 0d3F91DF46A2529D3A;
	abs.f64 	%fd13942, %fd13941;
	setp.neu.f64 	%p9406, %fd13942, 0d7FF0000000000000;
	@%p9406 bra 	$L__BB0_9988;
	mov.f64 	%fd74311, 0d0000000000000000;
	mul.rn.f64 	%fd79291, %fd13941, %fd74311;
	mov.b32 	%r20114, 0;
	bra.uni 	$L__BB0_9990;
$L__BB0_9988:
	mul.f64 	%fd74306, %fd13941, 0d3FE45F306DC9C883;
	cvt.rni.s32.f64 	%r20114, %fd74306;
	cvt.rn.f64.s32 	%fd74307, %r20114;
	fma.rn.f64 	%fd74308, %fd74307, 0dBFF921FB54442D18, %fd13941;
	fma.rn.f64 	%fd74309, %fd74307, 0dBC91A62633145C00, %fd74308;
	fma.rn.f64 	%fd79291, %fd74307, 0dB97B839A252049C0, %fd74309;
	setp.ltu.f64 	%p9407, %fd13942, 0d41E0000000000000;
	@%p9407 bra 	$L__BB0_9990;
	{ // callseq 1254, 0
	.param .b64 param0;
	st.param.f64 	[param0], %fd13941;
	.param .align 16 .b8 retval0[16];
	call.uni (retval0), 
	__internal_trig_reduction_slowpathd, 
	(
	param0
	);
	ld.param.f64 	%fd79291, [retval0];
	ld.param.b32 	%r20114, [retval0+8];
	} // callseq 1254
$L__BB0_9990:
	setp.neu.f64 	%p9408, %fd13942, 0d7FF0000000000000;
	shl.b32 	%r17453, %r20114, 6;
	cvt.u64.u32 	%rd7834, %r17453;
	and.b64  	%rd7835, %rd7834, 64;
	add.s64 	%rd7837, %rd7183, %rd7835;
	mul.rn.f64 	%fd74312, %fd79291, %fd79291;
	and.b32  	%r17454, %r20114, 1;
	setp.eq.b32 	%p9409, %r17454, 1;
	selp.f64 	%fd74313, 0dBDA8FF8320FD8164, 0d3DE5DB65F9785EBA, %p9409;
	ld.global.nc.v2.f64 	{%fd74314, %fd74315}, [%rd7837];
	fma.rn.f64 	%fd74316, %fd74313, %fd74312, %fd74314;
	fma.rn.f64 	%fd74317, %fd74316, %fd74312, %fd74315;
	ld.global.nc.v2.f64 	{%fd74318, %fd74319}, [%rd7837+16];
	fma.rn.f64 	%fd74320, %fd74317, %fd74312, %fd74318;
	fma.rn.f64 	%fd74321, %fd74320, %fd74312, %fd74319;
	ld.global.nc.v2.f64 	{%fd74322, %fd74323}, [%rd7837+32];
	fma.rn.f64 	%fd74324, %fd74321, %fd74312, %fd74322;
	fma.rn.f64 	%fd74325, %fd74324, %fd74312, %fd74323;
	fma.rn.f64 	%fd74326, %fd74325, %fd79291, %fd79291;
	fma.rn.f64 	%fd74327, %fd74325, %fd74312, 0d3FF0000000000000;
	selp.f64 	%fd74328, %fd74327, %fd74326, %p9409;
	and.b32  	%r17455, %r20114, 2;
	setp.eq.s32 	%p9410, %r17455, 0;
	mov.f64 	%fd74329, 0d0000000000000000;
	sub.f64 	%fd74330, %fd74329, %fd74328;
	selp.f64 	%fd13947, %fd74328, %fd74330, %p9410;
	@%p9408 bra 	$L__BB0_9992;
	mov.f64 	%fd74336, 0d0000000000000000;
	mul.rn.f64 	%fd79293, %fd13941, %fd74336;
	mov.b32 	%r20116, 1;
	bra.uni 	$L__BB0_9995;
$L__BB0_9992:
	mul.f64 	%fd74331, %fd13941, 0d3FE45F306DC9C883;
	cvt.rni.s32.f64 	%r20115, %fd74331;
	cvt.rn.f64.s32 	%fd74332, %r20115;
	fma.rn.f64 	%fd74333, %fd74332, 0dBFF921FB54442D18, %fd13941;
	fma.rn.f64 	%fd74334, %fd74332, 0dBC91A62633145C00, %fd74333;
	fma.rn.f64 	%fd79293, %fd74332, 0dB97B839A252049C0, %fd74334;
	setp.ltu.f64 	%p9411, %fd13942, 0d41E0000000000000;
	@%p9411 bra 	$L__BB0_9994;
	{ // callseq 1255, 0
	.param .b64 param0;
	st.param.f64 	[param0], %fd13941;
	.param .align 16 .b8 retval0[16];
	call.uni (retval0), 
	__internal_trig_reduction_slowpathd, 
	(
	param0
	);
	ld.param.f64 	%fd79293, [retval0];
	ld.param.b32 	%r20115, [retval0+8];
	} // callseq 1255
$L__BB0_9994:
	add.s32 	%r20116, %r20115, 1;
$L__BB0_9995:
	mov.f64 	%fd74337, 0d0000000000000000;
	mul.rn.f64 	%fd79304, %fd13933, %fd74337;
	setp.eq.f64 	%p9412, %fd13934, 0d7FF0000000000000;
	shl.b32 	%r17459, %r20116, 6;
	cvt.u64.u32 	%rd7838, %r17459;
	and.b64  	%rd7839, %rd7838, 64;
	add.s64 	%rd7841, %rd7183, %rd7839;
	mul.rn.f64 	%fd74338, %fd79293, %fd79293;
	and.b32  	%r17460, %r20116, 1;
	setp.eq.b32 	%p9413, %r17460, 1;
	selp.f64 	%fd74339, 0dBDA8FF8320FD8164, 0d3DE5DB65F9785EBA, %p9413;
	ld.global.nc.v2.f64 	{%fd74340, %fd74341}, [%rd7841];
	fma.rn.f64 	%fd74342, %fd74339, %fd74338, %fd74340;
	fma.rn.f64 	%fd74343, %fd74342, %fd74338, %fd74341;
	ld.global.nc.v2.f64 	{%fd74344, %fd74345}, [%rd7841+16];
	fma.rn.f64 	%fd74346, %fd74343, %fd74338, %fd74344;
	fma.rn.f64 	%fd74347, %fd74346, %fd74338, %fd74345;
	ld.global.nc.v2.f64 	{%fd74348, %fd74349}, [%rd7841+32];
	fma.rn.f64 	%fd74350, %fd74347, %fd74338, %fd74348;
	fma.rn.f64 	%fd74351, %fd74350, %fd74338, %fd74349;
	fma.rn.f64 	%fd74352, %fd74351, %fd79293, %fd79293;
	fma.rn.f64 	%fd74353, %fd74351, %fd74338, 0d3FF0000000000000;
	selp.f64 	%fd74354, %fd74353, %fd74352, %p9413;
	and.b32  	%r17461, %r20116, 2;
	setp.eq.s32 	%p9414, %r17461, 0;
	sub.f64 	%fd74355, %fd74337, %fd74354;
	selp.f64 	%fd74356, %fd74354, %fd74355, %p9414;
	mul.f64 	%fd74357, %fd13929, %fd74356;
	mul.f64 	%fd74358, %fd13930, %fd13947;
	sub.f64 	%fd13954, %fd74357, %fd74358;
	mul.f64 	%fd74359, %fd13930, %fd74356;
	fma.rn.f64 	%fd13955, %fd13929, %fd13947, %fd74359;
	mov.b32 	%r20118, 1;
	mov.f64 	%fd79295, %fd79304;
	@%p9412 bra 	$L__BB0_9999;
	setp.ltu.f64 	%p9415, %fd13934, 0d41E0000000000000;
	mov.f64 	%fd79295, %fd13935;
	mov.u32 	%r20117, %r6060;
	@%p9415 bra 	$L__BB0_9998;
	{ // callseq 1256, 0
	.param .b64 param0;
	st.param.f64 	[param0], %fd13933;
	.param .align 16 .b8 retval0[16];
	call.uni (retval0), 
	__internal_trig_reduction_slowpathd, 
	(
	param0
	);
	ld.param.f64 	%fd79295, [retval0];
	ld.param.b32 	%r20117, [retval0+8];
	} // callseq 1256
$L__BB0_9998:
	add.s32 	%r20118, %r20117, 1;
$L__BB0_9999:
	setp.eq.f64 	%p9416, %fd13934, 0d7FF0000000000000;
	selp.b32 	%r20119, 0, %r6060, %p9416;
	selp.f64 	%fd79296, %fd79304, %fd13935, %p9416;
	shl.b32 	%r17463, %r20118, 6;
	cvt.u64.u32 	%rd7842, %r17463;
	and.b64  	%rd7843, %rd7842, 64;
	add.s64 	%rd7845, %rd7183, %rd7843;
	mul.rn.f64 	%fd74361, %fd79295, %fd79295;
	and.b32  	%r17464, %r20118, 1;
	setp.eq.b32 	%p9417, %r17464, 1;
	selp.f64 	%fd74362, 0dBDA8FF8320FD8164, 0d3DE5DB65F9785EBA, %p9417;
	ld.global.nc.v2.f64 	{%fd74363, %fd74364}, [%rd7845];
	fma.rn.f64 	%fd74365, %fd74362, %fd74361, %fd74363;
	fma.rn.f64 	%fd74366, %fd74365, %fd74361, %fd74364;
	ld.global.nc.v2.f64 	{%fd74367, %fd74368}, [%rd7845+16];
	fma.rn.f64 	%fd74369, %fd74366, %fd74361, %fd74367;
	fma.rn.f64 	%fd74370, %fd74369, %fd74361, %fd74368;
	ld.global.nc.v2.f64 	{%fd74371, %fd74372}, [%rd7845+32];
	fma.rn.f64 	%fd74373, %fd74370, %fd74361, %fd74371;
	fma.rn.f64 	%fd74374, %fd74373, %fd74361, %fd74372;
	fma.rn.f64 	%fd74375, %fd74374, %fd79295, %fd79295;
	fma.rn.f64 	%fd74376, %fd74374, %fd74361, 0d3FF0000000000000;
	selp.f64 	%fd74377, %fd74376, %fd74375, %p9417;
	and.b32  	%r17465, %r20118, 2;
	setp.eq.s32 	%p9418, %r17465, 0;
	mov.f64 	%fd74378, 0d0000000000000000;
	sub.f64 	%fd74379, %fd74378, %fd74377;
	selp.f64 	%fd13960, %fd74377, %fd74379, %p9418;
	@%p170 bra 	$L__BB0_10001;
	{ // callseq 1257, 0
	.param .b64 param0;
	st.param.f64 	[param0], %fd13933;
	.param .align 16 .b8 retval0[16];
	call.uni (retval0), 
	__internal_trig_reduction_slowpathd, 
	(
	param0
	);
	ld.param.f64 	%fd79296, [retval0];
	ld.param.b32 	%r20119, [retval0+8];
	} // callseq 1257
$L__BB0_10001:
	setp.leu.f64 	%p9419, %fd13936, 0d3F947AE147AE147B;
	shl.b32 	%r17467, %r20119, 6;
	cvt.u64.u32 	%rd7846, %r17467;
	and.b64  	%rd7847, %rd7846, 64;
	add.s64 	%rd7849, %rd7183, %rd7847;
	mul.rn.f64 	%fd74381, %fd79296, %fd79296;
	and.b32  	%r17468, %r20119, 1;
	setp.eq.b32 	%p9420, %r17468, 1;
	selp.f64 	%fd74382, 0dBDA8FF8320FD8164, 0d3DE5DB65F9785EBA, %p9420;
	ld.global.nc.v2.f64 	{%fd74383, %fd74384}, [%rd7849];
	fma.rn.f64 	%fd74385, %fd74382, %fd74381, %fd74383;
	fma.rn.f64 	%fd74386, %fd74385, %fd74381, %fd74384;
	ld.global.nc.v2.f64 	{%fd74387, %fd74388}, [%rd7849+16];
	fma.rn.f64 	%fd74389, %fd74386, %fd74381, %fd74387;
	fma.rn.f64 	%fd74390, %fd74389, %fd74381, %fd74388;
	ld.global.nc.v2.f64 	{%fd74391, %fd74392}, [%rd7849+32];
	fma.rn.f64 	%fd74393, %fd74390, %fd74381, %fd74391;
	fma.rn.f64 	%fd74394, %fd74393, %fd74381, %fd74392;
	fma.rn.f64 	%fd74395, %fd74394, %fd79296, %fd79296;
	fma.rn.f64 	%fd74396, %fd74394, %fd74381, 0d3FF0000000000000;
	selp.f64 	%fd74397, %fd74396, %fd74395, %p9420;
	and.b32  	%r17469, %r20119, 2;
	setp.eq.s32 	%p9421, %r17469, 0;
	mov.f64 	%fd74398, 0d0000000000000000;
	sub.f64 	%fd74399, %fd74398, %fd74397;
	selp.f64 	%fd74400, %fd74397, %fd74399, %p9421;
	mul.f64 	%fd74401, %fd13954, %fd13960;
	mul.f64 	%fd74402, %fd13931, %fd74400;
	sub.f64 	%fd74403, %fd74401, %fd74402;
	mul.f64 	%fd74404, %fd13954, %fd74400;
	fma.rn.f64 	%fd74405, %fd13931, %fd13960, %fd74404;
	mul.f64 	%fd74406, %fd1, %fd13955;
	mul.f64 	%fd74407, %fd2, %fd74405;
	sub.f64 	%fd74408, %fd74406, %fd74407;
	mul.f64 	%fd74409, %fd1, %fd74405;
	fma.rn.f64 	%fd74410, %fd2, %fd13955, %fd74409;
	sub.f64 	%fd74411, %fd13932, %fd74403;
	sub.f64 	%fd74412, %fd13938, %fd74408;
	sub.f64 	%fd74413, %fd13939, %fd74410;
	mul.f64 	%fd74414, %fd74412, %fd74412;
	fma.rn.f64 	%fd74415, %fd74411, %fd74411, %fd74414;
	fma.rn.f64 	%fd74416, %fd74413, %fd74413, %fd74415;
	sqrt.rn.f64 	%fd74417, %fd74416;
	div.rn.f64 	%fd74418, %fd74411, %fd74417;
	div.rn.f64 	%fd74419, %fd74412, %fd74417;
	div.rn.f64 	%fd74420, %fd74413, %fd74417;
	mul.f64 	%fd74421, %fd74403, %fd74419;
	div.rn.f64 	%fd74422, %fd74421, %fd74418;
	sub.f64 	%fd13963, %fd74408, %fd74422;
	mul.f64 	%fd74423, %fd74403, %fd74420;
	div.rn.f64 	%fd74424, %fd74423, %fd74418;
	sub.f64 	%fd13964, %fd74410, %fd74424;
	@%p9419 bra 	$L__BB0_10102;
	ld.param.u64 	%rd8115, [_Z8FitGrainPdPiS0_S_S_S0_S0_S_S_S_S_S_S_S_S_S_S_S_S__param_0];
	sub.f64 	%fd13965, %fd13938, %fd13963;
	sub.f64 	%fd13966, %fd13939, %fd13964;
	cvta.to.global.u64 	%rd7850, %rd8115;
	ld.global.f64 	%fd13967, [%rd7850+4152];
	mul.f64 	%fd74425, %fd13966, %fd13966;
	fma.rn.f64 	%fd74426, %fd13965, %fd13965, %fd74425;
	sqrt.rn.f64 	%fd13968, %fd74426;
	div.rn.f64 	%fd13969, %fd13968, %fd13932;
	abs.f64 	%fd13970, %fd13969;
	setp.leu.f64 	%p9422, %fd13970, 0d3FF0000000000000;
	mov.f64 	%fd79297, %fd13970;
	@%p9422 bra 	$L__BB0_10004;
	rcp.approx.ftz.f64 	%fd74427, %fd13970;
	neg.f64 	%fd74428, %fd13970;
	fma.rn.f64 	%fd74429, %fd74428, %fd74427, 0d3FF0000000000000;
	fma.rn.f64 	%fd74430, %fd74429, %fd74429, %fd74429;
	fma.rn.f64 	%fd74431, %fd74430, %fd74427, %fd74427;
	setp.eq.f64 	%p9423, %fd13970, 0d7FF0000000000000;
	selp.f64 	%fd79297, 0d0000000000000000, %fd74431, %p9423;
$L__BB0_10004:
	setp.gt.f64 	%p9424, %fd13970, 0d3FF0000000000000;
	mul.f64 	%fd74432, %fd79297, %fd79297;
	fma.rn.f64 	%fd74433, %fd74432, 0dBEF53E1D2A25FF7E, 0d3F2D3B63DBB65B49;
	fma.rn.f64 	%fd74434, %fd74433, %fd74432, 0dBF5312788DDE082E;
	fma.rn.f64 	%fd74435, %fd74434, %fd74432, 0d3F6F9690C8249315;
	fma.rn.f64 	%fd74436, %fd74435, %fd74432, 0dBF82CF5AABC7CF0D;
	fma.rn.f64 	%fd74437, %fd74436, %fd74432, 0d3F9162B0B2A3BFDE;
	fma.rn.f64 	%fd74438, %fd74437, %fd74432, 0dBF9A7256FEB6FC6B;
	fma.rn.f64 	%fd74439, %fd74438, %fd74432, 0d3FA171560CE4A489;
	fma.rn.f64 	%fd74440, %fd74439, %fd74432, 0dBFA4F44D841450E4;
	fma.rn.f64 	%fd74441, %fd74440, %fd74432, 0d3FA7EE3D3F36BB95;
	fma.rn.f64 	%fd74442, %fd74441, %fd74432, 0dBFAAD32AE04A9FD1;
	fma.rn.f64 	%fd74443, %fd74442, %fd74432, 0d3FAE17813D66954F;
	fma.rn.f64 	%fd74444, %fd74443, %fd74432, 0dBFB11089CA9A5BCD;
	fma.rn.f64 	%fd74445, %fd74444, %fd74432, 0d3FB3B12B2DB51738;
	fma.rn.f64 	%fd74446, %fd74445, %fd74432, 0dBFB745D022F8DC5C;
	fma.rn.f64 	%fd74447, %fd74446, %fd74432, 0d3FBC71C709DFE927;
	fma.rn.f64 	%fd74448, %fd74447, %fd74432, 0dBFC2492491FA1744;
	fma.rn.f64 	%fd74449, %fd74448, %fd74432, 0d3FC99999999840D2;
	fma.rn.f64 	%fd74450, %fd74449, %fd74432, 0dBFD555555555544C;
	mul.f64 	%fd74451, %fd74432, %fd74450;
	fma.rn.f64 	%fd74452, %fd74451, %fd79297, %fd79297;
	mov.f64 	%fd74453, 0d3FF921FB54442D18;
	sub.f64 	%fd74454, %fd74453, %fd74452;
	selp.f64 	%fd74455, %fd74454, %fd74452, %p9424;
	copysign.f64 	%fd74456, %fd13969, %fd74455;
	mul.f64 	%fd74457, %fd74456, 0d3FEFFFFFFFFFFFFF;
	mul.f64 	%fd13973, %fd74457, 0d3FE0000000000000;
	abs.f64 	%fd13974, %fd13973;
	setp.neu.f64 	%p9425, %fd13974, 0d7FF0000000000000;
	@%p9425 bra 	$L__BB0_10006;
	mov.f64 	%fd74463, 0d0000000000000000;
	mul.rn.f64 	%fd79298, %fd13973, %fd74463;
	mov.b32 	%r20120, 0;
	bra.uni 	$L__BB0_10008;
$L__BB0_10006:
	mul.f64 	%fd74458, %fd13973, 0d3FE45F306DC9C883;
	cvt.rni.s32.f64 	%r20120, %fd74458;
	cvt.rn.f64.s32 	%fd74459, %r20120;
	fma.rn.f64 	%fd74460, %fd74459, 0dBFF921FB54442D18, %fd13973;
	fma.rn.f64 	%fd74461, %fd74459, 0dBC91A62633145C00, %fd74460;
	fma.rn.f64 	%fd79298, %fd74459, 0dB97B839A252049C0, %fd74461;
	setp.ltu.f64 	%p9426, %fd13974, 0d41E0000000000000;
	@%p9426 bra 	$L__BB0_10008;
	{ // callseq 1258, 0
	.param .b64 param0;
	st.param.f64 	[param0], %fd13973;
	.param .align 16 .b8 retval0[16];
	call.uni (retval0), 
	__internal_trig_reduction_slowpathd, 
	(
	param0
	);
	ld.param.f64 	%fd79298, [retval0];
	ld.param.b32 	%r20120, [retval0+8];
	} // callseq 1258
$L__BB0_10008:
	shl.b32 	%r17472, %r20120, 6;
	cvt.u64.u32 	%rd7851, %r17472;
	and.b64  	%rd7852, %rd7851, 64;
	add.s64 	%rd7854, %rd7183, %rd7852;
	mul.rn.f64 	%fd74464, %fd79298, %fd79298;
	and.b32  	%r17473, %r20120, 1;
	setp.eq.b32 	%p9428, %r17473, 1;
	selp.f64 	%fd74465, 0dBDA8FF8320FD8164, 0d3DE5DB65F9785EBA, %p9428;
	ld.global.nc.v2.f64 	{%fd74466, %fd74467}, [%rd7854];
	fma.rn.f64 	%fd74468, %fd74465, %fd74464, %fd74466;
	fma.rn.f64 	%fd74469, %fd74468, %fd74464, %fd74467;
	ld.global.nc.v2.f64 	{%fd74470, %fd74471}, [%rd7854+16];
	fma.rn.f64 	%fd74472, %fd74469, %fd74464, %fd74470;
	fma.rn.f64 	%fd74473, %fd74472, %fd74464, %fd74471;
	ld.global.nc.v2.f64 	{%fd74474, %fd74475}, [%rd7854+32];
	fma.rn.f64 	%fd74476, %fd74473, %fd74464, %fd74474;
	fma.rn.f64 	%fd74477, %fd74476, %fd74464, %fd74475;
	fma.rn.f64 	%fd74478, %fd74477, %fd79298, %fd79298;
	fma.rn.f64 	%fd74479, %fd74477, %fd74464, 0d3FF0000000000000;
	selp.f64 	%fd74480, %fd74479, %fd74478, %p9428;
	and.b32  	%r17474, %r20120, 2;
	setp.eq.s32 	%p9429, %r17474, 0;
	mov.f64 	%fd74481, 0d0000000000000000;
	sub.f64 	%fd74482, %fd74481, %fd74480;
	selp.f64 	%fd13979, %fd74480, %fd74482, %p9429;
	@%p9425 bra 	$L__BB0_10010;
	mov.f64 	%fd74488, 0d0000000000000000;
	mul.rn.f64 	%fd79300, %fd13973, %fd74488;
	mov.b32 	%r20122, 1;
	bra.uni 	$L__BB0_10013;
$L__BB0_10010:
	mul.f64 	%fd74483, %fd13973, 0d3FE45F306DC9C883;
	cvt.rni.s32.f64 	%r20121, %fd74483;
	cvt.rn.f64.s32 	%fd74484, %r20121;
	fma.rn.f64 	%fd74485, %fd74484, 0dBFF921FB54442D18, %fd13973;
	fma.rn.f64 	%fd74486, %fd74484, 0dBC91A62633145C00, %fd74485;
	fma.rn.f64 	%fd79300, %fd74484, 0dB97B839A252049C0, %fd74486;
	setp.ltu.f64 	%p9430, %fd13974, 0d41E0000000000000;
	@%p9430 bra 	$L__BB0_10012;
	{ // callseq 1259, 0
	.param .b64 param0;
	st.param.f64 	[param0], %fd13973;
	.param .align 16 .b8 retval0[16];
	call.uni (retval0), 
	__internal_trig_reduction_slowpathd, 
	(
	param0
	);
	ld.param.f64 	%fd79300, [retval0];
	ld.param.b32 	%r20121, [retval0+8];
	} // callseq 1259
$L__BB0_10012:
	add.s32 	%r20122, %r20121, 1;
$L__BB0_10013:
	setp.eq.f64 	%p9431, %fd13934, 0d7FF0000000000000;
	shl.b32 	%r17479, %r20122, 6;
	cvt.u64.u32 	%rd7855, %r17479;
	and.b64  	%rd7856, %rd7855, 64;
	add.s64 	%rd7858, %rd7183, %rd7856;
	mul.rn.f64 	%fd74489, %fd79300, %fd79300;
	and.b32  	%r17480, %r20122, 1;
	setp.eq.b32 	%p9432, %r17480, 1;
	selp.f64 	%fd74490, 0dBDA8FF8320FD8164, 0d3DE5DB65F9785EBA, %p9432;
	ld.global.nc.v2.f64 	{%fd74491, %fd74492}, [%rd7858];
	fma.rn.f64 	%fd74493, %fd74490, %fd74489, %fd74491;
	fma.rn.f64 	%fd74494, %fd74493, %fd74489, %fd74492;
	ld.global.nc.v2.f64 	{%fd74495, %fd74496}, [%rd7858+16];
	fma.rn.f64 	%fd74497, %fd74494, %fd74489, %fd74495;
	fma.rn.f64 	%fd74498, %fd74497, %fd74489, %fd74496;
	ld.global.nc.v2.f64 	{%fd74499, %fd74500}, [%rd7858+32];
	fma.rn.f64 	%fd74501, %fd74498, %fd74489, %fd74499;
	fma.rn.f64 	%fd74502, %fd74501, %fd74489, %fd74500;
	fma.rn.f64 	%fd74503, %fd74502, %fd79300, %fd79300;
	fma.rn.f64 	%fd74504, %fd74502, %fd74489, 0d3FF0000000000000;
	selp.f64 	%fd74505, %fd74504, %fd74503, %p9432;
	and.b32  	%r17481, %r20122, 2;
	setp.eq.s32 	%p9433, %r17481, 0;
	mov.f64 	%fd74506, 0d0000000000000000;
	sub.f64 	%fd74507, %fd74506, %fd74505;
	selp.f64 	%fd13985, %fd74505, %fd74507, %p9433;
	add.f64 	%fd74508, %fd13979, %fd13979;
	div.rn.f64 	%fd13986, %fd74508, %fd13967;
	mov.b32 	%r20125, 1;
	mov.b32 	%r20126, 0;
	mov.f64 	%fd79303, %fd79304;
	@%p9431 bra 	$L__BB0_10017;
	setp.ltu.f64 	%p9434, %fd13934, 0d41E0000000000000;
	mov.f64 	%fd79303, %fd13935;
	mov.u32 	%r20123, %r6060;
	@%p9434 bra 	$L__BB0_10016;
	{ // callseq 1260, 0
	.param .b64 param0;
	st.param.f64 	[param0], %fd13933;
	.param .align 16 .b8 retval0[16];
	call.uni (retval0), 
	__internal_trig_reduction_slowpathd, 
	(
	param0
	);
	ld.param.f64 	%fd79303, [retval0];
	ld.param.b32 	%r20123, [retval0+8];
	} // callseq 1260
$L__BB0_10016:
	add.s32 	%r20125, %r20123, 1;
	mov.u32 	%r20126, %r6060;
	mov.f64 	%fd79304, %fd13935;
$L__BB0_10017:
	shl.b32 	%r17483, %r20125, 6;
	cvt.u64.u32 	%rd7859, %r17483;
	and.b64  	%rd7860, %rd7859, 64;
	add.s64 	%rd7862, %rd7183, %rd7860;
	mul.rn.f64 	%fd74510, %fd79303, %fd79303;
	and.b32  	%r17484, %r20125, 1;
	setp.eq.b32 	%p9435, %r17484, 1;
	selp.f64 	%fd74511, 0dBDA8FF8320FD8164, 0d3DE5DB65F9785EBA, %p9435;
	ld.global.nc.v2.f64 	{%fd74512, %fd74513}, [%rd7862];
	fma.rn.f64 	%fd74514, %fd74511, %fd74510, %fd74512;
	fma.rn.f64 	%fd74515, %fd74514, %fd74510, %fd74513;
	ld.global.nc.v2.f64 	{%fd74516, %fd74517}, [%rd7862+16];
	fma.rn.f64 	%fd74518, %fd74515, %fd74510, %fd74516;
	fma.rn.f64 	%fd74519, %fd74518, %fd74510, %fd74517;
	ld.global.nc.v2.f64 	{%fd74520, %fd74521}, [%rd7862+32];
	fma.rn.f64 	%fd74522, %fd74519, %fd74510, %fd74520;
	fma.rn.f64 	%fd74523, %fd74522, %fd74510, %fd74521;
	fma.rn.f64 	%fd74524, %fd74523, %fd79303, %fd79303;
	fma.rn.f64 	%fd74525, %fd74523, %fd74510, 0d3FF0000000000000;
	selp.f64 	%fd74526, %fd74525, %fd74524, %p9435;
	and.b32  	%r17485, %r20125, 2;
	setp.eq.s32 	%p9436, %r17485, 0;
	mov.f64 	%fd74527, 0d0000000000000000;
	sub.f64 	%fd74528, %fd74527, %fd74526;
	selp.f64 	%fd13991, %fd74526, %fd74528, %p9436;
	@%p170 bra 	$L__BB0_10019;
	{ // callseq 1261, 0
	.param .b64 param0;
	st.param.f64 	[param0], %fd13933;
	.param .align 16 .b8 retval0[16];
	call.uni (retval0), 
	__internal_trig_reduction_slowpathd, 
	(
	param0
	);
	ld.param.f64 	%fd79304, [retval0];
	ld.param.b32 	%r20126, [retval0+8];
	} // callseq 1261
$L__BB0_10019:
	shl.b32 	%r17487, %r20126, 6;
	cvt.u64.u32 	%rd7863, %r17487;
	and.b64  	%rd7864, %rd7863, 64;
	add.s64 	%rd7866, %rd7183, %rd7864;
	mul.rn.f64 	%fd74530, %fd79304, %fd79304;
	and.b32  	%r17488, %r20126, 1;
	setp.eq.b32 	%p9437, %r17488, 1;
	selp.f64 	%fd74531, 0dBDA8FF8320FD8164, 0d3DE5DB65F9785EBA, %p9437;
	ld.global.nc.v2.f64 	{%fd74532, %fd74533}, [%rd7866];
	fma.rn.f64 	%fd74534, %fd74531, %fd74530, %fd74532;
	fma.rn.f64 	%fd74535, %fd74534, %fd74530, %fd74533;
	ld.global.nc.v2.f64 	{%fd74536, %fd74537}, [%rd7866+16];
	fma.rn.f64 	%fd74538, %fd74535, %fd74530, %fd74536;
	fma.rn.f64 	%fd74539, %fd74538, %fd74530, %fd74537;
	ld.global.nc.v2.f64 	{%fd74540, %fd74541}, [%rd7866+32];
	fma.rn.f64 	%fd74542, %fd74539, %fd74530, %fd74540;
	fma.rn.f64 	%fd74543, %fd74542, %fd74530, %fd74541;
	fma.rn.f64 	%fd74544, %fd74543, %fd79304, %fd79304;
	fma.rn.f64 	%fd74545, %fd74543, %fd74530, 0d3FF0000000000000;
	selp.f64 	%fd74546, %fd74545, %fd74544, %p9437;
	and.b32  	%r17489, %r20126, 2;
	setp.eq.s32 	%p9438, %r17489, 0;
	mov.f64 	%fd74547, 0d0000000000000000;
	sub.f64 	%fd74548, %fd74547, %fd74546;
	selp.f64 	%fd13994, %fd74546, %fd74548, %p9438;
	div.rn.f64 	%fd13995, %fd13966, %fd13968;
	{
	.reg .b32 %temp; 
	mov.b64 	{%temp, %r6093}, %fd13995;
	}
	abs.f64 	%fd13996, %fd13995;
	{
	.reg .b32 %temp; 
	mov.b64 	{%temp, %r17490}, %fd13996;
	}
	setp.gt.s32 	%p9439, %r17490, 1071801957;
	@%p9439 bra 	$L__BB0_10023;
	mul.f64 	%fd74589, %fd13995, %fd13995;
	fma.rn.f64 	%fd74590, %fd74589, 0d3FB0066BDC1895E9, 0dBFB3823B180754AF;
	fma.rn.f64 	%fd74591, %fd74590, %fd74589, 0d3FB11E52CC2F79AE;
	fma.rn.f64 	%fd74592, %fd74591, %fd74589, 0dBF924EAF3526861B;
	fma.rn.f64 	%fd74593, %fd74592, %fd74589, 0d3F91DF02A31E6CB7;
	fma.rn.f64 	%fd74594, %fd74593, %fd74589, 0d3F847D18B0EEC6CC;
	fma.rn.f64 	%fd74595, %fd74594, %fd74589, 0d3F8D0AF961BA53B0;
	fma.rn.f64 	%fd74596, %fd74595, %fd74589, 0d3F91BF7734CF1C48;
	fma.rn.f64 	%fd74597, %fd74596, %fd74589, 0d3F96E91483144EF7;
	fma.rn.f64 	%fd74598, %fd74597, %fd74589, 0d3F9F1C6E0A4F9F81;
	fma.rn.f64 	%fd74599, %fd74598, %fd74589, 0d3FA6DB6DC27FA92B;
	fma.rn.f64 	%fd74600, %fd74599, %fd74589, 0d3FB333333320F91B;
	fma.rn.f64 	%fd74601, %fd74600, %fd74589, 0d3FC5555555555F4D;
	mul.f64 	%fd74602, %fd74589, %fd74601;
	fma.rn.f64 	%fd13997, %fd74602, %fd13996, %fd13996;
	setp.gt.s32 	%p9443, %r6093, -1;
	@%p9443 bra 	$L__BB0_10022;
	mov.f64 	%fd74607, 0d3C91A62633145C07;
	add.rn.f64 	%fd74608, %fd13997, %fd74607;
	mov.f64 	%fd74609, 0d3FF921FB54442D18;
	add.rn.f64 	%fd79305, %fd74609, %fd74608;
	bra.uni 	$L__BB0_10024;
$L__BB0_10022:
	mov.f64 	%fd74603, 0dBC91A62633145C07;
	add.rn.f64 	%fd74604, %fd13997, %fd74603;
	neg.f64 	%fd74605, %fd74604;
	mov.f64 	%fd74606, 0d3FF921FB54442D18;
	add.rn.f64 	%fd79305, %fd74606, %fd74605;
	bra.uni 	$L__BB0_10024;
$L__BB0_10023:
	mov.f64 	%fd74549, 0d3FF0000000000000;
	sub.f64 	%fd74550, %fd74549, %fd13996;
	{
	.reg .b32 %temp; 
	mov.b64 	{%r17491, %temp}, %fd74550;
	}
	{
	.reg .b32 %temp; 
	mov.b64 	{%temp, %r17492}, %fd74550;
	}
	add.s32 	%r17493, %r17492, -1048576;
	mov.b64 	%fd74551, {%r17491, %r17493};
	rsqrt.approx.ftz.f64 	%fd74552, %fd74551;
	{
	.reg .b32 %temp; 
	mov.b64 	{%r17494, %temp}, %fd74552;
	}
	{
	.reg .b32 %temp; 
	mov.b64 	{%temp, %r17495}, %fd74552;
	}
	add.s32 	%r17496, %r17495, -1048576;
	mov.b64 	%fd74553, {%r17494, %r17496};
	mul.f64 	%fd74554, %fd74551, %fd74552;
	neg.f64 	%fd74555, %fd74554;
	fma.rn.f64 	%fd74556, %fd74554, %fd74555, %fd74551;
	fma.rn.f64 	%fd74557, %fd74556, %fd74553, %fd74554;
	neg.f64 	%fd74558, %fd74557;
	fma.rn.f64 	%fd74559, %fd74552, %fd74558, 0d3FF0000000000000;
	fma.rn.f64 	%fd74560, %fd74559, %fd74553, %fd74553;
	fma.rn.f64 	%fd74561, %fd74557, %fd74558, %fd74551;
	fma.rn.f64 	%fd74562, %fd74561, %fd74560, %fd74557;
	{
	.reg .b32 %temp; 
	mov.b64 	{%r17497, %temp}, %fd74562;
	}
	{
	.reg .b32 %temp; 
	mov.b64 	{%temp, %r17498}, %fd74562;
	}
	add.s32 	%r17499, %r17498, 1048576;
	mov.b64 	%fd74563, {%r17497, %r17499};
	fma.rn.f64 	%fd74564, %fd74550, 0d3EC715B371155F70, 0dBEBAC2FE66FAAC4B;
	fma.rn.f64 	%fd74565, %fd74564, %fd74550, 0d3ED9A9B88EFCD9B8;
	fma.rn.f64 	%fd74566, %fd74565, %fd74550, 0d3EDD0F40A8A0C4C3;
	fma.rn.f64 	%fd74567, %fd74566, %fd74550, 0d3EF46D4CFA9E0E1F;
	fma.rn.f64 	%fd74568, %fd74567, %fd74550, 0d3F079C168D1E2422;
	fma.rn.f64 	%fd74569, %fd74568, %fd74550, 0d3F1C9A88C3BCA540;
	fma.rn.f64 	%fd74570, %fd74569, %fd74550, 0d3F31C4E64BD476DF;
	fma.rn.f64 	%fd74571, %fd74570, %fd74550, 0d3F46E8BA60009C8F;
	fma.rn.f64 	%fd74572, %fd74571, %fd74550, 0d3F5F1C71C62B05A2;
	fma.rn.f64 	%fd74573, %fd74572, %fd74550, 0d3F76DB6DB6DC9F2C;
	fma.rn.f64 	%fd74574, %fd74573, %fd74550, 0d3F9333333333329C;
	fma.rn.f64 	%fd74575, %fd74574, %fd74550, 0d3FB5555555555555;
	setp.lt.s32 	%p9440, %r17492, 1;
	mov.f64 	%fd74576, 0d0000000000000000;
	mul.rn.f64 	%fd74577, %fd13996, %fd74576;
	mul.f64 	%fd74578, %fd74550, %fd74575;
	fma.rn.f64 	%fd74579, %fd74578, %fd74563, %fd74563;
	selp.f64 	%fd74580, %fd74577, %fd74579, %p9440;
	setp.lt.s32 	%p9441, %r17492, 0;
	mov.f64 	%fd74581, 0d7FF0000000000000;
	mul.rn.f64 	%fd74582, %fd74580, %fd74581;
	selp.f64 	%fd74583, %fd74582, %fd74580, %p9441;
	setp.lt.s32 	%p9442, %r6093, 0;
	mov.f64 	%fd74584, 0dBCA1A62633145C07;
	add.rn.f64 	%fd74585, %fd74583, %fd74584;
	neg.f64 	%fd74586, %fd74585;
	mov.f64 	%fd74587, 0d400921FB54442D18;
	add.rn.f64 	%fd74588, %fd74587, %fd74586;
	selp.f64 	%fd79305, %fd74588, %fd74583, %p9442;
$L__BB0_10024:
	mul.f64 	%fd74610, %fd79305, 0d404CA5DC1A63C1F5;
	setp.gt.f64 	%p9444, %fd13965, 0d0000000000000000;
	neg.f64 	%fd74611, %fd74610;
	selp.f64 	%fd14002, %fd74611, %fd74610, %p9444;
	mul.f64 	%fd14003, %fd14002, 0d3F91DF46A2529D3A;
	abs.f64 	%fd14004, %fd14003;
	setp.neu.f64 	%p9445, %fd14004, 0d7FF0000000000000;
	@%p9445 bra 	$L__BB0_10026;
	mov.f64 	%fd74617, 0d0000000000000000;
	mul.rn.f64 	%fd79306, %fd14003, %fd74617;
	mov.b32 	%r20127, 0;
	bra.uni 	$L__BB0_10028;
$L__BB0_10026:
	mul.f64 	%fd74612, %fd14003, 0d3FE45F306DC9C883;
	cvt.rni.s32.f64 	%r20127, %fd74612;
	cvt.rn.f64.s32 	%fd74613, %r20127;
	fma.rn.f64 	%fd74614, %fd74613, 0dBFF921FB54442D18, %fd14003;
	fma.rn.f64 	%fd74615, %fd74613, 0dBC91A62633145C00, %fd74614;
	fma.rn.f64 	%fd79306, %fd74613, 0dB97B839A252049C0, %fd74615;
	setp.ltu.f64 	%p9446, %fd14004, 0d41E0000000000000;
	@%p9446 bra 	$L__BB0_10028;
	{ // callseq 1262, 0
	.param .b64 param0;
	st.param.f64 	[param0], %fd14003;
	.param .align 16 .b8 retval0[16];
	call.uni (retval0), 
	__internal_trig_reduction_slowpathd, 
	(
	param0
	);
	ld.param.f64 	%fd79306, [retval0];
	ld.param.b32 	%r20127, [retval0+8];
	} // callseq 1262
$L__BB0_10028:
	shl.b32 	%r17502, %r20127, 6;
	cvt.u64.u32 	%rd7867, %r17502;
	and.b64  	%rd7868, %rd7867, 64;
	add.s64 	%rd7870, %rd7183, %rd7868;
	mul.rn.f64 	%fd74618, %fd79306, %fd79306;
	and.b32  	%r17503, %r20127, 1;
	setp.eq.b32 	%p9448, %r17503, 1;
	selp.f64 	%fd74619, 0dBDA8FF8320FD8164, 0d3DE5DB65F9785EBA, %p9448;
	ld.global.nc.v2.f64 	{%fd74620, %fd74621}, [%rd7870];
	fma.rn.f64 	%fd74622, %fd74619, %fd74618, %fd74620;
	fma.rn.f64 	%fd74623, %fd74622, %fd74618, %fd74621;
	ld.global.nc.v2.f64 	{%fd74624, %fd74625}, [%rd7870+16];
	fma.rn.f64 	%fd74626, %fd74623, %fd74618, %fd74624;
	fma.rn.f64 	%fd74627, %fd74626, %fd74618, %fd74625;
	ld.global.nc.v2.f64 	{%fd74628, %fd74629}, [%rd7870+32];
	fma.rn.f64 	%fd74630, %fd74627, %fd74618, %fd74628;
	fma.rn.f64 	%fd74631, %fd74630, %fd74618, %fd74629;
	fma.rn.f64 	%fd74632, %fd74631, %fd79306, %fd79306;
	fma.rn.f64 	%fd74633, %fd74631, %fd74618, 0d3FF0000000000000;
	selp.f64 	%fd74634, %fd74633, %fd74632, %p9448;
	and.b32  	%r17504, %r20127, 2;
	setp.eq.s32 	%p9449, %r17504, 0;
	mov.f64 	%fd74635, 0d0000000000000000;
	sub.f64 	%fd74636, %fd74635, %fd74634;
	selp.f64 	%fd14009, %fd74634, %fd74636, %p9449;
	@%p9445 bra 	$L__BB0_10030;
	mov.f64 	%fd74642, 0d0000000000000000;
	mul.rn.f64 	%fd79308, %fd14003, %fd74642;
	mov.b32 	%r20129, 1;
	bra.uni 	$L__BB0_10033;
$L__BB0_10030:
	mul.f64 	%fd74637, %fd14003, 0d3FE45F306DC9C883;
	cvt.rni.s32.f64 	%r20128, %fd74637;
	cvt.rn.f64.s32 	%fd74638, %r20128;
	fma.rn.f64 	%fd74639, %fd74638, 0dBFF921FB54442D18, %fd14003;
	fma.rn.f64 	%fd74640, %fd74638, 0dBC91A62633145C00, %fd74639;
	fma.rn.f64 	%fd79308, %fd74638, 0dB97B839A252049C0, %fd74640;
	setp.ltu.f64 	%p9450, %fd14004, 0d41E0000000000000;
	@%p9450 bra 	$L__BB0_10032;
	{ // callseq 1263, 0
	.param .b64 param0;
	st.param.f64 	[param0], %fd14003;
	.param .align 16 .b8 retval0[16];
	call.uni (retval0), 
	__internal_trig_reduction_slowpathd, 
	(
	param0
	);
	ld.param.f64 	%fd79308, [retval0];
	ld.param.b32 	%r20128, [retval0+8];
	} // callseq 1263
$L__BB0_10032:
	add.s32 	%r20129, %r20128, 1;
$L__BB0_10033:
	setp.neu.f64 	%p9451, %fd13942, 0d7FF0000000000000;
	shl.b32 	%r17507, %r20129, 6;
	cvt.u64.u32 	%rd7871, %r17507;
	and.b64  	%rd7872, %rd7871, 64;
	add.s64 	%rd7874, %rd7183, %rd7872;
	mul.rn.f64 	%fd74643, %fd79308, %fd79308;
	and.b32  	%r17508, %r20129, 1;
	setp.eq.b32 	%p9452, %r17508, 1;
	selp.f64 	%fd74644, 0dBDA8FF8320FD8164, 0d3DE5DB65F9785EBA, %p9452;
	ld.global.nc.v2.f64 	{%fd74645, %fd74646}, [%rd7874];
	fma.rn.f64 	%fd74647, %fd74644, %fd74643, %fd74645;
	fma.rn.f64 	%fd74648, %fd74647, %fd74643, %fd74646;
	ld.global.nc.v2.f64 	{%fd74649, %fd74650}, [%rd7874+16];
	fma.rn.f64 	%fd74651, %fd74648, %fd74643, %fd74649;
	fma.rn.f64 	%fd74652, %fd74651, %fd74643, %fd74650;
	ld.global.nc.v2.f64 	{%fd74653, %fd74654}, [%rd7874+32];
	fma.rn.f64 	%fd74655, %fd74652, %fd74643, %fd74653;
	fma.rn.f64 	%fd74656, %fd74655, %fd74643, %fd74654;
	fma.rn.f64 	%fd74657, %fd74656, %fd79308, %fd79308;
	fma.rn.f64 	%fd74658, %fd74656, %fd74643, 0d3FF0000000000000;
	selp.f64 	%fd74659, %fd74658, %fd74657, %p9452;
	and.b32  	%r17509, %r20129, 2;
	setp.eq.s32 	%p9453, %r17509, 0;
	mov.f64 	%fd74660, 0d0000000000000000;
	sub.f64 	%fd74661, %fd74660, %fd74659;
	selp.f64 	%fd74662, %fd74659, %fd74661, %p9453;
	neg.f64 	%fd74663, %fd13986;
	mul.f64 	%fd74664, %fd13979, %fd74663;
	mul.f64 	%fd74665, %fd13985, %fd74663;
	mul.f64 	%fd74666, %fd74665, %fd14009;
	mul.f64 	%fd74667, %fd13986, %fd13985;
	mul.f64 	%fd74668, %fd74667, %fd74662;
	setp.eq.f64 	%p9454, %fd14002, 0d4056800000000000;
	neg.f64 	%fd74669, %fd13985;
	setp.eq.f64 	%p9455, %fd14002, 0dC056800000000000;
	selp.f64 	%fd74670, %fd13985, %fd74666, %p9455;
	selp.f64 	%fd14015, %fd74669, %fd74670, %p9454;
	selp.f64 	%fd74671, 0d0000000000000000, %fd74668, %p9454;
	selp.f64 	%fd14016, 0d0000000000000000, %fd74671, %p9455;
	mul.f64 	%fd74672, %fd13994, %fd14016;
	fma.rn.f64 	%fd14017, %fd74664, %fd13991, %fd74672;
	mul.f64 	%fd74673, %fd13991, %fd14016;
	mul.f64 	%fd74674, %fd74664, %fd13994;
	sub.f64 	%fd14018, %fd74673, %fd74674;
	@%p9451 bra 	$L__BB0_10035;
	mov.f64 	%fd74680, 0d0000000000000000;
	mul.rn.f64 	%fd79310, %fd13941, %fd74680;
	mov.b32 	%r20131, 1;
	bra.uni 	$L__BB0_10038;
$L__BB0_10035:
	mul.f64 	%fd74675, %fd13941, 0d3FE45F306DC9C883;
	cvt.rni.s32.f64 	%r20130, %fd74675;
	cvt.rn.f64.s32 	%fd74676, %r20130;
	fma.rn.f64 	%fd74677, %fd74676, 0dBFF921FB54442D18, %fd13941;
	fma.rn.f64 	%fd74678, %fd74676, 0dBC91A62633145C00, %fd74677;
	fma.rn.f64 	%fd79310, %fd74676, 0dB97B839A252049C0, %fd74678;
	setp.ltu.f64 	%p9456, %fd13942, 0d41E0000000000000;
	@%p9456 bra 	$L__BB0_10037;
	{ // callseq 1264, 0
	.param .b64 param0;
	st.param.f64 	[param0], %fd13941;
	.param .align 16 .b8 retval0[16];
	call.uni (retval0), 
	__internal_trig_reduction_slowpathd, 
	(
	param0
	);
	ld.param.f64 	%fd79310, [retval0];
	ld.param.b32 	%r20130, [retval0+8];
	} // callseq 1264
$L__BB0_10037:
	add.s32 	%r20131, %r20130, 1;
$L__BB0_10038:
	shl.b32 	%r17512, %r20131, 6;
	cvt.u64.u32 	%rd7875, %r17512;
	and.b64  	%rd7876, %rd7875, 64;
	add.s64 	%rd7878, %rd7183, %rd7876;
	mul.rn.f64 	%fd74681, %fd79310, %fd79310;
	and.b32  	%r17513, %r20131, 1;
	setp.eq.b32 	%p9458, %r17513, 1;
	selp.f64 	%fd74682, 0dBDA8FF8320FD8164, 0d3DE5DB65F9785EBA, %p9458;
	ld.global.nc.v2.f64 	{%fd74683, %fd74684}, [%rd7878];
	fma.rn.f64 	%fd74685, %fd74682, %fd74681, %fd74683;
	fma.rn.f64 	%fd74686, %fd74685, %fd74681, %fd74684;
	ld.global.nc.v2.f64 	{%fd74687, %fd74688}, [%rd7878+16];
	fma.rn.f64 	%fd74689, %fd74686, %fd74681, %fd74687;
	fma.rn.f64 	%fd74690, %fd74689, %fd74681, %fd74688;
	ld.global.nc.v2.f64 	{%fd74691, %fd74692}, [%rd7878+32];
	fma.rn.f64 	%fd74693, %fd74690, %fd74681, %fd74691;
	fma.rn.f64 	%fd74694, %fd74693, %fd74681, %fd74692;
	fma.rn.f64 	%fd74695, %fd74694, %fd79310, %fd79310;
	fma.rn.f64 	%fd74696, %fd74694, %fd74681, 0d3FF0000000000000;
	selp.f64 	%fd74697, %fd74696, %fd74695, %p9458;
	and.b32  	%r17514, %r20131, 2;
	setp.eq.s32 	%p9459, %r17514, 0;
	mov.f64 	%fd74698, 0d0000000000000000;
	sub.f64 	%fd74699, %fd74698, %fd74697;
	selp.f64 	%fd14024, %fd74697, %fd74699, %p9459;
	@%p9451 bra 	$L__BB0_10040;
	mov.f64 	%fd74705, 0d0000000000000000;
	mul.rn.f64 	%fd79311, %fd13941, %fd74705;
	mov.b32 	%r20132, 0;
	bra.uni 	$L__BB0_10042;
$L__BB0_10040:
	mul.f64 	%fd74700, %fd13941, 0d3FE45F306DC9C883;
	cvt.rni.s32.f64 	%r20132, %fd74700;
	cvt.rn.f64.s32 	%fd74701, %r20132;
	fma.rn.f64 	%fd74702, %fd74701, 0dBFF921FB54442D18, %fd13941;
	fma.rn.f64 	%fd74703, %fd74701, 0dBC91A62633145C00, %fd74702;
	fma.rn.f64 	%fd79311, %fd74701, 0dB97B839A252049C0, %fd74703;
	setp.ltu.f64 	%p9460, %fd13942, 0d41E0000000000000;
	@%p9460 bra 	$L__BB0_10042;
	{ // callseq 1265, 0
	.param .b64 param0;
	st.param.f64 	[param0], %fd13941;
	.param .align 16 .b8 retval0[16];
	call.uni (retval0), 
	__internal_trig_reduction_slowpathd, 
	(
	param0
	);
	ld.param.f64 	%fd79311, [retval0];
	ld.param.b32 	%r20132, [retval0+8];
	} // callseq 1265
$L__BB0_10042:
	shl.b32 	%r17517, %r20132, 6;
	cvt.u64.u32 	%rd7879, %r17517;
	and.b64  	%rd7880, %rd7879, 64;
	add.s64 	%rd7882, %rd7183, %rd7880;
	mul.rn.f64 	%fd74707, %fd79311, %fd79311;
	and.b32  	%r17518, %r20132, 1;
	setp.eq.b32 	%p9461, %r17518, 1;
	selp.f64 	%fd74708, 0dBDA8FF8320FD8164, 0d3DE5DB65F9785EBA, %p9461;
	ld.global.nc.v2.f64 	{%fd74709, %fd74710}, [%rd7882];
	fma.rn.f64 	%fd74711, %fd74708, %fd74707, %fd74709;
	fma.rn.f64 	%fd74712, %fd74711, %fd74707, %fd74710;
	ld.global.nc.v2.f64 	{%fd74713, %fd74714}, [%rd7882+16];
	fma.rn.f64 	%fd74715, %fd74712, %fd74707, %fd74713;
	fma.rn.f64 	%fd74716, %fd74715, %fd74707, %fd74714;
	ld.global.nc.v2.f64 	{%fd74717, %fd74718}, [%rd7882+32];
	fma.rn.f64 	%fd74719, %fd74716, %fd74707, %fd74717;
	fma.rn.f64 	%fd74720, %fd74719, %fd74707, %fd74718;
	fma.rn.f64 	%fd74721, %fd74720, %fd79311, %fd79311;
	fma.rn.f64 	%fd74722, %fd74720, %fd74707, 0d3FF0000000000000;
	selp.f64 	%fd74723, %fd74722, %fd74721, %p9461;
	and.b32  	%r17519, %r20132, 2;
	setp.eq.s32 	%p9462, %r17519, 0;
	mov.f64 	%fd79312, 0d0000000000000000;
	sub.f64 	%fd74724, %fd79312, %fd74723;
	selp.f64 	%fd74725, %fd74723, %fd74724, %p9462;
	mul.f64 	%fd74726, %fd14015, %fd74725;
	fma.rn.f64 	%fd74727, %fd14017, %fd14024, %fd74726;
	mul.f64 	%fd74728, %fd14015, %fd14024;
	mul.f64 	%fd74729, %fd14017, %fd74725;
	sub.f64 	%fd74730, %fd74728, %fd74729;
	mul.f64 	%fd74731, %fd74730, %fd74730;
	fma.rn.f64 	%fd74732, %fd74727, %fd74727, %fd74731;
	fma.rn.f64 	%fd74733, %fd14018, %fd14018, %fd74732;
	sqrt.rn.f64 	%fd74734, %fd74733;
	mul.f64 	%fd74735, %fd13986, %fd74727;
	div.rn.f64 	%fd74736, %fd74735, %fd74734;
	mul.f64 	%fd74737, %fd13986, %fd74730;
	div.rn.f64 	%fd74738, %fd74737, %fd74734;
	mul.f64 	%fd74739, %fd13986, %fd14018;
	div.rn.f64 	%fd74740, %fd74739, %fd74734;
	mul.f64 	%fd74741, %fd74736, %fd74736;
	mul.f64 	%fd74742, %fd74738, %fd74738;
	add.f64 	%fd74743, %fd74741, %fd74742;
	fma.rn.f64 	%fd74744, %fd74740, %fd74740, %fd74743;
	sqrt.rn.f64 	%fd14029, %fd74744;
	mul.f64 	%fd74745, %fd14029, %fd14029;
	mul.f64 	%fd74746, %fd74745, %fd13967;
	mul.f64 	%fd74747, %fd74746, 0dBFE0000000000000;
	fma.rn.f64 	%fd74748, %fd74740, 0d0000000000000000, %fd74747;
	add.f64 	%fd74749, %fd74748, %fd74748;
	mul.f64 	%fd74750, %fd74738, %fd74749;
	mul.f64 	%fd74751, %fd74748, %fd74748;
	sub.f64 	%fd74752, %fd74751, %fd74741;
	mul.f64 	%fd74753, %fd74748, 0dC000000000000000;
	mul.f64 	%fd74754, %fd74736, %fd74753;
	sub.f64 	%fd74755, %fd74751, %fd74742;
	mul.f64 	%fd74756, %fd74750, %fd74750;
	mul.f64 	%fd74757, %fd74743, 0d4010000000000000;
	mul.f64 	%fd74758, %fd74757, %fd74752;
	sub.f64 	%fd14030, %fd74756, %fd74758;
	mul.f64 	%fd74759, %fd74754, %fd74754;
	mul.f64 	%fd74760, %fd74757, %fd74755;
	sub.f64 	%fd14031, %fd74759, %fd74760;
	setp.ltu.f64 	%p9463, %fd14030, 0d0000000000000000;
	sqrt.rn.f64 	%fd74761, %fd14030;
	selp.f64 	%fd74762, 0d0000000000000000, %fd74761, %p9463;
	setp.ltu.f64 	%p9464, %fd14031, 0d0000000000000000;
	sqrt.rn.f64 	%fd74763, %fd14031;
	selp.f64 	%fd74764, 0d0000000000000000, %fd74763, %p9464;
	neg.f64 	%fd74765, %fd74750;
	sub.f64 	%fd74766, %fd74765, %fd74762;
	add.f64 	%fd74767, %fd74743, %fd74743;
	div.rn.f64 	%fd14032, %fd74766, %fd74767;
	sub.f64 	%fd74768, %fd74762, %fd74750;
	div.rn.f64 	%fd14033, %fd74768, %fd74767;
	neg.f64 	%fd74769, %fd74754;
	sub.f64 	%fd74770, %fd74769, %fd74764;
	div.rn.f64 	%fd14034, %fd74770, %fd74767;
	sub.f64 	%fd74771, %fd74764, %fd74754;
	div.rn.f64 	%fd14035, %fd74771, %fd74767;
	abs.f64 	%fd74772, %fd14032;
	setp.gt.f64 	%p9465, %fd74772, 0d3FF0000000000000;
	mov.f64 	%fd79313, %fd14033;
	@%p9465 bra 	$L__BB0_10045;
	setp.lt.f64 	%p9466, %fd14033, 0dBFF0000000000000;
	mov.f64 	%fd79313, 0d0000000000000000;
	mov.f64 	%fd79312, %fd14032;
	@%p9466 bra 	$L__BB0_10045;
	setp.gt.f64 	%p9467, %fd14033, 0d3FF0000000000000;
	selp.f64 	%fd79313, 0d0000000000000000, %fd14033, %p9467;
$L__BB0_10045:
	abs.f64 	%fd74775, %fd14034;
	setp.gt.f64 	%p9468, %fd74775, 0d3FF0000000000000;
	mov.f64 	%fd79314, 0d0000000000000000;
	mov.f64 	%fd79315, %fd14035;
	@%p9468 bra 	$L__BB0_10048;
	setp.lt.f64 	%p9469, %fd14035, 0dBFF0000000000000;
	mov.f64 	%fd79315, 0d0000000000000000;
	mov.f64 	%fd79314, %fd14034;
	@%p9469 bra 	$L__BB0_10048;
	setp.gt.f64 	%p9470, %fd14035, 0d3FF0000000000000;
	selp.f64 	%fd79315, 0d0000000000000000, %fd14035, %p9470;
$L__BB0_10048:
	selp.f64 	%fd14042, 0d0000000000000000, %fd79312, %p9463;
	selp.f64 	%fd14043, 0d0000000000000000, %fd79313, %p9463;
	selp.f64 	%fd14044, 0d0000000000000000, %fd79314, %p9464;
	selp.f64 	%fd14045, 0d0000000000000000, %fd79315, %p9464;
	mul.f64 	%fd74777, %fd14044, %fd14044;
	fma.rn.f64 	%fd74778, %fd14042, %fd14042, %fd74777;
	add.f64 	%fd74779, %fd74778, 0dBFF0000000000000;
	abs.f64 	%fd74780, %fd74779;
	mul.f64 	%fd74781, %fd14045, %fd14045;
	fma.rn.f64 	%fd74782, %fd14042, %fd14042, %fd74781;
	add.f64 	%fd74783, %fd74782, 0dBFF0000000000000;
	abs.f64 	%fd74784, %fd74783;
	setp.geu.f64 	%p9473, %fd74780, %fd74784;
	@%p9473 bra 	$L__BB0_10062;
	abs.f64 	%fd14046, %fd14044;
	abs.f64 	%fd14047, %fd14042;
	setp.leu.f64 	%p9492, %fd14047, %fd14046;
	setp.gt.f64 	%p9493, %fd14047, %fd14046;
	selp.f64 	%fd14048, %fd14047, %fd14046, %p9493;
	selp.f64 	%fd74843, %fd14046, %fd14047, %p9493;
	div.rn.f64 	%fd74844, %fd74843, %fd14048;
	mul.f64 	%fd74845, %fd74844, %fd74844;
	fma.rn.f64 	%fd74846, %fd74845, 0dBEF53E1D2A25FF7E, 0d3F2D3B63DBB65B49;
	fma.rn.f64 	%fd74847, %fd74846, %fd74845, 0dBF5312788DDE082E;
	fma.rn.f64 	%fd74848, %fd74847, %fd74845, 0d3F6F9690C8249315;
	fma.rn.f64 	%fd74849, %fd74848, %fd74845, 0dBF82CF5AABC7CF0D;
	fma.rn.f64 	%fd74850, %fd74849, %fd74845, 0d3F9162B0B2A3BFDE;
	fma.rn.f64 	%fd74851, %fd74850, %fd74845, 0dBF9A7256FEB6FC6B;
	fma.rn.f64 	%fd74852, %fd74851, %fd74845, 0d3FA171560CE4A489;
	fma.rn.f64 	%fd74853, %fd74852, %fd74845, 0dBFA4F44D841450E4;
	fma.rn.f64 	%fd74854, %fd74853, %fd74845, 0d3FA7EE3D3F36BB95;
	fma.rn.f64 	%fd74855, %fd74854, %fd74845, 0dBFAAD32AE04A9FD1;
	fma.rn.f64 	%fd74856, %fd74855, %fd74845, 0d3FAE17813D66954F;
	fma.rn.f64 	%fd74857, %fd74856, %fd74845, 0dBFB11089CA9A5BCD;
	fma.rn.f64 	%fd74858, %fd74857, %fd74845, 0d3FB3B12B2DB51738;
	fma.rn.f64 	%fd74859, %fd74858, %fd74845, 0dBFB745D022F8DC5C;
	fma.rn.f64 	%fd74860, %fd74859, %fd74845, 0d3FBC71C709DFE927;
	fma.rn.f64 	%fd74861, %fd74860, %fd74845, 0dBFC2492491FA1744;
	fma.rn.f64 	%fd74862, %fd74861, %fd74845, 0d3FC99999999840D2;
	fma.rn.f64 	%fd74863, %fd74862, %fd74845, 0dBFD555555555544C;
	mul.f64 	%fd74864, %fd74845, %fd74863;
	fma.rn.f64 	%fd14049, %fd74864, %fd74844, %fd74844;
	@%p9492 bra 	$L__BB0_10051;
	{
	.reg .b32 %temp; 
	mov.b64 	{%temp, %r17529}, %fd14044;
	}
	setp.lt.s32 	%p9495, %r17529, 0;
	neg.f64 	%fd74867, %fd14049;
	selp.f64 	%fd74868, %fd14049, %fd74867, %p9495;
	add.f64 	%fd79316, %fd74868, 0d3FF921FB54442D18;
	bra.uni 	$L__BB0_10052;
$L__BB0_10051:
	{
	.reg .b32 %temp; 
	mov.b64 	{%temp, %r17528}, %fd14044;
	}
	setp.lt.s32 	%p9494, %r17528, 0;
	mov.f64 	%fd74865, 0d400921FB54442D18;
	sub.f64 	%fd74866, %fd74865, %fd14049;
	selp.f64 	%fd79316, %fd74866, %fd14049, %p9494;
$L__BB0_10052:
	setp.neu.f64 	%p9496, %fd14048, 0d0000000000000000;
	@%p9496 bra 	$L__BB0_10054;
	{
	.reg .b32 %temp; 
	mov.b64 	{%temp, %r17531}, %fd14044;
	}
	setp.lt.s32 	%p9499, %r17531, 0;
	selp.f64 	%fd79317, 0d400921FB54442D18, 0d0000000000000000, %p9499;
	bra.uni 	$L__BB0_10055;
$L__BB0_10054:
	setp.eq.f64 	%p9497, %fd14046, %fd14047;
	{
	.reg .b32 %temp; 
	mov.b64 	{%temp, %r17530}, %fd14044;
	}
	setp.lt.s32 	%p9498, %r17530, 0;
	selp.f64 	%fd74869, 0d4002D97C7F3321D2, 0d3FE921FB54442D18, %p9498;
	selp.f64 	%fd79317, %fd74869, %fd79316, %p9497;
$L__BB0_10055:
	add.rn.f64 	%fd74870, %fd14046, %fd14047;
	setp.nan.f64 	%p9500, %fd74870, %fd74870;
	copysign.f64 	%fd74871, %fd14042, %fd79317;
	selp.f64 	%fd79324, %fd74870, %fd74871, %p9500;
	abs.f64 	%fd14057, %fd14045;
	abs.f64 	%fd14058, %fd14043;
	setp.leu.f64 	%p9501, %fd14058, %fd14057;
	setp.gt.f64 	%p9502, %fd14058, %fd14057;
	selp.f64 	%fd14059, %fd14058, %fd14057, %p9502;
	selp.f64 	%fd74872, %fd14057, %fd14058, %p9502;
	div.rn.f64 	%fd74873, %fd74872, %fd14059;
	mul.f64 	%fd74874, %fd74873, %fd74873;
	fma.rn.f64 	%fd74875, %fd74874, 0dBEF53E1D2A25FF7E, 0d3F2D3B63DBB65B49;
	fma.rn.f64 	%fd74876, %fd74875, %fd74874, 0dBF5312788DDE082E;
	fma.rn.f64 	%fd74877, %fd74876, %fd74874, 0d3F6F9690C8249315;
	fma.rn.f64 	%fd74878, %fd74877, %fd74874, 0dBF82CF5AABC7CF0D;
	fma.rn.f64 	%fd74879, %fd74878, %fd74874, 0d3F9162B0B2A3BFDE;
	fma.rn.f64 	%fd74880, %fd74879, %fd74874, 0dBF9A7256FEB6FC6B;
	fma.rn.f64 	%fd74881, %fd74880, %fd74874, 0d3FA171560CE4A489;
	fma.rn.f64 	%fd74882, %fd74881, %fd74874, 0dBFA4F44D841450E4;
	fma.rn.f64 	%fd74883, %fd74882, %fd74874, 0d3FA7EE3D3F36BB95;
	fma.rn.f64 	%fd74884, %fd74883, %fd74874, 0dBFAAD32AE04A9FD1;
	fma.rn.f64 	%fd74885, %fd74884, %fd74874, 0d3FAE17813D66954F;
	fma.rn.f64 	%fd74886, %fd74885, %fd74874, 0dBFB11089CA9A5BCD;
	fma.rn.f64 	%fd74887, %fd74886, %fd74874, 0d3FB3B12B2DB51738;
	fma.rn.f64 	%fd74888, %fd74887, %fd74874, 0dBFB745D022F8DC5C;
	fma.rn.f64 	%fd74889, %fd74888, %fd74874, 0d3FBC71C709DFE927;
	fma.rn.f64 	%fd74890, %fd74889, %fd74874, 0dBFC2492491FA1744;
	fma.rn.f64 	%fd74891, %fd74890, %fd74874, 0d3FC99999999840D2;
	fma.rn.f64 	%fd74892, %fd74891, %fd74874, 0dBFD555555555544C;
	mul.f64 	%fd74893, %fd74874, %fd74892;
	fma.rn.f64 	%fd14060, %fd74893, %fd74873, %fd74873;
	@%p9501 bra 	$L__BB0_10057;
	{
	.reg .b32 %temp; 
	mov.b64 	{%temp, %r17533}, %fd14045;
	}
	setp.lt.s32 	%p9504, %r17533, 0;
	neg.f64 	%fd74896, %fd14060;
	selp.f64 	%fd74897, %fd14060, %fd74896, %p9504;
	add.f64 	%fd79318, %fd74897, 0d3FF921FB54442D18;
	bra.uni 	$L__BB0_10058;
$L__BB0_10057:
	{
	.reg .b32 %temp; 
	mov.b64 	{%temp, %r17532}, %fd14045;
	}
	setp.lt.s32 	%p9503, %r17532, 0;
	mov.f64 	%fd74894, 0d400921FB54442D18;
	sub.f64 	%fd74895, %fd74894, %fd14060;
	selp.f64 	%fd79318, %fd74895, %fd14060, %p9503;
$L__BB0_10058:
	setp.neu.f64 	%p9505, %fd14059, 0d0000000000000000;
	@%p9505 bra 	$L__BB0_10060;
	{
	.reg .b32 %temp; 
	mov.b64 	{%temp, %r17535}, %fd14045;
	}
	setp.lt.s32 	%p9508, %r17535, 0;
	selp.f64 	%fd79319, 0d400921FB54442D18, 0d0000000000000000, %p9508;
	bra.uni 	$L__BB0_10061;
$L__BB0_10060:
	setp.eq.f64 	%p9506, %fd14057, %fd14058;
	{
	.reg .b32 %temp; 
	mov.b64 	{%temp, %r17534}, %fd14045;
	}
	setp.lt.s32 	%p9507, %r17534, 0;
	selp.f64 	%fd74898, 0d4002D97C7F3321D2, 0d3FE921FB54442D18, %p9507;
	selp.f64 	%fd79319, %fd74898, %fd79318, %p9506;
$L__BB0_10061:
	add.rn.f64 	%fd74899, %fd14057, %fd14058;
	setp.nan.f64 	%p9509, %fd74899, %fd74899;
	copysign.f64 	%fd74900, %fd14043, %fd79319;
	selp.f64 	%fd79325, %fd74899, %fd74900, %p9509;
	bra.uni 	$L__BB0_10075;
$L__BB0_10062:
	abs.f64 	%fd14068, %fd14045;
	abs.f64 	%fd14069, %fd14042;
	setp.leu.f64 	%p9474, %fd14069, %fd14068;
	setp.gt.f64 	%p9475, %fd14069, %fd14068;
	selp.f64 	%fd14070, %fd14069, %fd14068, %p9475;
	selp.f64 	%fd74785, %fd14068, %fd14069, %p9475;
	div.rn.f64 	%fd74786, %fd74785, %fd14070;
	mul.f64 	%fd74787, %fd74786, %fd74786;
	fma.rn.f64 	%fd74788, %fd74787, 0dBEF53E1D2A25FF7E, 0d3F2D3B63DBB65B49;
	fma.rn.f64 	%fd74789, %fd74788, %fd74787, 0dBF5312788DDE082E;
	fma.rn.f64 	%fd74790, %fd74789, %fd74787, 0d3F6F9690C8249315;
	fma.rn.f64 	%fd74791, %fd74790, %fd74787, 0dBF82CF5AABC7CF0D;
	fma.rn.f64 	%fd74792, %fd74791, %fd74787, 0d3F9162B0B2A3BFDE;
	fma.rn.f64 	%fd74793, %fd74792, %fd74787, 0dBF9A7256FEB6FC6B;
	fma.rn.f64 	%fd74794, %fd74793, %fd74787, 0d3FA171560CE4A489;
	fma.rn.f64 	%fd74795, %fd74794, %fd74787, 0dBFA4F44D841450E4;
	fma.rn.f64 	%fd74796, %fd74795, %fd74787, 0d3FA7EE3D3F36BB95;
	fma.rn.f64 	%fd74797, %fd74796, %fd74787, 0dBFAAD32AE04A9FD1;
	fma.rn.f64 	%fd74798, %fd74797, %fd74787, 0d3FAE17813D66954F;
	fma.rn.f64 	%fd74799, %fd74798, %fd74787, 0dBFB11089CA9A5BCD;
	fma.rn.f64 	%fd74800, %fd74799, %fd74787, 0d3FB3B12B2DB51738;
	fma.rn.f64 	%fd74801, %fd74800, %fd74787, 0dBFB745D022F8DC5C;
	fma.rn.f64 	%fd74802, %fd74801, %fd74787, 0d3FBC71C709DFE927;
	fma.rn.f64 	%fd74803, %fd74802, %fd74787, 0dBFC2492491FA1744;
	fma.rn.f64 	%fd74804, %fd74803, %fd74787, 0d3FC99999999840D2;
	fma.rn.f64 	%fd74805, %fd74804, %fd74787, 0dBFD555555555544C;
	mul.f64 	%fd74806, %fd74787, %fd74805;
	fma.rn.f64 	%fd14071, %fd74806, %fd74786, %fd74786;
	@%p9474 bra 	$L__BB0_10064;
	{
	.reg .b32 %temp; 
	mov.b64 	{%temp, %r17521}, %fd14045;
	}
	setp.lt.s32 	%p9477, %r17521, 0;
	neg.f64 	%fd74809, %fd14071;
	selp.f64 	%fd74810, %fd14071, %fd74809, %p9477;
	add.f64 	%fd79320, %fd74810, 0d3FF921FB54442D18;
	bra.uni 	$L__BB0_10065;
$L__BB0_10064:
	{
	.reg .b32 %temp; 
	mov.b64 	{%temp, %r17520}, %fd14045;
	}
	setp.lt.s32 	%p9476, %r17520, 0;
	mov.f64 	%fd74807, 0d400921FB54442D18;
	sub.f64 	%fd74808, %fd74807, %fd14071;
	selp.f64 	%fd79320, %fd74808, %fd14071, %p9476;
$L__BB0_10065:
	setp.neu.f64 	%p9478, %fd14070, 0d0000000000000000;
	@%p9478 bra 	$L__BB0_10067;
	{
	.reg .b32 %temp; 
	mov.b64 	{%temp, %r17523}, %fd14045;
	}
	setp.lt.s32 	%p9481, %r17523, 0;
	selp.f64 	%fd79321, 0d400921FB54442D18, 0d0000000000000000, %p9481;
	bra.uni 	$L__BB0_10068;
$L__BB0_10067:
	setp.eq.f64 	%p9479, %fd14068, %fd14069;
	{
	.reg .b32 %temp; 
	mov.b64 	{%temp, %r17522}, %fd14045;
	}
	setp.lt.s32 	%p9480, %r17522, 0;
	selp.f64 	%fd74811, 0d4002D97C7F3321D2, 0d3FE921FB54442D18, %p9480;
	selp.f64 	%fd79321, %fd74811, %fd79320, %p9479;
$L__BB0_10068:
	add.rn.f64 	%fd74812, %fd14068, %fd14069;
	setp.nan.f64 	%p9482, %fd74812, %fd74812;
	copysign.f64 	%fd74813, %fd14042, %fd79321;
	selp.f64 	%fd79324, %fd74812, %fd74813, %p9482;
	abs.f64 	%fd14079, %fd14044;
	abs.f64 	%fd14080, %fd14043;
	setp.leu.f64 	%p9483, %fd14080, %fd14079;
	setp.gt.f64 	%p9484, %fd14080, %fd14079;
	selp.f64 	%fd14081, %fd14080, %fd14079, %p9484;
	selp.f64 	%fd74814, %fd14079, %fd14080, %p9484;
	div.rn.f64 	%fd74815, %fd74814, %fd14081;
	mul.f64 	%fd74816, %fd74815, %fd74815;
	fma.rn.f64 	%fd74817, %fd74816, 0dBEF53E1D2A25FF7E, 0d3F2D3B63DBB65B49;
	fma.rn.f64 	%fd74818, %fd74817, %fd74816, 0dBF5312788DDE082E;
	fma.rn.f64 	%fd74819, %fd74818, %fd74816, 0d3F6F9690C8249315;
	fma.rn.f64 	%fd74820, %fd74819, %fd74816, 0dBF82CF5AABC7CF0D;
	fma.rn.f64 	%fd74821, %fd74820, %fd74816, 0d3F9162B0B2A3BFDE;
	fma.rn.f64 	%fd74822, %fd74821, %fd74816, 0dBF9A7256FEB6FC6B;
	fma.rn.f64 	%fd74823, %fd74822, %fd74816, 0d3FA171560CE4A489;
	fma.rn.f64 	%fd74824, %fd74823, %fd74816, 0dBFA4F44D841450E4;
	fma.rn.f64 	%fd74825, %fd74824, %fd74816, 0d3FA7EE3D3F36BB95;
	fma.rn.f64 	%fd74826, %fd74825, %fd74816, 0dBFAAD32AE04A9FD1;
	fma.rn.f64 	%fd74827, %fd74826, %fd74816, 0d3FAE17813D66954F;
	fma.rn.f64 	%fd74828, %fd74827, %fd74816, 0dBFB11089CA9A5BCD;
	fma.rn.f64 	%fd74829, %fd74828, %fd74816, 0d3FB3B12B2DB51738;
	fma.rn.f64 	%fd74830, %fd74829, %fd74816, 0dBFB745D022F8DC5C;
	fma.rn.f64 	%fd74831, %fd74830, %fd74816, 0d3FBC71C709DFE927;
	fma.rn.f64 	%fd74832, %fd74831, %fd74816, 0dBFC2492491FA1744;
	fma.rn.f64 	%fd74833, %fd74832, %fd74816, 0d3FC99999999840D2;
	fma.rn.f64 	%fd74834, %fd74833, %fd74816, 0dBFD555555555544C;
	mul.f64 	%fd74835, %fd74816, %fd74834;
	fma.rn.f64 	%fd14082, %fd74835, %fd74815, %fd74815;
	@%p9483 bra 	$L__BB0_10070;
	{
	.reg .b32 %temp; 
	mov.b64 	{%temp, %r17525}, %fd14044;
	}
	setp.lt.s32 	%p9486, %r17525, 0;
	neg.f64 	%fd74838, %fd14082;
	selp.f64 	%fd74839, %fd14082, %fd74838, %p9486;
	add.f64 	%fd79322, %fd74839, 0d3FF921FB54442D18;
	bra.uni 	$L__BB0_10071;
$L__BB0_10070:
	{
	.reg .b32 %temp; 
	mov.b64 	{%temp, %r17524}, %fd14044;
	}
	setp.lt.s32 	%p9485, %r17524, 0;
	mov.f64 	%fd74836, 0d400921FB54442D18;
	sub.f64 	%fd74837, %fd74836, %fd14082;
	selp.f64 	%fd79322, %fd74837, %fd14082, %p9485;
$L__BB0_10071:
	setp.neu.f64 	%p9487, %fd14081, 0d0000000000000000;
	@%p9487 bra 	$L__BB0_10073;
	{
	.reg .b32 %temp; 
	mov.b64 	{%temp, %r17527}, %fd14044;
	}
	setp.lt.s32 	%p9490, %r17527, 0;
	selp.f64 	%fd79323, 0d400921FB54442D18, 0d0000000000000000, %p9490;
	bra.uni 	$L__BB0_10074;
$L__BB0_10073:
	setp.eq.f64 	%p9488, %fd14079, %fd14080;
	{
	.reg .b32 %temp; 
	mov.b64 	{%temp, %r17526}, %fd14044;
	}
	setp.lt.s32 	%p9489, %r17526, 0;
	selp.f64 	%fd74840, 0d4002D97C7F3321D2, 0d3FE921FB54442D18, %p9489;
	selp.f64 	%fd79323, %fd74840, %fd79322, %p9488;
$L__BB0_10074:
	add.rn.f64 	%fd74841, %fd14079, %fd14080;
	setp.nan.f64 	%p9491, %fd74841, %fd74841;
	copysign.f64 	%fd74842, %fd14043, %fd79323;
	selp.f64 	%fd79325, %fd74841, %fd74842, %p9491;
$L__BB0_10075:
	mul.f64 	%fd74901, %fd79325, 0d404CA5DC1A63C1F5;
	mul.f64 	%fd74902, %fd79324, 0d404CA5DC1A63C1F5;
	sub.f64 	%fd74903, %fd74902, %fd13940;
	abs.f64 	%fd74904, %fd74903;
	sub.f64 	%fd74905, %fd74901, %fd13940;
	abs.f64 	%fd74906, %fd74905;
	setp.lt.f64 	%p9510, %fd74904, %fd74906;
	selp.f64 	%fd74907, %fd74902, %fd74901, %p9510;
	mul.f64 	%fd14092, %fd74907, 0d3F91DF46A2529D3A;
	abs.f64 	%fd74908, %fd14092;
	setp.eq.f64 	%p9511, %fd74908, 0d7FF0000000000000;
	setp.ltu.f64 	%p9512, %fd74908, 0d41E0000000000000;
	or.pred  	%p9513, %p9511, %p9512;
	@%p9513 bra 	$L__BB0_10077;
	{ // callseq 1266, 0
	.param .b64 param0;
	st.param.f64 	[param0], %fd14092;
	.param .align 16 .b8 retval0[16];
	call.uni (retval0), 
	__internal_trig_reduction_slowpathd, 
	(
	param0
	);
	ld.param.f64 	%fd74909, [retval0];
	ld.param.b32 	%r17536, [retval0+8];
	} // callseq 1266
$L__BB0_10077:
	mul.f64 	%fd74911, %fd14016, %fd14016;
	fma.rn.f64 	%fd74912, %fd14015, %fd14015, %fd74911;
	sqrt.rn.f64 	%fd74913, %fd74912;
	div.rn.f64 	%fd14093, %fd14016, %fd74913;
	{
	.reg .b32 %temp; 
	mov.b64 	{%temp, %r6110}, %fd14093;
	}
	abs.f64 	%fd14094, %fd14093;
	{
	.reg .b32 %temp; 
	mov.b64 	{%temp, %r17538}, %fd14094;
	}
	setp.gt.s32 	%p9514, %r17538, 1071801957;
	@%p9514 bra 	$L__BB0_10081;
	mul.f64 	%fd74954, %fd14093, %fd14093;
	fma.rn.f64 	%fd74955, %fd74954, 0d3FB0066BDC1895E9, 0dBFB3823B180754AF;
	fma.rn.f64 	%fd74956, %fd74955, %fd74954, 0d3FB11E52CC2F79AE;
	fma.rn.f64 	%fd74957, %fd74956, %fd74954, 0dBF924EAF3526861B;
	fma.rn.f64 	%fd74958, %fd74957, %fd74954, 0d3F91DF02A31E6CB7;
	fma.rn.f64 	%fd74959, %fd74958, %fd74954, 0d3F847D18B0EEC6CC;
	fma.rn.f64 	%fd74960, %fd74959, %fd74954, 0d3F8D0AF961BA53B0;
	fma.rn.f64 	%fd74961, %fd74960, %fd74954, 0d3F91BF7734CF1C48;
	fma.rn.f64 	%fd74962, %fd74961, %fd74954, 0d3F96E91483144EF7;
	fma.rn.f64 	%fd74963, %fd74962, %fd74954, 0d3F9F1C6E0A4F9F81;
	fma.rn.f64 	%fd74964, %fd74963, %fd74954, 0d3FA6DB6DC27FA92B;
	fma.rn.f64 	%fd74965, %fd74964, %fd74954, 0d3FB333333320F91B;
	fma.rn.f64 	%fd74966, %fd74965, %fd74954, 0d3FC5555555555F4D;
	mul.f64 	%fd74967, %fd74954, %fd74966;
	fma.rn.f64 	%fd14095, %fd74967, %fd14094, %fd14094;
	setp.gt.s32 	%p9518, %r6110, -1;
	@%p9518 bra 	$L__BB0_10080;
	mov.f64 	%fd74972, 0d3C91A62633145C07;
	add.rn.f64 	%fd74973, %fd14095, %fd74972;
	mov.f64 	%fd74974, 0d3FF921FB54442D18;
	add.rn.f64 	%fd79326, %fd74974, %fd74973;
	bra.uni 	$L__BB0_10082;
$L__BB0_10080:
	mov.f64 	%fd74968, 0dBC91A62633145C07;
	add.rn.f64 	%fd74969, %fd14095, %fd74968;
	neg.f64 	%fd74970, %fd74969;
	mov.f64 	%fd74971, 0d3FF921FB54442D18;
	add.rn.f64 	%fd79326, %fd74971, %fd74970;
	bra.uni 	$L__BB0_10082;
$L__BB0_10081:
	mov.f64 	%fd74914, 0d3FF0000000000000;
	sub.f64 	%fd74915, %fd74914, %fd14094;
	{
	.reg .b32 %temp; 
	mov.b64 	{%r17539, %temp}, %fd74915;
	}
	{
	.reg .b32 %temp; 
	mov.b64 	{%temp, %r17540}, %fd74915;
	}
	add.s32 	%r17541, %r17540, -1048576;
	mov.b64 	%fd74916, {%r17539, %r17541};
	rsqrt.approx.ftz.f64 	%fd74917, %fd74916;
	{
	.reg .b32 %temp; 
	mov.b64 	{%r17542, %temp}, %fd74917;
	}
	{
	.reg .b32 %temp; 
	mov.b64 	{%temp, %r17543}, %fd74917;
	}
	add.s32 	%r17544, %r17543, -1048576;
	mov.b64 	%fd74918, {%r17542, %r17544};
	mul.f64 	%fd74919, %fd74916, %fd74917;
	neg.f64 	%fd74920, %fd74919;
	fma.rn.f64 	%fd74921, %fd74919, %fd74920, %fd74916;
	fma.rn.f64 	%fd74922, %fd74921, %fd74918, %fd74919;
	neg.f64 	%fd74923, %fd74922;
	fma.rn.f64 	%fd74924, %fd74917, %fd74923, 0d3FF0000000000000;
	fma.rn.f64 	%fd74925, %fd74924, %fd74918, %fd74918;
	fma.rn.f64 	%fd74926, %fd74922, %fd74923, %fd74916;
	fma.rn.f64 	%fd74927, %fd74926, %fd74925, %fd74922;
	{
	.reg .b32 %temp; 
	mov.b64 	{%r17545, %temp}, %fd74927;
	}
	{
	.reg .b32 %temp; 
	mov.b64 	{%temp, %r17546}, %fd74927;
	}
	add.s32 	%r17547, %r17546, 1048576;
	mov.b64 	%fd74928, {%r17545, %r17547};
	fma.rn.f64 	%fd74929, %fd74915, 0d3EC715B371155F70, 0dBEBAC2FE66FAAC4B;
	fma.rn.f64 	%fd74930, %fd74929, %fd74915, 0d3ED9A9B88EFCD9B8;
	fma.rn.f64 	%fd74931, %fd74930, %fd74915, 0d3EDD0F40A8A0C4C3;
	fma.rn.f64 	%fd74932, %fd74931, %fd74915, 0d3EF46D4CFA9E0E1F;
	fma.rn.f64 	%fd74933, %fd74932, %fd74915, 0d3F079C168D1E2422;
	fma.rn.f64 	%fd74934, %fd74933, %fd74915, 0d3F1C9A88C3BCA540;
	fma.rn.f64 	%fd74935, %fd74934, %fd74915, 0d3F31C4E64BD476DF;
	fma.rn.f64 	%fd74936, %fd74935, %fd74915, 0d3F46E8BA60009C8F;
	fma.rn.f64 	%fd74937, %fd74936, %fd74915, 0d3F5F1C71C62B05A2;
	fma.rn.f64 	%fd74938, %fd74937, %fd74915, 0d3F76DB6DB6DC9F2C;
	fma.rn.f64 	%fd74939, %fd74938, %fd74915, 0d3F9333333333329C;
	fma.rn.f64 	%fd74940, %fd74939, %fd74915, 0d3FB5555555555555;
	setp.lt.s32 	%p9515, %r17540, 1;
	mov.f64 	%fd74941, 0d0000000000000000;
	mul.rn.f64 	%fd74942, %fd14094, %fd74941;
	mul.f64 	%fd74943, %fd74915, %fd74940;
	fma.rn.f64 	%fd74944, %fd74943, %fd74928, %fd74928;
	selp.f64 	%fd74945, %fd74942, %fd74944, %p9515;
	setp.lt.s32 	%p9516, %r17540, 0;
	mov.f64 	%fd74946, 0d7FF0000000000000;
	mul.rn.f64 	%fd74947, %fd74945, %fd74946;
	selp.f64 	%fd74948, %fd74947, %fd74945, %p9516;
	setp.lt.s32 	%p9517, %r6110, 0;
	mov.f64 	%fd74949, 0dBCA1A62633145C07;
	add.rn.f64 	%fd74950, %fd74948, %fd74949;
	neg.f64 	%fd74951, %fd74950;
	mov.f64 	%fd74952, 0d400921FB54442D18;
	add.rn.f64 	%fd74953, %fd74952, %fd74951;
	selp.f64 	%fd79326, %fd74953, %fd74948, %p9517;
$L__BB0_10082:
	mul.f64 	%fd74975, %fd79326, 0d404CA5DC1A63C1F5;
	setp.gt.f64 	%p9519, %fd14015, 0d0000000000000000;
	neg.f64 	%fd74976, %fd74975;
	selp.f64 	%fd74977, %fd74976, %fd74975, %p9519;
	mul.f64 	%fd14100, %fd74977, 0d3F91DF46A2529D3A;
	abs.f64 	%fd14101, %fd14100;
	setp.neu.f64 	%p9520, %fd14101, 0d7FF0000000000000;
	@%p9520 bra 	$L__BB0_10084;
	mov.f64 	%fd74983, 0d0000000000000000;
	mul.rn.f64 	%fd79327, %fd14100, %fd74983;
	mov.b32 	%r20133, 0;
	bra.uni 	$L__BB0_10086;
$L__BB0_10084:
	mul.f64 	%fd74978, %fd14100, 0d3FE45F306DC9C883;
	cvt.rni.s32.f64 	%r20133, %fd74978;
	cvt.rn.f64.s32 	%fd74979, %r20133;
	fma.rn.f64 	%fd74980, %fd74979, 0dBFF921FB54442D18, %fd14100;
	fma.rn.f64 	%fd74981, %fd74979, 0dBC91A62633145C00, %fd74980;
	fma.rn.f64 	%fd79327, %fd74979, 0dB97B839A252049C0, %fd74981;
	setp.ltu.f64 	%p9521, %fd14101, 0d41E0000000000000;
	@%p9521 bra 	$L__BB0_10086;
	{ // callseq 1267, 0
	.param .b64 param0;
	st.param.f64 	[param0], %fd14100;
	.param .align 16 .b8 retval0[16];
	call.uni (retval0), 
	__internal_trig_reduction_slowpathd, 
	(
	param0
	);
	ld.param.f64 	%fd79327, [retval0];
	ld.param.b32 	%r20133, [retval0+8];
	} // callseq 1267
$L__BB0_10086:
	setp.neu.f64 	%p9522, %fd14101, 0d7FF0000000000000;
	shl.b32 	%r17550, %r20133, 6;
	cvt.u64.u32 	%rd7883, %r17550;
	and.b64  	%rd7884, %rd7883, 64;
	add.s64 	%rd7886, %rd7183, %rd7884;
	mul.rn.f64 	%fd74984, %fd79327, %fd79327;
	and.b32  	%r17551, %r20133, 1;
	setp.eq.b32 	%p9523, %r17551, 1;
	selp.f64 	%fd74985, 0dBDA8FF8320FD8164, 0d3DE5DB65F9785EBA, %p9523;
	ld.global.nc.v2.f64 	{%fd74986, %fd74987}, [%rd7886];
	fma.rn.f64 	%fd74988, %fd74985, %fd74984, %fd74986;
	fma.rn.f64 	%fd74989, %fd74988, %fd74984, %fd74987;
	ld.global.nc.v2.f64 	{%fd74990, %fd74991}, [%rd7886+16];
	fma.rn.f64 	%fd74992, %fd74989, %fd74984, %fd74990;
	fma.rn.f64 	%fd74993, %fd74992, %fd74984, %fd74991;
	ld.global.nc.v2.f64 	{%fd74994, %fd74995}, [%rd7886+32];
	fma.rn.f64 	%fd74996, %fd74993, %fd74984, %fd74994;
	fma.rn.f64 	%fd74997, %fd74996, %fd74984, %fd74995;
	fma.rn.f64 	%fd74998, %fd74997, %fd79327, %fd79327;
	fma.rn.f64 	%fd74999, %fd74997, %fd74984, 0d3FF0000000000000;
	selp.f64 	%fd75000, %fd74999, %fd74998, %p9523;
	and.b32  	%r17552, %r20133, 2;
	setp.eq.s32 	%p9524, %r17552, 0;
	mov.f64 	%fd75001, 0d0000000000000000;
	sub.f64 	%fd75002, %fd75001, %fd75000;
	selp.f64 	%fd14106, %fd75000, %fd75002, %p9524;
	@%p9522 bra 	$L__BB0_10088;
	mov.f64 	%fd75008, 0d0000000000000000;
	mul.rn.f64 	%fd79329, %fd14100, %fd75008;
	mov.b32 	%r20135, 1;
	bra.uni 	$L__BB0_10091;
$L__BB0_10088:
	mul.f64 	%fd75003, %fd14100, 0d3FE45F306DC9C883;
	cvt.rni.s32.f64 	%r20134, %fd75003;
	cvt.rn.f64.s32 	%fd75004, %r20134;
	fma.rn.f64 	%fd75005, %fd75004, 0dBFF921FB54442D18, %fd14100;
	fma.rn.f64 	%fd75006, %fd75004, 0dBC91A62633145C00, %fd75005;
	fma.rn.f64 	%fd79329, %fd75004, 0dB97B839A252049C0, %fd75006;
	setp.ltu.f64 	%p9525, %fd14101, 0d41E0000000000000;
	@%p9525 bra 	$L__BB0_10090;
	{ // callseq 1268, 0
	.param .b64 param0;
	st.param.f64 	[param0], %fd14100;
	.param .align 16 .b8 retval0[16];
	call.uni (retval0), 
	__internal_trig_reduction_slowpathd, 
	(
	param0
	);
	ld.param.f64 	%fd79329, [retval0];
	ld.param.b32 	%r20134, [retval0+8];
	} // callseq 1268
$L__BB0_10090:
	add.s32 	%r20135, %r20134, 1;
$L__BB0_10091:
	shl.b32 	%r17555, %r20135, 6;
	cvt.u64.u32 	%rd7887, %r17555;
	and.b64  	%rd7888, %rd7887, 64;
	add.s64 	%rd7890, %rd7183, %rd7888;
	mul.rn.f64 	%fd75009, %fd79329, %fd79329;
	and.b32  	%r17556, %r20135, 1;
	setp.eq.b32 	%p9526, %r17556, 1;
	selp.f64 	%fd75010, 0dBDA8FF8320FD8164, 0d3DE5DB65F9785EBA, %p9526;
	ld.global.nc.v2.f64 	{%fd75011, %fd75012}, [%rd7890];
	fma.rn.f64 	%fd75013, %fd75010, %fd75009, %fd75011;
	fma.rn.f64 	%fd75014, %fd75013, %fd75009, %fd75012;
	ld.global.nc.v2.f64 	{%fd75015, %fd75016}, [%rd7890+16];
	fma.rn.f64 	%fd75017, %fd75014, %fd75009, %fd75015;
	fma.rn.f64 	%fd75018, %fd75017, %fd75009, %fd75016;
	ld.global.nc.v2.f64 	{%fd75019, %fd75020}, [%rd7890+32];
	fma.rn.f64 	%fd75021, %fd75018, %fd75009, %fd75019;
	fma.rn.f64 	%fd75022, %fd75021, %fd75009, %fd75020;
	fma.rn.f64 	%fd75023, %fd75022, %fd79329, %fd79329;
	fma.rn.f64 	%fd75024, %fd75022, %fd75009, 0d3FF0000000000000;
	selp.f64 	%fd75025, %fd75024, %fd75023, %p9526;
	and.b32  	%r17557, %r20135, 2;
	setp.eq.s32 	%p9527, %r17557, 0;
	mov.f64 	%fd75026, 0d0000000000000000;
	sub.f64 	%fd75027, %fd75026, %fd75025;
	selp.f64 	%fd14112, %fd75025, %fd75027, %p9527;
	mul.f64 	%fd75028, %fd13967, %fd14029;
	mul.f64 	%fd14113, %fd75028, 0d3FE0000000000000;
	{
	.reg .b32 %temp; 
	mov.b64 	{%temp, %r17558}, %fd14113;
	}
	mov.b32 	%f91, %r17558;
	abs.f32 	%f92, %f91;
	setp.geu.f32 	%p9528, %f92, 0f3FE26666;
	@%p9528 bra 	$L__BB0_10093;
	mul.f64 	%fd75062, %fd14113, %fd14113;
	fma.rn.f64 	%fd75063, %fd75062, 0d3FB0066BDC1895E9, 0dBFB3823B180754AF;
	fma.rn.f64 	%fd75064, %fd75063, %fd75062, 0d3FB11E52CC2F79AE;
	fma.rn.f64 	%fd75065, %fd75064, %fd75062, 0dBF924EAF3526861B;
	fma.rn.f64 	%fd75066, %fd75065, %fd75062, 0d3F91DF02A31E6CB7;
	fma.rn.f64 	%fd75067, %fd75066, %fd75062, 0d3F847D18B0EEC6CC;
	fma.rn.f64 	%fd75068, %fd75067, %fd75062, 0d3F8D0AF961BA53B0;
	fma.rn.f64 	%fd75069, %fd75068, %fd75062, 0d3F91BF7734CF1C48;
	fma.rn.f64 	%fd75070, %fd75069, %fd75062, 0d3F96E91483144EF7;
	fma.rn.f64 	%fd75071, %fd75070, %fd75062, 0d3F9F1C6E0A4F9F81;
	fma.rn.f64 	%fd75072, %fd75071, %fd75062, 0d3FA6DB6DC27FA92B;
	fma.rn.f64 	%fd75073, %fd75072, %fd75062, 0d3FB333333320F91B;
	fma.rn.f64 	%fd75074, %fd75073, %fd75062, 0d3FC5555555555F4D;
	mul.f64 	%fd75075, %fd75062, %fd75074;
	fma.rn.f64 	%fd79330, %fd75075, %fd14113, %fd14113;
	bra.uni 	$L__BB0_10094;
$L__BB0_10093:
	abs.f64 	%fd75029, %fd14113;
	fma.rn.f64 	%fd75030, %fd75029, 0dBFE0000000000000, 0d3FE0000000000000;
	rsqrt.approx.ftz.f64 	%fd75031, %fd75030;
	{
	.reg .b32 %temp; 
	mov.b64 	{%r17559, %temp}, %fd75031;
	}
	{
	.reg .b32 %temp; 
	mov.b64 	{%temp, %r17560}, %fd75031;
	}
	add.s32 	%r17561, %r17560, -1048576;
	mov.b64 	%fd75032, {%r17559, %r17561};
	mul.f64 	%fd75033, %fd75030, %fd75031;
	neg.f64 	%fd75034, %fd75033;
	fma.rn.f64 	%fd75035, %fd75033, %fd75034, %fd75030;
	fma.rn.f64 	%fd75036, %fd75035, %fd75032, %fd75033;
	neg.f64 	%fd75037, %fd75036;
	fma.rn.f64 	%fd75038, %fd75031, %fd75037, 0d3FF0000000000000;
	fma.rn.f64 	%fd75039, %fd75038, %fd75032, %fd75032;
	fma.rn.f64 	%fd75040, %fd75036, %fd75037, %fd75030;
	fma.rn.f64 	%fd75041, %fd75040, %fd75039, %fd75036;
	{
	.reg .b32 %temp; 
	mov.b64 	{%temp, %r17562}, %fd75030;
	}
	setp.lt.s32 	%p9529, %r17562, 0;
	selp.f64 	%fd75042, 0dFFF8000000000000, %fd75041, %p9529;
	setp.ne.f64 	%p9530, %fd75030, 0d0000000000000000;
	selp.f64 	%fd75043, %fd75042, %fd75030, %p9530;
	fma.rn.f64 	%fd75044, %fd75030, 0d3FB0066BDC1895E9, 0dBFB3823B180754AF;
	fma.rn.f64 	%fd75045, %fd75044, %fd75030, 0d3FB11E52CC2F79AE;
	fma.rn.f64 	%fd75046, %fd75045, %fd75030, 0dBF924EAF3526861B;
	fma.rn.f64 	%fd75047, %fd75046, %fd75030, 0d3F91DF02A31E6CB7;
	fma.rn.f64 	%fd75048, %fd75047, %fd75030, 0d3F847D18B0EEC6CC;
	fma.rn.f64 	%fd75049, %fd75048, %fd75030, 0d3F8D0AF961BA53B0;
	fma.rn.f64 	%fd75050, %fd75049, %fd75030, 0d3F91BF7734CF1C48;
	fma.rn.f64 	%fd75051, %fd75050, %fd75030, 0d3F96E91483144EF7;
	fma.rn.f64 	%fd75052, %fd75051, %fd75030, 0d3F9F1C6E0A4F9F81;
	fma.rn.f64 	%fd75053, %fd75052, %fd75030, 0d3FA6DB6DC27FA92B;
	fma.rn.f64 	%fd75054, %fd75053, %fd75030, 0d3FB333333320F91B;
	fma.rn.f64 	%fd75055, %fd75054, %fd75030, 0d3FC5555555555F4D;
	mul.f64 	%fd75056, %fd75030, %fd75055;
	mul.f64 	%fd75057, %fd75043, 0dC000000000000000;
	fma.rn.f64 	%fd75058, %fd75057, %fd75056, 0d3C91A62633145C07;
	add.f64 	%fd75059, %fd75057, 0d3FE921FB54442D18;
	add.f64 	%fd75060, %fd75059, %fd75058;
	add.f64 	%fd75061, %fd75060, 0d3FE921FB54442D18;
	copysign.f64 	%fd79330, %fd14113, %fd75061;
$L__BB0_10094:
	mul.f64 	%fd14117, %fd79330, 0d3FFFFFFFFFFFFFFF;
	abs.f64 	%fd14118, %fd14117;
	setp.neu.f64 	%p9531, %fd14118, 0d7FF0000000000000;
	@%p9531 bra 	$L__BB0_10096;
	mov.f64 	%fd75081, 0d0000000000000000;
	mul.rn.f64 	%fd79332, %fd14117, %fd75081;
	mov.pred 	%p9753, -1;
	bra.uni 	$L__BB0_10099;
$L__BB0_10096:
	mul.f64 	%fd75076, %fd14117, 0d3FE45F306DC9C883;
	cvt.rni.s32.f64 	%r20136, %fd75076;
	cvt.rn.f64.s32 	%fd75077, %r20136;
	fma.rn.f64 	%fd75078, %fd75077, 0dBFF921FB54442D18, %fd14117;
	fma.rn.f64 	%fd75079, %fd75077, 0dBC91A62633145C00, %fd75078;
	fma.rn.f64 	%fd79332, %fd75077, 0dB97B839A252049C0, %fd75079;
	setp.ltu.f64 	%p9532, %fd14118, 0d41E0000000000000;
	@%p9532 bra 	$L__BB0_10098;
	{ // callseq 1269, 0
	.param .b64 param0;
	st.param.f64 	[param0], %fd14117;
	.param .align 16 .b8 retval0[16];
	call.uni (retval0), 
	__internal_trig_reduction_slowpathd, 
	(
	param0
	);
	ld.param.f64 	%fd79332, [retval0];
	ld.param.b32 	%r20136, [retval0+8];
	} // callseq 1269
$L__BB0_10098:
	and.b32  	%r17564, %r20136, 1;
	setp.eq.b32 	%p9533, %r17564, 1;
	not.pred 	%p9753, %p9533;
$L__BB0_10099:
	mul.f64 	%fd75082, %fd79332, %fd79332;
	fma.rn.f64 	%fd75083, %fd75082, 0d3EE48DAC2799BCB9, 0dBEF9757C5B27EBB1;
	fma.rn.f64 	%fd75084, %fd75083, %fd75082, 0d3F0980E90FD91E04;
	fma.rn.f64 	%fd75085, %fd75084, %fd75082, 0dBEFAE2B0417D7E1D;
	fma.rn.f64 	%fd75086, %fd75085, %fd75082, 0d3F119F5341BFBA57;
	fma.rn.f64 	%fd75087, %fd75086, %fd75082, 0d3F15E791A00F6919;
	fma.rn.f64 	%fd75088, %fd75087, %fd75082, 0d3F2FF2E7FADEC73A;
	fma.rn.f64 	%fd75089, %fd75088, %fd75082, 0d3F434BC1B206DA62;
	fma.rn.f64 	%fd75090, %fd75089, %fd75082, 0d3F57DB18EF2F83F9;
	fma.rn.f64 	%fd75091, %fd75090, %fd75082, 0d3F6D6D2E7AE49FBC;
	fma.rn.f64 	%fd75092, %fd75091, %fd75082, 0d3F8226E3A816A776;
	fma.rn.f64 	%fd75093, %fd75092, %fd75082, 0d3F9664F485D25660;
	fma.rn.f64 	%fd75094, %fd75093, %fd75082, 0d3FABA1BA1BABF31D;
	fma.rn.f64 	%fd75095, %fd75094, %fd75082, 0d3FC11111111105D2;
	fma.rn.f64 	%fd75096, %fd75095, %fd75082, 0d3FD555555555555E;
	mul.f64 	%fd14124, %fd75082, %fd75096;
	fma.rn.f64 	%fd79333, %fd14124, %fd79332, %fd79332;
	@%p9753 bra 	$L__BB0_10101;
	sub.f64 	%fd75097, %fd79333, %fd79332;
	neg.f64 	%fd75098, %fd75097;
	fma.rn.f64 	%fd75099, %fd14124, %fd79332, %fd75098;
	rcp.approx.ftz.f64 	%fd75100, %fd79333;
	neg.f64 	%fd75101, %fd79333;
	fma.rn.f64 	%fd75102, %fd75101, %fd75100, 0d3FF0000000000000;
	fma.rn.f64 	%fd75103, %fd75102, %fd75102, %fd75102;
	fma.rn.f64 	%fd75104, %fd75103, %fd75100, %fd75100;
	neg.f64 	%fd75105, %fd75104;
	fma.rn.f64 	%fd75106, %fd79333, %fd75105, 0d3FF0000000000000;
	fma.rn.f64 	%fd75107, %fd75105, %fd75099, %fd75106;
	fma.rn.f64 	%fd79333, %fd75107, %fd75105, %fd75105;
$L__BB0_10101:
	mul.f64 	%fd75108, %fd79333, %fd13937;
	mul.f64 	%fd79335, %fd14106, %fd75108;
	mul.f64 	%fd75109, %fd13932, %fd79333;
	mul.f64 	%fd79334, %fd14112, %fd75109;
	bra.uni 	$L__BB0_10103;
$L__BB0_10102:
	sub.f64 	%fd79335, %fd13938, %fd13963;
	sub.f64 	%fd79334, %fd13939, %fd13964;
$L__BB0_10103:
	setp.lt.s32 	%p9535, %r19905, 1;
	ld.global.f64 	%fd75110, [%rd67+64];
	cvt.rzi.s32.f64 	%r6122, %fd75110;
	@%p9535 bra 	$L__BB0_10108;
	mov.b32 	%r20137, 0;
	bra.uni 	$L__BB0_10106;
$L__BB0_10105:
	add.s32 	%r20137, %r20137, 1;
	setp.eq.s32 	%p9537, %r20137, %r19905;
	@%p9537 bra 	$L__BB0_10108;
$L__BB0_10106:
	shl.b32 	%r17566, %r20137, 3;
	mul.wide.u32 	%rd7891, %r17566, 8;
	add.s64 	%rd68, %rd31, %rd7891;
	ld.global.f64 	%fd75111, [%rd68+56];
	cvt.rzi.s32.f64 	%r17567, %fd75111;
	setp.ne.s32 	%p9536, %r17567, %r6122;
	@%p9536 bra 	$L__BB0_10105;
	ld.global.f64 	%fd75112, [%rd68];
	sub.f64 	%fd75113, %fd79335, %fd75112;
	ld.global.f64 	%fd75114, [%rd68+8];
	sub.f64 	%fd75115, %fd79334, %fd75114;
	mul.f64 	%fd75116, %fd75115, %fd75115;
	fma.rn.f64 	%fd75117, %fd75113, %fd75113, %fd75116;
	sqrt.rn.f64 	%fd75118, %fd75117;
	cvt.rn.f64.s32 	%fd75119, %r20113;
	add.f64 	%fd75120, %fd75118, %fd75119;
	cvt.rzi.s32.f64 	%r20113, %fd75120;
$L__BB0_10108:
	add.s32 	%r20112, %r20112, 1;
	setp.ne.s32 	%p9538, %r20112, %r1;
	@%p9538 bra 	$L__BB0_9986;
	cvt.rn.f64.s32 	%fd79336, %r20113;
$L__BB0_10110:
	setp.leu.f64 	%p9539, %fd13922, %fd79336;
	@%p9539 bra 	$L__BB0_10113;
	add.s32 	%r20111, %r20111, 1;
$L__BB0_10112:
	ld.global.f64 	%fd78929, [%rd37];
	st.global.f64 	[%rd34], %fd78929;
	ld.global.f64 	%fd75946, [%rd37+8];
	st.global.f64 	[%rd34+8], %fd75946;
	ld.global.f64 	%fd75947, [%rd37+16];
	st.global.f64 	[%rd34+16], %fd75947;
	mov.f64 	%fd78930, 0d3F50624DD2F1A9FC;
	bra.uni 	$L__BB0_8990;
$L__BB0_10113:
	sub.f64 	%fd75121, %fd79290, %fd13923;
	sub.f64 	%fd79338, %fd75121, %fd13923;
	st.global.f64 	[%rd66], %fd79338;
	ld.global.f64 	%fd14137, [%rd7826];
	setp.geu.f64 	%p9540, %fd79338, %fd14137;
	@%p9540 bra 	$L__BB0_10115;
	st.global.f64 	[%rd66], %fd14137;
	mov.f64 	%fd79338, %fd14137;
$L__BB0_10115:
	ld.global.f64 	%fd14139, [%rd7828];
	setp.leu.f64 	%p9541, %fd79338, %fd14139;
	@%p9541 bra 	$L__BB0_10117;
	st.global.f64 	[%rd66], %fd14139;
	mov.f64 	%fd79338, %fd14139;
$L__BB0_10117:
	setp.lt.s32 	%p9542, %r1, 1;
	mov.f64 	%fd79384, 0d0000000000000000;
	@%p9542 bra 	$L__BB0_10243;
	ld.param.u64 	%rd8116, [_Z8FitGrainPdPiS0_S_S_S0_S0_S_S_S_S_S_S_S_S_S_S_S_S__param_0];
	ld.global.f64 	%fd14141, [%rd37];
	ld.global.f64 	%fd14142, [%rd37+8];
	ld.global.f64 	%fd14143, [%rd37+16];
	cvta.to.global.u64 	%rd7896, %rd8116;
	ld.global.f64 	%fd14144, [%rd7896];
	ld.global.f64 	%fd75123, [%rd7896+4160];
	mul.f64 	%fd14145, %fd75123, 0d3F91DF46A2529D3A;
	abs.f64 	%fd14146, %fd14145;
	setp.eq.f64 	%p9543, %fd14146, 0d7FF0000000000000;
	mul.f64 	%fd75124, %fd14145, 0d3FE45F306DC9C883;
	cvt.rni.s32.f64 	%r6129, %fd75124;
	cvt.rn.f64.s32 	%fd75125, %r6129;
	fma.rn.f64 	%fd75126, %fd75125, 0dBFF921FB54442D18, %fd14145;
	fma.rn.f64 	%fd75127, %fd75125, 0dBC91A62633145C00, %fd75126;
	fma.rn.f64 	%fd14147, %fd75125, 0dB97B839A252049C0, %fd75127;
	setp.ltu.f64 	%p9544, %fd14146, 0d41E0000000000000;
	mov.f64 	%fd75128, 0d0000000000000000;
	mul.rn.f64 	%fd14148, %fd14145, %fd75128;
	abs.f64 	%fd14149, %fd75123;
	or.pred  	%p173, %p9543, %p9544;
	selp.f64 	%fd14150, %fd14148, %fd14147, %p9543;
	selp.b32 	%r6130, 0, %r6129, %p9543;
	neg.f64 	%fd14151, %fd14144;
	mov.b32 	%r20139, 0;
	mov.u32 	%r20140, %r20139;
$L__BB0_10119:
	ld.param.u64 	%rd8643, [_Z8FitGrainPdPiS0_S_S_S0_S0_S_S_S_S_S_S_S_S_S_S_S_S__param_7];
	mul.lo.s32 	%r17569, %r20139, 9;
	cvta.to.global.u64 	%rd7897, %rd8643;
	mul.lo.s32 	%r17570, %r2, 9;
	mul.wide.s32 	%rd7898, %r17570, 8;
	add.s64 	%rd7899, %rd7897, %rd7898;
	mul.wide.u32 	%rd7900, %r17569, 8;
	add.s64 	%rd69, %rd7899, %rd7900;
	ld.global.f64 	%fd14152, [%rd69+40];
	ld.global.f64 	%fd14153, [%rd69+48];
	ld.global.f64 	%fd14154, [%rd69+32];
	mul.f64 	%fd14155, %fd14154, 0d3F91DF46A2529D3A;
	abs.f64 	%fd14156, %fd14155;
	setp.neu.f64 	%p9545, %fd14156, 0d7FF0000000000000;
	@%p9545 bra 	$L__BB0_10121;
	mov.f64 	%fd75134, 0d0000000000000000;
	mul.rn.f64 	%fd79339, %fd14155, %fd75134;
	mov.b32 	%r20141, 0;
	bra.uni 	$L__BB0_10123;
$L__BB0_10121:
	mul.f64 	%fd75129, %fd14155, 0d3FE45F306DC9C883;
	cvt.rni.s32.f64 	%r20141, %fd75129;
	cvt.rn.f64.s32 	%fd75130, %r20141;
	fma.rn.f64 	%fd75131, %fd75130, 0dBFF921FB54442D18, %fd14155;
	fma.rn.f64 	%fd75132, %fd75130, 0dBC91A62633145C00, %fd75131;
	fma.rn.f64 	%fd79339, %fd75130, 0dB97B839A252049C0, %fd75132;
	setp.ltu.f64 	%p9546, %fd14156, 0d41E0000000000000;
	@%p9546 bra 	$L__BB0_10123;
	{ // callseq 1270, 0
	.param .b64 param0;
	st.param.f64 	[param0], %fd14155;
	.param .align 16 .b8 retval0[16];
	call.uni (retval0), 
	__internal_trig_reduction_slowpathd, 
	(
	param0
	);
	ld.param.f64 	%fd79339, [retval0];
	ld.param.b32 	%r20141, [retval0+8];
	} // callseq 1270
$L__BB0_10123:
	setp.neu.f64 	%p9547, %fd14156, 0d7FF0000000000000;
	shl.b32 	%r17573, %r20141, 6;
	cvt.u64.u32 	%rd7901, %r17573;
	and.b64  	%rd7902, %rd7901, 64;
	add.s64 	%rd7904, %rd7183, %rd7902;
	mul.rn.f64 	%fd75135, %fd79339, %fd79339;
	and.b32  	%r17574, %r20141, 1;
	setp.eq.b32 	%p9548, %r17574, 1;
	selp.f64 	%fd75136, 0dBDA8FF8320FD8164, 0d3DE5DB65F9785EBA, %p9548;
	ld.global.nc.v2.f64 	{%fd75137, %fd75138}, [%rd7904];
	fma.rn.f64 	%fd75139, %fd75136, %fd75135, %fd75137;
	fma.rn.f64 	%fd75140, %fd75139, %fd75135, %fd75138;
	ld.global.nc.v2.f64 	{%fd75141, %fd75142}, [%rd7904+16];
	fma.rn.f64 	%fd75143, %fd75140, %fd75135, %fd75141;
	fma.rn.f64 	%fd75144, %fd75143, %fd75135, %fd75142;
	ld.global.nc.v2.f64 	{%fd75145, %fd75146}, [%rd7904+32];
	fma.rn.f64 	%fd75147, %fd75144, %fd75135, %fd75145;
	fma.rn.f64 	%fd75148, %fd75147, %fd75135, %fd75146;
	fma.rn.f64 	%fd75149, %fd75148, %fd79339, %fd79339;
	fma.rn.f64 	%fd75150, %fd75148, %fd75135, 0d3FF0000000000000;
	selp.f64 	%fd75151, %fd75150, %fd75149, %p9548;
	and.b32  	%r17575, %r20141, 2;
	setp.eq.s32 	%p9549, %r17575, 0;
	mov.f64 	%fd75152, 0d0000000000000000;
	sub.f64 	%fd75153, %fd75152, %fd75151;
	selp.f64 	%fd14161, %fd75151, %fd75153, %p9549;
	@%p9547 bra 	$L__BB0_10125;
	mov.f64 	%fd75159, 0d0000000000000000;
	mul.rn.f64 	%fd79341, %fd14155, %fd75159;
	mov.b32 	%r20143, 1;
	bra.uni 	$L__BB0_10128;
$L__BB0_10125:
	mul.f64 	%fd75154, %fd14155, 0d3FE45F306DC9C883;
	cvt.rni.s32.f64 	%r20142, %fd75154;
	cvt.rn.f64.s32 	%fd75155, %r20142;
	fma.rn.f64 	%fd75156, %fd75155, 0dBFF921FB54442D18, %fd14155;
	fma.rn.f64 	%fd75157, %fd75155, 0dBC91A62633145C00, %fd75156;
	fma.rn.f64 	%fd79341, %fd75155, 0dB97B839A252049C0, %fd75157;
	setp.ltu.f64 	%p9550, %fd14156, 0d41E0000000000000;
	@%p9550 bra 	$L__BB0_10127;
	{ // callseq 1271, 0
	.param .b64 param0;
	st.param.f64 	[param0], %fd14155;
	.param .align 16 .b8 retval0[16];
	call.uni (retval0), 
	__internal_trig_reduction_slowpathd, 
	(
	param0
	);
	ld.param.f64 	%fd79341, [retval0];
	ld.param.b32 	%r20142, [retval0+8];
	} // callseq 1271
$L__BB0_10127:
	add.s32 	%r20143, %r20142, 1;
$L__BB0_10128:
	setp.eq.f64 	%p9551, %fd14146, 0d7FF0000000000000;
	shl.b32 	%r17579, %r20143, 6;
	cvt.u64.u32 	%rd7905, %r17579;
	and.b64  	%rd7906, %rd7905, 64;
	add.s64 	%rd7908, %rd7183, %rd7906;
	mul.rn.f64 	%fd75160, %fd79341, %fd79341;
	and.b32  	%r17580, %r20143, 1;
	setp.eq.b32 	%p9552, %r17580, 1;
	selp.f64 	%fd75161, 0dBDA8FF8320FD8164, 0d3DE5DB65F9785EBA, %p9552;
	ld.global.nc.v2.f64 	{%fd75162, %fd75163}, [%rd7908];
	fma.rn.f64 	%fd75164, %fd75161, %fd75160, %fd75162;
	fma.rn.f64 	%fd75165, %fd75164, %fd75160, %fd75163;
	ld.global.nc.v2.f64 	{%fd75166, %fd75167}, [%rd7908+16];
	fma.rn.f64 	%fd75168, %fd75165, %fd75160, %fd75166;
	fma.rn.f64 	%fd75169, %fd75168, %fd75160, %fd75167;
	ld.global.nc.v2.f64 	{%fd75170, %fd75171}, [%rd7908+32];
	fma.rn.f64 	%fd75172, %fd75169, %fd75160, %fd75170;
	fma.rn.f64 	%fd75173, %fd75172, %fd75160, %fd75171;
	fma.rn.f64 	%fd75174, %fd75173, %fd79341, %fd79341;
	fma.rn.f64 	%fd75175, %fd75173, %fd75160, 0d3FF0000000000000;
	selp.f64 	%fd75176, %fd75175, %fd75174, %p9552;
	and.b32  	%r17581, %r20143, 2;
	setp.eq.s32 	%p9553, %r17581, 0;
	mov.f64 	%fd75177, 0d0000000000000000;
	sub.f64 	%fd75178, %fd75177, %fd75176;
	selp.f64 	%fd75179, %fd75176, %fd75178, %p9553;
	mul.f64 	%fd75180, %fd14141, %fd75179;
	mul.f64 	%fd75181, %fd14142, %fd14161;
	sub.f64 	%fd14167, %fd75180, %fd75181;
	mul.f64 	%fd75182, %fd14142, %fd75179;
	fma.rn.f64 	%fd14168, %fd14141, %fd14161, %fd75182;
	mov.b32 	%r20145, 1;
	mov.f64 	%fd79343, %fd14148;
	@%p9551 bra 	$L__BB0_10132;
	setp.ltu.f64 	%p9554, %fd14146, 0d41E0000000000000;
	mov.f64 	%fd79343, %fd14147;
	mov.u32 	%r20144, %r6129;
	@%p9554 bra 	$L__BB0_10131;
	{ // callseq 1272, 0
	.param .b64 param0;
	st.param.f64 	[param0], %fd14145;
	.param .align 16 .b8 retval0[16];
	call.uni (retval0), 
	__internal_trig_reduction_slowpathd, 
	(
	param0
	);
	ld.param.f64 	%fd79343, [retval0];
	ld.param.b32 	%r20144, [retval0+8];
	} // callseq 1272
$L__BB0_10131:
	add.s32 	%r20145, %r20144, 1;
$L__BB0_10132:
	shl.b32 	%r17583, %r20145, 6;
	cvt.u64.u32 	%rd7909, %r17583;
	and.b64  	%rd7910, %rd7909, 64;
	add.s64 	%rd7912, %rd7183, %rd7910;
	mul.rn.f64 	%fd75184, %fd79343, %fd79343;
	and.b32  	%r17584, %r20145, 1;
	setp.eq.b32 	%p9555, %r17584, 1;
	selp.f64 	%fd75185, 0dBDA8FF8320FD8164, 0d3DE5DB65F9785EBA, %p9555;
	ld.global.nc.v2.f64 	{%fd75186, %fd75187}, [%rd7912];
	fma.rn.f64 	%fd75188, %fd75185, %fd75184, %fd75186;
	fma.rn.f64 	%fd75189, %fd75188, %fd75184, %fd75187;
	ld.global.nc.v2.f64 	{%fd75190, %fd75191}, [%rd7912+16];
	fma.rn.f64 	%fd75192, %fd75189, %fd75184, %fd75190;
	fma.rn.f64 	%fd75193, %fd75192, %fd75184, %fd75191;
	ld.global.nc.v2.f64 	{%fd75194, %fd75195}, [%rd7912+32];
	fma.rn.f64 	%fd75196, %fd75193, %fd75184, %fd75194;
	fma.rn.f64 	%fd75197, %fd75196, %fd75184, %fd75195;
	fma.rn.f64 	%fd75198, %fd75197, %fd79343, %fd79343;
	fma.rn.f64 	%fd75199, %fd75197, %fd75184, 0d3FF0000000000000;
	selp.f64 	%fd75200, %fd75199, %fd75198, %p9555;
	and.b32  	%r17585, %r20145, 2;
	setp.eq.s32 	%p9556, %r17585, 0;
	mov.f64 	%fd75201, 0d0000000000000000;
	sub.f64 	%fd75202, %fd75201, %fd75200;
	selp.f64 	%fd14172, %fd75200, %fd75202, %p9556;
	mov.f64 	%fd79344, %fd14150;
	mov.u32 	%r20146, %r6130;
	@%p173 bra 	$L__BB0_10134;
	{ // callseq 1273, 0
	.param .b64 param0;
	st.param.f64 	[param0], %fd14145;
	.param .align 16 .b8 retval0[16];
	call.uni (retval0), 
	__internal_trig_reduction_slowpathd, 
	(
	param0
	);
	ld.param.f64 	%fd79344, [retval0];
	ld.param.b32 	%r20146, [retval0+8];
	} // callseq 1273
$L__BB0_10134:
	setp.leu.f64 	%p9557, %fd14149, 0d3F947AE147AE147B;
	shl.b32 	%r17587, %r20146, 6;
	cvt.u64.u32 	%rd7913, %r17587;
	and.b64  	%rd7914, %rd7913, 64;
	add.s64 	%rd7916, %rd7183, %rd7914;
	mul.rn.f64 	%fd75204, %fd79344, %fd79344;
	and.b32  	%r17588, %r20146, 1;
	setp.eq.b32 	%p9558, %r17588, 1;
	selp.f64 	%fd75205, 0dBDA8FF8320FD8164, 0d3DE5DB65F9785EBA, %p9558;
	ld.global.nc.v2.f64 	{%fd75206, %fd75207}, [%rd7916];
	fma.rn.f64 	%fd75208, %fd75205, %fd75204, %fd75206;
	fma.rn.f64 	%fd75209, %fd75208, %fd75204, %fd75207;
	ld.global.nc.v2.f64 	{%fd75210, %fd75211}, [%rd7916+16];
	fma.rn.f64 	%fd75212, %fd75209, %fd75204, %fd75210;
	fma.rn.f64 	%fd75213, %fd75212, %fd75204, %fd75211;
	ld.global.nc.v2.f64 	{%fd75214, %fd75215}, [%rd7916+32];
	fma.rn.f64 	%fd75216, %fd75213, %fd75204, %fd75214;
	fma.rn.f64 	%fd75217, %fd75216, %fd75204, %fd75215;
	fma.rn.f64 	%fd75218, %fd75217, %fd79344, %fd79344;
	fma.rn.f64 	%fd75219, %fd75217, %fd75204, 0d3FF0000000000000;
	selp.f64 	%fd75220, %fd75219, %fd75218, %p9558;
	and.b32  	%r17589, %r20146, 2;
	setp.eq.s32 	%p9559, %r17589, 0;
	mov.f64 	%fd75221, 0d0000000000000000;
	sub.f64 	%fd75222, %fd75221, %fd75220;
	selp.f64 	%fd75223, %fd75220, %fd75222, %p9559;
	mul.f64 	%fd75224, %fd14167, %fd14172;
	mul.f64 	%fd75225, %fd14143, %fd75223;
	sub.f64 	%fd75226, %fd75224, %fd75225;
	mul.f64 	%fd75227, %fd14167, %fd75223;
	fma.rn.f64 	%fd75228, %fd14143, %fd14172, %fd75227;
	mul.f64 	%fd75229, %fd1, %fd14168;
	mul.f64 	%fd75230, %fd2, %fd75228;
	sub.f64 	%fd75231, %fd75229, %fd75230;
	mul.f64 	%fd75232, %fd1, %fd75228;
	fma.rn.f64 	%fd75233, %fd2, %fd14168, %fd75232;
	sub.f64 	%fd75234, %fd14144, %fd75226;
	sub.f64 	%fd75235, %fd14152, %fd75231;
	sub.f64 	%fd75236, %fd14153, %fd75233;
	mul.f64 	%fd75237, %fd75235, %fd75235;
	fma.rn.f64 	%fd75238, %fd75234, %fd75234, %fd75237;
	fma.rn.f64 	%fd75239, %fd75236, %fd75236, %fd75238;
	sqrt.rn.f64 	%fd75240, %fd75239;
	div.rn.f64 	%fd75241, %fd75234, %fd75240;
	div.rn.f64 	%fd75242, %fd75235, %fd75240;
	div.rn.f64 	%fd75243, %fd75236, %fd75240;
	mul.f64 	%fd75244, %fd75226, %fd75242;
	div.rn.f64 	%fd75245, %fd75244, %fd75241;
	sub.f64 	%fd14175, %fd75231, %fd75245;
	mul.f64 	%fd75246, %fd75226, %fd75243;
	div.rn.f64 	%fd75247, %fd75246, %fd75241;
	sub.f64 	%fd14176, %fd75233, %fd75247;
	@%p9557 bra 	$L__BB0_10235;
	ld.param.u64 	%rd8117, [_Z8FitGrainPdPiS0_S_S_S0_S0_S_S_S_S_S_S_S_S_S_S_S_S__param_0];
	sub.f64 	%fd14177, %fd14152, %fd14175;
	sub.f64 	%fd14178, %fd14153, %fd14176;
	cvta.to.global.u64 	%rd7917, %rd8117;
	ld.global.f64 	%fd14179, [%rd7917+4152];
	mul.f64 	%fd75248, %fd14178, %fd14178;
	fma.rn.f64 	%fd75249, %fd14177, %fd14177, %fd75248;
	sqrt.rn.f64 	%fd14180, %fd75249;
	div.rn.f64 	%fd14181, %fd14180, %fd14144;
	abs.f64 	%fd14182, %fd14181;
	setp.leu.f64 	%p9560, %fd14182, 0d3FF0000000000000;
	mov.f64 	%fd79345, %fd14182;
	@%p9560 bra 	$L__BB0_10137;
	rcp.approx.ftz.f64 	%fd75250, %fd14182;
	neg.f64 	%fd75251, %fd14182;
	fma.rn.f64 	%fd75252, %fd75251, %fd75250, 0d3FF0000000000000;
	fma.rn.f64 	%fd75253, %fd75252, %fd75252, %fd75252;
	fma.rn.f64 	%fd75254, %fd75253, %fd75250, %fd75250;
	setp.eq.f64 	%p9561, %fd14182, 0d7FF0000000000000;
	selp.f64 	%fd79345, 0d0000000000000000, %fd75254, %p9561;
$L__BB0_10137:
	setp.gt.f64 	%p9562, %fd14182, 0d3FF0000000000000;
	mul.f64 	%fd75255, %fd79345, %fd79345;
	fma.rn.f64 	%fd75256, %fd75255, 0dBEF53E1D2A25FF7E, 0d3F2D3B63DBB65B49;
	fma.rn.f64 	%fd75257, %fd75256, %fd75255, 0dBF5312788DDE082E;
	fma.rn.f64 	%fd75258, %fd75257, %fd75255, 0d3F6F9690C8249315;
	fma.rn.f64 	%fd75259, %fd75258, %fd75255, 0dBF82CF5AABC7CF0D;
	fma.rn.f64 	%fd75260, %fd75259, %fd75255, 0d3F9162B0B2A3BFDE;
	fma.rn.f64 	%fd75261, %fd75260, %fd75255, 0dBF9A7256FEB6FC6B;
	fma.rn.f64 	%fd75262, %fd75261, %fd75255, 0d3FA171560CE4A489;
	fma.rn.f64 	%fd75263, %fd75262, %fd75255, 0dBFA4F44D841450E4;
	fma.rn.f64 	%fd75264, %fd75263, %fd75255, 0d3FA7EE3D3F36BB95;
	fma.rn.f64 	%fd75265, %fd75264, %fd75255, 0dBFAAD32AE04A9FD1;
	fma.rn.f64 	%fd75266, %fd75265, %fd75255, 0d3FAE17813D66954F;
	fma.rn.f64 	%fd75267, %fd75266, %fd75255, 0dBFB11089CA9A5BCD;
	fma.rn.f64 	%fd75268, %fd75267, %fd75255, 0d3FB3B12B2DB51738;
	fma.rn.f64 	%fd75269, %fd75268, %fd75255, 0dBFB745D022F8DC5C;
	fma.rn.f64 	%fd75270, %fd75269, %fd75255, 0d3FBC71C709DFE927;
	fma.rn.f64 	%fd75271, %fd75270, %fd75255, 0dBFC2492491FA1744;
	fma.rn.f64 	%fd75272, %fd75271, %fd75255, 0d3FC99999999840D2;
	fma.rn.f64 	%fd75273, %fd75272, %fd75255, 0dBFD555555555544C;
	mul.f64 	%fd75274, %fd75255, %fd75273;
	fma.rn.f64 	%fd75275, %fd75274, %fd79345, %fd79345;
	mov.f64 	%fd75276, 0d3FF921FB54442D18;
	sub.f64 	%fd75277, %fd75276, %fd75275;
	selp.f64 	%fd75278, %fd75277, %fd75275, %p9562;
	copysign.f64 	%fd75279, %fd14181, %fd75278;
	mul.f64 	%fd75280, %fd75279, 0d3FEFFFFFFFFFFFFF;
	mul.f64 	%fd14185, %fd75280, 0d3FE0000000000000;
	abs.f64 	%fd14186, %fd14185;
	setp.neu.f64 	%p9563, %fd14186, 0d7FF0000000000000;
	@%p9563 bra 	$L__BB0_10139;
	mov.f64 	%fd75286, 0d0000000000000000;
	mul.rn.f64 	%fd79346, %fd14185, %fd75286;
	mov.b32 	%r20147, 0;
	bra.uni 	$L__BB0_10141;
$L__BB0_10139:
	mul.f64 	%fd75281, %fd14185, 0d3FE45F306DC9C883;
	cvt.rni.s32.f64 	%r20147, %fd75281;
	cvt.rn.f64.s32 	%fd75282, %r20147;
	fma.rn.f64 	%fd75283, %fd75282, 0dBFF921FB54442D18, %fd14185;
	fma.rn.f64 	%fd75284, %fd75282, 0dBC91A62633145C00, %fd75283;
	fma.rn.f64 	%fd79346, %fd75282, 0dB97B839A252049C0, %fd75284;
	setp.ltu.f64 	%p9564, %fd14186, 0d41E0000000000000;
	@%p9564 bra 	$L__BB0_10141;
	{ // callseq 1274, 0
	.param .b64 param0;
	st.param.f64 	[param0], %fd14185;
	.param .align 16 .b8 retval0[16];
	call.uni (retval0), 
	__internal_trig_reduction_slowpathd, 
	(
	param0
	);
	ld.param.f64 	%fd79346, [retval0];
	ld.param.b32 	%r20147, [retval0+8];
	} // callseq 1274
$L__BB0_10141:
	shl.b32 	%r17592, %r20147, 6;
	cvt.u64.u32 	%rd7918, %r17592;
	and.b64  	%rd7919, %rd7918, 64;
	add.s64 	%rd7921, %rd7183, %rd7919;
	mul.rn.f64 	%fd75287, %fd79346, %fd79346;
	and.b32  	%r17593, %r20147, 1;
	setp.eq.b32 	%p9566, %r17593, 1;
	selp.f64 	%fd75288, 0dBDA8FF8320FD8164, 0d3DE5DB65F9785EBA, %p9566;
	ld.global.nc.v2.f64 	{%fd75289, %fd75290}, [%rd7921];
	fma.rn.f64 	%fd75291, %fd75288, %fd75287, %fd75289;
	fma.rn.f64 	%fd75292, %fd75291, %fd75287, %fd75290;
	ld.global.nc.v2.f64 	{%fd75293, %fd75294}, [%rd7921+16];
	fma.rn.f64 	%fd75295, %fd75292, %fd75287, %fd75293;
	fma.rn.f64 	%fd75296, %fd75295, %fd75287, %fd75294;
	ld.global.nc.v2.f64 	{%fd75297, %fd75298}, [%rd7921+32];
	fma.rn.f64 	%fd75299, %fd75296, %fd75287, %fd75297;
	fma.rn.f64 	%fd75300, %fd75299, %fd75287, %fd75298;
	fma.rn.f64 	%fd75301, %fd75300, %fd79346, %fd79346;
	fma.rn.f64 	%fd75302, %fd75300, %fd75287, 0d3FF0000000000000;
	selp.f64 	%fd75303, %fd75302, %fd75301, %p9566;
	and.b32  	%r17594, %r20147, 2;
	setp.eq.s32 	%p9567, %r17594, 0;
	mov.f64 	%fd75304, 0d0000000000000000;
	sub.f64 	%fd75305, %fd75304, %fd75303;
	selp.f64 	%fd14191, %fd75303, %fd75305, %p9567;
	@%p9563 bra 	$L__BB0_10143;
	mov.f64 	%fd75311, 0d0000000000000000;
	mul.rn.f64 	%fd79348, %fd14185, %fd75311;
	mov.b32 	%r20149, 1;
	bra.uni 	$L__BB0_10146;
$L__BB0_10143:
	mul.f64 	%fd75306, %fd14185, 0d3FE45F306DC9C883;
	cvt.rni.s32.f64 	%r20148, %fd75306;
	cvt.rn.f64.s32 	%fd75307, %r20148;
	fma.rn.f64 	%fd75308, %fd75307, 0dBFF921FB54442D18, %fd14185;
	fma.rn.f64 	%fd75309, %fd75307, 0dBC91A62633145C00, %fd75308;
	fma.rn.f64 	%fd79348, %fd75307, 0dB97B839A252049C0, %fd75309;
	setp.ltu.f64 	%p9568, %fd14186, 0d41E0000000000000;
	@%p9568 bra 	$L__BB0_10145;
	{ // callseq 1275, 0
	.param .b64 param0;
	st.param.f64 	[param0], %fd14185;
	.param .align 16 .b8 retval0[16];
	call.uni (retval0), 
	__internal_trig_reduction_slowpathd, 
	(
	param0
	);
	ld.param.f64 	%fd79348, [retval0];
	ld.param.b32 	%r20148, [retval0+8];
	} // callseq 1275
$L__BB0_10145:
	add.s32 	%r20149, %r20148, 1;
$L__BB0_10146:
	setp.eq.f64 	%p9569, %fd14146, 0d7FF0000000000000;
	shl.b32 	%r17599, %r20149, 6;
	cvt.u64.u32 	%rd7922, %r17599;
	and.b64  	%rd7923, %rd7922, 64;
	add.s64 	%rd7925, %rd7183, %rd7923;
	mul.rn.f64 	%fd75312, %fd79348, %fd79348;
	and.b32  	%r17600, %r20149, 1;
	setp.eq.b32 	%p9570, %r17600, 1;
	selp.f64 	%fd75313, 0dBDA8FF8320FD8164, 0d3DE5DB65F9785EBA, %p9570;
	ld.global.nc.v2.f64 	{%fd75314, %fd75315}, [%rd7925];
	fma.rn.f64 	%fd75316, %fd75313, %fd75312, %fd75314;
	fma.rn.f64 	%fd75317, %fd75316, %fd75312, %fd75315;
	ld.global.nc.v2.f64 	{%fd75318, %fd75319}, [%rd7925+16];
	fma.rn.f64 	%fd75320, %fd75317, %fd75312, %fd75318;
	fma.rn.f64 	%fd75321, %fd75320, %fd75312, %fd75319;
	ld.global.nc.v2.f64 	{%fd75322, %fd75323}, [%rd7925+32];
	fma.rn.f64 	%fd75324, %fd75321, %fd75312, %fd75322;
	fma.rn.f64 	%fd75325, %fd75324, %fd75312, %fd75323;
	fma.rn.f64 	%fd75326, %fd75325, %fd79348, %fd79348;
	fma.rn.f64 	%fd75327, %fd75325, %fd75312, 0d3FF0000000000000;
	selp.f64 	%fd75328, %fd75327, %fd75326, %p9570;
	and.b32  	%r17601, %r20149, 2;
	setp.eq.s32 	%p9571, %r17601, 0;
	mov.f64 	%fd75329, 0d0000000000000000;
	sub.f64 	%fd75330, %fd75329, %fd75328;
	selp.f64 	%fd14197, %fd75328, %fd75330, %p9571;
	add.f64 	%fd75331, %fd14191, %fd14191;
	div.rn.f64 	%fd14198, %fd75331, %fd14179;
	mov.b32 	%r20152, 1;
	mov.b32 	%r20153, 0;
	mov.f64 	%fd79352, %fd14148;
	mov.f64 	%fd79351, %fd14148;
	@%p9569 bra 	$L__BB0_10150;
	setp.ltu.f64 	%p9572, %fd14146, 0d41E0000000000000;
	mov.f64 	%fd79351, %fd14147;
	mov.u32 	%r20150, %r6129;
	@%p9572 bra 	$L__BB0_10149;
	{ // callseq 1276, 0
	.param .b64 param0;
	st.param.f64 	[param0], %fd14145;
	.param .align 16 .b8 retval0[16];
	call.uni (retval0), 
	__internal_trig_reduction_slowpathd, 
	(
	param0
	);
	ld.param.f64 	%fd79351, [retval0];
	ld.param.b32 	%r20150, [retval0+8];
	} // callseq 1276
$L__BB0_10149:
	add.s32 	%r20152, %r20150, 1;
	mov.u32 	%r20153, %r6129;
	mov.f64 	%fd79352, %fd14147;
$L__BB0_10150:
	shl.b32 	%r17603, %r20152, 6;
	cvt.u64.u32 	%rd7926, %r17603;
	and.b64  	%rd7927, %rd7926, 64;
	add.s64 	%rd7929, %rd7183, %rd7927;
	mul.rn.f64 	%fd75333, %fd79351, %fd79351;
	and.b32  	%r17604, %r20152, 1;
	setp.eq.b32 	%p9573, %r17604, 1;
	selp.f64 	%fd75334, 0dBDA8FF8320FD8164, 0d3DE5DB65F9785EBA, %p9573;
	ld.global.nc.v2.f64 	{%fd75335, %fd75336}, [%rd7929];
	fma.rn.f64 	%fd75337, %fd75334, %fd75333, %fd75335;
	fma.rn.f64 	%fd75338, %fd75337, %fd75333, %fd75336;
	ld.global.nc.v2.f64 	{%fd75339, %fd75340}, [%rd7929+16];
	fma.rn.f64 	%fd75341, %fd75338, %fd75333, %fd75339;
	fma.rn.f64 	%fd75342, %fd75341, %fd75333, %fd75340;
	ld.global.nc.v2.f64 	{%fd75343, %fd75344}, [%rd7929+32];
	fma.rn.f64 	%fd75345, %fd75342, %fd75333, %fd75343;
	fma.rn.f64 	%fd75346, %fd75345, %fd75333, %fd75344;
	fma.rn.f64 	%fd75347, %fd75346, %fd79351, %fd79351;
	fma.rn.f64 	%fd75348, %fd75346, %fd75333, 0d3FF0000000000000;
	selp.f64 	%fd75349, %fd75348, %fd75347, %p9573;
	and.b32  	%r17605, %r20152, 2;
	setp.eq.s32 	%p9574, %r17605, 0;
	mov.f64 	%fd75350, 0d0000000000000000;
	sub.f64 	%fd75351, %fd75350, %fd75349;
	selp.f64 	%fd14203, %fd75349, %fd75351, %p9574;
	@%p173 bra 	$L__BB0_10152;
	{ // callseq 1277, 0
	.param .b64 param0;
	st.param.f64 	[param0], %fd14145;
	.param .align 16 .b8 retval0[16];
	call.uni (retval0), 
	__internal_trig_reduction_slowpathd, 
	(
	param0
	);
	ld.param.f64 	%fd79352, [retval0];
	ld.param.b32 	%r20153, [retval0+8];
	} // callseq 1277
$L__BB0_10152:
	shl.b32 	%r17607, %r20153, 6;
	cvt.u64.u32 	%rd7930, %r17607;
	and.b64  	%rd7931, %rd7930, 64;
	add.s64 	%rd7933, %rd7183, %rd7931;
	mul.rn.f64 	%fd75353, %fd79352, %fd79352;
	and.b32  	%r17608, %r20153, 1;
	setp.eq.b32 	%p9575, %r17608, 1;
	selp.f64 	%fd75354, 0dBDA8FF8320FD8164, 0d3DE5DB65F9785EBA, %p9575;
	ld.global.nc.v2.f64 	{%fd75355, %fd75356}, [%rd7933];
	fma.rn.f64 	%fd75357, %fd75354, %fd75353, %fd75355;
	fma.rn.f64 	%fd75358, %fd75357, %fd75353, %fd75356;
	ld.global.nc.v2.f64 	{%fd75359, %fd75360}, [%rd7933+16];
	fma.rn.f64 	%fd75361, %fd75358, %fd75353, %fd75359;
	fma.rn.f64 	%fd75362, %fd75361, %fd75353, %fd75360;
	ld.global.nc.v2.f64 	{%fd75363, %fd75364}, [%rd7933+32];
	fma.rn.f64 	%fd75365, %fd75362, %fd75353, %fd75363;
	fma.rn.f64 	%fd75366, %fd75365, %fd75353, %fd75364;
	fma.rn.f64 	%fd75367, %fd75366, %fd79352, %fd79352;
	fma.rn.f64 	%fd75368, %fd75366, %fd75353, 0d3FF0000000000000;
	selp.f64 	%fd75369, %fd75368, %fd75367, %p9575;
	and.b32  	%r17609, %r20153, 2;
	setp.eq.s32 	%p9576, %r17609, 0;
	mov.f64 	%fd75370, 0d0000000000000000;
	sub.f64 	%fd75371, %fd75370, %fd75369;
	selp.f64 	%fd14206, %fd75369, %fd75371, %p9576;
	div.rn.f64 	%fd14207, %fd14178, %fd14180;
	{
	.reg .b32 %temp; 
	mov.b64 	{%temp, %r6162}, %fd14207;
	}
	abs.f64 	%fd14208, %fd14207;
	{
	.reg .b32 %temp; 
	mov.b64 	{%temp, %r17610}, %fd14208;
	}
	setp.gt.s32 	%p9577, %r17610, 1071801957;
	@%p9577 bra 	$L__BB0_10156;
	mul.f64 	%fd75412, %fd14207, %fd14207;
	fma.rn.f64 	%fd75413, %fd75412, 0d3FB0066BDC1895E9, 0dBFB3823B180754AF;
	fma.rn.f64 	%fd75414, %fd75413, %fd75412, 0d3FB11E52CC2F79AE;
	fma.rn.f64 	%fd75415, %fd75414, %fd75412, 0dBF924EAF3526861B;
	fma.rn.f64 	%fd75416, %fd75415, %fd75412, 0d3F91DF02A31E6CB7;
	fma.rn.f64 	%fd75417, %fd75416, %fd75412, 0d3F847D18B0EEC6CC;
	fma.rn.f64 	%fd75418, %fd75417, %fd75412, 0d3F8D0AF961BA53B0;
	fma.rn.f64 	%fd75419, %fd75418, %fd75412, 0d3F91BF7734CF1C48;
	fma.rn.f64 	%fd75420, %fd75419, %fd75412, 0d3F96E91483144EF7;
	fma.rn.f64 	%fd75421, %fd75420, %fd75412, 0d3F9F1C6E0A4F9F81;
	fma.rn.f64 	%fd75422, %fd75421, %fd75412, 0d3FA6DB6DC27FA92B;
	fma.rn.f64 	%fd75423, %fd75422, %fd75412, 0d3FB333333320F91B;
	fma.rn.f64 	%fd75424, %fd75423, %fd75412, 0d3FC5555555555F4D;
	mul.f64 	%fd75425, %fd75412, %fd75424;
	fma.rn.f64 	%fd14209, %fd75425, %fd14208, %fd14208;
	setp.gt.s32 	%p9581, %r6162, -1;
	@%p9581 bra 	$L__BB0_10155;
	mov.f64 	%fd75430, 0d3C91A62633145C07;
	add.rn.f64 	%fd75431, %fd14209, %fd75430;
	mov.f64 	%fd75432, 0d3FF921FB54442D18;
	add.rn.f64 	%fd79353, %fd75432, %fd75431;
	bra.uni 	$L__BB0_10157;
$L__BB0_10155:
	mov.f64 	%fd75426, 0dBC91A62633145C07;
	add.rn.f64 	%fd75427, %fd14209, %fd75426;
	neg.f64 	%fd75428, %fd75427;
	mov.f64 	%fd75429, 0d3FF921FB54442D18;
	add.rn.f64 	%fd79353, %fd75429, %fd75428;
	bra.uni 	$L__BB0_10157;
$L__BB0_10156:
	mov.f64 	%fd75372, 0d3FF0000000000000;
	sub.f64 	%fd75373, %fd75372, %fd14208;
	{
	.reg .b32 %temp; 
	mov.b64 	{%r17611, %temp}, %fd75373;
	}
	{
	.reg .b32 %temp; 
	mov.b64 	{%temp, %r17612}, %fd75373;
	}
	add.s32 	%r17613, %r17612, -1048576;
	mov.b64 	%fd75374, {%r17611, %r17613};
	rsqrt.approx.ftz.f64 	%fd75375, %fd75374;
	{
	.reg .b32 %temp; 
	mov.b64 	{%r17614, %temp}, %fd75375;
	}
	{
	.reg .b32 %temp; 
	mov.b64 	{%temp, %r17615}, %fd75375;
	}
	add.s32 	%r17616, %r17615, -1048576;
	mov.b64 	%fd75376, {%r17614, %r17616};
	mul.f64 	%fd75377, %fd75374, %fd75375;
	neg.f64 	%fd75378, %fd75377;
	fma.rn.f64 	%fd75379, %fd75377, %fd75378, %fd75374;
	fma.rn.f64 	%fd75380, %fd75379, %fd75376, %fd75377;
	neg.f64 	%fd75381, %fd75380;
	fma.rn.f64 	%fd75382, %fd75375, %fd75381, 0d3FF0000000000000;
	fma.rn.f64 	%fd75383, %fd75382, %fd75376, %fd75376;
	fma.rn.f64 	%fd75384, %fd75380, %fd75381, %fd75374;
	fma.rn.f64 	%fd75385, %fd75384, %fd75383, %fd75380;
	{
	.reg .b32 %temp; 
	mov.b64 	{%r17617, %temp}, %fd75385;
	}
	{
	.reg .b32 %temp; 
	mov.b64 	{%temp, %r17618}, %fd75385;
	}
	add.s32 	%r17619, %r17618, 1048576;
	mov.b64 	%fd75386, {%r17617, %r17619};
	fma.rn.f64 	%fd75387, %fd75373, 0d3EC715B371155F70, 0dBEBAC2FE66FAAC4B;
	fma.rn.f64 	%fd75388, %fd75387, %fd75373, 0d3ED9A9B88EFCD9B8;
	fma.rn.f64 	%fd75389, %fd75388, %fd75373, 0d3EDD0F40A8A0C4C3;
	fma.rn.f64 	%fd75390, %fd75389, %fd75373, 0d3EF46D4CFA9E0E1F;
	fma.rn.f64 	%fd75391, %fd75390, %fd75373, 0d3F079C168D1E2422;
	fma.rn.f64 	%fd75392, %fd75391, %fd75373, 0d3F1C9A88C3BCA540;
	fma.rn.f64 	%fd75393, %fd75392, %fd75373, 0d3F31C4E64BD476DF;
	fma.rn.f64 	%fd75394, %fd75393, %fd75373, 0d3F46E8BA60009C8F;
	fma.rn.f64 	%fd75395, %fd75394, %fd75373, 0d3F5F1C71C62B05A2;
	fma.rn.f64 	%fd75396, %fd75395, %fd75373, 0d3F76DB6DB6DC9F2C;
	fma.rn.f64 	%fd75397, %fd75396, %fd75373, 0d3F9333333333329C;
	fma.rn.f64 	%fd75398, %fd75397, %fd75373, 0d3FB5555555555555;
	setp.lt.s32 	%p9578, %r17612, 1;
	mov.f64 	%fd75399, 0d0000000000000000;
	mul.rn.f64 	%fd75400, %fd14208, %fd75399;
	mul.f64 	%fd75401, %fd75373, %fd75398;
	fma.rn.f64 	%fd75402, %fd75401, %fd75386, %fd75386;
	selp.f64 	%fd75403, %fd75400, %fd75402, %p9578;
	setp.lt.s32 	%p9579, %r17612, 0;
	mov.f64 	%fd75404, 0d7FF0000000000000;
	mul.rn.f64 	%fd75405, %fd75403, %fd75404;
	selp.f64 	%fd75406, %fd75405, %fd75403, %p9579;
	setp.lt.s32 	%p9580, %r6162, 0;
	mov.f64 	%fd75407, 0dBCA1A62633145C07;
	add.rn.f64 	%fd75408, %fd75406, %fd75407;
	neg.f64 	%fd75409, %fd75408;
	mov.f64 	%fd75410, 0d400921FB54442D18;
	add.rn.f64 	%fd75411, %fd75410, %fd75409;
	selp.f64 	%fd79353, %fd75411, %fd75406, %p9580;
$L__BB0_10157:
	mul.f64 	%fd75433, %fd79353, 0d404CA5DC1A63C1F5;
	setp.gt.f64 	%p9582, %fd14177, 0d0000000000000000;
	neg.f64 	%fd75434, %fd75433;
	selp.f64 	%fd14214, %fd75434, %fd75433, %p9582;
	mul.f64 	%fd14215, %fd14214, 0d3F91DF46A2529D3A;
	abs.f64 	%fd14216, %fd14215;
	setp.neu.f64 	%p9583, %fd14216, 0d7FF0000000000000;
	@%p9583 bra 	$L__BB0_10159;
	mov.f64 	%fd75440, 0d0000000000000000;
	mul.rn.f64 	%fd79354, %fd14215, %fd75440;
	mov.b32 	%r20154, 0;
	bra.uni 	$L__BB0_10161;
$L__BB0_10159:
	mul.f64 	%fd75435, %fd14215, 0d3FE45F306DC9C883;
	cvt.rni.s32.f64 	%r20154, %fd75435;
	cvt.rn.f64.s32 	%fd75436, %r20154;
	fma.rn.f64 	%fd75437, %fd75436, 0dBFF921FB54442D18, %fd14215;
	fma.rn.f64 	%fd75438, %fd75436, 0dBC91A62633145C00, %fd75437;
	fma.rn.f64 	%fd79354, %fd75436, 0dB97B839A252049C0, %fd75438;
	setp.ltu.f64 	%p9584, %fd14216, 0d41E0000000000000;
	@%p9584 bra 	$L__BB0_10161;
	{ // callseq 1278, 0
	.param .b64 param0;
	st.param.f64 	[param0], %fd14215;
	.param .align 16 .b8 retval0[16];
	call.uni (retval0), 
	__internal_trig_reduction_slowpathd, 
	(
	param0
	);
	ld.param.f64 	%fd79354, [retval0];
	ld.param.b32 	%r20154, [retval0+8];
	} // callseq 1278
$L__BB0_10161:
	shl.b32 	%r17622, %r20154, 6;
	cvt.u64.u32 	%rd7934, %r17622;
	and.b64  	%rd7935, %rd7934, 64;
	add.s64 	%rd7937, %rd7183, %rd7935;
	mul.rn.f64 	%fd75441, %fd79354, %fd79354;
	and.b32  	%r17623, %r20154, 1;
	setp.eq.b32 	%p9586, %r17623, 1;
	selp.f64 	%fd75442, 0dBDA8FF8320FD8164, 0d3DE5DB65F9785EBA, %p9586;
	ld.global.nc.v2.f64 	{%fd75443, %fd75444}, [%rd7937];
	fma.rn.f64 	%fd75445, %fd75442, %fd75441, %fd75443;
	fma.rn.f64 	%fd75446, %fd75445, %fd75441, %fd75444;
	ld.global.nc.v2.f64 	{%fd75447, %fd75448}, [%rd7937+16];
	fma.rn.f64 	%fd75449, %fd75446, %fd75441, %fd75447;
	fma.rn.f64 	%fd75450, %fd75449, %fd75441, %fd75448;
	ld.global.nc.v2.f64 	{%fd75451, %fd75452}, [%rd7937+32];
	fma.rn.f64 	%fd75453, %fd75450, %fd75441, %fd75451;
	fma.rn.f64 	%fd75454, %fd75453, %fd75441, %fd75452;
	fma.rn.f64 	%fd75455, %fd75454, %fd79354, %fd79354;
	fma.rn.f64 	%fd75456, %fd75454, %fd75441, 0d3FF0000000000000;
	selp.f64 	%fd75457, %fd75456, %fd75455, %p9586;
	and.b32  	%r17624, %r20154, 2;
	setp.eq.s32 	%p9587, %r17624, 0;
	mov.f64 	%fd75458, 0d0000000000000000;
	sub.f64 	%fd75459, %fd75458, %fd75457;
	selp.f64 	%fd14221, %fd75457, %fd75459, %p9587;
	@%p9583 bra 	$L__BB0_10163;
	mov.f64 	%fd75465, 0d0000000000000000;
	mul.rn.f64 	%fd79356, %fd14215, %fd75465;
	mov.b32 	%r20156, 1;
	bra.uni 	$L__BB0_10166;
$L__BB0_10163:
	mul.f64 	%fd75460, %fd14215, 0d3FE45F306DC9C883;
	cvt.rni.s32.f64 	%r20155, %fd75460;
	cvt.rn.f64.s32 	%fd75461, %r20155;
	fma.rn.f64 	%fd75462, %fd75461, 0dBFF921FB54442D18, %fd14215;
	fma.rn.f64 	%fd75463, %fd75461, 0dBC91A62633145C00, %fd75462;
	fma.rn.f64 	%fd79356, %fd75461, 0dB97B839A252049C0, %fd75463;
	setp.ltu.f64 	%p9588, %fd14216, 0d41E0000000000000;
	@%p9588 bra 	$L__BB0_10165;
	{ // callseq 1279, 0
	.param .b64 param0;
	st.param.f64 	[param0], %fd14215;
	.param .align 16 .b8 retval0[16];
	call.uni (retval0), 
	__internal_trig_reduction_slowpathd, 
	(
	param0
	);
	ld.param.f64 	%fd79356, [retval0];
	ld.param.b32 	%r20155, [retval0+8];
	} // callseq 1279
$L__BB0_10165:
	add.s32 	%r20156, %r20155, 1;
$L__BB0_10166:
	setp.neu.f64 	%p9589, %fd14156, 0d7FF0000000000000;
	shl.b32 	%r17627, %r20156, 6;
	cvt.u64.u32 	%rd7938, %r17627;
	and.b64  	%rd7939, %rd7938, 64;
	add.s64 	%rd7941, %rd7183, %rd7939;
	mul.rn.f64 	%fd75466, %fd79356, %fd79356;
	and.b32  	%r17628, %r20156, 1;
	setp.eq.b32 	%p9590, %r17628, 1;
	selp.f64 	%fd75467, 0dBDA8FF8320FD8164, 0d3DE5DB65F9785EBA, %p9590;
	ld.global.nc.v2.f64 	{%fd75468, %fd75469}, [%rd7941];
	fma.rn.f64 	%fd75470, %fd75467, %fd75466, %fd75468;
	fma.rn.f64 	%fd75471, %fd75470, %fd75466, %fd75469;
	ld.global.nc.v2.f64 	{%fd75472, %fd75473}, [%rd7941+16];
	fma.rn.f64 	%fd75474, %fd75471, %fd75466, %fd75472;
	fma.rn.f64 	%fd75475, %fd75474, %fd75466, %fd75473;
	ld.global.nc.v2.f64 	{%fd75476, %fd75477}, [%rd7941+32];
	fma.rn.f64 	%fd75478, %fd75475, %fd75466, %fd75476;
	fma.rn.f64 	%fd75479, %fd75478, %fd75466, %fd75477;
	fma.rn.f64 	%fd75480, %fd75479, %fd79356, %fd79356;
	fma.rn.f64 	%fd75481, %fd75479, %fd75466, 0d3FF0000000000000;
	selp.f64 	%fd75482, %fd75481, %fd75480, %p9590;
	and.b32  	%r17629, %r20156, 2;
	setp.eq.s32 	%p9591, %r17629, 0;
	mov.f64 	%fd75483, 0d0000000000000000;
	sub.f64 	%fd75484, %fd75483, %fd75482;
	selp.f64 	%fd75485, %fd75482, %fd75484, %p9591;
	neg.f64 	%fd75486, %fd14198;
	mul.f64 	%fd75487, %fd14191, %fd75486;
	mul.f64 	%fd75488, %fd14197, %fd75486;
	mul.f64 	%fd75489, %fd75488, %fd14221;
	mul.f64 	%fd75490, %fd14198, %fd14197;
	mul.f64 	%fd75491, %fd75490, %fd75485;
	setp.eq.f64 	%p9592, %fd14214, 0d4056800000000000;
	neg.f64 	%fd75492, %fd14197;
	setp.eq.f64 	%p9593, %fd14214, 0dC056800000000000;
	selp.f64 	%fd75493, %fd14197, %fd75489, %p9593;
	selp.f64 	%fd14227, %fd75492, %fd75493, %p9592;
	selp.f64 	%fd75494, 0d0000000000000000, %fd75491, %p9592;
	selp.f64 	%fd14228, 0d0000000000000000, %fd75494, %p9593;
	mul.f64 	%fd75495, %fd14206, %fd14228;
	fma.rn.f64 	%fd14229, %fd75487, %fd14203, %fd75495;
	mul.f64 	%fd75496, %fd14203, %fd14228;
	mul.f64 	%fd75497, %fd75487, %fd14206;
	sub.f64 	%fd14230, %fd75496, %fd75497;
	@%p9589 bra 	$L__BB0_10168;
	mov.f64 	%fd75503, 0d0000000000000000;
	mul.rn.f64 	%fd79358, %fd14155, %fd75503;
	mov.b32 	%r20158, 1;
	bra.uni 	$L__BB0_10171;
$L__BB0_10168:
	mul.f64 	%fd75498, %fd14155, 0d3FE45F306DC9C883;
	cvt.rni.s32.f64 	%r20157, %fd75498;
	cvt.rn.f64.s32 	%fd75499, %r20157;
	fma.rn.f64 	%fd75500, %fd75499, 0dBFF921FB54442D18, %fd14155;
	fma.rn.f64 	%fd75501, %fd75499, 0dBC91A62633145C00, %fd75500;
	fma.rn.f64 	%fd79358, %fd75499, 0dB97B839A252049C0, %fd75501;
	setp.ltu.f64 	%p9594, %fd14156, 0d41E0000000000000;
	@%p9594 bra 	$L__BB0_10170;
	{ // callseq 1280, 0
	.param .b64 param0;
	st.param.f64 	[param0], %fd14155;
	.param .align 16 .b8 retval0[16];
	call.uni (retval0), 
	__internal_trig_reduction_slowpathd, 
	(
	param0
	);
	ld.param.f64 	%fd79358, [retval0];
	ld.param.b32 	%r20157, [retval0+8];
	} // callseq 1280
$L__BB0_10170:
	add.s32 	%r20158, %r20157, 1;
$L__BB0_10171:
	shl.b32 	%r17632, %r20158, 6;
	cvt.u64.u32 	%rd7942, %r17632;
	and.b64  	%rd7943, %rd7942, 64;
	add.s64 	%rd7945, %rd7183, %rd7943;
	mul.rn.f64 	%fd75504, %fd79358, %fd79358;
	and.b32  	%r17633, %r20158, 1;
	setp.eq.b32 	%p9596, %r17633, 1;
	selp.f64 	%fd75505, 0dBDA8FF8320FD8164, 0d3DE5DB65F9785EBA, %p9596;
	ld.global.nc.v2.f64 	{%fd75506, %fd75507}, [%rd7945];
	fma.rn.f64 	%fd75508, %fd75505, %fd75504, %fd75506;
	fma.rn.f64 	%fd75509, %fd75508, %fd75504, %fd75507;
	ld.global.nc.v2.f64 	{%fd75510, %fd75511}, [%rd7945+16];
	fma.rn.f64 	%fd75512, %fd75509, %fd75504, %fd75510;
	fma.rn.f64 	%fd75513, %fd75512, %fd75504, %fd75511;
	ld.global.nc.v2.f64 	{%fd75514, %fd75515}, [%rd7945+32];
	fma.rn.f64 	%fd75516, %fd75513, %fd75504, %fd75514;
	fma.rn.f64 	%fd75517, %fd75516, %fd75504, %fd75515;
	fma.rn.f64 	%fd75518, %fd75517, %fd79358, %fd79358;
	fma.rn.f64 	%fd75519, %fd75517, %fd75504, 0d3FF0000000000000;
	selp.f64 	%fd75520, %fd75519, %fd75518, %p9596;
	and.b32  	%r17634, %r20158, 2;
	setp.eq.s32 	%p9597, %r17634, 0;
	mov.f64 	%fd75521, 0d0000000000000000;
	sub.f64 	%fd75522, %fd75521, %fd75520;
	selp.f64 	%fd14236, %fd75520, %fd75522, %p9597;
	@%p9589 bra 	$L__BB0_10173;
	mov.f64 	%fd75528, 0d0000000000000000;
	mul.rn.f64 	%fd79359, %fd14155, %fd75528;
	mov.b32 	%r20159, 0;
	bra.uni 	$L__BB0_10175;
$L__BB0_10173:
	mul.f64 	%fd75523, %fd14155, 0d3FE45F306DC9C883;
	cvt.rni.s32.f64 	%r20159, %fd75523;
	cvt.rn.f64.s32 	%fd75524, %r20159;
	fma.rn.f64 	%fd75525, %fd75524, 0dBFF921FB54442D18, %fd14155;
	fma.rn.f64 	%fd75526, %fd75524, 0dBC91A62633145C00, %fd75525;
	fma.rn.f64 	%fd79359, %fd75524, 0dB97B839A252049C0, %fd75526;
	setp.ltu.f64 	%p9598, %fd14156, 0d41E0000000000000;
	@%p9598 bra 	$L__BB0_10175;
	{ // callseq 1281, 0
	.param .b64 param0;
	st.param.f64 	[param0], %fd14155;
	.param .align 16 .b8 retval0[16];
	call.uni (retval0), 
	__internal_trig_reduction_slowpathd, 
	(
	param0
	);
	ld.param.f64 	%fd79359, [retval0];
	ld.param.b32 	%r20159, [retval0+8];
	} // callseq 1281
$L__BB0_10175:
	shl.b32 	%r17637, %r20159, 6;
	cvt.u64.u32 	%rd7946, %r17637;
	and.b64  	%rd7947, %rd7946, 64;
	add.s64 	%rd7949, %rd7183, %rd7947;
	mul.rn.f64 	%fd75530, %fd79359, %fd79359;
	and.b32  	%r17638, %r20159, 1;
	setp.eq.b32 	%p9599, %r17638, 1;
	selp.f64 	%fd75531, 0dBDA8FF8320FD8164, 0d3DE5DB65F9785EBA, %p9599;
	ld.global.nc.v2.f64 	{%fd75532, %fd75533}, [%rd7949];
	fma.rn.f64 	%fd75534, %fd75531, %fd75530, %fd75532;
	fma.rn.f64 	%fd75535, %fd75534, %fd75530, %fd75533;
	ld.global.nc.v2.f64 	{%fd75536, %fd75537}, [%rd7949+16];
	fma.rn.f64 	%fd75538, %fd75535, %fd75530, %fd75536;
	fma.rn.f64 	%fd75539, %fd75538, %fd75530, %fd75537;
	ld.global.nc.v2.f64 	{%fd75540, %fd75541}, [%rd7949+32];
	fma.rn.f64 	%fd75542, %fd75539, %fd75530, %fd75540;
	fma.rn.f64 	%fd75543, %fd75542, %fd75530, %fd75541;
	fma.rn.f64 	%fd75544, %fd75543, %fd79359, %fd79359;
	fma.rn.f64 	%fd75545, %fd75543, %fd75530, 0d3FF0000000000000;
	selp.f64 	%fd75546, %fd75545, %fd75544, %p9599;
	and.b32  	%r17639, %r20159, 2;
	setp.eq.s32 	%p9600, %r17639, 0;
	mov.f64 	%fd79360, 0d0000000000000000;
	sub.f64 	%fd75547, %fd79360, %fd75546;
	selp.f64 	%fd75548, %fd75546, %fd75547, %p9600;
	mul.f64 	%fd75549, %fd14227, %fd75548;
	fma.rn.f64 	%fd75550, %fd14229, %fd14236, %fd75549;
	mul.f64 	%fd75551, %fd14227, %fd14236;
	mul.f64 	%fd75552, %fd14229, %fd75548;
	sub.f64 	%fd75553, %fd75551, %fd75552;
	mul.f64 	%fd75554, %fd75553, %fd75553;
	fma.rn.f64 	%fd75555, %fd75550, %fd75550, %fd75554;
	fma.rn.f64 	%fd75556, %fd14230, %fd14230, %fd75555;
	sqrt.rn.f64 	%fd75557, %fd75556;
	mul.f64 	%fd75558, %fd14198, %fd75550;
	div.rn.f64 	%fd75559, %fd75558, %fd75557;
	mul.f64 	%fd75560, %fd14198, %fd75553;
	div.rn.f64 	%fd75561, %fd75560, %fd75557;
	mul.f64 	%fd75562, %fd14198, %fd14230;
	div.rn.f64 	%fd75563, %fd75562, %fd75557;
	mul.f64 	%fd75564, %fd75559, %fd75559;
	mul.f64 	%fd75565, %fd75561, %fd75561;
	add.f64 	%fd75566, %fd75564, %fd75565;
	fma.rn.f64 	%fd75567, %fd75563, %fd75563, %fd75566;
	sqrt.rn.f64 	%fd14241, %fd75567;
	mul.f64 	%fd75568, %fd14241, %fd14241;
	mul.f64 	%fd75569, %fd75568, %fd14179;
	mul.f64 	%fd75570, %fd75569, 0dBFE0000000000000;
	fma.rn.f64 	%fd75571, %fd75563, 0d0000000000000000, %fd75570;
	add.f64 	%fd75572, %fd75571, %fd75571;
	mul.f64 	%fd75573, %fd75561, %fd75572;
	mul.f64 	%fd75574, %fd75571, %fd75571;
	sub.f64 	%fd75575, %fd75574, %fd75564;
	mul.f64 	%fd75576, %fd75571, 0dC000000000000000;
	mul.f64 	%fd75577, %fd75559, %fd75576;
	sub.f64 	%fd75578, %fd75574, %fd75565;
	mul.f64 	%fd75579, %fd75573, %fd75573;
	mul.f64 	%fd75580, %fd75566, 0d4010000000000000;
	mul.f64 	%fd75581, %fd75580, %fd75575;
	sub.f64 	%fd14242, %fd75579, %fd75581;
	mul.f64 	%fd75582, %fd75577, %fd75577;
	mul.f64 	%fd75583, %fd75580, %fd75578;
	sub.f64 	%fd14243, %fd75582, %fd75583;
	setp.ltu.f64 	%p9601, %fd14242, 0d0000000000000000;
	sqrt.rn.f64 	%fd75584, %fd14242;
	selp.f64 	%fd75585, 0d0000000000000000, %fd75584, %p9601;
	setp.ltu.f64 	%p9602, %fd14243, 0d0000000000000000;
	sqrt.rn.f64 	%fd75586, %fd14243;
	selp.f64 	%fd75587, 0d0000000000000000, %fd75586, %p9602;
	neg.f64 	%fd75588, %fd75573;
	sub.f64 	%fd75589, %fd75588, %fd75585;
	add.f64 	%fd75590, %fd75566, %fd75566;
	div.rn.f64 	%fd14244, %fd75589, %fd75590;
	sub.f64 	%fd75591, %fd75585, %fd75573;
	div.rn.f64 	%fd14245, %fd75591, %fd75590;
	neg.f64 	%fd75592, %fd75577;
	sub.f64 	%fd75593, %fd75592, %fd75587;
	div.rn.f64 	%fd14246, %fd75593, %fd75590;
	sub.f64 	%fd75594, %fd75587, %fd75577;
	div.rn.f64 	%fd14247, %fd75594, %fd75590;
	abs.f64 	%fd75595, %fd14244;
	setp.gt.f64 	%p9603, %fd75595, 0d3FF0000000000000;
	mov.f64 	%fd79361, %fd14245;
	@%p9603 bra 	$L__BB0_10178;
	setp.lt.f64 	%p9604, %fd14245, 0dBFF0000000000000;
	mov.f64 	%fd79361, 0d0000000000000000;
	mov.f64 	%fd79360, %fd14244;
	@%p9604 bra 	$L__BB0_10178;
	setp.gt.f64 	%p9605, %fd14245, 0d3FF0000000000000;
	selp.f64 	%fd79361, 0d0000000000000000, %fd14245, %p9605;
$L__BB0_10178:
	abs.f64 	%fd75598, %fd14246;
	setp.gt.f64 	%p9606, %fd75598, 0d3FF0000000000000;
	mov.f64 	%fd79362, 0d0000000000000000;
	mov.f64 	%fd79363, %fd14247;
	@%p9606 bra 	$L__BB0_10181;
	setp.lt.f64 	%p9607, %fd14247, 0dBFF0000000000000;
	mov.f64 	%fd79363, 0d0000000000000000;
	mov.f64 	%fd79362, %fd14246;
	@%p9607 bra 	$L__BB0_10181;
	setp.gt.f64 	%p9608, %fd14247, 0d3FF0000000000000;
	selp.f64 	%fd79363, 0d0000000000000000, %fd14247, %p9608;
$L__BB0_10181:
	selp.f64 	%fd14254, 0d0000000000000000, %fd79360, %p9601;
	selp.f64 	%fd14255, 0d0000000000000000, %fd79361, %p9601;
	selp.f64 	%fd14256, 0d0000000000000000, %fd79362, %p9602;
	selp.f64 	%fd14257, 0d0000000000000000, %fd79363, %p9602;
	mul.f64 	%fd75600, %fd14256, %fd14256;
	fma.rn.f64 	%fd75601, %fd14254, %fd14254, %fd75600;
	add.f64 	%fd75602, %fd75601, 0dBFF0000000000000;
	abs.f64 	%fd75603, %fd75602;
	mul.f64 	%fd75604, %fd14257, %fd14257;
	fma.rn.f64 	%fd75605, %fd14254, %fd14254, %fd75604;
	add.f64 	%fd75606, %fd75605, 0dBFF0000000000000;
	abs.f64 	%fd75607, %fd75606;
	setp.geu.f64 	%p9611, %fd75603, %fd75607;
	@%p9611 bra 	$L__BB0_10195;
	abs.f64 	%fd14258, %fd14256;
	abs.f64 	%fd14259, %fd14254;
	setp.leu.f64 	%p9630, %fd14259, %fd14258;
	setp.gt.f64 	%p9631, %fd14259, %fd14258;
	selp.f64 	%fd14260, %fd14259, %fd14258, %p9631;
	selp.f64 	%fd75666, %fd14258, %fd14259, %p9631;
	div.rn.f64 	%fd75667, %fd75666, %fd14260;
	mul.f64 	%fd75668, %fd75667, %fd75667;
	fma.rn.f64 	%fd75669, %fd75668, 0dBEF53E1D2A25FF7E, 0d3F2D3B63DBB65B49;
	fma.rn.f64 	%fd75670, %fd75669, %fd75668, 0dBF5312788DDE082E;
	fma.rn.f64 	%fd75671, %fd75670, %fd75668, 0d3F6F9690C8249315;
	fma.rn.f64 	%fd75672, %fd75671, %fd75668, 0dBF82CF5AABC7CF0D;
	fma.rn.f64 	%fd75673, %fd75672, %fd75668, 0d3F9162B0B2A3BFDE;
	fma.rn.f64 	%fd75674, %fd75673, %fd75668, 0dBF9A7256FEB6FC6B;
	fma.rn.f64 	%fd75675, %fd75674, %fd75668, 0d3FA171560CE4A489;
	fma.rn.f64 	%fd75676, %fd75675, %fd75668, 0dBFA4F44D841450E4;
	fma.rn.f64 	%fd75677, %fd75676, %fd75668, 0d3FA7EE3D3F36BB95;
	fma.rn.f64 	%fd75678, %fd75677, %fd75668, 0dBFAAD32AE04A9FD1;
	fma.rn.f64 	%fd75679, %fd75678, %fd75668, 0d3FAE17813D66954F;
	fma.rn.f64 	%fd75680, %fd75679, %fd75668, 0dBFB11089CA9A5BCD;
	fma.rn.f64 	%fd75681, %fd75680, %fd75668, 0d3FB3B12B2DB51738;
	fma.rn.f64 	%fd75682, %fd75681, %fd75668, 0dBFB745D022F8DC5C;
	fma.rn.f64 	%fd75683, %fd75682, %fd75668, 0d3FBC71C709DFE927;
	fma.rn.f64 	%fd75684, %fd75683, %fd75668, 0dBFC2492491FA1744;
	fma.rn.f64 	%fd75685, %fd75684, %fd75668, 0d3FC99999999840D2;
	fma.rn.f64 	%fd75686, %fd75685, %fd75668, 0dBFD555555555544C;
	mul.f64 	%fd75687, %fd75668, %fd75686;
	fma.rn.f64 	%fd14261, %fd75687, %fd75667, %fd75667;
	@%p9630 bra 	$L__BB0_10184;
	{
	.reg .b32 %temp; 
	mov.b64 	{%temp, %r17649}, %fd14256;
	}
	setp.lt.s32 	%p9633, %r17649, 0;
	neg.f64 	%fd75690, %fd14261;
	selp.f64 	%fd75691, %fd14261, %fd75690, %p9633;
	add.f64 	%fd79364, %fd75691, 0d3FF921FB54442D18;
	bra.uni 	$L__BB0_10185;
$L__BB0_10184:
	{
	.reg .b32 %temp; 
	mov.b64 	{%temp, %r17648}, %fd14256;
	}
	setp.lt.s32 	%p9632, %r17648, 0;
	mov.f64 	%fd75688, 0d400921FB54442D18;
	sub.f64 	%fd75689, %fd75688, %fd14261;
	selp.f64 	%fd79364, %fd75689, %fd14261, %p9632;
$L__BB0_10185:
	setp.neu.f64 	%p9634, %fd14260, 0d0000000000000000;
	@%p9634 bra 	$L__BB0_10187;
	{
	.reg .b32 %temp; 
	mov.b64 	{%temp, %r17651}, %fd14256;
	}
	setp.lt.s32 	%p9637, %r17651, 0;
	selp.f64 	%fd79365, 0d400921FB54442D18, 0d0000000000000000, %p9637;
	bra.uni 	$L__BB0_10188;
$L__BB0_10187:
	setp.eq.f64 	%p9635, %fd14258, %fd14259;
	{
	.reg .b32 %temp; 
	mov.b64 	{%temp, %r17650}, %fd14256;
	}
	setp.lt.s32 	%p9636, %r17650, 0;
	selp.f64 	%fd75692, 0d4002D97C7F3321D2, 0d3FE921FB54442D18, %p9636;
	selp.f64 	%fd79365, %fd75692, %fd79364, %p9635;
$L__BB0_10188:
	add.rn.f64 	%fd75693, %fd14258, %fd14259;
	setp.nan.f64 	%p9638, %fd75693, %fd75693;
	copysign.f64 	%fd75694, %fd14254, %fd79365;
	selp.f64 	%fd79372, %fd75693, %fd75694, %p9638;
	abs.f64 	%fd14269, %fd14257;
	abs.f64 	%fd14270, %fd14255;
	setp.leu.f64 	%p9639, %fd14270, %fd14269;
	setp.gt.f64 	%p9640, %fd14270, %fd14269;
	selp.f64 	%fd14271, %fd14270, %fd14269, %p9640;
	selp.f64 	%fd75695, %fd14269, %fd14270, %p9640;
	div.rn.f64 	%fd75696, %fd75695, %fd14271;
	mul.f64 	%fd75697, %fd75696, %fd75696;
	fma.rn.f64 	%fd75698, %fd75697, 0dBEF53E1D2A25FF7E, 0d3F2D3B63DBB65B49;
	fma.rn.f64 	%fd75699, %fd75698, %fd75697, 0dBF5312788DDE082E;
	fma.rn.f64 	%fd75700, %fd75699, %fd75697, 0d3F6F9690C8249315;
	fma.rn.f64 	%fd75701, %fd75700, %fd75697, 0dBF82CF5AABC7CF0D;
	fma.rn.f64 	%fd75702, %fd75701, %fd75697, 0d3F9162B0B2A3BFDE;
	fma.rn.f64 	%fd75703, %fd75702, %fd75697, 0dBF9A7256FEB6FC6B;
	fma.rn.f64 	%fd75704, %fd75703, %fd75697, 0d3FA171560CE4A489;
	fma.rn.f64 	%fd75705, %fd75704, %fd75697, 0dBFA4F44D841450E4;
	fma.rn.f64 	%fd75706, %fd75705, %fd75697, 0d3FA7EE3D3F36BB95;
	fma.rn.f64 	%fd75707, %fd75706, %fd75697, 0dBFAAD32AE04A9FD1;
	fma.rn.f64 	%fd75708, %fd75707, %fd75697, 0d3FAE17813D66954F;
	fma.rn.f64 	%fd75709, %fd75708, %fd75697, 0dBFB11089CA9A5BCD;
	fma.rn.f64 	%fd75710, %fd75709, %fd75697, 0d3FB3B12B2DB51738;
	fma.rn.f64 	%fd75711, %fd75710, %fd75697, 0dBFB745D022F8DC5C;
	fma.rn.f64 	%fd75712, %fd75711, %fd75697, 0d3FBC71C709DFE927;
	fma.rn.f64 	%fd75713, %fd75712, %fd75697, 0dBFC2492491FA1744;
	fma.rn.f64 	%fd75714, %fd75713, %fd75697, 0d3FC99999999840D2;
	fma.rn.f64 	%fd75715, %fd75714, %fd75697, 0dBFD555555555544C;
	mul.f64 	%fd75716, %fd75697, %fd75715;
	fma.rn.f64 	%fd14272, %fd75716, %fd75696, %fd75696;
	@%p9639 bra 	$L__BB0_10190;
	{
	.reg .b32 %temp; 
	mov.b64 	{%temp, %r17653}, %fd14257;
	}
	setp.lt.s32 	%p9642, %r17653, 0;
	neg.f64 	%fd75719, %fd14272;
	selp.f64 	%fd75720, %fd14272, %fd75719, %p9642;
	add.f64 	%fd79366, %fd75720, 0d3FF921FB54442D18;
	bra.uni 	$L__BB0_10191;
$L__BB0_10190:
	{
	.reg .b32 %temp; 
	mov.b64 	{%temp, %r17652}, %fd14257;
	}
	setp.lt.s32 	%p9641, %r17652, 0;
	mov.f64 	%fd75717, 0d400921FB54442D18;
	sub.f64 	%fd75718, %fd75717, %fd14272;
	selp.f64 	%fd79366, %fd75718, %fd14272, %p9641;
$L__BB0_10191:
	setp.neu.f64 	%p9643, %fd14271, 0d0000000000000000;
	@%p9643 bra 	$L__BB0_10193;
	{
	.reg .b32 %temp; 
	mov.b64 	{%temp, %r17655}, %fd14257;
	}
	setp.lt.s32 	%p9646, %r17655, 0;
	selp.f64 	%fd79367, 0d400921FB54442D18, 0d0000000000000000, %p9646;
	bra.uni 	$L__BB0_10194;
$L__BB0_10193:
	setp.eq.f64 	%p9644, %fd14269, %fd14270;
	{
	.reg .b32 %temp; 
	mov.b64 	{%temp, %r17654}, %fd14257;
	}
	setp.lt.s32 	%p9645, %r17654, 0;
	selp.f64 	%fd75721, 0d4002D97C7F3321D2, 0d3FE921FB54442D18, %p9645;
	selp.f64 	%fd79367, %fd75721, %fd79366, %p9644;
$L__BB0_10194:
	add.rn.f64 	%fd75722, %fd14269, %fd14270;
	setp.nan.f64 	%p9647, %fd75722, %fd75722;
	copysign.f64 	%fd75723, %fd14255, %fd79367;
	selp.f64 	%fd79373, %fd75722, %fd75723, %p9647;
	bra.uni 	$L__BB0_10208;
$L__BB0_10195:
	abs.f64 	%fd14280, %fd14257;
	abs.f64 	%fd14281, %fd14254;
	setp.leu.f64 	%p9612, %fd14281, %fd14280;
	setp.gt.f64 	%p9613, %fd14281, %fd14280;
	selp.f64 	%fd14282, %fd14281, %fd14280, %p9613;
	selp.f64 	%fd75608, %fd14280, %fd14281, %p9613;
	div.rn.f64 	%fd75609, %fd75608, %fd14282;
	mul.f64 	%fd75610, %fd75609, %fd75609;
	fma.rn.f64 	%fd75611, %fd75610, 0dBEF53E1D2A25FF7E, 0d3F2D3B63DBB65B49;
	fma.rn.f64 	%fd75612, %fd75611, %fd75610, 0dBF5312788DDE082E;
	fma.rn.f64 	%fd75613, %fd75612, %fd75610, 0d3F6F9690C8249315;
	fma.rn.f64 	%fd75614, %fd75613, %fd75610, 0dBF82CF5AABC7CF0D;
	fma.rn.f64 	%fd75615, %fd75614, %fd75610, 0d3F9162B0B2A3BFDE;
	fma.rn.f64 	%fd75616, %fd75615, %fd75610, 0dBF9A7256FEB6FC6B;
	fma.rn.f64 	%fd75617, %fd75616, %fd75610, 0d3FA171560CE4A489;
	fma.rn.f64 	%fd75618, %fd75617, %fd75610, 0dBFA4F44D841450E4;
	fma.rn.f64 	%fd75619, %fd75618, %fd75610, 0d3FA7EE3D3F36BB95;
	fma.rn.f64 	%fd75620, %fd75619, %fd75610, 0dBFAAD32AE04A9FD1;
	fma.rn.f64 	%fd75621, %fd75620, %fd75610, 0d3FAE17813D66954F;
	fma.rn.f64 	%fd75622, %fd75621, %fd75610, 0dBFB11089CA9A5BCD;
	fma.rn.f64 	%fd75623, %fd75622, %fd75610, 0d3FB3B12B2DB51738;
	fma.rn.f64 	%fd75624, %fd75623, %fd75610, 0dBFB745D022F8DC5C;
	fma.rn.f64 	%fd75625, %fd75624, %fd75610, 0d3FBC71C709DFE927;
	fma.rn.f64 	%fd75626, %fd75625, %fd75610, 0dBFC2492491FA1744;
	fma.rn.f64 	%fd75627, %fd75626, %fd75610, 0d3FC99999999840D2;
	fma.rn.f64 	%fd75628, %fd75627, %fd75610, 0dBFD555555555544C;
	mul.f64 	%fd75629, %fd75610, %fd75628;
	fma.rn.f64 	%fd14283, %fd75629, %fd75609, %fd75609;
	@%p9612 bra 	$L__BB0_10197;
	{
	.reg .b32 %temp; 
	mov.b64 	{%temp, %r17641}, %fd14257;
	}
	setp.lt.s32 	%p9615, %r17641, 0;
	neg.f64 	%fd75632, %fd14283;
	selp.f64 	%fd75633, %fd14283, %fd75632, %p9615;
	add.f64 	%fd79368, %fd75633, 0d3FF921FB54442D18;
	bra.uni 	$L__BB0_10198;
$L__BB0_10197:
	{
	.reg .b32 %temp; 
	mov.b64 	{%temp, %r17640}, %fd14257;
	}
	setp.lt.s32 	%p9614, %r17640, 0;
	mov.f64 	%fd75630, 0d400921FB54442D18;
	sub.f64 	%fd75631, %fd75630, %fd14283;
	selp.f64 	%fd79368, %fd75631, %fd14283, %p9614;
$L__BB0_10198:
	setp.neu.f64 	%p9616, %fd14282, 0d0000000000000000;
	@%p9616 bra 	$L__BB0_10200;
	{
	.reg .b32 %temp; 
	mov.b64 	{%temp, %r17643}, %fd14257;
	}
	setp.lt.s32 	%p9619, %r17643, 0;
	selp.f64 	%fd79369, 0d400921FB54442D18, 0d0000000000000000, %p9619;
	bra.uni 	$L__BB0_10201;
$L__BB0_10200:
	setp.eq.f64 	%p9617, %fd14280, %fd14281;
	{
	.reg .b32 %temp; 
	mov.b64 	{%temp, %r17642}, %fd14257;
	}
	setp.lt.s32 	%p9618, %r17642, 0;
	selp.f64 	%fd75634, 0d4002D97C7F3321D2, 0d3FE921FB54442D18, %p9618;
	selp.f64 	%fd79369, %fd75634, %fd79368, %p9617;
$L__BB0_10201:
	add.rn.f64 	%fd75635, %fd14280, %fd14281;
	setp.nan.f64 	%p9620, %fd75635, %fd75635;
	copysign.f64 	%fd75636, %fd14254, %fd79369;
	selp.f64 	%fd79372, %fd75635, %fd75636, %p9620;
	abs.f64 	%fd14291, %fd14256;
	abs.f64 	%fd14292, %fd14255;
	setp.leu.f64 	%p9621, %fd14292, %fd14291;
	setp.gt.f64 	%p9622, %fd14292, %fd14291;
	selp.f64 	%fd14293, %fd14292, %fd14291, %p9622;
	selp.f64 	%fd75637, %fd14291, %fd14292, %p9622;
	div.rn.f64 	%fd75638, %fd75637, %fd14293;
	mul.f64 	%fd75639, %fd75638, %fd75638;
	fma.rn.f64 	%fd75640, %fd75639, 0dBEF53E1D2A25FF7E, 0d3F2D3B63DBB65B49;
	fma.rn.f64 	%fd75641, %fd75640, %fd75639, 0dBF5312788DDE082E;
	fma.rn.f64 	%fd75642, %fd75641, %fd75639, 0d3F6F9690C8249315;
	fma.rn.f64 	%fd75643, %fd75642, %fd75639, 0dBF82CF5AABC7CF0D;
	fma.rn.f64 	%fd75644, %fd75643, %fd75639, 0d3F9162B0B2A3BFDE;
	fma.rn.f64 	%fd75645, %fd75644, %fd75639, 0dBF9A7256FEB6FC6B;
	fma.rn.f64 	%fd75646, %fd75645, %fd75639, 0d3FA171560CE4A489;
	fma.rn.f64 	%fd75647, %fd75646, %fd75639, 0dBFA4F44D841450E4;
	fma.rn.f64 	%fd75648, %fd75647, %fd75639, 0d3FA7EE3D3F36BB95;
	fma.rn.f64 	%fd75649, %fd75648, %fd75639, 0dBFAAD32AE04A9FD1;
	fma.rn.f64 	%fd75650, %fd75649, %fd75639, 0d3FAE17813D66954F;
	fma.rn.f64 	%fd75651, %fd75650, %fd75639, 0dBFB11089CA9A5BCD;
	fma.rn.f64 	%fd75652, %fd75651, %fd75639, 0d3FB3B12B2DB51738;
	fma.rn.f64 	%fd75653, %fd75652, %fd75639, 0dBFB745D022F8DC5C;
	fma.rn.f64 	%fd75654, %fd75653, %fd75639, 0d3FBC71C709DFE927;
	fma.rn.f64 	%fd75655, %fd75654, %fd75639, 0dBFC2492491FA1744;
	fma.rn.f64 	%fd75656, %fd75655, %fd75639, 0d3FC99999999840D2;
	fma.rn.f64 	%fd75657, %fd75656, %fd75639, 0dBFD555555555544C;
	mul.f64 	%fd75658, %fd75639, %fd75657;
	fma.rn.f64 	%fd14294, %fd75658, %fd75638, %fd75638;
	@%p9621 bra 	$L__BB0_10203;
	{
	.reg .b32 %temp; 
	mov.b64 	{%temp, %r17645}, %fd14256;
	}
	setp.lt.s32 	%p9624, %r17645, 0;
	neg.f64 	%fd75661, %fd14294;
	selp.f64 	%fd75662, %fd14294, %fd75661, %p9624;
	add.f64 	%fd79370, %fd75662, 0d3FF921FB54442D18;
	bra.uni 	$L__BB0_10204;
$L__BB0_10203:
	{
	.reg .b32 %temp; 
	mov.b64 	{%temp, %r17644}, %fd14256;
	}
	setp.lt.s32 	%p9623, %r17644, 0;
	mov.f64 	%fd75659, 0d400921FB54442D18;
	sub.f64 	%fd75660, %fd75659, %fd14294;
	selp.f64 	%fd79370, %fd75660, %fd14294, %p9623;
$L__BB0_10204:
	setp.neu.f64 	%p9625, %fd14293, 0d0000000000000000;
	@%p9625 bra 	$L__BB0_10206;
	{
	.reg .b32 %temp; 
	mov.b64 	{%temp, %r17647}, %fd14256;
	}
	setp.lt.s32 	%p9628, %r17647, 0;
	selp.f64 	%fd79371, 0d400921FB54442D18, 0d0000000000000000, %p9628;
	bra.uni 	$L__BB0_10207;
$L__BB0_10206:
	setp.eq.f64 	%p9626, %fd14291, %fd14292;
	{
	.reg .b32 %temp; 
	mov.b64 	{%temp, %r17646}, %fd14256;
	}
	setp.lt.s32 	%p9627, %r17646, 0;
	selp.f64 	%fd75663, 0d4002D97C7F3321D2, 0d3FE921FB54442D18, %p9627;
	selp.f64 	%fd79371, %fd75663, %fd79370, %p9626;
$L__BB0_10207:
	add.rn.f64 	%fd75664, %fd14291, %fd14292;
	setp.nan.f64 	%p9629, %fd75664, %fd75664;
	copysign.f64 	%fd75665, %fd14255, %fd79371;
	selp.f64 	%fd79373, %fd75664, %fd75665, %p9629;
$L__BB0_10208:
	mul.f64 	%fd75724, %fd79373, 0d404CA5DC1A63C1F5;
	mul.f64 	%fd75725, %fd79372, 0d404CA5DC1A63C1F5;
	sub.f64 	%fd75726, %fd75725, %fd14154;
	abs.f64 	%fd75727, %fd75726;
	sub.f64 	%fd75728, %fd75724, %fd14154;
	abs.f64 	%fd75729, %fd75728;
	setp.lt.f64 	%p9648, %fd75727, %fd75729;
	selp.f64 	%fd75730, %fd75725, %fd75724, %p9648;
	mul.f64 	%fd14304, %fd75730, 0d3F91DF46A2529D3A;
	abs.f64 	%fd75731, %fd14304;
	setp.eq.f64 	%p9649, %fd75731, 0d7FF0000000000000;
	setp.ltu.f64 	%p9650, %fd75731, 0d41E0000000000000;
	or.pred  	%p9651, %p9649, %p9650;
	@%p9651 bra 	$L__BB0_10210;
	{ // callseq 1282, 0
	.param .b64 param0;
	st.param.f64 	[param0], %fd14304;
	.param .align 16 .b8 retval0[16];
	call.uni (retval0), 
	__internal_trig_reduction_slowpathd, 
	(
	param0
	);
	ld.param.f64 	%fd75732, [retval0];
	ld.param.b32 	%r17656, [retval0+8];
	} // callseq 1282
$L__BB0_10210:
	mul.f64 	%fd75734, %fd14228, %fd14228;
	fma.rn.f64 	%fd75735, %fd14227, %fd14227, %fd75734;
	sqrt.rn.f64 	%fd75736, %fd75735;
	div.rn.f64 	%fd14305, %fd14228, %fd75736;
	{
	.reg .b32 %temp; 
	mov.b64 	{%temp, %r6179}, %fd14305;
	}
	abs.f64 	%fd14306, %fd14305;
	{
	.reg .b32 %temp; 
	mov.b64 	{%temp, %r17658}, %fd14306;
	}
	setp.gt.s32 	%p9652, %r17658, 1071801957;
	@%p9652 bra 	$L__BB0_10214;
	mul.f64 	%fd75777, %fd14305, %fd14305;
	fma.rn.f64 	%fd75778, %fd75777, 0d3FB0066BDC1895E9, 0dBFB3823B180754AF;
	fma.rn.f64 	%fd75779, %fd75778, %fd75777, 0d3FB11E52CC2F79AE;
	fma.rn.f64 	%fd75780, %fd75779, %fd75777, 0dBF924EAF3526861B;
	fma.rn.f64 	%fd75781, %fd75780, %fd75777, 0d3F91DF02A31E6CB7;
	fma.rn.f64 	%fd75782, %fd75781, %fd75777, 0d3F847D18B0EEC6CC;
	fma.rn.f64 	%fd75783, %fd75782, %fd75777, 0d3F8D0AF961BA53B0;
	fma.rn.f64 	%fd75784, %fd75783, %fd75777, 0d3F91BF7734CF1C48;
	fma.rn.f64 	%fd75785, %fd75784, %fd75777, 0d3F96E91483144EF7;
	fma.rn.f64 	%fd75786, %fd75785, %fd75777, 0d3F9F1C6E0A4F9F81;
	fma.rn.f64 	%fd75787, %fd75786, %fd75777, 0d3FA6DB6DC27FA92B;
	fma.rn.f64 	%fd75788, %fd75787, %fd75777, 0d3FB333333320F91B;
	fma.rn.f64 	%fd75789, %fd75788, %fd75777, 0d3FC5555555555F4D;
	mul.f64 	%fd75790, %fd75777, %fd75789;
	fma.rn.f64 	%fd14307, %fd75790, %fd14306, %fd14306;
	setp.gt.s32 	%p9656, %r6179, -1;
	@%p9656 bra 	$L__BB0_10213;
	mov.f64 	%fd75795, 0d3C91A62633145C07;
	add.rn.f64 	%fd75796, %fd14307, %fd75795;
	mov.f64 	%fd75797, 0d3FF921FB54442D18;
	add.rn.f64 	%fd79374, %fd75797, %fd75796;
	bra.uni 	$L__BB0_10215;
$L__BB0_10213:
	mov.f64 	%fd75791, 0dBC91A62633145C07;
	add.rn.f64 	%fd75792, %fd14307, %fd75791;
	neg.f64 	%fd75793, %fd75792;
	mov.f64 	%fd75794, 0d3FF921FB54442D18;
	add.rn.f64 	%fd79374, %fd75794, %fd75793;
	bra.uni 	$L__BB0_10215;
$L__BB0_10214:
	mov.f64 	%fd75737, 0d3FF0000000000000;
	sub.f64 	%fd75738, %fd75737, %fd14306;
	{
	.reg .b32 %temp; 
	mov.b64 	{%r17659, %temp}, %fd75738;
	}
	{
	.reg .b32 %temp; 
	mov.b64 	{%temp, %r17660}, %fd75738;
	}
	add.s32 	%r17661, %r17660, -1048576;
	mov.b64 	%fd75739, {%r17659, %r17661};
	rsqrt.approx.ftz.f64 	%fd75740, %fd75739;
	{
	.reg .b32 %temp; 
	mov.b64 	{%r17662, %temp}, %fd75740;
	}
	{
	.reg .b32 %temp; 
	mov.b64 	{%temp, %r17663}, %fd75740;
	}
	add.s32 	%r17664, %r17663, -1048576;
	mov.b64 	%fd75741, {%r17662, %r17664};
	mul.f64 	%fd75742, %fd75739, %fd75740;
	neg.f64 	%fd75743, %fd75742;
	fma.rn.f64 	%fd75744, %fd75742, %fd75743, %fd75739;
	fma.rn.f64 	%fd75745, %fd75744, %fd75741, %fd75742;
	neg.f64 	%fd75746, %fd75745;
	fma.rn.f64 	%fd75747, %fd75740, %fd75746, 0d3FF0000000000000;
	fma.rn.f64 	%fd75748, %fd75747, %fd75741, %fd75741;
	fma.rn.f64 	%fd75749, %fd75745, %fd75746, %fd75739;
	fma.rn.f64 	%fd75750, %fd75749, %fd75748, %fd75745;
	{
	.reg .b32 %temp; 
	mov.b64 	{%r17665, %temp}, %fd75750;
	}
	{
	.reg .b32 %temp; 
	mov.b64 	{%temp, %r17666}, %fd75750;
	}
	add.s32 	%r17667, %r17666, 1048576;
	mov.b64 	%fd75751, {%r17665, %r17667};
	fma.rn.f64 	%fd75752, %fd75738, 0d3EC715B371155F70, 0dBEBAC2FE66FAAC4B;
	fma.rn.f64 	%fd75753, %fd75752, %fd75738, 0d3ED9A9B88EFCD9B8;
	fma.rn.f64 	%fd75754, %fd75753, %fd75738, 0d3EDD0F40A8A0C4C3;
	fma.rn.f64 	%fd75755, %fd75754, %fd75738, 0d3EF46D4CFA9E0E1F;
	fma.rn.f64 	%fd75756, %fd75755, %fd75738, 0d3F079C168D1E2422;
	fma.rn.f64 	%fd75757, %fd75756, %fd75738, 0d3F1C9A88C3BCA540;
	fma.rn.f64 	%fd75758, %fd75757, %fd75738, 0d3F31C4E64BD476DF;
	fma.rn.f64 	%fd75759, %fd75758, %fd75738, 0d3F46E8BA60009C8F;
	fma.rn.f64 	%fd75760, %fd75759, %fd75738, 0d3F5F1C71C62B05A2;
	fma.rn.f64 	%fd75761, %fd75760, %fd75738, 0d3F76DB6DB6DC9F2C;
	fma.rn.f64 	%fd75762, %fd75761, %fd75738, 0d3F9333333333329C;
	fma.rn.f64 	%fd75763, %fd75762, %fd75738, 0d3FB5555555555555;
	setp.lt.s32 	%p9653, %r17660, 1;
	mov.f64 	%fd75764, 0d0000000000000000;
	mul.rn.f64 	%fd75765, %fd14306, %fd75764;
	mul.f64 	%fd75766, %fd75738, %fd75763;
	fma.rn.f64 	%fd75767, %fd75766, %fd75751, %fd75751;
	selp.f64 	%fd75768, %fd75765, %fd75767, %p9653;
	setp.lt.s32 	%p9654, %r17660, 0;
	mov.f64 	%fd75769, 0d7FF0000000000000;
	mul.rn.f64 	%fd75770, %fd75768, %fd75769;
	selp.f64 	%fd75771, %fd75770, %fd75768, %p9654;
	setp.lt.s32 	%p9655, %r6179, 0;
	mov.f64 	%fd75772, 0dBCA1A62633145C07;
	add.rn.f64 	%fd75773, %fd75771, %fd75772;
	neg.f64 	%fd75774, %fd75773;
	mov.f64 	%fd75775, 0d400921FB54442D18;
	add.rn.f64 	%fd75776, %fd75775, %fd75774;
	selp.f64 	%fd79374, %fd75776, %fd75771, %p9655;
$L__BB0_10215:
	mul.f64 	%fd75798, %fd79374, 0d404CA5DC1A63C1F5;
	setp.gt.f64 	%p9657, %fd14227, 0d0000000000000000;
	neg.f64 	%fd75799, %fd75798;
	selp.f64 	%fd75800, %fd75799, %fd75798, %p9657;
	mul.f64 	%fd14312, %fd75800, 0d3F91DF46A2529D3A;
	abs.f64 	%fd14313, %fd14312;
	setp.neu.f64 	%p9658, %fd14313, 0d7FF0000000000000;
	@%p9658 bra 	$L__BB0_10217;
	mov.f64 	%fd75806, 0d0000000000000000;
	mul.rn.f64 	%fd79375, %fd14312, %fd75806;
	mov.b32 	%r20160, 0;
	bra.uni 	$L__BB0_10219;
$L__BB0_10217:
	mul.f64 	%fd75801, %fd14312, 0d3FE45F306DC9C883;
	cvt.rni.s32.f64 	%r20160, %fd75801;
	cvt.rn.f64.s32 	%fd75802, %r20160;
	fma.rn.f64 	%fd75803, %fd75802, 0dBFF921FB54442D18, %fd14312;
	fma.rn.f64 	%fd75804, %fd75802, 0dBC91A62633145C00, %fd75803;
	fma.rn.f64 	%fd79375, %fd75802, 0dB97B839A252049C0, %fd75804;
	setp.ltu.f64 	%p9659, %fd14313, 0d41E0000000000000;
	@%p9659 bra 	$L__BB0_10219;
	{ // callseq 1283, 0
	.param .b64 param0;
	st.param.f64 	[param0], %fd14312;
	.param .align 16 .b8 retval0[16];
	call.uni (retval0), 
	__internal_trig_reduction_slowpathd, 
	(
	param0
	);
	ld.param.f64 	%fd79375, [retval0];
	ld.param.b32 	%r20160, [retval0+8];
	} // callseq 1283
$L__BB0_10219:
	setp.neu.f64 	%p9660, %fd14313, 0d7FF0000000000000;
	shl.b32 	%r17670, %r20160, 6;
	cvt.u64.u32 	%rd7950, %r17670;
	and.b64  	%rd7951, %rd7950, 64;
	add.s64 	%rd7953, %rd7183, %rd7951;
	mul.rn.f64 	%fd75807, %fd79375, %fd79375;
	and.b32  	%r17671, %r20160, 1;
	setp.eq.b32 	%p9661, %r17671, 1;
	selp.f64 	%fd75808, 0dBDA8FF8320FD8164, 0d3DE5DB65F9785EBA, %p9661;
	ld.global.nc.v2.f64 	{%fd75809, %fd75810}, [%rd7953];
	fma.rn.f64 	%fd75811, %fd75808, %fd75807, %fd75809;
	fma.rn.f64 	%fd75812, %fd75811, %fd75807, %fd75810;
	ld.global.nc.v2.f64 	{%fd75813, %fd75814}, [%rd7953+16];
	fma.rn.f64 	%fd75815, %fd75812, %fd75807, %fd75813;
	fma.rn.f64 	%fd75816, %fd75815, %fd75807, %fd75814;
	ld.global.nc.v2.f64 	{%fd75817, %fd75818}, [%rd7953+32];
	fma.rn.f64 	%fd75819, %fd75816, %fd75807, %fd75817;
	fma.rn.f64 	%fd75820, %fd75819, %fd75807, %fd75818;
	fma.rn.f64 	%fd75821, %fd75820, %fd79375, %fd79375;
	fma.rn.f64 	%fd75822, %fd75820, %fd75807, 0d3FF0000000000000;
	selp.f64 	%fd75823, %fd75822, %fd75821, %p9661;
	and.b32  	%r17672, %r20160, 2;
	setp.eq.s32 	%p9662, %r17672, 0;
	mov.f64 	%fd75824, 0d0000000000000000;
	sub.f64 	%fd75825, %fd75824, %fd75823;
	selp.f64 	%fd14318, %fd75823, %fd75825, %p9662;
	@%p9660 bra 	$L__BB0_10221;
	mov.f64 	%fd75831, 0d0000000000000000;
	mul.rn.f64 	%fd79377, %fd14312, %fd75831;
	mov.b32 	%r20162, 1;
	bra.uni 	$L__BB0_10224;
$L__BB0_10221:
	mul.f64 	%fd75826, %fd14312, 0d3FE45F306DC9C883;
	cvt.rni.s32.f64 	%r20161, %fd75826;
	cvt.rn.f64.s32 	%fd75827, %r20161;
	fma.rn.f64 	%fd75828, %fd75827, 0dBFF921FB54442D18, %fd14312;
	fma.rn.f64 	%fd75829, %fd75827, 0dBC91A62633145C00, %fd75828;
	fma.rn.f64 	%fd79377, %fd75827, 0dB97B839A252049C0, %fd75829;
	setp.ltu.f64 	%p9663, %fd14313, 0d41E0000000000000;
	@%p9663 bra 	$L__BB0_10223;
	{ // callseq 1284, 0
	.param .b64 param0;
	st.param.f64 	[param0], %fd14312;
	.param .align 16 .b8 retval0[16];
	call.uni (retval0), 
	__internal_trig_reduction_slowpathd, 
	(
	param0
	);
	ld.param.f64 	%fd79377, [retval0];
	ld.param.b32 	%r20161, [retval0+8];
	} // callseq 1284
$L__BB0_10223:
	add.s32 	%r20162, %r20161, 1;
$L__BB0_10224:
	shl.b32 	%r17675, %r20162, 6;
	cvt.u64.u32 	%rd7954, %r17675;
	and.b64  	%rd7955, %rd7954, 64;
	add.s64 	%rd7957, %rd7183, %rd7955;
	mul.rn.f64 	%fd75832, %fd79377, %fd79377;
	and.b32  	%r17676, %r20162, 1;
	setp.eq.b32 	%p9664, %r17676, 1;
	selp.f64 	%fd75833, 0dBDA8FF8320FD8164, 0d3DE5DB65F9785EBA, %p9664;
	ld.global.nc.v2.f64 	{%fd75834, %fd75835}, [%rd7957];
	fma.rn.f64 	%fd75836, %fd75833, %fd75832, %fd75834;
	fma.rn.f64 	%fd75837, %fd75836, %fd75832, %fd75835;
	ld.global.nc.v2.f64 	{%fd75838, %fd75839}, [%rd7957+16];
	fma.rn.f64 	%fd75840, %fd75837, %fd75832, %fd75838;
	fma.rn.f64 	%fd75841, %fd75840, %fd75832, %fd75839;
	ld.global.nc.v2.f64 	{%fd75842, %fd75843}, [%rd7957+32];
	fma.rn.f64 	%fd75844, %fd75841, %fd75832, %fd75842;
	fma.rn.f64 	%fd75845, %fd75844, %fd75832, %fd75843;
	fma.rn.f64 	%fd75846, %fd75845, %fd79377, %fd79377;
	fma.rn.f64 	%fd75847, %fd75845, %fd75832, 0d3FF0000000000000;
	selp.f64 	%fd75848, %fd75847, %fd75846, %p9664;
	and.b32  	%r17677, %r20162, 2;
	setp.eq.s32 	%p9665, %r17677, 0;
	mov.f64 	%fd75849, 0d0000000000000000;
	sub.f64 	%fd75850, %fd75849, %fd75848;
	selp.f64 	%fd14324, %fd75848, %fd75850, %p9665;
	mul.f64 	%fd75851, %fd14179, %fd14241;
	mul.f64 	%fd14325, %fd75851, 0d3FE0000000000000;
	{
	.reg .b32 %temp; 
	mov.b64 	{%temp, %r17678}, %fd14325;
	}
	mov.b32 	%f93, %r17678;
	abs.f32 	%f94, %f93;
	setp.geu.f32 	%p9666, %f94, 0f3FE26666;
	@%p9666 bra 	$L__BB0_10226;
	mul.f64 	%fd75885, %fd14325, %fd14325;
	fma.rn.f64 	%fd75886, %fd75885, 0d3FB0066BDC1895E9, 0dBFB3823B180754AF;
	fma.rn.f64 	%fd75887, %fd75886, %fd75885, 0d3FB11E52CC2F79AE;
	fma.rn.f64 	%fd75888, %fd75887, %fd75885, 0dBF924EAF3526861B;
	fma.rn.f64 	%fd75889, %fd75888, %fd75885, 0d3F91DF02A31E6CB7;
	fma.rn.f64 	%fd75890, %fd75889, %fd75885, 0d3F847D18B0EEC6CC;
	fma.rn.f64 	%fd75891, %fd75890, %fd75885, 0d3F8D0AF961BA53B0;
	fma.rn.f64 	%fd75892, %fd75891, %fd75885, 0d3F91BF7734CF1C48;
	fma.rn.f64 	%fd75893, %fd75892, %fd75885, 0d3F96E91483144EF7;
	fma.rn.f64 	%fd75894, %fd75893, %fd75885, 0d3F9F1C6E0A4F9F81;
	fma.rn.f64 	%fd75895, %fd75894, %fd75885, 0d3FA6DB6DC27FA92B;
	fma.rn.f64 	%fd75896, %fd75895, %fd75885, 0d3FB333333320F91B;
	fma.rn.f64 	%fd75897, %fd75896, %fd75885, 0d3FC5555555555F4D;
	mul.f64 	%fd75898, %fd75885, %fd75897;
	fma.rn.f64 	%fd79378, %fd75898, %fd14325, %fd14325;
	bra.uni 	$L__BB0_10227;
$L__BB0_10226:
	abs.f64 	%fd75852, %fd14325;
	fma.rn.f64 	%fd75853, %fd75852, 0dBFE0000000000000, 0d3FE0000000000000;
	rsqrt.approx.ftz.f64 	%fd75854, %fd75853;
	{
	.reg .b32 %temp; 
	mov.b64 	{%r17679, %temp}, %fd75854;
	}
	{
	.reg .b32 %temp; 
	mov.b64 	{%temp, %r17680}, %fd75854;
	}
	add.s32 	%r17681, %r17680, -1048576;
	mov.b64 	%fd75855, {%r17679, %r17681};
	mul.f64 	%fd75856, %fd75853, %fd75854;
	neg.f64 	%fd75857, %fd75856;
	fma.rn.f64 	%fd75858, %fd75856, %fd75857, %fd75853;
	fma.rn.f64 	%fd75859, %fd75858, %fd75855, %fd75856;
	neg.f64 	%fd75860, %fd75859;
	fma.rn.f64 	%fd75861, %fd75854, %fd75860, 0d3FF0000000000000;
	fma.rn.f64 	%fd75862, %fd75861, %fd75855, %fd75855;
	fma.rn.f64 	%fd75863, %fd75859, %fd75860, %fd75853;
	fma.rn.f64 	%fd75864, %fd75863, %fd75862, %fd75859;
	{
	.reg .b32 %temp; 
	mov.b64 	{%temp, %r17682}, %fd75853;
	}
	setp.lt.s32 	%p9667, %r17682, 0;
	selp.f64 	%fd75865, 0dFFF8000000000000, %fd75864, %p9667;
	setp.ne.f64 	%p9668, %fd75853, 0d0000000000000000;
	selp.f64 	%fd75866, %fd75865, %fd75853, %p9668;
	fma.rn.f64 	%fd75867, %fd75853, 0d3FB0066BDC1895E9, 0dBFB3823B180754AF;
	fma.rn.f64 	%fd75868, %fd75867, %fd75853, 0d3FB11E52CC2F79AE;
	fma.rn.f64 	%fd75869, %fd75868, %fd75853, 0dBF924EAF3526861B;
	fma.rn.f64 	%fd75870, %fd75869, %fd75853, 0d3F91DF02A31E6CB7;
	fma.rn.f64 	%fd75871, %fd75870, %fd75853, 0d3F847D18B0EEC6CC;
	fma.rn.f64 	%fd75872, %fd75871, %fd75853, 0d3F8D0AF961BA53B0;
	fma.rn.f64 	%fd75873, %fd75872, %fd75853, 0d3F91BF7734CF1C48;
	fma.rn.f64 	%fd75874, %fd75873, %fd75853, 0d3F96E91483144EF7;
	fma.rn.f64 	%fd75875, %fd75874, %fd75853, 0d3F9F1C6E0A4F9F81;
	fma.rn.f64 	%fd75876, %fd75875, %fd75853, 0d3FA6DB6DC27FA92B;
	fma.rn.f64 	%fd75877, %fd75876, %fd75853, 0d3FB333333320F91B;
	fma.rn.f64 	%fd75878, %fd75877, %fd75853, 0d3FC5555555555F4D;
	mul.f64 	%fd75879, %fd75853, %fd75878;
	mul.f64 	%fd75880, %fd75866, 0dC000000000000000;
	fma.rn.f64 	%fd75881, %fd75880, %fd75879, 0d3C91A62633145C07;
	add.f64 	%fd75882, %fd75880, 0d3FE921FB54442D18;
	add.f64 	%fd75883, %fd75882, %fd75881;
	add.f64 	%fd75884, %fd75883, 0d3FE921FB54442D18;
	copysign.f64 	%fd79378, %fd14325, %fd75884;
$L__BB0_10227:
	mul.f64 	%fd14329, %fd79378, 0d3FFFFFFFFFFFFFFF;
	abs.f64 	%fd14330, %fd14329;
	setp.neu.f64 	%p9669, %fd14330, 0d7FF0000000000000;
	@%p9669 bra 	$L__BB0_10229;
	mov.f64 	%fd75904, 0d0000000000000000;
	mul.rn.f64 	%fd79380, %fd14329, %fd75904;
	mov.pred 	%p9754, -1;
	bra.uni 	$L__BB0_10232;
$L__BB0_10229:
	mul.f64 	%fd75899, %fd14329, 0d3FE45F306DC9C883;
	cvt.rni.s32.f64 	%r20163, %fd75899;
	cvt.rn.f64.s32 	%fd75900, %r20163;
	fma.rn.f64 	%fd75901, %fd75900, 0dBFF921FB54442D18, %fd14329;
	fma.rn.f64 	%fd75902, %fd75900, 0dBC91A62633145C00, %fd75901;
	fma.rn.f64 	%fd79380, %fd75900, 0dB97B839A252049C0, %fd75902;
	setp.ltu.f64 	%p9670, %fd14330, 0d41E0000000000000;
	@%p9670 bra 	$L__BB0_10231;
	{ // callseq 1285, 0
	.param .b64 param0;
	st.param.f64 	[param0], %fd14329;
	.param .align 16 .b8 retval0[16];
	call.uni (retval0), 
	__internal_trig_reduction_slowpathd, 
	(
	param0
	);
	ld.param.f64 	%fd79380, [retval0];
	ld.param.b32 	%r20163, [retval0+8];
	} // callseq 1285
$L__BB0_10231:
	and.b32  	%r17684, %r20163, 1;
	setp.eq.b32 	%p9671, %r17684, 1;
	not.pred 	%p9754, %p9671;
$L__BB0_10232:
	mul.f64 	%fd75905, %fd79380, %fd79380;
	fma.rn.f64 	%fd75906, %fd75905, 0d3EE48DAC2799BCB9, 0dBEF9757C5B27EBB1;
	fma.rn.f64 	%fd75907, %fd75906, %fd75905, 0d3F0980E90FD91E04;
	fma.rn.f64 	%fd75908, %fd75907, %fd75905, 0dBEFAE2B0417D7E1D;
	fma.rn.f64 	%fd75909, %fd75908, %fd75905, 0d3F119F5341BFBA57;
	fma.rn.f64 	%fd75910, %fd75909, %fd75905, 0d3F15E791A00F6919;
	fma.rn.f64 	%fd75911, %fd75910, %fd75905, 0d3F2FF2E7FADEC73A;
	fma.rn.f64 	%fd75912, %fd75911, %fd75905, 0d3F434BC1B206DA62;
	fma.rn.f64 	%fd75913, %fd75912, %fd75905, 0d3F57DB18EF2F83F9;
	fma.rn.f64 	%fd75914, %fd75913, %fd75905, 0d3F6D6D2E7AE49FBC;
	fma.rn.f64 	%fd75915, %fd75914, %fd75905, 0d3F8226E3A816A776;
	fma.rn.f64 	%fd75916, %fd75915, %fd75905, 0d3F9664F485D25660;
	fma.rn.f64 	%fd75917, %fd75916, %fd75905, 0d3FABA1BA1BABF31D;
	fma.rn.f64 	%fd75918, %fd75917, %fd75905, 0d3FC11111111105D2;
	fma.rn.f64 	%fd75919, %fd75918, %fd75905, 0d3FD555555555555E;
	mul.f64 	%fd14336, %fd75905, %fd75919;
	fma.rn.f64 	%fd79381, %fd14336, %fd79380, %fd79380;
	@%p9754 bra 	$L__BB0_10234;
	sub.f64 	%fd75920, %fd79381, %fd79380;
	neg.f64 	%fd75921, %fd75920;
	fma.rn.f64 	%fd75922, %fd14336, %fd79380, %fd75921;
	rcp.approx.ftz.f64 	%fd75923, %fd79381;
	neg.f64 	%fd75924, %fd79381;
	fma.rn.f64 	%fd75925, %fd75924, %fd75923, 0d3FF0000000000000;
	fma.rn.f64 	%fd75926, %fd75925, %fd75925, %fd75925;
	fma.rn.f64 	%fd75927, %fd75926, %fd75923, %fd75923;
	neg.f64 	%fd75928, %fd75927;
	fma.rn.f64 	%fd75929, %fd79381, %fd75928, 0d3FF0000000000000;
	fma.rn.f64 	%fd75930, %fd75928, %fd75922, %fd75929;
	fma.rn.f64 	%fd79381, %fd75930, %fd75928, %fd75928;
$L__BB0_10234:
	mul.f64 	%fd75931, %fd79381, %fd14151;
	mul.f64 	%fd79383, %fd14318, %fd75931;
	mul.f64 	%fd75932, %fd14144, %fd79381;
	mul.f64 	%fd79382, %fd14324, %fd75932;
	bra.uni 	$L__BB0_10236;
$L__BB0_10235:
	sub.f64 	%fd79383, %fd14152, %fd14175;
	sub.f64 	%fd79382, %fd14153, %fd14176;
$L__BB0_10236:
	setp.lt.s32 	%p9673, %r19905, 1;
	ld.global.f64 	%fd75933, [%rd69+64];
	cvt.rzi.s32.f64 	%r6191, %fd75933;
	@%p9673 bra 	$L__BB0_10241;
	mov.b32 	%r20164, 0;
	bra.uni 	$L__BB0_10239;
$L__BB0_10238:
	add.s32 	%r20164, %r20164, 1;
	setp.eq.s32 	%p9675, %r20164, %r19905;
	@%p9675 bra 	$L__BB0_10241;
$L__BB0_10239:
	shl.b32 	%r17686, %r20164, 3;
	mul.wide.u32 	%rd7958, %r17686, 8;
	add.s64 	%rd70, %rd31, %rd7958;
	ld.global.f64 	%fd75934, [%rd70+56];
	cvt.rzi.s32.f64 	%r17687, %fd75934;
	setp.ne.s32 	%p9674, %r17687, %r6191;
	@%p9674 bra 	$L__BB0_10238;
	ld.global.f64 	%fd75935, [%rd70];
	sub.f64 	%fd75936, %fd79383, %fd75935;
	ld.global.f64 	%fd75937, [%rd70+8];
	sub.f64 	%fd75938, %fd79382, %fd75937;
	mul.f64 	%fd75939, %fd75938, %fd75938;
	fma.rn.f64 	%fd75940, %fd75936, %fd75936, %fd75939;
	sqrt.rn.f64 	%fd75941, %fd75940;
	cvt.rn.f64.s32 	%fd75942, %r20140;
	add.f64 	%fd75943, %fd75941, %fd75942;
	cvt.rzi.s32.f64 	%r20140, %fd75943;
$L__BB0_10241:
	add.s32 	%r20139, %r20139, 1;
	setp.ne.s32 	%p9676, %r20139, %r1;
	@%p9676 bra 	$L__BB0_10119;
	cvt.rn.f64.s32 	%fd79384, %r20140;
$L__BB0_10243:
	add.s32 	%r20111, %r20111, 2;
	setp.gt.f64 	%p9677, %fd13922, %fd79384;
	@%p9677 bra 	$L__BB0_10112;
	add.f64 	%fd75944, %fd13923, %fd79338;
	st.global.f64 	[%rd66], %fd75944;
	add.s32 	%r20110, %r20110, 1;
	setp.ne.s32 	%p9678, %r20110, 3;
	@%p9678 bra 	$L__BB0_9980;
	ld.global.f64 	%fd79387, [%rd37];
	ld.global.f64 	%fd79386, [%rd37+8];
	ld.global.f64 	%fd79385, [%rd37+16];
$L__BB0_10246:
	st.global.f64 	[%rd30], %fd79387;
	st.global.f64 	[%rd30+24], %fd78077;
	st.global.f64 	[%rd30+48], %fd78861;
	st.global.f64 	[%rd30+72], %fd78858;
	st.global.f64 	[%rd30+8], %fd79386;
	st.global.f64 	[%rd30+32], %fd78076;
	st.global.f64 	[%rd30+56], %fd78860;
	st.global.f64 	[%rd30+80], %fd78857;
	st.global.f64 	[%rd30+16], %fd79385;
	st.global.f64 	[%rd30+40], %fd78075;
	st.global.f64 	[%rd30+64], %fd78859;
	st.global.f64 	[%rd30+88], %fd78856;
$L__BB0_10247:
	ret;

}
	// .globl	_Z14FitGrain_NLOPTPdPiS0_S_S_S0_S0_S_S_S_S_S_S_S_S_S_S_S_S_S_
.visible .entry _Z14FitGrain_NLOPTPdPiS0_S_S_S0_S0_S_S_S_S_S_S_S_S_S_S_S_S_S_(
	.param .u64 .ptr .align 1 _Z14FitGrain_NLOPTPdPiS0_S_S_S0_S0_S_S_S_S_S_S_S_S_S_S_S_S_S__param_0,
	.param .u64 .ptr .align 1 _Z14FitGrain_NLOPTPdPiS0_S_S_S0_S0_S_S_S_S_S_S_S_S_S_S_S_S_S__param_1,
	.param .u64 .ptr .align 1 _Z14FitGrain_NLOPTPdPiS0_S_S_S0_S0_S_S_S_S_S_S_S_S_S_S_S_S_S__param_2,
	.param .u64 .ptr .align 1 _Z14FitGrain_NLOPTPdPiS0_S_S_S0_S0_S_S_S_S_S_S_S_S_S_S_S_S_S__param_3,
	.param .u64 .ptr .align 1 _Z14FitGrain_NLOPTPdPiS0_S_S_S0_S0_S_S_S_S_S_S_S_S_S_S_S_S_S__param_4,
	.param .u64 .ptr .align 1 _Z14FitGrain_NLOPTPdPiS0_S_S_S0_S0_S_S_S_S_S_S_S_S_S_S_S_S_S__param_5,
	.param .u64 .ptr .align 1 _Z14FitGrain_NLOPTPdPiS0_S_S_S0_S0_S_S_S_S_S_S_S_S_S_S_S_S_S__param_6,
	.param .u64 .ptr .align 1 _Z14FitGrain_NLOPTPdPiS0_S_S_S0_S0_S_S_S_S_S_S_S_S_S_S_S_S_S__param_7,
	.param .u64 .ptr .align 1 _Z14FitGrain_NLOPTPdPiS0_S_S_S0_S0_S_S_S_S_S_S_S_S_S_S_S_S_S__param_8,
	.param .u64 .ptr .align 1 _Z14FitGrain_NLOPTPdPiS0_S_S_S0_S0_S_S_S_S_S_S_S_S_S_S_S_S_S__param_9,
	.param .u64 .ptr .align 1 _Z14FitGrain_NLOPTPdPiS0_S_S_S0_S0_S_S_S_S_S_S_S_S_S_S_S_S_S__param_10,
	.param .u64 .ptr .align 1 _Z14FitGrain_NLOPTPdPiS0_S_S_S0_S0_S_S_S_S_S_S_S_S_S_S_S_S_S__param_11,
	.param .u64 .ptr .align 1 _Z14FitGrain_NLOPTPdPiS0_S_S_S0_S0_S_S_S_S_S_S_S_S_S_S_S_S_S__param_12,
	.param .u64 .ptr .align 1 _Z14FitGrain_NLOPTPdPiS0_S_S_S0_S0_S_S_S_S_S_S_S_S_S_S_S_S_S__param_13,
	.param .u64 .ptr .align 1 _Z14FitGrain_NLOPTPdPiS0_S_S_S0_S0_S_S_S_S_S_S_S_S_S_S_S_S_S__param_14,
	.param .u64 .ptr .align 1 _Z14FitGrain_NLOPTPdPiS0_S_S_S0_S0_S_S_S_S_S_S_S_S_S_S_S_S_S__param_15,
	.param .u64 .ptr .align 1 _Z14FitGrain_NLOPTPdPiS0_S_S_S0_S0_S_S_S_S_S_S_S_S_S_S_S_S_S__param_16,
	.param .u64 .ptr .align 1 _Z14FitGrain_NLOPTPdPiS0_S_S_S0_S0_S_S_S_S_S_S_S_S_S_S_S_S_S__param_17,
	.param .u64 .ptr .align 1 _Z14FitGrain_NLOPTPdPiS0_S_S_S0_S0_S_S_S_S_S_S_S_S_S_S_S_S_S__param_18,
	.param .u64 .ptr .align 1 _Z14FitGrain_NLOPTPdPiS0_S_S_S0_S0_S_S_S_S_S_S_S_S_S_S_S_S_S__param_19
)
{
	.local .align 16 .b8 	__local_depot1[48];
	.reg .b64 	%SP;
	.reg .b64 	%SPL;
	.reg .pred 	%p<2070>;
	.reg .b32 	%r<4247>;
	.reg .b32 	%f<23>;
	.reg .b64 	%rd<1358>;
	.reg .b64 	%fd<17710>;

	mov.u64 	%SPL, __local_depot1;
	cvta.local.u64 	%SP, %SPL;
	ld.param.u64 	%rd75, [_Z14FitGrain_NLOPTPdPiS0_S_S_S0_S0_S_S_S_S_S_S_S_S_S_S_S_S_S__param_0];
	ld.param.u64 	%rd76, [_Z14FitGrain_NLOPTPdPiS0_S_S_S0_S0_S_S_S_S_S_S_S_S_S_S_S_S_S__param_2];
	ld.param.u64 	%rd77, [_Z14FitGrain_NLOPTPdPiS0_S_S_S0_S0_S_S_S_S_S_S_S_S_S_S_S_S_S__param_3];
	ld.param.u64 	%rd78, [_Z14FitGrain_NLOPTPdPiS0_S_S_S0_S0_S_S_S_S_S_S_S_S_S_S_S_S_S__param_4];
	ld.param.u64 	%rd79, [_Z14FitGrain_NLOPTPdPiS0_S_S_S0_S0_S_S_S_S_S_S_S_S_S_S_S_S_S__param_5];
	ld.param.u64 	%rd62, [_Z14FitGrain_NLOPTPdPiS0_S_S_S0_S0_S_S_S_S_S_S_S_S_S_S_S_S_S__param_6];
	ld.param.u64 	%rd64, [_Z14FitGrain_NLOPTPdPiS0_S_S_S0_S0_S_S_S_S_S_S_S_S_S_S_S_S_S__param_8];
	ld.param.u64 	%rd65, [_Z14FitGrain_NLOPTPdPiS0_S_S_S0_S0_S_S_S_S_S_S_S_S_S_S_S_S_S__param_9];
	ld.param.u64 	%rd66, [_Z14FitGrain_NLOPTPdPiS0_S_S_S0_S0_S_S_S_S_S_S_S_S_S_S_S_S_S__param_11];
	ld.param.u64 	%rd67, [_Z14FitGrain_NLOPTPdPiS0_S_S_S0_S0_S_S_S_S_S_S_S_S_S_S_S_S_S__param_12];
	ld.param.u64 	%rd68, [_Z14FitGrain_NLOPTPdPiS0_S_S_S0_S0_S_S_S_S_S_S_S_S_S_S_S_S_S__param_13];
	ld.param.u64 	%rd69, [_Z14FitGrain_NLOPTPdPiS0_S_S_S0_S0_S_S_S_S_S_S_S_S_S_S_S_S_S__param_14];
	ld.param.u64 	%rd70, [_Z14FitGrain_NLOPTPdPiS0_S_S_S0_S0_S_S_S_S_S_S_S_S_S_S_S_S_S__param_15];
	ld.param.u64 	%rd71, [_Z14FitGrain_NLOPTPdPiS0_S_S_S0_S0_S_S_S_S_S_S_S_S_S_S_S_S_S__param_16];
	ld.param.u64 	%rd73, [_Z14FitGrain_NLOPTPdPiS0_S_S_S0_S0_S_S_S_S_S_S_S_S_S_S_S_S_S__param_18];
	ld.param.u64 	%rd74, [_Z14FitGrain_NLOPTPdPiS0_S_S_S0_S0_S_S_S_S_S_S_S_S_S_S_S_S_S__param_19];
	cvta.to.global.u64 	%rd1, %rd78;
	cvta.to.global.u64 	%rd2, %rd79;
	cvta.to.global.u64 	%rd3, %rd77;
	cvta.to.global.u64 	%rd4, %rd75;
	cvta.to.global.u64 	%rd5, %rd76;
	add.u64 	%rd6, %SPL, 0;
	mov.u32 	%r1375, %ctaid.x;
	mov.u32 	%r1376, %ntid.x;
	mov.u32 	%r1377, %tid.x;
	mad.lo.s32 	%r1, %r1375, %r1376, %r1377;
	ld.global.u32 	%r1378, [%rd5+8];
	setp.ge.s32 	%p43, %r1, %r1378;
	@%p43 bra 	$L__BB1_2150;
	ld.param.u64 	%rd1353, [_Z14FitGrain_NLOPTPdPiS0_S_S_S0_S0_S_S_S_S_S_S_S_S_S_S_S_S_S__param_7];
	ld.param.u64 	%rd1350, [_Z14FitGrain_NLOPTPdPiS0_S_S_S0_S0_S_S_S_S_S_S_S_S_S_S_S_S_S__param_1];
	cvta.to.global.u64 	%rd7, %rd1350;
	cvta.to.global.u64 	%rd81, %rd62;
	cvta.to.global.u64 	%rd82, %rd67;
	cvta.to.global.u64 	%rd8, %rd1353;
	cvta.to.global.u64 	%rd83, %rd65;
	cvta.to.global.u64 	%rd84, %rd66;
	cvta.to.global.u64 	%rd85, %rd68;
	cvta.to.global.u64 	%rd86, %rd69;
	cvta.to.global.u64 	%rd87, %rd71;
	cvta.to.global.u64 	%rd88, %rd70;
	cvta.to.global.u64 	%rd89, %rd74;
	cvta.to.global.u64 	%rd90, %rd73;
	cvta.to.global.u64 	%rd91, %rd64;
	mul.lo.s32 	%r1379, %r1, 3;
	mul.wide.s32 	%rd92, %r1379, 4;
	add.s64 	%rd93, %rd81, %rd92;
	ld.global.u32 	%r2, [%rd93];
	ld.global.u32 	%r3, [%rd93+8];
	mul.lo.s32 	%r4, %r3, 9;
	mul.lo.s32 	%r1380, %r1, 12;
	mul.wide.s32 	%rd94, %r1380, 8;
	add.s64 	%rd9, %rd91, %rd94;
	add.s64 	%rd10, %rd89, %rd94;
	ld.global.u32 	%r1381, [%rd5+4];
	mul.lo.s32 	%r1382, %r1, %r1381;
	shl.b32 	%r1383, %r1382, 4;
	mul.wide.s32 	%rd95, %r1383, 8;
	add.s64 	%rd11, %rd83, %rd95;
	add.s64 	%rd12, %rd90, %rd95;
	mul.lo.s32 	%r1384, %r1382, 7;
	mul.wide.s32 	%rd96, %r1384, 8;
	add.s64 	%rd13, %rd84, %rd96;
	add.s64 	%rd14, %rd82, %rd94;
	add.s64 	%rd15, %rd85, %rd94;
	add.s64 	%rd16, %rd86, %rd94;
	add.s64 	%rd17, %rd88, %rd94;
	add.s64 	%rd18, %rd87, %rd94;
	ld.global.f64 	%fd3108, [%rd9];
	st.global.f64 	[%rd14], %fd3108;
	ld.global.f64 	%fd3109, [%rd9+8];
	st.global.f64 	[%rd14+8], %fd3109;
	ld.global.f64 	%fd3110, [%rd9+16];
	st.global.f64 	[%rd14+16], %fd3110;
	ld.global.f64 	%fd3111, [%rd9+24];
	st.global.f64 	[%rd14+24], %fd3111;
	ld.global.f64 	%fd3112, [%rd9+32];
	st.global.f64 	[%rd14+32], %fd3112;
	ld.global.f64 	%fd3113, [%rd9+40];
	st.global.f64 	[%rd14+40], %fd3113;
	ld.global.f64 	%fd3114, [%rd9+48];
	st.global.f64 	[%rd14+48], %fd3114;
	ld.global.f64 	%fd3115, [%rd9+56];
	st.global.f64 	[%rd14+56], %fd3115;
	ld.global.f64 	%fd3116, [%rd9+64];
	st.global.f64 	[%rd14+64], %fd3116;
	ld.global.f64 	%fd3117, [%rd9+72];
	st.global.f64 	[%rd14+72], %fd3117;
	ld.global.f64 	%fd3118, [%rd9+80];
	st.global.f64 	[%rd14+80], %fd3118;
	ld.global.f64 	%fd3119, [%rd9+88];
	st.global.f64 	[%rd14+88], %fd3119;
	ld.global.f64 	%fd3120, [%rd4+8];
	sub.f64 	%fd3121, %fd3108, %fd3120;
	st.global.f64 	[%rd15], %fd3121;
	ld.global.f64 	%fd3122, [%rd14+24];
	add.f64 	%fd3123, %fd3122, 0dBF847AE147AE147B;
	st.global.f64 	[%rd15+24], %fd3123;
	ld.global.f64 	%fd3124, [%rd14+48];
	ld.global.f64 	%fd3125, [%rd4+4168];
	div.rn.f64 	%fd3126, %fd3125, 0d4059000000000000;
	mov.f64 	%fd3127, 0d3FF0000000000000;
	sub.f64 	%fd3128, %fd3127, %fd3126;
	mul.f64 	%fd3129, %fd3124, %fd3128;
	st.global.f64 	[%rd15+48], %fd3129;
	ld.global.f64 	%fd3130, [%rd14+72];
	ld.global.f64 	%fd3131, [%rd4+4176];
	div.rn.f64 	%fd3132, %fd3131, 0d4059000000000000;
	sub.f64 	%fd3133, %fd3127, %fd3132;
	mul.f64 	%fd3134, %fd3130, %fd3133;
	st.global.f64 	[%rd15+72], %fd3134;
	ld.global.f64 	%fd3135, [%rd14];
	ld.global.f64 	%fd3136, [%rd4+8];
	add.f64 	%fd3137, %fd3135, %fd3136;
	st.global.f64 	[%rd16], %fd3137;
	ld.global.f64 	%fd3138, [%rd14+24];
	add.f64 	%fd3139, %fd3138, 0d3F847AE147AE147B;
	st.global.f64 	[%rd16+24], %fd3139;
	ld.global.f64 	%fd3140, [%rd14+48];
	ld.global.f64 	%fd3141, [%rd4+4168];
	div.rn.f64 	%fd3142, %fd3141, 0d4059000000000000;
	add.f64 	%fd3143, %fd3142, 0d3FF0000000000000;
	mul.f64 	%fd3144, %fd3140, %fd3143;
	st.global.f64 	[%rd16+48], %fd3144;
	ld.global.f64 	%fd3145, [%rd14+72];
	ld.global.f64 	%fd3146, [%rd4+4176];
	div.rn.f64 	%fd3147, %fd3146, 0d4059000000000000;
	add.f64 	%fd3148, %fd3147, 0d3FF0000000000000;
	mul.f64 	%fd3149, %fd3145, %fd3148;
	st.global.f64 	[%rd16+72], %fd3149;
	ld.global.f64 	%fd3150, [%rd14+8];
	ld.global.f64 	%fd3151, [%rd4+8];
	sub.f64 	%fd3152, %fd3150, %fd3151;
	st.global.f64 	[%rd15+8], %fd3152;
	ld.global.f64 	%fd3153, [%rd14+32];
	add.f64 	%fd3154, %fd3153, 0dBF847AE147AE147B;
	st.global.f64 	[%rd15+32], %fd3154;
	ld.global.f64 	%fd3155, [%rd14+56];
	ld.global.f64 	%fd3156, [%rd4+4168];
	div.rn.f64 	%fd3157, %fd3156, 0d4059000000000000;
	sub.f64 	%fd3158, %fd3127, %fd3157;
	mul.f64 	%fd3159, %fd3155, %fd3158;
	st.global.f64 	[%rd15+56], %fd3159;
	ld.global.f64 	%fd3160, [%rd14+80];
	ld.global.f64 	%fd3161, [%rd4+4176];
	div.rn.f64 	%fd3162, %fd3161, 0d4059000000000000;
	sub.f64 	%fd3163, %fd3127, %fd3162;
	mul.f64 	%fd3164, %fd3160, %fd3163;
	st.global.f64 	[%rd15+80], %fd3164;
	ld.global.f64 	%fd3165, [%rd14+8];
	ld.global.f64 	%fd3166, [%rd4+8];
	add.f64 	%fd3167, %fd3165, %fd3166;
	st.global.f64 	[%rd16+8], %fd3167;
	ld.global.f64 	%fd3168, [%rd14+32];
	add.f64 	%fd3169, %fd3168, 0d3F847AE147AE147B;
	st.global.f64 	[%rd16+32], %fd3169;
	ld.global.f64 	%fd3170, [%rd14+56];
	ld.global.f64 	%fd3171, [%rd4+4168];
	div.rn.f64 	%fd3172, %fd3171, 0d4059000000000000;
	add.f64 	%fd3173, %fd3172, 0d3FF0000000000000;
	mul.f64 	%fd3174, %fd3170, %fd3173;
	st.global.f64 	[%rd16+56], %fd3174;
	ld.global.f64 	%fd3175, [%rd14+80];
	ld.global.f64 	%fd3176, [%rd4+4176];
	div.rn.f64 	%fd3177, %fd3176, 0d4059000000000000;
	add.f64 	%fd3178, %fd3177, 0d3FF0000000000000;
	mul.f64 	%fd3179, %fd3175, %fd3178;
	st.global.f64 	[%rd16+80], %fd3179;
	ld.global.f64 	%fd3180, [%rd14+16];
	ld.global.f64 	%fd3181, [%rd4+8];
	sub.f64 	%fd3182, %fd3180, %fd3181;
	st.global.f64 	[%rd15+16], %fd3182;
	ld.global.f64 	%fd3183, [%rd14+40];
	add.f64 	%fd3184, %fd3183, 0dBF847AE147AE147B;
	st.global.f64 	[%rd15+40], %fd3184;
	ld.global.f64 	%fd3185, [%rd14+64];
	ld.global.f64 	%fd3186, [%rd4+4168];
	div.rn.f64 	%fd3187, %fd3186, 0d4059000000000000;
	sub.f64 	%fd3188, %fd3127, %fd3187;
	mul.f64 	%fd3189, %fd3185, %fd3188;
	st.global.f64 	[%rd15+64], %fd3189;
	ld.global.f64 	%fd3190, [%rd14+88];
	ld.global.f64 	%fd3191, [%rd4+4176];
	div.rn.f64 	%fd3192, %fd3191, 0d4059000000000000;
	sub.f64 	%fd3193, %fd3127, %fd3192;
	mul.f64 	%fd3194, %fd3190, %fd3193;
	st.global.f64 	[%rd15+88], %fd3194;
	ld.global.f64 	%fd3195, [%rd14+16];
	ld.global.f64 	%fd3196, [%rd4+8];
	add.f64 	%fd3197, %fd3195, %fd3196;
	st.global.f64 	[%rd16+16], %fd3197;
	ld.global.f64 	%fd3198, [%rd14+40];
	add.f64 	%fd3199, %fd3198, 0d3F847AE147AE147B;
	st.global.f64 	[%rd16+40], %fd3199;
	ld.global.f64 	%fd3200, [%rd14+64];
	ld.global.f64 	%fd3201, [%rd4+4168];
	div.rn.f64 	%fd3202, %fd3201, 0d4059000000000000;
	add.f64 	%fd3203, %fd3202, 0d3FF0000000000000;
	mul.f64 	%fd3204, %fd3200, %fd3203;
	st.global.f64 	[%rd16+64], %fd3204;
	ld.global.f64 	%fd3205, [%rd14+88];
	ld.global.f64 	%fd3206, [%rd4+4176];
	div.rn.f64 	%fd3207, %fd3206, 0d4059000000000000;
	add.f64 	%fd3208, %fd3207, 0d3FF0000000000000;
	mul.f64 	%fd3209, %fd3205, %fd3208;
	st.global.f64 	[%rd16+88], %fd3209;
	ld.global.f64 	%fd3210, [%rd16];
	ld.global.f64 	%fd3211, [%rd15];
	sub.f64 	%fd3212, %fd3210, %fd3211;
	abs.f64 	%fd3213, %fd3212;
	mul.f64 	%fd3214, %fd3213, 0d3FD0000000000000;
	st.global.f64 	[%rd18], %fd3214;
	ld.global.f64 	%fd3215, [%rd16+8];
	ld.global.f64 	%fd3216, [%rd15+8];
	sub.f64 	%fd3217, %fd3215, %fd3216;
	abs.f64 	%fd3218, %fd3217;
	mul.f64 	%fd3219, %fd3218, 0d3FD0000000000000;
	st.global.f64 	[%rd18+8], %fd3219;
	ld.global.f64 	%fd3220, [%rd16+16];
	ld.global.f64 	%fd3221, [%rd15+16];
	sub.f64 	%fd3222, %fd3220, %fd3221;
	abs.f64 	%fd3223, %fd3222;
	mul.f64 	%fd3224, %fd3223, 0d3FD0000000000000;
	st.global.f64 	[%rd18+16], %fd3224;
	ld.global.f64 	%fd3225, [%rd16+24];
	ld.global.f64 	%fd3226, [%rd15+24];
	sub.f64 	%fd3227, %fd3225, %fd3226;
	abs.f64 	%fd3228, %fd3227;
	mul.f64 	%fd3229, %fd3228, 0d3FD0000000000000;
	st.global.f64 	[%rd18+24], %fd3229;
	ld.global.f64 	%fd3230, [%rd16+32];
	ld.global.f64 	%fd3231, [%rd15+32];
	sub.f64 	%fd3232, %fd3230, %fd3231;
	abs.f64 	%fd3233, %fd3232;
	mul.f64 	%fd3234, %fd3233, 0d3FD0000000000000;
	st.global.f64 	[%rd18+32], %fd3234;
	ld.global.f64 	%fd3235, [%rd16+40];
	ld.global.f64 	%fd3236, [%rd15+40];
	sub.f64 	%fd3237, %fd3235, %fd3236;
	abs.f64 	%fd3238, %fd3237;
	mul.f64 	%fd3239, %fd3238, 0d3FD0000000000000;
	st.global.f64 	[%rd18+40], %fd3239;
	ld.global.f64 	%fd3240, [%rd16+48];
	ld.global.f64 	%fd3241, [%rd15+48];
	sub.f64 	%fd3242, %fd3240, %fd3241;
	abs.f64 	%fd3243, %fd3242;
	mul.f64 	%fd3244, %fd3243, 0d3FD0000000000000;
	st.global.f64 	[%rd18+48], %fd3244;
	ld.global.f64 	%fd3245, [%rd16+56];
	ld.global.f64 	%fd3246, [%rd15+56];
	sub.f64 	%fd3247, %fd3245, %fd3246;
	abs.f64 	%fd3248, %fd3247;
	mul.f64 	%fd3249, %fd3248, 0d3FD0000000000000;
	st.global.f64 	[%rd18+56], %fd3249;
	ld.global.f64 	%fd3250, [%rd16+64];
	ld.global.f64 	%fd3251, [%rd15+64];
	sub.f64 	%fd3252, %fd3250, %fd3251;
	abs.f64 	%fd3253, %fd3252;
	mul.f64 	%fd3254, %fd3253, 0d3FD0000000000000;
	st.global.f64 	[%rd18+64], %fd3254;
	ld.global.f64 	%fd3255, [%rd16+72];
	ld.global.f64 	%fd3256, [%rd15+72];
	sub.f64 	%fd3257, %fd3255, %fd3256;
	abs.f64 	%fd3258, %fd3257;
	mul.f64 	%fd3259, %fd3258, 0d3FD0000000000000;
	st.global.f64 	[%rd18+72], %fd3259;
	ld.global.f64 	%fd3260, [%rd16+80];
	ld.global.f64 	%fd3261, [%rd15+80];
	sub.f64 	%fd3262, %fd3260, %fd3261;
	abs.f64 	%fd3263, %fd3262;
	mul.f64 	%fd3264, %fd3263, 0d3FD0000000000000;
	st.global.f64 	[%rd18+80], %fd3264;
	ld.global.f64 	%fd3265, [%rd16+88];
	ld.global.f64 	%fd3266, [%rd15+88];
	sub.f64 	%fd3267, %fd3265, %fd3266;
	abs.f64 	%fd3268, %fd3267;
	mul.f64 	%fd3269, %fd3268, 0d3FD0000000000000;
	st.global.f64 	[%rd18+88], %fd3269;
	setp.ne.s32 	%p44, %r1, 0;
	@%p44 bra 	$L__BB1_372;
	ld.global.f64 	%fd1, [%rd14+48];
	ld.global.f64 	%fd2, [%rd14+56];
	ld.global.f64 	%fd3, [%rd14+64];
	ld.global.f64 	%fd3270, [%rd14+72];
	ld.global.f64 	%fd4, [%rd14+80];
	ld.global.f64 	%fd5, [%rd14+88];
	mul.f64 	%fd6, %fd3270, 0d3F91DF46A2529D3A;
	abs.f64 	%fd7, %fd6;
	setp.neu.f64 	%p45, %fd7, 0d7FF0000000000000;
	@%p45 bra 	$L__BB1_4;
	mov.f64 	%fd3276, 0d0000000000000000;
	mul.rn.f64 	%fd17056, %fd6, %fd3276;
	mov.b32 	%r3707, 0;
	bra.uni 	$L__BB1_6;
$L__BB1_4:
	mul.f64 	%fd3271, %fd6, 0d3FE45F306DC9C883;
	cvt.rni.s32.f64 	%r3707, %fd3271;
	cvt.rn.f64.s32 	%fd3272, %r3707;
	fma.rn.f64 	%fd3273, %fd3272, 0dBFF921FB54442D18, %fd6;
	fma.rn.f64 	%fd3274, %fd3272, 0dBC91A62633145C00, %fd3273;
	fma.rn.f64 	%fd17056, %fd3272, 0dB97B839A252049C0, %fd3274;
	setp.ltu.f64 	%p46, %fd7, 0d41E0000000000000;
	@%p46 bra 	$L__BB1_6;
	{ // callseq 1286, 0
	.param .b64 param0;
	st.param.f64 	[param0], %fd6;
	.param .align 16 .b8 retval0[16];
	call.uni (retval0), 
	__internal_trig_reduction_slowpathd, 
	(
	param0
	);
	ld.param.f64 	%fd17056, [retval0];
	ld.param.b32 	%r3707, [retval0+8];
	} // callseq 1286
$L__BB1_6:
	shl.b32 	%r1387, %r3707, 6;
	cvt.u64.u32 	%rd97, %r1387;
	and.b64  	%rd98, %rd97, 64;
	mov.u64 	%rd99, __cudart_sin_cos_coeffs;
	add.s64 	%rd100, %rd99, %rd98;
	mul.rn.f64 	%fd3277, %fd17056, %fd17056;
	and.b32  	%r1388, %r3707, 1;
	setp.eq.b32 	%p47, %r1388, 1;
	selp.f64 	%fd3278, 0dBDA8FF8320FD8164, 0d3DE5DB65F9785EBA, %p47;
	ld.global.nc.v2.f64 	{%fd3279, %fd3280}, [%rd100];
	fma.rn.f64 	%fd3281, %fd3278, %fd3277, %fd3279;
	fma.rn.f64 	%fd3282, %fd3281, %fd3277, %fd3280;
	ld.global.nc.v2.f64 	{%fd3283, %fd3284}, [%rd100+16];
	fma.rn.f64 	%fd3285, %fd3282, %fd3277, %fd3283;
	fma.rn.f64 	%fd3286, %fd3285, %fd3277, %fd3284;
	ld.global.nc.v2.f64 	{%fd3287, %fd3288}, [%rd100+32];
	fma.rn.f64 	%fd3289, %fd3286, %fd3277, %fd3287;
	fma.rn.f64 	%fd3290, %fd3289, %fd3277, %fd3288;
	fma.rn.f64 	%fd3291, %fd3290, %fd17056, %fd17056;
	fma.rn.f64 	%fd3292, %fd3290, %fd3277, 0d3FF0000000000000;
	selp.f64 	%fd3293, %fd3292, %fd3291, %p47;
	and.b32  	%r1389, %r3707, 2;
	setp.eq.s32 	%p48, %r1389, 0;
	mov.f64 	%fd3294, 0d0000000000000000;
	sub.f64 	%fd3295, %fd3294, %fd3293;
	selp.f64 	%fd12, %fd3293, %fd3295, %p48;
	mul.f64 	%fd13, %fd4, 0d3F91DF46A2529D3A;
	abs.f64 	%fd14, %fd13;
	setp.neu.f64 	%p49, %fd14, 0d7FF0000000000000;
	@%p49 bra 	$L__BB1_8;
	mov.f64 	%fd3301, 0d0000000000000000;
	mul.rn.f64 	%fd17057, %fd13, %fd3301;
	mov.b32 	%r3708, 0;
	bra.uni 	$L__BB1_10;
$L__BB1_8:
	mul.f64 	%fd3296, %fd13, 0d3FE45F306DC9C883;
	cvt.rni.s32.f64 	%r3708, %fd3296;
	cvt.rn.f64.s32 	%fd3297, %r3708;
	fma.rn.f64 	%fd3298, %fd3297, 0dBFF921FB54442D18, %fd13;
	fma.rn.f64 	%fd3299, %fd3297, 0dBC91A62633145C00, %fd3298;
	fma.rn.f64 	%fd17057, %fd3297, 0dB97B839A252049C0, %fd3299;
	setp.ltu.f64 	%p50, %fd14, 0d41E0000000000000;
	@%p50 bra 	$L__BB1_10;
	{ // callseq 1287, 0
	.param .b64 param0;
	st.param.f64 	[param0], %fd13;
	.param .align 16 .b8 retval0[16];
	call.uni (retval0), 
	__internal_trig_reduction_slowpathd, 
	(
	param0
	);
	ld.param.f64 	%fd17057, [retval0];
	ld.param.b32 	%r3708, [retval0+8];
	} // callseq 1287
$L__BB1_10:
	shl.b32 	%r1392, %r3708, 6;
	cvt.u64.u32 	%rd101, %r1392;
	and.b64  	%rd102, %rd101, 64;
	add.s64 	%rd104, %rd99, %rd102;
	mul.rn.f64 	%fd3302, %fd17057, %fd17057;
	and.b32  	%r1393, %r3708, 1;
	setp.eq.b32 	%p51, %r1393, 1;
	selp.f64 	%fd3303, 0dBDA8FF8320FD8164, 0d3DE5DB65F9785EBA, %p51;
	ld.global.nc.v2.f64 	{%fd3304, %fd3305}, [%rd104];
	fma.rn.f64 	%fd3306, %fd3303, %fd3302, %fd3304;
	fma.rn.f64 	%fd3307, %fd3306, %fd3302, %fd3305;
	ld.global.nc.v2.f64 	{%fd3308, %fd3309}, [%rd104+16];
	fma.rn.f64 	%fd3310, %fd3307, %fd3302, %fd3308;
	fma.rn.f64 	%fd3311, %fd3310, %fd3302, %fd3309;
	ld.global.nc.v2.f64 	{%fd3312, %fd3313}, [%rd104+32];
	fma.rn.f64 	%fd3314, %fd3311, %fd3302, %fd3312;
	fma.rn.f64 	%fd3315, %fd3314, %fd3302, %fd3313;
	fma.rn.f64 	%fd3316, %fd3315, %fd17057, %fd17057;
	fma.rn.f64 	%fd3317, %fd3315, %fd3302, 0d3FF0000000000000;
	selp.f64 	%fd3318, %fd3317, %fd3316, %p51;
	and.b32  	%r1394, %r3708, 2;
	setp.eq.s32 	%p52, %r1394, 0;
	mov.f64 	%fd3319, 0d0000000000000000;
	sub.f64 	%fd3320, %fd3319, %fd3318;
	selp.f64 	%fd19, %fd3318, %fd3320, %p52;
	mul.f64 	%fd20, %fd5, 0d3F91DF46A2529D3A;
	abs.f64 	%fd21, %fd20;
	setp.neu.f64 	%p53, %fd21, 0d7FF0000000000000;
	@%p53 bra 	$L__BB1_12;
	mov.f64 	%fd3326, 0d0000000000000000;
	mul.rn.f64 	%fd17058, %fd20, %fd3326;
	mov.b32 	%r3709, 0;
	bra.uni 	$L__BB1_14;
$L__BB1_12:
	mul.f64 	%fd3321, %fd20, 0d3FE45F306DC9C883;
	cvt.rni.s32.f64 	%r3709, %fd3321;
	cvt.rn.f64.s32 	%fd3322, %r3709;
	fma.rn.f64 	%fd3323, %fd3322, 0dBFF921FB54442D18, %fd20;
	fma.rn.f64 	%fd3324, %fd3322, 0dBC91A62633145C00, %fd3323;
	fma.rn.f64 	%fd17058, %fd3322, 0dB97B839A252049C0, %fd3324;
	setp.ltu.f64 	%p54, %fd21, 0d41E0000000000000;
	@%p54 bra 	$L__BB1_14;
	{ // callseq 1288, 0
	.param .b64 param0;
	st.param.f64 	[param0], %fd20;
	.param .align 16 .b8 retval0[16];
	call.uni (retval0), 
	__internal_trig_reduction_slowpathd, 
	(
	param0
	);
	ld.param.f64 	%fd17058, [retval0];
	ld.param.b32 	%r3709, [retval0+8];
	} // callseq 1288
$L__BB1_14:
	setp.neu.f64 	%p55, %fd7, 0d7FF0000000000000;
	shl.b32 	%r1397, %r3709, 6;
	cvt.u64.u32 	%rd105, %r1397;
	and.b64  	%rd106, %rd105, 64;
	add.s64 	%rd108, %rd99, %rd106;
	mul.rn.f64 	%fd3327, %fd17058, %fd17058;
	and.b32  	%r1398, %r3709, 1;
	setp.eq.b32 	%p56, %r1398, 1;
	selp.f64 	%fd3328, 0dBDA8FF8320FD8164, 0d3DE5DB65F9785EBA, %p56;
	ld.global.nc.v2.f64 	{%fd3329, %fd3330}, [%rd108];
	fma.rn.f64 	%fd3331, %fd3328, %fd3327, %fd3329;
	fma.rn.f64 	%fd3332, %fd3331, %fd3327, %fd3330;
	ld.global.nc.v2.f64 	{%fd3333, %fd3334}, [%rd108+16];
	fma.rn.f64 	%fd3335, %fd3332, %fd3327, %fd3333;
	fma.rn.f64 	%fd3336, %fd3335, %fd3327, %fd3334;
	ld.global.nc.v2.f64 	{%fd3337, %fd3338}, [%rd108+32];
	fma.rn.f64 	%fd3339, %fd3336, %fd3327, %fd3337;
	fma.rn.f64 	%fd3340, %fd3339, %fd3327, %fd3338;
	fma.rn.f64 	%fd3341, %fd3340, %fd17058, %fd17058;
	fma.rn.f64 	%fd3342, %fd3340, %fd3327, 0d3FF0000000000000;
	selp.f64 	%fd3343, %fd3342, %fd3341, %p56;
	and.b32  	%r1399, %r3709, 2;
	setp.eq.s32 	%p57, %r1399, 0;
	mov.f64 	%fd3344, 0d0000000000000000;
	sub.f64 	%fd3345, %fd3344, %fd3343;
	selp.f64 	%fd26, %fd3343, %fd3345, %p57;
	@%p55 bra 	$L__BB1_16;
	mov.f64 	%fd3351, 0d0000000000000000;
	mul.rn.f64 	%fd17060, %fd6, %fd3351;
	mov.b32 	%r3711, 1;
	bra.uni 	$L__BB1_19;
$L__BB1_16:
	mul.f64 	%fd3346, %fd6, 0d3FE45F306DC9C883;
	cvt.rni.s32.f64 	%r3710, %fd3346;
	cvt.rn.f64.s32 	%fd3347, %r3710;
	fma.rn.f64 	%fd3348, %fd3347, 0dBFF921FB54442D18, %fd6;
	fma.rn.f64 	%fd3349, %fd3347, 0dBC91A62633145C00, %fd3348;
	fma.rn.f64 	%fd17060, %fd3347, 0dB97B839A252049C0, %fd3349;
	setp.ltu.f64 	%p58, %fd7, 0d41E0000000000000;
	@%p58 bra 	$L__BB1_18;
	{ // callseq 1289, 0
	.param .b64 param0;
	st.param.f64 	[param0], %fd6;
	.param .align 16 .b8 retval0[16];
	call.uni (retval0), 
	__internal_trig_reduction_slowpathd, 
	(
	param0
	);
	ld.param.f64 	%fd17060, [retval0];
	ld.param.b32 	%r3710, [retval0+8];
	} // callseq 1289
$L__BB1_18:
	add.s32 	%r3711, %r3710, 1;
$L__BB1_19:
	shl.b32 	%r1402, %r3711, 6;
	cvt.u64.u32 	%rd109, %r1402;
	and.b64  	%rd110, %rd109, 64;
	add.s64 	%rd112, %rd99, %rd110;
	mul.rn.f64 	%fd3352, %fd17060, %fd17060;
	and.b32  	%r1403, %r3711, 1;
	setp.eq.b32 	%p60, %r1403, 1;
	selp.f64 	%fd3353, 0dBDA8FF8320FD8164, 0d3DE5DB65F9785EBA, %p60;
	ld.global.nc.v2.f64 	{%fd3354, %fd3355}, [%rd112];
	fma.rn.f64 	%fd3356, %fd3353, %fd3352, %fd3354;
	fma.rn.f64 	%fd3357, %fd3356, %fd3352, %fd3355;
	ld.global.nc.v2.f64 	{%fd3358, %fd3359}, [%rd112+16];
	fma.rn.f64 	%fd3360, %fd3357, %fd3352, %fd3358;
	fma.rn.f64 	%fd3361, %fd3360, %fd3352, %fd3359;
	ld.global.nc.v2.f64 	{%fd3362, %fd3363}, [%rd112+32];
	fma.rn.f64 	%fd3364, %fd3361, %fd3352, %fd3362;
	fma.rn.f64 	%fd3365, %fd3364, %fd3352, %fd3363;
	fma.rn.f64 	%fd3366, %fd3365, %fd17060, %fd17060;
	fma.rn.f64 	%fd3367, %fd3365, %fd3352, 0d3FF0000000000000;
	selp.f64 	%fd3368, %fd3367, %fd3366, %p60;
	and.b32  	%r1404, %r3711, 2;
	setp.eq.s32 	%p61, %r1404, 0;
	mov.f64 	%fd3369, 0d0000000000000000;
	sub.f64 	%fd3370, %fd3369, %fd3368;
	selp.f64 	%fd32, %fd3368, %fd3370, %p61;
	@%p49 bra 	$L__BB1_21;
	mov.f64 	%fd3376, 0d0000000000000000;
	mul.rn.f64 	%fd17062, %fd13, %fd3376;
	mov.b32 	%r3713, 1;
	bra.uni 	$L__BB1_24;
$L__BB1_21:
	mul.f64 	%fd3371, %fd13, 0d3FE45F306DC9C883;
	cvt.rni.s32.f64 	%r3712, %fd3371;
	cvt.rn.f64.s32 	%fd3372, %r3712;
	fma.rn.f64 	%fd3373, %fd3372, 0dBFF921FB54442D18, %fd13;
	fma.rn.f64 	%fd3374, %fd3372, 0dBC91A62633145C00, %fd3373;
	fma.rn.f64 	%fd17062, %fd3372, 0dB97B839A252049C0, %fd3374;
	setp.ltu.f64 	%p62, %fd14, 0d41E0000000000000;
	@%p62 bra 	$L__BB1_23;
	{ // callseq 1290, 0
	.param .b64 param0;
	st.param.f64 	[param0], %fd13;
	.param .align 16 .b8 retval0[16];
	call.uni (retval0), 
	__internal_trig_reduction_slowpathd, 
	(
	param0
	);
	ld.param.f64 	%fd17062, [retval0];
	ld.param.b32 	%r3712, [retval0+8];
	} // callseq 1290
$L__BB1_23:
	add.s32 	%r3713, %r3712, 1;
$L__BB1_24:
	setp.neu.f64 	%p63, %fd21, 0d7FF0000000000000;
	shl.b32 	%r1407, %r3713, 6;
	cvt.u64.u32 	%rd113, %r1407;
	and.b64  	%rd114, %rd113, 64;
	add.s64 	%rd116, %rd99, %rd114;
	mul.rn.f64 	%fd3377, %fd17062, %fd17062;
	and.b32  	%r1408, %r3713, 1;
	setp.eq.b32 	%p64, %r1408, 1;
	selp.f64 	%fd3378, 0dBDA8FF8320FD8164, 0d3DE5DB65F9785EBA, %p64;
	ld.global.nc.v2.f64 	{%fd3379, %fd3380}, [%rd116];
	fma.rn.f64 	%fd3381, %fd3378, %fd3377, %fd3379;
	fma.rn.f64 	%fd3382, %fd3381, %fd3377, %fd3380;
	ld.global.nc.v2.f64 	{%fd3383, %fd3384}, [%rd116+16];
	fma.rn.f64 	%fd3385, %fd3382, %fd3377, %fd3383;
	fma.rn.f64 	%fd3386, %fd3385, %fd3377, %fd3384;
	ld.global.nc.v2.f64 	{%fd3387, %fd3388}, [%rd116+32];
	fma.rn.f64 	%fd3389, %fd3386, %fd3377, %fd3387;
	fma.rn.f64 	%fd3390, %fd3389, %fd3377, %fd3388;
	fma.rn.f64 	%fd3391, %fd3390, %fd17062, %fd17062;
	fma.rn.f64 	%fd3392, %fd3390, %fd3377, 0d3FF0000000000000;
	selp.f64 	%fd3393, %fd3392, %fd3391, %p64;
	and.b32  	%r1409, %r3713, 2;
	setp.eq.s32 	%p65, %r1409, 0;
	mov.f64 	%fd3394, 0d0000000000000000;
	sub.f64 	%fd3395, %fd3394, %fd3393;
	selp.f64 	%fd38, %fd3393, %fd3395, %p65;
	@%p63 bra 	$L__BB1_26;
	mov.f64 	%fd3401, 0d0000000000000000;
	mul.rn.f64 	%fd17064, %fd20, %fd3401;
	mov.b32 	%r3715, 1;
	bra.uni 	$L__BB1_29;
$L__BB1_26:
	mul.f64 	%fd3396, %fd20, 0d3FE45F306DC9C883;
	cvt.rni.s32.f64 	%r3714, %fd3396;
	cvt.rn.f64.s32 	%fd3397, %r3714;
	fma.rn.f64 	%fd3398, %fd3397, 0dBFF921FB54442D18, %fd20;
	fma.rn.f64 	%fd3399, %fd3397, 0dBC91A62633145C00, %fd3398;
	fma.rn.f64 	%fd17064, %fd3397, 0dB97B839A252049C0, %fd3399;
	setp.ltu.f64 	%p66, %fd21, 0d41E0000000000000;
	@%p66 bra 	$L__BB1_28;
	{ // callseq 1291, 0
	.param .b64 param0;
	st.param.f64 	[param0], %fd20;
	.param .align 16 .b8 retval0[16];
	call.uni (retval0), 
	__internal_trig_reduction_slowpathd, 
	(
	param0
	);
	ld.param.f64 	%fd17064, [retval0];
	ld.param.b32 	%r3714, [retval0+8];
	} // callseq 1291
$L__BB1_28:
	add.s32 	%r3715, %r3714, 1;
$L__BB1_29:
	shl.b32 	%r1412, %r3715, 6;
	cvt.u64.u32 	%rd117, %r1412;
	and.b64  	%rd118, %rd117, 64;
	add.s64 	%rd120, %rd99, %rd118;
	mul.rn.f64 	%fd3402, %fd17064, %fd17064;
	and.b32  	%r1413, %r3715, 1;
	setp.eq.b32 	%p67, %r1413, 1;
	selp.f64 	%fd3403, 0dBDA8FF8320FD8164, 0d3DE5DB65F9785EBA, %p67;
	ld.global.nc.v2.f64 	{%fd3404, %fd3405}, [%rd120];
	fma.rn.f64 	%fd3406, %fd3403, %fd3402, %fd3404;
	fma.rn.f64 	%fd3407, %fd3406, %fd3402, %fd3405;
	ld.global.nc.v2.f64 	{%fd3408, %fd3409}, [%rd120+16];
	fma.rn.f64 	%fd3410, %fd3407, %fd3402, %fd3408;
	fma.rn.f64 	%fd3411, %fd3410, %fd3402, %fd3409;
	ld.global.nc.v2.f64 	{%fd3412, %fd3413}, [%rd120+32];
	fma.rn.f64 	%fd3414, %fd3411, %fd3402, %fd3412;
	fma.rn.f64 	%fd3415, %fd3414, %fd3402, %fd3413;
	fma.rn.f64 	%fd3416, %fd3415, %fd17064, %fd17064;
	fma.rn.f64 	%fd3417, %fd3415, %fd3402, 0d3FF0000000000000;
	selp.f64 	%fd3418, %fd3417, %fd3416, %p67;
	and.b32  	%r1414, %r3715, 2;
	setp.eq.s32 	%p68, %r1414, 0;
	mov.f64 	%fd3419, 0d0000000000000000;
	sub.f64 	%fd3420, %fd3419, %fd3418;
	selp.f64 	%fd44, %fd3418, %fd3420, %p68;
	mul.f64 	%fd3421, %fd32, %fd38;
	sub.f64 	%fd3422, %fd3421, %fd44;
	mul.f64 	%fd3423, %fd12, %fd19;
	div.rn.f64 	%fd45, %fd3422, %fd3423;
	{
	.reg .b32 %temp; 
	mov.b64 	{%temp, %r29}, %fd45;
	}
	abs.f64 	%fd46, %fd45;
	{
	.reg .b32 %temp; 
	mov.b64 	{%temp, %r1415}, %fd46;
	}
	setp.gt.s32 	%p69, %r1415, 1071801957;
	@%p69 bra 	$L__BB1_33;
	mul.f64 	%fd3464, %fd45, %fd45;
	fma.rn.f64 	%fd3465, %fd3464, 0d3FB0066BDC1895E9, 0dBFB3823B180754AF;
	fma.rn.f64 	%fd3466, %fd3465, %fd3464, 0d3FB11E52CC2F79AE;
	fma.rn.f64 	%fd3467, %fd3466, %fd3464, 0dBF924EAF3526861B;
	fma.rn.f64 	%fd3468, %fd3467, %fd3464, 0d3F91DF02A31E6CB7;
	fma.rn.f64 	%fd3469, %fd3468, %fd3464, 0d3F847D18B0EEC6CC;
	fma.rn.f64 	%fd3470, %fd3469, %fd3464, 0d3F8D0AF961BA53B0;
	fma.rn.f64 	%fd3471, %fd3470, %fd3464, 0d3F91BF7734CF1C48;
	fma.rn.f64 	%fd3472, %fd3471, %fd3464, 0d3F96E91483144EF7;
	fma.rn.f64 	%fd3473, %fd3472, %fd3464, 0d3F9F1C6E0A4F9F81;
	fma.rn.f64 	%fd3474, %fd3473, %fd3464, 0d3FA6DB6DC27FA92B;
	fma.rn.f64 	%fd3475, %fd3474, %fd3464, 0d3FB333333320F91B;
	fma.rn.f64 	%fd3476, %fd3475, %fd3464, 0d3FC5555555555F4D;
	mul.f64 	%fd3477, %fd3464, %fd3476;
	fma.rn.f64 	%fd47, %fd3477, %fd46, %fd46;
	setp.gt.s32 	%p73, %r29, -1;
	@%p73 bra 	$L__BB1_32;
	mov.f64 	%fd3482, 0d3C91A62633145C07;
	add.rn.f64 	%fd3483, %fd47, %fd3482;
	mov.f64 	%fd3484, 0d3FF921FB54442D18;
	add.rn.f64 	%fd17065, %fd3484, %fd3483;
	bra.uni 	$L__BB1_34;
$L__BB1_32:
	mov.f64 	%fd3478, 0dBC91A62633145C07;
	add.rn.f64 	%fd3479, %fd47, %fd3478;
	neg.f64 	%fd3480, %fd3479;
	mov.f64 	%fd3481, 0d3FF921FB54442D18;
	add.rn.f64 	%fd17065, %fd3481, %fd3480;
	bra.uni 	$L__BB1_34;
$L__BB1_33:
	mov.f64 	%fd3424, 0d3FF0000000000000;
	sub.f64 	%fd3425, %fd3424, %fd46;
	{
	.reg .b32 %temp; 
	mov.b64 	{%r1416, %temp}, %fd3425;
	}
	{
	.reg .b32 %temp; 
	mov.b64 	{%temp, %r1417}, %fd3425;
	}
	add.s32 	%r1418, %r1417, -1048576;
	mov.b64 	%fd3426, {%r1416, %r1418};
	rsqrt.approx.ftz.f64 	%fd3427, %fd3426;
	{
	.reg .b32 %temp; 
	mov.b64 	{%r1419, %temp}, %fd3427;
	}
	{
	.reg .b32 %temp; 
	mov.b64 	{%temp, %r1420}, %fd3427;
	}
	add.s32 	%r1421, %r1420, -1048576;
	mov.b64 	%fd3428, {%r1419, %r1421};
	mul.f64 	%fd3429, %fd3426, %fd3427;
	neg.f64 	%fd3430, %fd3429;
	fma.rn.f64 	%fd3431, %fd3429, %fd3430, %fd3426;
	fma.rn.f64 	%fd3432, %fd3431, %fd3428, %fd3429;
	neg.f64 	%fd3433, %fd3432;
	fma.rn.f64 	%fd3434, %fd3427, %fd3433, 0d3FF0000000000000;
	fma.rn.f64 	%fd3435, %fd3434, %fd3428, %fd3428;
	fma.rn.f64 	%fd3436, %fd3432, %fd3433, %fd3426;
	fma.rn.f64 	%fd3437, %fd3436, %fd3435, %fd3432;
	{
	.reg .b32 %temp; 
	mov.b64 	{%r1422, %temp}, %fd3437;
	}
	{
	.reg .b32 %temp; 
	mov.b64 	{%temp, %r1423}, %fd3437;
	}
	add.s32 	%r1424, %r1423, 1048576;
	mov.b64 	%fd3438, {%r1422, %r1424};
	fma.rn.f64 	%fd3439, %fd3425, 0d3EC715B371155F70, 0dBEBAC2FE66FAAC4B;
	fma.rn.f64 	%fd3440, %fd3439, %fd3425, 0d3ED9A9B88EFCD9B8;
	fma.rn.f64 	%fd3441, %fd3440, %fd3425, 0d3EDD0F40A8A0C4C3;
	fma.rn.f64 	%fd3442, %fd3441, %fd3425, 0d3EF46D4CFA9E0E1F;
	fma.rn.f64 	%fd3443, %fd3442, %fd3425, 0d3F079C168D1E2422;
	fma.rn.f64 	%fd3444, %fd3443, %fd3425, 0d3F1C9A88C3BCA540;
	fma.rn.f64 	%fd3445, %fd3444, %fd3425, 0d3F31C4E64BD476DF;
	fma.rn.f64 	%fd3446, %fd3445, %fd3425, 0d3F46E8BA60009C8F;
	fma.rn.f64 	%fd3447, %fd3446, %fd3425, 0d3F5F1C71C62B05A2;
	fma.rn.f64 	%fd3448, %fd3447, %fd3425, 0d3F76DB6DB6DC9F2C;
	fma.rn.f64 	%fd3449, %fd3448, %fd3425, 0d3F9333333333329C;
	fma.rn.f64 	%fd3450, %fd3449, %fd3425, 0d3FB5555555555555;
	setp.lt.s32 	%p70, %r1417, 1;
	mov.f64 	%fd3451, 0d0000000000000000;
	mul.rn.f64 	%fd3452, %fd46, %fd3451;
	mul.f64 	%fd3453, %fd3425, %fd3450;
	fma.rn.f64 	%fd3454, %fd3453, %fd3438, %fd3438;
	selp.f64 	%fd3455, %fd3452, %fd3454, %p70;
	setp.lt.s32 	%p71, %r1417, 0;
	mov.f64 	%fd3456, 0d7FF0000000000000;
	mul.rn.f64 	%fd3457, %fd3455, %fd3456;
	selp.f64 	%fd3458, %fd3457, %fd3455, %p71;
	setp.lt.s32 	%p72, %r29, 0;
	mov.f64 	%fd3459, 0dBCA1A62633145C07;
	add.rn.f64 	%fd3460, %fd3458, %fd3459;
	neg.f64 	%fd3461, %fd3460;
	mov.f64 	%fd3462, 0d400921FB54442D18;
	add.rn.f64 	%fd3463, %fd3462, %fd3461;
	selp.f64 	%fd17065, %fd3463, %fd3458, %p72;
$L__BB1_34:
	mul.f64 	%fd3485, %fd32, %fd44;
	sub.f64 	%fd3486, %fd3485, %fd38;
	mul.f64 	%fd3487, %fd12, %fd26;
	div.rn.f64 	%fd52, %fd3486, %fd3487;
	{
	.reg .b32 %temp; 
	mov.b64 	{%temp, %r30}, %fd52;
	}
	abs.f64 	%fd53, %fd52;
	{
	.reg .b32 %temp; 
	mov.b64 	{%temp, %r1425}, %fd53;
	}
	setp.gt.s32 	%p74, %r1425, 1071801957;
	@%p74 bra 	$L__BB1_38;
	mul.f64 	%fd3528, %fd52, %fd52;
	fma.rn.f64 	%fd3529, %fd3528, 0d3FB0066BDC1895E9, 0dBFB3823B180754AF;
	fma.rn.f64 	%fd3530, %fd3529, %fd3528, 0d3FB11E52CC2F79AE;
	fma.rn.f64 	%fd3531, %fd3530, %fd3528, 0dBF924EAF3526861B;
	fma.rn.f64 	%fd3532, %fd3531, %fd3528, 0d3F91DF02A31E6CB7;
	fma.rn.f64 	%fd3533, %fd3532, %fd3528, 0d3F847D18B0EEC6CC;
	fma.rn.f64 	%fd3534, %fd3533, %fd3528, 0d3F8D0AF961BA53B0;
	fma.rn.f64 	%fd3535, %fd3534, %fd3528, 0d3F91BF7734CF1C48;
	fma.rn.f64 	%fd3536, %fd3535, %fd3528, 0d3F96E91483144EF7;
	fma.rn.f64 	%fd3537, %fd3536, %fd3528, 0d3F9F1C6E0A4F9F81;
	fma.rn.f64 	%fd3538, %fd3537, %fd3528, 0d3FA6DB6DC27FA92B;
	fma.rn.f64 	%fd3539, %fd3538, %fd3528, 0d3FB333333320F91B;
	fma.rn.f64 	%fd3540, %fd3539, %fd3528, 0d3FC5555555555F4D;
	mul.f64 	%fd3541, %fd3528, %fd3540;
	fma.rn.f64 	%fd54, %fd3541, %fd53, %fd53;
	setp.gt.s32 	%p78, %r30, -1;
	@%p78 bra 	$L__BB1_37;
	mov.f64 	%fd3546, 0d3C91A62633145C07;
	add.rn.f64 	%fd3547, %fd54, %fd3546;
	mov.f64 	%fd3548, 0d3FF921FB54442D18;
	add.rn.f64 	%fd17066, %fd3548, %fd3547;
	bra.uni 	$L__BB1_39;
$L__BB1_37:
	mov.f64 	%fd3542, 0dBC91A62633145C07;
	add.rn.f64 	%fd3543, %fd54, %fd3542;
	neg.f64 	%fd3544, %fd3543;
	mov.f64 	%fd3545, 0d3FF921FB54442D18;
	add.rn.f64 	%fd17066, %fd3545, %fd3544;
	bra.uni 	$L__BB1_39;
$L__BB1_38:
	mov.f64 	%fd3488, 0d3FF0000000000000;
	sub.f64 	%fd3489, %fd3488, %fd53;
	{
	.reg .b32 %temp; 
	mov.b64 	{%r1426, %temp}, %fd3489;
	}
	{
	.reg .b32 %temp; 
	mov.b64 	{%temp, %r1427}, %fd3489;
	}
	add.s32 	%r1428, %r1427, -1048576;
	mov.b64 	%fd3490, {%r1426, %r1428};
	rsqrt.approx.ftz.f64 	%fd3491, %fd3490;
	{
	.reg .b32 %temp; 
	mov.b64 	{%r1429, %temp}, %fd3491;
	}
	{
	.reg .b32 %temp; 
	mov.b64 	{%temp, %r1430}, %fd3491;
	}
	add.s32 	%r1431, %r1430, -1048576;
	mov.b64 	%fd3492, {%r1429, %r1431};
	mul.f64 	%fd3493, %fd3490, %fd3491;
	neg.f64 	%fd3494, %fd3493;
	fma.rn.f64 	%fd3495, %fd3493, %fd3494, %fd3490;
	fma.rn.f64 	%fd3496, %fd3495, %fd3492, %fd3493;
	neg.f64 	%fd3497, %fd3496;
	fma.rn.f64 	%fd3498, %fd3491, %fd3497, 0d3FF0000000000000;
	fma.rn.f64 	%fd3499, %fd3498, %fd3492, %fd3492;
	fma.rn.f64 	%fd3500, %fd3496, %fd3497, %fd3490;
	fma.rn.f64 	%fd3501, %fd3500, %fd3499, %fd3496;
	{
	.reg .b32 %temp; 
	mov.b64 	{%r1432, %temp}, %fd3501;
	}
	{
	.reg .b32 %temp; 
	mov.b64 	{%temp, %r1433}, %fd3501;
	}
	add.s32 	%r1434, %r1433, 1048576;
	mov.b64 	%fd3502, {%r1432, %r1434};
	fma.rn.f64 	%fd3503, %fd3489, 0d3EC715B371155F70, 0dBEBAC2FE66FAAC4B;
	fma.rn.f64 	%fd3504, %fd3503, %fd3489, 0d3ED9A9B88EFCD9B8;
	fma.rn.f64 	%fd3505, %fd3504, %fd3489, 0d3EDD0F40A8A0C4C3;
	fma.rn.f64 	%fd3506, %fd3505, %fd3489, 0d3EF46D4CFA9E0E1F;
	fma.rn.f64 	%fd3507, %fd3506, %fd3489, 0d3F079C168D1E2422;
	fma.rn.f64 	%fd3508, %fd3507, %fd3489, 0d3F1C9A88C3BCA540;
	fma.rn.f64 	%fd3509, %fd3508, %fd3489, 0d3F31C4E64BD476DF;
	fma.rn.f64 	%fd3510, %fd3509, %fd3489, 0d3F46E8BA60009C8F;
	fma.rn.f64 	%fd3511, %fd3510, %fd3489, 0d3F5F1C71C62B05A2;
	fma.rn.f64 	%fd3512, %fd3511, %fd3489, 0d3F76DB6DB6DC9F2C;
	fma.rn.f64 	%fd3513, %fd3512, %fd3489, 0d3F9333333333329C;
	fma.rn.f64 	%fd3514, %fd3513, %fd3489, 0d3FB5555555555555;
	setp.lt.s32 	%p75, %r1427, 1;
	mov.f64 	%fd3515, 0d0000000000000000;
	mul.rn.f64 	%fd3516, %fd53, %fd3515;
	mul.f64 	%fd3517, %fd3489, %fd3514;
	fma.rn.f64 	%fd3518, %fd3517, %fd3502, %fd3502;
	selp.f64 	%fd3519, %fd3516, %fd3518, %p75;
	setp.lt.s32 	%p76, %r1427, 0;
	mov.f64 	%fd3520, 0d7FF0000000000000;
	mul.rn.f64 	%fd3521, %fd3519, %fd3520;
	selp.f64 	%fd3522, %fd3521, %fd3519, %p76;
	setp.lt.s32 	%p77, %r30, 0;
	mov.f64 	%fd3523, 0dBCA1A62633145C07;
	add.rn.f64 	%fd3524, %fd3522, %fd3523;
	neg.f64 	%fd3525, %fd3524;
	mov.f64 	%fd3526, 0d400921FB54442D18;
	add.rn.f64 	%fd3527, %fd3526, %fd3525;
	selp.f64 	%fd17066, %fd3527, %fd3522, %p77;
$L__BB1_39:
	mul.f64 	%fd3549, %fd17066, 0d404CA5DC1A63C1F5;
	mul.f64 	%fd59, %fd3549, 0d3F91DF46A2529D3A;
	abs.f64 	%fd60, %fd59;
	setp.neu.f64 	%p79, %fd60, 0d7FF0000000000000;
	@%p79 bra 	$L__BB1_41;
	mov.f64 	%fd3555, 0d0000000000000000;
	mul.rn.f64 	%fd17067, %fd59, %fd3555;
	mov.b32 	%r3716, 0;
	bra.uni 	$L__BB1_43;
$L__BB1_41:
	mul.f64 	%fd3550, %fd59, 0d3FE45F306DC9C883;
	cvt.rni.s32.f64 	%r3716, %fd3550;
	cvt.rn.f64.s32 	%fd3551, %r3716;
	fma.rn.f64 	%fd3552, %fd3551, 0dBFF921FB54442D18, %fd59;
	fma.rn.f64 	%fd3553, %fd3551, 0dBC91A62633145C00, %fd3552;
	fma.rn.f64 	%fd17067, %fd3551, 0dB97B839A252049C0, %fd3553;
	setp.ltu.f64 	%p80, %fd60, 0d41E0000000000000;
	@%p80 bra 	$L__BB1_43;
	{ // callseq 1292, 0
	.param .b64 param0;
	st.param.f64 	[param0], %fd59;
	.param .align 16 .b8 retval0[16];
	call.uni (retval0), 
	__internal_trig_reduction_slowpathd, 
	(
	param0
	);
	ld.param.f64 	%fd17067, [retval0];
	ld.param.b32 	%r3716, [retval0+8];
	} // callseq 1292
$L__BB1_43:
	shl.b32 	%r1437, %r3716, 6;
	cvt.u64.u32 	%rd121, %r1437;
	and.b64  	%rd122, %rd121, 64;
	add.s64 	%rd124, %rd99, %rd122;
	mul.rn.f64 	%fd3556, %fd17067, %fd17067;
	and.b32  	%r1438, %r3716, 1;
	setp.eq.b32 	%p81, %r1438, 1;
	selp.f64 	%fd3557, 0dBDA8FF8320FD8164, 0d3DE5DB65F9785EBA, %p81;
	ld.global.nc.v2.f64 	{%fd3558, %fd3559}, [%rd124];
	fma.rn.f64 	%fd3560, %fd3557, %fd3556, %fd3558;
	fma.rn.f64 	%fd3561, %fd3560, %fd3556, %fd3559;
	ld.global.nc.v2.f64 	{%fd3562, %fd3563}, [%rd124+16];
	fma.rn.f64 	%fd3564, %fd3561, %fd3556, %fd3562;
	fma.rn.f64 	%fd3565, %fd3564, %fd3556, %fd3563;
	ld.global.nc.v2.f64 	{%fd3566, %fd3567}, [%rd124+32];
	fma.rn.f64 	%fd3568, %fd3565, %fd3556, %fd3566;
	fma.rn.f64 	%fd3569, %fd3568, %fd3556, %fd3567;
	fma.rn.f64 	%fd3570, %fd3569, %fd17067, %fd17067;
	fma.rn.f64 	%fd3571, %fd3569, %fd3556, 0d3FF0000000000000;
	selp.f64 	%fd3572, %fd3571, %fd3570, %p81;
	and.b32  	%r1439, %r3716, 2;
	setp.eq.s32 	%p82, %r1439, 0;
	mov.f64 	%fd3573, 0d0000000000000000;
	sub.f64 	%fd3574, %fd3573, %fd3572;
	selp.f64 	%fd65, %fd3572, %fd3574, %p82;
	mul.f64 	%fd3575, %fd26, %fd65;
	mul.f64 	%fd3576, %fd12, %fd3575;
	mul.f64 	%fd3577, %fd3, %fd3576;
	mul.f64 	%fd3578, %fd2, %fd3577;
	mul.f64 	%fd3579, %fd1, %fd3578;
	mul.f64 	%fd3580, %fd2, %fd3;
	mul.f64 	%fd3581, %fd3580, %fd12;
	div.rn.f64 	%fd66, %fd3581, %fd3579;
	mul.f64 	%fd3582, %fd1, %fd3;
	mul.f64 	%fd3583, %fd3582, %fd19;
	div.rn.f64 	%fd67, %fd3583, %fd3579;
	mul.f64 	%fd3584, %fd1, %fd2;
	mul.f64 	%fd3585, %fd3584, %fd26;
	div.rn.f64 	%fd68, %fd3585, %fd3579;
	mul.f64 	%fd3586, %fd17065, 0d404CA5DC1A63C1F5;
	mul.f64 	%fd69, %fd3586, 0d3F91DF46A2529D3A;
	abs.f64 	%fd70, %fd69;
	setp.neu.f64 	%p83, %fd70, 0d7FF0000000000000;
	@%p83 bra 	$L__BB1_45;
	mov.f64 	%fd3592, 0d0000000000000000;
	mul.rn.f64 	%fd17069, %fd69, %fd3592;
	mov.b32 	%r3718, 1;
	bra.uni 	$L__BB1_48;
$L__BB1_45:
	mul.f64 	%fd3587, %fd69, 0d3FE45F306DC9C883;
	cvt.rni.s32.f64 	%r3717, %fd3587;
	cvt.rn.f64.s32 	%fd3588, %r3717;
	fma.rn.f64 	%fd3589, %fd3588, 0dBFF921FB54442D18, %fd69;
	fma.rn.f64 	%fd3590, %fd3588, 0dBC91A62633145C00, %fd3589;
	fma.rn.f64 	%fd17069, %fd3588, 0dB97B839A252049C0, %fd3590;
	setp.ltu.f64 	%p84, %fd70, 0d41E0000000000000;
	@%p84 bra 	$L__BB1_47;
	{ // callseq 1293, 0
	.param .b64 param0;
	st.param.f64 	[param0], %fd69;
	.param .align 16 .b8 retval0[16];
	call.uni (retval0), 
	__internal_trig_reduction_slowpathd, 
	(
	param0
	);
	ld.param.f64 	%fd17069, [retval0];
	ld.param.b32 	%r3717, [retval0+8];
	} // callseq 1293
$L__BB1_47:
	add.s32 	%r3718, %r3717, 1;
$L__BB1_48:
	shl.b32 	%r1442, %r3718, 6;
	cvt.u64.u32 	%rd125, %r1442;
	and.b64  	%rd126, %rd125, 64;
	add.s64 	%rd128, %rd99, %rd126;
	mul.rn.f64 	%fd3593, %fd17069, %fd17069;
	and.b32  	%r1443, %r3718, 1;
	setp.eq.b32 	%p86, %r1443, 1;
	selp.f64 	%fd3594, 0dBDA8FF8320FD8164, 0d3DE5DB65F9785EBA, %p86;
	ld.global.nc.v2.f64 	{%fd3595, %fd3596}, [%rd128];
	fma.rn.f64 	%fd3597, %fd3594, %fd3593, %fd3595;
	fma.rn.f64 	%fd3598, %fd3597, %fd3593, %fd3596;
	ld.global.nc.v2.f64 	{%fd3599, %fd3600}, [%rd128+16];
	fma.rn.f64 	%fd3601, %fd3598, %fd3593, %fd3599;
	fma.rn.f64 	%fd3602, %fd3601, %fd3593, %fd3600;
	ld.global.nc.v2.f64 	{%fd3603, %fd3604}, [%rd128+32];
	fma.rn.f64 	%fd3605, %fd3602, %fd3593, %fd3603;
	fma.rn.f64 	%fd3606, %fd3605, %fd3593, %fd3604;
	fma.rn.f64 	%fd3607, %fd3606, %fd17069, %fd17069;
	fma.rn.f64 	%fd3608, %fd3606, %fd3593, 0d3FF0000000000000;
	selp.f64 	%fd3609, %fd3608, %fd3607, %p86;
	and.b32  	%r1444, %r3718, 2;
	setp.eq.s32 	%p87, %r1444, 0;
	mov.f64 	%fd3610, 0d0000000000000000;
	sub.f64 	%fd3611, %fd3610, %fd3609;
	selp.f64 	%fd76, %fd3609, %fd3611, %p87;
	@%p79 bra 	$L__BB1_50;
	mov.f64 	%fd3617, 0d0000000000000000;
	mul.rn.f64 	%fd17071, %fd59, %fd3617;
	mov.b32 	%r3720, 1;
	bra.uni 	$L__BB1_53;
$L__BB1_50:
	mul.f64 	%fd3612, %fd59, 0d3FE45F306DC9C883;
	cvt.rni.s32.f64 	%r3719, %fd3612;
	cvt.rn.f64.s32 	%fd3613, %r3719;
	fma.rn.f64 	%fd3614, %fd3613, 0dBFF921FB54442D18, %fd59;
	fma.rn.f64 	%fd3615, %fd3613, 0dBC91A62633145C00, %fd3614;
	fma.rn.f64 	%fd17071, %fd3613, 0dB97B839A252049C0, %fd3615;
	setp.ltu.f64 	%p88, %fd60, 0d41E0000000000000;
	@%p88 bra 	$L__BB1_52;
	{ // callseq 1294, 0
	.param .b64 param0;
	st.param.f64 	[param0], %fd59;
	.param .align 16 .b8 retval0[16];
	call.uni (retval0), 
	__internal_trig_reduction_slowpathd, 
	(
	param0
	);
	ld.param.f64 	%fd17071, [retval0];
	ld.param.b32 	%r3719, [retval0+8];
	} // callseq 1294
$L__BB1_52:
	add.s32 	%r3720, %r3719, 1;
$L__BB1_53:
	setp.neu.f64 	%p89, %fd70, 0d7FF0000000000000;
	shl.b32 	%r1447, %r3720, 6;
	cvt.u64.u32 	%rd129, %r1447;
	and.b64  	%rd130, %rd129, 64;
	add.s64 	%rd132, %rd99, %rd130;
	mul.rn.f64 	%fd3618, %fd17071, %fd17071;
	and.b32  	%r1448, %r3720, 1;
	setp.eq.b32 	%p90, %r1448, 1;
	selp.f64 	%fd3619, 0dBDA8FF8320FD8164, 0d3DE5DB65F9785EBA, %p90;
	ld.global.nc.v2.f64 	{%fd3620, %fd3621}, [%rd132];
	fma.rn.f64 	%fd3622, %fd3619, %fd3618, %fd3620;
	fma.rn.f64 	%fd3623, %fd3622, %fd3618, %fd3621;
	ld.global.nc.v2.f64 	{%fd3624, %fd3625}, [%rd132+16];
	fma.rn.f64 	%fd3626, %fd3623, %fd3618, %fd3624;
	fma.rn.f64 	%fd3627, %fd3626, %fd3618, %fd3625;
	ld.global.nc.v2.f64 	{%fd3628, %fd3629}, [%rd132+32];
	fma.rn.f64 	%fd3630, %fd3627, %fd3618, %fd3628;
	fma.rn.f64 	%fd3631, %fd3630, %fd3618, %fd3629;
	fma.rn.f64 	%fd3632, %fd3631, %fd17071, %fd17071;
	fma.rn.f64 	%fd3633, %fd3631, %fd3618, 0d3FF0000000000000;
	selp.f64 	%fd3634, %fd3633, %fd3632, %p90;
	and.b32  	%r1449, %r3720, 2;
	setp.eq.s32 	%p91, %r1449, 0;
	mov.f64 	%fd3635, 0d0000000000000000;
	sub.f64 	%fd3636, %fd3635, %fd3634;
	selp.f64 	%fd82, %fd3634, %fd3636, %p91;
	@%p89 bra 	$L__BB1_55;
	mov.f64 	%fd3642, 0d0000000000000000;
	mul.rn.f64 	%fd17072, %fd69, %fd3642;
	mov.b32 	%r3721, 0;
	bra.uni 	$L__BB1_57;
$L__BB1_55:
	mul.f64 	%fd3637, %fd69, 0d3FE45F306DC9C883;
	cvt.rni.s32.f64 	%r3721, %fd3637;
	cvt.rn.f64.s32 	%fd3638, %r3721;
	fma.rn.f64 	%fd3639, %fd3638, 0dBFF921FB54442D18, %fd69;
	fma.rn.f64 	%fd3640, %fd3638, 0dBC91A62633145C00, %fd3639;
	fma.rn.f64 	%fd17072, %fd3638, 0dB97B839A252049C0, %fd3640;
	setp.ltu.f64 	%p92, %fd70, 0d41E0000000000000;
	@%p92 bra 	$L__BB1_57;
	{ // callseq 1295, 0
	.param .b64 param0;
	st.param.f64 	[param0], %fd69;
	.param .align 16 .b8 retval0[16];
	call.uni (retval0), 
	__internal_trig_reduction_slowpathd, 
	(
	param0
	);
	ld.param.f64 	%fd17072, [retval0];
	ld.param.b32 	%r3721, [retval0+8];
	} // callseq 1295
$L__BB1_57:
	shl.b32 	%r1452, %r3721, 6;
	cvt.u64.u32 	%rd133, %r1452;
	and.b64  	%rd134, %rd133, 64;
	add.s64 	%rd136, %rd99, %rd134;
	mul.rn.f64 	%fd3643, %fd17072, %fd17072;
	and.b32  	%r1453, %r3721, 1;
	setp.eq.b32 	%p94, %r1453, 1;
	selp.f64 	%fd3644, 0dBDA8FF8320FD8164, 0d3DE5DB65F9785EBA, %p94;
	ld.global.nc.v2.f64 	{%fd3645, %fd3646}, [%rd136];
	fma.rn.f64 	%fd3647, %fd3644, %fd3643, %fd3645;
	fma.rn.f64 	%fd3648, %fd3647, %fd3643, %fd3646;
	ld.global.nc.v2.f64 	{%fd3649, %fd3650}, [%rd136+16];
	fma.rn.f64 	%fd3651, %fd3648, %fd3643, %fd3649;
	fma.rn.f64 	%fd3652, %fd3651, %fd3643, %fd3650;
	ld.global.nc.v2.f64 	{%fd3653, %fd3654}, [%rd136+32];
	fma.rn.f64 	%fd3655, %fd3652, %fd3643, %fd3653;
	fma.rn.f64 	%fd3656, %fd3655, %fd3643, %fd3654;
	fma.rn.f64 	%fd3657, %fd3656, %fd17072, %fd17072;
	fma.rn.f64 	%fd3658, %fd3656, %fd3643, 0d3FF0000000000000;
	selp.f64 	%fd3659, %fd3658, %fd3657, %p94;
	and.b32  	%r1454, %r3721, 2;
	setp.eq.s32 	%p95, %r1454, 0;
	mov.f64 	%fd3660, 0d0000000000000000;
	sub.f64 	%fd3661, %fd3660, %fd3659;
	selp.f64 	%fd3662, %fd3659, %fd3661, %p95;
	mul.f64 	%fd87, %fd67, %fd3662;
	neg.f64 	%fd3663, %fd68;
	mul.f64 	%fd3664, %fd65, %fd3663;
	mul.f64 	%fd88, %fd32, %fd3664;
	mul.f64 	%fd3665, %fd65, %fd68;
	mul.f64 	%fd89, %fd12, %fd3665;
	ld.global.u32 	%r1455, [%rd5+4];
	setp.lt.s32 	%p96, %r1455, 1;
	mov.pred 	%p2052, 0;
	@%p96 bra 	$L__BB1_71;
	mul.f64 	%fd90, %fd67, %fd76;
	mul.f64 	%fd91, %fd68, %fd82;
	mov.b32 	%r3722, 0;
$L__BB1_59:
	shl.b32 	%r1457, %r3722, 2;
	mul.wide.u32 	%rd137, %r1457, 4;
	add.s64 	%rd138, %rd2, %rd137;
	ld.global.u32 	%r1458, [%rd138+8];
	cvt.rn.f64.s32 	%fd3666, %r1458;
	ld.global.u32 	%r1459, [%rd138+4];
	cvt.rn.f64.s32 	%fd3667, %r1459;
	ld.global.u32 	%r1460, [%rd138];
	cvt.rn.f64.s32 	%fd3668, %r1460;
	mul.f64 	%fd3669, %fd90, %fd3667;
	fma.rn.f64 	%fd3670, %fd66, %fd3668, %fd3669;
	fma.rn.f64 	%fd3671, %fd91, %fd3666, %fd3670;
	mov.f64 	%fd3672, 0d0000000000000000;
	copysign.f64 	%fd3673, %fd3668, %fd3672;
	fma.rn.f64 	%fd3674, %fd87, %fd3667, %fd3673;
	fma.rn.f64 	%fd3675, %fd88, %fd3666, %fd3674;
	copysign.f64 	%fd3676, %fd3667, %fd3672;
	add.f64 	%fd3677, %fd3673, %fd3676;
	fma.rn.f64 	%fd3678, %fd89, %fd3666, %fd3677;
	mul.f64 	%fd3679, %fd3675, %fd3675;
	fma.rn.f64 	%fd3680, %fd3671, %fd3671, %fd3679;
	fma.rn.f64 	%fd3681, %fd3678, %fd3678, %fd3680;
	sqrt.rn.f64 	%fd3682, %fd3681;
	rcp.rn.f64 	%fd3683, %fd3682;
	mul.lo.s32 	%r1461, %r3722, 7;
	mul.wide.u32 	%rd139, %r1461, 8;
	add.s64 	%rd19, %rd13, %rd139;
	st.global.f64 	[%rd19], %fd3671;
	st.global.f64 	[%rd19+8], %fd3675;
	st.global.f64 	[%rd19+16], %fd3678;
	add.s64 	%rd140, %rd1, %rd139;
	ld.global.f64 	%fd3684, [%rd140+24];
	st.global.f64 	[%rd19+24], %fd3684;
	st.global.f64 	[%rd19+32], %fd3683;
	ld.global.f64 	%fd3685, [%rd4+4152];
	add.f64 	%fd3686, %fd3683, %fd3683;
	div.rn.f64 	%fd92, %fd3685, %fd3686;
	{
	.reg .b32 %temp; 
	mov.b64 	{%temp, %r1462}, %fd92;
	}
	mov.b32 	%f1, %r1462;
	abs.f32 	%f2, %f1;
	setp.geu.f32 	%p97, %f2, 0f3FE26666;
	@%p97 bra 	$L__BB1_61;
	mul.f64 	%fd3720, %fd92, %fd92;
	fma.rn.f64 	%fd3721, %fd3720, 0d3FB0066BDC1895E9, 0dBFB3823B180754AF;
	fma.rn.f64 	%fd3722, %fd3721, %fd3720, 0d3FB11E52CC2F79AE;
	fma.rn.f64 	%fd3723, %fd3722, %fd3720, 0dBF924EAF3526861B;
	fma.rn.f64 	%fd3724, %fd3723, %fd3720, 0d3F91DF02A31E6CB7;
	fma.rn.f64 	%fd3725, %fd3724, %fd3720, 0d3F847D18B0EEC6CC;
	fma.rn.f64 	%fd3726, %fd3725, %fd3720, 0d3F8D0AF961BA53B0;
	fma.rn.f64 	%fd3727, %fd3726, %fd3720, 0d3F91BF7734CF1C48;
	fma.rn.f64 	%fd3728, %fd3727, %fd3720, 0d3F96E91483144EF7;
	fma.rn.f64 	%fd3729, %fd3728, %fd3720, 0d3F9F1C6E0A4F9F81;
	fma.rn.f64 	%fd3730, %fd3729, %fd3720, 0d3FA6DB6DC27FA92B;
	fma.rn.f64 	%fd3731, %fd3730, %fd3720, 0d3FB333333320F91B;
	fma.rn.f64 	%fd3732, %fd3731, %fd3720, 0d3FC5555555555F4D;
	mul.f64 	%fd3733, %fd3720, %fd3732;
	fma.rn.f64 	%fd17073, %fd3733, %fd92, %fd92;
	bra.uni 	$L__BB1_62;
$L__BB1_61:
	abs.f64 	%fd3687, %fd92;
	fma.rn.f64 	%fd3688, %fd3687, 0dBFE0000000000000, 0d3FE0000000000000;
	rsqrt.approx.ftz.f64 	%fd3689, %fd3688;
	{
	.reg .b32 %temp; 
	mov.b64 	{%r1463, %temp}, %fd3689;
	}
	{
	.reg .b32 %temp; 
	mov.b64 	{%temp, %r1464}, %fd3689;
	}
	add.s32 	%r1465, %r1464, -1048576;
	mov.b64 	%fd3690, {%r1463, %r1465};
	mul.f64 	%fd3691, %fd3688, %fd3689;
	neg.f64 	%fd3692, %fd3691;
	fma.rn.f64 	%fd3693, %fd3691, %fd3692, %fd3688;
	fma.rn.f64 	%fd3694, %fd3693, %fd3690, %fd3691;
	neg.f64 	%fd3695, %fd3694;
	fma.rn.f64 	%fd3696, %fd3689, %fd3695, 0d3FF0000000000000;
	fma.rn.f64 	%fd3697, %fd3696, %fd3690, %fd3690;
	fma.rn.f64 	%fd3698, %fd3694, %fd3695, %fd3688;
	fma.rn.f64 	%fd3699, %fd3698, %fd3697, %fd3694;
	{
	.reg .b32 %temp; 
	mov.b64 	{%temp, %r1466}, %fd3688;
	}
	setp.lt.s32 	%p98, %r1466, 0;
	selp.f64 	%fd3700, 0dFFF8000000000000, %fd3699, %p98;
	setp.ne.f64 	%p99, %fd3688, 0d0000000000000000;
	selp.f64 	%fd3701, %fd3700, %fd3688, %p99;
	fma.rn.f64 	%fd3702, %fd3688, 0d3FB0066BDC1895E9, 0dBFB3823B180754AF;
	fma.rn.f64 	%fd3703, %fd3702, %fd3688, 0d3FB11E52CC2F79AE;
	fma.rn.f64 	%fd3704, %fd3703, %fd3688, 0dBF924EAF3526861B;
	fma.rn.f64 	%fd3705, %fd3704, %fd3688, 0d3F91DF02A31E6CB7;
	fma.rn.f64 	%fd3706, %fd3705, %fd3688, 0d3F847D18B0EEC6CC;
	fma.rn.f64 	%fd3707, %fd3706, %fd3688, 0d3F8D0AF961BA53B0;
	fma.rn.f64 	%fd3708, %fd3707, %fd3688, 0d3F91BF7734CF1C48;
	fma.rn.f64 	%fd3709, %fd3708, %fd3688, 0d3F96E91483144EF7;
	fma.rn.f64 	%fd3710, %fd3709, %fd3688, 0d3F9F1C6E0A4F9F81;
	fma.rn.f64 	%fd3711, %fd3710, %fd3688, 0d3FA6DB6DC27FA92B;
	fma.rn.f64 	%fd3712, %fd3711, %fd3688, 0d3FB333333320F91B;
	fma.rn.f64 	%fd3713, %fd3712, %fd3688, 0d3FC5555555555F4D;
	mul.f64 	%fd3714, %fd3688, %fd3713;
	mul.f64 	%fd3715, %fd3701, 0dC000000000000000;
	fma.rn.f64 	%fd3716, %fd3715, %fd3714, 0d3C91A62633145C07;
	add.f64 	%fd3717, %fd3715, 0d3FE921FB54442D18;
	add.f64 	%fd3718, %fd3717, %fd3716;
	add.f64 	%fd3719, %fd3718, 0d3FE921FB54442D18;
	copysign.f64 	%fd17073, %fd92, %fd3719;
$L__BB1_62:
	mul.f64 	%fd3734, %fd17073, 0d404CA5DC1A63C1F5;
	st.global.f64 	[%rd19+40], %fd3734;
	ld.global.f64 	%fd96, [%rd4];
	mul.f64 	%fd97, %fd3734, 0d3FA1DF46A2529D3A;
	abs.f64 	%fd98, %fd97;
	setp.neu.f64 	%p100, %fd98, 0d7FF0000000000000;
	@%p100 bra 	$L__BB1_64;
	mov.f64 	%fd3740, 0d0000000000000000;
	mul.rn.f64 	%fd17075, %fd97, %fd3740;
	mov.pred 	%p2051, -1;
	bra.uni 	$L__BB1_67;
$L__BB1_64:
	mul.f64 	%fd3735, %fd97, 0d3FE45F306DC9C883;
	cvt.rni.s32.f64 	%r3723, %fd3735;
	cvt.rn.f64.s32 	%fd3736, %r3723;
	fma.rn.f64 	%fd3737, %fd3736, 0dBFF921FB54442D18, %fd97;
	fma.rn.f64 	%fd3738, %fd3736, 0dBC91A62633145C00, %fd3737;
	fma.rn.f64 	%fd17075, %fd3736, 0dB97B839A252049C0, %fd3738;
	setp.ltu.f64 	%p101, %fd98, 0d41E0000000000000;
	@%p101 bra 	$L__BB1_66;
	{ // callseq 1296, 0
	.param .b64 param0;
	st.param.f64 	[param0], %fd97;
	.param .align 16 .b8 retval0[16];
	call.uni (retval0), 
	__internal_trig_reduction_slowpathd, 
	(
	param0
	);
	ld.param.f64 	%fd17075, [retval0];
	ld.param.b32 	%r3723, [retval0+8];
	} // callseq 1296
$L__BB1_66:
	and.b32  	%r1468, %r3723, 1;
	setp.eq.b32 	%p102, %r1468, 1;
	not.pred 	%p2051, %p102;
$L__BB1_67:
	mul.f64 	%fd3741, %fd17075, %fd17075;
	fma.rn.f64 	%fd3742, %fd3741, 0d3EE48DAC2799BCB9, 0dBEF9757C5B27EBB1;
	fma.rn.f64 	%fd3743, %fd3742, %fd3741, 0d3F0980E90FD91E04;
	fma.rn.f64 	%fd3744, %fd3743, %fd3741, 0dBEFAE2B0417D7E1D;
	fma.rn.f64 	%fd3745, %fd3744, %fd3741, 0d3F119F5341BFBA57;
	fma.rn.f64 	%fd3746, %fd3745, %fd3741, 0d3F15E791A00F6919;
	fma.rn.f64 	%fd3747, %fd3746, %fd3741, 0d3F2FF2E7FADEC73A;
	fma.rn.f64 	%fd3748, %fd3747, %fd3741, 0d3F434BC1B206DA62;
	fma.rn.f64 	%fd3749, %fd3748, %fd3741, 0d3F57DB18EF2F83F9;
	fma.rn.f64 	%fd3750, %fd3749, %fd3741, 0d3F6D6D2E7AE49FBC;
	fma.rn.f64 	%fd3751, %fd3750, %fd3741, 0d3F8226E3A816A776;
	fma.rn.f64 	%fd3752, %fd3751, %fd3741, 0d3F9664F485D25660;
	fma.rn.f64 	%fd3753, %fd3752, %fd3741, 0d3FABA1BA1BABF31D;
	fma.rn.f64 	%fd3754, %fd3753, %fd3741, 0d3FC11111111105D2;
	fma.rn.f64 	%fd3755, %fd3754, %fd3741, 0d3FD555555555555E;
	mul.f64 	%fd104, %fd3741, %fd3755;
	fma.rn.f64 	%fd17076, %fd104, %fd17075, %fd17075;
	@%p2051 bra 	$L__BB1_69;
	sub.f64 	%fd3756, %fd17076, %fd17075;
	neg.f64 	%fd3757, %fd3756;
	fma.rn.f64 	%fd3758, %fd104, %fd17075, %fd3757;
	rcp.approx.ftz.f64 	%fd3759, %fd17076;
	neg.f64 	%fd3760, %fd17076;
	fma.rn.f64 	%fd3761, %fd3760, %fd3759, 0d3FF0000000000000;
	fma.rn.f64 	%fd3762, %fd3761, %fd3761, %fd3761;
	fma.rn.f64 	%fd3763, %fd3762, %fd3759, %fd3759;
	neg.f64 	%fd3764, %fd3763;
	fma.rn.f64 	%fd3765, %fd17076, %fd3764, 0d3FF0000000000000;
	fma.rn.f64 	%fd3766, %fd3764, %fd3758, %fd3765;
	fma.rn.f64 	%fd17076, %fd3766, %fd3764, %fd3764;
$L__BB1_69:
	mul.f64 	%fd3767, %fd96, %fd17076;
	st.global.f64 	[%rd19+48], %fd3767;
	add.s32 	%r3722, %r3722, 1;
	ld.global.u32 	%r52, [%rd5+4];
	setp.lt.s32 	%p104, %r3722, %r52;
	@%p104 bra 	$L__BB1_59;
	setp.gt.s32 	%p2052, %r52, 0;
$L__BB1_71:
	ld.global.f64 	%fd3768, [%rd14+24];
	ld.global.f64 	%fd108, [%rd14+32];
	ld.global.f64 	%fd109, [%rd14+40];
	mul.f64 	%fd110, %fd3768, 0d3F91DF46A2529D3A;
	abs.f64 	%fd111, %fd110;
	setp.neu.f64 	%p105, %fd111, 0d7FF0000000000000;
	@%p105 bra 	$L__BB1_73;
	mov.f64 	%fd3774, 0d0000000000000000;
	mul.rn.f64 	%fd17078, %fd110, %fd3774;
	mov.b32 	%r3725, 1;
	bra.uni 	$L__BB1_76;
$L__BB1_73:
	mul.f64 	%fd3769, %fd110, 0d3FE45F306DC9C883;
	cvt.rni.s32.f64 	%r3724, %fd3769;
	cvt.rn.f64.s32 	%fd3770, %r3724;
	fma.rn.f64 	%fd3771, %fd3770, 0dBFF921FB54442D18, %fd110;
	fma.rn.f64 	%fd3772, %fd3770, 0dBC91A62633145C00, %fd3771;
	fma.rn.f64 	%fd17078, %fd3770, 0dB97B839A252049C0, %fd3772;
	setp.ltu.f64 	%p106, %fd111, 0d41E0000000000000;
	@%p106 bra 	$L__BB1_75;
	{ // callseq 1297, 0
	.param .b64 param0;
	st.param.f64 	[param0], %fd110;
	.param .align 16 .b8 retval0[16];
	call.uni (retval0), 
	__internal_trig_reduction_slowpathd, 
	(
	param0
	);
	ld.param.f64 	%fd17078, [retval0];
	ld.param.b32 	%r3724, [retval0+8];
	} // callseq 1297
$L__BB1_75:
	add.s32 	%r3725, %r3724, 1;
$L__BB1_76:
	shl.b32 	%r1471, %r3725, 6;
	cvt.u64.u32 	%rd141, %r1471;
	and.b64  	%rd142, %rd141, 64;
	add.s64 	%rd144, %rd99, %rd142;
	mul.rn.f64 	%fd3775, %fd17078, %fd17078;
	and.b32  	%r1472, %r3725, 1;
	setp.eq.b32 	%p107, %r1472, 1;
	selp.f64 	%fd3776, 0dBDA8FF8320FD8164, 0d3DE5DB65F9785EBA, %p107;
	ld.global.nc.v2.f64 	{%fd3777, %fd3778}, [%rd144];
	fma.rn.f64 	%fd3779, %fd3776, %fd3775, %fd3777;
	fma.rn.f64 	%fd3780, %fd3779, %fd3775, %fd3778;
	ld.global.nc.v2.f64 	{%fd3781, %fd3782}, [%rd144+16];
	fma.rn.f64 	%fd3783, %fd3780, %fd3775, %fd3781;
	fma.rn.f64 	%fd3784, %fd3783, %fd3775, %fd3782;
	ld.global.nc.v2.f64 	{%fd3785, %fd3786}, [%rd144+32];
	fma.rn.f64 	%fd3787, %fd3784, %fd3775, %fd3785;
	fma.rn.f64 	%fd3788, %fd3787, %fd3775, %fd3786;
	fma.rn.f64 	%fd3789, %fd3788, %fd17078, %fd17078;
	fma.rn.f64 	%fd3790, %fd3788, %fd3775, 0d3FF0000000000000;
	selp.f64 	%fd3791, %fd3790, %fd3789, %p107;
	and.b32  	%r1473, %r3725, 2;
	setp.eq.s32 	%p108, %r1473, 0;
	mov.f64 	%fd3792, 0d0000000000000000;
	sub.f64 	%fd3793, %fd3792, %fd3791;
	selp.f64 	%fd117, %fd3791, %fd3793, %p108;
	mul.f64 	%fd118, %fd108, 0d3F91DF46A2529D3A;
	abs.f64 	%fd119, %fd118;
	setp.neu.f64 	%p109, %fd119, 0d7FF0000000000000;
	@%p109 bra 	$L__BB1_78;
	mov.f64 	%fd3799, 0d0000000000000000;
	mul.rn.f64 	%fd17080, %fd118, %fd3799;
	mov.b32 	%r3727, 1;
	bra.uni 	$L__BB1_81;
$L__BB1_78:
	mul.f64 	%fd3794, %fd118, 0d3FE45F306DC9C883;
	cvt.rni.s32.f64 	%r3726, %fd3794;
	cvt.rn.f64.s32 	%fd3795, %r3726;
	fma.rn.f64 	%fd3796, %fd3795, 0dBFF921FB54442D18, %fd118;
	fma.rn.f64 	%fd3797, %fd3795, 0dBC91A62633145C00, %fd3796;
	fma.rn.f64 	%fd17080, %fd3795, 0dB97B839A252049C0, %fd3797;
	setp.ltu.f64 	%p110, %fd119, 0d41E0000000000000;
	@%p110 bra 	$L__BB1_80;
	{ // callseq 1298, 0
	.param .b64 param0;
	st.param.f64 	[param0], %fd118;
	.param .align 16 .b8 retval0[16];
	call.uni (retval0), 
	__internal_trig_reduction_slowpathd, 
	(
	param0
	);
	ld.param.f64 	%fd17080, [retval0];
	ld.param.b32 	%r3726, [retval0+8];
	} // callseq 1298
$L__BB1_80:
	add.s32 	%r3727, %r3726, 1;
$L__BB1_81:
	shl.b32 	%r1476, %r3727, 6;
	cvt.u64.u32 	%rd145, %r1476;
	and.b64  	%rd146, %rd145, 64;
	add.s64 	%rd148, %rd99, %rd146;
	mul.rn.f64 	%fd3800, %fd17080, %fd17080;
	and.b32  	%r1477, %r3727, 1;
	setp.eq.b32 	%p111, %r1477, 1;
	selp.f64 	%fd3801, 0dBDA8FF8320FD8164, 0d3DE5DB65F9785EBA, %p111;
	ld.global.nc.v2.f64 	{%fd3802, %fd3803}, [%rd148];
	fma.rn.f64 	%fd3804, %fd3801, %fd3800, %fd3802;
	fma.rn.f64 	%fd3805, %fd3804, %fd3800, %fd3803;
	ld.global.nc.v2.f64 	{%fd3806, %fd3807}, [%rd148+16];
	fma.rn.f64 	%fd3808, %fd3805, %fd3800, %fd3806;
	fma.rn.f64 	%fd3809, %fd3808, %fd3800, %fd3807;
	ld.global.nc.v2.f64 	{%fd3810, %fd3811}, [%rd148+32];
	fma.rn.f64 	%fd3812, %fd3809, %fd3800, %fd3810;
	fma.rn.f64 	%fd3813, %fd3812, %fd3800, %fd3811;
	fma.rn.f64 	%fd3814, %fd3813, %fd17080, %fd17080;
	fma.rn.f64 	%fd3815, %fd3813, %fd3800, 0d3FF0000000000000;
	selp.f64 	%fd3816, %fd3815, %fd3814, %p111;
	and.b32  	%r1478, %r3727, 2;
	setp.eq.s32 	%p112, %r1478, 0;
	mov.f64 	%fd3817, 0d0000000000000000;
	sub.f64 	%fd3818, %fd3817, %fd3816;
	selp.f64 	%fd125, %fd3816, %fd3818, %p112;
	mul.f64 	%fd126, %fd109, 0d3F91DF46A2529D3A;
	abs.f64 	%fd127, %fd126;
	setp.neu.f64 	%p113, %fd127, 0d7FF0000000000000;
	@%p113 bra 	$L__BB1_83;
	mov.f64 	%fd3824, 0d0000000000000000;
	mul.rn.f64 	%fd17082, %fd126, %fd3824;
	mov.b32 	%r3729, 1;
	bra.uni 	$L__BB1_86;
$L__BB1_83:
	mul.f64 	%fd3819, %fd126, 0d3FE45F306DC9C883;
	cvt.rni.s32.f64 	%r3728, %fd3819;
	cvt.rn.f64.s32 	%fd3820, %r3728;
	fma.rn.f64 	%fd3821, %fd3820, 0dBFF921FB54442D18, %fd126;
	fma.rn.f64 	%fd3822, %fd3820, 0dBC91A62633145C00, %fd3821;
	fma.rn.f64 	%fd17082, %fd3820, 0dB97B839A252049C0, %fd3822;
	setp.ltu.f64 	%p114, %fd127, 0d41E0000000000000;
	@%p114 bra 	$L__BB1_85;
	{ // callseq 1299, 0
	.param .b64 param0;
	st.param.f64 	[param0], %fd126;
	.param .align 16 .b8 retval0[16];
	call.uni (retval0), 
	__internal_trig_reduction_slowpathd, 
	(
	param0
	);
	ld.param.f64 	%fd17082, [retval0];
	ld.param.b32 	%r3728, [retval0+8];
	} // callseq 1299
$L__BB1_85:
	add.s32 	%r3729, %r3728, 1;
$L__BB1_86:
	setp.neu.f64 	%p115, %fd111, 0d7FF0000000000000;
	shl.b32 	%r1481, %r3729, 6;
	cvt.u64.u32 	%rd149, %r1481;
	and.b64  	%rd150, %rd149, 64;
	add.s64 	%rd152, %rd99, %rd150;
	mul.rn.f64 	%fd3825, %fd17082, %fd17082;
	and.b32  	%r1482, %r3729, 1;
	setp.eq.b32 	%p116, %r1482, 1;
	selp.f64 	%fd3826, 0dBDA8FF8320FD8164, 0d3DE5DB65F9785EBA, %p116;
	ld.global.nc.v2.f64 	{%fd3827, %fd3828}, [%rd152];
	fma.rn.f64 	%fd3829, %fd3826, %fd3825, %fd3827;
	fma.rn.f64 	%fd3830, %fd3829, %fd3825, %fd3828;
	ld.global.nc.v2.f64 	{%fd3831, %fd3832}, [%rd152+16];
	fma.rn.f64 	%fd3833, %fd3830, %fd3825, %fd3831;
	fma.rn.f64 	%fd3834, %fd3833, %fd3825, %fd3832;
	ld.global.nc.v2.f64 	{%fd3835, %fd3836}, [%rd152+32];
	fma.rn.f64 	%fd3837, %fd3834, %fd3825, %fd3835;
	fma.rn.f64 	%fd3838, %fd3837, %fd3825, %fd3836;
	fma.rn.f64 	%fd3839, %fd3838, %fd17082, %fd17082;
	fma.rn.f64 	%fd3840, %fd3838, %fd3825, 0d3FF0000000000000;
	selp.f64 	%fd3841, %fd3840, %fd3839, %p116;
	and.b32  	%r1483, %r3729, 2;
	setp.eq.s32 	%p117, %r1483, 0;
	mov.f64 	%fd3842, 0d0000000000000000;
	sub.f64 	%fd3843, %fd3842, %fd3841;
	selp.f64 	%fd133, %fd3841, %fd3843, %p117;
	@%p115 bra 	$L__BB1_88;
	mov.f64 	%fd3849, 0d0000000000000000;
	mul.rn.f64 	%fd17083, %fd110, %fd3849;
	mov.b32 	%r3730, 0;
	bra.uni 	$L__BB1_90;
$L__BB1_88:
	mul.f64 	%fd3844, %fd110, 0d3FE45F306DC9C883;
	cvt.rni.s32.f64 	%r3730, %fd3844;
	cvt.rn.f64.s32 	%fd3845, %r3730;
	fma.rn.f64 	%fd3846, %fd3845, 0dBFF921FB54442D18, %fd110;
	fma.rn.f64 	%fd3847, %fd3845, 0dBC91A62633145C00, %fd3846;
	fma.rn.f64 	%fd17083, %fd3845, 0dB97B839A252049C0, %fd3847;
	setp.ltu.f64 	%p118, %fd111, 0d41E0000000000000;
	@%p118 bra 	$L__BB1_90;
	{ // callseq 1300, 0
	.param .b64 param0;
	st.param.f64 	[param0], %fd110;
	.param .align 16 .b8 retval0[16];
	call.uni (retval0), 
	__internal_trig_reduction_slowpathd, 
	(
	param0
	);
	ld.param.f64 	%fd17083, [retval0];
	ld.param.b32 	%r3730, [retval0+8];
	} // callseq 1300
$L__BB1_90:
	setp.neu.f64 	%p119, %fd119, 0d7FF0000000000000;
	shl.b32 	%r1486, %r3730, 6;
	cvt.u64.u32 	%rd153, %r1486;
	and.b64  	%rd154, %rd153, 64;
	add.s64 	%rd156, %rd99, %rd154;
	mul.rn.f64 	%fd3850, %fd17083, %fd17083;
	and.b32  	%r1487, %r3730, 1;
	setp.eq.b32 	%p120, %r1487, 1;
	selp.f64 	%fd3851, 0dBDA8FF8320FD8164, 0d3DE5DB65F9785EBA, %p120;
	ld.global.nc.v2.f64 	{%fd3852, %fd3853}, [%rd156];
	fma.rn.f64 	%fd3854, %fd3851, %fd3850, %fd3852;
	fma.rn.f64 	%fd3855, %fd3854, %fd3850, %fd3853;
	ld.global.nc.v2.f64 	{%fd3856, %fd3857}, [%rd156+16];
	fma.rn.f64 	%fd3858, %fd3855, %fd3850, %fd3856;
	fma.rn.f64 	%fd3859, %fd3858, %fd3850, %fd3857;
	ld.global.nc.v2.f64 	{%fd3860, %fd3861}, [%rd156+32];
	fma.rn.f64 	%fd3862, %fd3859, %fd3850, %fd3860;
	fma.rn.f64 	%fd3863, %fd3862, %fd3850, %fd3861;
	fma.rn.f64 	%fd3864, %fd3863, %fd17083, %fd17083;
	fma.rn.f64 	%fd3865, %fd3863, %fd3850, 0d3FF0000000000000;
	selp.f64 	%fd3866, %fd3865, %fd3864, %p120;
	and.b32  	%r1488, %r3730, 2;
	setp.eq.s32 	%p121, %r1488, 0;
	mov.f64 	%fd3867, 0d0000000000000000;
	sub.f64 	%fd3868, %fd3867, %fd3866;
	selp.f64 	%fd138, %fd3866, %fd3868, %p121;
	@%p119 bra 	$L__BB1_92;
	mov.f64 	%fd3874, 0d0000000000000000;
	mul.rn.f64 	%fd17084, %fd118, %fd3874;
	mov.b32 	%r3731, 0;
	bra.uni 	$L__BB1_94;
$L__BB1_92:
	mul.f64 	%fd3869, %fd118, 0d3FE45F306DC9C883;
	cvt.rni.s32.f64 	%r3731, %fd3869;
	cvt.rn.f64.s32 	%fd3870, %r3731;
	fma.rn.f64 	%fd3871, %fd3870, 0dBFF921FB54442D18, %fd118;
	fma.rn.f64 	%fd3872, %fd3870, 0dBC91A62633145C00, %fd3871;
	fma.rn.f64 	%fd17084, %fd3870, 0dB97B839A252049C0, %fd3872;
	setp.ltu.f64 	%p122, %fd119, 0d41E0000000000000;
	@%p122 bra 	$L__BB1_94;
	{ // callseq 1301, 0
	.param .b64 param0;
	st.param.f64 	[param0], %fd118;
	.param .align 16 .b8 retval0[16];
	call.uni (retval0), 
	__internal_trig_reduction_slowpathd, 
	(
	param0
	);
	ld.param.f64 	%fd17084, [retval0];
	ld.param.b32 	%r3731, [retval0+8];
	} // callseq 1301
$L__BB1_94:
	setp.neu.f64 	%p123, %fd127, 0d7FF0000000000000;
	shl.b32 	%r1491, %r3731, 6;
	cvt.u64.u32 	%rd157, %r1491;
	and.b64  	%rd158, %rd157, 64;
	add.s64 	%rd160, %rd99, %rd158;
	mul.rn.f64 	%fd3875, %fd17084, %fd17084;
	and.b32  	%r1492, %r3731, 1;
	setp.eq.b32 	%p124, %r1492, 1;
	selp.f64 	%fd3876, 0dBDA8FF8320FD8164, 0d3DE5DB65F9785EBA, %p124;
	ld.global.nc.v2.f64 	{%fd3877, %fd3878}, [%rd160];
	fma.rn.f64 	%fd3879, %fd3876, %fd3875, %fd3877;
	fma.rn.f64 	%fd3880, %fd3879, %fd3875, %fd3878;
	ld.global.nc.v2.f64 	{%fd3881, %fd3882}, [%rd160+16];
	fma.rn.f64 	%fd3883, %fd3880, %fd3875, %fd3881;
	fma.rn.f64 	%fd3884, %fd3883, %fd3875, %fd3882;
	ld.global.nc.v2.f64 	{%fd3885, %fd3886}, [%rd160+32];
	fma.rn.f64 	%fd3887, %fd3884, %fd3875, %fd3885;
	fma.rn.f64 	%fd3888, %fd3887, %fd3875, %fd3886;
	fma.rn.f64 	%fd3889, %fd3888, %fd17084, %fd17084;
	fma.rn.f64 	%fd3890, %fd3888, %fd3875, 0d3FF0000000000000;
	selp.f64 	%fd3891, %fd3890, %fd3889, %p124;
	and.b32  	%r1493, %r3731, 2;
	setp.eq.s32 	%p125, %r1493, 0;
	mov.f64 	%fd3892, 0d0000000000000000;
	sub.f64 	%fd3893, %fd3892, %fd3891;
	selp.f64 	%fd143, %fd3891, %fd3893, %p125;
	@%p123 bra 	$L__BB1_96;
	mov.f64 	%fd3899, 0d0000000000000000;
	mul.rn.f64 	%fd17085, %fd126, %fd3899;
	mov.b32 	%r3732, 0;
	bra.uni 	$L__BB1_98;
$L__BB1_96:
	mul.f64 	%fd3894, %fd126, 0d3FE45F306DC9C883;
	cvt.rni.s32.f64 	%r3732, %fd3894;
	cvt.rn.f64.s32 	%fd3895, %r3732;
	fma.rn.f64 	%fd3896, %fd3895, 0dBFF921FB54442D18, %fd126;
	fma.rn.f64 	%fd3897, %fd3895, 0dBC91A62633145C00, %fd3896;
	fma.rn.f64 	%fd17085, %fd3895, 0dB97B839A252049C0, %fd3897;
	setp.ltu.f64 	%p126, %fd127, 0d41E0000000000000;
	@%p126 bra 	$L__BB1_98;
	{ // callseq 1302, 0
	.param .b64 param0;
	st.param.f64 	[param0], %fd126;
	.param .align 16 .b8 retval0[16];
	call.uni (retval0), 
	__internal_trig_reduction_slowpathd, 
	(
	param0
	);
	ld.param.f64 	%fd17085, [retval0];
	ld.param.b32 	%r3732, [retval0+8];
	} // callseq 1302
$L__BB1_98:
	shl.b32 	%r1497, %r3732, 6;
	cvt.u64.u32 	%rd161, %r1497;
	and.b64  	%rd162, %rd161, 64;
	add.s64 	%rd164, %rd99, %rd162;
	mul.rn.f64 	%fd3900, %fd17085, %fd17085;
	and.b32  	%r1498, %r3732, 1;
	setp.eq.b32 	%p127, %r1498, 1;
	selp.f64 	%fd3901, 0dBDA8FF8320FD8164, 0d3DE5DB65F9785EBA, %p127;
	ld.global.nc.v2.f64 	{%fd3902, %fd3903}, [%rd164];
	fma.rn.f64 	%fd3904, %fd3901, %fd3900, %fd3902;
	fma.rn.f64 	%fd3905, %fd3904, %fd3900, %fd3903;
	ld.global.nc.v2.f64 	{%fd3906, %fd3907}, [%rd164+16];
	fma.rn.f64 	%fd3908, %fd3905, %fd3900, %fd3906;
	fma.rn.f64 	%fd3909, %fd3908, %fd3900, %fd3907;
	ld.global.nc.v2.f64 	{%fd3910, %fd3911}, [%rd164+32];
	fma.rn.f64 	%fd3912, %fd3909, %fd3900, %fd3910;
	fma.rn.f64 	%fd3913, %fd3912, %fd3900, %fd3911;
	fma.rn.f64 	%fd3914, %fd3913, %fd17085, %fd17085;
	fma.rn.f64 	%fd3915, %fd3913, %fd3900, 0d3FF0000000000000;
	selp.f64 	%fd3916, %fd3915, %fd3914, %p127;
	and.b32  	%r1499, %r3732, 2;
	setp.eq.s32 	%p128, %r1499, 0;
	mov.f64 	%fd3917, 0d0000000000000000;
	sub.f64 	%fd3918, %fd3917, %fd3916;
	selp.f64 	%fd148, %fd3916, %fd3918, %p128;
	mul.f64 	%fd3919, %fd117, %fd133;
	mul.f64 	%fd3920, %fd125, %fd148;
	mul.f64 	%fd3921, %fd138, %fd3920;
	sub.f64 	%fd149, %fd3919, %fd3921;
	mul.f64 	%fd3922, %fd117, %fd3920;
	fma.rn.f64 	%fd150, %fd133, %fd138, %fd3922;
	mul.f64 	%fd151, %fd133, %fd143;
	ld.global.u32 	%r77, [%rd7+4];
	ld.global.f64 	%fd152, [%rd4+4088];
	mov.b32 	%r3772, 0;
	not.pred 	%p129, %p2052;
	@%p129 bra 	$L__BB1_246;
	mul.f64 	%fd153, %fd143, %fd148;
	neg.f64 	%fd3924, %fd143;
	mul.f64 	%fd154, %fd117, %fd3924;
	mul.f64 	%fd3925, %fd138, %fd148;
	mul.f64 	%fd3926, %fd125, %fd133;
	mul.f64 	%fd3927, %fd117, %fd3926;
	sub.f64 	%fd155, %fd3927, %fd3925;
	mul.f64 	%fd156, %fd138, %fd143;
	mul.f64 	%fd3928, %fd117, %fd148;
	neg.f64 	%fd3929, %fd133;
	mul.f64 	%fd3930, %fd125, %fd3929;
	mul.f64 	%fd3931, %fd3930, %fd138;
	sub.f64 	%fd157, %fd3931, %fd3928;
	mov.b32 	%r3733, 0;
	mov.u32 	%r3772, %r3733;
$L__BB1_100:
	mul.lo.s32 	%r1502, %r3733, 7;
	mul.wide.u32 	%rd165, %r1502, 8;
	add.s64 	%rd20, %rd13, %rd165;
	ld.global.f64 	%fd3932, [%rd20+16];
	ld.global.f64 	%fd3933, [%rd20+8];
	ld.global.f64 	%fd3934, [%rd20];
	mul.f64 	%fd3935, %fd3933, %fd157;
	fma.rn.f64 	%fd3936, %fd3934, %fd149, %fd3935;
	fma.rn.f64 	%fd160, %fd3932, %fd156, %fd3936;
	mul.f64 	%fd3937, %fd3933, %fd155;
	fma.rn.f64 	%fd3938, %fd3934, %fd150, %fd3937;
	fma.rn.f64 	%fd161, %fd3932, %fd154, %fd3938;
	mul.f64 	%fd3939, %fd3933, %fd151;
	fma.rn.f64 	%fd3940, %fd3934, %fd153, %fd3939;
	fma.rn.f64 	%fd162, %fd3932, %fd125, %fd3940;
	ld.global.f64 	%fd3941, [%rd20+40];
	mul.f64 	%fd163, %fd160, %fd160;
	mul.f64 	%fd164, %fd161, %fd161;
	add.f64 	%fd3942, %fd163, %fd164;
	fma.rn.f64 	%fd3943, %fd162, %fd162, %fd3942;
	sqrt.rn.f64 	%fd165, %fd3943;
	mul.f64 	%fd166, %fd3941, 0d3F91DF46A2529D3A;
	abs.f64 	%fd167, %fd166;
	setp.neu.f64 	%p130, %fd167, 0d7FF0000000000000;
	@%p130 bra 	$L__BB1_102;
	mov.f64 	%fd3949, 0d0000000000000000;
	mul.rn.f64 	%fd17088, %fd166, %fd3949;
	mov.b32 	%r3736, 0;
	bra.uni 	$L__BB1_104;
$L__BB1_102:
	mul.f64 	%fd3944, %fd166, 0d3FE45F306DC9C883;
	cvt.rni.s32.f64 	%r3736, %fd3944;
	cvt.rn.f64.s32 	%fd3945, %r3736;
	fma.rn.f64 	%fd3946, %fd3945, 0dBFF921FB54442D18, %fd166;
	fma.rn.f64 	%fd3947, %fd3945, 0dBC91A62633145C00, %fd3946;
	fma.rn.f64 	%fd17088, %fd3945, 0dB97B839A252049C0, %fd3947;
	setp.ltu.f64 	%p131, %fd167, 0d41E0000000000000;
	@%p131 bra 	$L__BB1_104;
	{ // callseq 1303, 0
	.param .b64 param0;
	st.param.f64 	[param0], %fd166;
	.param .align 16 .b8 retval0[16];
	call.uni (retval0), 
	__internal_trig_reduction_slowpathd, 
	(
	param0
	);
	ld.param.f64 	%fd17088, [retval0];
	ld.param.b32 	%r3736, [retval0+8];
	} // callseq 1303
$L__BB1_104:
	shl.b32 	%r1505, %r3736, 6;
	cvt.u64.u32 	%rd166, %r1505;
	and.b64  	%rd167, %rd166, 64;
	add.s64 	%rd169, %rd99, %rd167;
	mul.rn.f64 	%fd3950, %fd17088, %fd17088;
	and.b32  	%r1506, %r3736, 1;
	setp.eq.b32 	%p132, %r1506, 1;
	selp.f64 	%fd3951, 0dBDA8FF8320FD8164, 0d3DE5DB65F9785EBA, %p132;
	ld.global.nc.v2.f64 	{%fd3952, %fd3953}, [%rd169];
	fma.rn.f64 	%fd3954, %fd3951, %fd3950, %fd3952;
	fma.rn.f64 	%fd3955, %fd3954, %fd3950, %fd3953;
	ld.global.nc.v2.f64 	{%fd3956, %fd3957}, [%rd169+16];
	fma.rn.f64 	%fd3958, %fd3955, %fd3950, %fd3956;
	fma.rn.f64 	%fd3959, %fd3958, %fd3950, %fd3957;
	ld.global.nc.v2.f64 	{%fd3960, %fd3961}, [%rd169+32];
	fma.rn.f64 	%fd3962, %fd3959, %fd3950, %fd3960;
	fma.rn.f64 	%fd3963, %fd3962, %fd3950, %fd3961;
	fma.rn.f64 	%fd3964, %fd3963, %fd17088, %fd17088;
	fma.rn.f64 	%fd3965, %fd3963, %fd3950, 0d3FF0000000000000;
	selp.f64 	%fd3966, %fd3965, %fd3964, %p132;
	and.b32  	%r1507, %r3736, 2;
	setp.eq.s32 	%p133, %r1507, 0;
	mov.f64 	%fd3967, 0d0000000000000000;
	sub.f64 	%fd3968, %fd3967, %fd3966;
	selp.f64 	%fd3969, %fd3966, %fd3968, %p133;
	mul.f64 	%fd172, %fd165, %fd3969;
	abs.f64 	%fd3970, %fd161;
	setp.geu.f64 	%p134, %fd3970, 0d3F1A36E2EB1C432D;
	@%p134 bra 	$L__BB1_113;
	setp.eq.f64 	%p182, %fd160, 0d0000000000000000;
	mov.b32 	%r3750, 0;
	@%p182 bra 	$L__BB1_168;
	neg.f64 	%fd4330, %fd172;
	div.rn.f64 	%fd173, %fd4330, %fd160;
	abs.f64 	%fd174, %fd173;
	setp.gtu.f64 	%p183, %fd174, 0d3FF0000000000000;
	@%p183 bra 	$L__BB1_168;
	{
	.reg .b32 %temp; 
	mov.b64 	{%temp, %r84}, %fd173;
	}
	{
	.reg .b32 %temp; 
	mov.b64 	{%temp, %r1574}, %fd174;
	}
	setp.gt.s32 	%p184, %r1574, 1071801957;
	@%p184 bra 	$L__BB1_111;
	mul.f64 	%fd4371, %fd173, %fd173;
	fma.rn.f64 	%fd4372, %fd4371, 0d3FB0066BDC1895E9, 0dBFB3823B180754AF;
	fma.rn.f64 	%fd4373, %fd4372, %fd4371, 0d3FB11E52CC2F79AE;
	fma.rn.f64 	%fd4374, %fd4373, %fd4371, 0dBF924EAF3526861B;
	fma.rn.f64 	%fd4375, %fd4374, %fd4371, 0d3F91DF02A31E6CB7;
	fma.rn.f64 	%fd4376, %fd4375, %fd4371, 0d3F847D18B0EEC6CC;
	fma.rn.f64 	%fd4377, %fd4376, %fd4371, 0d3F8D0AF961BA53B0;
	fma.rn.f64 	%fd4378, %fd4377, %fd4371, 0d3F91BF7734CF1C48;
	fma.rn.f64 	%fd4379, %fd4378, %fd4371, 0d3F96E91483144EF7;
	fma.rn.f64 	%fd4380, %fd4379, %fd4371, 0d3F9F1C6E0A4F9F81;
	fma.rn.f64 	%fd4381, %fd4380, %fd4371, 0d3FA6DB6DC27FA92B;
	fma.rn.f64 	%fd4382, %fd4381, %fd4371, 0d3FB333333320F91B;
	fma.rn.f64 	%fd4383, %fd4382, %fd4371, 0d3FC5555555555F4D;
	mul.f64 	%fd4384, %fd4371, %fd4383;
	fma.rn.f64 	%fd175, %fd4384, %fd174, %fd174;
	setp.gt.s32 	%p188, %r84, -1;
	@%p188 bra 	$L__BB1_110;
	mov.f64 	%fd4389, 0d3C91A62633145C07;
	add.rn.f64 	%fd4390, %fd175, %fd4389;
	mov.f64 	%fd4391, 0d3FF921FB54442D18;
	add.rn.f64 	%fd17089, %fd4391, %fd4390;
	bra.uni 	$L__BB1_112;
$L__BB1_110:
	mov.f64 	%fd4385, 0dBC91A62633145C07;
	add.rn.f64 	%fd4386, %fd175, %fd4385;
	neg.f64 	%fd4387, %fd4386;
	mov.f64 	%fd4388, 0d3FF921FB54442D18;
	add.rn.f64 	%fd17089, %fd4388, %fd4387;
	bra.uni 	$L__BB1_112;
$L__BB1_111:
	mov.f64 	%fd4331, 0d3FF0000000000000;
	sub.f64 	%fd4332, %fd4331, %fd174;
	{
	.reg .b32 %temp; 
	mov.b64 	{%r1575, %temp}, %fd4332;
	}
	{
	.reg .b32 %temp; 
	mov.b64 	{%temp, %r1576}, %fd4332;
	}
	add.s32 	%r1577, %r1576, -1048576;
	mov.b64 	%fd4333, {%r1575, %r1577};
	rsqrt.approx.ftz.f64 	%fd4334, %fd4333;
	{
	.reg .b32 %temp; 
	mov.b64 	{%r1578, %temp}, %fd4334;
	}
	{
	.reg .b32 %temp; 
	mov.b64 	{%temp, %r1579}, %fd4334;
	}
	add.s32 	%r1580, %r1579, -1048576;
	mov.b64 	%fd4335, {%r1578, %r1580};
	mul.f64 	%fd4336, %fd4333, %fd4334;
	neg.f64 	%fd4337, %fd4336;
	fma.rn.f64 	%fd4338, %fd4336, %fd4337, %fd4333;
	fma.rn.f64 	%fd4339, %fd4338, %fd4335, %fd4336;
	neg.f64 	%fd4340, %fd4339;
	fma.rn.f64 	%fd4341, %fd4334, %fd4340, 0d3FF0000000000000;
	fma.rn.f64 	%fd4342, %fd4341, %fd4335, %fd4335;
	fma.rn.f64 	%fd4343, %fd4339, %fd4340, %fd4333;
	fma.rn.f64 	%fd4344, %fd4343, %fd4342, %fd4339;
	{
	.reg .b32 %temp; 
	mov.b64 	{%r1581, %temp}, %fd4344;
	}
	{
	.reg .b32 %temp; 
	mov.b64 	{%temp, %r1582}, %fd4344;
	}
	add.s32 	%r1583, %r1582, 1048576;
	mov.b64 	%fd4345, {%r1581, %r1583};
	fma.rn.f64 	%fd4346, %fd4332, 0d3EC715B371155F70, 0dBEBAC2FE66FAAC4B;
	fma.rn.f64 	%fd4347, %fd4346, %fd4332, 0d3ED9A9B88EFCD9B8;
	fma.rn.f64 	%fd4348, %fd4347, %fd4332, 0d3EDD0F40A8A0C4C3;
	fma.rn.f64 	%fd4349, %fd4348, %fd4332, 0d3EF46D4CFA9E0E1F;
	fma.rn.f64 	%fd4350, %fd4349, %fd4332, 0d3F079C168D1E2422;
	fma.rn.f64 	%fd4351, %fd4350, %fd4332, 0d3F1C9A88C3BCA540;
	fma.rn.f64 	%fd4352, %fd4351, %fd4332, 0d3F31C4E64BD476DF;
	fma.rn.f64 	%fd4353, %fd4352, %fd4332, 0d3F46E8BA60009C8F;
	fma.rn.f64 	%fd4354, %fd4353, %fd4332, 0d3F5F1C71C62B05A2;
	fma.rn.f64 	%fd4355, %fd4354, %fd4332, 0d3F76DB6DB6DC9F2C;
	fma.rn.f64 	%fd4356, %fd4355, %fd4332, 0d3F9333333333329C;
	fma.rn.f64 	%fd4357, %fd4356, %fd4332, 0d3FB5555555555555;
	setp.lt.s32 	%p185, %r1576, 1;
	mov.f64 	%fd4358, 0d0000000000000000;
	mul.rn.f64 	%fd4359, %fd174, %fd4358;
	mul.f64 	%fd4360, %fd4332, %fd4357;
	fma.rn.f64 	%fd4361, %fd4360, %fd4345, %fd4345;
	selp.f64 	%fd4362, %fd4359, %fd4361, %p185;
	setp.lt.s32 	%p186, %r1576, 0;
	mov.f64 	%fd4363, 0d7FF0000000000000;
	mul.rn.f64 	%fd4364, %fd4362, %fd4363;
	selp.f64 	%fd4365, %fd4364, %fd4362, %p186;
	setp.lt.s32 	%p187, %r84, 0;
	mov.f64 	%fd4366, 0dBCA1A62633145C07;
	add.rn.f64 	%fd4367, %fd4365, %fd4366;
	neg.f64 	%fd4368, %fd4367;
	mov.f64 	%fd4369, 0d400921FB54442D18;
	add.rn.f64 	%fd4370, %fd4369, %fd4368;
	selp.f64 	%fd17089, %fd4370, %fd4365, %p187;
$L__BB1_112:
	mul.f64 	%fd4392, %fd17089, 0d404CA5DC1A63C1F5;
	neg.f64 	%fd4393, %fd4392;
	st.local.v2.f64 	[%rd6], {%fd4392, %fd4393};
	mov.b32 	%r3750, 2;
	bra.uni 	$L__BB1_168;
$L__BB1_113:
	div.rn.f64 	%fd3971, %fd163, %fd164;
	add.f64 	%fd180, %fd3971, 0d3FF0000000000000;
	add.f64 	%fd3972, %fd172, %fd172;
	mul.f64 	%fd3973, %fd160, %fd3972;
	div.rn.f64 	%fd181, %fd3973, %fd164;
	mul.f64 	%fd3974, %fd172, %fd172;
	div.rn.f64 	%fd3975, %fd3974, %fd164;
	add.f64 	%fd3976, %fd3975, 0dBFF0000000000000;
	mul.f64 	%fd3977, %fd180, 0dC010000000000000;
	mul.f64 	%fd3978, %fd3977, %fd3976;
	fma.rn.f64 	%fd182, %fd181, %fd181, %fd3978;
	setp.ltu.f64 	%p135, %fd182, 0d0000000000000000;
	mov.b32 	%r3750, 0;
	@%p135 bra 	$L__BB1_168;
	sqrt.rn.f64 	%fd183, %fd182;
	sub.f64 	%fd3979, %fd183, %fd181;
	add.f64 	%fd184, %fd180, %fd180;
	div.rn.f64 	%fd185, %fd3979, %fd184;
	abs.f64 	%fd186, %fd185;
	setp.gtu.f64 	%p136, %fd186, 0d3FF0000000000000;
	mov.b32 	%r3750, 0;
	@%p136 bra 	$L__BB1_141;
	{
	.reg .b32 %temp; 
	mov.b64 	{%temp, %r85}, %fd185;
	}
	{
	.reg .b32 %temp; 
	mov.b64 	{%temp, %r1510}, %fd186;
	}
	setp.gt.s32 	%p137, %r1510, 1071801957;
	@%p137 bra 	$L__BB1_119;
	mul.f64 	%fd4020, %fd185, %fd185;
	fma.rn.f64 	%fd4021, %fd4020, 0d3FB0066BDC1895E9, 0dBFB3823B180754AF;
	fma.rn.f64 	%fd4022, %fd4021, %fd4020, 0d3FB11E52CC2F79AE;
	fma.rn.f64 	%fd4023, %fd4022, %fd4020, 0dBF924EAF3526861B;
	fma.rn.f64 	%fd4024, %fd4023, %fd4020, 0d3F91DF02A31E6CB7;
	fma.rn.f64 	%fd4025, %fd4024, %fd4020, 0d3F847D18B0EEC6CC;
	fma.rn.f64 	%fd4026, %fd4025, %fd4020, 0d3F8D0AF961BA53B0;
	fma.rn.f64 	%fd4027, %fd4026, %fd4020, 0d3F91BF7734CF1C48;
	fma.rn.f64 	%fd4028, %fd4027, %fd4020, 0d3F96E91483144EF7;
	fma.rn.f64 	%fd4029, %fd4028, %fd4020, 0d3F9F1C6E0A4F9F81;
	fma.rn.f64 	%fd4030, %fd4029, %fd4020, 0d3FA6DB6DC27FA92B;
	fma.rn.f64 	%fd4031, %fd4030, %fd4020, 0d3FB333333320F91B;
	fma.rn.f64 	%fd4032, %fd4031, %fd4020, 0d3FC5555555555F4D;
	mul.f64 	%fd4033, %fd4020, %fd4032;
	fma.rn.f64 	%fd187, %fd4033, %fd186, %fd186;
	setp.gt.s32 	%p141, %r85, -1;
	@%p141 bra 	$L__BB1_118;
	mov.f64 	%fd4038, 0d3C91A62633145C07;
	add.rn.f64 	%fd4039, %fd187, %fd4038;
	mov.f64 	%fd4040, 0d3FF921FB54442D18;
	add.rn.f64 	%fd17090, %fd4040, %fd4039;
	bra.uni 	$L__BB1_120;
$L__BB1_118:
	mov.f64 	%fd4034, 0dBC91A62633145C07;
	add.rn.f64 	%fd4035, %fd187, %fd4034;
	neg.f64 	%fd4036, %fd4035;
	mov.f64 	%fd4037, 0d3FF921FB54442D18;
	add.rn.f64 	%fd17090, %fd4037, %fd4036;
	bra.uni 	$L__BB1_120;
$L__BB1_119:
	mov.f64 	%fd3980, 0d3FF0000000000000;
	sub.f64 	%fd3981, %fd3980, %fd186;
	{
	.reg .b32 %temp; 
	mov.b64 	{%r1511, %temp}, %fd3981;
	}
	{
	.reg .b32 %temp; 
	mov.b64 	{%temp, %r1512}, %fd3981;
	}
	add.s32 	%r1513, %r1512, -1048576;
	mov.b64 	%fd3982, {%r1511, %r1513};
	rsqrt.approx.ftz.f64 	%fd3983, %fd3982;
	{
	.reg .b32 %temp; 
	mov.b64 	{%r1514, %temp}, %fd3983;
	}
	{
	.reg .b32 %temp; 
	mov.b64 	{%temp, %r1515}, %fd3983;
	}
	add.s32 	%r1516, %r1515, -1048576;
	mov.b64 	%fd3984, {%r1514, %r1516};
	mul.f64 	%fd3985, %fd3982, %fd3983;
	neg.f64 	%fd3986, %fd3985;
	fma.rn.f64 	%fd3987, %fd3985, %fd3986, %fd3982;
	fma.rn.f64 	%fd3988, %fd3987, %fd3984, %fd3985;
	neg.f64 	%fd3989, %fd3988;
	fma.rn.f64 	%fd3990, %fd3983, %fd3989, 0d3FF0000000000000;
	fma.rn.f64 	%fd3991, %fd3990, %fd3984, %fd3984;
	fma.rn.f64 	%fd3992, %fd3988, %fd3989, %fd3982;
	fma.rn.f64 	%fd3993, %fd3992, %fd3991, %fd3988;
	{
	.reg .b32 %temp; 
	mov.b64 	{%r1517, %temp}, %fd3993;
	}
	{
	.reg .b32 %temp; 
	mov.b64 	{%temp, %r1518}, %fd3993;
	}
	add.s32 	%r1519, %r1518, 1048576;
	mov.b64 	%fd3994, {%r1517, %r1519};
	fma.rn.f64 	%fd3995, %fd3981, 0d3EC715B371155F70, 0dBEBAC2FE66FAAC4B;
	fma.rn.f64 	%fd3996, %fd3995, %fd3981, 0d3ED9A9B88EFCD9B8;
	fma.rn.f64 	%fd3997, %fd3996, %fd3981, 0d3EDD0F40A8A0C4C3;
	fma.rn.f64 	%fd3998, %fd3997, %fd3981, 0d3EF46D4CFA9E0E1F;
	fma.rn.f64 	%fd3999, %fd3998, %fd3981, 0d3F079C168D1E2422;
	fma.rn.f64 	%fd4000, %fd3999, %fd3981, 0d3F1C9A88C3BCA540;
	fma.rn.f64 	%fd4001, %fd4000, %fd3981, 0d3F31C4E64BD476DF;
	fma.rn.f64 	%fd4002, %fd4001, %fd3981, 0d3F46E8BA60009C8F;
	fma.rn.f64 	%fd4003, %fd4002, %fd3981, 0d3F5F1C71C62B05A2;
	fma.rn.f64 	%fd4004, %fd4003, %fd3981, 0d3F76DB6DB6DC9F2C;
	fma.rn.f64 	%fd4005, %fd4004, %fd3981, 0d3F9333333333329C;
	fma.rn.f64 	%fd4006, %fd4005, %fd3981, 0d3FB5555555555555;
	setp.lt.s32 	%p138, %r1512, 1;
	mov.f64 	%fd4007, 0d0000000000000000;
	mul.rn.f64 	%fd4008, %fd186, %fd4007;
	mul.f64 	%fd4009, %fd3981, %fd4006;
	fma.rn.f64 	%fd4010, %fd4009, %fd3994, %fd3994;
	selp.f64 	%fd4011, %fd4008, %fd4010, %p138;
	setp.lt.s32 	%p139, %r1512, 0;
	mov.f64 	%fd4012, 0d7FF0000000000000;
	mul.rn.f64 	%fd4013, %fd4011, %fd4012;
	selp.f64 	%fd4014, %fd4013, %fd4011, %p139;
	setp.lt.s32 	%p140, %r85, 0;
	mov.f64 	%fd4015, 0dBCA1A62633145C07;
	add.rn.f64 	%fd4016, %fd4014, %fd4015;
	neg.f64 	%fd4017, %fd4016;
	mov.f64 	%fd4018, 0d400921FB54442D18;
	add.rn.f64 	%fd4019, %fd4018, %fd4017;
	selp.f64 	%fd17090, %fd4019, %fd4014, %p140;
$L__BB1_120:
	neg.f64 	%fd192, %fd17090;
	abs.f64 	%fd193, %fd17090;
	setp.neu.f64 	%p142, %fd193, 0d7FF0000000000000;
	@%p142 bra 	$L__BB1_122;
	mov.f64 	%fd4046, 0d0000000000000000;
	mul.rn.f64 	%fd17092, %fd17090, %fd4046;
	mov.b32 	%r3738, 1;
	bra.uni 	$L__BB1_125;
$L__BB1_122:
	mul.f64 	%fd4041, %fd17090, 0d3FE45F306DC9C883;
	cvt.rni.s32.f64 	%r3737, %fd4041;
	cvt.rn.f64.s32 	%fd4042, %r3737;
	fma.rn.f64 	%fd4043, %fd4042, 0dBFF921FB54442D18, %fd17090;
	fma.rn.f64 	%fd4044, %fd4042, 0dBC91A62633145C00, %fd4043;
	fma.rn.f64 	%fd17092, %fd4042, 0dB97B839A252049C0, %fd4044;
	setp.ltu.f64 	%p143, %fd193, 0d41E0000000000000;
	@%p143 bra 	$L__BB1_124;
	{ // callseq 1304, 0
	.param .b64 param0;
	st.param.f64 	[param0], %fd17090;
	.param .align 16 .b8 retval0[16];
	call.uni (retval0), 
	__internal_trig_reduction_slowpathd, 
	(
	param0
	);
	ld.param.f64 	%fd17092, [retval0];
	ld.param.b32 	%r3737, [retval0+8];
	} // callseq 1304
$L__BB1_124:
	add.s32 	%r3738, %r3737, 1;
$L__BB1_125:
	shl.b32 	%r1522, %r3738, 6;
	cvt.u64.u32 	%rd170, %r1522;
	and.b64  	%rd171, %rd170, 64;
	mov.u64 	%rd172, __cudart_sin_cos_coeffs;
	add.s64 	%rd173, %rd172, %rd171;
	mul.rn.f64 	%fd4047, %fd17092, %fd17092;
	and.b32  	%r1523, %r3738, 1;
	setp.eq.b32 	%p145, %r1523, 1;
	selp.f64 	%fd4048, 0dBDA8FF8320FD8164, 0d3DE5DB65F9785EBA, %p145;
	ld.global.nc.v2.f64 	{%fd4049, %fd4050}, [%rd173];
	fma.rn.f64 	%fd4051, %fd4048, %fd4047, %fd4049;
	fma.rn.f64 	%fd4052, %fd4051, %fd4047, %fd4050;
	ld.global.nc.v2.f64 	{%fd4053, %fd4054}, [%rd173+16];
	fma.rn.f64 	%fd4055, %fd4052, %fd4047, %fd4053;
	fma.rn.f64 	%fd4056, %fd4055, %fd4047, %fd4054;
	ld.global.nc.v2.f64 	{%fd4057, %fd4058}, [%rd173+32];
	fma.rn.f64 	%fd4059, %fd4056, %fd4047, %fd4057;
	fma.rn.f64 	%fd4060, %fd4059, %fd4047, %fd4058;
	fma.rn.f64 	%fd4061, %fd4060, %fd17092, %fd17092;
	fma.rn.f64 	%fd4062, %fd4060, %fd4047, 0d3FF0000000000000;
	selp.f64 	%fd4063, %fd4062, %fd4061, %p145;
	and.b32  	%r1524, %r3738, 2;
	setp.eq.s32 	%p146, %r1524, 0;
	mov.f64 	%fd4064, 0d0000000000000000;
	sub.f64 	%fd4065, %fd4064, %fd4063;
	selp.f64 	%fd199, %fd4063, %fd4065, %p146;
	@%p142 bra 	$L__BB1_127;
	mov.f64 	%fd4071, 0d0000000000000000;
	mul.rn.f64 	%fd17093, %fd17090, %fd4071;
	mov.b32 	%r3739, 0;
	bra.uni 	$L__BB1_129;
$L__BB1_127:
	mul.f64 	%fd4066, %fd17090, 0d3FE45F306DC9C883;
	cvt.rni.s32.f64 	%r3739, %fd4066;
	cvt.rn.f64.s32 	%fd4067, %r3739;
	fma.rn.f64 	%fd4068, %fd4067, 0dBFF921FB54442D18, %fd17090;
	fma.rn.f64 	%fd4069, %fd4067, 0dBC91A62633145C00, %fd4068;
	fma.rn.f64 	%fd17093, %fd4067, 0dB97B839A252049C0, %fd4069;
	setp.ltu.f64 	%p147, %fd193, 0d41E0000000000000;
	@%p147 bra 	$L__BB1_129;
	{ // callseq 1305, 0
	.param .b64 param0;
	st.param.f64 	[param0], %fd17090;
	.param .align 16 .b8 retval0[16];
	call.uni (retval0), 
	__internal_trig_reduction_slowpathd, 
	(
	param0
	);
	ld.param.f64 	%fd17093, [retval0];
	ld.param.b32 	%r3739, [retval0+8];
	} // callseq 1305
$L__BB1_129:
	shl.b32 	%r1527, %r3739, 6;
	cvt.u64.u32 	%rd174, %r1527;
	and.b64  	%rd175, %rd174, 64;
	mov.u64 	%rd176, __cudart_sin_cos_coeffs;
	add.s64 	%rd177, %rd176, %rd175;
	mul.rn.f64 	%fd4072, %fd17093, %fd17093;
	and.b32  	%r1528, %r3739, 1;
	setp.eq.b32 	%p149, %r1528, 1;
	selp.f64 	%fd4073, 0dBDA8FF8320FD8164, 0d3DE5DB65F9785EBA, %p149;
	ld.global.nc.v2.f64 	{%fd4074, %fd4075}, [%rd177];
	fma.rn.f64 	%fd4076, %fd4073, %fd4072, %fd4074;
	fma.rn.f64 	%fd4077, %fd4076, %fd4072, %fd4075;
	ld.global.nc.v2.f64 	{%fd4078, %fd4079}, [%rd177+16];
	fma.rn.f64 	%fd4080, %fd4077, %fd4072, %fd4078;
	fma.rn.f64 	%fd4081, %fd4080, %fd4072, %fd4079;
	ld.global.nc.v2.f64 	{%fd4082, %fd4083}, [%rd177+32];
	fma.rn.f64 	%fd4084, %fd4081, %fd4072, %fd4082;
	fma.rn.f64 	%fd4085, %fd4084, %fd4072, %fd4083;
	fma.rn.f64 	%fd4086, %fd4085, %fd17093, %fd17093;
	fma.rn.f64 	%fd4087, %fd4085, %fd4072, 0d3FF0000000000000;
	selp.f64 	%fd4088, %fd4087, %fd4086, %p149;
	and.b32  	%r1529, %r3739, 2;
	setp.eq.s32 	%p150, %r1529, 0;
	mov.f64 	%fd4089, 0d0000000000000000;
	sub.f64 	%fd4090, %fd4089, %fd4088;
	selp.f64 	%fd4091, %fd4088, %fd4090, %p150;
	mul.f64 	%fd4092, %fd161, %fd4091;
	mul.f64 	%fd4093, %fd160, %fd199;
	sub.f64 	%fd4094, %fd4092, %fd4093;
	sub.f64 	%fd204, %fd4094, %fd172;
	@%p142 bra 	$L__BB1_131;
	mov.f64 	%fd4100, 0d0000000000000000;
	mul.rn.f64 	%fd17095, %fd192, %fd4100;
	mov.b32 	%r3741, 1;
	bra.uni 	$L__BB1_134;
$L__BB1_131:
	mul.f64 	%fd4095, %fd17090, 0dBFE45F306DC9C883;
	cvt.rni.s32.f64 	%r3740, %fd4095;
	cvt.rn.f64.s32 	%fd4096, %r3740;
	fma.rn.f64 	%fd4097, %fd4096, 0dBFF921FB54442D18, %fd192;
	fma.rn.f64 	%fd4098, %fd4096, 0dBC91A62633145C00, %fd4097;
	fma.rn.f64 	%fd17095, %fd4096, 0dB97B839A252049C0, %fd4098;
	setp.ltu.f64 	%p151, %fd193, 0d41E0000000000000;
	@%p151 bra 	$L__BB1_133;
	{ // callseq 1306, 0
	.param .b64 param0;
	st.param.f64 	[param0], %fd192;
	.param .align 16 .b8 retval0[16];
	call.uni (retval0), 
	__internal_trig_reduction_slowpathd, 
	(
	param0
	);
	ld.param.f64 	%fd17095, [retval0];
	ld.param.b32 	%r3740, [retval0+8];
	} // callseq 1306
$L__BB1_133:
	add.s32 	%r3741, %r3740, 1;
$L__BB1_134:
	shl.b32 	%r1532, %r3741, 6;
	cvt.u64.u32 	%rd178, %r1532;
	and.b64  	%rd179, %rd178, 64;
	mov.u64 	%rd180, __cudart_sin_cos_coeffs;
	add.s64 	%rd181, %rd180, %rd179;
	mul.rn.f64 	%fd4101, %fd17095, %fd17095;
	and.b32  	%r1533, %r3741, 1;
	setp.eq.b32 	%p153, %r1533, 1;
	selp.f64 	%fd4102, 0dBDA8FF8320FD8164, 0d3DE5DB65F9785EBA, %p153;
	ld.global.nc.v2.f64 	{%fd4103, %fd4104}, [%rd181];
	fma.rn.f64 	%fd4105, %fd4102, %fd4101, %fd4103;
	fma.rn.f64 	%fd4106, %fd4105, %fd4101, %fd4104;
	ld.global.nc.v2.f64 	{%fd4107, %fd4108}, [%rd181+16];
	fma.rn.f64 	%fd4109, %fd4106, %fd4101, %fd4107;
	fma.rn.f64 	%fd4110, %fd4109, %fd4101, %fd4108;
	ld.global.nc.v2.f64 	{%fd4111, %fd4112}, [%rd181+32];
	fma.rn.f64 	%fd4113, %fd4110, %fd4101, %fd4111;
	fma.rn.f64 	%fd4114, %fd4113, %fd4101, %fd4112;
	fma.rn.f64 	%fd4115, %fd4114, %fd17095, %fd17095;
	fma.rn.f64 	%fd4116, %fd4114, %fd4101, 0d3FF0000000000000;
	selp.f64 	%fd4117, %fd4116, %fd4115, %p153;
	and.b32  	%r1534, %r3741, 2;
	setp.eq.s32 	%p154, %r1534, 0;
	mov.f64 	%fd4118, 0d0000000000000000;
	sub.f64 	%fd4119, %fd4118, %fd4117;
	selp.f64 	%fd210, %fd4117, %fd4119, %p154;
	@%p142 bra 	$L__BB1_136;
	mov.f64 	%fd4125, 0d0000000000000000;
	mul.rn.f64 	%fd17096, %fd192, %fd4125;
	mov.b32 	%r3742, 0;
	bra.uni 	$L__BB1_138;
$L__BB1_136:
	mul.f64 	%fd4120, %fd17090, 0dBFE45F306DC9C883;
	cvt.rni.s32.f64 	%r3742, %fd4120;
	cvt.rn.f64.s32 	%fd4121, %r3742;
	fma.rn.f64 	%fd4122, %fd4121, 0dBFF921FB54442D18, %fd192;
	fma.rn.f64 	%fd4123, %fd4121, 0dBC91A62633145C00, %fd4122;
	fma.rn.f64 	%fd17096, %fd4121, 0dB97B839A252049C0, %fd4123;
	setp.ltu.f64 	%p155, %fd193, 0d41E0000000000000;
	@%p155 bra 	$L__BB1_138;
	{ // callseq 1307, 0
	.param .b64 param0;
	st.param.f64 	[param0], %fd192;
	.param .align 16 .b8 retval0[16];
	call.uni (retval0), 
	__internal_trig_reduction_slowpathd, 
	(
	param0
	);
	ld.param.f64 	%fd17096, [retval0];
	ld.param.b32 	%r3742, [retval0+8];
	} // callseq 1307
$L__BB1_138:
	shl.b32 	%r1537, %r3742, 6;
	cvt.u64.u32 	%rd182, %r1537;
	and.b64  	%rd183, %rd182, 64;
	mov.u64 	%rd184, __cudart_sin_cos_coeffs;
	add.s64 	%rd185, %rd184, %rd183;
	mul.rn.f64 	%fd4126, %fd17096, %fd17096;
	and.b32  	%r1538, %r3742, 1;
	setp.eq.b32 	%p156, %r1538, 1;
	selp.f64 	%fd4127, 0dBDA8FF8320FD8164, 0d3DE5DB65F9785EBA, %p156;
	ld.global.nc.v2.f64 	{%fd4128, %fd4129}, [%rd185];
	fma.rn.f64 	%fd4130, %fd4127, %fd4126, %fd4128;
	fma.rn.f64 	%fd4131, %fd4130, %fd4126, %fd4129;
	ld.global.nc.v2.f64 	{%fd4132, %fd4133}, [%rd185+16];
	fma.rn.f64 	%fd4134, %fd4131, %fd4126, %fd4132;
	fma.rn.f64 	%fd4135, %fd4134, %fd4126, %fd4133;
	ld.global.nc.v2.f64 	{%fd4136, %fd4137}, [%rd185+32];
	fma.rn.f64 	%fd4138, %fd4135, %fd4126, %fd4136;
	fma.rn.f64 	%fd4139, %fd4138, %fd4126, %fd4137;
	fma.rn.f64 	%fd4140, %fd4139, %fd17096, %fd17096;
	fma.rn.f64 	%fd4141, %fd4139, %fd4126, 0d3FF0000000000000;
	selp.f64 	%fd4142, %fd4141, %fd4140, %p156;
	and.b32  	%r1539, %r3742, 2;
	setp.eq.s32 	%p157, %r1539, 0;
	mov.f64 	%fd4143, 0d0000000000000000;
	sub.f64 	%fd4144, %fd4143, %fd4142;
	selp.f64 	%fd4145, %fd4142, %fd4144, %p157;
	mul.f64 	%fd4146, %fd161, %fd4145;
	mul.f64 	%fd4147, %fd160, %fd210;
	sub.f64 	%fd4148, %fd4146, %fd4147;
	sub.f64 	%fd4149, %fd4148, %fd172;
	abs.f64 	%fd4150, %fd4149;
	abs.f64 	%fd4151, %fd204;
	setp.geu.f64 	%p158, %fd4151, %fd4150;
	@%p158 bra 	$L__BB1_140;
	mul.f64 	%fd4153, %fd17090, 0d404CA5DC1A63C1F5;
	st.local.f64 	[%rd6], %fd4153;
	mov.b32 	%r3750, 1;
	bra.uni 	$L__BB1_141;
$L__BB1_140:
	mul.f64 	%fd4152, %fd17090, 0dC04CA5DC1A63C1F5;
	st.local.f64 	[%rd6], %fd4152;
	mov.b32 	%r3750, 1;
$L__BB1_141:
	neg.f64 	%fd4154, %fd181;
	sub.f64 	%fd4155, %fd4154, %fd183;
	div.rn.f64 	%fd215, %fd4155, %fd184;
	abs.f64 	%fd216, %fd215;
	setp.gtu.f64 	%p159, %fd216, 0d3FF0000000000000;
	@%p159 bra 	$L__BB1_168;
	{
	.reg .b32 %temp; 
	mov.b64 	{%temp, %r103}, %fd215;
	}
	{
	.reg .b32 %temp; 
	mov.b64 	{%temp, %r1542}, %fd216;
	}
	setp.gt.s32 	%p160, %r1542, 1071801957;
	@%p160 bra 	$L__BB1_146;
	mul.f64 	%fd4196, %fd215, %fd215;
	fma.rn.f64 	%fd4197, %fd4196, 0d3FB0066BDC1895E9, 0dBFB3823B180754AF;
	fma.rn.f64 	%fd4198, %fd4197, %fd4196, 0d3FB11E52CC2F79AE;
	fma.rn.f64 	%fd4199, %fd4198, %fd4196, 0dBF924EAF3526861B;
	fma.rn.f64 	%fd4200, %fd4199, %fd4196, 0d3F91DF02A31E6CB7;
	fma.rn.f64 	%fd4201, %fd4200, %fd4196, 0d3F847D18B0EEC6CC;
	fma.rn.f64 	%fd4202, %fd4201, %fd4196, 0d3F8D0AF961BA53B0;
	fma.rn.f64 	%fd4203, %fd4202, %fd4196, 0d3F91BF7734CF1C48;
	fma.rn.f64 	%fd4204, %fd4203, %fd4196, 0d3F96E91483144EF7;
	fma.rn.f64 	%fd4205, %fd4204, %fd4196, 0d3F9F1C6E0A4F9F81;
	fma.rn.f64 	%fd4206, %fd4205, %fd4196, 0d3FA6DB6DC27FA92B;
	fma.rn.f64 	%fd4207, %fd4206, %fd4196, 0d3FB333333320F91B;
	fma.rn.f64 	%fd4208, %fd4207, %fd4196, 0d3FC5555555555F4D;
	mul.f64 	%fd4209, %fd4196, %fd4208;
	fma.rn.f64 	%fd217, %fd4209, %fd216, %fd216;
	setp.gt.s32 	%p164, %r103, -1;
	@%p164 bra 	$L__BB1_145;
	mov.f64 	%fd4214, 0d3C91A62633145C07;
	add.rn.f64 	%fd4215, %fd217, %fd4214;
	mov.f64 	%fd4216, 0d3FF921FB54442D18;
	add.rn.f64 	%fd17097, %fd4216, %fd4215;
	bra.uni 	$L__BB1_147;
$L__BB1_145:
	mov.f64 	%fd4210, 0dBC91A62633145C07;
	add.rn.f64 	%fd4211, %fd217, %fd4210;
	neg.f64 	%fd4212, %fd4211;
	mov.f64 	%fd4213, 0d3FF921FB54442D18;
	add.rn.f64 	%fd17097, %fd4213, %fd4212;
	bra.uni 	$L__BB1_147;
$L__BB1_146:
	mov.f64 	%fd4156, 0d3FF0000000000000;
	sub.f64 	%fd4157, %fd4156, %fd216;
	{
	.reg .b32 %temp; 
	mov.b64 	{%r1543, %temp}, %fd4157;
	}
	{
	.reg .b32 %temp; 
	mov.b64 	{%temp, %r1544}, %fd4157;
	}
	add.s32 	%r1545, %r1544, -1048576;
	mov.b64 	%fd4158, {%r1543, %r1545};
	rsqrt.approx.ftz.f64 	%fd4159, %fd4158;
	{
	.reg .b32 %temp; 
	mov.b64 	{%r1546, %temp}, %fd4159;
	}
	{
	.reg .b32 %temp; 
	mov.b64 	{%temp, %r1547}, %fd4159;
	}
	add.s32 	%r1548, %r1547, -1048576;
	mov.b64 	%fd4160, {%r1546, %r1548};
	mul.f64 	%fd4161, %fd4158, %fd4159;
	neg.f64 	%fd4162, %fd4161;
	fma.rn.f64 	%fd4163, %fd4161, %fd4162, %fd4158;
	fma.rn.f64 	%fd4164, %fd4163, %fd4160, %fd4161;
	neg.f64 	%fd4165, %fd4164;
	fma.rn.f64 	%fd4166, %fd4159, %fd4165, 0d3FF0000000000000;
	fma.rn.f64 	%fd4167, %fd4166, %fd4160, %fd4160;
	fma.rn.f64 	%fd4168, %fd4164, %fd4165, %fd4158;
	fma.rn.f64 	%fd4169, %fd4168, %fd4167, %fd4164;
	{
	.reg .b32 %temp; 
	mov.b64 	{%r1549, %temp}, %fd4169;
	}
	{
	.reg .b32 %temp; 
	mov.b64 	{%temp, %r1550}, %fd4169;
	}
	add.s32 	%r1551, %r1550, 1048576;
	mov.b64 	%fd4170, {%r1549, %r1551};
	fma.rn.f64 	%fd4171, %fd4157, 0d3EC715B371155F70, 0dBEBAC2FE66FAAC4B;
	fma.rn.f64 	%fd4172, %fd4171, %fd4157, 0d3ED9A9B88EFCD9B8;
	fma.rn.f64 	%fd4173, %fd4172, %fd4157, 0d3EDD0F40A8A0C4C3;
	fma.rn.f64 	%fd4174, %fd4173, %fd4157, 0d3EF46D4CFA9E0E1F;
	fma.rn.f64 	%fd4175, %fd4174, %fd4157, 0d3F079C168D1E2422;
	fma.rn.f64 	%fd4176, %fd4175, %fd4157, 0d3F1C9A88C3BCA540;
	fma.rn.f64 	%fd4177, %fd4176, %fd4157, 0d3F31C4E64BD476DF;
	fma.rn.f64 	%fd4178, %fd4177, %fd4157, 0d3F46E8BA60009C8F;
	fma.rn.f64 	%fd4179, %fd4178, %fd4157, 0d3F5F1C71C62B05A2;
	fma.rn.f64 	%fd4180, %fd4179, %fd4157, 0d3F76DB6DB6DC9F2C;
	fma.rn.f64 	%fd4181, %fd4180, %fd4157, 0d3F9333333333329C;
	fma.rn.f64 	%fd4182, %fd4181, %fd4157, 0d3FB5555555555555;
	setp.lt.s32 	%p161, %r1544, 1;
	mov.f64 	%fd4183, 0d0000000000000000;
	mul.rn.f64 	%fd4184, %fd216, %fd4183;
	mul.f64 	%fd4185, %fd4157, %fd4182;
	fma.rn.f64 	%fd4186, %fd4185, %fd4170, %fd4170;
	selp.f64 	%fd4187, %fd4184, %fd4186, %p161;
	setp.lt.s32 	%p162, %r1544, 0;
	mov.f64 	%fd4188, 0d7FF0000000000000;
	mul.rn.f64 	%fd4189, %fd4187, %fd4188;
	selp.f64 	%fd4190, %fd4189, %fd4187, %p162;
	setp.lt.s32 	%p163, %r103, 0;
	mov.f64 	%fd4191, 0dBCA1A62633145C07;
	add.rn.f64 	%fd4192, %fd4190, %fd4191;
	neg.f64 	%fd4193, %fd4192;
	mov.f64 	%fd4194, 0d400921FB54442D18;
	add.rn.f64 	%fd4195, %fd4194, %fd4193;
	selp.f64 	%fd17097, %fd4195, %fd4190, %p163;
$L__BB1_147:
	neg.f64 	%fd222, %fd17097;
	abs.f64 	%fd223, %fd17097;
	setp.neu.f64 	%p165, %fd223, 0d7FF0000000000000;
	@%p165 bra 	$L__BB1_149;
	mov.f64 	%fd4222, 0d0000000000000000;
	mul.rn.f64 	%fd17099, %fd17097, %fd4222;
	mov.b32 	%r3745, 1;
	bra.uni 	$L__BB1_152;
$L__BB1_149:
	mul.f64 	%fd4217, %fd17097, 0d3FE45F306DC9C883;
	cvt.rni.s32.f64 	%r3744, %fd4217;
	cvt.rn.f64.s32 	%fd4218, %r3744;
	fma.rn.f64 	%fd4219, %fd4218, 0dBFF921FB54442D18, %fd17097;
	fma.rn.f64 	%fd4220, %fd4218, 0dBC91A62633145C00, %fd4219;
	fma.rn.f64 	%fd17099, %fd4218, 0dB97B839A252049C0, %fd4220;
	setp.ltu.f64 	%p166, %fd223, 0d41E0000000000000;
	@%p166 bra 	$L__BB1_151;
	{ // callseq 1308, 0
	.param .b64 param0;
	st.param.f64 	[param0], %fd17097;
	.param .align 16 .b8 retval0[16];
	call.uni (retval0), 
	__internal_trig_reduction_slowpathd, 
	(
	param0
	);
	ld.param.f64 	%fd17099, [retval0];
	ld.param.b32 	%r3744, [retval0+8];
	} // callseq 1308
$L__BB1_151:
	add.s32 	%r3745, %r3744, 1;
$L__BB1_152:
	shl.b32 	%r1554, %r3745, 6;
	cvt.u64.u32 	%rd186, %r1554;
	and.b64  	%rd187, %rd186, 64;
	mov.u64 	%rd188, __cudart_sin_cos_coeffs;
	add.s64 	%rd189, %rd188, %rd187;
	mul.rn.f64 	%fd4223, %fd17099, %fd17099;
	and.b32  	%r1555, %r3745, 1;
	setp.eq.b32 	%p168, %r1555, 1;
	selp.f64 	%fd4224, 0dBDA8FF8320FD8164, 0d3DE5DB65F9785EBA, %p168;
	ld.global.nc.v2.f64 	{%fd4225, %fd4226}, [%rd189];
	fma.rn.f64 	%fd4227, %fd4224, %fd4223, %fd4225;
	fma.rn.f64 	%fd4228, %fd4227, %fd4223, %fd4226;
	ld.global.nc.v2.f64 	{%fd4229, %fd4230}, [%rd189+16];
	fma.rn.f64 	%fd4231, %fd4228, %fd4223, %fd4229;
	fma.rn.f64 	%fd4232, %fd4231, %fd4223, %fd4230;
	ld.global.nc.v2.f64 	{%fd4233, %fd4234}, [%rd189+32];
	fma.rn.f64 	%fd4235, %fd4232, %fd4223, %fd4233;
	fma.rn.f64 	%fd4236, %fd4235, %fd4223, %fd4234;
	fma.rn.f64 	%fd4237, %fd4236, %fd17099, %fd17099;
	fma.rn.f64 	%fd4238, %fd4236, %fd4223, 0d3FF0000000000000;
	selp.f64 	%fd4239, %fd4238, %fd4237, %p168;
	and.b32  	%r1556, %r3745, 2;
	setp.eq.s32 	%p169, %r1556, 0;
	mov.f64 	%fd4240, 0d0000000000000000;
	sub.f64 	%fd4241, %fd4240, %fd4239;
	selp.f64 	%fd229, %fd4239, %fd4241, %p169;
	@%p165 bra 	$L__BB1_154;
	mov.f64 	%fd4247, 0d0000000000000000;
	mul.rn.f64 	%fd17100, %fd17097, %fd4247;
	mov.b32 	%r3746, 0;
	bra.uni 	$L__BB1_156;
$L__BB1_154:
	mul.f64 	%fd4242, %fd17097, 0d3FE45F306DC9C883;
	cvt.rni.s32.f64 	%r3746, %fd4242;
	cvt.rn.f64.s32 	%fd4243, %r3746;
	fma.rn.f64 	%fd4244, %fd4243, 0dBFF921FB54442D18, %fd17097;
	fma.rn.f64 	%fd4245, %fd4243, 0dBC91A62633145C00, %fd4244;
	fma.rn.f64 	%fd17100, %fd4243, 0dB97B839A252049C0, %fd4245;
	setp.ltu.f64 	%p170, %fd223, 0d41E0000000000000;
	@%p170 bra 	$L__BB1_156;
	{ // callseq 1309, 0
	.param .b64 param0;
	st.param.f64 	[param0], %fd17097;
	.param .align 16 .b8 retval0[16];
	call.uni (retval0), 
	__internal_trig_reduction_slowpathd, 
	(
	param0
	);
	ld.param.f64 	%fd17100, [retval0];
	ld.param.b32 	%r3746, [retval0+8];
	} // callseq 1309
$L__BB1_156:
	shl.b32 	%r1559, %r3746, 6;
	cvt.u64.u32 	%rd190, %r1559;
	and.b64  	%rd191, %rd190, 64;
	mov.u64 	%rd192, __cudart_sin_cos_coeffs;
	add.s64 	%rd193, %rd192, %rd191;
	mul.rn.f64 	%fd4248, %fd17100, %fd17100;
	and.b32  	%r1560, %r3746, 1;
	setp.eq.b32 	%p172, %r1560, 1;
	selp.f64 	%fd4249, 0dBDA8FF8320FD8164, 0d3DE5DB65F9785EBA, %p172;
	ld.global.nc.v2.f64 	{%fd4250, %fd4251}, [%rd193];
	fma.rn.f64 	%fd4252, %fd4249, %fd4248, %fd4250;
	fma.rn.f64 	%fd4253, %fd4252, %fd4248, %fd4251;
	ld.global.nc.v2.f64 	{%fd4254, %fd4255}, [%rd193+16];
	fma.rn.f64 	%fd4256, %fd4253, %fd4248, %fd4254;
	fma.rn.f64 	%fd4257, %fd4256, %fd4248, %fd4255;
	ld.global.nc.v2.f64 	{%fd4258, %fd4259}, [%rd193+32];
	fma.rn.f64 	%fd4260, %fd4257, %fd4248, %fd4258;
	fma.rn.f64 	%fd4261, %fd4260, %fd4248, %fd4259;
	fma.rn.f64 	%fd4262, %fd4261, %fd17100, %fd17100;
	fma.rn.f64 	%fd4263, %fd4261, %fd4248, 0d3FF0000000000000;
	selp.f64 	%fd4264, %fd4263, %fd4262, %p172;
	and.b32  	%r1561, %r3746, 2;
	setp.eq.s32 	%p173, %r1561, 0;
	mov.f64 	%fd4265, 0d0000000000000000;
	sub.f64 	%fd4266, %fd4265, %fd4264;
	selp.f64 	%fd4267, %fd4264, %fd4266, %p173;
	mul.f64 	%fd4268, %fd161, %fd4267;
	mul.f64 	%fd4269, %fd160, %fd229;
	sub.f64 	%fd4270, %fd4268, %fd4269;
	sub.f64 	%fd234, %fd4270, %fd172;
	@%p165 bra 	$L__BB1_158;
	mov.f64 	%fd4276, 0d0000000000000000;
	mul.rn.f64 	%fd17102, %fd222, %fd4276;
	mov.b32 	%r3748, 1;
	bra.uni 	$L__BB1_161;
$L__BB1_158:
	mul.f64 	%fd4271, %fd17097, 0dBFE45F306DC9C883;
	cvt.rni.s32.f64 	%r3747, %fd4271;
	cvt.rn.f64.s32 	%fd4272, %r3747;
	fma.rn.f64 	%fd4273, %fd4272, 0dBFF921FB54442D18, %fd222;
	fma.rn.f64 	%fd4274, %fd4272, 0dBC91A62633145C00, %fd4273;
	fma.rn.f64 	%fd17102, %fd4272, 0dB97B839A252049C0, %fd4274;
	setp.ltu.f64 	%p174, %fd223, 0d41E0000000000000;
	@%p174 bra 	$L__BB1_160;
	{ // callseq 1310, 0
	.param .b64 param0;
	st.param.f64 	[param0], %fd222;
	.param .align 16 .b8 retval0[16];
	call.uni (retval0), 
	__internal_trig_reduction_slowpathd, 
	(
	param0
	);
	ld.param.f64 	%fd17102, [retval0];
	ld.param.b32 	%r3747, [retval0+8];
	} // callseq 1310
$L__BB1_160:
	add.s32 	%r3748, %r3747, 1;
$L__BB1_161:
	shl.b32 	%r1564, %r3748, 6;
	cvt.u64.u32 	%rd194, %r1564;
	and.b64  	%rd195, %rd194, 64;
	mov.u64 	%rd196, __cudart_sin_cos_coeffs;
	add.s64 	%rd197, %rd196, %rd195;
	mul.rn.f64 	%fd4277, %fd17102, %fd17102;
	and.b32  	%r1565, %r3748, 1;
	setp.eq.b32 	%p176, %r1565, 1;
	selp.f64 	%fd4278, 0dBDA8FF8320FD8164, 0d3DE5DB65F9785EBA, %p176;
	ld.global.nc.v2.f64 	{%fd4279, %fd4280}, [%rd197];
	fma.rn.f64 	%fd4281, %fd4278, %fd4277, %fd4279;
	fma.rn.f64 	%fd4282, %fd4281, %fd4277, %fd4280;
	ld.global.nc.v2.f64 	{%fd4283, %fd4284}, [%rd197+16];
	fma.rn.f64 	%fd4285, %fd4282, %fd4277, %fd4283;
	fma.rn.f64 	%fd4286, %fd4285, %fd4277, %fd4284;
	ld.global.nc.v2.f64 	{%fd4287, %fd4288}, [%rd197+32];
	fma.rn.f64 	%fd4289, %fd4286, %fd4277, %fd4287;
	fma.rn.f64 	%fd4290, %fd4289, %fd4277, %fd4288;
	fma.rn.f64 	%fd4291, %fd4290, %fd17102, %fd17102;
	fma.rn.f64 	%fd4292, %fd4290, %fd4277, 0d3FF0000000000000;
	selp.f64 	%fd4293, %fd4292, %fd4291, %p176;
	and.b32  	%r1566, %r3748, 2;
	setp.eq.s32 	%p177, %r1566, 0;
	mov.f64 	%fd4294, 0d0000000000000000;
	sub.f64 	%fd4295, %fd4294, %fd4293;
	selp.f64 	%fd240, %fd4293, %fd4295, %p177;
	@%p165 bra 	$L__BB1_163;
	mov.f64 	%fd4301, 0d0000000000000000;
	mul.rn.f64 	%fd17103, %fd222, %fd4301;
	mov.b32 	%r3749, 0;
	bra.uni 	$L__BB1_165;
$L__BB1_163:
	mul.f64 	%fd4296, %fd17097, 0dBFE45F306DC9C883;
	cvt.rni.s32.f64 	%r3749, %fd4296;
	cvt.rn.f64.s32 	%fd4297, %r3749;
	fma.rn.f64 	%fd4298, %fd4297, 0dBFF921FB54442D18, %fd222;
	fma.rn.f64 	%fd4299, %fd4297, 0dBC91A62633145C00, %fd4298;
	fma.rn.f64 	%fd17103, %fd4297, 0dB97B839A252049C0, %fd4299;
	setp.ltu.f64 	%p178, %fd223, 0d41E0000000000000;
	@%p178 bra 	$L__BB1_165;
	{ // callseq 1311, 0
	.param .b64 param0;
	st.param.f64 	[param0], %fd222;
	.param .align 16 .b8 retval0[16];
	call.uni (retval0), 
	__internal_trig_reduction_slowpathd, 
	(
	param0
	);
	ld.param.f64 	%fd17103, [retval0];
	ld.param.b32 	%r3749, [retval0+8];
	} // callseq 1311
$L__BB1_165:
	shl.b32 	%r1569, %r3749, 6;
	cvt.u64.u32 	%rd198, %r1569;
	and.b64  	%rd199, %rd198, 64;
	mov.u64 	%rd200, __cudart_sin_cos_coeffs;
	add.s64 	%rd201, %rd200, %rd199;
	mul.rn.f64 	%fd4302, %fd17103, %fd17103;
	and.b32  	%r1570, %r3749, 1;
	setp.eq.b32 	%p179, %r1570, 1;
	selp.f64 	%fd4303, 0dBDA8FF8320FD8164, 0d3DE5DB65F9785EBA, %p179;
	ld.global.nc.v2.f64 	{%fd4304, %fd4305}, [%rd201];
	fma.rn.f64 	%fd4306, %fd4303, %fd4302, %fd4304;
	fma.rn.f64 	%fd4307, %fd4306, %fd4302, %fd4305;
	ld.global.nc.v2.f64 	{%fd4308, %fd4309}, [%rd201+16];
	fma.rn.f64 	%fd4310, %fd4307, %fd4302, %fd4308;
	fma.rn.f64 	%fd4311, %fd4310, %fd4302, %fd4309;
	ld.global.nc.v2.f64 	{%fd4312, %fd4313}, [%rd201+32];
	fma.rn.f64 	%fd4314, %fd4311, %fd4302, %fd4312;
	fma.rn.f64 	%fd4315, %fd4314, %fd4302, %fd4313;
	fma.rn.f64 	%fd4316, %fd4315, %fd17103, %fd17103;
	fma.rn.f64 	%fd4317, %fd4315, %fd4302, 0d3FF0000000000000;
	selp.f64 	%fd4318, %fd4317, %fd4316, %p179;
	and.b32  	%r1571, %r3749, 2;
	setp.eq.s32 	%p180, %r1571, 0;
	mov.f64 	%fd4319, 0d0000000000000000;
	sub.f64 	%fd4320, %fd4319, %fd4318;
	selp.f64 	%fd4321, %fd4318, %fd4320, %p180;
	mul.f64 	%fd4322, %fd161, %fd4321;
	mul.f64 	%fd4323, %fd160, %fd240;
	sub.f64 	%fd4324, %fd4322, %fd4323;
	sub.f64 	%fd4325, %fd4324, %fd172;
	abs.f64 	%fd4326, %fd4325;
	abs.f64 	%fd4327, %fd234;
	setp.geu.f64 	%p181, %fd4327, %fd4326;
	@%p181 bra 	$L__BB1_167;
	mul.f64 	%fd4329, %fd17097, 0d404CA5DC1A63C1F5;
	mul.wide.u32 	%rd204, %r3750, 8;
	add.s64 	%rd205, %rd6, %rd204;
	st.local.f64 	[%rd205], %fd4329;
	add.s32 	%r3750, %r3750, 1;
	bra.uni 	$L__BB1_168;
$L__BB1_167:
	mul.f64 	%fd4328, %fd17097, 0dC04CA5DC1A63C1F5;
	mul.wide.u32 	%rd202, %r3750, 8;
	add.s64 	%rd203, %rd6, %rd202;
	st.local.f64 	[%rd203], %fd4328;
	add.s32 	%r3750, %r3750, 1;
$L__BB1_168:
	setp.eq.s32 	%p189, %r3750, 0;
	@%p189 bra 	$L__BB1_199;
	ld.local.f64 	%fd4394, [%rd6];
	mul.f64 	%fd245, %fd4394, 0d3F91DF46A2529D3A;
	abs.f64 	%fd246, %fd245;
	setp.neu.f64 	%p190, %fd246, 0d7FF0000000000000;
	@%p190 bra 	$L__BB1_171;
	mov.f64 	%fd4400, 0d0000000000000000;
	mul.rn.f64 	%fd17105, %fd245, %fd4400;
	mov.b32 	%r3752, 1;
	bra.uni 	$L__BB1_174;
$L__BB1_171:
	mul.f64 	%fd4395, %fd245, 0d3FE45F306DC9C883;
	cvt.rni.s32.f64 	%r3751, %fd4395;
	cvt.rn.f64.s32 	%fd4396, %r3751;
	fma.rn.f64 	%fd4397, %fd4396, 0dBFF921FB54442D18, %fd245;
	fma.rn.f64 	%fd4398, %fd4396, 0dBC91A62633145C00, %fd4397;
	fma.rn.f64 	%fd17105, %fd4396, 0dB97B839A252049C0, %fd4398;
	setp.ltu.f64 	%p191, %fd246, 0d41E0000000000000;
	@%p191 bra 	$L__BB1_173;
	{ // callseq 1312, 0
	.param .b64 param0;
	st.param.f64 	[param0], %fd245;
	.param .align 16 .b8 retval0[16];
	call.uni (retval0), 
	__internal_trig_reduction_slowpathd, 
	(
	param0
	);
	ld.param.f64 	%fd17105, [retval0];
	ld.param.b32 	%r3751, [retval0+8];
	} // callseq 1312
$L__BB1_173:
	add.s32 	%r3752, %r3751, 1;
$L__BB1_174:
	shl.b32 	%r1587, %r3752, 6;
	cvt.u64.u32 	%rd206, %r1587;
	and.b64  	%rd207, %rd206, 64;
	mov.u64 	%rd208, __cudart_sin_cos_coeffs;
	add.s64 	%rd209, %rd208, %rd207;
	mul.rn.f64 	%fd4401, %fd17105, %fd17105;
	and.b32  	%r1588, %r3752, 1;
	setp.eq.b32 	%p193, %r1588, 1;
	selp.f64 	%fd4402, 0dBDA8FF8320FD8164, 0d3DE5DB65F9785EBA, %p193;
	ld.global.nc.v2.f64 	{%fd4403, %fd4404}, [%rd209];
	fma.rn.f64 	%fd4405, %fd4402, %fd4401, %fd4403;
	fma.rn.f64 	%fd4406, %fd4405, %fd4401, %fd4404;
	ld.global.nc.v2.f64 	{%fd4407, %fd4408}, [%rd209+16];
	fma.rn.f64 	%fd4409, %fd4406, %fd4401, %fd4407;
	fma.rn.f64 	%fd4410, %fd4409, %fd4401, %fd4408;
	ld.global.nc.v2.f64 	{%fd4411, %fd4412}, [%rd209+32];
	fma.rn.f64 	%fd4413, %fd4410, %fd4401, %fd4411;
	fma.rn.f64 	%fd4414, %fd4413, %fd4401, %fd4412;
	fma.rn.f64 	%fd4415, %fd4414, %fd17105, %fd17105;
	fma.rn.f64 	%fd4416, %fd4414, %fd4401, 0d3FF0000000000000;
	selp.f64 	%fd4417, %fd4416, %fd4415, %p193;
	and.b32  	%r1589, %r3752, 2;
	setp.eq.s32 	%p194, %r1589, 0;
	mov.f64 	%fd4418, 0d0000000000000000;
	sub.f64 	%fd4419, %fd4418, %fd4417;
	selp.f64 	%fd252, %fd4417, %fd4419, %p194;
	@%p190 bra 	$L__BB1_176;
	mov.f64 	%fd4425, 0d0000000000000000;
	mul.rn.f64 	%fd17106, %fd245, %fd4425;
	mov.b32 	%r3753, 0;
	bra.uni 	$L__BB1_178;
$L__BB1_176:
	mul.f64 	%fd4420, %fd245, 0d3FE45F306DC9C883;
	cvt.rni.s32.f64 	%r3753, %fd4420;
	cvt.rn.f64.s32 	%fd4421, %r3753;
	fma.rn.f64 	%fd4422, %fd4421, 0dBFF921FB54442D18, %fd245;
	fma.rn.f64 	%fd4423, %fd4421, 0dBC91A62633145C00, %fd4422;
	fma.rn.f64 	%fd17106, %fd4421, 0dB97B839A252049C0, %fd4423;
	setp.ltu.f64 	%p195, %fd246, 0d41E0000000000000;
	@%p195 bra 	$L__BB1_178;
	{ // callseq 1313, 0
	.param .b64 param0;
	st.param.f64 	[param0], %fd245;
	.param .align 16 .b8 retval0[16];
	call.uni (retval0), 
	__internal_trig_reduction_slowpathd, 
	(
	param0
	);
	ld.param.f64 	%fd17106, [retval0];
	ld.param.b32 	%r3753, [retval0+8];
	} // callseq 1313
$L__BB1_178:
	shl.b32 	%r1592, %r3753, 6;
	cvt.u64.u32 	%rd210, %r1592;
	and.b64  	%rd211, %rd210, 64;
	mov.u64 	%rd212, __cudart_sin_cos_coeffs;
	add.s64 	%rd213, %rd212, %rd211;
	mul.rn.f64 	%fd4426, %fd17106, %fd17106;
	and.b32  	%r1593, %r3753, 1;
	setp.eq.b32 	%p196, %r1593, 1;
	selp.f64 	%fd4427, 0dBDA8FF8320FD8164, 0d3DE5DB65F9785EBA, %p196;
	ld.global.nc.v2.f64 	{%fd4428, %fd4429}, [%rd213];
	fma.rn.f64 	%fd4430, %fd4427, %fd4426, %fd4428;
	fma.rn.f64 	%fd4431, %fd4430, %fd4426, %fd4429;
	ld.global.nc.v2.f64 	{%fd4432, %fd4433}, [%rd213+16];
	fma.rn.f64 	%fd4434, %fd4431, %fd4426, %fd4432;
	fma.rn.f64 	%fd4435, %fd4434, %fd4426, %fd4433;
	ld.global.nc.v2.f64 	{%fd4436, %fd4437}, [%rd213+32];
	fma.rn.f64 	%fd4438, %fd4435, %fd4426, %fd4436;
	fma.rn.f64 	%fd4439, %fd4438, %fd4426, %fd4437;
	fma.rn.f64 	%fd4440, %fd4439, %fd17106, %fd17106;
	fma.rn.f64 	%fd4441, %fd4439, %fd4426, 0d3FF0000000000000;
	selp.f64 	%fd4442, %fd4441, %fd4440, %p196;
	and.b32  	%r1594, %r3753, 2;
	setp.eq.s32 	%p197, %r1594, 0;
	mov.f64 	%fd4443, 0d0000000000000000;
	sub.f64 	%fd4444, %fd4443, %fd4442;
	selp.f64 	%fd4445, %fd4442, %fd4444, %p197;
	mul.f64 	%fd4446, %fd161, %fd252;
	fma.rn.f64 	%fd4447, %fd160, %fd4445, %fd4446;
	mul.f64 	%fd257, %fd162, 0d0000000000000000;
	add.f64 	%fd258, %fd4447, %fd257;
	mul.f64 	%fd4448, %fd161, 0d0000000000000000;
	fma.rn.f64 	%fd4449, %fd160, 0d0000000000000000, %fd4448;
	add.f64 	%fd259, %fd4449, %fd162;
	mul.f64 	%fd260, %fd259, %fd259;
	fma.rn.f64 	%fd4450, %fd258, %fd258, %fd260;
	sqrt.rn.f64 	%fd4451, %fd4450;
	div.rn.f64 	%fd261, %fd259, %fd4451;
	{
	.reg .b32 %temp; 
	mov.b64 	{%temp, %r131}, %fd261;
	}
	abs.f64 	%fd262, %fd261;
	{
	.reg .b32 %temp; 
	mov.b64 	{%temp, %r1595}, %fd262;
	}
	setp.gt.s32 	%p198, %r1595, 1071801957;
	@%p198 bra 	$L__BB1_182;
	mul.f64 	%fd4492, %fd261, %fd261;
	fma.rn.f64 	%fd4493, %fd4492, 0d3FB0066BDC1895E9, 0dBFB3823B180754AF;
	fma.rn.f64 	%fd4494, %fd4493, %fd4492, 0d3FB11E52CC2F79AE;
	fma.rn.f64 	%fd4495, %fd4494, %fd4492, 0dBF924EAF3526861B;
	fma.rn.f64 	%fd4496, %fd4495, %fd4492, 0d3F91DF02A31E6CB7;
	fma.rn.f64 	%fd4497, %fd4496, %fd4492, 0d3F847D18B0EEC6CC;
	fma.rn.f64 	%fd4498, %fd4497, %fd4492, 0d3F8D0AF961BA53B0;
	fma.rn.f64 	%fd4499, %fd4498, %fd4492, 0d3F91BF7734CF1C48;
	fma.rn.f64 	%fd4500, %fd4499, %fd4492, 0d3F96E91483144EF7;
	fma.rn.f64 	%fd4501, %fd4500, %fd4492, 0d3F9F1C6E0A4F9F81;
	fma.rn.f64 	%fd4502, %fd4501, %fd4492, 0d3FA6DB6DC27FA92B;
	fma.rn.f64 	%fd4503, %fd4502, %fd4492, 0d3FB333333320F91B;
	fma.rn.f64 	%fd4504, %fd4503, %fd4492, 0d3FC5555555555F4D;
	mul.f64 	%fd4505, %fd4492, %fd4504;
	fma.rn.f64 	%fd263, %fd4505, %fd262, %fd262;
	setp.gt.s32 	%p202, %r131, -1;
	@%p202 bra 	$L__BB1_181;
	mov.f64 	%fd4510, 0d3C91A62633145C07;
	add.rn.f64 	%fd4511, %fd263, %fd4510;
	mov.f64 	%fd4512, 0d3FF921FB54442D18;
	add.rn.f64 	%fd17107, %fd4512, %fd4511;
	bra.uni 	$L__BB1_183;
$L__BB1_181:
	mov.f64 	%fd4506, 0dBC91A62633145C07;
	add.rn.f64 	%fd4507, %fd263, %fd4506;
	neg.f64 	%fd4508, %fd4507;
	mov.f64 	%fd4509, 0d3FF921FB54442D18;
	add.rn.f64 	%fd17107, %fd4509, %fd4508;
	bra.uni 	$L__BB1_183;
$L__BB1_182:
	mov.f64 	%fd4452, 0d3FF0000000000000;
	sub.f64 	%fd4453, %fd4452, %fd262;
	{
	.reg .b32 %temp; 
	mov.b64 	{%r1596, %temp}, %fd4453;
	}
	{
	.reg .b32 %temp; 
	mov.b64 	{%temp, %r1597}, %fd4453;
	}
	add.s32 	%r1598, %r1597, -1048576;
	mov.b64 	%fd4454, {%r1596, %r1598};
	rsqrt.approx.ftz.f64 	%fd4455, %fd4454;
	{
	.reg .b32 %temp; 
	mov.b64 	{%r1599, %temp}, %fd4455;
	}
	{
	.reg .b32 %temp; 
	mov.b64 	{%temp, %r1600}, %fd4455;
	}
	add.s32 	%r1601, %r1600, -1048576;
	mov.b64 	%fd4456, {%r1599, %r1601};
	mul.f64 	%fd4457, %fd4454, %fd4455;
	neg.f64 	%fd4458, %fd4457;
	fma.rn.f64 	%fd4459, %fd4457, %fd4458, %fd4454;
	fma.rn.f64 	%fd4460, %fd4459, %fd4456, %fd4457;
	neg.f64 	%fd4461, %fd4460;
	fma.rn.f64 	%fd4462, %fd4455, %fd4461, 0d3FF0000000000000;
	fma.rn.f64 	%fd4463, %fd4462, %fd4456, %fd4456;
	fma.rn.f64 	%fd4464, %fd4460, %fd4461, %fd4454;
	fma.rn.f64 	%fd4465, %fd4464, %fd4463, %fd4460;
	{
	.reg .b32 %temp; 
	mov.b64 	{%r1602, %temp}, %fd4465;
	}
	{
	.reg .b32 %temp; 
	mov.b64 	{%temp, %r1603}, %fd4465;
	}
	add.s32 	%r1604, %r1603, 1048576;
	mov.b64 	%fd4466, {%r1602, %r1604};
	fma.rn.f64 	%fd4467, %fd4453, 0d3EC715B371155F70, 0dBEBAC2FE66FAAC4B;
	fma.rn.f64 	%fd4468, %fd4467, %fd4453, 0d3ED9A9B88EFCD9B8;
	fma.rn.f64 	%fd4469, %fd4468, %fd4453, 0d3EDD0F40A8A0C4C3;
	fma.rn.f64 	%fd4470, %fd4469, %fd4453, 0d3EF46D4CFA9E0E1F;
	fma.rn.f64 	%fd4471, %fd4470, %fd4453, 0d3F079C168D1E2422;
	fma.rn.f64 	%fd4472, %fd4471, %fd4453, 0d3F1C9A88C3BCA540;
	fma.rn.f64 	%fd4473, %fd4472, %fd4453, 0d3F31C4E64BD476DF;
	fma.rn.f64 	%fd4474, %fd4473, %fd4453, 0d3F46E8BA60009C8F;
	fma.rn.f64 	%fd4475, %fd4474, %fd4453, 0d3F5F1C71C62B05A2;
	fma.rn.f64 	%fd4476, %fd4475, %fd4453, 0d3F76DB6DB6DC9F2C;
	fma.rn.f64 	%fd4477, %fd4476, %fd4453, 0d3F9333333333329C;
	fma.rn.f64 	%fd4478, %fd4477, %fd4453, 0d3FB5555555555555;
	setp.lt.s32 	%p199, %r1597, 1;
	mov.f64 	%fd4479, 0d0000000000000000;
	mul.rn.f64 	%fd4480, %fd262, %fd4479;
	mul.f64 	%fd4481, %fd4453, %fd4478;
	fma.rn.f64 	%fd4482, %fd4481, %fd4466, %fd4466;
	selp.f64 	%fd4483, %fd4480, %fd4482, %p199;
	setp.lt.s32 	%p200, %r1597, 0;
	mov.f64 	%fd4484, 0d7FF0000000000000;
	mul.rn.f64 	%fd4485, %fd4483, %fd4484;
	selp.f64 	%fd4486, %fd4485, %fd4483, %p200;
	setp.lt.s32 	%p201, %r131, 0;
	mov.f64 	%fd4487, 0dBCA1A62633145C07;
	add.rn.f64 	%fd4488, %fd4486, %fd4487;
	neg.f64 	%fd4489, %fd4488;
	mov.f64 	%fd4490, 0d400921FB54442D18;
	add.rn.f64 	%fd4491, %fd4490, %fd4489;
	selp.f64 	%fd17107, %fd4491, %fd4486, %p201;
$L__BB1_183:
	mul.f64 	%fd4513, %fd17107, 0d404CA5DC1A63C1F5;
	setp.gt.f64 	%p203, %fd258, 0d0000000000000000;
	neg.f64 	%fd4514, %fd4513;
	selp.f64 	%fd17087, %fd4514, %fd4513, %p203;
	setp.eq.s32 	%p204, %r3750, 1;
	@%p204 bra 	$L__BB1_199;
	ld.local.f64 	%fd4515, [%rd6+8];
	mul.f64 	%fd269, %fd4515, 0d3F91DF46A2529D3A;
	abs.f64 	%fd270, %fd269;
	setp.eq.f64 	%p205, %fd270, 0d7FF0000000000000;
	@%p205 bra 	$L__BB1_188;
	mul.f64 	%fd4516, %fd269, 0d3FE45F306DC9C883;
	cvt.rni.s32.f64 	%r3754, %fd4516;
	cvt.rn.f64.s32 	%fd4517, %r3754;
	fma.rn.f64 	%fd4518, %fd4517, 0dBFF921FB54442D18, %fd269;
	fma.rn.f64 	%fd4519, %fd4517, 0dBC91A62633145C00, %fd4518;
	fma.rn.f64 	%fd17109, %fd4517, 0dB97B839A252049C0, %fd4519;
	setp.ltu.f64 	%p206, %fd270, 0d41E0000000000000;
	@%p206 bra 	$L__BB1_187;
	{ // callseq 1314, 0
	.param .b64 param0;
	st.param.f64 	[param0], %fd269;
	.param .align 16 .b8 retval0[16];
	call.uni (retval0), 
	__internal_trig_reduction_slowpathd, 
	(
	param0
	);
	ld.param.f64 	%fd17109, [retval0];
	ld.param.b32 	%r3754, [retval0+8];
	} // callseq 1314
$L__BB1_187:
	add.s32 	%r3755, %r3754, 1;
	bra.uni 	$L__BB1_189;
$L__BB1_188:
	mov.f64 	%fd4521, 0d0000000000000000;
	mul.rn.f64 	%fd17109, %fd269, %fd4521;
	mov.b32 	%r3755, 1;
$L__BB1_189:
	shl.b32 	%r1607, %r3755, 6;
	cvt.u64.u32 	%rd214, %r1607;
	and.b64  	%rd215, %rd214, 64;
	mov.u64 	%rd216, __cudart_sin_cos_coeffs;
	add.s64 	%rd217, %rd216, %rd215;
	mul.rn.f64 	%fd4522, %fd17109, %fd17109;
	and.b32  	%r1608, %r3755, 1;
	setp.eq.b32 	%p208, %r1608, 1;
	selp.f64 	%fd4523, 0dBDA8FF8320FD8164, 0d3DE5DB65F9785EBA, %p208;
	ld.global.nc.v2.f64 	{%fd4524, %fd4525}, [%rd217];
	fma.rn.f64 	%fd4526, %fd4523, %fd4522, %fd4524;
	fma.rn.f64 	%fd4527, %fd4526, %fd4522, %fd4525;
	ld.global.nc.v2.f64 	{%fd4528, %fd4529}, [%rd217+16];
	fma.rn.f64 	%fd4530, %fd4527, %fd4522, %fd4528;
	fma.rn.f64 	%fd4531, %fd4530, %fd4522, %fd4529;
	ld.global.nc.v2.f64 	{%fd4532, %fd4533}, [%rd217+32];
	fma.rn.f64 	%fd4534, %fd4531, %fd4522, %fd4532;
	fma.rn.f64 	%fd4535, %fd4534, %fd4522, %fd4533;
	fma.rn.f64 	%fd4536, %fd4535, %fd17109, %fd17109;
	fma.rn.f64 	%fd4537, %fd4535, %fd4522, 0d3FF0000000000000;
	selp.f64 	%fd4538, %fd4537, %fd4536, %p208;
	and.b32  	%r1609, %r3755, 2;
	setp.eq.s32 	%p209, %r1609, 0;
	mov.f64 	%fd4539, 0d0000000000000000;
	sub.f64 	%fd4540, %fd4539, %fd4538;
	selp.f64 	%fd276, %fd4538, %fd4540, %p209;
	@%p205 bra 	$L__BB1_192;
	mul.f64 	%fd4541, %fd269, 0d3FE45F306DC9C883;
	cvt.rni.s32.f64 	%r3756, %fd4541;
	cvt.rn.f64.s32 	%fd4542, %r3756;
	fma.rn.f64 	%fd4543, %fd4542, 0dBFF921FB54442D18, %fd269;
	fma.rn.f64 	%fd4544, %fd4542, 0dBC91A62633145C00, %fd4543;
	fma.rn.f64 	%fd17110, %fd4542, 0dB97B839A252049C0, %fd4544;
	setp.ltu.f64 	%p210, %fd270, 0d41E0000000000000;
	@%p210 bra 	$L__BB1_193;
	{ // callseq 1315, 0
	.param .b64 param0;
	st.param.f64 	[param0], %fd269;
	.param .align 16 .b8 retval0[16];
	call.uni (retval0), 
	__internal_trig_reduction_slowpathd, 
	(
	param0
	);
	ld.param.f64 	%fd17110, [retval0];
	ld.param.b32 	%r3756, [retval0+8];
	} // callseq 1315
	bra.uni 	$L__BB1_193;
$L__BB1_192:
	mov.f64 	%fd4546, 0d0000000000000000;
	mul.rn.f64 	%fd17110, %fd269, %fd4546;
	mov.b32 	%r3756, 0;
$L__BB1_193:
	shl.b32 	%r1612, %r3756, 6;
	cvt.u64.u32 	%rd218, %r1612;
	and.b64  	%rd219, %rd218, 64;
	mov.u64 	%rd220, __cudart_sin_cos_coeffs;
	add.s64 	%rd221, %rd220, %rd219;
	mul.rn.f64 	%fd4547, %fd17110, %fd17110;
	and.b32  	%r1613, %r3756, 1;
	setp.eq.b32 	%p211, %r1613, 1;
	selp.f64 	%fd4548, 0dBDA8FF8320FD8164, 0d3DE5DB65F9785EBA, %p211;
	ld.global.nc.v2.f64 	{%fd4549, %fd4550}, [%rd221];
	fma.rn.f64 	%fd4551, %fd4548, %fd4547, %fd4549;
	fma.rn.f64 	%fd4552, %fd4551, %fd4547, %fd4550;
	ld.global.nc.v2.f64 	{%fd4553, %fd4554}, [%rd221+16];
	fma.rn.f64 	%fd4555, %fd4552, %fd4547, %fd4553;
	fma.rn.f64 	%fd4556, %fd4555, %fd4547, %fd4554;
	ld.global.nc.v2.f64 	{%fd4557, %fd4558}, [%rd221+32];
	fma.rn.f64 	%fd4559, %fd4556, %fd4547, %fd4557;
	fma.rn.f64 	%fd4560, %fd4559, %fd4547, %fd4558;
	fma.rn.f64 	%fd4561, %fd4560, %fd17110, %fd17110;
	fma.rn.f64 	%fd4562, %fd4560, %fd4547, 0d3FF0000000000000;
	selp.f64 	%fd4563, %fd4562, %fd4561, %p211;
	and.b32  	%r1614, %r3756, 2;
	setp.eq.s32 	%p212, %r1614, 0;
	mov.f64 	%fd4564, 0d0000000000000000;
	sub.f64 	%fd4565, %fd4564, %fd4563;
	selp.f64 	%fd4566, %fd4563, %fd4565, %p212;
	mul.f64 	%fd4567, %fd161, %fd276;
	fma.rn.f64 	%fd4568, %fd160, %fd4566, %fd4567;
	add.f64 	%fd281, %fd4568, %fd257;
	fma.rn.f64 	%fd4569, %fd281, %fd281, %fd260;
	sqrt.rn.f64 	%fd4570, %fd4569;
	div.rn.f64 	%fd282, %fd259, %fd4570;
	{
	.reg .b32 %temp; 
	mov.b64 	{%temp, %r140}, %fd282;
	}
	abs.f64 	%fd283, %fd282;
	{
	.reg .b32 %temp; 
	mov.b64 	{%temp, %r1615}, %fd283;
	}
	setp.lt.s32 	%p213, %r1615, 1071801958;
	@%p213 bra 	$L__BB1_195;
	mov.f64 	%fd4571, 0d3FF0000000000000;
	sub.f64 	%fd4572, %fd4571, %fd283;
	{
	.reg .b32 %temp; 
	mov.b64 	{%r1616, %temp}, %fd4572;
	}
	{
	.reg .b32 %temp; 
	mov.b64 	{%temp, %r1617}, %fd4572;
	}
	add.s32 	%r1618, %r1617, -1048576;
	mov.b64 	%fd4573, {%r1616, %r1618};
	rsqrt.approx.ftz.f64 	%fd4574, %fd4573;
	{
	.reg .b32 %temp; 
	mov.b64 	{%r1619, %temp}, %fd4574;
	}
	{
	.reg .b32 %temp; 
	mov.b64 	{%temp, %r1620}, %fd4574;
	}
	add.s32 	%r1621, %r1620, -1048576;
	mov.b64 	%fd4575, {%r1619, %r1621};
	mul.f64 	%fd4576, %fd4573, %fd4574;
	neg.f64 	%fd4577, %fd4576;
	fma.rn.f64 	%fd4578, %fd4576, %fd4577, %fd4573;
	fma.rn.f64 	%fd4579, %fd4578, %fd4575, %fd4576;
	neg.f64 	%fd4580, %fd4579;
	fma.rn.f64 	%fd4581, %fd4574, %fd4580, 0d3FF0000000000000;
	fma.rn.f64 	%fd4582, %fd4581, %fd4575, %fd4575;
	fma.rn.f64 	%fd4583, %fd4579, %fd4580, %fd4573;
	fma.rn.f64 	%fd4584, %fd4583, %fd4582, %fd4579;
	{
	.reg .b32 %temp; 
	mov.b64 	{%r1622, %temp}, %fd4584;
	}
	{
	.reg .b32 %temp; 
	mov.b64 	{%temp, %r1623}, %fd4584;
	}
	add.s32 	%r1624, %r1623, 1048576;
	mov.b64 	%fd4585, {%r1622, %r1624};
	fma.rn.f64 	%fd4586, %fd4572, 0d3EC715B371155F70, 0dBEBAC2FE66FAAC4B;
	fma.rn.f64 	%fd4587, %fd4586, %fd4572, 0d3ED9A9B88EFCD9B8;
	fma.rn.f64 	%fd4588, %fd4587, %fd4572, 0d3EDD0F40A8A0C4C3;
	fma.rn.f64 	%fd4589, %fd4588, %fd4572, 0d3EF46D4CFA9E0E1F;
	fma.rn.f64 	%fd4590, %fd4589, %fd4572, 0d3F079C168D1E2422;
	fma.rn.f64 	%fd4591, %fd4590, %fd4572, 0d3F1C9A88C3BCA540;
	fma.rn.f64 	%fd4592, %fd4591, %fd4572, 0d3F31C4E64BD476DF;
	fma.rn.f64 	%fd4593, %fd4592, %fd4572, 0d3F46E8BA60009C8F;
	fma.rn.f64 	%fd4594, %fd4593, %fd4572, 0d3F5F1C71C62B05A2;
	fma.rn.f64 	%fd4595, %fd4594, %fd4572, 0d3F76DB6DB6DC9F2C;
	fma.rn.f64 	%fd4596, %fd4595, %fd4572, 0d3F9333333333329C;
	fma.rn.f64 	%fd4597, %fd4596, %fd4572, 0d3FB5555555555555;
	setp.lt.s32 	%p214, %r1617, 1;
	mov.f64 	%fd4598, 0d0000000000000000;
	mul.rn.f64 	%fd4599, %fd283, %fd4598;
	mul.f64 	%fd4600, %fd4572, %fd4597;
	fma.rn.f64 	%fd4601, %fd4600, %fd4585, %fd4585;
	selp.f64 	%fd4602, %fd4599, %fd4601, %p214;
	setp.lt.s32 	%p215, %r1617, 0;
	mov.f64 	%fd4603, 0d7FF0000000000000;
	mul.rn.f64 	%fd4604, %fd4602, %fd4603;
	selp.f64 	%fd4605, %fd4604, %fd4602, %p215;
	setp.lt.s32 	%p216, %r140, 0;
	mov.f64 	%fd4606, 0dBCA1A62633145C07;
	add.rn.f64 	%fd4607, %fd4605, %fd4606;
	neg.f64 	%fd4608, %fd4607;
	mov.f64 	%fd4609, 0d400921FB54442D18;
	add.rn.f64 	%fd4610, %fd4609, %fd4608;
	selp.f64 	%fd17111, %fd4610, %fd4605, %p216;
	bra.uni 	$L__BB1_198;
$L__BB1_195:
	mul.f64 	%fd4611, %fd282, %fd282;
	fma.rn.f64 	%fd4612, %fd4611, 0d3FB0066BDC1895E9, 0dBFB3823B180754AF;
	fma.rn.f64 	%fd4613, %fd4612, %fd4611, 0d3FB11E52CC2F79AE;
	fma.rn.f64 	%fd4614, %fd4613, %fd4611, 0dBF924EAF3526861B;
	fma.rn.f64 	%fd4615, %fd4614, %fd4611, 0d3F91DF02A31E6CB7;
	fma.rn.f64 	%fd4616, %fd4615, %fd4611, 0d3F847D18B0EEC6CC;
	fma.rn.f64 	%fd4617, %fd4616, %fd4611, 0d3F8D0AF961BA53B0;
	fma.rn.f64 	%fd4618, %fd4617, %fd4611, 0d3F91BF7734CF1C48;
	fma.rn.f64 	%fd4619, %fd4618, %fd4611, 0d3F96E91483144EF7;
	fma.rn.f64 	%fd4620, %fd4619, %fd4611, 0d3F9F1C6E0A4F9F81;
	fma.rn.f64 	%fd4621, %fd4620, %fd4611, 0d3FA6DB6DC27FA92B;
	fma.rn.f64 	%fd4622, %fd4621, %fd4611, 0d3FB333333320F91B;
	fma.rn.f64 	%fd4623, %fd4622, %fd4611, 0d3FC5555555555F4D;
	mul.f64 	%fd4624, %fd4611, %fd4623;
	fma.rn.f64 	%fd285, %fd4624, %fd283, %fd283;
	setp.lt.s32 	%p217, %r140, 0;
	@%p217 bra 	$L__BB1_197;
	mov.f64 	%fd4625, 0dBC91A62633145C07;
	add.rn.f64 	%fd4626, %fd285, %fd4625;
	neg.f64 	%fd4627, %fd4626;
	mov.f64 	%fd4628, 0d3FF921FB54442D18;
	add.rn.f64 	%fd17111, %fd4628, %fd4627;
	bra.uni 	$L__BB1_198;
$L__BB1_197:
	mov.f64 	%fd4629, 0d3C91A62633145C07;
	add.rn.f64 	%fd4630, %fd285, %fd4629;
	mov.f64 	%fd4631, 0d3FF921FB54442D18;
	add.rn.f64 	%fd17111, %fd4631, %fd4630;
$L__BB1_198:
	mul.f64 	%fd4632, %fd17111, 0d404CA5DC1A63C1F5;
	setp.gt.f64 	%p218, %fd281, 0d0000000000000000;
	neg.f64 	%fd4633, %fd4632;
	selp.f64 	%fd17086, %fd4633, %fd4632, %p218;
$L__BB1_199:
	ld.global.f64 	%fd4634, [%rd20+32];
	mul.f64 	%fd4635, %fd4634, %fd160;
	div.rn.f64 	%fd292, %fd4635, %fd165;
	mul.f64 	%fd4636, %fd4634, %fd161;
	div.rn.f64 	%fd293, %fd4636, %fd165;
	mul.f64 	%fd4637, %fd4634, %fd162;
	div.rn.f64 	%fd294, %fd4637, %fd165;
	@%p189 bra 	$L__BB1_245;
	shl.b32 	%r1625, %r3733, 1;
	or.b32  	%r1626, %r1625, 1;
	cvt.rn.f64.u32 	%fd17118, %r1626;
	abs.f64 	%fd4638, %fd17087;
	mov.f64 	%fd4639, 0d4066800000000000;
	sub.f64 	%fd4640, %fd4639, %fd4638;
	min.f64 	%fd4641, %fd4638, %fd4640;
	setp.lt.f64 	%p220, %fd4641, %fd152;
	@%p220 bra 	$L__BB1_222;
	mul.f64 	%fd296, %fd17087, 0d3F91DF46A2529D3A;
	abs.f64 	%fd297, %fd296;
	setp.neu.f64 	%p221, %fd297, 0d7FF0000000000000;
	@%p221 bra 	$L__BB1_203;
	mov.f64 	%fd4647, 0d0000000000000000;
	mul.rn.f64 	%fd17114, %fd296, %fd4647;
	mov.b32 	%r3757, 0;
	bra.uni 	$L__BB1_205;
$L__BB1_203:
	mul.f64 	%fd4642, %fd296, 0d3FE45F306DC9C883;
	cvt.rni.s32.f64 	%r3757, %fd4642;
	cvt.rn.f64.s32 	%fd4643, %r3757;
	fma.rn.f64 	%fd4644, %fd4643, 0dBFF921FB54442D18, %fd296;
	fma.rn.f64 	%fd4645, %fd4643, 0dBC91A62633145C00, %fd4644;
	fma.rn.f64 	%fd17114, %fd4643, 0dB97B839A252049C0, %fd4645;
	setp.ltu.f64 	%p222, %fd297, 0d41E0000000000000;
	@%p222 bra 	$L__BB1_205;
	{ // callseq 1316, 0
	.param .b64 param0;
	st.param.f64 	[param0], %fd296;
	.param .align 16 .b8 retval0[16];
	call.uni (retval0), 
	__internal_trig_reduction_slowpathd, 
	(
	param0
	);
	ld.param.f64 	%fd17114, [retval0];
	ld.param.b32 	%r3757, [retval0+8];
	} // callseq 1316
$L__BB1_205:
	shl.b32 	%r1629, %r3757, 6;
	cvt.u64.u32 	%rd222, %r1629;
	and.b64  	%rd223, %rd222, 64;
	mov.u64 	%rd224, __cudart_sin_cos_coeffs;
	add.s64 	%rd225, %rd224, %rd223;
	mul.rn.f64 	%fd4648, %fd17114, %fd17114;
	and.b32  	%r1630, %r3757, 1;
	setp.eq.b32 	%p224, %r1630, 1;
	selp.f64 	%fd4649, 0dBDA8FF8320FD8164, 0d3DE5DB65F9785EBA, %p224;
	ld.global.nc.v2.f64 	{%fd4650, %fd4651}, [%rd225];
	fma.rn.f64 	%fd4652, %fd4649, %fd4648, %fd4650;
	fma.rn.f64 	%fd4653, %fd4652, %fd4648, %fd4651;
	ld.global.nc.v2.f64 	{%fd4654, %fd4655}, [%rd225+16];
	fma.rn.f64 	%fd4656, %fd4653, %fd4648, %fd4654;
	fma.rn.f64 	%fd4657, %fd4656, %fd4648, %fd4655;
	ld.global.nc.v2.f64 	{%fd4658, %fd4659}, [%rd225+32];
	fma.rn.f64 	%fd4660, %fd4657, %fd4648, %fd4658;
	fma.rn.f64 	%fd4661, %fd4660, %fd4648, %fd4659;
	fma.rn.f64 	%fd4662, %fd4661, %fd17114, %fd17114;
	fma.rn.f64 	%fd4663, %fd4661, %fd4648, 0d3FF0000000000000;
	selp.f64 	%fd4664, %fd4663, %fd4662, %p224;
	and.b32  	%r1631, %r3757, 2;
	setp.eq.s32 	%p225, %r1631, 0;
	mov.f64 	%fd4665, 0d0000000000000000;
	sub.f64 	%fd4666, %fd4665, %fd4664;
	selp.f64 	%fd4667, %fd4664, %fd4666, %p225;
	ld.global.f64 	%fd4668, [%rd20+24];
	cvt.rzi.s32.f64 	%r1632, %fd4668;
	mul.wide.s32 	%rd226, %r1632, 8;
	add.s64 	%rd227, %rd4, %rd226;
	ld.global.f64 	%fd302, [%rd227+40];
	neg.f64 	%fd4669, %fd302;
	mul.f64 	%fd303, %fd4667, %fd4669;
	@%p221 bra 	$L__BB1_207;
	mov.f64 	%fd4675, 0d0000000000000000;
	mul.rn.f64 	%fd17116, %fd296, %fd4675;
	mov.b32 	%r3759, 1;
	bra.uni 	$L__BB1_210;
$L__BB1_207:
	mul.f64 	%fd4670, %fd296, 0d3FE45F306DC9C883;
	cvt.rni.s32.f64 	%r3758, %fd4670;
	cvt.rn.f64.s32 	%fd4671, %r3758;
	fma.rn.f64 	%fd4672, %fd4671, 0dBFF921FB54442D18, %fd296;
	fma.rn.f64 	%fd4673, %fd4671, 0dBC91A62633145C00, %fd4672;
	fma.rn.f64 	%fd17116, %fd4671, 0dB97B839A252049C0, %fd4673;
	setp.ltu.f64 	%p226, %fd297, 0d41E0000000000000;
	@%p226 bra 	$L__BB1_209;
	{ // callseq 1317, 0
	.param .b64 param0;
	st.param.f64 	[param0], %fd296;
	.param .align 16 .b8 retval0[16];
	call.uni (retval0), 
	__internal_trig_reduction_slowpathd, 
	(
	param0
	);
	ld.param.f64 	%fd17116, [retval0];
	ld.param.b32 	%r3758, [retval0+8];
	} // callseq 1317
$L__BB1_209:
	add.s32 	%r3759, %r3758, 1;
$L__BB1_210:
	setp.lt.s32 	%p227, %r77, 1;
	shl.b32 	%r1635, %r3759, 6;
	cvt.u64.u32 	%rd228, %r1635;
	and.b64  	%rd229, %rd228, 64;
	mov.u64 	%rd230, __cudart_sin_cos_coeffs;
	add.s64 	%rd231, %rd230, %rd229;
	mul.rn.f64 	%fd4676, %fd17116, %fd17116;
	and.b32  	%r1636, %r3759, 1;
	setp.eq.b32 	%p228, %r1636, 1;
	selp.f64 	%fd4677, 0dBDA8FF8320FD8164, 0d3DE5DB65F9785EBA, %p228;
	ld.global.nc.v2.f64 	{%fd4678, %fd4679}, [%rd231];
	fma.rn.f64 	%fd4680, %fd4677, %fd4676, %fd4678;
	fma.rn.f64 	%fd4681, %fd4680, %fd4676, %fd4679;
	ld.global.nc.v2.f64 	{%fd4682, %fd4683}, [%rd231+16];
	fma.rn.f64 	%fd4684, %fd4681, %fd4676, %fd4682;
	fma.rn.f64 	%fd4685, %fd4684, %fd4676, %fd4683;
	ld.global.nc.v2.f64 	{%fd4686, %fd4687}, [%rd231+32];
	fma.rn.f64 	%fd4688, %fd4685, %fd4676, %fd4686;
	fma.rn.f64 	%fd4689, %fd4688, %fd4676, %fd4687;
	fma.rn.f64 	%fd4690, %fd4689, %fd17116, %fd17116;
	fma.rn.f64 	%fd4691, %fd4689, %fd4676, 0d3FF0000000000000;
	selp.f64 	%fd4692, %fd4691, %fd4690, %p228;
	and.b32  	%r1637, %r3759, 2;
	setp.eq.s32 	%p229, %r1637, 0;
	mov.f64 	%fd4693, 0d0000000000000000;
	sub.f64 	%fd4694, %fd4693, %fd4692;
	selp.f64 	%fd4695, %fd4692, %fd4694, %p229;
	mul.f64 	%fd309, %fd302, %fd4695;
	@%p227 bra 	$L__BB1_219;
	ld.local.f64 	%fd17117, [%rd6];
	mov.b32 	%r3760, 0;
$L__BB1_212:
	mul.lo.s32 	%r1639, %r3760, 6;
	mul.wide.u32 	%rd232, %r1639, 8;
	add.s64 	%rd21, %rd3, %rd232;
	ld.global.f64 	%fd4696, [%rd21+32];
	setp.leu.f64 	%p230, %fd17117, %fd4696;
	@%p230 bra 	$L__BB1_218;
	ld.global.f64 	%fd4697, [%rd21+40];
	setp.geu.f64 	%p231, %fd17117, %fd4697;
	@%p231 bra 	$L__BB1_218;
	ld.global.f64 	%fd4698, [%rd21];
	setp.leu.f64 	%p232, %fd303, %fd4698;
	@%p232 bra 	$L__BB1_218;
	ld.global.f64 	%fd4699, [%rd21+8];
	setp.geu.f64 	%p233, %fd303, %fd4699;
	@%p233 bra 	$L__BB1_218;
	ld.global.f64 	%fd4700, [%rd21+16];
	setp.leu.f64 	%p234, %fd309, %fd4700;
	@%p234 bra 	$L__BB1_218;
	ld.global.f64 	%fd4701, [%rd21+24];
	setp.lt.f64 	%p235, %fd309, %fd4701;
	mov.b32 	%r3771, 1;
	@%p235 bra 	$L__BB1_221;
$L__BB1_218:
	add.s32 	%r3760, %r3760, 1;
	setp.ne.s32 	%p236, %r3760, %r77;
	mov.b32 	%r3771, 0;
	@%p236 bra 	$L__BB1_212;
$L__BB1_219:
	mov.u32 	%r151, %r3771;
	setp.eq.s32 	%p237, %r151, 0;
	mov.b32 	%r3771, 0;
	@%p237 bra 	$L__BB1_222;
	ld.local.f64 	%fd17117, [%rd6];
	mov.u32 	%r3771, %r151;
$L__BB1_221:
	shl.b32 	%r1643, %r3772, 3;
	mul.wide.s32 	%rd233, %r1643, 8;
	add.s64 	%rd234, %rd11, %rd233;
	st.global.f64 	[%rd234], %fd303;
	st.global.f64 	[%rd234+8], %fd309;
	st.global.f64 	[%rd234+16], %fd17117;
	st.global.f64 	[%rd234+24], %fd292;
	st.global.f64 	[%rd234+32], %fd293;
	st.global.f64 	[%rd234+40], %fd294;
	ld.global.f64 	%fd4702, [%rd20+24];
	st.global.f64 	[%rd234+48], %fd4702;
	st.global.f64 	[%rd234+56], %fd17118;
	add.f64 	%fd17118, %fd17118, 0d3FF0000000000000;
	add.s32 	%r3772, %r3772, 1;
$L__BB1_222:
	setp.eq.s32 	%p238, %r3750, 1;
	@%p238 bra 	$L__BB1_245;
	abs.f64 	%fd4703, %fd17086;
	mov.f64 	%fd4704, 0d4066800000000000;
	sub.f64 	%fd4705, %fd4704, %fd4703;
	min.f64 	%fd4706, %fd4703, %fd4705;
	setp.lt.f64 	%p239, %fd4706, %fd152;
	@%p239 bra 	$L__BB1_245;
	mul.f64 	%fd315, %fd17086, 0d3F91DF46A2529D3A;
	abs.f64 	%fd316, %fd315;
	setp.eq.f64 	%p240, %fd316, 0d7FF0000000000000;
	@%p240 bra 	$L__BB1_227;
	mul.f64 	%fd4707, %fd315, 0d3FE45F306DC9C883;
	cvt.rni.s32.f64 	%r3765, %fd4707;
	cvt.rn.f64.s32 	%fd4708, %r3765;
	fma.rn.f64 	%fd4709, %fd4708, 0dBFF921FB54442D18, %fd315;
	fma.rn.f64 	%fd4710, %fd4708, 0dBC91A62633145C00, %fd4709;
	fma.rn.f64 	%fd17119, %fd4708, 0dB97B839A252049C0, %fd4710;
	setp.ltu.f64 	%p241, %fd316, 0d41E0000000000000;
	@%p241 bra 	$L__BB1_228;
	{ // callseq 1318, 0
	.param .b64 param0;
	st.param.f64 	[param0], %fd315;
	.param .align 16 .b8 retval0[16];
	call.uni (retval0), 
	__internal_trig_reduction_slowpathd, 
	(
	param0
	);
	ld.param.f64 	%fd17119, [retval0];
	ld.param.b32 	%r3765, [retval0+8];
	} // callseq 1318
	bra.uni 	$L__BB1_228;
$L__BB1_227:
	mov.f64 	%fd4712, 0d0000000000000000;
	mul.rn.f64 	%fd17119, %fd315, %fd4712;
	mov.b32 	%r3765, 0;
$L__BB1_228:
	shl.b32 	%r1646, %r3765, 6;
	cvt.u64.u32 	%rd235, %r1646;
	and.b64  	%rd236, %rd235, 64;
	add.s64 	%rd238, %rd99, %rd236;
	mul.rn.f64 	%fd4713, %fd17119, %fd17119;
	and.b32  	%r1647, %r3765, 1;
	setp.eq.b32 	%p243, %r1647, 1;
	selp.f64 	%fd4714, 0dBDA8FF8320FD8164, 0d3DE5DB65F9785EBA, %p243;
	ld.global.nc.v2.f64 	{%fd4715, %fd4716}, [%rd238];
	fma.rn.f64 	%fd4717, %fd4714, %fd4713, %fd4715;
	fma.rn.f64 	%fd4718, %fd4717, %fd4713, %fd4716;
	ld.global.nc.v2.f64 	{%fd4719, %fd4720}, [%rd238+16];
	fma.rn.f64 	%fd4721, %fd4718, %fd4713, %fd4719;
	fma.rn.f64 	%fd4722, %fd4721, %fd4713, %fd4720;
	ld.global.nc.v2.f64 	{%fd4723, %fd4724}, [%rd238+32];
	fma.rn.f64 	%fd4725, %fd4722, %fd4713, %fd4723;
	fma.rn.f64 	%fd4726, %fd4725, %fd4713, %fd4724;
	fma.rn.f64 	%fd4727, %fd4726, %fd17119, %fd17119;
	fma.rn.f64 	%fd4728, %fd4726, %fd4713, 0d3FF0000000000000;
	selp.f64 	%fd4729, %fd4728, %fd4727, %p243;
	and.b32  	%r1648, %r3765, 2;
	setp.eq.s32 	%p244, %r1648, 0;
	mov.f64 	%fd4730, 0d0000000000000000;
	sub.f64 	%fd4731, %fd4730, %fd4729;
	selp.f64 	%fd4732, %fd4729, %fd4731, %p244;
	ld.global.f64 	%fd4733, [%rd20+24];
	cvt.rzi.s32.f64 	%r1649, %fd4733;
	mul.wide.s32 	%rd239, %r1649, 8;
	add.s64 	%rd240, %rd4, %rd239;
	ld.global.f64 	%fd321, [%rd240+40];
	neg.f64 	%fd4734, %fd321;
	mul.f64 	%fd322, %fd4732, %fd4734;
	@%p240 bra 	$L__BB1_232;
	mul.f64 	%fd4735, %fd315, 0d3FE45F306DC9C883;
	cvt.rni.s32.f64 	%r3766, %fd4735;
	cvt.rn.f64.s32 	%fd4736, %r3766;
	fma.rn.f64 	%fd4737, %fd4736, 0dBFF921FB54442D18, %fd315;
	fma.rn.f64 	%fd4738, %fd4736, 0dBC91A62633145C00, %fd4737;
	fma.rn.f64 	%fd17121, %fd4736, 0dB97B839A252049C0, %fd4738;
	setp.ltu.f64 	%p245, %fd316, 0d41E0000000000000;
	@%p245 bra 	$L__BB1_231;
	{ // callseq 1319, 0
	.param .b64 param0;
	st.param.f64 	[param0], %fd315;
	.param .align 16 .b8 retval0[16];
	call.uni (retval0), 
	__internal_trig_reduction_slowpathd, 
	(
	param0
	);
	ld.param.f64 	%fd17121, [retval0];
	ld.param.b32 	%r3766, [retval0+8];
	} // callseq 1319
$L__BB1_231:
	add.s32 	%r3767, %r3766, 1;
	bra.uni 	$L__BB1_233;
$L__BB1_232:
	mov.f64 	%fd4740, 0d0000000000000000;
	mul.rn.f64 	%fd17121, %fd315, %fd4740;
	mov.b32 	%r3767, 1;
$L__BB1_233:
	setp.lt.s32 	%p246, %r77, 1;
	shl.b32 	%r1652, %r3767, 6;
	cvt.u64.u32 	%rd241, %r1652;
	and.b64  	%rd242, %rd241, 64;
	mov.u64 	%rd243, __cudart_sin_cos_coeffs;
	add.s64 	%rd244, %rd243, %rd242;
	mul.rn.f64 	%fd4741, %fd17121, %fd17121;
	and.b32  	%r1653, %r3767, 1;
	setp.eq.b32 	%p247, %r1653, 1;
	selp.f64 	%fd4742, 0dBDA8FF8320FD8164, 0d3DE5DB65F9785EBA, %p247;
	ld.global.nc.v2.f64 	{%fd4743, %fd4744}, [%rd244];
	fma.rn.f64 	%fd4745, %fd4742, %fd4741, %fd4743;
	fma.rn.f64 	%fd4746, %fd4745, %fd4741, %fd4744;
	ld.global.nc.v2.f64 	{%fd4747, %fd4748}, [%rd244+16];
	fma.rn.f64 	%fd4749, %fd4746, %fd4741, %fd4747;
	fma.rn.f64 	%fd4750, %fd4749, %fd4741, %fd4748;
	ld.global.nc.v2.f64 	{%fd4751, %fd4752}, [%rd244+32];
	fma.rn.f64 	%fd4753, %fd4750, %fd4741, %fd4751;
	fma.rn.f64 	%fd4754, %fd4753, %fd4741, %fd4752;
	fma.rn.f64 	%fd4755, %fd4754, %fd17121, %fd17121;
	fma.rn.f64 	%fd4756, %fd4754, %fd4741, 0d3FF0000000000000;
	selp.f64 	%fd4757, %fd4756, %fd4755, %p247;
	and.b32  	%r1654, %r3767, 2;
	setp.eq.s32 	%p248, %r1654, 0;
	mov.f64 	%fd4758, 0d0000000000000000;
	sub.f64 	%fd4759, %fd4758, %fd4757;
	selp.f64 	%fd4760, %fd4757, %fd4759, %p248;
	mul.f64 	%fd328, %fd321, %fd4760;
	@%p246 bra 	$L__BB1_242;
	ld.local.f64 	%fd17122, [%rd6+8];
	mov.b32 	%r3768, 0;
$L__BB1_235:
	mul.lo.s32 	%r1656, %r3768, 6;
	mul.wide.u32 	%rd245, %r1656, 8;
	add.s64 	%rd22, %rd3, %rd245;
	ld.global.f64 	%fd4761, [%rd22+32];
	setp.leu.f64 	%p249, %fd17122, %fd4761;
	@%p249 bra 	$L__BB1_241;
	ld.global.f64 	%fd4762, [%rd22+40];
	setp.geu.f64 	%p250, %fd17122, %fd4762;
	@%p250 bra 	$L__BB1_241;
	ld.global.f64 	%fd4763, [%rd22];
	setp.leu.f64 	%p251, %fd322, %fd4763;
	@%p251 bra 	$L__BB1_241;
	ld.global.f64 	%fd4764, [%rd22+8];
	setp.geu.f64 	%p252, %fd322, %fd4764;
	@%p252 bra 	$L__BB1_241;
	ld.global.f64 	%fd4765, [%rd22+16];
	setp.leu.f64 	%p253, %fd328, %fd4765;
	@%p253 bra 	$L__BB1_241;
	ld.global.f64 	%fd4766, [%rd22+24];
	setp.lt.f64 	%p254, %fd328, %fd4766;
	mov.b32 	%r3771, 1;
	@%p254 bra 	$L__BB1_244;
$L__BB1_241:
	add.s32 	%r3768, %r3768, 1;
	setp.ne.s32 	%p255, %r3768, %r77;
	mov.b32 	%r3771, 0;
	@%p255 bra 	$L__BB1_235;
$L__BB1_242:
	mov.u32 	%r166, %r3771;
	setp.eq.s32 	%p256, %r166, 0;
	mov.b32 	%r3771, 0;
	@%p256 bra 	$L__BB1_245;
	ld.local.f64 	%fd17122, [%rd6+8];
	mov.u32 	%r3771, %r166;
$L__BB1_244:
	shl.b32 	%r1660, %r3772, 3;
	mul.wide.s32 	%rd246, %r1660, 8;
	add.s64 	%rd247, %rd11, %rd246;
	st.global.f64 	[%rd247], %fd322;
	st.global.f64 	[%rd247+8], %fd328;
	st.global.f64 	[%rd247+16], %fd17122;
	st.global.f64 	[%rd247+24], %fd292;
	st.global.f64 	[%rd247+32], %fd293;
	st.global.f64 	[%rd247+40], %fd294;
	ld.global.f64 	%fd4767, [%rd20+24];
	st.global.f64 	[%rd247+48], %fd4767;
	st.global.f64 	[%rd247+56], %fd17118;
	add.s32 	%r3772, %r3772, 1;
$L__BB1_245:
	add.s32 	%r3733, %r3733, 1;
	ld.global.u32 	%r1661, [%rd5+4];
	setp.lt.s32 	%p257, %r3733, %r1661;
	@%p257 bra 	$L__BB1_100;
$L__BB1_246:
	setp.lt.s32 	%p258, %r2, 1;
	mov.f64 	%fd17123, 0d0000000000000000;
	@%p258 bra 	$L__BB1_371;
	ld.global.f64 	%fd332, [%rd14];
	ld.global.f64 	%fd333, [%rd14+8];
	ld.global.f64 	%fd334, [%rd14+16];
	ld.global.f64 	%fd335, [%rd4];
	ld.global.f64 	%fd4770, [%rd4+4160];
	mul.f64 	%fd336, %fd4770, 0d3F91DF46A2529D3A;
	abs.f64 	%fd337, %fd336;
	setp.eq.f64 	%p259, %fd337, 0d7FF0000000000000;
	mul.f64 	%fd4771, %fd336, 0d3FE45F306DC9C883;
	cvt.rni.s32.f64 	%r173, %fd4771;
	cvt.rn.f64.s32 	%fd4772, %r173;
	fma.rn.f64 	%fd4773, %fd4772, 0dBFF921FB54442D18, %fd336;
	fma.rn.f64 	%fd4774, %fd4772, 0dBC91A62633145C00, %fd4773;
	fma.rn.f64 	%fd338, %fd4772, 0dB97B839A252049C0, %fd4774;
	setp.ltu.f64 	%p260, %fd337, 0d41E0000000000000;
	mov.f64 	%fd17123, 0d0000000000000000;
	mul.rn.f64 	%fd339, %fd336, %fd17123;
	mul.rn.f64 	%fd4775, %fd17123, %fd17123;
	fma.rn.f64 	%fd4776, %fd4775, 0dBDA8FF8320FD8164, 0d3E21EEA7C1EF8528;
	fma.rn.f64 	%fd4777, %fd4776, %fd4775, 0dBE927E4F8E06E6D9;
	fma.rn.f64 	%fd4778, %fd4777, %fd4775, 0d3EFA01A019DDBCE9;
	fma.rn.f64 	%fd4779, %fd4778, %fd4775, 0dBF56C16C16C15D47;
	fma.rn.f64 	%fd4780, %fd4779, %fd4775, 0d3FA5555555555551;
	fma.rn.f64 	%fd4781, %fd4780, %fd4775, 0dBFE0000000000000;
	fma.rn.f64 	%fd340, %fd4781, %fd4775, 0d3FF0000000000000;
	fma.rn.f64 	%fd4782, %fd4775, 0d3DE5DB65F9785EBA, 0dBE5AE5F12CB0D246;
	fma.rn.f64 	%fd4783, %fd4782, %fd4775, 0d3EC71DE369ACE392;
	fma.rn.f64 	%fd4784, %fd4783, %fd4775, 0dBF2A01A019DB62A1;
	fma.rn.f64 	%fd4785, %fd4784, %fd4775, 0d3F81111111110818;
	fma.rn.f64 	%fd4786, %fd4785, %fd4775, 0dBFC5555555555554;
	fma.rn.f64 	%fd4787, %fd4786, %fd4775, 0d0000000000000000;
	fma.rn.f64 	%fd341, %fd4787, 0d0000000000000000, 0d0000000000000000;
	abs.f64 	%fd342, %fd4770;
	or.pred  	%p5, %p259, %p260;
	selp.f64 	%fd343, %fd339, %fd338, %p259;
	selp.b32 	%r174, 0, %r173, %p259;
	neg.f64 	%fd344, %fd335;
	mov.b32 	%r3774, 0;
	mul.wide.s32 	%rd248, %r4, 8;
	add.s64 	%rd249, %rd8, %rd248;
	mov.u64 	%rd253, __cudart_sin_cos_coeffs;
$L__BB1_248:
	mul.lo.s32 	%r1663, %r3774, 9;
	mul.wide.u32 	%rd250, %r1663, 8;
	add.s64 	%rd23, %rd249, %rd250;
	ld.global.f64 	%fd346, [%rd23+40];
	ld.global.f64 	%fd347, [%rd23+48];
	ld.global.f64 	%fd348, [%rd23+32];
	mul.f64 	%fd349, %fd348, 0d3F91DF46A2529D3A;
	abs.f64 	%fd350, %fd349;
	setp.neu.f64 	%p261, %fd350, 0d7FF0000000000000;
	@%p261 bra 	$L__BB1_250;
	mov.f64 	%fd4793, 0d0000000000000000;
	mul.rn.f64 	%fd17124, %fd349, %fd4793;
	mov.b32 	%r3775, 0;
	bra.uni 	$L__BB1_252;
$L__BB1_250:
	mul.f64 	%fd4788, %fd349, 0d3FE45F306DC9C883;
	cvt.rni.s32.f64 	%r3775, %fd4788;
	cvt.rn.f64.s32 	%fd4789, %r3775;
	fma.rn.f64 	%fd4790, %fd4789, 0dBFF921FB54442D18, %fd349;
	fma.rn.f64 	%fd4791, %fd4789, 0dBC91A62633145C00, %fd4790;
	fma.rn.f64 	%fd17124, %fd4789, 0dB97B839A252049C0, %fd4791;
	setp.ltu.f64 	%p262, %fd350, 0d41E0000000000000;
	@%p262 bra 	$L__BB1_252;
	{ // callseq 1320, 0
	.param .b64 param0;
	st.param.f64 	[param0], %fd349;
	.param .align 16 .b8 retval0[16];
	call.uni (retval0), 
	__internal_trig_reduction_slowpathd, 
	(
	param0
	);
	ld.param.f64 	%fd17124, [retval0];
	ld.param.b32 	%r3775, [retval0+8];
	} // callseq 1320
$L__BB1_252:
	shl.b32 	%r1666, %r3775, 6;
	cvt.u64.u32 	%rd251, %r1666;
	and.b64  	%rd252, %rd251, 64;
	add.s64 	%rd254, %rd253, %rd252;
	mul.rn.f64 	%fd4794, %fd17124, %fd17124;
	and.b32  	%r1667, %r3775, 1;
	setp.eq.b32 	%p264, %r1667, 1;
	selp.f64 	%fd4795, 0dBDA8FF8320FD8164, 0d3DE5DB65F9785EBA, %p264;
	ld.global.nc.v2.f64 	{%fd4796, %fd4797}, [%rd254];
	fma.rn.f64 	%fd4798, %fd4795, %fd4794, %fd4796;
	fma.rn.f64 	%fd4799, %fd4798, %fd4794, %fd4797;
	ld.global.nc.v2.f64 	{%fd4800, %fd4801}, [%rd254+16];
	fma.rn.f64 	%fd4802, %fd4799, %fd4794, %fd4800;
	fma.rn.f64 	%fd4803, %fd4802, %fd4794, %fd4801;
	ld.global.nc.v2.f64 	{%fd4804, %fd4805}, [%rd254+32];
	fma.rn.f64 	%fd4806, %fd4803, %fd4794, %fd4804;
	fma.rn.f64 	%fd4807, %fd4806, %fd4794, %fd4805;
	fma.rn.f64 	%fd4808, %fd4807, %fd17124, %fd17124;
	fma.rn.f64 	%fd4809, %fd4807, %fd4794, 0d3FF0000000000000;
	selp.f64 	%fd4810, %fd4809, %fd4808, %p264;
	and.b32  	%r1668, %r3775, 2;
	setp.eq.s32 	%p265, %r1668, 0;
	mov.f64 	%fd4811, 0d0000000000000000;
	sub.f64 	%fd4812, %fd4811, %fd4810;
	selp.f64 	%fd355, %fd4810, %fd4812, %p265;
	@%p261 bra 	$L__BB1_254;
	mov.f64 	%fd4818, 0d0000000000000000;
	mul.rn.f64 	%fd17126, %fd349, %fd4818;
	mov.b32 	%r3777, 1;
	bra.uni 	$L__BB1_257;
$L__BB1_254:
	mul.f64 	%fd4813, %fd349, 0d3FE45F306DC9C883;
	cvt.rni.s32.f64 	%r3776, %fd4813;
	cvt.rn.f64.s32 	%fd4814, %r3776;
	fma.rn.f64 	%fd4815, %fd4814, 0dBFF921FB54442D18, %fd349;
	fma.rn.f64 	%fd4816, %fd4814, 0dBC91A62633145C00, %fd4815;
	fma.rn.f64 	%fd17126, %fd4814, 0dB97B839A252049C0, %fd4816;
	setp.ltu.f64 	%p266, %fd350, 0d41E0000000000000;
	@%p266 bra 	$L__BB1_256;
	{ // callseq 1321, 0
	.param .b64 param0;
	st.param.f64 	[param0], %fd349;
	.param .align 16 .b8 retval0[16];
	call.uni (retval0), 
	__internal_trig_reduction_slowpathd, 
	(
	param0
	);
	ld.param.f64 	%fd17126, [retval0];
	ld.param.b32 	%r3776, [retval0+8];
	} // callseq 1321
$L__BB1_256:
	add.s32 	%r3777, %r3776, 1;
$L__BB1_257:
	shl.b32 	%r1672, %r3777, 6;
	cvt.u64.u32 	%rd255, %r1672;
	and.b64  	%rd256, %rd255, 64;
	add.s64 	%rd258, %rd253, %rd256;
	mul.rn.f64 	%fd4819, %fd17126, %fd17126;
	and.b32  	%r1673, %r3777, 1;
	setp.eq.b32 	%p268, %r1673, 1;
	selp.f64 	%fd4820, 0dBDA8FF8320FD8164, 0d3DE5DB65F9785EBA, %p268;
	ld.global.nc.v2.f64 	{%fd4821, %fd4822}, [%rd258];
	fma.rn.f64 	%fd4823, %fd4820, %fd4819, %fd4821;
	fma.rn.f64 	%fd4824, %fd4823, %fd4819, %fd4822;
	ld.global.nc.v2.f64 	{%fd4825, %fd4826}, [%rd258+16];
	fma.rn.f64 	%fd4827, %fd4824, %fd4819, %fd4825;
	fma.rn.f64 	%fd4828, %fd4827, %fd4819, %fd4826;
	ld.global.nc.v2.f64 	{%fd4829, %fd4830}, [%rd258+32];
	fma.rn.f64 	%fd4831, %fd4828, %fd4819, %fd4829;
	fma.rn.f64 	%fd4832, %fd4831, %fd4819, %fd4830;
	fma.rn.f64 	%fd4833, %fd4832, %fd17126, %fd17126;
	fma.rn.f64 	%fd4834, %fd4832, %fd4819, 0d3FF0000000000000;
	selp.f64 	%fd4835, %fd4834, %fd4833, %p268;
	and.b32  	%r1674, %r3777, 2;
	setp.eq.s32 	%p269, %r1674, 0;
	mov.f64 	%fd4836, 0d0000000000000000;
	sub.f64 	%fd4837, %fd4836, %fd4835;
	selp.f64 	%fd4838, %fd4835, %fd4837, %p269;
	mul.f64 	%fd4839, %fd332, %fd4838;
	mul.f64 	%fd4840, %fd333, %fd355;
	sub.f64 	%fd361, %fd4839, %fd4840;
	mul.f64 	%fd4841, %fd333, %fd4838;
	fma.rn.f64 	%fd362, %fd332, %fd355, %fd4841;
	mov.b32 	%r3779, 1;
	mov.f64 	%fd17128, %fd339;
	@%p259 bra 	$L__BB1_261;
	mov.f64 	%fd17128, %fd338;
	mov.u32 	%r3778, %r173;
	@%p260 bra 	$L__BB1_260;
	{ // callseq 1322, 0
	.param .b64 param0;
	st.param.f64 	[param0], %fd336;
	.param .align 16 .b8 retval0[16];
	call.uni (retval0), 
	__internal_trig_reduction_slowpathd, 
	(
	param0
	);
	ld.param.f64 	%fd17128, [retval0];
	ld.param.b32 	%r3778, [retval0+8];
	} // callseq 1322
$L__BB1_260:
	add.s32 	%r3779, %r3778, 1;
$L__BB1_261:
	shl.b32 	%r1676, %r3779, 6;
	cvt.u64.u32 	%rd259, %r1676;
	and.b64  	%rd260, %rd259, 64;
	add.s64 	%rd262, %rd253, %rd260;
	mul.rn.f64 	%fd4843, %fd17128, %fd17128;
	and.b32  	%r1677, %r3779, 1;
	setp.eq.b32 	%p271, %r1677, 1;
	selp.f64 	%fd4844, 0dBDA8FF8320FD8164, 0d3DE5DB65F9785EBA, %p271;
	ld.global.nc.v2.f64 	{%fd4845, %fd4846}, [%rd262];
	fma.rn.f64 	%fd4847, %fd4844, %fd4843, %fd4845;
	fma.rn.f64 	%fd4848, %fd4847, %fd4843, %fd4846;
	ld.global.nc.v2.f64 	{%fd4849, %fd4850}, [%rd262+16];
	fma.rn.f64 	%fd4851, %fd4848, %fd4843, %fd4849;
	fma.rn.f64 	%fd4852, %fd4851, %fd4843, %fd4850;
	ld.global.nc.v2.f64 	{%fd4853, %fd4854}, [%rd262+32];
	fma.rn.f64 	%fd4855, %fd4852, %fd4843, %fd4853;
	fma.rn.f64 	%fd4856, %fd4855, %fd4843, %fd4854;
	fma.rn.f64 	%fd4857, %fd4856, %fd17128, %fd17128;
	fma.rn.f64 	%fd4858, %fd4856, %fd4843, 0d3FF0000000000000;
	selp.f64 	%fd4859, %fd4858, %fd4857, %p271;
	and.b32  	%r1678, %r3779, 2;
	setp.eq.s32 	%p272, %r1678, 0;
	mov.f64 	%fd4860, 0d0000000000000000;
	sub.f64 	%fd4861, %fd4860, %fd4859;
	selp.f64 	%fd366, %fd4859, %fd4861, %p272;
	mov.f64 	%fd17129, %fd343;
	mov.u32 	%r3780, %r174;
	@%p5 bra 	$L__BB1_263;
	{ // callseq 1323, 0
	.param .b64 param0;
	st.param.f64 	[param0], %fd336;
	.param .align 16 .b8 retval0[16];
	call.uni (retval0), 
	__internal_trig_reduction_slowpathd, 
	(
	param0
	);
	ld.param.f64 	%fd17129, [retval0];
	ld.param.b32 	%r3780, [retval0+8];
	} // callseq 1323
$L__BB1_263:
	setp.leu.f64 	%p273, %fd342, 0d3F947AE147AE147B;
	shl.b32 	%r1680, %r3780, 6;
	cvt.u64.u32 	%rd263, %r1680;
	and.b64  	%rd264, %rd263, 64;
	mov.u64 	%rd265, __cudart_sin_cos_coeffs;
	add.s64 	%rd266, %rd265, %rd264;
	mul.rn.f64 	%fd4863, %fd17129, %fd17129;
	and.b32  	%r1681, %r3780, 1;
	setp.eq.b32 	%p274, %r1681, 1;
	selp.f64 	%fd4864, 0dBDA8FF8320FD8164, 0d3DE5DB65F9785EBA, %p274;
	ld.global.nc.v2.f64 	{%fd4865, %fd4866}, [%rd266];
	fma.rn.f64 	%fd4867, %fd4864, %fd4863, %fd4865;
	fma.rn.f64 	%fd4868, %fd4867, %fd4863, %fd4866;
	ld.global.nc.v2.f64 	{%fd4869, %fd4870}, [%rd266+16];
	fma.rn.f64 	%fd4871, %fd4868, %fd4863, %fd4869;
	fma.rn.f64 	%fd4872, %fd4871, %fd4863, %fd4870;
	ld.global.nc.v2.f64 	{%fd4873, %fd4874}, [%rd266+32];
	fma.rn.f64 	%fd4875, %fd4872, %fd4863, %fd4873;
	fma.rn.f64 	%fd4876, %fd4875, %fd4863, %fd4874;
	fma.rn.f64 	%fd4877, %fd4876, %fd17129, %fd17129;
	fma.rn.f64 	%fd4878, %fd4876, %fd4863, 0d3FF0000000000000;
	selp.f64 	%fd4879, %fd4878, %fd4877, %p274;
	and.b32  	%r1682, %r3780, 2;
	setp.eq.s32 	%p275, %r1682, 0;
	mov.f64 	%fd4880, 0d0000000000000000;
	sub.f64 	%fd4881, %fd4880, %fd4879;
	selp.f64 	%fd4882, %fd4879, %fd4881, %p275;
	mul.f64 	%fd4883, %fd361, %fd366;
	mul.f64 	%fd4884, %fd334, %fd4882;
	sub.f64 	%fd4885, %fd4883, %fd4884;
	mul.f64 	%fd4886, %fd361, %fd4882;
	fma.rn.f64 	%fd4887, %fd334, %fd366, %fd4886;
	mul.f64 	%fd4888, %fd340, %fd362;
	mul.f64 	%fd4889, %fd341, %fd4887;
	sub.f64 	%fd4890, %fd4888, %fd4889;
	mul.f64 	%fd4891, %fd340, %fd4887;
	fma.rn.f64 	%fd4892, %fd341, %fd362, %fd4891;
	sub.f64 	%fd4893, %fd335, %fd4885;
	sub.f64 	%fd4894, %fd346, %fd4890;
	sub.f64 	%fd4895, %fd347, %fd4892;
	mul.f64 	%fd4896, %fd4894, %fd4894;
	fma.rn.f64 	%fd4897, %fd4893, %fd4893, %fd4896;
	fma.rn.f64 	%fd4898, %fd4895, %fd4895, %fd4897;
	sqrt.rn.f64 	%fd4899, %fd4898;
	div.rn.f64 	%fd4900, %fd4893, %fd4899;
	div.rn.f64 	%fd4901, %fd4894, %fd4899;
	div.rn.f64 	%fd4902, %fd4895, %fd4899;
	mul.f64 	%fd4903, %fd4885, %fd4901;
	div.rn.f64 	%fd4904, %fd4903, %fd4900;
	sub.f64 	%fd369, %fd4890, %fd4904;
	mul.f64 	%fd4905, %fd4885, %fd4902;
	div.rn.f64 	%fd4906, %fd4905, %fd4900;
	sub.f64 	%fd370, %fd4892, %fd4906;
	@%p273 bra 	$L__BB1_364;
	sub.f64 	%fd371, %fd346, %fd369;
	sub.f64 	%fd372, %fd347, %fd370;
	ld.global.f64 	%fd373, [%rd4+4152];
	mul.f64 	%fd4907, %fd372, %fd372;
	fma.rn.f64 	%fd4908, %fd371, %fd371, %fd4907;
	sqrt.rn.f64 	%fd374, %fd4908;
	div.rn.f64 	%fd375, %fd374, %fd335;
	abs.f64 	%fd376, %fd375;
	setp.leu.f64 	%p276, %fd376, 0d3FF0000000000000;
	mov.f64 	%fd17130, %fd376;
	@%p276 bra 	$L__BB1_266;
	rcp.approx.ftz.f64 	%fd4909, %fd376;
	neg.f64 	%fd4910, %fd376;
	fma.rn.f64 	%fd4911, %fd4910, %fd4909, 0d3FF0000000000000;
	fma.rn.f64 	%fd4912, %fd4911, %fd4911, %fd4911;
	fma.rn.f64 	%fd4913, %fd4912, %fd4909, %fd4909;
	setp.eq.f64 	%p277, %fd376, 0d7FF0000000000000;
	selp.f64 	%fd17130, 0d0000000000000000, %fd4913, %p277;
$L__BB1_266:
	setp.gt.f64 	%p278, %fd376, 0d3FF0000000000000;
	mul.f64 	%fd4914, %fd17130, %fd17130;
	fma.rn.f64 	%fd4915, %fd4914, 0dBEF53E1D2A25FF7E, 0d3F2D3B63DBB65B49;
	fma.rn.f64 	%fd4916, %fd4915, %fd4914, 0dBF5312788DDE082E;
	fma.rn.f64 	%fd4917, %fd4916, %fd4914, 0d3F6F9690C8249315;
	fma.rn.f64 	%fd4918, %fd4917, %fd4914, 0dBF82CF5AABC7CF0D;
	fma.rn.f64 	%fd4919, %fd4918, %fd4914, 0d3F9162B0B2A3BFDE;
	fma.rn.f64 	%fd4920, %fd4919, %fd4914, 0dBF9A7256FEB6FC6B;
	fma.rn.f64 	%fd4921, %fd4920, %fd4914, 0d3FA171560CE4A489;
	fma.rn.f64 	%fd4922, %fd4921, %fd4914, 0dBFA4F44D841450E4;
	fma.rn.f64 	%fd4923, %fd4922, %fd4914, 0d3FA7EE3D3F36BB95;
	fma.rn.f64 	%fd4924, %fd4923, %fd4914, 0dBFAAD32AE04A9FD1;
	fma.rn.f64 	%fd4925, %fd4924, %fd4914, 0d3FAE17813D66954F;
	fma.rn.f64 	%fd4926, %fd4925, %fd4914, 0dBFB11089CA9A5BCD;
	fma.rn.f64 	%fd4927, %fd4926, %fd4914, 0d3FB3B12B2DB51738;
	fma.rn.f64 	%fd4928, %fd4927, %fd4914, 0dBFB745D022F8DC5C;
	fma.rn.f64 	%fd4929, %fd4928, %fd4914, 0d3FBC71C709DFE927;
	fma.rn.f64 	%fd4930, %fd4929, %fd4914, 0dBFC2492491FA1744;
	fma.rn.f64 	%fd4931, %fd4930, %fd4914, 0d3FC99999999840D2;
	fma.rn.f64 	%fd4932, %fd4931, %fd4914, 0dBFD555555555544C;
	mul.f64 	%fd4933, %fd4914, %fd4932;
	fma.rn.f64 	%fd4934, %fd4933, %fd17130, %fd17130;
	mov.f64 	%fd4935, 0d3FF921FB54442D18;
	sub.f64 	%fd4936, %fd4935, %fd4934;
	selp.f64 	%fd4937, %fd4936, %fd4934, %p278;
	copysign.f64 	%fd4938, %fd375, %fd4937;
	mul.f64 	%fd4939, %fd4938, 0d3FEFFFFFFFFFFFFF;
	mul.f64 	%fd379, %fd4939, 0d3FE0000000000000;
	abs.f64 	%fd380, %fd379;
	setp.neu.f64 	%p279, %fd380, 0d7FF0000000000000;
	@%p279 bra 	$L__BB1_268;
	mov.f64 	%fd4945, 0d0000000000000000;
	mul.rn.f64 	%fd17131, %fd379, %fd4945;
	mov.b32 	%r3781, 0;
	bra.uni 	$L__BB1_270;
$L__BB1_268:
	mul.f64 	%fd4940, %fd379, 0d3FE45F306DC9C883;
	cvt.rni.s32.f64 	%r3781, %fd4940;
	cvt.rn.f64.s32 	%fd4941, %r3781;
	fma.rn.f64 	%fd4942, %fd4941, 0dBFF921FB54442D18, %fd379;
	fma.rn.f64 	%fd4943, %fd4941, 0dBC91A62633145C00, %fd4942;
	fma.rn.f64 	%fd17131, %fd4941, 0dB97B839A252049C0, %fd4943;
	setp.ltu.f64 	%p280, %fd380, 0d41E0000000000000;
	@%p280 bra 	$L__BB1_270;
	{ // callseq 1324, 0
	.param .b64 param0;
	st.param.f64 	[param0], %fd379;
	.param .align 16 .b8 retval0[16];
	call.uni (retval0), 
	__internal_trig_reduction_slowpathd, 
	(
	param0
	);
	ld.param.f64 	%fd17131, [retval0];
	ld.param.b32 	%r3781, [retval0+8];
	} // callseq 1324
$L__BB1_270:
	shl.b32 	%r1685, %r3781, 6;
	cvt.u64.u32 	%rd267, %r1685;
	and.b64  	%rd268, %rd267, 64;
	mov.u64 	%rd269, __cudart_sin_cos_coeffs;
	add.s64 	%rd270, %rd269, %rd268;
	mul.rn.f64 	%fd4946, %fd17131, %fd17131;
	and.b32  	%r1686, %r3781, 1;
	setp.eq.b32 	%p282, %r1686, 1;
	selp.f64 	%fd4947, 0dBDA8FF8320FD8164, 0d3DE5DB65F9785EBA, %p282;
	ld.global.nc.v2.f64 	{%fd4948, %fd4949}, [%rd270];
	fma.rn.f64 	%fd4950, %fd4947, %fd4946, %fd4948;
	fma.rn.f64 	%fd4951, %fd4950, %fd4946, %fd4949;
	ld.global.nc.v2.f64 	{%fd4952, %fd4953}, [%rd270+16];
	fma.rn.f64 	%fd4954, %fd4951, %fd4946, %fd4952;
	fma.rn.f64 	%fd4955, %fd4954, %fd4946, %fd4953;
	ld.global.nc.v2.f64 	{%fd4956, %fd4957}, [%rd270+32];
	fma.rn.f64 	%fd4958, %fd4955, %fd4946, %fd4956;
	fma.rn.f64 	%fd4959, %fd4958, %fd4946, %fd4957;
	fma.rn.f64 	%fd4960, %fd4959, %fd17131, %fd17131;
	fma.rn.f64 	%fd4961, %fd4959, %fd4946, 0d3FF0000000000000;
	selp.f64 	%fd4962, %fd4961, %fd4960, %p282;
	and.b32  	%r1687, %r3781, 2;
	setp.eq.s32 	%p283, %r1687, 0;
	mov.f64 	%fd4963, 0d0000000000000000;
	sub.f64 	%fd4964, %fd4963, %fd4962;
	selp.f64 	%fd385, %fd4962, %fd4964, %p283;
	@%p279 bra 	$L__BB1_272;
	mov.f64 	%fd4970, 0d0000000000000000;
	mul.rn.f64 	%fd17133, %fd379, %fd4970;
	mov.b32 	%r3783, 1;
	bra.uni 	$L__BB1_275;
$L__BB1_272:
	mul.f64 	%fd4965, %fd379, 0d3FE45F306DC9C883;
	cvt.rni.s32.f64 	%r3782, %fd4965;
	cvt.rn.f64.s32 	%fd4966, %r3782;
	fma.rn.f64 	%fd4967, %fd4966, 0dBFF921FB54442D18, %fd379;
	fma.rn.f64 	%fd4968, %fd4966, 0dBC91A62633145C00, %fd4967;
	fma.rn.f64 	%fd17133, %fd4966, 0dB97B839A252049C0, %fd4968;
	setp.ltu.f64 	%p284, %fd380, 0d41E0000000000000;
	@%p284 bra 	$L__BB1_274;
	{ // callseq 1325, 0
	.param .b64 param0;
	st.param.f64 	[param0], %fd379;
	.param .align 16 .b8 retval0[16];
	call.uni (retval0), 
	__internal_trig_reduction_slowpathd, 
	(
	param0
	);
	ld.param.f64 	%fd17133, [retval0];
	ld.param.b32 	%r3782, [retval0+8];
	} // callseq 1325
$L__BB1_274:
	add.s32 	%r3783, %r3782, 1;
$L__BB1_275:
	shl.b32 	%r1692, %r3783, 6;
	cvt.u64.u32 	%rd271, %r1692;
	and.b64  	%rd272, %rd271, 64;
	mov.u64 	%rd273, __cudart_sin_cos_coeffs;
	add.s64 	%rd274, %rd273, %rd272;
	mul.rn.f64 	%fd4971, %fd17133, %fd17133;
	and.b32  	%r1693, %r3783, 1;
	setp.eq.b32 	%p286, %r1693, 1;
	selp.f64 	%fd4972, 0dBDA8FF8320FD8164, 0d3DE5DB65F9785EBA, %p286;
	ld.global.nc.v2.f64 	{%fd4973, %fd4974}, [%rd274];
	fma.rn.f64 	%fd4975, %fd4972, %fd4971, %fd4973;
	fma.rn.f64 	%fd4976, %fd4975, %fd4971, %fd4974;
	ld.global.nc.v2.f64 	{%fd4977, %fd4978}, [%rd274+16];
	fma.rn.f64 	%fd4979, %fd4976, %fd4971, %fd4977;
	fma.rn.f64 	%fd4980, %fd4979, %fd4971, %fd4978;
	ld.global.nc.v2.f64 	{%fd4981, %fd4982}, [%rd274+32];
	fma.rn.f64 	%fd4983, %fd4980, %fd4971, %fd4981;
	fma.rn.f64 	%fd4984, %fd4983, %fd4971, %fd4982;
	fma.rn.f64 	%fd4985, %fd4984, %fd17133, %fd17133;
	fma.rn.f64 	%fd4986, %fd4984, %fd4971, 0d3FF0000000000000;
	selp.f64 	%fd4987, %fd4986, %fd4985, %p286;
	and.b32  	%r1694, %r3783, 2;
	setp.eq.s32 	%p287, %r1694, 0;
	mov.f64 	%fd4988, 0d0000000000000000;
	sub.f64 	%fd4989, %fd4988, %fd4987;
	selp.f64 	%fd391, %fd4987, %fd4989, %p287;
	add.f64 	%fd4990, %fd385, %fd385;
	div.rn.f64 	%fd392, %fd4990, %fd373;
	mov.b32 	%r3786, 1;
	mov.b32 	%r3787, 0;
	mov.f64 	%fd17137, %fd339;
	mov.f64 	%fd17136, %fd339;
	@%p259 bra 	$L__BB1_279;
	mov.f64 	%fd17136, %fd338;
	mov.u32 	%r3784, %r173;
	@%p260 bra 	$L__BB1_278;
	{ // callseq 1326, 0
	.param .b64 param0;
	st.param.f64 	[param0], %fd336;
	.param .align 16 .b8 retval0[16];
	call.uni (retval0), 
	__internal_trig_reduction_slowpathd, 
	(
	param0
	);
	ld.param.f64 	%fd17136, [retval0];
	ld.param.b32 	%r3784, [retval0+8];
	} // callseq 1326
$L__BB1_278:
	add.s32 	%r3786, %r3784, 1;
	mov.u32 	%r3787, %r173;
	mov.f64 	%fd17137, %fd338;
$L__BB1_279:
	shl.b32 	%r1696, %r3786, 6;
	cvt.u64.u32 	%rd275, %r1696;
	and.b64  	%rd276, %rd275, 64;
	mov.u64 	%rd277, __cudart_sin_cos_coeffs;
	add.s64 	%rd278, %rd277, %rd276;
	mul.rn.f64 	%fd4992, %fd17136, %fd17136;
	and.b32  	%r1697, %r3786, 1;
	setp.eq.b32 	%p289, %r1697, 1;
	selp.f64 	%fd4993, 0dBDA8FF8320FD8164, 0d3DE5DB65F9785EBA, %p289;
	ld.global.nc.v2.f64 	{%fd4994, %fd4995}, [%rd278];
	fma.rn.f64 	%fd4996, %fd4993, %fd4992, %fd4994;
	fma.rn.f64 	%fd4997, %fd4996, %fd4992, %fd4995;
	ld.global.nc.v2.f64 	{%fd4998, %fd4999}, [%rd278+16];
	fma.rn.f64 	%fd5000, %fd4997, %fd4992, %fd4998;
	fma.rn.f64 	%fd5001, %fd5000, %fd4992, %fd4999;
	ld.global.nc.v2.f64 	{%fd5002, %fd5003}, [%rd278+32];
	fma.rn.f64 	%fd5004, %fd5001, %fd4992, %fd5002;
	fma.rn.f64 	%fd5005, %fd5004, %fd4992, %fd5003;
	fma.rn.f64 	%fd5006, %fd5005, %fd17136, %fd17136;
	fma.rn.f64 	%fd5007, %fd5005, %fd4992, 0d3FF0000000000000;
	selp.f64 	%fd5008, %fd5007, %fd5006, %p289;
	and.b32  	%r1698, %r3786, 2;
	setp.eq.s32 	%p290, %r1698, 0;
	mov.f64 	%fd5009, 0d0000000000000000;
	sub.f64 	%fd5010, %fd5009, %fd5008;
	selp.f64 	%fd397, %fd5008, %fd5010, %p290;
	@%p5 bra 	$L__BB1_281;
	{ // callseq 1327, 0
	.param .b64 param0;
	st.param.f64 	[param0], %fd336;
	.param .align 16 .b8 retval0[16];
	call.uni (retval0), 
	__internal_trig_reduction_slowpathd, 
	(
	param0
	);
	ld.param.f64 	%fd17137, [retval0];
	ld.param.b32 	%r3787, [retval0+8];
	} // callseq 1327
$L__BB1_281:
	shl.b32 	%r1700, %r3787, 6;
	cvt.u64.u32 	%rd279, %r1700;
	and.b64  	%rd280, %rd279, 64;
	mov.u64 	%rd281, __cudart_sin_cos_coeffs;
	add.s64 	%rd282, %rd281, %rd280;
	mul.rn.f64 	%fd5012, %fd17137, %fd17137;
	and.b32  	%r1701, %r3787, 1;
	setp.eq.b32 	%p291, %r1701, 1;
	selp.f64 	%fd5013, 0dBDA8FF8320FD8164, 0d3DE5DB65F9785EBA, %p291;
	ld.global.nc.v2.f64 	{%fd5014, %fd5015}, [%rd282];
	fma.rn.f64 	%fd5016, %fd5013, %fd5012, %fd5014;
	fma.rn.f64 	%fd5017, %fd5016, %fd5012, %fd5015;
	ld.global.nc.v2.f64 	{%fd5018, %fd5019}, [%rd282+16];
	fma.rn.f64 	%fd5020, %fd5017, %fd5012, %fd5018;
	fma.rn.f64 	%fd5021, %fd5020, %fd5012, %fd5019;
	ld.global.nc.v2.f64 	{%fd5022, %fd5023}, [%rd282+32];
	fma.rn.f64 	%fd5024, %fd5021, %fd5012, %fd5022;
	fma.rn.f64 	%fd5025, %fd5024, %fd5012, %fd5023;
	fma.rn.f64 	%fd5026, %fd5025, %fd17137, %fd17137;
	fma.rn.f64 	%fd5027, %fd5025, %fd5012, 0d3FF0000000000000;
	selp.f64 	%fd5028, %fd5027, %fd5026, %p291;
	and.b32  	%r1702, %r3787, 2;
	setp.eq.s32 	%p292, %r1702, 0;
	mov.f64 	%fd5029, 0d0000000000000000;
	sub.f64 	%fd5030, %fd5029, %fd5028;
	selp.f64 	%fd400, %fd5028, %fd5030, %p292;
	div.rn.f64 	%fd401, %fd372, %fd374;
	{
	.reg .b32 %temp; 
	mov.b64 	{%temp, %r205}, %fd401;
	}
	abs.f64 	%fd402, %fd401;
	{
	.reg .b32 %temp; 
	mov.b64 	{%temp, %r1703}, %fd402;
	}
	setp.gt.s32 	%p293, %r1703, 1071801957;
	@%p293 bra 	$L__BB1_285;
	mul.f64 	%fd5071, %fd401, %fd401;
	fma.rn.f64 	%fd5072, %fd5071, 0d3FB0066BDC1895E9, 0dBFB3823B180754AF;
	fma.rn.f64 	%fd5073, %fd5072, %fd5071, 0d3FB11E52CC2F79AE;
	fma.rn.f64 	%fd5074, %fd5073, %fd5071, 0dBF924EAF3526861B;
	fma.rn.f64 	%fd5075, %fd5074, %fd5071, 0d3F91DF02A31E6CB7;
	fma.rn.f64 	%fd5076, %fd5075, %fd5071, 0d3F847D18B0EEC6CC;
	fma.rn.f64 	%fd5077, %fd5076, %fd5071, 0d3F8D0AF961BA53B0;
	fma.rn.f64 	%fd5078, %fd5077, %fd5071, 0d3F91BF7734CF1C48;
	fma.rn.f64 	%fd5079, %fd5078, %fd5071, 0d3F96E91483144EF7;
	fma.rn.f64 	%fd5080, %fd5079, %fd5071, 0d3F9F1C6E0A4F9F81;
	fma.rn.f64 	%fd5081, %fd5080, %fd5071, 0d3FA6DB6DC27FA92B;
	fma.rn.f64 	%fd5082, %fd5081, %fd5071, 0d3FB333333320F91B;
	fma.rn.f64 	%fd5083, %fd5082, %fd5071, 0d3FC5555555555F4D;
	mul.f64 	%fd5084, %fd5071, %fd5083;
	fma.rn.f64 	%fd403, %fd5084, %fd402, %fd402;
	setp.gt.s32 	%p297, %r205, -1;
	@%p297 bra 	$L__BB1_284;
	mov.f64 	%fd5089, 0d3C91A62633145C07;
	add.rn.f64 	%fd5090, %fd403, %fd5089;
	mov.f64 	%fd5091, 0d3FF921FB54442D18;
	add.rn.f64 	%fd17138, %fd5091, %fd5090;
	bra.uni 	$L__BB1_286;
$L__BB1_284:
	mov.f64 	%fd5085, 0dBC91A62633145C07;
	add.rn.f64 	%fd5086, %fd403, %fd5085;
	neg.f64 	%fd5087, %fd5086;
	mov.f64 	%fd5088, 0d3FF921FB54442D18;
	add.rn.f64 	%fd17138, %fd5088, %fd5087;
	bra.uni 	$L__BB1_286;
$L__BB1_285:
	mov.f64 	%fd5031, 0d3FF0000000000000;
	sub.f64 	%fd5032, %fd5031, %fd402;
	{
	.reg .b32 %temp; 
	mov.b64 	{%r1704, %temp}, %fd5032;
	}
	{
	.reg .b32 %temp; 
	mov.b64 	{%temp, %r1705}, %fd5032;
	}
	add.s32 	%r1706, %r1705, -1048576;
	mov.b64 	%fd5033, {%r1704, %r1706};
	rsqrt.approx.ftz.f64 	%fd5034, %fd5033;
	{
	.reg .b32 %temp; 
	mov.b64 	{%r1707, %temp}, %fd5034;
	}
	{
	.reg .b32 %temp; 
	mov.b64 	{%temp, %r1708}, %fd5034;
	}
	add.s32 	%r1709, %r1708, -1048576;
	mov.b64 	%fd5035, {%r1707, %r1709};
	mul.f64 	%fd5036, %fd5033, %fd5034;
	neg.f64 	%fd5037, %fd5036;
	fma.rn.f64 	%fd5038, %fd5036, %fd5037, %fd5033;
	fma.rn.f64 	%fd5039, %fd5038, %fd5035, %fd5036;
	neg.f64 	%fd5040, %fd5039;
	fma.rn.f64 	%fd5041, %fd5034, %fd5040, 0d3FF0000000000000;
	fma.rn.f64 	%fd5042, %fd5041, %fd5035, %fd5035;
	fma.rn.f64 	%fd5043, %fd5039, %fd5040, %fd5033;
	fma.rn.f64 	%fd5044, %fd5043, %fd5042, %fd5039;
	{
	.reg .b32 %temp; 
	mov.b64 	{%r1710, %temp}, %fd5044;
	}
	{
	.reg .b32 %temp; 
	mov.b64 	{%temp, %r1711}, %fd5044;
	}
	add.s32 	%r1712, %r1711, 1048576;
	mov.b64 	%fd5045, {%r1710, %r1712};
	fma.rn.f64 	%fd5046, %fd5032, 0d3EC715B371155F70, 0dBEBAC2FE66FAAC4B;
	fma.rn.f64 	%fd5047, %fd5046, %fd5032, 0d3ED9A9B88EFCD9B8;
	fma.rn.f64 	%fd5048, %fd5047, %fd5032, 0d3EDD0F40A8A0C4C3;
	fma.rn.f64 	%fd5049, %fd5048, %fd5032, 0d3EF46D4CFA9E0E1F;
	fma.rn.f64 	%fd5050, %fd5049, %fd5032, 0d3F079C168D1E2422;
	fma.rn.f64 	%fd5051, %fd5050, %fd5032, 0d3F1C9A88C3BCA540;
	fma.rn.f64 	%fd5052, %fd5051, %fd5032, 0d3F31C4E64BD476DF;
	fma.rn.f64 	%fd5053, %fd5052, %fd5032, 0d3F46E8BA60009C8F;
	fma.rn.f64 	%fd5054, %fd5053, %fd5032, 0d3F5F1C71C62B05A2;
	fma.rn.f64 	%fd5055, %fd5054, %fd5032, 0d3F76DB6DB6DC9F2C;
	fma.rn.f64 	%fd5056, %fd5055, %fd5032, 0d3F9333333333329C;
	fma.rn.f64 	%fd5057, %fd5056, %fd5032, 0d3FB5555555555555;
	setp.lt.s32 	%p294, %r1705, 1;
	mov.f64 	%fd5058, 0d0000000000000000;
	mul.rn.f64 	%fd5059, %fd402, %fd5058;
	mul.f64 	%fd5060, %fd5032, %fd5057;
	fma.rn.f64 	%fd5061, %fd5060, %fd5045, %fd5045;
	selp.f64 	%fd5062, %fd5059, %fd5061, %p294;
	setp.lt.s32 	%p295, %r1705, 0;
	mov.f64 	%fd5063, 0d7FF0000000000000;
	mul.rn.f64 	%fd5064, %fd5062, %fd5063;
	selp.f64 	%fd5065, %fd5064, %fd5062, %p295;
	setp.lt.s32 	%p296, %r205, 0;
	mov.f64 	%fd5066, 0dBCA1A62633145C07;
	add.rn.f64 	%fd5067, %fd5065, %fd5066;
	neg.f64 	%fd5068, %fd5067;
	mov.f64 	%fd5069, 0d400921FB54442D18;
	add.rn.f64 	%fd5070, %fd5069, %fd5068;
	selp.f64 	%fd17138, %fd5070, %fd5065, %p296;
$L__BB1_286:
	mul.f64 	%fd5092, %fd17138, 0d404CA5DC1A63C1F5;
	setp.gt.f64 	%p298, %fd371, 0d0000000000000000;
	neg.f64 	%fd5093, %fd5092;
	selp.f64 	%fd408, %fd5093, %fd5092, %p298;
	mul.f64 	%fd409, %fd408, 0d3F91DF46A2529D3A;
	abs.f64 	%fd410, %fd409;
	setp.neu.f64 	%p299, %fd410, 0d7FF0000000000000;
	@%p299 bra 	$L__BB1_288;
	mov.f64 	%fd5099, 0d0000000000000000;
	mul.rn.f64 	%fd17139, %fd409, %fd5099;
	mov.b32 	%r3788, 0;
	bra.uni 	$L__BB1_290;
$L__BB1_288:
	mul.f64 	%fd5094, %fd409, 0d3FE45F306DC9C883;
	cvt.rni.s32.f64 	%r3788, %fd5094;
	cvt.rn.f64.s32 	%fd5095, %r3788;
	fma.rn.f64 	%fd5096, %fd5095, 0dBFF921FB54442D18, %fd409;
	fma.rn.f64 	%fd5097, %fd5095, 0dBC91A62633145C00, %fd5096;
	fma.rn.f64 	%fd17139, %fd5095, 0dB97B839A252049C0, %fd5097;
	setp.ltu.f64 	%p300, %fd410, 0d41E0000000000000;
	@%p300 bra 	$L__BB1_290;
	{ // callseq 1328, 0
	.param .b64 param0;
	st.param.f64 	[param0], %fd409;
	.param .align 16 .b8 retval0[16];
	call.uni (retval0), 
	__internal_trig_reduction_slowpathd, 
	(
	param0
	);
	ld.param.f64 	%fd17139, [retval0];
	ld.param.b32 	%r3788, [retval0+8];
	} // callseq 1328
$L__BB1_290:
	shl.b32 	%r1715, %r3788, 6;
	cvt.u64.u32 	%rd283, %r1715;
	and.b64  	%rd284, %rd283, 64;
	mov.u64 	%rd285, __cudart_sin_cos_coeffs;
	add.s64 	%rd286, %rd285, %rd284;
	mul.rn.f64 	%fd5100, %fd17139, %fd17139;
	and.b32  	%r1716, %r3788, 1;
	setp.eq.b32 	%p302, %r1716, 1;
	selp.f64 	%fd5101, 0dBDA8FF8320FD8164, 0d3DE5DB65F9785EBA, %p302;
	ld.global.nc.v2.f64 	{%fd5102, %fd5103}, [%rd286];
	fma.rn.f64 	%fd5104, %fd5101, %fd5100, %fd5102;
	fma.rn.f64 	%fd5105, %fd5104, %fd5100, %fd5103;
	ld.global.nc.v2.f64 	{%fd5106, %fd5107}, [%rd286+16];
	fma.rn.f64 	%fd5108, %fd5105, %fd5100, %fd5106;
	fma.rn.f64 	%fd5109, %fd5108, %fd5100, %fd5107;
	ld.global.nc.v2.f64 	{%fd5110, %fd5111}, [%rd286+32];
	fma.rn.f64 	%fd5112, %fd5109, %fd5100, %fd5110;
	fma.rn.f64 	%fd5113, %fd5112, %fd5100, %fd5111;
	fma.rn.f64 	%fd5114, %fd5113, %fd17139, %fd17139;
	fma.rn.f64 	%fd5115, %fd5113, %fd5100, 0d3FF0000000000000;
	selp.f64 	%fd5116, %fd5115, %fd5114, %p302;
	and.b32  	%r1717, %r3788, 2;
	setp.eq.s32 	%p303, %r1717, 0;
	mov.f64 	%fd5117, 0d0000000000000000;
	sub.f64 	%fd5118, %fd5117, %fd5116;
	selp.f64 	%fd415, %fd5116, %fd5118, %p303;
	@%p299 bra 	$L__BB1_292;
	mov.f64 	%fd5124, 0d0000000000000000;
	mul.rn.f64 	%fd17141, %fd409, %fd5124;
	mov.b32 	%r3790, 1;
	bra.uni 	$L__BB1_295;
$L__BB1_292:
	mul.f64 	%fd5119, %fd409, 0d3FE45F306DC9C883;
	cvt.rni.s32.f64 	%r3789, %fd5119;
	cvt.rn.f64.s32 	%fd5120, %r3789;
	fma.rn.f64 	%fd5121, %fd5120, 0dBFF921FB54442D18, %fd409;
	fma.rn.f64 	%fd5122, %fd5120, 0dBC91A62633145C00, %fd5121;
	fma.rn.f64 	%fd17141, %fd5120, 0dB97B839A252049C0, %fd5122;
	setp.ltu.f64 	%p304, %fd410, 0d41E0000000000000;
	@%p304 bra 	$L__BB1_294;
	{ // callseq 1329, 0
	.param .b64 param0;
	st.param.f64 	[param0], %fd409;
	.param .align 16 .b8 retval0[16];
	call.uni (retval0), 
	__internal_trig_reduction_slowpathd, 
	(
	param0
	);
	ld.param.f64 	%fd17141, [retval0];
	ld.param.b32 	%r3789, [retval0+8];
	} // callseq 1329
$L__BB1_294:
	add.s32 	%r3790, %r3789, 1;
$L__BB1_295:
	shl.b32 	%r1720, %r3790, 6;
	cvt.u64.u32 	%rd287, %r1720;
	and.b64  	%rd288, %rd287, 64;
	mov.u64 	%rd289, __cudart_sin_cos_coeffs;
	add.s64 	%rd290, %rd289, %rd288;
	mul.rn.f64 	%fd5125, %fd17141, %fd17141;
	and.b32  	%r1721, %r3790, 1;
	setp.eq.b32 	%p306, %r1721, 1;
	selp.f64 	%fd5126, 0dBDA8FF8320FD8164, 0d3DE5DB65F9785EBA, %p306;
	ld.global.nc.v2.f64 	{%fd5127, %fd5128}, [%rd290];
	fma.rn.f64 	%fd5129, %fd5126, %fd5125, %fd5127;
	fma.rn.f64 	%fd5130, %fd5129, %fd5125, %fd5128;
	ld.global.nc.v2.f64 	{%fd5131, %fd5132}, [%rd290+16];
	fma.rn.f64 	%fd5133, %fd5130, %fd5125, %fd5131;
	fma.rn.f64 	%fd5134, %fd5133, %fd5125, %fd5132;
	ld.global.nc.v2.f64 	{%fd5135, %fd5136}, [%rd290+32];
	fma.rn.f64 	%fd5137, %fd5134, %fd5125, %fd5135;
	fma.rn.f64 	%fd5138, %fd5137, %fd5125, %fd5136;
	fma.rn.f64 	%fd5139, %fd5138, %fd17141, %fd17141;
	fma.rn.f64 	%fd5140, %fd5138, %fd5125, 0d3FF0000000000000;
	selp.f64 	%fd5141, %fd5140, %fd5139, %p306;
	and.b32  	%r1722, %r3790, 2;
	setp.eq.s32 	%p307, %r1722, 0;
	mov.f64 	%fd5142, 0d0000000000000000;
	sub.f64 	%fd5143, %fd5142, %fd5141;
	selp.f64 	%fd5144, %fd5141, %fd5143, %p307;
	neg.f64 	%fd5145, %fd392;
	mul.f64 	%fd5146, %fd385, %fd5145;
	mul.f64 	%fd5147, %fd391, %fd5145;
	mul.f64 	%fd5148, %fd5147, %fd415;
	mul.f64 	%fd5149, %fd392, %fd391;
	mul.f64 	%fd5150, %fd5149, %fd5144;
	setp.eq.f64 	%p308, %fd408, 0d4056800000000000;
	neg.f64 	%fd5151, %fd391;
	setp.eq.f64 	%p309, %fd408, 0dC056800000000000;
	selp.f64 	%fd5152, %fd391, %fd5148, %p309;
	selp.f64 	%fd421, %fd5151, %fd5152, %p308;
	selp.f64 	%fd5153, 0d0000000000000000, %fd5150, %p308;
	selp.f64 	%fd422, 0d0000000000000000, %fd5153, %p309;
	mul.f64 	%fd5154, %fd400, %fd422;
	fma.rn.f64 	%fd423, %fd5146, %fd397, %fd5154;
	mul.f64 	%fd5155, %fd397, %fd422;
	mul.f64 	%fd5156, %fd5146, %fd400;
	sub.f64 	%fd424, %fd5155, %fd5156;
	@%p261 bra 	$L__BB1_297;
	mov.f64 	%fd5162, 0d0000000000000000;
	mul.rn.f64 	%fd17143, %fd349, %fd5162;
	mov.b32 	%r3792, 1;
	bra.uni 	$L__BB1_300;
$L__BB1_297:
	mul.f64 	%fd5157, %fd349, 0d3FE45F306DC9C883;
	cvt.rni.s32.f64 	%r3791, %fd5157;
	cvt.rn.f64.s32 	%fd5158, %r3791;
	fma.rn.f64 	%fd5159, %fd5158, 0dBFF921FB54442D18, %fd349;
	fma.rn.f64 	%fd5160, %fd5158, 0dBC91A62633145C00, %fd5159;
	fma.rn.f64 	%fd17143, %fd5158, 0dB97B839A252049C0, %fd5160;
	setp.ltu.f64 	%p310, %fd350, 0d41E0000000000000;
	@%p310 bra 	$L__BB1_299;
	{ // callseq 1330, 0
	.param .b64 param0;
	st.param.f64 	[param0], %fd349;
	.param .align 16 .b8 retval0[16];
	call.uni (retval0), 
	__internal_trig_reduction_slowpathd, 
	(
	param0
	);
	ld.param.f64 	%fd17143, [retval0];
	ld.param.b32 	%r3791, [retval0+8];
	} // callseq 1330
$L__BB1_299:
	add.s32 	%r3792, %r3791, 1;
$L__BB1_300:
	setp.neu.f64 	%p311, %fd350, 0d7FF0000000000000;
	shl.b32 	%r1725, %r3792, 6;
	cvt.u64.u32 	%rd291, %r1725;
	and.b64  	%rd292, %rd291, 64;
	mov.u64 	%rd293, __cudart_sin_cos_coeffs;
	add.s64 	%rd294, %rd293, %rd292;
	mul.rn.f64 	%fd5163, %fd17143, %fd17143;
	and.b32  	%r1726, %r3792, 1;
	setp.eq.b32 	%p312, %r1726, 1;
	selp.f64 	%fd5164, 0dBDA8FF8320FD8164, 0d3DE5DB65F9785EBA, %p312;
	ld.global.nc.v2.f64 	{%fd5165, %fd5166}, [%rd294];
	fma.rn.f64 	%fd5167, %fd5164, %fd5163, %fd5165;
	fma.rn.f64 	%fd5168, %fd5167, %fd5163, %fd5166;
	ld.global.nc.v2.f64 	{%fd5169, %fd5170}, [%rd294+16];
	fma.rn.f64 	%fd5171, %fd5168, %fd5163, %fd5169;
	fma.rn.f64 	%fd5172, %fd5171, %fd5163, %fd5170;
	ld.global.nc.v2.f64 	{%fd5173, %fd5174}, [%rd294+32];
	fma.rn.f64 	%fd5175, %fd5172, %fd5163, %fd5173;
	fma.rn.f64 	%fd5176, %fd5175, %fd5163, %fd5174;
	fma.rn.f64 	%fd5177, %fd5176, %fd17143, %fd17143;
	fma.rn.f64 	%fd5178, %fd5176, %fd5163, 0d3FF0000000000000;
	selp.f64 	%fd5179, %fd5178, %fd5177, %p312;
	and.b32  	%r1727, %r3792, 2;
	setp.eq.s32 	%p313, %r1727, 0;
	mov.f64 	%fd5180, 0d0000000000000000;
	sub.f64 	%fd5181, %fd5180, %fd5179;
	selp.f64 	%fd430, %fd5179, %fd5181, %p313;
	@%p311 bra 	$L__BB1_302;
	mov.f64 	%fd5187, 0d0000000000000000;
	mul.rn.f64 	%fd17144, %fd349, %fd5187;
	mov.b32 	%r3793, 0;
	bra.uni 	$L__BB1_304;
$L__BB1_302:
	mul.f64 	%fd5182, %fd349, 0d3FE45F306DC9C883;
	cvt.rni.s32.f64 	%r3793, %fd5182;
	cvt.rn.f64.s32 	%fd5183, %r3793;
	fma.rn.f64 	%fd5184, %fd5183, 0dBFF921FB54442D18, %fd349;
	fma.rn.f64 	%fd5185, %fd5183, 0dBC91A62633145C00, %fd5184;
	fma.rn.f64 	%fd17144, %fd5183, 0dB97B839A252049C0, %fd5185;
	setp.ltu.f64 	%p314, %fd350, 0d41E0000000000000;
	@%p314 bra 	$L__BB1_304;
	{ // callseq 1331, 0
	.param .b64 param0;
	st.param.f64 	[param0], %fd349;
	.param .align 16 .b8 retval0[16];
	call.uni (retval0), 
	__internal_trig_reduction_slowpathd, 
	(
	param0
	);
	ld.param.f64 	%fd17144, [retval0];
	ld.param.b32 	%r3793, [retval0+8];
	} // callseq 1331
$L__BB1_304:
	shl.b32 	%r1730, %r3793, 6;
	cvt.u64.u32 	%rd295, %r1730;
	and.b64  	%rd296, %rd295, 64;
	mov.u64 	%rd297, __cudart_sin_cos_coeffs;
	add.s64 	%rd298, %rd297, %rd296;
	mul.rn.f64 	%fd5189, %fd17144, %fd17144;
	and.b32  	%r1731, %r3793, 1;
	setp.eq.b32 	%p315, %r1731, 1;
	selp.f64 	%fd5190, 0dBDA8FF8320FD8164, 0d3DE5DB65F9785EBA, %p315;
	ld.global.nc.v2.f64 	{%fd5191, %fd5192}, [%rd298];
	fma.rn.f64 	%fd5193, %fd5190, %fd5189, %fd5191;
	fma.rn.f64 	%fd5194, %fd5193, %fd5189, %fd5192;
	ld.global.nc.v2.f64 	{%fd5195, %fd5196}, [%rd298+16];
	fma.rn.f64 	%fd5197, %fd5194, %fd5189, %fd5195;
	fma.rn.f64 	%fd5198, %fd5197, %fd5189, %fd5196;
	ld.global.nc.v2.f64 	{%fd5199, %fd5200}, [%rd298+32];
	fma.rn.f64 	%fd5201, %fd5198, %fd5189, %fd5199;
	fma.rn.f64 	%fd5202, %fd5201, %fd5189, %fd5200;
	fma.rn.f64 	%fd5203, %fd5202, %fd17144, %fd17144;
	fma.rn.f64 	%fd5204, %fd5202, %fd5189, 0d3FF0000000000000;
	selp.f64 	%fd5205, %fd5204, %fd5203, %p315;
	and.b32  	%r1732, %r3793, 2;
	setp.eq.s32 	%p316, %r1732, 0;
	mov.f64 	%fd17145, 0d0000000000000000;
	sub.f64 	%fd5206, %fd17145, %fd5205;
	selp.f64 	%fd5207, %fd5205, %fd5206, %p316;
	mul.f64 	%fd5208, %fd421, %fd5207;
	fma.rn.f64 	%fd5209, %fd423, %fd430, %fd5208;
	mul.f64 	%fd5210, %fd421, %fd430;
	mul.f64 	%fd5211, %fd423, %fd5207;
	sub.f64 	%fd5212, %fd5210, %fd5211;
	mul.f64 	%fd5213, %fd5212, %fd5212;
	fma.rn.f64 	%fd5214, %fd5209, %fd5209, %fd5213;
	fma.rn.f64 	%fd5215, %fd424, %fd424, %fd5214;
	sqrt.rn.f64 	%fd5216, %fd5215;
	mul.f64 	%fd5217, %fd392, %fd5209;
	div.rn.f64 	%fd5218, %fd5217, %fd5216;
	mul.f64 	%fd5219, %fd392, %fd5212;
	div.rn.f64 	%fd5220, %fd5219, %fd5216;
	mul.f64 	%fd5221, %fd392, %fd424;
	div.rn.f64 	%fd5222, %fd5221, %fd5216;
	mul.f64 	%fd5223, %fd5218, %fd5218;
	mul.f64 	%fd5224, %fd5220, %fd5220;
	add.f64 	%fd5225, %fd5223, %fd5224;
	fma.rn.f64 	%fd5226, %fd5222, %fd5222, %fd5225;
	sqrt.rn.f64 	%fd435, %fd5226;
	mul.f64 	%fd5227, %fd435, %fd435;
	mul.f64 	%fd5228, %fd5227, %fd373;
	mul.f64 	%fd5229, %fd5228, 0dBFE0000000000000;
	fma.rn.f64 	%fd5230, %fd5222, 0d0000000000000000, %fd5229;
	add.f64 	%fd5231, %fd5230, %fd5230;
	mul.f64 	%fd5232, %fd5220, %fd5231;
	mul.f64 	%fd5233, %fd5230, %fd5230;
	sub.f64 	%fd5234, %fd5233, %fd5223;
	mul.f64 	%fd5235, %fd5230, 0dC000000000000000;
	mul.f64 	%fd5236, %fd5218, %fd5235;
	sub.f64 	%fd5237, %fd5233, %fd5224;
	mul.f64 	%fd5238, %fd5232, %fd5232;
	mul.f64 	%fd5239, %fd5225, 0d4010000000000000;
	mul.f64 	%fd5240, %fd5239, %fd5234;
	sub.f64 	%fd436, %fd5238, %fd5240;
	mul.f64 	%fd5241, %fd5236, %fd5236;
	mul.f64 	%fd5242, %fd5239, %fd5237;
	sub.f64 	%fd437, %fd5241, %fd5242;
	setp.ltu.f64 	%p317, %fd436, 0d0000000000000000;
	sqrt.rn.f64 	%fd5243, %fd436;
	selp.f64 	%fd5244, 0d0000000000000000, %fd5243, %p317;
	setp.ltu.f64 	%p318, %fd437, 0d0000000000000000;
	sqrt.rn.f64 	%fd5245, %fd437;
	selp.f64 	%fd5246, 0d0000000000000000, %fd5245, %p318;
	neg.f64 	%fd5247, %fd5232;
	sub.f64 	%fd5248, %fd5247, %fd5244;
	add.f64 	%fd5249, %fd5225, %fd5225;
	div.rn.f64 	%fd438, %fd5248, %fd5249;
	sub.f64 	%fd5250, %fd5244, %fd5232;
	div.rn.f64 	%fd439, %fd5250, %fd5249;
	neg.f64 	%fd5251, %fd5236;
	sub.f64 	%fd5252, %fd5251, %fd5246;
	div.rn.f64 	%fd440, %fd5252, %fd5249;
	sub.f64 	%fd5253, %fd5246, %fd5236;
	div.rn.f64 	%fd441, %fd5253, %fd5249;
	abs.f64 	%fd5254, %fd438;
	setp.gt.f64 	%p319, %fd5254, 0d3FF0000000000000;
	mov.f64 	%fd17146, %fd439;
	@%p319 bra 	$L__BB1_307;
	setp.lt.f64 	%p320, %fd439, 0dBFF0000000000000;
	mov.f64 	%fd17146, 0d0000000000000000;
	mov.f64 	%fd17145, %fd438;
	@%p320 bra 	$L__BB1_307;
	setp.gt.f64 	%p321, %fd439, 0d3FF0000000000000;
	selp.f64 	%fd17146, 0d0000000000000000, %fd439, %p321;
$L__BB1_307:
	abs.f64 	%fd5257, %fd440;
	setp.gt.f64 	%p322, %fd5257, 0d3FF0000000000000;
	mov.f64 	%fd17147, 0d0000000000000000;
	mov.f64 	%fd17148, %fd441;
	@%p322 bra 	$L__BB1_310;
	setp.lt.f64 	%p323, %fd441, 0dBFF0000000000000;
	mov.f64 	%fd17148, 0d0000000000000000;
	mov.f64 	%fd17147, %fd440;
	@%p323 bra 	$L__BB1_310;
	setp.gt.f64 	%p324, %fd441, 0d3FF0000000000000;
	selp.f64 	%fd17148, 0d0000000000000000, %fd441, %p324;
$L__BB1_310:
	selp.f64 	%fd448, 0d0000000000000000, %fd17145, %p317;
	selp.f64 	%fd449, 0d0000000000000000, %fd17146, %p317;
	selp.f64 	%fd450, 0d0000000000000000, %fd17147, %p318;
	selp.f64 	%fd451, 0d0000000000000000, %fd17148, %p318;
	mul.f64 	%fd5259, %fd450, %fd450;
	fma.rn.f64 	%fd5260, %fd448, %fd448, %fd5259;
	add.f64 	%fd5261, %fd5260, 0dBFF0000000000000;
	abs.f64 	%fd5262, %fd5261;
	mul.f64 	%fd5263, %fd451, %fd451;
	fma.rn.f64 	%fd5264, %fd448, %fd448, %fd5263;
	add.f64 	%fd5265, %fd5264, 0dBFF0000000000000;
	abs.f64 	%fd5266, %fd5265;
	setp.geu.f64 	%p327, %fd5262, %fd5266;
	@%p327 bra 	$L__BB1_324;
	abs.f64 	%fd452, %fd450;
	abs.f64 	%fd453, %fd448;
	setp.leu.f64 	%p346, %fd453, %fd452;
	setp.gt.f64 	%p347, %fd453, %fd452;
	selp.f64 	%fd454, %fd453, %fd452, %p347;
	selp.f64 	%fd5325, %fd452, %fd453, %p347;
	div.rn.f64 	%fd5326, %fd5325, %fd454;
	mul.f64 	%fd5327, %fd5326, %fd5326;
	fma.rn.f64 	%fd5328, %fd5327, 0dBEF53E1D2A25FF7E, 0d3F2D3B63DBB65B49;
	fma.rn.f64 	%fd5329, %fd5328, %fd5327, 0dBF5312788DDE082E;
	fma.rn.f64 	%fd5330, %fd5329, %fd5327, 0d3F6F9690C8249315;
	fma.rn.f64 	%fd5331, %fd5330, %fd5327, 0dBF82CF5AABC7CF0D;
	fma.rn.f64 	%fd5332, %fd5331, %fd5327, 0d3F9162B0B2A3BFDE;
	fma.rn.f64 	%fd5333, %fd5332, %fd5327, 0dBF9A7256FEB6FC6B;
	fma.rn.f64 	%fd5334, %fd5333, %fd5327, 0d3FA171560CE4A489;
	fma.rn.f64 	%fd5335, %fd5334, %fd5327, 0dBFA4F44D841450E4;
	fma.rn.f64 	%fd5336, %fd5335, %fd5327, 0d3FA7EE3D3F36BB95;
	fma.rn.f64 	%fd5337, %fd5336, %fd5327, 0dBFAAD32AE04A9FD1;
	fma.rn.f64 	%fd5338, %fd5337, %fd5327, 0d3FAE17813D66954F;
	fma.rn.f64 	%fd5339, %fd5338, %fd5327, 0dBFB11089CA9A5BCD;
	fma.rn.f64 	%fd5340, %fd5339, %fd5327, 0d3FB3B12B2DB51738;
	fma.rn.f64 	%fd5341, %fd5340, %fd5327, 0dBFB745D022F8DC5C;
	fma.rn.f64 	%fd5342, %fd5341, %fd5327, 0d3FBC71C709DFE927;
	fma.rn.f64 	%fd5343, %fd5342, %fd5327, 0dBFC2492491FA1744;
	fma.rn.f64 	%fd5344, %fd5343, %fd5327, 0d3FC99999999840D2;
	fma.rn.f64 	%fd5345, %fd5344, %fd5327, 0dBFD555555555544C;
	mul.f64 	%fd5346, %fd5327, %fd5345;
	fma.rn.f64 	%fd455, %fd5346, %fd5326, %fd5326;
	@%p346 bra 	$L__BB1_313;
	{
	.reg .b32 %temp; 
	mov.b64 	{%temp, %r1742}, %fd450;
	}
	setp.lt.s32 	%p349, %r1742, 0;
	neg.f64 	%fd5349, %fd455;
	selp.f64 	%fd5350, %fd455, %fd5349, %p349;
	add.f64 	%fd17149, %fd5350, 0d3FF921FB54442D18;
	bra.uni 	$L__BB1_314;
$L__BB1_313:
	{
	.reg .b32 %temp; 
	mov.b64 	{%temp, %r1741}, %fd450;
	}
	setp.lt.s32 	%p348, %r1741, 0;
	mov.f64 	%fd5347, 0d400921FB54442D18;
	sub.f64 	%fd5348, %fd5347, %fd455;
	selp.f64 	%fd17149, %fd5348, %fd455, %p348;
$L__BB1_314:
	setp.neu.f64 	%p350, %fd454, 0d0000000000000000;
	@%p350 bra 	$L__BB1_316;
	{
	.reg .b32 %temp; 
	mov.b64 	{%temp, %r1744}, %fd450;
	}
	setp.lt.s32 	%p353, %r1744, 0;
	selp.f64 	%fd17150, 0d400921FB54442D18, 0d0000000000000000, %p353;
	bra.uni 	$L__BB1_317;
$L__BB1_316:
	setp.eq.f64 	%p351, %fd452, %fd453;
	{
	.reg .b32 %temp; 
	mov.b64 	{%temp, %r1743}, %fd450;
	}
	setp.lt.s32 	%p352, %r1743, 0;
	selp.f64 	%fd5351, 0d4002D97C7F3321D2, 0d3FE921FB54442D18, %p352;
	selp.f64 	%fd17150, %fd5351, %fd17149, %p351;
$L__BB1_317:
	add.rn.f64 	%fd5352, %fd452, %fd453;
	setp.nan.f64 	%p354, %fd5352, %fd5352;
	copysign.f64 	%fd5353, %fd448, %fd17150;
	selp.f64 	%fd17157, %fd5352, %fd5353, %p354;
	abs.f64 	%fd463, %fd451;
	abs.f64 	%fd464, %fd449;
	setp.leu.f64 	%p355, %fd464, %fd463;
	setp.gt.f64 	%p356, %fd464, %fd463;
	selp.f64 	%fd465, %fd464, %fd463, %p356;
	selp.f64 	%fd5354, %fd463, %fd464, %p356;
	div.rn.f64 	%fd5355, %fd5354, %fd465;
	mul.f64 	%fd5356, %fd5355, %fd5355;
	fma.rn.f64 	%fd5357, %fd5356, 0dBEF53E1D2A25FF7E, 0d3F2D3B63DBB65B49;
	fma.rn.f64 	%fd5358, %fd5357, %fd5356, 0dBF5312788DDE082E;
	fma.rn.f64 	%fd5359, %fd5358, %fd5356, 0d3F6F9690C8249315;
	fma.rn.f64 	%fd5360, %fd5359, %fd5356, 0dBF82CF5AABC7CF0D;
	fma.rn.f64 	%fd5361, %fd5360, %fd5356, 0d3F9162B0B2A3BFDE;
	fma.rn.f64 	%fd5362, %fd5361, %fd5356, 0dBF9A7256FEB6FC6B;
	fma.rn.f64 	%fd5363, %fd5362, %fd5356, 0d3FA171560CE4A489;
	fma.rn.f64 	%fd5364, %fd5363, %fd5356, 0dBFA4F44D841450E4;
	fma.rn.f64 	%fd5365, %fd5364, %fd5356, 0d3FA7EE3D3F36BB95;
	fma.rn.f64 	%fd5366, %fd5365, %fd5356, 0dBFAAD32AE04A9FD1;
	fma.rn.f64 	%fd5367, %fd5366, %fd5356, 0d3FAE17813D66954F;
	fma.rn.f64 	%fd5368, %fd5367, %fd5356, 0dBFB11089CA9A5BCD;
	fma.rn.f64 	%fd5369, %fd5368, %fd5356, 0d3FB3B12B2DB51738;
	fma.rn.f64 	%fd5370, %fd5369, %fd5356, 0dBFB745D022F8DC5C;
	fma.rn.f64 	%fd5371, %fd5370, %fd5356, 0d3FBC71C709DFE927;
	fma.rn.f64 	%fd5372, %fd5371, %fd5356, 0dBFC2492491FA1744;
	fma.rn.f64 	%fd5373, %fd5372, %fd5356, 0d3FC99999999840D2;
	fma.rn.f64 	%fd5374, %fd5373, %fd5356, 0dBFD555555555544C;
	mul.f64 	%fd5375, %fd5356, %fd5374;
	fma.rn.f64 	%fd466, %fd5375, %fd5355, %fd5355;
	@%p355 bra 	$L__BB1_319;
	{
	.reg .b32 %temp; 
	mov.b64 	{%temp, %r1746}, %fd451;
	}
	setp.lt.s32 	%p358, %r1746, 0;
	neg.f64 	%fd5378, %fd466;
	selp.f64 	%fd5379, %fd466, %fd5378, %p358;
	add.f64 	%fd17151, %fd5379, 0d3FF921FB54442D18;
	bra.uni 	$L__BB1_320;
$L__BB1_319:
	{
	.reg .b32 %temp; 
	mov.b64 	{%temp, %r1745}, %fd451;
	}
	setp.lt.s32 	%p357, %r1745, 0;
	mov.f64 	%fd5376, 0d400921FB54442D18;
	sub.f64 	%fd5377, %fd5376, %fd466;
	selp.f64 	%fd17151, %fd5377, %fd466, %p357;
$L__BB1_320:
	setp.neu.f64 	%p359, %fd465, 0d0000000000000000;
	@%p359 bra 	$L__BB1_322;
	{
	.reg .b32 %temp; 
	mov.b64 	{%temp, %r1748}, %fd451;
	}
	setp.lt.s32 	%p362, %r1748, 0;
	selp.f64 	%fd17152, 0d400921FB54442D18, 0d0000000000000000, %p362;
	bra.uni 	$L__BB1_323;
$L__BB1_322:
	setp.eq.f64 	%p360, %fd463, %fd464;
	{
	.reg .b32 %temp; 
	mov.b64 	{%temp, %r1747}, %fd451;
	}
	setp.lt.s32 	%p361, %r1747, 0;
	selp.f64 	%fd5380, 0d4002D97C7F3321D2, 0d3FE921FB54442D18, %p361;
	selp.f64 	%fd17152, %fd5380, %fd17151, %p360;
$L__BB1_323:
	add.rn.f64 	%fd5381, %fd463, %fd464;
	setp.nan.f64 	%p363, %fd5381, %fd5381;
	copysign.f64 	%fd5382, %fd449, %fd17152;
	selp.f64 	%fd17158, %fd5381, %fd5382, %p363;
	bra.uni 	$L__BB1_337;
$L__BB1_324:
	abs.f64 	%fd474, %fd451;
	abs.f64 	%fd475, %fd448;
	setp.leu.f64 	%p328, %fd475, %fd474;
	setp.gt.f64 	%p329, %fd475, %fd474;
	selp.f64 	%fd476, %fd475, %fd474, %p329;
	selp.f64 	%fd5267, %fd474, %fd475, %p329;
	div.rn.f64 	%fd5268, %fd5267, %fd476;
	mul.f64 	%fd5269, %fd5268, %fd5268;
	fma.rn.f64 	%fd5270, %fd5269, 0dBEF53E1D2A25FF7E, 0d3F2D3B63DBB65B49;
	fma.rn.f64 	%fd5271, %fd5270, %fd5269, 0dBF5312788DDE082E;
	fma.rn.f64 	%fd5272, %fd5271, %fd5269, 0d3F6F9690C8249315;
	fma.rn.f64 	%fd5273, %fd5272, %fd5269, 0dBF82CF5AABC7CF0D;
	fma.rn.f64 	%fd5274, %fd5273, %fd5269, 0d3F9162B0B2A3BFDE;
	fma.rn.f64 	%fd5275, %fd5274, %fd5269, 0dBF9A7256FEB6FC6B;
	fma.rn.f64 	%fd5276, %fd5275, %fd5269, 0d3FA171560CE4A489;
	fma.rn.f64 	%fd5277, %fd5276, %fd5269, 0dBFA4F44D841450E4;
	fma.rn.f64 	%fd5278, %fd5277, %fd5269, 0d3FA7EE3D3F36BB95;
	fma.rn.f64 	%fd5279, %fd5278, %fd5269, 0dBFAAD32AE04A9FD1;
	fma.rn.f64 	%fd5280, %fd5279, %fd5269, 0d3FAE17813D66954F;
	fma.rn.f64 	%fd5281, %fd5280, %fd5269, 0dBFB11089CA9A5BCD;
	fma.rn.f64 	%fd5282, %fd5281, %fd5269, 0d3FB3B12B2DB51738;
	fma.rn.f64 	%fd5283, %fd5282, %fd5269, 0dBFB745D022F8DC5C;
	fma.rn.f64 	%fd5284, %fd5283, %fd5269, 0d3FBC71C709DFE927;
	fma.rn.f64 	%fd5285, %fd5284, %fd5269, 0dBFC2492491FA1744;
	fma.rn.f64 	%fd5286, %fd5285, %fd5269, 0d3FC99999999840D2;
	fma.rn.f64 	%fd5287, %fd5286, %fd5269, 0dBFD555555555544C;
	mul.f64 	%fd5288, %fd5269, %fd5287;
	fma.rn.f64 	%fd477, %fd5288, %fd5268, %fd5268;
	@%p328 bra 	$L__BB1_326;
	{
	.reg .b32 %temp; 
	mov.b64 	{%temp, %r1734}, %fd451;
	}
	setp.lt.s32 	%p331, %r1734, 0;
	neg.f64 	%fd5291, %fd477;
	selp.f64 	%fd5292, %fd477, %fd5291, %p331;
	add.f64 	%fd17153, %fd5292, 0d3FF921FB54442D18;
	bra.uni 	$L__BB1_327;
$L__BB1_326:
	{
	.reg .b32 %temp; 
	mov.b64 	{%temp, %r1733}, %fd451;
	}
	setp.lt.s32 	%p330, %r1733, 0;
	mov.f64 	%fd5289, 0d400921FB54442D18;
	sub.f64 	%fd5290, %fd5289, %fd477;
	selp.f64 	%fd17153, %fd5290, %fd477, %p330;
$L__BB1_327:
	setp.neu.f64 	%p332, %fd476, 0d0000000000000000;
	@%p332 bra 	$L__BB1_329;
	{
	.reg .b32 %temp; 
	mov.b64 	{%temp, %r1736}, %fd451;
	}
	setp.lt.s32 	%p335, %r1736, 0;
	selp.f64 	%fd17154, 0d400921FB54442D18, 0d0000000000000000, %p335;
	bra.uni 	$L__BB1_330;
$L__BB1_329:
	setp.eq.f64 	%p333, %fd474, %fd475;
	{
	.reg .b32 %temp; 
	mov.b64 	{%temp, %r1735}, %fd451;
	}
	setp.lt.s32 	%p334, %r1735, 0;
	selp.f64 	%fd5293, 0d4002D97C7F3321D2, 0d3FE921FB54442D18, %p334;
	selp.f64 	%fd17154, %fd5293, %fd17153, %p333;
$L__BB1_330:
	add.rn.f64 	%fd5294, %fd474, %fd475;
	setp.nan.f64 	%p336, %fd5294, %fd5294;
	copysign.f64 	%fd5295, %fd448, %fd17154;
	selp.f64 	%fd17157, %fd5294, %fd5295, %p336;
	abs.f64 	%fd485, %fd450;
	abs.f64 	%fd486, %fd449;
	setp.leu.f64 	%p337, %fd486, %fd485;
	setp.gt.f64 	%p338, %fd486, %fd485;
	selp.f64 	%fd487, %fd486, %fd485, %p338;
	selp.f64 	%fd5296, %fd485, %fd486, %p338;
	div.rn.f64 	%fd5297, %fd5296, %fd487;
	mul.f64 	%fd5298, %fd5297, %fd5297;
	fma.rn.f64 	%fd5299, %fd5298, 0dBEF53E1D2A25FF7E, 0d3F2D3B63DBB65B49;
	fma.rn.f64 	%fd5300, %fd5299, %fd5298, 0dBF5312788DDE082E;
	fma.rn.f64 	%fd5301, %fd5300, %fd5298, 0d3F6F9690C8249315;
	fma.rn.f64 	%fd5302, %fd5301, %fd5298, 0dBF82CF5AABC7CF0D;
	fma.rn.f64 	%fd5303, %fd5302, %fd5298, 0d3F9162B0B2A3BFDE;
	fma.rn.f64 	%fd5304, %fd5303, %fd5298, 0dBF9A7256FEB6FC6B;
	fma.rn.f64 	%fd5305, %fd5304, %fd5298, 0d3FA171560CE4A489;
	fma.rn.f64 	%fd5306, %fd5305, %fd5298, 0dBFA4F44D841450E4;
	fma.rn.f64 	%fd5307, %fd5306, %fd5298, 0d3FA7EE3D3F36BB95;
	fma.rn.f64 	%fd5308, %fd5307, %fd5298, 0dBFAAD32AE04A9FD1;
	fma.rn.f64 	%fd5309, %fd5308, %fd5298, 0d3FAE17813D66954F;
	fma.rn.f64 	%fd5310, %fd5309, %fd5298, 0dBFB11089CA9A5BCD;
	fma.rn.f64 	%fd5311, %fd5310, %fd5298, 0d3FB3B12B2DB51738;
	fma.rn.f64 	%fd5312, %fd5311, %fd5298, 0dBFB745D022F8DC5C;
	fma.rn.f64 	%fd5313, %fd5312, %fd5298, 0d3FBC71C709DFE927;
	fma.rn.f64 	%fd5314, %fd5313, %fd5298, 0dBFC2492491FA1744;
	fma.rn.f64 	%fd5315, %fd5314, %fd5298, 0d3FC99999999840D2;
	fma.rn.f64 	%fd5316, %fd5315, %fd5298, 0dBFD555555555544C;
	mul.f64 	%fd5317, %fd5298, %fd5316;
	fma.rn.f64 	%fd488, %fd5317, %fd5297, %fd5297;
	@%p337 bra 	$L__BB1_332;
	{
	.reg .b32 %temp; 
	mov.b64 	{%temp, %r1738}, %fd450;
	}
	setp.lt.s32 	%p340, %r1738, 0;
	neg.f64 	%fd5320, %fd488;
	selp.f64 	%fd5321, %fd488, %fd5320, %p340;
	add.f64 	%fd17155, %fd5321, 0d3FF921FB54442D18;
	bra.uni 	$L__BB1_333;
$L__BB1_332:
	{
	.reg .b32 %temp; 
	mov.b64 	{%temp, %r1737}, %fd450;
	}
	setp.lt.s32 	%p339, %r1737, 0;
	mov.f64 	%fd5318, 0d400921FB54442D18;
	sub.f64 	%fd5319, %fd5318, %fd488;
	selp.f64 	%fd17155, %fd5319, %fd488, %p339;
$L__BB1_333:
	setp.neu.f64 	%p341, %fd487, 0d0000000000000000;
	@%p341 bra 	$L__BB1_335;
	{
	.reg .b32 %temp; 
	mov.b64 	{%temp, %r1740}, %fd450;
	}
	setp.lt.s32 	%p344, %r1740, 0;
	selp.f64 	%fd17156, 0d400921FB54442D18, 0d0000000000000000, %p344;
	bra.uni 	$L__BB1_336;
$L__BB1_335:
	setp.eq.f64 	%p342, %fd485, %fd486;
	{
	.reg .b32 %temp; 
	mov.b64 	{%temp, %r1739}, %fd450;
	}
	setp.lt.s32 	%p343, %r1739, 0;
	selp.f64 	%fd5322, 0d4002D97C7F3321D2, 0d3FE921FB54442D18, %p343;
	selp.f64 	%fd17156, %fd5322, %fd17155, %p342;
$L__BB1_336:
	add.rn.f64 	%fd5323, %fd485, %fd486;
	setp.nan.f64 	%p345, %fd5323, %fd5323;
	copysign.f64 	%fd5324, %fd449, %fd17156;
	selp.f64 	%fd17158, %fd5323, %fd5324, %p345;
$L__BB1_337:
	mul.f64 	%fd5383, %fd17158, 0d404CA5DC1A63C1F5;
	mul.f64 	%fd5384, %fd17157, 0d404CA5DC1A63C1F5;
	sub.f64 	%fd5385, %fd5384, %fd348;
	abs.f64 	%fd5386, %fd5385;
	sub.f64 	%fd5387, %fd5383, %fd348;
	abs.f64 	%fd5388, %fd5387;
	setp.lt.f64 	%p364, %fd5386, %fd5388;
	selp.f64 	%fd5389, %fd5384, %fd5383, %p364;
	mul.f64 	%fd498, %fd5389, 0d3F91DF46A2529D3A;
	abs.f64 	%fd5390, %fd498;
	setp.eq.f64 	%p365, %fd5390, 0d7FF0000000000000;
	setp.ltu.f64 	%p366, %fd5390, 0d41E0000000000000;
	or.pred  	%p367, %p365, %p366;
	@%p367 bra 	$L__BB1_339;
	{ // callseq 1332, 0
	.param .b64 param0;
	st.param.f64 	[param0], %fd498;
	.param .align 16 .b8 retval0[16];
	call.uni (retval0), 
	__internal_trig_reduction_slowpathd, 
	(
	param0
	);
	ld.param.f64 	%fd5391, [retval0];
	ld.param.b32 	%r1749, [retval0+8];
	} // callseq 1332
$L__BB1_339:
	mul.f64 	%fd5393, %fd422, %fd422;
	fma.rn.f64 	%fd5394, %fd421, %fd421, %fd5393;
	sqrt.rn.f64 	%fd5395, %fd5394;
	div.rn.f64 	%fd499, %fd422, %fd5395;
	{
	.reg .b32 %temp; 
	mov.b64 	{%temp, %r222}, %fd499;
	}
	abs.f64 	%fd500, %fd499;
	{
	.reg .b32 %temp; 
	mov.b64 	{%temp, %r1751}, %fd500;
	}
	setp.gt.s32 	%p368, %r1751, 1071801957;
	@%p368 bra 	$L__BB1_343;
	mul.f64 	%fd5436, %fd499, %fd499;
	fma.rn.f64 	%fd5437, %fd5436, 0d3FB0066BDC1895E9, 0dBFB3823B180754AF;
	fma.rn.f64 	%fd5438, %fd5437, %fd5436, 0d3FB11E52CC2F79AE;
	fma.rn.f64 	%fd5439, %fd5438, %fd5436, 0dBF924EAF3526861B;
	fma.rn.f64 	%fd5440, %fd5439, %fd5436, 0d3F91DF02A31E6CB7;
	fma.rn.f64 	%fd5441, %fd5440, %fd5436, 0d3F847D18B0EEC6CC;
	fma.rn.f64 	%fd5442, %fd5441, %fd5436, 0d3F8D0AF961BA53B0;
	fma.rn.f64 	%fd5443, %fd5442, %fd5436, 0d3F91BF7734CF1C48;
	fma.rn.f64 	%fd5444, %fd5443, %fd5436, 0d3F96E91483144EF7;
	fma.rn.f64 	%fd5445, %fd5444, %fd5436, 0d3F9F1C6E0A4F9F81;
	fma.rn.f64 	%fd5446, %fd5445, %fd5436, 0d3FA6DB6DC27FA92B;
	fma.rn.f64 	%fd5447, %fd5446, %fd5436, 0d3FB333333320F91B;
	fma.rn.f64 	%fd5448, %fd5447, %fd5436, 0d3FC5555555555F4D;
	mul.f64 	%fd5449, %fd5436, %fd5448;
	fma.rn.f64 	%fd501, %fd5449, %fd500, %fd500;
	setp.gt.s32 	%p372, %r222, -1;
	@%p372 bra 	$L__BB1_342;
	mov.f64 	%fd5454, 0d3C91A62633145C07;
	add.rn.f64 	%fd5455, %fd501, %fd5454;
	mov.f64 	%fd5456, 0d3FF921FB54442D18;
	add.rn.f64 	%fd17159, %fd5456, %fd5455;
	bra.uni 	$L__BB1_344;
$L__BB1_342:
	mov.f64 	%fd5450, 0dBC91A62633145C07;
	add.rn.f64 	%fd5451, %fd501, %fd5450;
	neg.f64 	%fd5452, %fd5451;
	mov.f64 	%fd5453, 0d3FF921FB54442D18;
	add.rn.f64 	%fd17159, %fd5453, %fd5452;
	bra.uni 	$L__BB1_344;
$L__BB1_343:
	mov.f64 	%fd5396, 0d3FF0000000000000;
	sub.f64 	%fd5397, %fd5396, %fd500;
	{
	.reg .b32 %temp; 
	mov.b64 	{%r1752, %temp}, %fd5397;
	}
	{
	.reg .b32 %temp; 
	mov.b64 	{%temp, %r1753}, %fd5397;
	}
	add.s32 	%r1754, %r1753, -1048576;
	mov.b64 	%fd5398, {%r1752, %r1754};
	rsqrt.approx.ftz.f64 	%fd5399, %fd5398;
	{
	.reg .b32 %temp; 
	mov.b64 	{%r1755, %temp}, %fd5399;
	}
	{
	.reg .b32 %temp; 
	mov.b64 	{%temp, %r1756}, %fd5399;
	}
	add.s32 	%r1757, %r1756, -1048576;
	mov.b64 	%fd5400, {%r1755, %r1757};
	mul.f64 	%fd5401, %fd5398, %fd5399;
	neg.f64 	%fd5402, %fd5401;
	fma.rn.f64 	%fd5403, %fd5401, %fd5402, %fd5398;
	fma.rn.f64 	%fd5404, %fd5403, %fd5400, %fd5401;
	neg.f64 	%fd5405, %fd5404;
	fma.rn.f64 	%fd5406, %fd5399, %fd5405, 0d3FF0000000000000;
	fma.rn.f64 	%fd5407, %fd5406, %fd5400, %fd5400;
	fma.rn.f64 	%fd5408, %fd5404, %fd5405, %fd5398;
	fma.rn.f64 	%fd5409, %fd5408, %fd5407, %fd5404;
	{
	.reg .b32 %temp; 
	mov.b64 	{%r1758, %temp}, %fd5409;
	}
	{
	.reg .b32 %temp; 
	mov.b64 	{%temp, %r1759}, %fd5409;
	}
	add.s32 	%r1760, %r1759, 1048576;
	mov.b64 	%fd5410, {%r1758, %r1760};
	fma.rn.f64 	%fd5411, %fd5397, 0d3EC715B371155F70, 0dBEBAC2FE66FAAC4B;
	fma.rn.f64 	%fd5412, %fd5411, %fd5397, 0d3ED9A9B88EFCD9B8;
	fma.rn.f64 	%fd5413, %fd5412, %fd5397, 0d3EDD0F40A8A0C4C3;
	fma.rn.f64 	%fd5414, %fd5413, %fd5397, 0d3EF46D4CFA9E0E1F;
	fma.rn.f64 	%fd5415, %fd5414, %fd5397, 0d3F079C168D1E2422;
	fma.rn.f64 	%fd5416, %fd5415, %fd5397, 0d3F1C9A88C3BCA540;
	fma.rn.f64 	%fd5417, %fd5416, %fd5397, 0d3F31C4E64BD476DF;
	fma.rn.f64 	%fd5418, %fd5417, %fd5397, 0d3F46E8BA60009C8F;
	fma.rn.f64 	%fd5419, %fd5418, %fd5397, 0d3F5F1C71C62B05A2;
	fma.rn.f64 	%fd5420, %fd5419, %fd5397, 0d3F76DB6DB6DC9F2C;
	fma.rn.f64 	%fd5421, %fd5420, %fd5397, 0d3F9333333333329C;
	fma.rn.f64 	%fd5422, %fd5421, %fd5397, 0d3FB5555555555555;
	setp.lt.s32 	%p369, %r1753, 1;
	mov.f64 	%fd5423, 0d0000000000000000;
	mul.rn.f64 	%fd5424, %fd500, %fd5423;
	mul.f64 	%fd5425, %fd5397, %fd5422;
	fma.rn.f64 	%fd5426, %fd5425, %fd5410, %fd5410;
	selp.f64 	%fd5427, %fd5424, %fd5426, %p369;
	setp.lt.s32 	%p370, %r1753, 0;
	mov.f64 	%fd5428, 0d7FF0000000000000;
	mul.rn.f64 	%fd5429, %fd5427, %fd5428;
	selp.f64 	%fd5430, %fd5429, %fd5427, %p370;
	setp.lt.s32 	%p371, %r222, 0;
	mov.f64 	%fd5431, 0dBCA1A62633145C07;
	add.rn.f64 	%fd5432, %fd5430, %fd5431;
	neg.f64 	%fd5433, %fd5432;
	mov.f64 	%fd5434, 0d400921FB54442D18;
	add.rn.f64 	%fd5435, %fd5434, %fd5433;
	selp.f64 	%fd17159, %fd5435, %fd5430, %p371;
$L__BB1_344:
	mul.f64 	%fd5457, %fd17159, 0d404CA5DC1A63C1F5;
	setp.gt.f64 	%p373, %fd421, 0d0000000000000000;
	neg.f64 	%fd5458, %fd5457;
	selp.f64 	%fd5459, %fd5458, %fd5457, %p373;
	mul.f64 	%fd506, %fd5459, 0d3F91DF46A2529D3A;
	abs.f64 	%fd507, %fd506;
	setp.neu.f64 	%p374, %fd507, 0d7FF0000000000000;
	@%p374 bra 	$L__BB1_346;
	mov.f64 	%fd5465, 0d0000000000000000;
	mul.rn.f64 	%fd17160, %fd506, %fd5465;
	mov.b32 	%r3794, 0;
	bra.uni 	$L__BB1_348;
$L__BB1_346:
	mul.f64 	%fd5460, %fd506, 0d3FE45F306DC9C883;
	cvt.rni.s32.f64 	%r3794, %fd5460;
	cvt.rn.f64.s32 	%fd5461, %r3794;
	fma.rn.f64 	%fd5462, %fd5461, 0dBFF921FB54442D18, %fd506;
	fma.rn.f64 	%fd5463, %fd5461, 0dBC91A62633145C00, %fd5462;
	fma.rn.f64 	%fd17160, %fd5461, 0dB97B839A252049C0, %fd5463;
	setp.ltu.f64 	%p375, %fd507, 0d41E0000000000000;
	@%p375 bra 	$L__BB1_348;
	{ // callseq 1333, 0
	.param .b64 param0;
	st.param.f64 	[param0], %fd506;
	.param .align 16 .b8 retval0[16];
	call.uni (retval0), 
	__internal_trig_reduction_slowpathd, 
	(
	param0
	);
	ld.param.f64 	%fd17160, [retval0];
	ld.param.b32 	%r3794, [retval0+8];
	} // callseq 1333
$L__BB1_348:
	shl.b32 	%r1763, %r3794, 6;
	cvt.u64.u32 	%rd299, %r1763;
	and.b64  	%rd300, %rd299, 64;
	mov.u64 	%rd301, __cudart_sin_cos_coeffs;
	add.s64 	%rd302, %rd301, %rd300;
	mul.rn.f64 	%fd5466, %fd17160, %fd17160;
	and.b32  	%r1764, %r3794, 1;
	setp.eq.b32 	%p377, %r1764, 1;
	selp.f64 	%fd5467, 0dBDA8FF8320FD8164, 0d3DE5DB65F9785EBA, %p377;
	ld.global.nc.v2.f64 	{%fd5468, %fd5469}, [%rd302];
	fma.rn.f64 	%fd5470, %fd5467, %fd5466, %fd5468;
	fma.rn.f64 	%fd5471, %fd5470, %fd5466, %fd5469;
	ld.global.nc.v2.f64 	{%fd5472, %fd5473}, [%rd302+16];
	fma.rn.f64 	%fd5474, %fd5471, %fd5466, %fd5472;
	fma.rn.f64 	%fd5475, %fd5474, %fd5466, %fd5473;
	ld.global.nc.v2.f64 	{%fd5476, %fd5477}, [%rd302+32];
	fma.rn.f64 	%fd5478, %fd5475, %fd5466, %fd5476;
	fma.rn.f64 	%fd5479, %fd5478, %fd5466, %fd5477;
	fma.rn.f64 	%fd5480, %fd5479, %fd17160, %fd17160;
	fma.rn.f64 	%fd5481, %fd5479, %fd5466, 0d3FF0000000000000;
	selp.f64 	%fd5482, %fd5481, %fd5480, %p377;
	and.b32  	%r1765, %r3794, 2;
	setp.eq.s32 	%p378, %r1765, 0;
	mov.f64 	%fd5483, 0d0000000000000000;
	sub.f64 	%fd5484, %fd5483, %fd5482;
	selp.f64 	%fd512, %fd5482, %fd5484, %p378;
	@%p374 bra 	$L__BB1_350;
	mov.f64 	%fd5490, 0d0000000000000000;
	mul.rn.f64 	%fd17162, %fd506, %fd5490;
	mov.b32 	%r3796, 1;
	bra.uni 	$L__BB1_353;
$L__BB1_350:
	mul.f64 	%fd5485, %fd506, 0d3FE45F306DC9C883;
	cvt.rni.s32.f64 	%r3795, %fd5485;
	cvt.rn.f64.s32 	%fd5486, %r3795;
	fma.rn.f64 	%fd5487, %fd5486, 0dBFF921FB54442D18, %fd506;
	fma.rn.f64 	%fd5488, %fd5486, 0dBC91A62633145C00, %fd5487;
	fma.rn.f64 	%fd17162, %fd5486, 0dB97B839A252049C0, %fd5488;
	setp.ltu.f64 	%p379, %fd507, 0d41E0000000000000;
	@%p379 bra 	$L__BB1_352;
	{ // callseq 1334, 0
	.param .b64 param0;
	st.param.f64 	[param0], %fd506;
	.param .align 16 .b8 retval0[16];
	call.uni (retval0), 
	__internal_trig_reduction_slowpathd, 
	(
	param0
	);
	ld.param.f64 	%fd17162, [retval0];
	ld.param.b32 	%r3795, [retval0+8];
	} // callseq 1334
$L__BB1_352:
	add.s32 	%r3796, %r3795, 1;
$L__BB1_353:
	shl.b32 	%r1768, %r3796, 6;
	cvt.u64.u32 	%rd303, %r1768;
	and.b64  	%rd304, %rd303, 64;
	mov.u64 	%rd305, __cudart_sin_cos_coeffs;
	add.s64 	%rd306, %rd305, %rd304;
	mul.rn.f64 	%fd5491, %fd17162, %fd17162;
	and.b32  	%r1769, %r3796, 1;
	setp.eq.b32 	%p380, %r1769, 1;
	selp.f64 	%fd5492, 0dBDA8FF8320FD8164, 0d3DE5DB65F9785EBA, %p380;
	ld.global.nc.v2.f64 	{%fd5493, %fd5494}, [%rd306];
	fma.rn.f64 	%fd5495, %fd5492, %fd5491, %fd5493;
	fma.rn.f64 	%fd5496, %fd5495, %fd5491, %fd5494;
	ld.global.nc.v2.f64 	{%fd5497, %fd5498}, [%rd306+16];
	fma.rn.f64 	%fd5499, %fd5496, %fd5491, %fd5497;
	fma.rn.f64 	%fd5500, %fd5499, %fd5491, %fd5498;
	ld.global.nc.v2.f64 	{%fd5501, %fd5502}, [%rd306+32];
	fma.rn.f64 	%fd5503, %fd5500, %fd5491, %fd5501;
	fma.rn.f64 	%fd5504, %fd5503, %fd5491, %fd5502;
	fma.rn.f64 	%fd5505, %fd5504, %fd17162, %fd17162;
	fma.rn.f64 	%fd5506, %fd5504, %fd5491, 0d3FF0000000000000;
	selp.f64 	%fd5507, %fd5506, %fd5505, %p380;
	and.b32  	%r1770, %r3796, 2;
	setp.eq.s32 	%p381, %r1770, 0;
	mov.f64 	%fd5508, 0d0000000000000000;
	sub.f64 	%fd5509, %fd5508, %fd5507;
	selp.f64 	%fd518, %fd5507, %fd5509, %p381;
	mul.f64 	%fd5510, %fd373, %fd435;
	mul.f64 	%fd519, %fd5510, 0d3FE0000000000000;
	{
	.reg .b32 %temp; 
	mov.b64 	{%temp, %r1771}, %fd519;
	}
	mov.b32 	%f3, %r1771;
	abs.f32 	%f4, %f3;
	setp.geu.f32 	%p382, %f4, 0f3FE26666;
	@%p382 bra 	$L__BB1_355;
	mul.f64 	%fd5544, %fd519, %fd519;
	fma.rn.f64 	%fd5545, %fd5544, 0d3FB0066BDC1895E9, 0dBFB3823B180754AF;
	fma.rn.f64 	%fd5546, %fd5545, %fd5544, 0d3FB11E52CC2F79AE;
	fma.rn.f64 	%fd5547, %fd5546, %fd5544, 0dBF924EAF3526861B;
	fma.rn.f64 	%fd5548, %fd5547, %fd5544, 0d3F91DF02A31E6CB7;
	fma.rn.f64 	%fd5549, %fd5548, %fd5544, 0d3F847D18B0EEC6CC;
	fma.rn.f64 	%fd5550, %fd5549, %fd5544, 0d3F8D0AF961BA53B0;
	fma.rn.f64 	%fd5551, %fd5550, %fd5544, 0d3F91BF7734CF1C48;
	fma.rn.f64 	%fd5552, %fd5551, %fd5544, 0d3F96E91483144EF7;
	fma.rn.f64 	%fd5553, %fd5552, %fd5544, 0d3F9F1C6E0A4F9F81;
	fma.rn.f64 	%fd5554, %fd5553, %fd5544, 0d3FA6DB6DC27FA92B;
	fma.rn.f64 	%fd5555, %fd5554, %fd5544, 0d3FB333333320F91B;
	fma.rn.f64 	%fd5556, %fd5555, %fd5544, 0d3FC5555555555F4D;
	mul.f64 	%fd5557, %fd5544, %fd5556;
	fma.rn.f64 	%fd17163, %fd5557, %fd519, %fd519;
	bra.uni 	$L__BB1_356;
$L__BB1_355:
	abs.f64 	%fd5511, %fd519;
	fma.rn.f64 	%fd5512, %fd5511, 0dBFE0000000000000, 0d3FE0000000000000;
	rsqrt.approx.ftz.f64 	%fd5513, %fd5512;
	{
	.reg .b32 %temp; 
	mov.b64 	{%r1772, %temp}, %fd5513;
	}
	{
	.reg .b32 %temp; 
	mov.b64 	{%temp, %r1773}, %fd5513;
	}
	add.s32 	%r1774, %r1773, -1048576;
	mov.b64 	%fd5514, {%r1772, %r1774};
	mul.f64 	%fd5515, %fd5512, %fd5513;
	neg.f64 	%fd5516, %fd5515;
	fma.rn.f64 	%fd5517, %fd5515, %fd5516, %fd5512;
	fma.rn.f64 	%fd5518, %fd5517, %fd5514, %fd5515;
	neg.f64 	%fd5519, %fd5518;
	fma.rn.f64 	%fd5520, %fd5513, %fd5519, 0d3FF0000000000000;
	fma.rn.f64 	%fd5521, %fd5520, %fd5514, %fd5514;
	fma.rn.f64 	%fd5522, %fd5518, %fd5519, %fd5512;
	fma.rn.f64 	%fd5523, %fd5522, %fd5521, %fd5518;
	{
	.reg .b32 %temp; 
	mov.b64 	{%temp, %r1775}, %fd5512;
	}
	setp.lt.s32 	%p383, %r1775, 0;
	selp.f64 	%fd5524, 0dFFF8000000000000, %fd5523, %p383;
	setp.ne.f64 	%p384, %fd5512, 0d0000000000000000;
	selp.f64 	%fd5525, %fd5524, %fd5512, %p384;
	fma.rn.f64 	%fd5526, %fd5512, 0d3FB0066BDC1895E9, 0dBFB3823B180754AF;
	fma.rn.f64 	%fd5527, %fd5526, %fd5512, 0d3FB11E52CC2F79AE;
	fma.rn.f64 	%fd5528, %fd5527, %fd5512, 0dBF924EAF3526861B;
	fma.rn.f64 	%fd5529, %fd5528, %fd5512, 0d3F91DF02A31E6CB7;
	fma.rn.f64 	%fd5530, %fd5529, %fd5512, 0d3F847D18B0EEC6CC;
	fma.rn.f64 	%fd5531, %fd5530, %fd5512, 0d3F8D0AF961BA53B0;
	fma.rn.f64 	%fd5532, %fd5531, %fd5512, 0d3F91BF7734CF1C48;
	fma.rn.f64 	%fd5533, %fd5532, %fd5512, 0d3F96E91483144EF7;
	fma.rn.f64 	%fd5534, %fd5533, %fd5512, 0d3F9F1C6E0A4F9F81;
	fma.rn.f64 	%fd5535, %fd5534, %fd5512, 0d3FA6DB6DC27FA92B;
	fma.rn.f64 	%fd5536, %fd5535, %fd5512, 0d3FB333333320F91B;
	fma.rn.f64 	%fd5537, %fd5536, %fd5512, 0d3FC5555555555F4D;
	mul.f64 	%fd5538, %fd5512, %fd5537;
	mul.f64 	%fd5539, %fd5525, 0dC000000000000000;
	fma.rn.f64 	%fd5540, %fd5539, %fd5538, 0d3C91A62633145C07;
	add.f64 	%fd5541, %fd5539, 0d3FE921FB54442D18;
	add.f64 	%fd5542, %fd5541, %fd5540;
	add.f64 	%fd5543, %fd5542, 0d3FE921FB54442D18;
	copysign.f64 	%fd17163, %fd519, %fd5543;
$L__BB1_356:
	mul.f64 	%fd523, %fd17163, 0d3FFFFFFFFFFFFFFF;
	abs.f64 	%fd524, %fd523;
	setp.neu.f64 	%p385, %fd524, 0d7FF0000000000000;
	@%p385 bra 	$L__BB1_358;
	mov.f64 	%fd5563, 0d0000000000000000;
	mul.rn.f64 	%fd17165, %fd523, %fd5563;
	mov.pred 	%p2053, -1;
	bra.uni 	$L__BB1_361;
$L__BB1_358:
	mul.f64 	%fd5558, %fd523, 0d3FE45F306DC9C883;
	cvt.rni.s32.f64 	%r3797, %fd5558;
	cvt.rn.f64.s32 	%fd5559, %r3797;
	fma.rn.f64 	%fd5560, %fd5559, 0dBFF921FB54442D18, %fd523;
	fma.rn.f64 	%fd5561, %fd5559, 0dBC91A62633145C00, %fd5560;
	fma.rn.f64 	%fd17165, %fd5559, 0dB97B839A252049C0, %fd5561;
	setp.ltu.f64 	%p386, %fd524, 0d41E0000000000000;
	@%p386 bra 	$L__BB1_360;
	{ // callseq 1335, 0
	.param .b64 param0;
	st.param.f64 	[param0], %fd523;
	.param .align 16 .b8 retval0[16];
	call.uni (retval0), 
	__internal_trig_reduction_slowpathd, 
	(
	param0
	);
	ld.param.f64 	%fd17165, [retval0];
	ld.param.b32 	%r3797, [retval0+8];
	} // callseq 1335
$L__BB1_360:
	and.b32  	%r1777, %r3797, 1;
	setp.eq.b32 	%p387, %r1777, 1;
	not.pred 	%p2053, %p387;
$L__BB1_361:
	mul.f64 	%fd5564, %fd17165, %fd17165;
	fma.rn.f64 	%fd5565, %fd5564, 0d3EE48DAC2799BCB9, 0dBEF9757C5B27EBB1;
	fma.rn.f64 	%fd5566, %fd5565, %fd5564, 0d3F0980E90FD91E04;
	fma.rn.f64 	%fd5567, %fd5566, %fd5564, 0dBEFAE2B0417D7E1D;
	fma.rn.f64 	%fd5568, %fd5567, %fd5564, 0d3F119F5341BFBA57;
	fma.rn.f64 	%fd5569, %fd5568, %fd5564, 0d3F15E791A00F6919;
	fma.rn.f64 	%fd5570, %fd5569, %fd5564, 0d3F2FF2E7FADEC73A;
	fma.rn.f64 	%fd5571, %fd5570, %fd5564, 0d3F434BC1B206DA62;
	fma.rn.f64 	%fd5572, %fd5571, %fd5564, 0d3F57DB18EF2F83F9;
	fma.rn.f64 	%fd5573, %fd5572, %fd5564, 0d3F6D6D2E7AE49FBC;
	fma.rn.f64 	%fd5574, %fd5573, %fd5564, 0d3F8226E3A816A776;
	fma.rn.f64 	%fd5575, %fd5574, %fd5564, 0d3F9664F485D25660;
	fma.rn.f64 	%fd5576, %fd5575, %fd5564, 0d3FABA1BA1BABF31D;
	fma.rn.f64 	%fd5577, %fd5576, %fd5564, 0d3FC11111111105D2;
	fma.rn.f64 	%fd5578, %fd5577, %fd5564, 0d3FD555555555555E;
	mul.f64 	%fd530, %fd5564, %fd5578;
	fma.rn.f64 	%fd17166, %fd530, %fd17165, %fd17165;
	@%p2053 bra 	$L__BB1_363;
	sub.f64 	%fd5579, %fd17166, %fd17165;
	neg.f64 	%fd5580, %fd5579;
	fma.rn.f64 	%fd5581, %fd530, %fd17165, %fd5580;
	rcp.approx.ftz.f64 	%fd5582, %fd17166;
	neg.f64 	%fd5583, %fd17166;
	fma.rn.f64 	%fd5584, %fd5583, %fd5582, 0d3FF0000000000000;
	fma.rn.f64 	%fd5585, %fd5584, %fd5584, %fd5584;
	fma.rn.f64 	%fd5586, %fd5585, %fd5582, %fd5582;
	neg.f64 	%fd5587, %fd5586;
	fma.rn.f64 	%fd5588, %fd17166, %fd5587, 0d3FF0000000000000;
	fma.rn.f64 	%fd5589, %fd5587, %fd5581, %fd5588;
	fma.rn.f64 	%fd17166, %fd5589, %fd5587, %fd5587;
$L__BB1_363:
	mul.f64 	%fd5590, %fd17166, %fd344;
	mul.f64 	%fd17168, %fd512, %fd5590;
	mul.f64 	%fd5591, %fd335, %fd17166;
	mul.f64 	%fd17167, %fd518, %fd5591;
	bra.uni 	$L__BB1_365;
$L__BB1_364:
	sub.f64 	%fd17168, %fd346, %fd369;
	sub.f64 	%fd17167, %fd347, %fd370;
$L__BB1_365:
	setp.lt.s32 	%p389, %r3772, 1;
	ld.global.f64 	%fd5592, [%rd23+64];
	cvt.rzi.s32.f64 	%r234, %fd5592;
	@%p389 bra 	$L__BB1_370;
	mov.b32 	%r3798, 0;
	bra.uni 	$L__BB1_368;
$L__BB1_367:
	add.s32 	%r3798, %r3798, 1;
	setp.eq.s32 	%p391, %r3798, %r3772;
	@%p391 bra 	$L__BB1_370;
$L__BB1_368:
	shl.b32 	%r1779, %r3798, 3;
	mul.wide.u32 	%rd307, %r1779, 8;
	add.s64 	%rd24, %rd11, %rd307;
	ld.global.f64 	%fd5593, [%rd24+56];
	cvt.rzi.s32.f64 	%r1780, %fd5593;
	setp.ne.s32 	%p390, %r1780, %r234;
	@%p390 bra 	$L__BB1_367;
	ld.global.f64 	%fd5594, [%rd24];
	sub.f64 	%fd5595, %fd17168, %fd5594;
	ld.global.f64 	%fd5596, [%rd24+8];
	sub.f64 	%fd5597, %fd17167, %fd5596;
	mul.f64 	%fd5598, %fd5597, %fd5597;
	fma.rn.f64 	%fd5599, %fd5595, %fd5595, %fd5598;
	sqrt.rn.f64 	%fd5600, %fd5599;
	add.f64 	%fd17123, %fd17123, %fd5600;
$L__BB1_370:
	add.s32 	%r3774, %r3774, 1;
	setp.ne.s32 	%p392, %r3774, %r2;
	@%p392 bra 	$L__BB1_248;
$L__BB1_371:
	add.u64 	%rd308, %SP, 32;
	add.u64 	%rd309, %SPL, 32;
	st.local.f64 	[%rd309], %fd17123;
	mov.u64 	%rd310, $str;
	cvta.global.u64 	%rd311, %rd310;
	{ // callseq 1336, 0
	.param .b64 param0;
	st.param.b64 	[param0], %rd311;
	.param .b64 param1;
	st.param.b64 	[param1], %rd308;
	.param .b32 retval0;
	call.uni (retval0), 
	vprintf, 
	(
	param0, 
	param1
	);
	ld.param.b32 	%r1781, [retval0];
	} // callseq 1336
$L__BB1_372:
	ld.global.f64 	%fd543, [%rd14+48];
	ld.global.f64 	%fd544, [%rd14+56];
	ld.global.f64 	%fd545, [%rd14+64];
	ld.global.f64 	%fd5601, [%rd14+72];
	ld.global.f64 	%fd546, [%rd14+80];
	ld.global.f64 	%fd547, [%rd14+88];
	mul.f64 	%fd548, %fd5601, 0d3F91DF46A2529D3A;
	abs.f64 	%fd549, %fd548;
	setp.neu.f64 	%p393, %fd549, 0d7FF0000000000000;
	@%p393 bra 	$L__BB1_374;
	mov.f64 	%fd5607, 0d0000000000000000;
	mul.rn.f64 	%fd17171, %fd548, %fd5607;
	mov.b32 	%r3799, 0;
	bra.uni 	$L__BB1_376;
$L__BB1_374:
	mul.f64 	%fd5602, %fd548, 0d3FE45F306DC9C883;
	cvt.rni.s32.f64 	%r3799, %fd5602;
	cvt.rn.f64.s32 	%fd5603, %r3799;
	fma.rn.f64 	%fd5604, %fd5603, 0dBFF921FB54442D18, %fd548;
	fma.rn.f64 	%fd5605, %fd5603, 0dBC91A62633145C00, %fd5604;
	fma.rn.f64 	%fd17171, %fd5603, 0dB97B839A252049C0, %fd5605;
	setp.ltu.f64 	%p394, %fd549, 0d41E0000000000000;
	@%p394 bra 	$L__BB1_376;
	{ // callseq 1337, 0
	.param .b64 param0;
	st.param.f64 	[param0], %fd548;
	.param .align 16 .b8 retval0[16];
	call.uni (retval0), 
	__internal_trig_reduction_slowpathd, 
	(
	param0
	);
	ld.param.f64 	%fd17171, [retval0];
	ld.param.b32 	%r3799, [retval0+8];
	} // callseq 1337
$L__BB1_376:
	shl.b32 	%r1785, %r3799, 6;
	cvt.u64.u32 	%rd312, %r1785;
	and.b64  	%rd313, %rd312, 64;
	mov.u64 	%rd314, __cudart_sin_cos_coeffs;
	add.s64 	%rd315, %rd314, %rd313;
	mul.rn.f64 	%fd5608, %fd17171, %fd17171;
	and.b32  	%r1786, %r3799, 1;
	setp.eq.b32 	%p395, %r1786, 1;
	selp.f64 	%fd5609, 0dBDA8FF8320FD8164, 0d3DE5DB65F9785EBA, %p395;
	ld.global.nc.v2.f64 	{%fd5610, %fd5611}, [%rd315];
	fma.rn.f64 	%fd5612, %fd5609, %fd5608, %fd5610;
	fma.rn.f64 	%fd5613, %fd5612, %fd5608, %fd5611;
	ld.global.nc.v2.f64 	{%fd5614, %fd5615}, [%rd315+16];
	fma.rn.f64 	%fd5616, %fd5613, %fd5608, %fd5614;
	fma.rn.f64 	%fd5617, %fd5616, %fd5608, %fd5615;
	ld.global.nc.v2.f64 	{%fd5618, %fd5619}, [%rd315+32];
	fma.rn.f64 	%fd5620, %fd5617, %fd5608, %fd5618;
	fma.rn.f64 	%fd5621, %fd5620, %fd5608, %fd5619;
	fma.rn.f64 	%fd5622, %fd5621, %fd17171, %fd17171;
	fma.rn.f64 	%fd5623, %fd5621, %fd5608, 0d3FF0000000000000;
	selp.f64 	%fd5624, %fd5623, %fd5622, %p395;
	and.b32  	%r1787, %r3799, 2;
	setp.eq.s32 	%p396, %r1787, 0;
	mov.f64 	%fd5625, 0d0000000000000000;
	sub.f64 	%fd5626, %fd5625, %fd5624;
	selp.f64 	%fd554, %fd5624, %fd5626, %p396;
	mul.f64 	%fd555, %fd546, 0d3F91DF46A2529D3A;
	abs.f64 	%fd556, %fd555;
	setp.neu.f64 	%p397, %fd556, 0d7FF0000000000000;
	@%p397 bra 	$L__BB1_378;
	mov.f64 	%fd5632, 0d0000000000000000;
	mul.rn.f64 	%fd17172, %fd555, %fd5632;
	mov.b32 	%r3800, 0;
	bra.uni 	$L__BB1_380;
$L__BB1_378:
	mul.f64 	%fd5627, %fd555, 0d3FE45F306DC9C883;
	cvt.rni.s32.f64 	%r3800, %fd5627;
	cvt.rn.f64.s32 	%fd5628, %r3800;
	fma.rn.f64 	%fd5629, %fd5628, 0dBFF921FB54442D18, %fd555;
	fma.rn.f64 	%fd5630, %fd5628, 0dBC91A62633145C00, %fd5629;
	fma.rn.f64 	%fd17172, %fd5628, 0dB97B839A252049C0, %fd5630;
	setp.ltu.f64 	%p398, %fd556, 0d41E0000000000000;
	@%p398 bra 	$L__BB1_380;
	{ // callseq 1338, 0
	.param .b64 param0;
	st.param.f64 	[param0], %fd555;
	.param .align 16 .b8 retval0[16];
	call.uni (retval0), 
	__internal_trig_reduction_slowpathd, 
	(
	param0
	);
	ld.param.f64 	%fd17172, [retval0];
	ld.param.b32 	%r3800, [retval0+8];
	} // callseq 1338
$L__BB1_380:
	shl.b32 	%r1790, %r3800, 6;
	cvt.u64.u32 	%rd316, %r1790;
	and.b64  	%rd317, %rd316, 64;
	add.s64 	%rd319, %rd314, %rd317;
	mul.rn.f64 	%fd5633, %fd17172, %fd17172;
	and.b32  	%r1791, %r3800, 1;
	setp.eq.b32 	%p399, %r1791, 1;
	selp.f64 	%fd5634, 0dBDA8FF8320FD8164, 0d3DE5DB65F9785EBA, %p399;
	ld.global.nc.v2.f64 	{%fd5635, %fd5636}, [%rd319];
	fma.rn.f64 	%fd5637, %fd5634, %fd5633, %fd5635;
	fma.rn.f64 	%fd5638, %fd5637, %fd5633, %fd5636;
	ld.global.nc.v2.f64 	{%fd5639, %fd5640}, [%rd319+16];
	fma.rn.f64 	%fd5641, %fd5638, %fd5633, %fd5639;
	fma.rn.f64 	%fd5642, %fd5641, %fd5633, %fd5640;
	ld.global.nc.v2.f64 	{%fd5643, %fd5644}, [%rd319+32];
	fma.rn.f64 	%fd5645, %fd5642, %fd5633, %fd5643;
	fma.rn.f64 	%fd5646, %fd5645, %fd5633, %fd5644;
	fma.rn.f64 	%fd5647, %fd5646, %fd17172, %fd17172;
	fma.rn.f64 	%fd5648, %fd5646, %fd5633, 0d3FF0000000000000;
	selp.f64 	%fd5649, %fd5648, %fd5647, %p399;
	and.b32  	%r1792, %r3800, 2;
	setp.eq.s32 	%p400, %r1792, 0;
	mov.f64 	%fd5650, 0d0000000000000000;
	sub.f64 	%fd5651, %fd5650, %fd5649;
	selp.f64 	%fd561, %fd5649, %fd5651, %p400;
	mul.f64 	%fd562, %fd547, 0d3F91DF46A2529D3A;
	abs.f64 	%fd563, %fd562;
	setp.neu.f64 	%p401, %fd563, 0d7FF0000000000000;
	@%p401 bra 	$L__BB1_382;
	mov.f64 	%fd5657, 0d0000000000000000;
	mul.rn.f64 	%fd17173, %fd562, %fd5657;
	mov.b32 	%r3801, 0;
	bra.uni 	$L__BB1_384;
$L__BB1_382:
	mul.f64 	%fd5652, %fd562, 0d3FE45F306DC9C883;
	cvt.rni.s32.f64 	%r3801, %fd5652;
	cvt.rn.f64.s32 	%fd5653, %r3801;
	fma.rn.f64 	%fd5654, %fd5653, 0dBFF921FB54442D18, %fd562;
	fma.rn.f64 	%fd5655, %fd5653, 0dBC91A62633145C00, %fd5654;
	fma.rn.f64 	%fd17173, %fd5653, 0dB97B839A252049C0, %fd5655;
	setp.ltu.f64 	%p402, %fd563, 0d41E0000000000000;
	@%p402 bra 	$L__BB1_384;
	{ // callseq 1339, 0
	.param .b64 param0;
	st.param.f64 	[param0], %fd562;
	.param .align 16 .b8 retval0[16];
	call.uni (retval0), 
	__internal_trig_reduction_slowpathd, 
	(
	param0
	);
	ld.param.f64 	%fd17173, [retval0];
	ld.param.b32 	%r3801, [retval0+8];
	} // callseq 1339
$L__BB1_384:
	setp.neu.f64 	%p403, %fd549, 0d7FF0000000000000;
	shl.b32 	%r1795, %r3801, 6;
	cvt.u64.u32 	%rd320, %r1795;
	and.b64  	%rd321, %rd320, 64;
	add.s64 	%rd323, %rd314, %rd321;
	mul.rn.f64 	%fd5658, %fd17173, %fd17173;
	and.b32  	%r1796, %r3801, 1;
	setp.eq.b32 	%p404, %r1796, 1;
	selp.f64 	%fd5659, 0dBDA8FF8320FD8164, 0d3DE5DB65F9785EBA, %p404;
	ld.global.nc.v2.f64 	{%fd5660, %fd5661}, [%rd323];
	fma.rn.f64 	%fd5662, %fd5659, %fd5658, %fd5660;
	fma.rn.f64 	%fd5663, %fd5662, %fd5658, %fd5661;
	ld.global.nc.v2.f64 	{%fd5664, %fd5665}, [%rd323+16];
	fma.rn.f64 	%fd5666, %fd5663, %fd5658, %fd5664;
	fma.rn.f64 	%fd5667, %fd5666, %fd5658, %fd5665;
	ld.global.nc.v2.f64 	{%fd5668, %fd5669}, [%rd323+32];
	fma.rn.f64 	%fd5670, %fd5667, %fd5658, %fd5668;
	fma.rn.f64 	%fd5671, %fd5670, %fd5658, %fd5669;
	fma.rn.f64 	%fd5672, %fd5671, %fd17173, %fd17173;
	fma.rn.f64 	%fd5673, %fd5671, %fd5658, 0d3FF0000000000000;
	selp.f64 	%fd5674, %fd5673, %fd5672, %p404;
	and.b32  	%r1797, %r3801, 2;
	setp.eq.s32 	%p405, %r1797, 0;
	mov.f64 	%fd5675, 0d0000000000000000;
	sub.f64 	%fd5676, %fd5675, %fd5674;
	selp.f64 	%fd568, %fd5674, %fd5676, %p405;
	@%p403 bra 	$L__BB1_386;
	mov.f64 	%fd5682, 0d0000000000000000;
	mul.rn.f64 	%fd17175, %fd548, %fd5682;
	mov.b32 	%r3803, 1;
	bra.uni 	$L__BB1_389;
$L__BB1_386:
	mul.f64 	%fd5677, %fd548, 0d3FE45F306DC9C883;
	cvt.rni.s32.f64 	%r3802, %fd5677;
	cvt.rn.f64.s32 	%fd5678, %r3802;
	fma.rn.f64 	%fd5679, %fd5678, 0dBFF921FB54442D18, %fd548;
	fma.rn.f64 	%fd5680, %fd5678, 0dBC91A62633145C00, %fd5679;
	fma.rn.f64 	%fd17175, %fd5678, 0dB97B839A252049C0, %fd5680;
	setp.ltu.f64 	%p406, %fd549, 0d41E0000000000000;
	@%p406 bra 	$L__BB1_388;
	{ // callseq 1340, 0
	.param .b64 param0;
	st.param.f64 	[param0], %fd548;
	.param .align 16 .b8 retval0[16];
	call.uni (retval0), 
	__internal_trig_reduction_slowpathd, 
	(
	param0
	);
	ld.param.f64 	%fd17175, [retval0];
	ld.param.b32 	%r3802, [retval0+8];
	} // callseq 1340
$L__BB1_388:
	add.s32 	%r3803, %r3802, 1;
$L__BB1_389:
	shl.b32 	%r1800, %r3803, 6;
	cvt.u64.u32 	%rd324, %r1800;
	and.b64  	%rd325, %rd324, 64;
	add.s64 	%rd327, %rd314, %rd325;
	mul.rn.f64 	%fd5683, %fd17175, %fd17175;
	and.b32  	%r1801, %r3803, 1;
	setp.eq.b32 	%p408, %r1801, 1;
	selp.f64 	%fd5684, 0dBDA8FF8320FD8164, 0d3DE5DB65F9785EBA, %p408;
	ld.global.nc.v2.f64 	{%fd5685, %fd5686}, [%rd327];
	fma.rn.f64 	%fd5687, %fd5684, %fd5683, %fd5685;
	fma.rn.f64 	%fd5688, %fd5687, %fd5683, %fd5686;
	ld.global.nc.v2.f64 	{%fd5689, %fd5690}, [%rd327+16];
	fma.rn.f64 	%fd5691, %fd5688, %fd5683, %fd5689;
	fma.rn.f64 	%fd5692, %fd5691, %fd5683, %fd5690;
	ld.global.nc.v2.f64 	{%fd5693, %fd5694}, [%rd327+32];
	fma.rn.f64 	%fd5695, %fd5692, %fd5683, %fd5693;
	fma.rn.f64 	%fd5696, %fd5695, %fd5683, %fd5694;
	fma.rn.f64 	%fd5697, %fd5696, %fd17175, %fd17175;
	fma.rn.f64 	%fd5698, %fd5696, %fd5683, 0d3FF0000000000000;
	selp.f64 	%fd5699, %fd5698, %fd5697, %p408;
	and.b32  	%r1802, %r3803, 2;
	setp.eq.s32 	%p409, %r1802, 0;
	mov.f64 	%fd5700, 0d0000000000000000;
	sub.f64 	%fd5701, %fd5700, %fd5699;
	selp.f64 	%fd574, %fd5699, %fd5701, %p409;
	@%p397 bra 	$L__BB1_391;
	mov.f64 	%fd5707, 0d0000000000000000;
	mul.rn.f64 	%fd17177, %fd555, %fd5707;
	mov.b32 	%r3805, 1;
	bra.uni 	$L__BB1_394;
$L__BB1_391:
	mul.f64 	%fd5702, %fd555, 0d3FE45F306DC9C883;
	cvt.rni.s32.f64 	%r3804, %fd5702;
	cvt.rn.f64.s32 	%fd5703, %r3804;
	fma.rn.f64 	%fd5704, %fd5703, 0dBFF921FB54442D18, %fd555;
	fma.rn.f64 	%fd5705, %fd5703, 0dBC91A62633145C00, %fd5704;
	fma.rn.f64 	%fd17177, %fd5703, 0dB97B839A252049C0, %fd5705;
	setp.ltu.f64 	%p410, %fd556, 0d41E0000000000000;
	@%p410 bra 	$L__BB1_393;
	{ // callseq 1341, 0
	.param .b64 param0;
	st.param.f64 	[param0], %fd555;
	.param .align 16 .b8 retval0[16];
	call.uni (retval0), 
	__internal_trig_reduction_slowpathd, 
	(
	param0
	);
	ld.param.f64 	%fd17177, [retval0];
	ld.param.b32 	%r3804, [retval0+8];
	} // callseq 1341
$L__BB1_393:
	add.s32 	%r3805, %r3804, 1;
$L__BB1_394:
	setp.neu.f64 	%p411, %fd563, 0d7FF0000000000000;
	shl.b32 	%r1805, %r3805, 6;
	cvt.u64.u32 	%rd328, %r1805;
	and.b64  	%rd329, %rd328, 64;
	add.s64 	%rd331, %rd314, %rd329;
	mul.rn.f64 	%fd5708, %fd17177, %fd17177;
	and.b32  	%r1806, %r3805, 1;
	setp.eq.b32 	%p412, %r1806, 1;
	selp.f64 	%fd5709, 0dBDA8FF8320FD8164, 0d3DE5DB65F9785EBA, %p412;
	ld.global.nc.v2.f64 	{%fd5710, %fd5711}, [%rd331];
	fma.rn.f64 	%fd5712, %fd5709, %fd5708, %fd5710;
	fma.rn.f64 	%fd5713, %fd5712, %fd5708, %fd5711;
	ld.global.nc.v2.f64 	{%fd5714, %fd5715}, [%rd331+16];
	fma.rn.f64 	%fd5716, %fd5713, %fd5708, %fd5714;
	fma.rn.f64 	%fd5717, %fd5716, %fd5708, %fd5715;
	ld.global.nc.v2.f64 	{%fd5718, %fd5719}, [%rd331+32];
	fma.rn.f64 	%fd5720, %fd5717, %fd5708, %fd5718;
	fma.rn.f64 	%fd5721, %fd5720, %fd5708, %fd5719;
	fma.rn.f64 	%fd5722, %fd5721, %fd17177, %fd17177;
	fma.rn.f64 	%fd5723, %fd5721, %fd5708, 0d3FF0000000000000;
	selp.f64 	%fd5724, %fd5723, %fd5722, %p412;
	and.b32  	%r1807, %r3805, 2;
	setp.eq.s32 	%p413, %r1807, 0;
	mov.f64 	%fd5725, 0d0000000000000000;
	sub.f64 	%fd5726, %fd5725, %fd5724;
	selp.f64 	%fd580, %fd5724, %fd5726, %p413;
	@%p411 bra 	$L__BB1_396;
	mov.f64 	%fd5732, 0d0000000000000000;
	mul.rn.f64 	%fd17179, %fd562, %fd5732;
	mov.b32 	%r3807, 1;
	bra.uni 	$L__BB1_399;
$L__BB1_396:
	mul.f64 	%fd5727, %fd562, 0d3FE45F306DC9C883;
	cvt.rni.s32.f64 	%r3806, %fd5727;
	cvt.rn.f64.s32 	%fd5728, %r3806;
	fma.rn.f64 	%fd5729, %fd5728, 0dBFF921FB54442D18, %fd562;
	fma.rn.f64 	%fd5730, %fd5728, 0dBC91A62633145C00, %fd5729;
	fma.rn.f64 	%fd17179, %fd5728, 0dB97B839A252049C0, %fd5730;
	setp.ltu.f64 	%p414, %fd563, 0d41E0000000000000;
	@%p414 bra 	$L__BB1_398;
	{ // callseq 1342, 0
	.param .b64 param0;
	st.param.f64 	[param0], %fd562;
	.param .align 16 .b8 retval0[16];
	call.uni (retval0), 
	__internal_trig_reduction_slowpathd, 
	(
	param0
	);
	ld.param.f64 	%fd17179, [retval0];
	ld.param.b32 	%r3806, [retval0+8];
	} // callseq 1342
$L__BB1_398:
	add.s32 	%r3807, %r3806, 1;
$L__BB1_399:
	shl.b32 	%r1810, %r3807, 6;
	cvt.u64.u32 	%rd332, %r1810;
	and.b64  	%rd333, %rd332, 64;
	add.s64 	%rd335, %rd314, %rd333;
	mul.rn.f64 	%fd5733, %fd17179, %fd17179;
	and.b32  	%r1811, %r3807, 1;
	setp.eq.b32 	%p415, %r1811, 1;
	selp.f64 	%fd5734, 0dBDA8FF8320FD8164, 0d3DE5DB65F9785EBA, %p415;
	ld.global.nc.v2.f64 	{%fd5735, %fd5736}, [%rd335];
	fma.rn.f64 	%fd5737, %fd5734, %fd5733, %fd5735;
	fma.rn.f64 	%fd5738, %fd5737, %fd5733, %fd5736;
	ld.global.nc.v2.f64 	{%fd5739, %fd5740}, [%rd335+16];
	fma.rn.f64 	%fd5741, %fd5738, %fd5733, %fd5739;
	fma.rn.f64 	%fd5742, %fd5741, %fd5733, %fd5740;
	ld.global.nc.v2.f64 	{%fd5743, %fd5744}, [%rd335+32];
	fma.rn.f64 	%fd5745, %fd5742, %fd5733, %fd5743;
	fma.rn.f64 	%fd5746, %fd5745, %fd5733, %fd5744;
	fma.rn.f64 	%fd5747, %fd5746, %fd17179, %fd17179;
	fma.rn.f64 	%fd5748, %fd5746, %fd5733, 0d3FF0000000000000;
	selp.f64 	%fd5749, %fd5748, %fd5747, %p415;
	and.b32  	%r1812, %r3807, 2;
	setp.eq.s32 	%p416, %r1812, 0;
	mov.f64 	%fd5750, 0d0000000000000000;
	sub.f64 	%fd5751, %fd5750, %fd5749;
	selp.f64 	%fd586, %fd5749, %fd5751, %p416;
	mul.f64 	%fd5752, %fd574, %fd580;
	sub.f64 	%fd5753, %fd5752, %fd586;
	mul.f64 	%fd5754, %fd554, %fd561;
	div.rn.f64 	%fd587, %fd5753, %fd5754;
	{
	.reg .b32 %temp; 
	mov.b64 	{%temp, %r262}, %fd587;
	}
	abs.f64 	%fd588, %fd587;
	{
	.reg .b32 %temp; 
	mov.b64 	{%temp, %r1813}, %fd588;
	}
	setp.gt.s32 	%p417, %r1813, 1071801957;
	@%p417 bra 	$L__BB1_403;
	mul.f64 	%fd5795, %fd587, %fd587;
	fma.rn.f64 	%fd5796, %fd5795, 0d3FB0066BDC1895E9, 0dBFB3823B180754AF;
	fma.rn.f64 	%fd5797, %fd5796, %fd5795, 0d3FB11E52CC2F79AE;
	fma.rn.f64 	%fd5798, %fd5797, %fd5795, 0dBF924EAF3526861B;
	fma.rn.f64 	%fd5799, %fd5798, %fd5795, 0d3F91DF02A31E6CB7;
	fma.rn.f64 	%fd5800, %fd5799, %fd5795, 0d3F847D18B0EEC6CC;
	fma.rn.f64 	%fd5801, %fd5800, %fd5795, 0d3F8D0AF961BA53B0;
	fma.rn.f64 	%fd5802, %fd5801, %fd5795, 0d3F91BF7734CF1C48;
	fma.rn.f64 	%fd5803, %fd5802, %fd5795, 0d3F96E91483144EF7;
	fma.rn.f64 	%fd5804, %fd5803, %fd5795, 0d3F9F1C6E0A4F9F81;
	fma.rn.f64 	%fd5805, %fd5804, %fd5795, 0d3FA6DB6DC27FA92B;
	fma.rn.f64 	%fd5806, %fd5805, %fd5795, 0d3FB333333320F91B;
	fma.rn.f64 	%fd5807, %fd5806, %fd5795, 0d3FC5555555555F4D;
	mul.f64 	%fd5808, %fd5795, %fd5807;
	fma.rn.f64 	%fd589, %fd5808, %fd588, %fd588;
	setp.gt.s32 	%p421, %r262, -1;
	@%p421 bra 	$L__BB1_402;
	mov.f64 	%fd5813, 0d3C91A62633145C07;
	add.rn.f64 	%fd5814, %fd589, %fd5813;
	mov.f64 	%fd5815, 0d3FF921FB54442D18;
	add.rn.f64 	%fd17180, %fd5815, %fd5814;
	bra.uni 	$L__BB1_404;
$L__BB1_402:
	mov.f64 	%fd5809, 0dBC91A62633145C07;
	add.rn.f64 	%fd5810, %fd589, %fd5809;
	neg.f64 	%fd5811, %fd5810;
	mov.f64 	%fd5812, 0d3FF921FB54442D18;
	add.rn.f64 	%fd17180, %fd5812, %fd5811;
	bra.uni 	$L__BB1_404;
$L__BB1_403:
	mov.f64 	%fd5755, 0d3FF0000000000000;
	sub.f64 	%fd5756, %fd5755, %fd588;
	{
	.reg .b32 %temp; 
	mov.b64 	{%r1814, %temp}, %fd5756;
	}
	{
	.reg .b32 %temp; 
	mov.b64 	{%temp, %r1815}, %fd5756;
	}
	add.s32 	%r1816, %r1815, -1048576;
	mov.b64 	%fd5757, {%r1814, %r1816};
	rsqrt.approx.ftz.f64 	%fd5758, %fd5757;
	{
	.reg .b32 %temp; 
	mov.b64 	{%r1817, %temp}, %fd5758;
	}
	{
	.reg .b32 %temp; 
	mov.b64 	{%temp, %r1818}, %fd5758;
	}
	add.s32 	%r1819, %r1818, -1048576;
	mov.b64 	%fd5759, {%r1817, %r1819};
	mul.f64 	%fd5760, %fd5757, %fd5758;
	neg.f64 	%fd5761, %fd5760;
	fma.rn.f64 	%fd5762, %fd5760, %fd5761, %fd5757;
	fma.rn.f64 	%fd5763, %fd5762, %fd5759, %fd5760;
	neg.f64 	%fd5764, %fd5763;
	fma.rn.f64 	%fd5765, %fd5758, %fd5764, 0d3FF0000000000000;
	fma.rn.f64 	%fd5766, %fd5765, %fd5759, %fd5759;
	fma.rn.f64 	%fd5767, %fd5763, %fd5764, %fd5757;
	fma.rn.f64 	%fd5768, %fd5767, %fd5766, %fd5763;
	{
	.reg .b32 %temp; 
	mov.b64 	{%r1820, %temp}, %fd5768;
	}
	{
	.reg .b32 %temp; 
	mov.b64 	{%temp, %r1821}, %fd5768;
	}
	add.s32 	%r1822, %r1821, 1048576;
	mov.b64 	%fd5769, {%r1820, %r1822};
	fma.rn.f64 	%fd5770, %fd5756, 0d3EC715B371155F70, 0dBEBAC2FE66FAAC4B;
	fma.rn.f64 	%fd5771, %fd5770, %fd5756, 0d3ED9A9B88EFCD9B8;
	fma.rn.f64 	%fd5772, %fd5771, %fd5756, 0d3EDD0F40A8A0C4C3;
	fma.rn.f64 	%fd5773, %fd5772, %fd5756, 0d3EF46D4CFA9E0E1F;
	fma.rn.f64 	%fd5774, %fd5773, %fd5756, 0d3F079C168D1E2422;
	fma.rn.f64 	%fd5775, %fd5774, %fd5756, 0d3F1C9A88C3BCA540;
	fma.rn.f64 	%fd5776, %fd5775, %fd5756, 0d3F31C4E64BD476DF;
	fma.rn.f64 	%fd5777, %fd5776, %fd5756, 0d3F46E8BA60009C8F;
	fma.rn.f64 	%fd5778, %fd5777, %fd5756, 0d3F5F1C71C62B05A2;
	fma.rn.f64 	%fd5779, %fd5778, %fd5756, 0d3F76DB6DB6DC9F2C;
	fma.rn.f64 	%fd5780, %fd5779, %fd5756, 0d3F9333333333329C;
	fma.rn.f64 	%fd5781, %fd5780, %fd5756, 0d3FB5555555555555;
	setp.lt.s32 	%p418, %r1815, 1;
	mov.f64 	%fd5782, 0d0000000000000000;
	mul.rn.f64 	%fd5783, %fd588, %fd5782;
	mul.f64 	%fd5784, %fd5756, %fd5781;
	fma.rn.f64 	%fd5785, %fd5784, %fd5769, %fd5769;
	selp.f64 	%fd5786, %fd5783, %fd5785, %p418;
	setp.lt.s32 	%p419, %r1815, 0;
	mov.f64 	%fd5787, 0d7FF0000000000000;
	mul.rn.f64 	%fd5788, %fd5786, %fd5787;
	selp.f64 	%fd5789, %fd5788, %fd5786, %p419;
	setp.lt.s32 	%p420, %r262, 0;
	mov.f64 	%fd5790, 0dBCA1A62633145C07;
	add.rn.f64 	%fd5791, %fd5789, %fd5790;
	neg.f64 	%fd5792, %fd5791;
	mov.f64 	%fd5793, 0d400921FB54442D18;
	add.rn.f64 	%fd5794, %fd5793, %fd5792;
	selp.f64 	%fd17180, %fd5794, %fd5789, %p420;
$L__BB1_404:
	mul.f64 	%fd5816, %fd574, %fd586;
	sub.f64 	%fd5817, %fd5816, %fd580;
	mul.f64 	%fd5818, %fd554, %fd568;
	div.rn.f64 	%fd594, %fd5817, %fd5818;
	{
	.reg .b32 %temp; 
	mov.b64 	{%temp, %r263}, %fd594;
	}
	abs.f64 	%fd595, %fd594;
	{
	.reg .b32 %temp; 
	mov.b64 	{%temp, %r1823}, %fd595;
	}
	setp.gt.s32 	%p422, %r1823, 1071801957;
	@%p422 bra 	$L__BB1_408;
	mul.f64 	%fd5859, %fd594, %fd594;
	fma.rn.f64 	%fd5860, %fd5859, 0d3FB0066BDC1895E9, 0dBFB3823B180754AF;
	fma.rn.f64 	%fd5861, %fd5860, %fd5859, 0d3FB11E52CC2F79AE;
	fma.rn.f64 	%fd5862, %fd5861, %fd5859, 0dBF924EAF3526861B;
	fma.rn.f64 	%fd5863, %fd5862, %fd5859, 0d3F91DF02A31E6CB7;
	fma.rn.f64 	%fd5864, %fd5863, %fd5859, 0d3F847D18B0EEC6CC;
	fma.rn.f64 	%fd5865, %fd5864, %fd5859, 0d3F8D0AF961BA53B0;
	fma.rn.f64 	%fd5866, %fd5865, %fd5859, 0d3F91BF7734CF1C48;
	fma.rn.f64 	%fd5867, %fd5866, %fd5859, 0d3F96E91483144EF7;
	fma.rn.f64 	%fd5868, %fd5867, %fd5859, 0d3F9F1C6E0A4F9F81;
	fma.rn.f64 	%fd5869, %fd5868, %fd5859, 0d3FA6DB6DC27FA92B;
	fma.rn.f64 	%fd5870, %fd5869, %fd5859, 0d3FB333333320F91B;
	fma.rn.f64 	%fd5871, %fd5870, %fd5859, 0d3FC5555555555F4D;
	mul.f64 	%fd5872, %fd5859, %fd5871;
	fma.rn.f64 	%fd596, %fd5872, %fd595, %fd595;
	setp.gt.s32 	%p426, %r263, -1;
	@%p426 bra 	$L__BB1_407;
	mov.f64 	%fd5877, 0d3C91A62633145C07;
	add.rn.f64 	%fd5878, %fd596, %fd5877;
	mov.f64 	%fd5879, 0d3FF921FB54442D18;
	add.rn.f64 	%fd17181, %fd5879, %fd5878;
	bra.uni 	$L__BB1_409;
$L__BB1_407:
	mov.f64 	%fd5873, 0dBC91A62633145C07;
	add.rn.f64 	%fd5874, %fd596, %fd5873;
	neg.f64 	%fd5875, %fd5874;
	mov.f64 	%fd5876, 0d3FF921FB54442D18;
	add.rn.f64 	%fd17181, %fd5876, %fd5875;
	bra.uni 	$L__BB1_409;
$L__BB1_408:
	mov.f64 	%fd5819, 0d3FF0000000000000;
	sub.f64 	%fd5820, %fd5819, %fd595;
	{
	.reg .b32 %temp; 
	mov.b64 	{%r1824, %temp}, %fd5820;
	}
	{
	.reg .b32 %temp; 
	mov.b64 	{%temp, %r1825}, %fd5820;
	}
	add.s32 	%r1826, %r1825, -1048576;
	mov.b64 	%fd5821, {%r1824, %r1826};
	rsqrt.approx.ftz.f64 	%fd5822, %fd5821;
	{
	.reg .b32 %temp; 
	mov.b64 	{%r1827, %temp}, %fd5822;
	}
	{
	.reg .b32 %temp; 
	mov.b64 	{%temp, %r1828}, %fd5822;
	}
	add.s32 	%r1829, %r1828, -1048576;
	mov.b64 	%fd5823, {%r1827, %r1829};
	mul.f64 	%fd5824, %fd5821, %fd5822;
	neg.f64 	%fd5825, %fd5824;
	fma.rn.f64 	%fd5826, %fd5824, %fd5825, %fd5821;
	fma.rn.f64 	%fd5827, %fd5826, %fd5823, %fd5824;
	neg.f64 	%fd5828, %fd5827;
	fma.rn.f64 	%fd5829, %fd5822, %fd5828, 0d3FF0000000000000;
	fma.rn.f64 	%fd5830, %fd5829, %fd5823, %fd5823;
	fma.rn.f64 	%fd5831, %fd5827, %fd5828, %fd5821;
	fma.rn.f64 	%fd5832, %fd5831, %fd5830, %fd5827;
	{
	.reg .b32 %temp; 
	mov.b64 	{%r1830, %temp}, %fd5832;
	}
	{
	.reg .b32 %temp; 
	mov.b64 	{%temp, %r1831}, %fd5832;
	}
	add.s32 	%r1832, %r1831, 1048576;
	mov.b64 	%fd5833, {%r1830, %r1832};
	fma.rn.f64 	%fd5834, %fd5820, 0d3EC715B371155F70, 0dBEBAC2FE66FAAC4B;
	fma.rn.f64 	%fd5835, %fd5834, %fd5820, 0d3ED9A9B88EFCD9B8;
	fma.rn.f64 	%fd5836, %fd5835, %fd5820, 0d3EDD0F40A8A0C4C3;
	fma.rn.f64 	%fd5837, %fd5836, %fd5820, 0d3EF46D4CFA9E0E1F;
	fma.rn.f64 	%fd5838, %fd5837, %fd5820, 0d3F079C168D1E2422;
	fma.rn.f64 	%fd5839, %fd5838, %fd5820, 0d3F1C9A88C3BCA540;
	fma.rn.f64 	%fd5840, %fd5839, %fd5820, 0d3F31C4E64BD476DF;
	fma.rn.f64 	%fd5841, %fd5840, %fd5820, 0d3F46E8BA60009C8F;
	fma.rn.f64 	%fd5842, %fd5841, %fd5820, 0d3F5F1C71C62B05A2;
	fma.rn.f64 	%fd5843, %fd5842, %fd5820, 0d3F76DB6DB6DC9F2C;
	fma.rn.f64 	%fd5844, %fd5843, %fd5820, 0d3F9333333333329C;
	fma.rn.f64 	%fd5845, %fd5844, %fd5820, 0d3FB5555555555555;
	setp.lt.s32 	%p423, %r1825, 1;
	mov.f64 	%fd5846, 0d0000000000000000;
	mul.rn.f64 	%fd5847, %fd595, %fd5846;
	mul.f64 	%fd5848, %fd5820, %fd5845;
	fma.rn.f64 	%fd5849, %fd5848, %fd5833, %fd5833;
	selp.f64 	%fd5850, %fd5847, %fd5849, %p423;
	setp.lt.s32 	%p424, %r1825, 0;
	mov.f64 	%fd5851, 0d7FF0000000000000;
	mul.rn.f64 	%fd5852, %fd5850, %fd5851;
	selp.f64 	%fd5853, %fd5852, %fd5850, %p424;
	setp.lt.s32 	%p425, %r263, 0;
	mov.f64 	%fd5854, 0dBCA1A62633145C07;
	add.rn.f64 	%fd5855, %fd5853, %fd5854;
	neg.f64 	%fd5856, %fd5855;
	mov.f64 	%fd5857, 0d400921FB54442D18;
	add.rn.f64 	%fd5858, %fd5857, %fd5856;
	selp.f64 	%fd17181, %fd5858, %fd5853, %p425;
$L__BB1_409:
	mul.f64 	%fd5880, %fd17181, 0d404CA5DC1A63C1F5;
	mul.f64 	%fd601, %fd5880, 0d3F91DF46A2529D3A;
	abs.f64 	%fd602, %fd601;
	setp.neu.f64 	%p427, %fd602, 0d7FF0000000000000;
	@%p427 bra 	$L__BB1_411;
	mov.f64 	%fd5886, 0d0000000000000000;
	mul.rn.f64 	%fd17182, %fd601, %fd5886;
	mov.b32 	%r3808, 0;
	bra.uni 	$L__BB1_413;
$L__BB1_411:
	mul.f64 	%fd5881, %fd601, 0d3FE45F306DC9C883;
	cvt.rni.s32.f64 	%r3808, %fd5881;
	cvt.rn.f64.s32 	%fd5882, %r3808;
	fma.rn.f64 	%fd5883, %fd5882, 0dBFF921FB54442D18, %fd601;
	fma.rn.f64 	%fd5884, %fd5882, 0dBC91A62633145C00, %fd5883;
	fma.rn.f64 	%fd17182, %fd5882, 0dB97B839A252049C0, %fd5884;
	setp.ltu.f64 	%p428, %fd602, 0d41E0000000000000;
	@%p428 bra 	$L__BB1_413;
	{ // callseq 1343, 0
	.param .b64 param0;
	st.param.f64 	[param0], %fd601;
	.param .align 16 .b8 retval0[16];
	call.uni (retval0), 
	__internal_trig_reduction_slowpathd, 
	(
	param0
	);
	ld.param.f64 	%fd17182, [retval0];
	ld.param.b32 	%r3808, [retval0+8];
	} // callseq 1343
$L__BB1_413:
	shl.b32 	%r1835, %r3808, 6;
	cvt.u64.u32 	%rd336, %r1835;
	and.b64  	%rd337, %rd336, 64;
	add.s64 	%rd339, %rd314, %rd337;
	mul.rn.f64 	%fd5887, %fd17182, %fd17182;
	and.b32  	%r1836, %r3808, 1;
	setp.eq.b32 	%p429, %r1836, 1;
	selp.f64 	%fd5888, 0dBDA8FF8320FD8164, 0d3DE5DB65F9785EBA, %p429;
	ld.global.nc.v2.f64 	{%fd5889, %fd5890}, [%rd339];
	fma.rn.f64 	%fd5891, %fd5888, %fd5887, %fd5889;
	fma.rn.f64 	%fd5892, %fd5891, %fd5887, %fd5890;
	ld.global.nc.v2.f64 	{%fd5893, %fd5894}, [%rd339+16];
	fma.rn.f64 	%fd5895, %fd5892, %fd5887, %fd5893;
	fma.rn.f64 	%fd5896, %fd5895, %fd5887, %fd5894;
	ld.global.nc.v2.f64 	{%fd5897, %fd5898}, [%rd339+32];
	fma.rn.f64 	%fd5899, %fd5896, %fd5887, %fd5897;
	fma.rn.f64 	%fd5900, %fd5899, %fd5887, %fd5898;
	fma.rn.f64 	%fd5901, %fd5900, %fd17182, %fd17182;
	fma.rn.f64 	%fd5902, %fd5900, %fd5887, 0d3FF0000000000000;
	selp.f64 	%fd5903, %fd5902, %fd5901, %p429;
	and.b32  	%r1837, %r3808, 2;
	setp.eq.s32 	%p430, %r1837, 0;
	mov.f64 	%fd5904, 0d0000000000000000;
	sub.f64 	%fd5905, %fd5904, %fd5903;
	selp.f64 	%fd607, %fd5903, %fd5905, %p430;
	mul.f64 	%fd5906, %fd568, %fd607;
	mul.f64 	%fd5907, %fd554, %fd5906;
	mul.f64 	%fd5908, %fd545, %fd5907;
	mul.f64 	%fd5909, %fd544, %fd5908;
	mul.f64 	%fd5910, %fd543, %fd5909;
	mul.f64 	%fd5911, %fd544, %fd545;
	mul.f64 	%fd5912, %fd5911, %fd554;
	div.rn.f64 	%fd608, %fd5912, %fd5910;
	mul.f64 	%fd5913, %fd543, %fd545;
	mul.f64 	%fd5914, %fd5913, %fd561;
	div.rn.f64 	%fd609, %fd5914, %fd5910;
	mul.f64 	%fd5915, %fd543, %fd544;
	mul.f64 	%fd5916, %fd5915, %fd568;
	div.rn.f64 	%fd610, %fd5916, %fd5910;
	mul.f64 	%fd5917, %fd17180, 0d404CA5DC1A63C1F5;
	mul.f64 	%fd611, %fd5917, 0d3F91DF46A2529D3A;
	abs.f64 	%fd612, %fd611;
	setp.neu.f64 	%p431, %fd612, 0d7FF0000000000000;
	@%p431 bra 	$L__BB1_415;
	mov.f64 	%fd5923, 0d0000000000000000;
	mul.rn.f64 	%fd17184, %fd611, %fd5923;
	mov.b32 	%r3810, 1;
	bra.uni 	$L__BB1_418;
$L__BB1_415:
	mul.f64 	%fd5918, %fd611, 0d3FE45F306DC9C883;
	cvt.rni.s32.f64 	%r3809, %fd5918;
	cvt.rn.f64.s32 	%fd5919, %r3809;
	fma.rn.f64 	%fd5920, %fd5919, 0dBFF921FB54442D18, %fd611;
	fma.rn.f64 	%fd5921, %fd5919, 0dBC91A62633145C00, %fd5920;
	fma.rn.f64 	%fd17184, %fd5919, 0dB97B839A252049C0, %fd5921;
	setp.ltu.f64 	%p432, %fd612, 0d41E0000000000000;
	@%p432 bra 	$L__BB1_417;
	{ // callseq 1344, 0
	.param .b64 param0;
	st.param.f64 	[param0], %fd611;
	.param .align 16 .b8 retval0[16];
	call.uni (retval0), 
	__internal_trig_reduction_slowpathd, 
	(
	param0
	);
	ld.param.f64 	%fd17184, [retval0];
	ld.param.b32 	%r3809, [retval0+8];
	} // callseq 1344
$L__BB1_417:
	add.s32 	%r3810, %r3809, 1;
$L__BB1_418:
	shl.b32 	%r1840, %r3810, 6;
	cvt.u64.u32 	%rd340, %r1840;
	and.b64  	%rd341, %rd340, 64;
	add.s64 	%rd343, %rd314, %rd341;
	mul.rn.f64 	%fd5924, %fd17184, %fd17184;
	and.b32  	%r1841, %r3810, 1;
	setp.eq.b32 	%p434, %r1841, 1;
	selp.f64 	%fd5925, 0dBDA8FF8320FD8164, 0d3DE5DB65F9785EBA, %p434;
	ld.global.nc.v2.f64 	{%fd5926, %fd5927}, [%rd343];
	fma.rn.f64 	%fd5928, %fd5925, %fd5924, %fd5926;
	fma.rn.f64 	%fd5929, %fd5928, %fd5924, %fd5927;
	ld.global.nc.v2.f64 	{%fd5930, %fd5931}, [%rd343+16];
	fma.rn.f64 	%fd5932, %fd5929, %fd5924, %fd5930;
	fma.rn.f64 	%fd5933, %fd5932, %fd5924, %fd5931;
	ld.global.nc.v2.f64 	{%fd5934, %fd5935}, [%rd343+32];
	fma.rn.f64 	%fd5936, %fd5933, %fd5924, %fd5934;
	fma.rn.f64 	%fd5937, %fd5936, %fd5924, %fd5935;
	fma.rn.f64 	%fd5938, %fd5937, %fd17184, %fd17184;
	fma.rn.f64 	%fd5939, %fd5937, %fd5924, 0d3FF0000000000000;
	selp.f64 	%fd5940, %fd5939, %fd5938, %p434;
	and.b32  	%r1842, %r3810, 2;
	setp.eq.s32 	%p435, %r1842, 0;
	mov.f64 	%fd5941, 0d0000000000000000;
	sub.f64 	%fd5942, %fd5941, %fd5940;
	selp.f64 	%fd618, %fd5940, %fd5942, %p435;
	@%p427 bra 	$L__BB1_420;
	mov.f64 	%fd5948, 0d0000000000000000;
	mul.rn.f64 	%fd17186, %fd601, %fd5948;
	mov.b32 	%r3812, 1;
	bra.uni 	$L__BB1_423;
$L__BB1_420:
	mul.f64 	%fd5943, %fd601, 0d3FE45F306DC9C883;
	cvt.rni.s32.f64 	%r3811, %fd5943;
	cvt.rn.f64.s32 	%fd5944, %r3811;
	fma.rn.f64 	%fd5945, %fd5944, 0dBFF921FB54442D18, %fd601;
	fma.rn.f64 	%fd5946, %fd5944, 0dBC91A62633145C00, %fd5945;
	fma.rn.f64 	%fd17186, %fd5944, 0dB97B839A252049C0, %fd5946;
	setp.ltu.f64 	%p436, %fd602, 0d41E0000000000000;
	@%p436 bra 	$L__BB1_422;
	{ // callseq 1345, 0
	.param .b64 param0;
	st.param.f64 	[param0], %fd601;
	.param .align 16 .b8 retval0[16];
	call.uni (retval0), 
	__internal_trig_reduction_slowpathd, 
	(
	param0
	);
	ld.param.f64 	%fd17186, [retval0];
	ld.param.b32 	%r3811, [retval0+8];
	} // callseq 1345
$L__BB1_422:
	add.s32 	%r3812, %r3811, 1;
$L__BB1_423:
	setp.neu.f64 	%p437, %fd612, 0d7FF0000000000000;
	shl.b32 	%r1845, %r3812, 6;
	cvt.u64.u32 	%rd344, %r1845;
	and.b64  	%rd345, %rd344, 64;
	add.s64 	%rd347, %rd314, %rd345;
	mul.rn.f64 	%fd5949, %fd17186, %fd17186;
	and.b32  	%r1846, %r3812, 1;
	setp.eq.b32 	%p438, %r1846, 1;
	selp.f64 	%fd5950, 0dBDA8FF8320FD8164, 0d3DE5DB65F9785EBA, %p438;
	ld.global.nc.v2.f64 	{%fd5951, %fd5952}, [%rd347];
	fma.rn.f64 	%fd5953, %fd5950, %fd5949, %fd5951;
	fma.rn.f64 	%fd5954, %fd5953, %fd5949, %fd5952;
	ld.global.nc.v2.f64 	{%fd5955, %fd5956}, [%rd347+16];
	fma.rn.f64 	%fd5957, %fd5954, %fd5949, %fd5955;
	fma.rn.f64 	%fd5958, %fd5957, %fd5949, %fd5956;
	ld.global.nc.v2.f64 	{%fd5959, %fd5960}, [%rd347+32];
	fma.rn.f64 	%fd5961, %fd5958, %fd5949, %fd5959;
	fma.rn.f64 	%fd5962, %fd5961, %fd5949, %fd5960;
	fma.rn.f64 	%fd5963, %fd5962, %fd17186, %fd17186;
	fma.rn.f64 	%fd5964, %fd5962, %fd5949, 0d3FF0000000000000;
	selp.f64 	%fd5965, %fd5964, %fd5963, %p438;
	and.b32  	%r1847, %r3812, 2;
	setp.eq.s32 	%p439, %r1847, 0;
	mov.f64 	%fd5966, 0d0000000000000000;
	sub.f64 	%fd5967, %fd5966, %fd5965;
	selp.f64 	%fd624, %fd5965, %fd5967, %p439;
	@%p437 bra 	$L__BB1_425;
	mov.f64 	%fd5973, 0d0000000000000000;
	mul.rn.f64 	%fd17187, %fd611, %fd5973;
	mov.b32 	%r3813, 0;
	bra.uni 	$L__BB1_427;
$L__BB1_425:
	mul.f64 	%fd5968, %fd611, 0d3FE45F306DC9C883;
	cvt.rni.s32.f64 	%r3813, %fd5968;
	cvt.rn.f64.s32 	%fd5969, %r3813;
	fma.rn.f64 	%fd5970, %fd5969, 0dBFF921FB54442D18, %fd611;
	fma.rn.f64 	%fd5971, %fd5969, 0dBC91A62633145C00, %fd5970;
	fma.rn.f64 	%fd17187, %fd5969, 0dB97B839A252049C0, %fd5971;
	setp.ltu.f64 	%p440, %fd612, 0d41E0000000000000;
	@%p440 bra 	$L__BB1_427;
	{ // callseq 1346, 0
	.param .b64 param0;
	st.param.f64 	[param0], %fd611;
	.param .align 16 .b8 retval0[16];
	call.uni (retval0), 
	__internal_trig_reduction_slowpathd, 
	(
	param0
	);
	ld.param.f64 	%fd17187, [retval0];
	ld.param.b32 	%r3813, [retval0+8];
	} // callseq 1346
$L__BB1_427:
	shl.b32 	%r1850, %r3813, 6;
	cvt.u64.u32 	%rd348, %r1850;
	and.b64  	%rd349, %rd348, 64;
	add.s64 	%rd351, %rd314, %rd349;
	mul.rn.f64 	%fd5974, %fd17187, %fd17187;
	and.b32  	%r1851, %r3813, 1;
	setp.eq.b32 	%p442, %r1851, 1;
	selp.f64 	%fd5975, 0dBDA8FF8320FD8164, 0d3DE5DB65F9785EBA, %p442;
	ld.global.nc.v2.f64 	{%fd5976, %fd5977}, [%rd351];
	fma.rn.f64 	%fd5978, %fd5975, %fd5974, %fd5976;
	fma.rn.f64 	%fd5979, %fd5978, %fd5974, %fd5977;
	ld.global.nc.v2.f64 	{%fd5980, %fd5981}, [%rd351+16];
	fma.rn.f64 	%fd5982, %fd5979, %fd5974, %fd5980;
	fma.rn.f64 	%fd5983, %fd5982, %fd5974, %fd5981;
	ld.global.nc.v2.f64 	{%fd5984, %fd5985}, [%rd351+32];
	fma.rn.f64 	%fd5986, %fd5983, %fd5974, %fd5984;
	fma.rn.f64 	%fd5987, %fd5986, %fd5974, %fd5985;
	fma.rn.f64 	%fd5988, %fd5987, %fd17187, %fd17187;
	fma.rn.f64 	%fd5989, %fd5987, %fd5974, 0d3FF0000000000000;
	selp.f64 	%fd5990, %fd5989, %fd5988, %p442;
	and.b32  	%r1852, %r3813, 2;
	setp.eq.s32 	%p443, %r1852, 0;
	mov.f64 	%fd5991, 0d0000000000000000;
	sub.f64 	%fd5992, %fd5991, %fd5990;
	selp.f64 	%fd5993, %fd5990, %fd5992, %p443;
	mul.f64 	%fd629, %fd609, %fd5993;
	neg.f64 	%fd5994, %fd610;
	mul.f64 	%fd5995, %fd607, %fd5994;
	mul.f64 	%fd630, %fd574, %fd5995;
	mul.f64 	%fd5996, %fd607, %fd610;
	mul.f64 	%fd631, %fd554, %fd5996;
	ld.global.u32 	%r1853, [%rd5+4];
	setp.lt.s32 	%p444, %r1853, 1;
	mov.pred 	%p2055, 0;
	@%p444 bra 	$L__BB1_441;
	mul.f64 	%fd632, %fd609, %fd618;
	mul.f64 	%fd633, %fd610, %fd624;
	mov.b32 	%r3814, 0;
$L__BB1_429:
	shl.b32 	%r1855, %r3814, 2;
	mul.wide.u32 	%rd352, %r1855, 4;
	add.s64 	%rd353, %rd2, %rd352;
	ld.global.u32 	%r1856, [%rd353+8];
	cvt.rn.f64.s32 	%fd5997, %r1856;
	ld.global.u32 	%r1857, [%rd353+4];
	cvt.rn.f64.s32 	%fd5998, %r1857;
	ld.global.u32 	%r1858, [%rd353];
	cvt.rn.f64.s32 	%fd5999, %r1858;
	mul.f64 	%fd6000, %fd632, %fd5998;
	fma.rn.f64 	%fd6001, %fd608, %fd5999, %fd6000;
	fma.rn.f64 	%fd6002, %fd633, %fd5997, %fd6001;
	mov.f64 	%fd6003, 0d0000000000000000;
	copysign.f64 	%fd6004, %fd5999, %fd6003;
	fma.rn.f64 	%fd6005, %fd629, %fd5998, %fd6004;
	fma.rn.f64 	%fd6006, %fd630, %fd5997, %fd6005;
	copysign.f64 	%fd6007, %fd5998, %fd6003;
	add.f64 	%fd6008, %fd6004, %fd6007;
	fma.rn.f64 	%fd6009, %fd631, %fd5997, %fd6008;
	mul.f64 	%fd6010, %fd6006, %fd6006;
	fma.rn.f64 	%fd6011, %fd6002, %fd6002, %fd6010;
	fma.rn.f64 	%fd6012, %fd6009, %fd6009, %fd6011;
	sqrt.rn.f64 	%fd6013, %fd6012;
	rcp.rn.f64 	%fd6014, %fd6013;
	mul.lo.s32 	%r1859, %r3814, 7;
	mul.wide.u32 	%rd354, %r1859, 8;
	add.s64 	%rd25, %rd13, %rd354;
	st.global.f64 	[%rd25], %fd6002;
	st.global.f64 	[%rd25+8], %fd6006;
	st.global.f64 	[%rd25+16], %fd6009;
	add.s64 	%rd355, %rd1, %rd354;
	ld.global.f64 	%fd6015, [%rd355+24];
	st.global.f64 	[%rd25+24], %fd6015;
	st.global.f64 	[%rd25+32], %fd6014;
	ld.global.f64 	%fd6016, [%rd4+4152];
	add.f64 	%fd6017, %fd6014, %fd6014;
	div.rn.f64 	%fd634, %fd6016, %fd6017;
	{
	.reg .b32 %temp; 
	mov.b64 	{%temp, %r1860}, %fd634;
	}
	mov.b32 	%f5, %r1860;
	abs.f32 	%f6, %f5;
	setp.geu.f32 	%p445, %f6, 0f3FE26666;
	@%p445 bra 	$L__BB1_431;
	mul.f64 	%fd6051, %fd634, %fd634;
	fma.rn.f64 	%fd6052, %fd6051, 0d3FB0066BDC1895E9, 0dBFB3823B180754AF;
	fma.rn.f64 	%fd6053, %fd6052, %fd6051, 0d3FB11E52CC2F79AE;
	fma.rn.f64 	%fd6054, %fd6053, %fd6051, 0dBF924EAF3526861B;
	fma.rn.f64 	%fd6055, %fd6054, %fd6051, 0d3F91DF02A31E6CB7;
	fma.rn.f64 	%fd6056, %fd6055, %fd6051, 0d3F847D18B0EEC6CC;
	fma.rn.f64 	%fd6057, %fd6056, %fd6051, 0d3F8D0AF961BA53B0;
	fma.rn.f64 	%fd6058, %fd6057, %fd6051, 0d3F91BF7734CF1C48;
	fma.rn.f64 	%fd6059, %fd6058, %fd6051, 0d3F96E91483144EF7;
	fma.rn.f64 	%fd6060, %fd6059, %fd6051, 0d3F9F1C6E0A4F9F81;
	fma.rn.f64 	%fd6061, %fd6060, %fd6051, 0d3FA6DB6DC27FA92B;
	fma.rn.f64 	%fd6062, %fd6061, %fd6051, 0d3FB333333320F91B;
	fma.rn.f64 	%fd6063, %fd6062, %fd6051, 0d3FC5555555555F4D;
	mul.f64 	%fd6064, %fd6051, %fd6063;
	fma.rn.f64 	%fd17188, %fd6064, %fd634, %fd634;
	bra.uni 	$L__BB1_432;
$L__BB1_431:
	abs.f64 	%fd6018, %fd634;
	fma.rn.f64 	%fd6019, %fd6018, 0dBFE0000000000000, 0d3FE0000000000000;
	rsqrt.approx.ftz.f64 	%fd6020, %fd6019;
	{
	.reg .b32 %temp; 
	mov.b64 	{%r1861, %temp}, %fd6020;
	}
	{
	.reg .b32 %temp; 
	mov.b64 	{%temp, %r1862}, %fd6020;
	}
	add.s32 	%r1863, %r1862, -1048576;
	mov.b64 	%fd6021, {%r1861, %r1863};
	mul.f64 	%fd6022, %fd6019, %fd6020;
	neg.f64 	%fd6023, %fd6022;
	fma.rn.f64 	%fd6024, %fd6022, %fd6023, %fd6019;
	fma.rn.f64 	%fd6025, %fd6024, %fd6021, %fd6022;
	neg.f64 	%fd6026, %fd6025;
	fma.rn.f64 	%fd6027, %fd6020, %fd6026, 0d3FF0000000000000;
	fma.rn.f64 	%fd6028, %fd6027, %fd6021, %fd6021;
	fma.rn.f64 	%fd6029, %fd6025, %fd6026, %fd6019;
	fma.rn.f64 	%fd6030, %fd6029, %fd6028, %fd6025;
	{
	.reg .b32 %temp; 
	mov.b64 	{%temp, %r1864}, %fd6019;
	}
	setp.lt.s32 	%p446, %r1864, 0;
	selp.f64 	%fd6031, 0dFFF8000000000000, %fd6030, %p446;
	setp.ne.f64 	%p447, %fd6019, 0d0000000000000000;
	selp.f64 	%fd6032, %fd6031, %fd6019, %p447;
	fma.rn.f64 	%fd6033, %fd6019, 0d3FB0066BDC1895E9, 0dBFB3823B180754AF;
	fma.rn.f64 	%fd6034, %fd6033, %fd6019, 0d3FB11E52CC2F79AE;
	fma.rn.f64 	%fd6035, %fd6034, %fd6019, 0dBF924EAF3526861B;
	fma.rn.f64 	%fd6036, %fd6035, %fd6019, 0d3F91DF02A31E6CB7;
	fma.rn.f64 	%fd6037, %fd6036, %fd6019, 0d3F847D18B0EEC6CC;
	fma.rn.f64 	%fd6038, %fd6037, %fd6019, 0d3F8D0AF961BA53B0;
	fma.rn.f64 	%fd6039, %fd6038, %fd6019, 0d3F91BF7734CF1C48;
	fma.rn.f64 	%fd6040, %fd6039, %fd6019, 0d3F96E91483144EF7;
	fma.rn.f64 	%fd6041, %fd6040, %fd6019, 0d3F9F1C6E0A4F9F81;
	fma.rn.f64 	%fd6042, %fd6041, %fd6019, 0d3FA6DB6DC27FA92B;
	fma.rn.f64 	%fd6043, %fd6042, %fd6019, 0d3FB333333320F91B;
	fma.rn.f64 	%fd6044, %fd6043, %fd6019, 0d3FC5555555555F4D;
	mul.f64 	%fd6045, %fd6019, %fd6044;
	mul.f64 	%fd6046, %fd6032, 0dC000000000000000;
	fma.rn.f64 	%fd6047, %fd6046, %fd6045, 0d3C91A62633145C07;
	add.f64 	%fd6048, %fd6046, 0d3FE921FB54442D18;
	add.f64 	%fd6049, %fd6048, %fd6047;
	add.f64 	%fd6050, %fd6049, 0d3FE921FB54442D18;
	copysign.f64 	%fd17188, %fd634, %fd6050;
$L__BB1_432:
	mul.f64 	%fd6065, %fd17188, 0d404CA5DC1A63C1F5;
	st.global.f64 	[%rd25+40], %fd6065;
	ld.global.f64 	%fd638, [%rd4];
	mul.f64 	%fd639, %fd6065, 0d3FA1DF46A2529D3A;
	abs.f64 	%fd640, %fd639;
	setp.neu.f64 	%p448, %fd640, 0d7FF0000000000000;
	@%p448 bra 	$L__BB1_434;
	mov.f64 	%fd6071, 0d0000000000000000;
	mul.rn.f64 	%fd17190, %fd639, %fd6071;
	mov.pred 	%p2054, -1;
	bra.uni 	$L__BB1_437;
$L__BB1_434:
	mul.f64 	%fd6066, %fd639, 0d3FE45F306DC9C883;
	cvt.rni.s32.f64 	%r3815, %fd6066;
	cvt.rn.f64.s32 	%fd6067, %r3815;
	fma.rn.f64 	%fd6068, %fd6067, 0dBFF921FB54442D18, %fd639;
	fma.rn.f64 	%fd6069, %fd6067, 0dBC91A62633145C00, %fd6068;
	fma.rn.f64 	%fd17190, %fd6067, 0dB97B839A252049C0, %fd6069;
	setp.ltu.f64 	%p449, %fd640, 0d41E0000000000000;
	@%p449 bra 	$L__BB1_436;
	{ // callseq 1347, 0
	.param .b64 param0;
	st.param.f64 	[param0], %fd639;
	.param .align 16 .b8 retval0[16];
	call.uni (retval0), 
	__internal_trig_reduction_slowpathd, 
	(
	param0
	);
	ld.param.f64 	%fd17190, [retval0];
	ld.param.b32 	%r3815, [retval0+8];
	} // callseq 1347
$L__BB1_436:
	and.b32  	%r1866, %r3815, 1;
	setp.eq.b32 	%p450, %r1866, 1;
	not.pred 	%p2054, %p450;
$L__BB1_437:
	mul.f64 	%fd6072, %fd17190, %fd17190;
	fma.rn.f64 	%fd6073, %fd6072, 0d3EE48DAC2799BCB9, 0dBEF9757C5B27EBB1;
	fma.rn.f64 	%fd6074, %fd6073, %fd6072, 0d3F0980E90FD91E04;
	fma.rn.f64 	%fd6075, %fd6074, %fd6072, 0dBEFAE2B0417D7E1D;
	fma.rn.f64 	%fd6076, %fd6075, %fd6072, 0d3F119F5341BFBA57;
	fma.rn.f64 	%fd6077, %fd6076, %fd6072, 0d3F15E791A00F6919;
	fma.rn.f64 	%fd6078, %fd6077, %fd6072, 0d3F2FF2E7FADEC73A;
	fma.rn.f64 	%fd6079, %fd6078, %fd6072, 0d3F434BC1B206DA62;
	fma.rn.f64 	%fd6080, %fd6079, %fd6072, 0d3F57DB18EF2F83F9;
	fma.rn.f64 	%fd6081, %fd6080, %fd6072, 0d3F6D6D2E7AE49FBC;
	fma.rn.f64 	%fd6082, %fd6081, %fd6072, 0d3F8226E3A816A776;
	fma.rn.f64 	%fd6083, %fd6082, %fd6072, 0d3F9664F485D25660;
	fma.rn.f64 	%fd6084, %fd6083, %fd6072, 0d3FABA1BA1BABF31D;
	fma.rn.f64 	%fd6085, %fd6084, %fd6072, 0d3FC11111111105D2;
	fma.rn.f64 	%fd6086, %fd6085, %fd6072, 0d3FD555555555555E;
	mul.f64 	%fd646, %fd6072, %fd6086;
	fma.rn.f64 	%fd17191, %fd646, %fd17190, %fd17190;
	@%p2054 bra 	$L__BB1_439;
	sub.f64 	%fd6087, %fd17191, %fd17190;
	neg.f64 	%fd6088, %fd6087;
	fma.rn.f64 	%fd6089, %fd646, %fd17190, %fd6088;
	rcp.approx.ftz.f64 	%fd6090, %fd17191;
	neg.f64 	%fd6091, %fd17191;
	fma.rn.f64 	%fd6092, %fd6091, %fd6090, 0d3FF0000000000000;
	fma.rn.f64 	%fd6093, %fd6092, %fd6092, %fd6092;
	fma.rn.f64 	%fd6094, %fd6093, %fd6090, %fd6090;
	neg.f64 	%fd6095, %fd6094;
	fma.rn.f64 	%fd6096, %fd17191, %fd6095, 0d3FF0000000000000;
	fma.rn.f64 	%fd6097, %fd6095, %fd6089, %fd6096;
	fma.rn.f64 	%fd17191, %fd6097, %fd6095, %fd6095;
$L__BB1_439:
	mul.f64 	%fd6098, %fd638, %fd17191;
	st.global.f64 	[%rd25+48], %fd6098;
	add.s32 	%r3814, %r3814, 1;
	ld.global.u32 	%r285, [%rd5+4];
	setp.lt.s32 	%p452, %r3814, %r285;
	@%p452 bra 	$L__BB1_429;
	setp.gt.s32 	%p2055, %r285, 0;
$L__BB1_441:
	ld.global.f64 	%fd6099, [%rd14+24];
	ld.global.f64 	%fd650, [%rd14+32];
	ld.global.f64 	%fd651, [%rd14+40];
	mul.f64 	%fd652, %fd6099, 0d3F91DF46A2529D3A;
	abs.f64 	%fd653, %fd652;
	setp.neu.f64 	%p453, %fd653, 0d7FF0000000000000;
	@%p453 bra 	$L__BB1_443;
	mov.f64 	%fd6105, 0d0000000000000000;
	mul.rn.f64 	%fd17193, %fd652, %fd6105;
	mov.b32 	%r3817, 1;
	bra.uni 	$L__BB1_446;
$L__BB1_443:
	mul.f64 	%fd6100, %fd652, 0d3FE45F306DC9C883;
	cvt.rni.s32.f64 	%r3816, %fd6100;
	cvt.rn.f64.s32 	%fd6101, %r3816;
	fma.rn.f64 	%fd6102, %fd6101, 0dBFF921FB54442D18, %fd652;
	fma.rn.f64 	%fd6103, %fd6101, 0dBC91A62633145C00, %fd6102;
	fma.rn.f64 	%fd17193, %fd6101, 0dB97B839A252049C0, %fd6103;
	setp.ltu.f64 	%p454, %fd653, 0d41E0000000000000;
	@%p454 bra 	$L__BB1_445;
	{ // callseq 1348, 0
	.param .b64 param0;
	st.param.f64 	[param0], %fd652;
	.param .align 16 .b8 retval0[16];
	call.uni (retval0), 
	__internal_trig_reduction_slowpathd, 
	(
	param0
	);
	ld.param.f64 	%fd17193, [retval0];
	ld.param.b32 	%r3816, [retval0+8];
	} // callseq 1348
$L__BB1_445:
	add.s32 	%r3817, %r3816, 1;
$L__BB1_446:
	shl.b32 	%r1869, %r3817, 6;
	cvt.u64.u32 	%rd356, %r1869;
	and.b64  	%rd357, %rd356, 64;
	add.s64 	%rd359, %rd314, %rd357;
	mul.rn.f64 	%fd6106, %fd17193, %fd17193;
	and.b32  	%r1870, %r3817, 1;
	setp.eq.b32 	%p455, %r1870, 1;
	selp.f64 	%fd6107, 0dBDA8FF8320FD8164, 0d3DE5DB65F9785EBA, %p455;
	ld.global.nc.v2.f64 	{%fd6108, %fd6109}, [%rd359];
	fma.rn.f64 	%fd6110, %fd6107, %fd6106, %fd6108;
	fma.rn.f64 	%fd6111, %fd6110, %fd6106, %fd6109;
	ld.global.nc.v2.f64 	{%fd6112, %fd6113}, [%rd359+16];
	fma.rn.f64 	%fd6114, %fd6111, %fd6106, %fd6112;
	fma.rn.f64 	%fd6115, %fd6114, %fd6106, %fd6113;
	ld.global.nc.v2.f64 	{%fd6116, %fd6117}, [%rd359+32];
	fma.rn.f64 	%fd6118, %fd6115, %fd6106, %fd6116;
	fma.rn.f64 	%fd6119, %fd6118, %fd6106, %fd6117;
	fma.rn.f64 	%fd6120, %fd6119, %fd17193, %fd17193;
	fma.rn.f64 	%fd6121, %fd6119, %fd6106, 0d3FF0000000000000;
	selp.f64 	%fd6122, %fd6121, %fd6120, %p455;
	and.b32  	%r1871, %r3817, 2;
	setp.eq.s32 	%p456, %r1871, 0;
	mov.f64 	%fd6123, 0d0000000000000000;
	sub.f64 	%fd6124, %fd6123, %fd6122;
	selp.f64 	%fd659, %fd6122, %fd6124, %p456;
	mul.f64 	%fd660, %fd650, 0d3F91DF46A2529D3A;
	abs.f64 	%fd661, %fd660;
	setp.neu.f64 	%p457, %fd661, 0d7FF0000000000000;
	@%p457 bra 	$L__BB1_448;
	mov.f64 	%fd6130, 0d0000000000000000;
	mul.rn.f64 	%fd17195, %fd660, %fd6130;
	mov.b32 	%r3819, 1;
	bra.uni 	$L__BB1_451;
$L__BB1_448:
	mul.f64 	%fd6125, %fd660, 0d3FE45F306DC9C883;
	cvt.rni.s32.f64 	%r3818, %fd6125;
	cvt.rn.f64.s32 	%fd6126, %r3818;
	fma.rn.f64 	%fd6127, %fd6126, 0dBFF921FB54442D18, %fd660;
	fma.rn.f64 	%fd6128, %fd6126, 0dBC91A62633145C00, %fd6127;
	fma.rn.f64 	%fd17195, %fd6126, 0dB97B839A252049C0, %fd6128;
	setp.ltu.f64 	%p458, %fd661, 0d41E0000000000000;
	@%p458 bra 	$L__BB1_450;
	{ // callseq 1349, 0
	.param .b64 param0;
	st.param.f64 	[param0], %fd660;
	.param .align 16 .b8 retval0[16];
	call.uni (retval0), 
	__internal_trig_reduction_slowpathd, 
	(
	param0
	);
	ld.param.f64 	%fd17195, [retval0];
	ld.param.b32 	%r3818, [retval0+8];
	} // callseq 1349
$L__BB1_450:
	add.s32 	%r3819, %r3818, 1;
$L__BB1_451:
	shl.b32 	%r1874, %r3819, 6;
	cvt.u64.u32 	%rd360, %r1874;
	and.b64  	%rd361, %rd360, 64;
	add.s64 	%rd363, %rd314, %rd361;
	mul.rn.f64 	%fd6131, %fd17195, %fd17195;
	and.b32  	%r1875, %r3819, 1;
	setp.eq.b32 	%p459, %r1875, 1;
	selp.f64 	%fd6132, 0dBDA8FF8320FD8164, 0d3DE5DB65F9785EBA, %p459;
	ld.global.nc.v2.f64 	{%fd6133, %fd6134}, [%rd363];
	fma.rn.f64 	%fd6135, %fd6132, %fd6131, %fd6133;
	fma.rn.f64 	%fd6136, %fd6135, %fd6131, %fd6134;
	ld.global.nc.v2.f64 	{%fd6137, %fd6138}, [%rd363+16];
	fma.rn.f64 	%fd6139, %fd6136, %fd6131, %fd6137;
	fma.rn.f64 	%fd6140, %fd6139, %fd6131, %fd6138;
	ld.global.nc.v2.f64 	{%fd6141, %fd6142}, [%rd363+32];
	fma.rn.f64 	%fd6143, %fd6140, %fd6131, %fd6141;
	fma.rn.f64 	%fd6144, %fd6143, %fd6131, %fd6142;
	fma.rn.f64 	%fd6145, %fd6144, %fd17195, %fd17195;
	fma.rn.f64 	%fd6146, %fd6144, %fd6131, 0d3FF0000000000000;
	selp.f64 	%fd6147, %fd6146, %fd6145, %p459;
	and.b32  	%r1876, %r3819, 2;
	setp.eq.s32 	%p460, %r1876, 0;
	mov.f64 	%fd6148, 0d0000000000000000;
	sub.f64 	%fd6149, %fd6148, %fd6147;
	selp.f64 	%fd667, %fd6147, %fd6149, %p460;
	mul.f64 	%fd668, %fd651, 0d3F91DF46A2529D3A;
	abs.f64 	%fd669, %fd668;
	setp.neu.f64 	%p461, %fd669, 0d7FF0000000000000;
	@%p461 bra 	$L__BB1_453;
	mov.f64 	%fd6155, 0d0000000000000000;
	mul.rn.f64 	%fd17197, %fd668, %fd6155;
	mov.b32 	%r3821, 1;
	bra.uni 	$L__BB1_456;
$L__BB1_453:
	mul.f64 	%fd6150, %fd668, 0d3FE45F306DC9C883;
	cvt.rni.s32.f64 	%r3820, %fd6150;
	cvt.rn.f64.s32 	%fd6151, %r3820;
	fma.rn.f64 	%fd6152, %fd6151, 0dBFF921FB54442D18, %fd668;
	fma.rn.f64 	%fd6153, %fd6151, 0dBC91A62633145C00, %fd6152;
	fma.rn.f64 	%fd17197, %fd6151, 0dB97B839A252049C0, %fd6153;
	setp.ltu.f64 	%p462, %fd669, 0d41E0000000000000;
	@%p462 bra 	$L__BB1_455;
	{ // callseq 1350, 0
	.param .b64 param0;
	st.param.f64 	[param0], %fd668;
	.param .align 16 .b8 retval0[16];
	call.uni (retval0), 
	__internal_trig_reduction_slowpathd, 
	(
	param0
	);
	ld.param.f64 	%fd17197, [retval0];
	ld.param.b32 	%r3820, [retval0+8];
	} // callseq 1350
$L__BB1_455:
	add.s32 	%r3821, %r3820, 1;
$L__BB1_456:
	setp.neu.f64 	%p463, %fd653, 0d7FF0000000000000;
	shl.b32 	%r1879, %r3821, 6;
	cvt.u64.u32 	%rd364, %r1879;
	and.b64  	%rd365, %rd364, 64;
	add.s64 	%rd367, %rd314, %rd365;
	mul.rn.f64 	%fd6156, %fd17197, %fd17197;
	and.b32  	%r1880, %r3821, 1;
	setp.eq.b32 	%p464, %r1880, 1;
	selp.f64 	%fd6157, 0dBDA8FF8320FD8164, 0d3DE5DB65F9785EBA, %p464;
	ld.global.nc.v2.f64 	{%fd6158, %fd6159}, [%rd367];
	fma.rn.f64 	%fd6160, %fd6157, %fd6156, %fd6158;
	fma.rn.f64 	%fd6161, %fd6160, %fd6156, %fd6159;
	ld.global.nc.v2.f64 	{%fd6162, %fd6163}, [%rd367+16];
	fma.rn.f64 	%fd6164, %fd6161, %fd6156, %fd6162;
	fma.rn.f64 	%fd6165, %fd6164, %fd6156, %fd6163;
	ld.global.nc.v2.f64 	{%fd6166, %fd6167}, [%rd367+32];
	fma.rn.f64 	%fd6168, %fd6165, %fd6156, %fd6166;
	fma.rn.f64 	%fd6169, %fd6168, %fd6156, %fd6167;
	fma.rn.f64 	%fd6170, %fd6169, %fd17197, %fd17197;
	fma.rn.f64 	%fd6171, %fd6169, %fd6156, 0d3FF0000000000000;
	selp.f64 	%fd6172, %fd6171, %fd6170, %p464;
	and.b32  	%r1881, %r3821, 2;
	setp.eq.s32 	%p465, %r1881, 0;
	mov.f64 	%fd6173, 0d0000000000000000;
	sub.f64 	%fd6174, %fd6173, %fd6172;
	selp.f64 	%fd675, %fd6172, %fd6174, %p465;
	@%p463 bra 	$L__BB1_458;
	mov.f64 	%fd6180, 0d0000000000000000;
	mul.rn.f64 	%fd17198, %fd652, %fd6180;
	mov.b32 	%r3822, 0;
	bra.uni 	$L__BB1_460;
$L__BB1_458:
	mul.f64 	%fd6175, %fd652, 0d3FE45F306DC9C883;
	cvt.rni.s32.f64 	%r3822, %fd6175;
	cvt.rn.f64.s32 	%fd6176, %r3822;
	fma.rn.f64 	%fd6177, %fd6176, 0dBFF921FB54442D18, %fd652;
	fma.rn.f64 	%fd6178, %fd6176, 0dBC91A62633145C00, %fd6177;
	fma.rn.f64 	%fd17198, %fd6176, 0dB97B839A252049C0, %fd6178;
	setp.ltu.f64 	%p466, %fd653, 0d41E0000000000000;
	@%p466 bra 	$L__BB1_460;
	{ // callseq 1351, 0
	.param .b64 param0;
	st.param.f64 	[param0], %fd652;
	.param .align 16 .b8 retval0[16];
	call.uni (retval0), 
	__internal_trig_reduction_slowpathd, 
	(
	param0
	);
	ld.param.f64 	%fd17198, [retval0];
	ld.param.b32 	%r3822, [retval0+8];
	} // callseq 1351
$L__BB1_460:
	setp.neu.f64 	%p467, %fd661, 0d7FF0000000000000;
	shl.b32 	%r1884, %r3822, 6;
	cvt.u64.u32 	%rd368, %r1884;
	and.b64  	%rd369, %rd368, 64;
	add.s64 	%rd371, %rd314, %rd369;
	mul.rn.f64 	%fd6181, %fd17198, %fd17198;
	and.b32  	%r1885, %r3822, 1;
	setp.eq.b32 	%p468, %r1885, 1;
	selp.f64 	%fd6182, 0dBDA8FF8320FD8164, 0d3DE5DB65F9785EBA, %p468;
	ld.global.nc.v2.f64 	{%fd6183, %fd6184}, [%rd371];
	fma.rn.f64 	%fd6185, %fd6182, %fd6181, %fd6183;
	fma.rn.f64 	%fd6186, %fd6185, %fd6181, %fd6184;
	ld.global.nc.v2.f64 	{%fd6187, %fd6188}, [%rd371+16];
	fma.rn.f64 	%fd6189, %fd6186, %fd6181, %fd6187;
	fma.rn.f64 	%fd6190, %fd6189, %fd6181, %fd6188;
	ld.global.nc.v2.f64 	{%fd6191, %fd6192}, [%rd371+32];
	fma.rn.f64 	%fd6193, %fd6190, %fd6181, %fd6191;
	fma.rn.f64 	%fd6194, %fd6193, %fd6181, %fd6192;
	fma.rn.f64 	%fd6195, %fd6194, %fd17198, %fd17198;
	fma.rn.f64 	%fd6196, %fd6194, %fd6181, 0d3FF0000000000000;
	selp.f64 	%fd6197, %fd6196, %fd6195, %p468;
	and.b32  	%r1886, %r3822, 2;
	setp.eq.s32 	%p469, %r1886, 0;
	mov.f64 	%fd6198, 0d0000000000000000;
	sub.f64 	%fd6199, %fd6198, %fd6197;
	selp.f64 	%fd680, %fd6197, %fd6199, %p469;
	@%p467 bra 	$L__BB1_462;
	mov.f64 	%fd6205, 0d0000000000000000;
	mul.rn.f64 	%fd17199, %fd660, %fd6205;
	mov.b32 	%r3823, 0;
	bra.uni 	$L__BB1_464;
$L__BB1_462:
	mul.f64 	%fd6200, %fd660, 0d3FE45F306DC9C883;
	cvt.rni.s32.f64 	%r3823, %fd6200;
	cvt.rn.f64.s32 	%fd6201, %r3823;
	fma.rn.f64 	%fd6202, %fd6201, 0dBFF921FB54442D18, %fd660;
	fma.rn.f64 	%fd6203, %fd6201, 0dBC91A62633145C00, %fd6202;
	fma.rn.f64 	%fd17199, %fd6201, 0dB97B839A252049C0, %fd6203;
	setp.ltu.f64 	%p470, %fd661, 0d41E0000000000000;
	@%p470 bra 	$L__BB1_464;
	{ // callseq 1352, 0
	.param .b64 param0;
	st.param.f64 	[param0], %fd660;
	.param .align 16 .b8 retval0[16];
	call.uni (retval0), 
	__internal_trig_reduction_slowpathd, 
	(
	param0
	);
	ld.param.f64 	%fd17199, [retval0];
	ld.param.b32 	%r3823, [retval0+8];
	} // callseq 1352
$L__BB1_464:
	setp.neu.f64 	%p471, %fd669, 0d7FF0000000000000;
	shl.b32 	%r1889, %r3823, 6;
	cvt.u64.u32 	%rd372, %r1889;
	and.b64  	%rd373, %rd372, 64;
	add.s64 	%rd375, %rd314, %rd373;
	mul.rn.f64 	%fd6206, %fd17199, %fd17199;
	and.b32  	%r1890, %r3823, 1;
	setp.eq.b32 	%p472, %r1890, 1;
	selp.f64 	%fd6207, 0dBDA8FF8320FD8164, 0d3DE5DB65F9785EBA, %p472;
	ld.global.nc.v2.f64 	{%fd6208, %fd6209}, [%rd375];
	fma.rn.f64 	%fd6210, %fd6207, %fd6206, %fd6208;
	fma.rn.f64 	%fd6211, %fd6210, %fd6206, %fd6209;
	ld.global.nc.v2.f64 	{%fd6212, %fd6213}, [%rd375+16];
	fma.rn.f64 	%fd6214, %fd6211, %fd6206, %fd6212;
	fma.rn.f64 	%fd6215, %fd6214, %fd6206, %fd6213;
	ld.global.nc.v2.f64 	{%fd6216, %fd6217}, [%rd375+32];
	fma.rn.f64 	%fd6218, %fd6215, %fd6206, %fd6216;
	fma.rn.f64 	%fd6219, %fd6218, %fd6206, %fd6217;
	fma.rn.f64 	%fd6220, %fd6219, %fd17199, %fd17199;
	fma.rn.f64 	%fd6221, %fd6219, %fd6206, 0d3FF0000000000000;
	selp.f64 	%fd6222, %fd6221, %fd6220, %p472;
	and.b32  	%r1891, %r3823, 2;
	setp.eq.s32 	%p473, %r1891, 0;
	mov.f64 	%fd6223, 0d0000000000000000;
	sub.f64 	%fd6224, %fd6223, %fd6222;
	selp.f64 	%fd685, %fd6222, %fd6224, %p473;
	@%p471 bra 	$L__BB1_466;
	mov.f64 	%fd6230, 0d0000000000000000;
	mul.rn.f64 	%fd17200, %fd668, %fd6230;
	mov.b32 	%r3824, 0;
	bra.uni 	$L__BB1_468;
$L__BB1_466:
	mul.f64 	%fd6225, %fd668, 0d3FE45F306DC9C883;
	cvt.rni.s32.f64 	%r3824, %fd6225;
	cvt.rn.f64.s32 	%fd6226, %r3824;
	fma.rn.f64 	%fd6227, %fd6226, 0dBFF921FB54442D18, %fd668;
	fma.rn.f64 	%fd6228, %fd6226, 0dBC91A62633145C00, %fd6227;
	fma.rn.f64 	%fd17200, %fd6226, 0dB97B839A252049C0, %fd6228;
	setp.ltu.f64 	%p474, %fd669, 0d41E0000000000000;
	@%p474 bra 	$L__BB1_468;
	{ // callseq 1353, 0
	.param .b64 param0;
	st.param.f64 	[param0], %fd668;
	.param .align 16 .b8 retval0[16];
	call.uni (retval0), 
	__internal_trig_reduction_slowpathd, 
	(
	param0
	);
	ld.param.f64 	%fd17200, [retval0];
	ld.param.b32 	%r3824, [retval0+8];
	} // callseq 1353
$L__BB1_468:
	shl.b32 	%r1895, %r3824, 6;
	cvt.u64.u32 	%rd376, %r1895;
	and.b64  	%rd377, %rd376, 64;
	add.s64 	%rd379, %rd314, %rd377;
	mul.rn.f64 	%fd6231, %fd17200, %fd17200;
	and.b32  	%r1896, %r3824, 1;
	setp.eq.b32 	%p476, %r1896, 1;
	selp.f64 	%fd6232, 0dBDA8FF8320FD8164, 0d3DE5DB65F9785EBA, %p476;
	ld.global.nc.v2.f64 	{%fd6233, %fd6234}, [%rd379];
	fma.rn.f64 	%fd6235, %fd6232, %fd6231, %fd6233;
	fma.rn.f64 	%fd6236, %fd6235, %fd6231, %fd6234;
	ld.global.nc.v2.f64 	{%fd6237, %fd6238}, [%rd379+16];
	fma.rn.f64 	%fd6239, %fd6236, %fd6231, %fd6237;
	fma.rn.f64 	%fd6240, %fd6239, %fd6231, %fd6238;
	ld.global.nc.v2.f64 	{%fd6241, %fd6242}, [%rd379+32];
	fma.rn.f64 	%fd6243, %fd6240, %fd6231, %fd6241;
	fma.rn.f64 	%fd6244, %fd6243, %fd6231, %fd6242;
	fma.rn.f64 	%fd6245, %fd6244, %fd17200, %fd17200;
	fma.rn.f64 	%fd6246, %fd6244, %fd6231, 0d3FF0000000000000;
	selp.f64 	%fd6247, %fd6246, %fd6245, %p476;
	and.b32  	%r1897, %r3824, 2;
	setp.eq.s32 	%p477, %r1897, 0;
	mov.f64 	%fd6248, 0d0000000000000000;
	sub.f64 	%fd6249, %fd6248, %fd6247;
	selp.f64 	%fd690, %fd6247, %fd6249, %p477;
	mul.f64 	%fd6250, %fd659, %fd675;
	mul.f64 	%fd6251, %fd667, %fd690;
	mul.f64 	%fd6252, %fd680, %fd6251;
	sub.f64 	%fd691, %fd6250, %fd6252;
	mul.f64 	%fd6253, %fd659, %fd6251;
	fma.rn.f64 	%fd692, %fd675, %fd680, %fd6253;
	mul.f64 	%fd693, %fd675, %fd685;
	ld.global.u32 	%r310, [%rd7+4];
	ld.global.f64 	%fd694, [%rd4+4088];
	mov.b32 	%r3864, 0;
	mov.pred 	%p2056, 0;
	not.pred 	%p478, %p2055;
	@%p478 bra 	$L__BB1_617;
	mul.f64 	%fd695, %fd685, %fd690;
	neg.f64 	%fd6255, %fd685;
	mul.f64 	%fd696, %fd659, %fd6255;
	mul.f64 	%fd6256, %fd680, %fd690;
	mul.f64 	%fd6257, %fd667, %fd675;
	mul.f64 	%fd6258, %fd659, %fd6257;
	sub.f64 	%fd697, %fd6258, %fd6256;
	mul.f64 	%fd698, %fd680, %fd685;
	mul.f64 	%fd6259, %fd659, %fd690;
	neg.f64 	%fd6260, %fd675;
	mul.f64 	%fd6261, %fd667, %fd6260;
	mul.f64 	%fd6262, %fd6261, %fd680;
	sub.f64 	%fd699, %fd6262, %fd6259;
	mov.b32 	%r3825, 0;
	mov.u32 	%r3864, %r3825;
$L__BB1_470:
	mul.lo.s32 	%r1900, %r3825, 7;
	mul.wide.u32 	%rd380, %r1900, 8;
	add.s64 	%rd26, %rd13, %rd380;
	ld.global.f64 	%fd6263, [%rd26+16];
	ld.global.f64 	%fd6264, [%rd26+8];
	ld.global.f64 	%fd6265, [%rd26];
	mul.f64 	%fd6266, %fd6264, %fd699;
	fma.rn.f64 	%fd6267, %fd6265, %fd691, %fd6266;
	fma.rn.f64 	%fd702, %fd6263, %fd698, %fd6267;
	mul.f64 	%fd6268, %fd6264, %fd697;
	fma.rn.f64 	%fd6269, %fd6265, %fd692, %fd6268;
	fma.rn.f64 	%fd703, %fd6263, %fd696, %fd6269;
	mul.f64 	%fd6270, %fd6264, %fd693;
	fma.rn.f64 	%fd6271, %fd6265, %fd695, %fd6270;
	fma.rn.f64 	%fd704, %fd6263, %fd667, %fd6271;
	ld.global.f64 	%fd6272, [%rd26+40];
	mul.f64 	%fd705, %fd702, %fd702;
	mul.f64 	%fd706, %fd703, %fd703;
	add.f64 	%fd6273, %fd705, %fd706;
	fma.rn.f64 	%fd6274, %fd704, %fd704, %fd6273;
	sqrt.rn.f64 	%fd707, %fd6274;
	mul.f64 	%fd708, %fd6272, 0d3F91DF46A2529D3A;
	abs.f64 	%fd709, %fd708;
	setp.neu.f64 	%p479, %fd709, 0d7FF0000000000000;
	@%p479 bra 	$L__BB1_472;
	mov.f64 	%fd6280, 0d0000000000000000;
	mul.rn.f64 	%fd17203, %fd708, %fd6280;
	mov.b32 	%r3828, 0;
	bra.uni 	$L__BB1_474;
$L__BB1_472:
	mul.f64 	%fd6275, %fd708, 0d3FE45F306DC9C883;
	cvt.rni.s32.f64 	%r3828, %fd6275;
	cvt.rn.f64.s32 	%fd6276, %r3828;
	fma.rn.f64 	%fd6277, %fd6276, 0dBFF921FB54442D18, %fd708;
	fma.rn.f64 	%fd6278, %fd6276, 0dBC91A62633145C00, %fd6277;
	fma.rn.f64 	%fd17203, %fd6276, 0dB97B839A252049C0, %fd6278;
	setp.ltu.f64 	%p480, %fd709, 0d41E0000000000000;
	@%p480 bra 	$L__BB1_474;
	{ // callseq 1354, 0
	.param .b64 param0;
	st.param.f64 	[param0], %fd708;
	.param .align 16 .b8 retval0[16];
	call.uni (retval0), 
	__internal_trig_reduction_slowpathd, 
	(
	param0
	);
	ld.param.f64 	%fd17203, [retval0];
	ld.param.b32 	%r3828, [retval0+8];
	} // callseq 1354
$L__BB1_474:
	shl.b32 	%r1903, %r3828, 6;
	cvt.u64.u32 	%rd381, %r1903;
	and.b64  	%rd382, %rd381, 64;
	add.s64 	%rd384, %rd314, %rd382;
	mul.rn.f64 	%fd6281, %fd17203, %fd17203;
	and.b32  	%r1904, %r3828, 1;
	setp.eq.b32 	%p481, %r1904, 1;
	selp.f64 	%fd6282, 0dBDA8FF8320FD8164, 0d3DE5DB65F9785EBA, %p481;
	ld.global.nc.v2.f64 	{%fd6283, %fd6284}, [%rd384];
	fma.rn.f64 	%fd6285, %fd6282, %fd6281, %fd6283;
	fma.rn.f64 	%fd6286, %fd6285, %fd6281, %fd6284;
	ld.global.nc.v2.f64 	{%fd6287, %fd6288}, [%rd384+16];
	fma.rn.f64 	%fd6289, %fd6286, %fd6281, %fd6287;
	fma.rn.f64 	%fd6290, %fd6289, %fd6281, %fd6288;
	ld.global.nc.v2.f64 	{%fd6291, %fd6292}, [%rd384+32];
	fma.rn.f64 	%fd6293, %fd6290, %fd6281, %fd6291;
	fma.rn.f64 	%fd6294, %fd6293, %fd6281, %fd6292;
	fma.rn.f64 	%fd6295, %fd6294, %fd17203, %fd17203;
	fma.rn.f64 	%fd6296, %fd6294, %fd6281, 0d3FF0000000000000;
	selp.f64 	%fd6297, %fd6296, %fd6295, %p481;
	and.b32  	%r1905, %r3828, 2;
	setp.eq.s32 	%p482, %r1905, 0;
	mov.f64 	%fd6298, 0d0000000000000000;
	sub.f64 	%fd6299, %fd6298, %fd6297;
	selp.f64 	%fd6300, %fd6297, %fd6299, %p482;
	mul.f64 	%fd714, %fd707, %fd6300;
	abs.f64 	%fd6301, %fd703;
	setp.geu.f64 	%p483, %fd6301, 0d3F1A36E2EB1C432D;
	@%p483 bra 	$L__BB1_483;
	setp.eq.f64 	%p531, %fd702, 0d0000000000000000;
	mov.b32 	%r3842, 0;
	@%p531 bra 	$L__BB1_538;
	neg.f64 	%fd6661, %fd714;
	div.rn.f64 	%fd715, %fd6661, %fd702;
	abs.f64 	%fd716, %fd715;
	setp.gtu.f64 	%p532, %fd716, 0d3FF0000000000000;
	@%p532 bra 	$L__BB1_538;
	{
	.reg .b32 %temp; 
	mov.b64 	{%temp, %r317}, %fd715;
	}
	{
	.reg .b32 %temp; 
	mov.b64 	{%temp, %r1972}, %fd716;
	}
	setp.gt.s32 	%p533, %r1972, 1071801957;
	@%p533 bra 	$L__BB1_481;
	mul.f64 	%fd6702, %fd715, %fd715;
	fma.rn.f64 	%fd6703, %fd6702, 0d3FB0066BDC1895E9, 0dBFB3823B180754AF;
	fma.rn.f64 	%fd6704, %fd6703, %fd6702, 0d3FB11E52CC2F79AE;
	fma.rn.f64 	%fd6705, %fd6704, %fd6702, 0dBF924EAF3526861B;
	fma.rn.f64 	%fd6706, %fd6705, %fd6702, 0d3F91DF02A31E6CB7;
	fma.rn.f64 	%fd6707, %fd6706, %fd6702, 0d3F847D18B0EEC6CC;
	fma.rn.f64 	%fd6708, %fd6707, %fd6702, 0d3F8D0AF961BA53B0;
	fma.rn.f64 	%fd6709, %fd6708, %fd6702, 0d3F91BF7734CF1C48;
	fma.rn.f64 	%fd6710, %fd6709, %fd6702, 0d3F96E91483144EF7;
	fma.rn.f64 	%fd6711, %fd6710, %fd6702, 0d3F9F1C6E0A4F9F81;
	fma.rn.f64 	%fd6712, %fd6711, %fd6702, 0d3FA6DB6DC27FA92B;
	fma.rn.f64 	%fd6713, %fd6712, %fd6702, 0d3FB333333320F91B;
	fma.rn.f64 	%fd6714, %fd6713, %fd6702, 0d3FC5555555555F4D;
	mul.f64 	%fd6715, %fd6702, %fd6714;
	fma.rn.f64 	%fd717, %fd6715, %fd716, %fd716;
	setp.gt.s32 	%p537, %r317, -1;
	@%p537 bra 	$L__BB1_480;
	mov.f64 	%fd6720, 0d3C91A62633145C07;
	add.rn.f64 	%fd6721, %fd717, %fd6720;
	mov.f64 	%fd6722, 0d3FF921FB54442D18;
	add.rn.f64 	%fd17204, %fd6722, %fd6721;
	bra.uni 	$L__BB1_482;
$L__BB1_480:
	mov.f64 	%fd6716, 0dBC91A62633145C07;
	add.rn.f64 	%fd6717, %fd717, %fd6716;
	neg.f64 	%fd6718, %fd6717;
	mov.f64 	%fd6719, 0d3FF921FB54442D18;
	add.rn.f64 	%fd17204, %fd6719, %fd6718;
	bra.uni 	$L__BB1_482;
$L__BB1_481:
	mov.f64 	%fd6662, 0d3FF0000000000000;
	sub.f64 	%fd6663, %fd6662, %fd716;
	{
	.reg .b32 %temp; 
	mov.b64 	{%r1973, %temp}, %fd6663;
	}
	{
	.reg .b32 %temp; 
	mov.b64 	{%temp, %r1974}, %fd6663;
	}
	add.s32 	%r1975, %r1974, -1048576;
	mov.b64 	%fd6664, {%r1973, %r1975};
	rsqrt.approx.ftz.f64 	%fd6665, %fd6664;
	{
	.reg .b32 %temp; 
	mov.b64 	{%r1976, %temp}, %fd6665;
	}
	{
	.reg .b32 %temp; 
	mov.b64 	{%temp, %r1977}, %fd6665;
	}
	add.s32 	%r1978, %r1977, -1048576;
	mov.b64 	%fd6666, {%r1976, %r1978};
	mul.f64 	%fd6667, %fd6664, %fd6665;
	neg.f64 	%fd6668, %fd6667;
	fma.rn.f64 	%fd6669, %fd6667, %fd6668, %fd6664;
	fma.rn.f64 	%fd6670, %fd6669, %fd6666, %fd6667;
	neg.f64 	%fd6671, %fd6670;
	fma.rn.f64 	%fd6672, %fd6665, %fd6671, 0d3FF0000000000000;
	fma.rn.f64 	%fd6673, %fd6672, %fd6666, %fd6666;
	fma.rn.f64 	%fd6674, %fd6670, %fd6671, %fd6664;
	fma.rn.f64 	%fd6675, %fd6674, %fd6673, %fd6670;
	{
	.reg .b32 %temp; 
	mov.b64 	{%r1979, %temp}, %fd6675;
	}
	{
	.reg .b32 %temp; 
	mov.b64 	{%temp, %r1980}, %fd6675;
	}
	add.s32 	%r1981, %r1980, 1048576;
	mov.b64 	%fd6676, {%r1979, %r1981};
	fma.rn.f64 	%fd6677, %fd6663, 0d3EC715B371155F70, 0dBEBAC2FE66FAAC4B;
	fma.rn.f64 	%fd6678, %fd6677, %fd6663, 0d3ED9A9B88EFCD9B8;
	fma.rn.f64 	%fd6679, %fd6678, %fd6663, 0d3EDD0F40A8A0C4C3;
	fma.rn.f64 	%fd6680, %fd6679, %fd6663, 0d3EF46D4CFA9E0E1F;
	fma.rn.f64 	%fd6681, %fd6680, %fd6663, 0d3F079C168D1E2422;
	fma.rn.f64 	%fd6682, %fd6681, %fd6663, 0d3F1C9A88C3BCA540;
	fma.rn.f64 	%fd6683, %fd6682, %fd6663, 0d3F31C4E64BD476DF;
	fma.rn.f64 	%fd6684, %fd6683, %fd6663, 0d3F46E8BA60009C8F;
	fma.rn.f64 	%fd6685, %fd6684, %fd6663, 0d3F5F1C71C62B05A2;
	fma.rn.f64 	%fd6686, %fd6685, %fd6663, 0d3F76DB6DB6DC9F2C;
	fma.rn.f64 	%fd6687, %fd6686, %fd6663, 0d3F9333333333329C;
	fma.rn.f64 	%fd6688, %fd6687, %fd6663, 0d3FB5555555555555;
	setp.lt.s32 	%p534, %r1974, 1;
	mov.f64 	%fd6689, 0d0000000000000000;
	mul.rn.f64 	%fd6690, %fd716, %fd6689;
	mul.f64 	%fd6691, %fd6663, %fd6688;
	fma.rn.f64 	%fd6692, %fd6691, %fd6676, %fd6676;
	selp.f64 	%fd6693, %fd6690, %fd6692, %p534;
	setp.lt.s32 	%p535, %r1974, 0;
	mov.f64 	%fd6694, 0d7FF0000000000000;
	mul.rn.f64 	%fd6695, %fd6693, %fd6694;
	selp.f64 	%fd6696, %fd6695, %fd6693, %p535;
	setp.lt.s32 	%p536, %r317, 0;
	mov.f64 	%fd6697, 0dBCA1A62633145C07;
	add.rn.f64 	%fd6698, %fd6696, %fd6697;
	neg.f64 	%fd6699, %fd6698;
	mov.f64 	%fd6700, 0d400921FB54442D18;
	add.rn.f64 	%fd6701, %fd6700, %fd6699;
	selp.f64 	%fd17204, %fd6701, %fd6696, %p536;
$L__BB1_482:
	mul.f64 	%fd6723, %fd17204, 0d404CA5DC1A63C1F5;
	neg.f64 	%fd6724, %fd6723;
	st.local.v2.f64 	[%rd6], {%fd6723, %fd6724};
	mov.b32 	%r3842, 2;
	bra.uni 	$L__BB1_538;
$L__BB1_483:
	div.rn.f64 	%fd6302, %fd705, %fd706;
	add.f64 	%fd722, %fd6302, 0d3FF0000000000000;
	add.f64 	%fd6303, %fd714, %fd714;
	mul.f64 	%fd6304, %fd702, %fd6303;
	div.rn.f64 	%fd723, %fd6304, %fd706;
	mul.f64 	%fd6305, %fd714, %fd714;
	div.rn.f64 	%fd6306, %fd6305, %fd706;
	add.f64 	%fd6307, %fd6306, 0dBFF0000000000000;
	mul.f64 	%fd6308, %fd722, 0dC010000000000000;
	mul.f64 	%fd6309, %fd6308, %fd6307;
	fma.rn.f64 	%fd724, %fd723, %fd723, %fd6309;
	setp.ltu.f64 	%p484, %fd724, 0d0000000000000000;
	mov.b32 	%r3842, 0;
	@%p484 bra 	$L__BB1_538;
	sqrt.rn.f64 	%fd725, %fd724;
	sub.f64 	%fd6310, %fd725, %fd723;
	add.f64 	%fd726, %fd722, %fd722;
	div.rn.f64 	%fd727, %fd6310, %fd726;
	abs.f64 	%fd728, %fd727;
	setp.gtu.f64 	%p485, %fd728, 0d3FF0000000000000;
	mov.b32 	%r3842, 0;
	@%p485 bra 	$L__BB1_511;
	{
	.reg .b32 %temp; 
	mov.b64 	{%temp, %r318}, %fd727;
	}
	{
	.reg .b32 %temp; 
	mov.b64 	{%temp, %r1908}, %fd728;
	}
	setp.gt.s32 	%p486, %r1908, 1071801957;
	@%p486 bra 	$L__BB1_489;
	mul.f64 	%fd6351, %fd727, %fd727;
	fma.rn.f64 	%fd6352, %fd6351, 0d3FB0066BDC1895E9, 0dBFB3823B180754AF;
	fma.rn.f64 	%fd6353, %fd6352, %fd6351, 0d3FB11E52CC2F79AE;
	fma.rn.f64 	%fd6354, %fd6353, %fd6351, 0dBF924EAF3526861B;
	fma.rn.f64 	%fd6355, %fd6354, %fd6351, 0d3F91DF02A31E6CB7;
	fma.rn.f64 	%fd6356, %fd6355, %fd6351, 0d3F847D18B0EEC6CC;
	fma.rn.f64 	%fd6357, %fd6356, %fd6351, 0d3F8D0AF961BA53B0;
	fma.rn.f64 	%fd6358, %fd6357, %fd6351, 0d3F91BF7734CF1C48;
	fma.rn.f64 	%fd6359, %fd6358, %fd6351, 0d3F96E91483144EF7;
	fma.rn.f64 	%fd6360, %fd6359, %fd6351, 0d3F9F1C6E0A4F9F81;
	fma.rn.f64 	%fd6361, %fd6360, %fd6351, 0d3FA6DB6DC27FA92B;
	fma.rn.f64 	%fd6362, %fd6361, %fd6351, 0d3FB333333320F91B;
	fma.rn.f64 	%fd6363, %fd6362, %fd6351, 0d3FC5555555555F4D;
	mul.f64 	%fd6364, %fd6351, %fd6363;
	fma.rn.f64 	%fd729, %fd6364, %fd728, %fd728;
	setp.gt.s32 	%p490, %r318, -1;
	@%p490 bra 	$L__BB1_488;
	mov.f64 	%fd6369, 0d3C91A62633145C07;
	add.rn.f64 	%fd6370, %fd729, %fd6369;
	mov.f64 	%fd6371, 0d3FF921FB54442D18;
	add.rn.f64 	%fd17205, %fd6371, %fd6370;
	bra.uni 	$L__BB1_490;
$L__BB1_488:
	mov.f64 	%fd6365, 0dBC91A62633145C07;
	add.rn.f64 	%fd6366, %fd729, %fd6365;
	neg.f64 	%fd6367, %fd6366;
	mov.f64 	%fd6368, 0d3FF921FB54442D18;
	add.rn.f64 	%fd17205, %fd6368, %fd6367;
	bra.uni 	$L__BB1_490;
$L__BB1_489:
	mov.f64 	%fd6311, 0d3FF0000000000000;
	sub.f64 	%fd6312, %fd6311, %fd728;
	{
	.reg .b32 %temp; 
	mov.b64 	{%r1909, %temp}, %fd6312;
	}
	{
	.reg .b32 %temp; 
	mov.b64 	{%temp, %r1910}, %fd6312;
	}
	add.s32 	%r1911, %r1910, -1048576;
	mov.b64 	%fd6313, {%r1909, %r1911};
	rsqrt.approx.ftz.f64 	%fd6314, %fd6313;
	{
	.reg .b32 %temp; 
	mov.b64 	{%r1912, %temp}, %fd6314;
	}
	{
	.reg .b32 %temp; 
	mov.b64 	{%temp, %r1913}, %fd6314;
	}
	add.s32 	%r1914, %r1913, -1048576;
	mov.b64 	%fd6315, {%r1912, %r1914};
	mul.f64 	%fd6316, %fd6313, %fd6314;
	neg.f64 	%fd6317, %fd6316;
	fma.rn.f64 	%fd6318, %fd6316, %fd6317, %fd6313;
	fma.rn.f64 	%fd6319, %fd6318, %fd6315, %fd6316;
	neg.f64 	%fd6320, %fd6319;
	fma.rn.f64 	%fd6321, %fd6314, %fd6320, 0d3FF0000000000000;
	fma.rn.f64 	%fd6322, %fd6321, %fd6315, %fd6315;
	fma.rn.f64 	%fd6323, %fd6319, %fd6320, %fd6313;
	fma.rn.f64 	%fd6324, %fd6323, %fd6322, %fd6319;
	{
	.reg .b32 %temp; 
	mov.b64 	{%r1915, %temp}, %fd6324;
	}
	{
	.reg .b32 %temp; 
	mov.b64 	{%temp, %r1916}, %fd6324;
	}
	add.s32 	%r1917, %r1916, 1048576;
	mov.b64 	%fd6325, {%r1915, %r1917};
	fma.rn.f64 	%fd6326, %fd6312, 0d3EC715B371155F70, 0dBEBAC2FE66FAAC4B;
	fma.rn.f64 	%fd6327, %fd6326, %fd6312, 0d3ED9A9B88EFCD9B8;
	fma.rn.f64 	%fd6328, %fd6327, %fd6312, 0d3EDD0F40A8A0C4C3;
	fma.rn.f64 	%fd6329, %fd6328, %fd6312, 0d3EF46D4CFA9E0E1F;
	fma.rn.f64 	%fd6330, %fd6329, %fd6312, 0d3F079C168D1E2422;
	fma.rn.f64 	%fd6331, %fd6330, %fd6312, 0d3F1C9A88C3BCA540;
	fma.rn.f64 	%fd6332, %fd6331, %fd6312, 0d3F31C4E64BD476DF;
	fma.rn.f64 	%fd6333, %fd6332, %fd6312, 0d3F46E8BA60009C8F;
	fma.rn.f64 	%fd6334, %fd6333, %fd6312, 0d3F5F1C71C62B05A2;
	fma.rn.f64 	%fd6335, %fd6334, %fd6312, 0d3F76DB6DB6DC9F2C;
	fma.rn.f64 	%fd6336, %fd6335, %fd6312, 0d3F9333333333329C;
	fma.rn.f64 	%fd6337, %fd6336, %fd6312, 0d3FB5555555555555;
	setp.lt.s32 	%p487, %r1910, 1;
	mov.f64 	%fd6338, 0d0000000000000000;
	mul.rn.f64 	%fd6339, %fd728, %fd6338;
	mul.f64 	%fd6340, %fd6312, %fd6337;
	fma.rn.f64 	%fd6341, %fd6340, %fd6325, %fd6325;
	selp.f64 	%fd6342, %fd6339, %fd6341, %p487;
	setp.lt.s32 	%p488, %r1910, 0;
	mov.f64 	%fd6343, 0d7FF0000000000000;
	mul.rn.f64 	%fd6344, %fd6342, %fd6343;
	selp.f64 	%fd6345, %fd6344, %fd6342, %p488;
	setp.lt.s32 	%p489, %r318, 0;
	mov.f64 	%fd6346, 0dBCA1A62633145C07;
	add.rn.f64 	%fd6347, %fd6345, %fd6346;
	neg.f64 	%fd6348, %fd6347;
	mov.f64 	%fd6349, 0d400921FB54442D18;
	add.rn.f64 	%fd6350, %fd6349, %fd6348;
	selp.f64 	%fd17205, %fd6350, %fd6345, %p489;
$L__BB1_490:
	neg.f64 	%fd734, %fd17205;
	abs.f64 	%fd735, %fd17205;
	setp.neu.f64 	%p491, %fd735, 0d7FF0000000000000;
	@%p491 bra 	$L__BB1_492;
	mov.f64 	%fd6377, 0d0000000000000000;
	mul.rn.f64 	%fd17207, %fd17205, %fd6377;
	mov.b32 	%r3830, 1;
	bra.uni 	$L__BB1_495;
$L__BB1_492:
	mul.f64 	%fd6372, %fd17205, 0d3FE45F306DC9C883;
	cvt.rni.s32.f64 	%r3829, %fd6372;
	cvt.rn.f64.s32 	%fd6373, %r3829;
	fma.rn.f64 	%fd6374, %fd6373, 0dBFF921FB54442D18, %fd17205;
	fma.rn.f64 	%fd6375, %fd6373, 0dBC91A62633145C00, %fd6374;
	fma.rn.f64 	%fd17207, %fd6373, 0dB97B839A252049C0, %fd6375;
	setp.ltu.f64 	%p492, %fd735, 0d41E0000000000000;
	@%p492 bra 	$L__BB1_494;
	{ // callseq 1355, 0
	.param .b64 param0;
	st.param.f64 	[param0], %fd17205;
	.param .align 16 .b8 retval0[16];
	call.uni (retval0), 
	__internal_trig_reduction_slowpathd, 
	(
	param0
	);
	ld.param.f64 	%fd17207, [retval0];
	ld.param.b32 	%r3829, [retval0+8];
	} // callseq 1355
$L__BB1_494:
	add.s32 	%r3830, %r3829, 1;
$L__BB1_495:
	shl.b32 	%r1920, %r3830, 6;
	cvt.u64.u32 	%rd385, %r1920;
	and.b64  	%rd386, %rd385, 64;
	mov.u64 	%rd387, __cudart_sin_cos_coeffs;
	add.s64 	%rd388, %rd387, %rd386;
	mul.rn.f64 	%fd6378, %fd17207, %fd17207;
	and.b32  	%r1921, %r3830, 1;
	setp.eq.b32 	%p494, %r1921, 1;
	selp.f64 	%fd6379, 0dBDA8FF8320FD8164, 0d3DE5DB65F9785EBA, %p494;
	ld.global.nc.v2.f64 	{%fd6380, %fd6381}, [%rd388];
	fma.rn.f64 	%fd6382, %fd6379, %fd6378, %fd6380;
	fma.rn.f64 	%fd6383, %fd6382, %fd6378, %fd6381;
	ld.global.nc.v2.f64 	{%fd6384, %fd6385}, [%rd388+16];
	fma.rn.f64 	%fd6386, %fd6383, %fd6378, %fd6384;
	fma.rn.f64 	%fd6387, %fd6386, %fd6378, %fd6385;
	ld.global.nc.v2.f64 	{%fd6388, %fd6389}, [%rd388+32];
	fma.rn.f64 	%fd6390, %fd6387, %fd6378, %fd6388;
	fma.rn.f64 	%fd6391, %fd6390, %fd6378, %fd6389;
	fma.rn.f64 	%fd6392, %fd6391, %fd17207, %fd17207;
	fma.rn.f64 	%fd6393, %fd6391, %fd6378, 0d3FF0000000000000;
	selp.f64 	%fd6394, %fd6393, %fd6392, %p494;
	and.b32  	%r1922, %r3830, 2;
	setp.eq.s32 	%p495, %r1922, 0;
	mov.f64 	%fd6395, 0d0000000000000000;
	sub.f64 	%fd6396, %fd6395, %fd6394;
	selp.f64 	%fd741, %fd6394, %fd6396, %p495;
	@%p491 bra 	$L__BB1_497;
	mov.f64 	%fd6402, 0d0000000000000000;
	mul.rn.f64 	%fd17208, %fd17205, %fd6402;
	mov.b32 	%r3831, 0;
	bra.uni 	$L__BB1_499;
$L__BB1_497:
	mul.f64 	%fd6397, %fd17205, 0d3FE45F306DC9C883;
	cvt.rni.s32.f64 	%r3831, %fd6397;
	cvt.rn.f64.s32 	%fd6398, %r3831;
	fma.rn.f64 	%fd6399, %fd6398, 0dBFF921FB54442D18, %fd17205;
	fma.rn.f64 	%fd6400, %fd6398, 0dBC91A62633145C00, %fd6399;
	fma.rn.f64 	%fd17208, %fd6398, 0dB97B839A252049C0, %fd6400;
	setp.ltu.f64 	%p496, %fd735, 0d41E0000000000000;
	@%p496 bra 	$L__BB1_499;
	{ // callseq 1356, 0
	.param .b64 param0;
	st.param.f64 	[param0], %fd17205;
	.param .align 16 .b8 retval0[16];
	call.uni (retval0), 
	__internal_trig_reduction_slowpathd, 
	(
	param0
	);
	ld.param.f64 	%fd17208, [retval0];
	ld.param.b32 	%r3831, [retval0+8];
	} // callseq 1356
$L__BB1_499:
	shl.b32 	%r1925, %r3831, 6;
	cvt.u64.u32 	%rd389, %r1925;
	and.b64  	%rd390, %rd389, 64;
	mov.u64 	%rd391, __cudart_sin_cos_coeffs;
	add.s64 	%rd392, %rd391, %rd390;
	mul.rn.f64 	%fd6403, %fd17208, %fd17208;
	and.b32  	%r1926, %r3831, 1;
	setp.eq.b32 	%p498, %r1926, 1;
	selp.f64 	%fd6404, 0dBDA8FF8320FD8164, 0d3DE5DB65F9785EBA, %p498;
	ld.global.nc.v2.f64 	{%fd6405, %fd6406}, [%rd392];
	fma.rn.f64 	%fd6407, %fd6404, %fd6403, %fd6405;
	fma.rn.f64 	%fd6408, %fd6407, %fd6403, %fd6406;
	ld.global.nc.v2.f64 	{%fd6409, %fd6410}, [%rd392+16];
	fma.rn.f64 	%fd6411, %fd6408, %fd6403, %fd6409;
	fma.rn.f64 	%fd6412, %fd6411, %fd6403, %fd6410;
	ld.global.nc.v2.f64 	{%fd6413, %fd6414}, [%rd392+32];
	fma.rn.f64 	%fd6415, %fd6412, %fd6403, %fd6413;
	fma.rn.f64 	%fd6416, %fd6415, %fd6403, %fd6414;
	fma.rn.f64 	%fd6417, %fd6416, %fd17208, %fd17208;
	fma.rn.f64 	%fd6418, %fd6416, %fd6403, 0d3FF0000000000000;
	selp.f64 	%fd6419, %fd6418, %fd6417, %p498;
	and.b32  	%r1927, %r3831, 2;
	setp.eq.s32 	%p499, %r1927, 0;
	mov.f64 	%fd6420, 0d0000000000000000;
	sub.f64 	%fd6421, %fd6420, %fd6419;
	selp.f64 	%fd6422, %fd6419, %fd6421, %p499;
	mul.f64 	%fd6423, %fd703, %fd6422;
	mul.f64 	%fd6424, %fd702, %fd741;
	sub.f64 	%fd6425, %fd6423, %fd6424;
	sub.f64 	%fd746, %fd6425, %fd714;
	@%p491 bra 	$L__BB1_501;
	mov.f64 	%fd6431, 0d0000000000000000;
	mul.rn.f64 	%fd17210, %fd734, %fd6431;
	mov.b32 	%r3833, 1;
	bra.uni 	$L__BB1_504;
$L__BB1_501:
	mul.f64 	%fd6426, %fd17205, 0dBFE45F306DC9C883;
	cvt.rni.s32.f64 	%r3832, %fd6426;
	cvt.rn.f64.s32 	%fd6427, %r3832;
	fma.rn.f64 	%fd6428, %fd6427, 0dBFF921FB54442D18, %fd734;
	fma.rn.f64 	%fd6429, %fd6427, 0dBC91A62633145C00, %fd6428;
	fma.rn.f64 	%fd17210, %fd6427, 0dB97B839A252049C0, %fd6429;
	setp.ltu.f64 	%p500, %fd735, 0d41E0000000000000;
	@%p500 bra 	$L__BB1_503;
	{ // callseq 1357, 0
	.param .b64 param0;
	st.param.f64 	[param0], %fd734;
	.param .align 16 .b8 retval0[16];
	call.uni (retval0), 
	__internal_trig_reduction_slowpathd, 
	(
	param0
	);
	ld.param.f64 	%fd17210, [retval0];
	ld.param.b32 	%r3832, [retval0+8];
	} // callseq 1357
$L__BB1_503:
	add.s32 	%r3833, %r3832, 1;
$L__BB1_504:
	shl.b32 	%r1930, %r3833, 6;
	cvt.u64.u32 	%rd393, %r1930;
	and.b64  	%rd394, %rd393, 64;
	mov.u64 	%rd395, __cudart_sin_cos_coeffs;
	add.s64 	%rd396, %rd395, %rd394;
	mul.rn.f64 	%fd6432, %fd17210, %fd17210;
	and.b32  	%r1931, %r3833, 1;
	setp.eq.b32 	%p502, %r1931, 1;
	selp.f64 	%fd6433, 0dBDA8FF8320FD8164, 0d3DE5DB65F9785EBA, %p502;
	ld.global.nc.v2.f64 	{%fd6434, %fd6435}, [%rd396];
	fma.rn.f64 	%fd6436, %fd6433, %fd6432, %fd6434;
	fma.rn.f64 	%fd6437, %fd6436, %fd6432, %fd6435;
	ld.global.nc.v2.f64 	{%fd6438, %fd6439}, [%rd396+16];
	fma.rn.f64 	%fd6440, %fd6437, %fd6432, %fd6438;
	fma.rn.f64 	%fd6441, %fd6440, %fd6432, %fd6439;
	ld.global.nc.v2.f64 	{%fd6442, %fd6443}, [%rd396+32];
	fma.rn.f64 	%fd6444, %fd6441, %fd6432, %fd6442;
	fma.rn.f64 	%fd6445, %fd6444, %fd6432, %fd6443;
	fma.rn.f64 	%fd6446, %fd6445, %fd17210, %fd17210;
	fma.rn.f64 	%fd6447, %fd6445, %fd6432, 0d3FF0000000000000;
	selp.f64 	%fd6448, %fd6447, %fd6446, %p502;
	and.b32  	%r1932, %r3833, 2;
	setp.eq.s32 	%p503, %r1932, 0;
	mov.f64 	%fd6449, 0d0000000000000000;
	sub.f64 	%fd6450, %fd6449, %fd6448;
	selp.f64 	%fd752, %fd6448, %fd6450, %p503;
	@%p491 bra 	$L__BB1_506;
	mov.f64 	%fd6456, 0d0000000000000000;
	mul.rn.f64 	%fd17211, %fd734, %fd6456;
	mov.b32 	%r3834, 0;
	bra.uni 	$L__BB1_508;
$L__BB1_506:
	mul.f64 	%fd6451, %fd17205, 0dBFE45F306DC9C883;
	cvt.rni.s32.f64 	%r3834, %fd6451;
	cvt.rn.f64.s32 	%fd6452, %r3834;
	fma.rn.f64 	%fd6453, %fd6452, 0dBFF921FB54442D18, %fd734;
	fma.rn.f64 	%fd6454, %fd6452, 0dBC91A62633145C00, %fd6453;
	fma.rn.f64 	%fd17211, %fd6452, 0dB97B839A252049C0, %fd6454;
	setp.ltu.f64 	%p504, %fd735, 0d41E0000000000000;
	@%p504 bra 	$L__BB1_508;
	{ // callseq 1358, 0
	.param .b64 param0;
	st.param.f64 	[param0], %fd734;
	.param .align 16 .b8 retval0[16];
	call.uni (retval0), 
	__internal_trig_reduction_slowpathd, 
	(
	param0
	);
	ld.param.f64 	%fd17211, [retval0];
	ld.param.b32 	%r3834, [retval0+8];
	} // callseq 1358
$L__BB1_508:
	shl.b32 	%r1935, %r3834, 6;
	cvt.u64.u32 	%rd397, %r1935;
	and.b64  	%rd398, %rd397, 64;
	mov.u64 	%rd399, __cudart_sin_cos_coeffs;
	add.s64 	%rd400, %rd399, %rd398;
	mul.rn.f64 	%fd6457, %fd17211, %fd17211;
	and.b32  	%r1936, %r3834, 1;
	setp.eq.b32 	%p505, %r1936, 1;
	selp.f64 	%fd6458, 0dBDA8FF8320FD8164, 0d3DE5DB65F9785EBA, %p505;
	ld.global.nc.v2.f64 	{%fd6459, %fd6460}, [%rd400];
	fma.rn.f64 	%fd6461, %fd6458, %fd6457, %fd6459;
	fma.rn.f64 	%fd6462, %fd6461, %fd6457, %fd6460;
	ld.global.nc.v2.f64 	{%fd6463, %fd6464}, [%rd400+16];
	fma.rn.f64 	%fd6465, %fd6462, %fd6457, %fd6463;
	fma.rn.f64 	%fd6466, %fd6465, %fd6457, %fd6464;
	ld.global.nc.v2.f64 	{%fd6467, %fd6468}, [%rd400+32];
	fma.rn.f64 	%fd6469, %fd6466, %fd6457, %fd6467;
	fma.rn.f64 	%fd6470, %fd6469, %fd6457, %fd6468;
	fma.rn.f64 	%fd6471, %fd6470, %fd17211, %fd17211;
	fma.rn.f64 	%fd6472, %fd6470, %fd6457, 0d3FF0000000000000;
	selp.f64 	%fd6473, %fd6472, %fd6471, %p505;
	and.b32  	%r1937, %r3834, 2;
	setp.eq.s32 	%p506, %r1937, 0;
	mov.f64 	%fd6474, 0d0000000000000000;
	sub.f64 	%fd6475, %fd6474, %fd6473;
	selp.f64 	%fd6476, %fd6473, %fd6475, %p506;
	mul.f64 	%fd6477, %fd703, %fd6476;
	mul.f64 	%fd6478, %fd702, %fd752;
	sub.f64 	%fd6479, %fd6477, %fd6478;
	sub.f64 	%fd6480, %fd6479, %fd714;
	abs.f64 	%fd6481, %fd6480;
	abs.f64 	%fd6482, %fd746;
	setp.geu.f64 	%p507, %fd6482, %fd6481;
	@%p507 bra 	$L__BB1_510;
	mul.f64 	%fd6484, %fd17205, 0d404CA5DC1A63C1F5;
	st.local.f64 	[%rd6], %fd6484;
	mov.b32 	%r3842, 1;
	bra.uni 	$L__BB1_511;
$L__BB1_510:
	mul.f64 	%fd6483, %fd17205, 0dC04CA5DC1A63C1F5;
	st.local.f64 	[%rd6], %fd6483;
	mov.b32 	%r3842, 1;
$L__BB1_511:
	neg.f64 	%fd6485, %fd723;
	sub.f64 	%fd6486, %fd6485, %fd725;
	div.rn.f64 	%fd757, %fd6486, %fd726;
	abs.f64 	%fd758, %fd757;
	setp.gtu.f64 	%p508, %fd758, 0d3FF0000000000000;
	@%p508 bra 	$L__BB1_538;
	{
	.reg .b32 %temp; 
	mov.b64 	{%temp, %r336}, %fd757;
	}
	{
	.reg .b32 %temp; 
	mov.b64 	{%temp, %r1940}, %fd758;
	}
	setp.gt.s32 	%p509, %r1940, 1071801957;
	@%p509 bra 	$L__BB1_516;
	mul.f64 	%fd6527, %fd757, %fd757;
	fma.rn.f64 	%fd6528, %fd6527, 0d3FB0066BDC1895E9, 0dBFB3823B180754AF;
	fma.rn.f64 	%fd6529, %fd6528, %fd6527, 0d3FB11E52CC2F79AE;
	fma.rn.f64 	%fd6530, %fd6529, %fd6527, 0dBF924EAF3526861B;
	fma.rn.f64 	%fd6531, %fd6530, %fd6527, 0d3F91DF02A31E6CB7;
	fma.rn.f64 	%fd6532, %fd6531, %fd6527, 0d3F847D18B0EEC6CC;
	fma.rn.f64 	%fd6533, %fd6532, %fd6527, 0d3F8D0AF961BA53B0;
	fma.rn.f64 	%fd6534, %fd6533, %fd6527, 0d3F91BF7734CF1C48;
	fma.rn.f64 	%fd6535, %fd6534, %fd6527, 0d3F96E91483144EF7;
	fma.rn.f64 	%fd6536, %fd6535, %fd6527, 0d3F9F1C6E0A4F9F81;
	fma.rn.f64 	%fd6537, %fd6536, %fd6527, 0d3FA6DB6DC27FA92B;
	fma.rn.f64 	%fd6538, %fd6537, %fd6527, 0d3FB333333320F91B;
	fma.rn.f64 	%fd6539, %fd6538, %fd6527, 0d3FC5555555555F4D;
	mul.f64 	%fd6540, %fd6527, %fd6539;
	fma.rn.f64 	%fd759, %fd6540, %fd758, %fd758;
	setp.gt.s32 	%p513, %r336, -1;
	@%p513 bra 	$L__BB1_515;
	mov.f64 	%fd6545, 0d3C91A62633145C07;
	add.rn.f64 	%fd6546, %fd759, %fd6545;
	mov.f64 	%fd6547, 0d3FF921FB54442D18;
	add.rn.f64 	%fd17212, %fd6547, %fd6546;
	bra.uni 	$L__BB1_517;
$L__BB1_515:
	mov.f64 	%fd6541, 0dBC91A62633145C07;
	add.rn.f64 	%fd6542, %fd759, %fd6541;
	neg.f64 	%fd6543, %fd6542;
	mov.f64 	%fd6544, 0d3FF921FB54442D18;
	add.rn.f64 	%fd17212, %fd6544, %fd6543;
	bra.uni 	$L__BB1_517;
$L__BB1_516:
	mov.f64 	%fd6487, 0d3FF0000000000000;
	sub.f64 	%fd6488, %fd6487, %fd758;
	{
	.reg .b32 %temp; 
	mov.b64 	{%r1941, %temp}, %fd6488;
	}
	{
	.reg .b32 %temp; 
	mov.b64 	{%temp, %r1942}, %fd6488;
	}
	add.s32 	%r1943, %r1942, -1048576;
	mov.b64 	%fd6489, {%r1941, %r1943};
	rsqrt.approx.ftz.f64 	%fd6490, %fd6489;
	{
	.reg .b32 %temp; 
	mov.b64 	{%r1944, %temp}, %fd6490;
	}
	{
	.reg .b32 %temp; 
	mov.b64 	{%temp, %r1945}, %fd6490;
	}
	add.s32 	%r1946, %r1945, -1048576;
	mov.b64 	%fd6491, {%r1944, %r1946};
	mul.f64 	%fd6492, %fd6489, %fd6490;
	neg.f64 	%fd6493, %fd6492;
	fma.rn.f64 	%fd6494, %fd6492, %fd6493, %fd6489;
	fma.rn.f64 	%fd6495, %fd6494, %fd6491, %fd6492;
	neg.f64 	%fd6496, %fd6495;
	fma.rn.f64 	%fd6497, %fd6490, %fd6496, 0d3FF0000000000000;
	fma.rn.f64 	%fd6498, %fd6497, %fd6491, %fd6491;
	fma.rn.f64 	%fd6499, %fd6495, %fd6496, %fd6489;
	fma.rn.f64 	%fd6500, %fd6499, %fd6498, %fd6495;
	{
	.reg .b32 %temp; 
	mov.b64 	{%r1947, %temp}, %fd6500;
	}
	{
	.reg .b32 %temp; 
	mov.b64 	{%temp, %r1948}, %fd6500;
	}
	add.s32 	%r1949, %r1948, 1048576;
	mov.b64 	%fd6501, {%r1947, %r1949};
	fma.rn.f64 	%fd6502, %fd6488, 0d3EC715B371155F70, 0dBEBAC2FE66FAAC4B;
	fma.rn.f64 	%fd6503, %fd6502, %fd6488, 0d3ED9A9B88EFCD9B8;
	fma.rn.f64 	%fd6504, %fd6503, %fd6488, 0d3EDD0F40A8A0C4C3;
	fma.rn.f64 	%fd6505, %fd6504, %fd6488, 0d3EF46D4CFA9E0E1F;
	fma.rn.f64 	%fd6506, %fd6505, %fd6488, 0d3F079C168D1E2422;
	fma.rn.f64 	%fd6507, %fd6506, %fd6488, 0d3F1C9A88C3BCA540;
	fma.rn.f64 	%fd6508, %fd6507, %fd6488, 0d3F31C4E64BD476DF;
	fma.rn.f64 	%fd6509, %fd6508, %fd6488, 0d3F46E8BA60009C8F;
	fma.rn.f64 	%fd6510, %fd6509, %fd6488, 0d3F5F1C71C62B05A2;
	fma.rn.f64 	%fd6511, %fd6510, %fd6488, 0d3F76DB6DB6DC9F2C;
	fma.rn.f64 	%fd6512, %fd6511, %fd6488, 0d3F9333333333329C;
	fma.rn.f64 	%fd6513, %fd6512, %fd6488, 0d3FB5555555555555;
	setp.lt.s32 	%p510, %r1942, 1;
	mov.f64 	%fd6514, 0d0000000000000000;
	mul.rn.f64 	%fd6515, %fd758, %fd6514;
	mul.f64 	%fd6516, %fd6488, %fd6513;
	fma.rn.f64 	%fd6517, %fd6516, %fd6501, %fd6501;
	selp.f64 	%fd6518, %fd6515, %fd6517, %p510;
	setp.lt.s32 	%p511, %r1942, 0;
	mov.f64 	%fd6519, 0d7FF0000000000000;
	mul.rn.f64 	%fd6520, %fd6518, %fd6519;
	selp.f64 	%fd6521, %fd6520, %fd6518, %p511;
	setp.lt.s32 	%p512, %r336, 0;
	mov.f64 	%fd6522, 0dBCA1A62633145C07;
	add.rn.f64 	%fd6523, %fd6521, %fd6522;
	neg.f64 	%fd6524, %fd6523;
	mov.f64 	%fd6525, 0d400921FB54442D18;
	add.rn.f64 	%fd6526, %fd6525, %fd6524;
	selp.f64 	%fd17212, %fd6526, %fd6521, %p512;
$L__BB1_517:
	neg.f64 	%fd764, %fd17212;
	abs.f64 	%fd765, %fd17212;
	setp.neu.f64 	%p514, %fd765, 0d7FF0000000000000;
	@%p514 bra 	$L__BB1_519;
	mov.f64 	%fd6553, 0d0000000000000000;
	mul.rn.f64 	%fd17214, %fd17212, %fd6553;
	mov.b32 	%r3837, 1;
	bra.uni 	$L__BB1_522;
$L__BB1_519:
	mul.f64 	%fd6548, %fd17212, 0d3FE45F306DC9C883;
	cvt.rni.s32.f64 	%r3836, %fd6548;
	cvt.rn.f64.s32 	%fd6549, %r3836;
	fma.rn.f64 	%fd6550, %fd6549, 0dBFF921FB54442D18, %fd17212;
	fma.rn.f64 	%fd6551, %fd6549, 0dBC91A62633145C00, %fd6550;
	fma.rn.f64 	%fd17214, %fd6549, 0dB97B839A252049C0, %fd6551;
	setp.ltu.f64 	%p515, %fd765, 0d41E0000000000000;
	@%p515 bra 	$L__BB1_521;
	{ // callseq 1359, 0
	.param .b64 param0;
	st.param.f64 	[param0], %fd17212;
	.param .align 16 .b8 retval0[16];
	call.uni (retval0), 
	__internal_trig_reduction_slowpathd, 
	(
	param0
	);
	ld.param.f64 	%fd17214, [retval0];
	ld.param.b32 	%r3836, [retval0+8];
	} // callseq 1359
$L__BB1_521:
	add.s32 	%r3837, %r3836, 1;
$L__BB1_522:
	shl.b32 	%r1952, %r3837, 6;
	cvt.u64.u32 	%rd401, %r1952;
	and.b64  	%rd402, %rd401, 64;
	mov.u64 	%rd403, __cudart_sin_cos_coeffs;
	add.s64 	%rd404, %rd403, %rd402;
	mul.rn.f64 	%fd6554, %fd17214, %fd17214;
	and.b32  	%r1953, %r3837, 1;
	setp.eq.b32 	%p517, %r1953, 1;
	selp.f64 	%fd6555, 0dBDA8FF8320FD8164, 0d3DE5DB65F9785EBA, %p517;
	ld.global.nc.v2.f64 	{%fd6556, %fd6557}, [%rd404];
	fma.rn.f64 	%fd6558, %fd6555, %fd6554, %fd6556;
	fma.rn.f64 	%fd6559, %fd6558, %fd6554, %fd6557;
	ld.global.nc.v2.f64 	{%fd6560, %fd6561}, [%rd404+16];
	fma.rn.f64 	%fd6562, %fd6559, %fd6554, %fd6560;
	fma.rn.f64 	%fd6563, %fd6562, %fd6554, %fd6561;
	ld.global.nc.v2.f64 	{%fd6564, %fd6565}, [%rd404+32];
	fma.rn.f64 	%fd6566, %fd6563, %fd6554, %fd6564;
	fma.rn.f64 	%fd6567, %fd6566, %fd6554, %fd6565;
	fma.rn.f64 	%fd6568, %fd6567, %fd17214, %fd17214;
	fma.rn.f64 	%fd6569, %fd6567, %fd6554, 0d3FF0000000000000;
	selp.f64 	%fd6570, %fd6569, %fd6568, %p517;
	and.b32  	%r1954, %r3837, 2;
	setp.eq.s32 	%p518, %r1954, 0;
	mov.f64 	%fd6571, 0d0000000000000000;
	sub.f64 	%fd6572, %fd6571, %fd6570;
	selp.f64 	%fd771, %fd6570, %fd6572, %p518;
	@%p514 bra 	$L__BB1_524;
	mov.f64 	%fd6578, 0d0000000000000000;
	mul.rn.f64 	%fd17215, %fd17212, %fd6578;
	mov.b32 	%r3838, 0;
	bra.uni 	$L__BB1_526;
$L__BB1_524:
	mul.f64 	%fd6573, %fd17212, 0d3FE45F306DC9C883;
	cvt.rni.s32.f64 	%r3838, %fd6573;
	cvt.rn.f64.s32 	%fd6574, %r3838;
	fma.rn.f64 	%fd6575, %fd6574, 0dBFF921FB54442D18, %fd17212;
	fma.rn.f64 	%fd6576, %fd6574, 0dBC91A62633145C00, %fd6575;
	fma.rn.f64 	%fd17215, %fd6574, 0dB97B839A252049C0, %fd6576;
	setp.ltu.f64 	%p519, %fd765, 0d41E0000000000000;
	@%p519 bra 	$L__BB1_526;
	{ // callseq 1360, 0
	.param .b64 param0;
	st.param.f64 	[param0], %fd17212;
	.param .align 16 .b8 retval0[16];
	call.uni (retval0), 
	__internal_trig_reduction_slowpathd, 
	(
	param0
	);
	ld.param.f64 	%fd17215, [retval0];
	ld.param.b32 	%r3838, [retval0+8];
	} // callseq 1360
$L__BB1_526:
	shl.b32 	%r1957, %r3838, 6;
	cvt.u64.u32 	%rd405, %r1957;
	and.b64  	%rd406, %rd405, 64;
	mov.u64 	%rd407, __cudart_sin_cos_coeffs;
	add.s64 	%rd408, %rd407, %rd406;
	mul.rn.f64 	%fd6579, %fd17215, %fd17215;
	and.b32  	%r1958, %r3838, 1;
	setp.eq.b32 	%p521, %r1958, 1;
	selp.f64 	%fd6580, 0dBDA8FF8320FD8164, 0d3DE5DB65F9785EBA, %p521;
	ld.global.nc.v2.f64 	{%fd6581, %fd6582}, [%rd408];
	fma.rn.f64 	%fd6583, %fd6580, %fd6579, %fd6581;
	fma.rn.f64 	%fd6584, %fd6583, %fd6579, %fd6582;
	ld.global.nc.v2.f64 	{%fd6585, %fd6586}, [%rd408+16];
	fma.rn.f64 	%fd6587, %fd6584, %fd6579, %fd6585;
	fma.rn.f64 	%fd6588, %fd6587, %fd6579, %fd6586;
	ld.global.nc.v2.f64 	{%fd6589, %fd6590}, [%rd408+32];
	fma.rn.f64 	%fd6591, %fd6588, %fd6579, %fd6589;
	fma.rn.f64 	%fd6592, %fd6591, %fd6579, %fd6590;
	fma.rn.f64 	%fd6593, %fd6592, %fd17215, %fd17215;
	fma.rn.f64 	%fd6594, %fd6592, %fd6579, 0d3FF0000000000000;
	selp.f64 	%fd6595, %fd6594, %fd6593, %p521;
	and.b32  	%r1959, %r3838, 2;
	setp.eq.s32 	%p522, %r1959, 0;
	mov.f64 	%fd6596, 0d0000000000000000;
	sub.f64 	%fd6597, %fd6596, %fd6595;
	selp.f64 	%fd6598, %fd6595, %fd6597, %p522;
	mul.f64 	%fd6599, %fd703, %fd6598;
	mul.f64 	%fd6600, %fd702, %fd771;
	sub.f64 	%fd6601, %fd6599, %fd6600;
	sub.f64 	%fd776, %fd6601, %fd714;
	@%p514 bra 	$L__BB1_528;
	mov.f64 	%fd6607, 0d0000000000000000;
	mul.rn.f64 	%fd17217, %fd764, %fd6607;
	mov.b32 	%r3840, 1;
	bra.uni 	$L__BB1_531;
$L__BB1_528:
	mul.f64 	%fd6602, %fd17212, 0dBFE45F306DC9C883;
	cvt.rni.s32.f64 	%r3839, %fd6602;
	cvt.rn.f64.s32 	%fd6603, %r3839;
	fma.rn.f64 	%fd6604, %fd6603, 0dBFF921FB54442D18, %fd764;
	fma.rn.f64 	%fd6605, %fd6603, 0dBC91A62633145C00, %fd6604;
	fma.rn.f64 	%fd17217, %fd6603, 0dB97B839A252049C0, %fd6605;
	setp.ltu.f64 	%p523, %fd765, 0d41E0000000000000;
	@%p523 bra 	$L__BB1_530;
	{ // callseq 1361, 0
	.param .b64 param0;
	st.param.f64 	[param0], %fd764;
	.param .align 16 .b8 retval0[16];
	call.uni (retval0), 
	__internal_trig_reduction_slowpathd, 
	(
	param0
	);
	ld.param.f64 	%fd17217, [retval0];
	ld.param.b32 	%r3839, [retval0+8];
	} // callseq 1361
$L__BB1_530:
	add.s32 	%r3840, %r3839, 1;
$L__BB1_531:
	shl.b32 	%r1962, %r3840, 6;
	cvt.u64.u32 	%rd409, %r1962;
	and.b64  	%rd410, %rd409, 64;
	mov.u64 	%rd411, __cudart_sin_cos_coeffs;
	add.s64 	%rd412, %rd411, %rd410;
	mul.rn.f64 	%fd6608, %fd17217, %fd17217;
	and.b32  	%r1963, %r3840, 1;
	setp.eq.b32 	%p525, %r1963, 1;
	selp.f64 	%fd6609, 0dBDA8FF8320FD8164, 0d3DE5DB65F9785EBA, %p525;
	ld.global.nc.v2.f64 	{%fd6610, %fd6611}, [%rd412];
	fma.rn.f64 	%fd6612, %fd6609, %fd6608, %fd6610;
	fma.rn.f64 	%fd6613, %fd6612, %fd6608, %fd6611;
	ld.global.nc.v2.f64 	{%fd6614, %fd6615}, [%rd412+16];
	fma.rn.f64 	%fd6616, %fd6613, %fd6608, %fd6614;
	fma.rn.f64 	%fd6617, %fd6616, %fd6608, %fd6615;
	ld.global.nc.v2.f64 	{%fd6618, %fd6619}, [%rd412+32];
	fma.rn.f64 	%fd6620, %fd6617, %fd6608, %fd6618;
	fma.rn.f64 	%fd6621, %fd6620, %fd6608, %fd6619;
	fma.rn.f64 	%fd6622, %fd6621, %fd17217, %fd17217;
	fma.rn.f64 	%fd6623, %fd6621, %fd6608, 0d3FF0000000000000;
	selp.f64 	%fd6624, %fd6623, %fd6622, %p525;
	and.b32  	%r1964, %r3840, 2;
	setp.eq.s32 	%p526, %r1964, 0;
	mov.f64 	%fd6625, 0d0000000000000000;
	sub.f64 	%fd6626, %fd6625, %fd6624;
	selp.f64 	%fd782, %fd6624, %fd6626, %p526;
	@%p514 bra 	$L__BB1_533;
	mov.f64 	%fd6632, 0d0000000000000000;
	mul.rn.f64 	%fd17218, %fd764, %fd6632;
	mov.b32 	%r3841, 0;
	bra.uni 	$L__BB1_535;
$L__BB1_533:
	mul.f64 	%fd6627, %fd17212, 0dBFE45F306DC9C883;
	cvt.rni.s32.f64 	%r3841, %fd6627;
	cvt.rn.f64.s32 	%fd6628, %r3841;
	fma.rn.f64 	%fd6629, %fd6628, 0dBFF921FB54442D18, %fd764;
	fma.rn.f64 	%fd6630, %fd6628, 0dBC91A62633145C00, %fd6629;
	fma.rn.f64 	%fd17218, %fd6628, 0dB97B839A252049C0, %fd6630;
	setp.ltu.f64 	%p527, %fd765, 0d41E0000000000000;
	@%p527 bra 	$L__BB1_535;
	{ // callseq 1362, 0
	.param .b64 param0;
	st.param.f64 	[param0], %fd764;
	.param .align 16 .b8 retval0[16];
	call.uni (retval0), 
	__internal_trig_reduction_slowpathd, 
	(
	param0
	);
	ld.param.f64 	%fd17218, [retval0];
	ld.param.b32 	%r3841, [retval0+8];
	} // callseq 1362
$L__BB1_535:
	shl.b32 	%r1967, %r3841, 6;
	cvt.u64.u32 	%rd413, %r1967;
	and.b64  	%rd414, %rd413, 64;
	mov.u64 	%rd415, __cudart_sin_cos_coeffs;
	add.s64 	%rd416, %rd415, %rd414;
	mul.rn.f64 	%fd6633, %fd17218, %fd17218;
	and.b32  	%r1968, %r3841, 1;
	setp.eq.b32 	%p528, %r1968, 1;
	selp.f64 	%fd6634, 0dBDA8FF8320FD8164, 0d3DE5DB65F9785EBA, %p528;
	ld.global.nc.v2.f64 	{%fd6635, %fd6636}, [%rd416];
	fma.rn.f64 	%fd6637, %fd6634, %fd6633, %fd6635;
	fma.rn.f64 	%fd6638, %fd6637, %fd6633, %fd6636;
	ld.global.nc.v2.f64 	{%fd6639, %fd6640}, [%rd416+16];
	fma.rn.f64 	%fd6641, %fd6638, %fd6633, %fd6639;
	fma.rn.f64 	%fd6642, %fd6641, %fd6633, %fd6640;
	ld.global.nc.v2.f64 	{%fd6643, %fd6644}, [%rd416+32];
	fma.rn.f64 	%fd6645, %fd6642, %fd6633, %fd6643;
	fma.rn.f64 	%fd6646, %fd6645, %fd6633, %fd6644;
	fma.rn.f64 	%fd6647, %fd6646, %fd17218, %fd17218;
	fma.rn.f64 	%fd6648, %fd6646, %fd6633, 0d3FF0000000000000;
	selp.f64 	%fd6649, %fd6648, %fd6647, %p528;
	and.b32  	%r1969, %r3841, 2;
	setp.eq.s32 	%p529, %r1969, 0;
	mov.f64 	%fd6650, 0d0000000000000000;
	sub.f64 	%fd6651, %fd6650, %fd6649;
	selp.f64 	%fd6652, %fd6649, %fd6651, %p529;
	mul.f64 	%fd6653, %fd703, %fd6652;
	mul.f64 	%fd6654, %fd702, %fd782;
	sub.f64 	%fd6655, %fd6653, %fd6654;
	sub.f64 	%fd6656, %fd6655, %fd714;
	abs.f64 	%fd6657, %fd6656;
	abs.f64 	%fd6658, %fd776;
	setp.geu.f64 	%p530, %fd6658, %fd6657;
	@%p530 bra 	$L__BB1_537;
	mul.f64 	%fd6660, %fd17212, 0d404CA5DC1A63C1F5;
	mul.wide.u32 	%rd419, %r3842, 8;
	add.s64 	%rd420, %rd6, %rd419;
	st.local.f64 	[%rd420], %fd6660;
	add.s32 	%r3842, %r3842, 1;
	bra.uni 	$L__BB1_538;
$L__BB1_537:
	mul.f64 	%fd6659, %fd17212, 0dC04CA5DC1A63C1F5;
	mul.wide.u32 	%rd417, %r3842, 8;
	add.s64 	%rd418, %rd6, %rd417;
	st.local.f64 	[%rd418], %fd6659;
	add.s32 	%r3842, %r3842, 1;
$L__BB1_538:
	setp.eq.s32 	%p538, %r3842, 0;
	@%p538 bra 	$L__BB1_569;
	ld.local.f64 	%fd6725, [%rd6];
	mul.f64 	%fd787, %fd6725, 0d3F91DF46A2529D3A;
	abs.f64 	%fd788, %fd787;
	setp.neu.f64 	%p539, %fd788, 0d7FF0000000000000;
	@%p539 bra 	$L__BB1_541;
	mov.f64 	%fd6731, 0d0000000000000000;
	mul.rn.f64 	%fd17220, %fd787, %fd6731;
	mov.b32 	%r3844, 1;
	bra.uni 	$L__BB1_544;
$L__BB1_541:
	mul.f64 	%fd6726, %fd787, 0d3FE45F306DC9C883;
	cvt.rni.s32.f64 	%r3843, %fd6726;
	cvt.rn.f64.s32 	%fd6727, %r3843;
	fma.rn.f64 	%fd6728, %fd6727, 0dBFF921FB54442D18, %fd787;
	fma.rn.f64 	%fd6729, %fd6727, 0dBC91A62633145C00, %fd6728;
	fma.rn.f64 	%fd17220, %fd6727, 0dB97B839A252049C0, %fd6729;
	setp.ltu.f64 	%p540, %fd788, 0d41E0000000000000;
	@%p540 bra 	$L__BB1_543;
	{ // callseq 1363, 0
	.param .b64 param0;
	st.param.f64 	[param0], %fd787;
	.param .align 16 .b8 retval0[16];
	call.uni (retval0), 
	__internal_trig_reduction_slowpathd, 
	(
	param0
	);
	ld.param.f64 	%fd17220, [retval0];
	ld.param.b32 	%r3843, [retval0+8];
	} // callseq 1363
$L__BB1_543:
	add.s32 	%r3844, %r3843, 1;
$L__BB1_544:
	shl.b32 	%r1985, %r3844, 6;
	cvt.u64.u32 	%rd421, %r1985;
	and.b64  	%rd422, %rd421, 64;
	mov.u64 	%rd423, __cudart_sin_cos_coeffs;
	add.s64 	%rd424, %rd423, %rd422;
	mul.rn.f64 	%fd6732, %fd17220, %fd17220;
	and.b32  	%r1986, %r3844, 1;
	setp.eq.b32 	%p542, %r1986, 1;
	selp.f64 	%fd6733, 0dBDA8FF8320FD8164, 0d3DE5DB65F9785EBA, %p542;
	ld.global.nc.v2.f64 	{%fd6734, %fd6735}, [%rd424];
	fma.rn.f64 	%fd6736, %fd6733, %fd6732, %fd6734;
	fma.rn.f64 	%fd6737, %fd6736, %fd6732, %fd6735;
	ld.global.nc.v2.f64 	{%fd6738, %fd6739}, [%rd424+16];
	fma.rn.f64 	%fd6740, %fd6737, %fd6732, %fd6738;
	fma.rn.f64 	%fd6741, %fd6740, %fd6732, %fd6739;
	ld.global.nc.v2.f64 	{%fd6742, %fd6743}, [%rd424+32];
	fma.rn.f64 	%fd6744, %fd6741, %fd6732, %fd6742;
	fma.rn.f64 	%fd6745, %fd6744, %fd6732, %fd6743;
	fma.rn.f64 	%fd6746, %fd6745, %fd17220, %fd17220;
	fma.rn.f64 	%fd6747, %fd6745, %fd6732, 0d3FF0000000000000;
	selp.f64 	%fd6748, %fd6747, %fd6746, %p542;
	and.b32  	%r1987, %r3844, 2;
	setp.eq.s32 	%p543, %r1987, 0;
	mov.f64 	%fd6749, 0d0000000000000000;
	sub.f64 	%fd6750, %fd6749, %fd6748;
	selp.f64 	%fd794, %fd6748, %fd6750, %p543;
	@%p539 bra 	$L__BB1_546;
	mov.f64 	%fd6756, 0d0000000000000000;
	mul.rn.f64 	%fd17221, %fd787, %fd6756;
	mov.b32 	%r3845, 0;
	bra.uni 	$L__BB1_548;
$L__BB1_546:
	mul.f64 	%fd6751, %fd787, 0d3FE45F306DC9C883;
	cvt.rni.s32.f64 	%r3845, %fd6751;
	cvt.rn.f64.s32 	%fd6752, %r3845;
	fma.rn.f64 	%fd6753, %fd6752, 0dBFF921FB54442D18, %fd787;
	fma.rn.f64 	%fd6754, %fd6752, 0dBC91A62633145C00, %fd6753;
	fma.rn.f64 	%fd17221, %fd6752, 0dB97B839A252049C0, %fd6754;
	setp.ltu.f64 	%p544, %fd788, 0d41E0000000000000;
	@%p544 bra 	$L__BB1_548;
	{ // callseq 1364, 0
	.param .b64 param0;
	st.param.f64 	[param0], %fd787;
	.param .align 16 .b8 retval0[16];
	call.uni (retval0), 
	__internal_trig_reduction_slowpathd, 
	(
	param0
	);
	ld.param.f64 	%fd17221, [retval0];
	ld.param.b32 	%r3845, [retval0+8];
	} // callseq 1364
$L__BB1_548:
	shl.b32 	%r1990, %r3845, 6;
	cvt.u64.u32 	%rd425, %r1990;
	and.b64  	%rd426, %rd425, 64;
	mov.u64 	%rd427, __cudart_sin_cos_coeffs;
	add.s64 	%rd428, %rd427, %rd426;
	mul.rn.f64 	%fd6757, %fd17221, %fd17221;
	and.b32  	%r1991, %r3845, 1;
	setp.eq.b32 	%p545, %r1991, 1;
	selp.f64 	%fd6758, 0dBDA8FF8320FD8164, 0d3DE5DB65F9785EBA, %p545;
	ld.global.nc.v2.f64 	{%fd6759, %fd6760}, [%rd428];
	fma.rn.f64 	%fd6761, %fd6758, %fd6757, %fd6759;
	fma.rn.f64 	%fd6762, %fd6761, %fd6757, %fd6760;
	ld.global.nc.v2.f64 	{%fd6763, %fd6764}, [%rd428+16];
	fma.rn.f64 	%fd6765, %fd6762, %fd6757, %fd6763;
	fma.rn.f64 	%fd6766, %fd6765, %fd6757, %fd6764;
	ld.global.nc.v2.f64 	{%fd6767, %fd6768}, [%rd428+32];
	fma.rn.f64 	%fd6769, %fd6766, %fd6757, %fd6767;
	fma.rn.f64 	%fd6770, %fd6769, %fd6757, %fd6768;
	fma.rn.f64 	%fd6771, %fd6770, %fd17221, %fd17221;
	fma.rn.f64 	%fd6772, %fd6770, %fd6757, 0d3FF0000000000000;
	selp.f64 	%fd6773, %fd6772, %fd6771, %p545;
	and.b32  	%r1992, %r3845, 2;
	setp.eq.s32 	%p546, %r1992, 0;
	mov.f64 	%fd6774, 0d0000000000000000;
	sub.f64 	%fd6775, %fd6774, %fd6773;
	selp.f64 	%fd6776, %fd6773, %fd6775, %p546;
	mul.f64 	%fd6777, %fd703, %fd794;
	fma.rn.f64 	%fd6778, %fd702, %fd6776, %fd6777;
	mul.f64 	%fd799, %fd704, 0d0000000000000000;
	add.f64 	%fd800, %fd6778, %fd799;
	mul.f64 	%fd6779, %fd703, 0d0000000000000000;
	fma.rn.f64 	%fd6780, %fd702, 0d0000000000000000, %fd6779;
	add.f64 	%fd801, %fd6780, %fd704;
	mul.f64 	%fd802, %fd801, %fd801;
	fma.rn.f64 	%fd6781, %fd800, %fd800, %fd802;
	sqrt.rn.f64 	%fd6782, %fd6781;
	div.rn.f64 	%fd803, %fd801, %fd6782;
	{
	.reg .b32 %temp; 
	mov.b64 	{%temp, %r364}, %fd803;
	}
	abs.f64 	%fd804, %fd803;
	{
	.reg .b32 %temp; 
	mov.b64 	{%temp, %r1993}, %fd804;
	}
	setp.gt.s32 	%p547, %r1993, 1071801957;
	@%p547 bra 	$L__BB1_552;
	mul.f64 	%fd6823, %fd803, %fd803;
	fma.rn.f64 	%fd6824, %fd6823, 0d3FB0066BDC1895E9, 0dBFB3823B180754AF;
	fma.rn.f64 	%fd6825, %fd6824, %fd6823, 0d3FB11E52CC2F79AE;
	fma.rn.f64 	%fd6826, %fd6825, %fd6823, 0dBF924EAF3526861B;
	fma.rn.f64 	%fd6827, %fd6826, %fd6823, 0d3F91DF02A31E6CB7;
	fma.rn.f64 	%fd6828, %fd6827, %fd6823, 0d3F847D18B0EEC6CC;
	fma.rn.f64 	%fd6829, %fd6828, %fd6823, 0d3F8D0AF961BA53B0;
	fma.rn.f64 	%fd6830, %fd6829, %fd6823, 0d3F91BF7734CF1C48;
	fma.rn.f64 	%fd6831, %fd6830, %fd6823, 0d3F96E91483144EF7;
	fma.rn.f64 	%fd6832, %fd6831, %fd6823, 0d3F9F1C6E0A4F9F81;
	fma.rn.f64 	%fd6833, %fd6832, %fd6823, 0d3FA6DB6DC27FA92B;
	fma.rn.f64 	%fd6834, %fd6833, %fd6823, 0d3FB333333320F91B;
	fma.rn.f64 	%fd6835, %fd6834, %fd6823, 0d3FC5555555555F4D;
	mul.f64 	%fd6836, %fd6823, %fd6835;
	fma.rn.f64 	%fd805, %fd6836, %fd804, %fd804;
	setp.gt.s32 	%p551, %r364, -1;
	@%p551 bra 	$L__BB1_551;
	mov.f64 	%fd6841, 0d3C91A62633145C07;
	add.rn.f64 	%fd6842, %fd805, %fd6841;
	mov.f64 	%fd6843, 0d3FF921FB54442D18;
	add.rn.f64 	%fd17222, %fd6843, %fd6842;
	bra.uni 	$L__BB1_553;
$L__BB1_551:
	mov.f64 	%fd6837, 0dBC91A62633145C07;
	add.rn.f64 	%fd6838, %fd805, %fd6837;
	neg.f64 	%fd6839, %fd6838;
	mov.f64 	%fd6840, 0d3FF921FB54442D18;
	add.rn.f64 	%fd17222, %fd6840, %fd6839;
	bra.uni 	$L__BB1_553;
$L__BB1_552:
	mov.f64 	%fd6783, 0d3FF0000000000000;
	sub.f64 	%fd6784, %fd6783, %fd804;
	{
	.reg .b32 %temp; 
	mov.b64 	{%r1994, %temp}, %fd6784;
	}
	{
	.reg .b32 %temp; 
	mov.b64 	{%temp, %r1995}, %fd6784;
	}
	add.s32 	%r1996, %r1995, -1048576;
	mov.b64 	%fd6785, {%r1994, %r1996};
	rsqrt.approx.ftz.f64 	%fd6786, %fd6785;
	{
	.reg .b32 %temp; 
	mov.b64 	{%r1997, %temp}, %fd6786;
	}
	{
	.reg .b32 %temp; 
	mov.b64 	{%temp, %r1998}, %fd6786;
	}
	add.s32 	%r1999, %r1998, -1048576;
	mov.b64 	%fd6787, {%r1997, %r1999};
	mul.f64 	%fd6788, %fd6785, %fd6786;
	neg.f64 	%fd6789, %fd6788;
	fma.rn.f64 	%fd6790, %fd6788, %fd6789, %fd6785;
	fma.rn.f64 	%fd6791, %fd6790, %fd6787, %fd6788;
	neg.f64 	%fd6792, %fd6791;
	fma.rn.f64 	%fd6793, %fd6786, %fd6792, 0d3FF0000000000000;
	fma.rn.f64 	%fd6794, %fd6793, %fd6787, %fd6787;
	fma.rn.f64 	%fd6795, %fd6791, %fd6792, %fd6785;
	fma.rn.f64 	%fd6796, %fd6795, %fd6794, %fd6791;
	{
	.reg .b32 %temp; 
	mov.b64 	{%r2000, %temp}, %fd6796;
	}
	{
	.reg .b32 %temp; 
	mov.b64 	{%temp, %r2001}, %fd6796;
	}
	add.s32 	%r2002, %r2001, 1048576;
	mov.b64 	%fd6797, {%r2000, %r2002};
	fma.rn.f64 	%fd6798, %fd6784, 0d3EC715B371155F70, 0dBEBAC2FE66FAAC4B;
	fma.rn.f64 	%fd6799, %fd6798, %fd6784, 0d3ED9A9B88EFCD9B8;
	fma.rn.f64 	%fd6800, %fd6799, %fd6784, 0d3EDD0F40A8A0C4C3;
	fma.rn.f64 	%fd6801, %fd6800, %fd6784, 0d3EF46D4CFA9E0E1F;
	fma.rn.f64 	%fd6802, %fd6801, %fd6784, 0d3F079C168D1E2422;
	fma.rn.f64 	%fd6803, %fd6802, %fd6784, 0d3F1C9A88C3BCA540;
	fma.rn.f64 	%fd6804, %fd6803, %fd6784, 0d3F31C4E64BD476DF;
	fma.rn.f64 	%fd6805, %fd6804, %fd6784, 0d3F46E8BA60009C8F;
	fma.rn.f64 	%fd6806, %fd6805, %fd6784, 0d3F5F1C71C62B05A2;
	fma.rn.f64 	%fd6807, %fd6806, %fd6784, 0d3F76DB6DB6DC9F2C;
	fma.rn.f64 	%fd6808, %fd6807, %fd6784, 0d3F9333333333329C;
	fma.rn.f64 	%fd6809, %fd6808, %fd6784, 0d3FB5555555555555;
	setp.lt.s32 	%p548, %r1995, 1;
	mov.f64 	%fd6810, 0d0000000000000000;
	mul.rn.f64 	%fd6811, %fd804, %fd6810;
	mul.f64 	%fd6812, %fd6784, %fd6809;
	fma.rn.f64 	%fd6813, %fd6812, %fd6797, %fd6797;
	selp.f64 	%fd6814, %fd6811, %fd6813, %p548;
	setp.lt.s32 	%p549, %r1995, 0;
	mov.f64 	%fd6815, 0d7FF0000000000000;
	mul.rn.f64 	%fd6816, %fd6814, %fd6815;
	selp.f64 	%fd6817, %fd6816, %fd6814, %p549;
	setp.lt.s32 	%p550, %r364, 0;
	mov.f64 	%fd6818, 0dBCA1A62633145C07;
	add.rn.f64 	%fd6819, %fd6817, %fd6818;
	neg.f64 	%fd6820, %fd6819;
	mov.f64 	%fd6821, 0d400921FB54442D18;
	add.rn.f64 	%fd6822, %fd6821, %fd6820;
	selp.f64 	%fd17222, %fd6822, %fd6817, %p550;
$L__BB1_553:
	mul.f64 	%fd6844, %fd17222, 0d404CA5DC1A63C1F5;
	setp.gt.f64 	%p552, %fd800, 0d0000000000000000;
	neg.f64 	%fd6845, %fd6844;
	selp.f64 	%fd17201, %fd6845, %fd6844, %p552;
	setp.eq.s32 	%p553, %r3842, 1;
	@%p553 bra 	$L__BB1_569;
	ld.local.f64 	%fd6846, [%rd6+8];
	mul.f64 	%fd811, %fd6846, 0d3F91DF46A2529D3A;
	abs.f64 	%fd812, %fd811;
	setp.eq.f64 	%p554, %fd812, 0d7FF0000000000000;
	@%p554 bra 	$L__BB1_558;
	mul.f64 	%fd6847, %fd811, 0d3FE45F306DC9C883;
	cvt.rni.s32.f64 	%r3846, %fd6847;
	cvt.rn.f64.s32 	%fd6848, %r3846;
	fma.rn.f64 	%fd6849, %fd6848, 0dBFF921FB54442D18, %fd811;
	fma.rn.f64 	%fd6850, %fd6848, 0dBC91A62633145C00, %fd6849;
	fma.rn.f64 	%fd17224, %fd6848, 0dB97B839A252049C0, %fd6850;
	setp.ltu.f64 	%p555, %fd812, 0d41E0000000000000;
	@%p555 bra 	$L__BB1_557;
	{ // callseq 1365, 0
	.param .b64 param0;
	st.param.f64 	[param0], %fd811;
	.param .align 16 .b8 retval0[16];
	call.uni (retval0), 
	__internal_trig_reduction_slowpathd, 
	(
	param0
	);
	ld.param.f64 	%fd17224, [retval0];
	ld.param.b32 	%r3846, [retval0+8];
	} // callseq 1365
$L__BB1_557:
	add.s32 	%r3847, %r3846, 1;
	bra.uni 	$L__BB1_559;
$L__BB1_558:
	mov.f64 	%fd6852, 0d0000000000000000;
	mul.rn.f64 	%fd17224, %fd811, %fd6852;
	mov.b32 	%r3847, 1;
$L__BB1_559:
	shl.b32 	%r2005, %r3847, 6;
	cvt.u64.u32 	%rd429, %r2005;
	and.b64  	%rd430, %rd429, 64;
	mov.u64 	%rd431, __cudart_sin_cos_coeffs;
	add.s64 	%rd432, %rd431, %rd430;
	mul.rn.f64 	%fd6853, %fd17224, %fd17224;
	and.b32  	%r2006, %r3847, 1;
	setp.eq.b32 	%p557, %r2006, 1;
	selp.f64 	%fd6854, 0dBDA8FF8320FD8164, 0d3DE5DB65F9785EBA, %p557;
	ld.global.nc.v2.f64 	{%fd6855, %fd6856}, [%rd432];
	fma.rn.f64 	%fd6857, %fd6854, %fd6853, %fd6855;
	fma.rn.f64 	%fd6858, %fd6857, %fd6853, %fd6856;
	ld.global.nc.v2.f64 	{%fd6859, %fd6860}, [%rd432+16];
	fma.rn.f64 	%fd6861, %fd6858, %fd6853, %fd6859;
	fma.rn.f64 	%fd6862, %fd6861, %fd6853, %fd6860;
	ld.global.nc.v2.f64 	{%fd6863, %fd6864}, [%rd432+32];
	fma.rn.f64 	%fd6865, %fd6862, %fd6853, %fd6863;
	fma.rn.f64 	%fd6866, %fd6865, %fd6853, %fd6864;
	fma.rn.f64 	%fd6867, %fd6866, %fd17224, %fd17224;
	fma.rn.f64 	%fd6868, %fd6866, %fd6853, 0d3FF0000000000000;
	selp.f64 	%fd6869, %fd6868, %fd6867, %p557;
	and.b32  	%r2007, %r3847, 2;
	setp.eq.s32 	%p558, %r2007, 0;
	mov.f64 	%fd6870, 0d0000000000000000;
	sub.f64 	%fd6871, %fd6870, %fd6869;
	selp.f64 	%fd818, %fd6869, %fd6871, %p558;
	@%p554 bra 	$L__BB1_562;
	mul.f64 	%fd6872, %fd811, 0d3FE45F306DC9C883;
	cvt.rni.s32.f64 	%r3848, %fd6872;
	cvt.rn.f64.s32 	%fd6873, %r3848;
	fma.rn.f64 	%fd6874, %fd6873, 0dBFF921FB54442D18, %fd811;
	fma.rn.f64 	%fd6875, %fd6873, 0dBC91A62633145C00, %fd6874;
	fma.rn.f64 	%fd17225, %fd6873, 0dB97B839A252049C0, %fd6875;
	setp.ltu.f64 	%p559, %fd812, 0d41E0000000000000;
	@%p559 bra 	$L__BB1_563;
	{ // callseq 1366, 0
	.param .b64 param0;
	st.param.f64 	[param0], %fd811;
	.param .align 16 .b8 retval0[16];
	call.uni (retval0), 
	__internal_trig_reduction_slowpathd, 
	(
	param0
	);
	ld.param.f64 	%fd17225, [retval0];
	ld.param.b32 	%r3848, [retval0+8];
	} // callseq 1366
	bra.uni 	$L__BB1_563;
$L__BB1_562:
	mov.f64 	%fd6877, 0d0000000000000000;
	mul.rn.f64 	%fd17225, %fd811, %fd6877;
	mov.b32 	%r3848, 0;
$L__BB1_563:
	shl.b32 	%r2010, %r3848, 6;
	cvt.u64.u32 	%rd433, %r2010;
	and.b64  	%rd434, %rd433, 64;
	mov.u64 	%rd435, __cudart_sin_cos_coeffs;
	add.s64 	%rd436, %rd435, %rd434;
	mul.rn.f64 	%fd6878, %fd17225, %fd17225;
	and.b32  	%r2011, %r3848, 1;
	setp.eq.b32 	%p560, %r2011, 1;
	selp.f64 	%fd6879, 0dBDA8FF8320FD8164, 0d3DE5DB65F9785EBA, %p560;
	ld.global.nc.v2.f64 	{%fd6880, %fd6881}, [%rd436];
	fma.rn.f64 	%fd6882, %fd6879, %fd6878, %fd6880;
	fma.rn.f64 	%fd6883, %fd6882, %fd6878, %fd6881;
	ld.global.nc.v2.f64 	{%fd6884, %fd6885}, [%rd436+16];
	fma.rn.f64 	%fd6886, %fd6883, %fd6878, %fd6884;
	fma.rn.f64 	%fd6887, %fd6886, %fd6878, %fd6885;
	ld.global.nc.v2.f64 	{%fd6888, %fd6889}, [%rd436+32];
	fma.rn.f64 	%fd6890, %fd6887, %fd6878, %fd6888;
	fma.rn.f64 	%fd6891, %fd6890, %fd6878, %fd6889;
	fma.rn.f64 	%fd6892, %fd6891, %fd17225, %fd17225;
	fma.rn.f64 	%fd6893, %fd6891, %fd6878, 0d3FF0000000000000;
	selp.f64 	%fd6894, %fd6893, %fd6892, %p560;
	and.b32  	%r2012, %r3848, 2;
	setp.eq.s32 	%p561, %r2012, 0;
	mov.f64 	%fd6895, 0d0000000000000000;
	sub.f64 	%fd6896, %fd6895, %fd6894;
	selp.f64 	%fd6897, %fd6894, %fd6896, %p561;
	mul.f64 	%fd6898, %fd703, %fd818;
	fma.rn.f64 	%fd6899, %fd702, %fd6897, %fd6898;
	add.f64 	%fd823, %fd6899, %fd799;
	fma.rn.f64 	%fd6900, %fd823, %fd823, %fd802;
	sqrt.rn.f64 	%fd6901, %fd6900;
	div.rn.f64 	%fd824, %fd801, %fd6901;
	{
	.reg .b32 %temp; 
	mov.b64 	{%temp, %r373}, %fd824;
	}
	abs.f64 	%fd825, %fd824;
	{
	.reg .b32 %temp; 
	mov.b64 	{%temp, %r2013}, %fd825;
	}
	setp.lt.s32 	%p562, %r2013, 1071801958;
	@%p562 bra 	$L__BB1_565;
	mov.f64 	%fd6902, 0d3FF0000000000000;
	sub.f64 	%fd6903, %fd6902, %fd825;
	{
	.reg .b32 %temp; 
	mov.b64 	{%r2014, %temp}, %fd6903;
	}
	{
	.reg .b32 %temp; 
	mov.b64 	{%temp, %r2015}, %fd6903;
	}
	add.s32 	%r2016, %r2015, -1048576;
	mov.b64 	%fd6904, {%r2014, %r2016};
	rsqrt.approx.ftz.f64 	%fd6905, %fd6904;
	{
	.reg .b32 %temp; 
	mov.b64 	{%r2017, %temp}, %fd6905;
	}
	{
	.reg .b32 %temp; 
	mov.b64 	{%temp, %r2018}, %fd6905;
	}
	add.s32 	%r2019, %r2018, -1048576;
	mov.b64 	%fd6906, {%r2017, %r2019};
	mul.f64 	%fd6907, %fd6904, %fd6905;
	neg.f64 	%fd6908, %fd6907;
	fma.rn.f64 	%fd6909, %fd6907, %fd6908, %fd6904;
	fma.rn.f64 	%fd6910, %fd6909, %fd6906, %fd6907;
	neg.f64 	%fd6911, %fd6910;
	fma.rn.f64 	%fd6912, %fd6905, %fd6911, 0d3FF0000000000000;
	fma.rn.f64 	%fd6913, %fd6912, %fd6906, %fd6906;
	fma.rn.f64 	%fd6914, %fd6910, %fd6911, %fd6904;
	fma.rn.f64 	%fd6915, %fd6914, %fd6913, %fd6910;
	{
	.reg .b32 %temp; 
	mov.b64 	{%r2020, %temp}, %fd6915;
	}
	{
	.reg .b32 %temp; 
	mov.b64 	{%temp, %r2021}, %fd6915;
	}
	add.s32 	%r2022, %r2021, 1048576;
	mov.b64 	%fd6916, {%r2020, %r2022};
	fma.rn.f64 	%fd6917, %fd6903, 0d3EC715B371155F70, 0dBEBAC2FE66FAAC4B;
	fma.rn.f64 	%fd6918, %fd6917, %fd6903, 0d3ED9A9B88EFCD9B8;
	fma.rn.f64 	%fd6919, %fd6918, %fd6903, 0d3EDD0F40A8A0C4C3;
	fma.rn.f64 	%fd6920, %fd6919, %fd6903, 0d3EF46D4CFA9E0E1F;
	fma.rn.f64 	%fd6921, %fd6920, %fd6903, 0d3F079C168D1E2422;
	fma.rn.f64 	%fd6922, %fd6921, %fd6903, 0d3F1C9A88C3BCA540;
	fma.rn.f64 	%fd6923, %fd6922, %fd6903, 0d3F31C4E64BD476DF;
	fma.rn.f64 	%fd6924, %fd6923, %fd6903, 0d3F46E8BA60009C8F;
	fma.rn.f64 	%fd6925, %fd6924, %fd6903, 0d3F5F1C71C62B05A2;
	fma.rn.f64 	%fd6926, %fd6925, %fd6903, 0d3F76DB6DB6DC9F2C;
	fma.rn.f64 	%fd6927, %fd6926, %fd6903, 0d3F9333333333329C;
	fma.rn.f64 	%fd6928, %fd6927, %fd6903, 0d3FB5555555555555;
	setp.lt.s32 	%p563, %r2015, 1;
	mov.f64 	%fd6929, 0d0000000000000000;
	mul.rn.f64 	%fd6930, %fd825, %fd6929;
	mul.f64 	%fd6931, %fd6903, %fd6928;
	fma.rn.f64 	%fd6932, %fd6931, %fd6916, %fd6916;
	selp.f64 	%fd6933, %fd6930, %fd6932, %p563;
	setp.lt.s32 	%p564, %r2015, 0;
	mov.f64 	%fd6934, 0d7FF0000000000000;
	mul.rn.f64 	%fd6935, %fd6933, %fd6934;
	selp.f64 	%fd6936, %fd6935, %fd6933, %p564;
	setp.lt.s32 	%p565, %r373, 0;
	mov.f64 	%fd6937, 0dBCA1A62633145C07;
	add.rn.f64 	%fd6938, %fd6936, %fd6937;
	neg.f64 	%fd6939, %fd6938;
	mov.f64 	%fd6940, 0d400921FB54442D18;
	add.rn.f64 	%fd6941, %fd6940, %fd6939;
	selp.f64 	%fd17226, %fd6941, %fd6936, %p565;
	bra.uni 	$L__BB1_568;
$L__BB1_565:
	mul.f64 	%fd6942, %fd824, %fd824;
	fma.rn.f64 	%fd6943, %fd6942, 0d3FB0066BDC1895E9, 0dBFB3823B180754AF;
	fma.rn.f64 	%fd6944, %fd6943, %fd6942, 0d3FB11E52CC2F79AE;
	fma.rn.f64 	%fd6945, %fd6944, %fd6942, 0dBF924EAF3526861B;
	fma.rn.f64 	%fd6946, %fd6945, %fd6942, 0d3F91DF02A31E6CB7;
	fma.rn.f64 	%fd6947, %fd6946, %fd6942, 0d3F847D18B0EEC6CC;
	fma.rn.f64 	%fd6948, %fd6947, %fd6942, 0d3F8D0AF961BA53B0;
	fma.rn.f64 	%fd6949, %fd6948, %fd6942, 0d3F91BF7734CF1C48;
	fma.rn.f64 	%fd6950, %fd6949, %fd6942, 0d3F96E91483144EF7;
	fma.rn.f64 	%fd6951, %fd6950, %fd6942, 0d3F9F1C6E0A4F9F81;
	fma.rn.f64 	%fd6952, %fd6951, %fd6942, 0d3FA6DB6DC27FA92B;
	fma.rn.f64 	%fd6953, %fd6952, %fd6942, 0d3FB333333320F91B;
	fma.rn.f64 	%fd6954, %fd6953, %fd6942, 0d3FC5555555555F4D;
	mul.f64 	%fd6955, %fd6942, %fd6954;
	fma.rn.f64 	%fd827, %fd6955, %fd825, %fd825;
	setp.lt.s32 	%p566, %r373, 0;
	@%p566 bra 	$L__BB1_567;
	mov.f64 	%fd6956, 0dBC91A62633145C07;
	add.rn.f64 	%fd6957, %fd827, %fd6956;
	neg.f64 	%fd6958, %fd6957;
	mov.f64 	%fd6959, 0d3FF921FB54442D18;
	add.rn.f64 	%fd17226, %fd6959, %fd6958;
	bra.uni 	$L__BB1_568;
$L__BB1_567:
	mov.f64 	%fd6960, 0d3C91A62633145C07;
	add.rn.f64 	%fd6961, %fd827, %fd6960;
	mov.f64 	%fd6962, 0d3FF921FB54442D18;
	add.rn.f64 	%fd17226, %fd6962, %fd6961;
$L__BB1_568:
	mul.f64 	%fd6963, %fd17226, 0d404CA5DC1A63C1F5;
	setp.gt.f64 	%p567, %fd823, 0d0000000000000000;
	neg.f64 	%fd6964, %fd6963;
	selp.f64 	%fd17202, %fd6964, %fd6963, %p567;
$L__BB1_569:
	ld.global.f64 	%fd6965, [%rd26+32];
	mul.f64 	%fd6966, %fd6965, %fd702;
	div.rn.f64 	%fd834, %fd6966, %fd707;
	mul.f64 	%fd6967, %fd6965, %fd703;
	div.rn.f64 	%fd835, %fd6967, %fd707;
	mul.f64 	%fd6968, %fd6965, %fd704;
	div.rn.f64 	%fd836, %fd6968, %fd707;
	@%p538 bra 	$L__BB1_615;
	shl.b32 	%r2023, %r3825, 1;
	or.b32  	%r2024, %r2023, 1;
	cvt.rn.f64.u32 	%fd17233, %r2024;
	abs.f64 	%fd6969, %fd17201;
	mov.f64 	%fd6970, 0d4066800000000000;
	sub.f64 	%fd6971, %fd6970, %fd6969;
	min.f64 	%fd6972, %fd6969, %fd6971;
	setp.lt.f64 	%p569, %fd6972, %fd694;
	@%p569 bra 	$L__BB1_592;
	mul.f64 	%fd838, %fd17201, 0d3F91DF46A2529D3A;
	abs.f64 	%fd839, %fd838;
	setp.neu.f64 	%p570, %fd839, 0d7FF0000000000000;
	@%p570 bra 	$L__BB1_573;
	mov.f64 	%fd6978, 0d0000000000000000;
	mul.rn.f64 	%fd17229, %fd838, %fd6978;
	mov.b32 	%r3849, 0;
	bra.uni 	$L__BB1_575;
$L__BB1_573:
	mul.f64 	%fd6973, %fd838, 0d3FE45F306DC9C883;
	cvt.rni.s32.f64 	%r3849, %fd6973;
	cvt.rn.f64.s32 	%fd6974, %r3849;
	fma.rn.f64 	%fd6975, %fd6974, 0dBFF921FB54442D18, %fd838;
	fma.rn.f64 	%fd6976, %fd6974, 0dBC91A62633145C00, %fd6975;
	fma.rn.f64 	%fd17229, %fd6974, 0dB97B839A252049C0, %fd6976;
	setp.ltu.f64 	%p571, %fd839, 0d41E0000000000000;
	@%p571 bra 	$L__BB1_575;
	{ // callseq 1367, 0
	.param .b64 param0;
	st.param.f64 	[param0], %fd838;
	.param .align 16 .b8 retval0[16];
	call.uni (retval0), 
	__internal_trig_reduction_slowpathd, 
	(
	param0
	);
	ld.param.f64 	%fd17229, [retval0];
	ld.param.b32 	%r3849, [retval0+8];
	} // callseq 1367
$L__BB1_575:
	shl.b32 	%r2027, %r3849, 6;
	cvt.u64.u32 	%rd437, %r2027;
	and.b64  	%rd438, %rd437, 64;
	mov.u64 	%rd439, __cudart_sin_cos_coeffs;
	add.s64 	%rd440, %rd439, %rd438;
	mul.rn.f64 	%fd6979, %fd17229, %fd17229;
	and.b32  	%r2028, %r3849, 1;
	setp.eq.b32 	%p573, %r2028, 1;
	selp.f64 	%fd6980, 0dBDA8FF8320FD8164, 0d3DE5DB65F9785EBA, %p573;
	ld.global.nc.v2.f64 	{%fd6981, %fd6982}, [%rd440];
	fma.rn.f64 	%fd6983, %fd6980, %fd6979, %fd6981;
	fma.rn.f64 	%fd6984, %fd6983, %fd6979, %fd6982;
	ld.global.nc.v2.f64 	{%fd6985, %fd6986}, [%rd440+16];
	fma.rn.f64 	%fd6987, %fd6984, %fd6979, %fd6985;
	fma.rn.f64 	%fd6988, %fd6987, %fd6979, %fd6986;
	ld.global.nc.v2.f64 	{%fd6989, %fd6990}, [%rd440+32];
	fma.rn.f64 	%fd6991, %fd6988, %fd6979, %fd6989;
	fma.rn.f64 	%fd6992, %fd6991, %fd6979, %fd6990;
	fma.rn.f64 	%fd6993, %fd6992, %fd17229, %fd17229;
	fma.rn.f64 	%fd6994, %fd6992, %fd6979, 0d3FF0000000000000;
	selp.f64 	%fd6995, %fd6994, %fd6993, %p573;
	and.b32  	%r2029, %r3849, 2;
	setp.eq.s32 	%p574, %r2029, 0;
	mov.f64 	%fd6996, 0d0000000000000000;
	sub.f64 	%fd6997, %fd6996, %fd6995;
	selp.f64 	%fd6998, %fd6995, %fd6997, %p574;
	ld.global.f64 	%fd6999, [%rd26+24];
	cvt.rzi.s32.f64 	%r2030, %fd6999;
	mul.wide.s32 	%rd441, %r2030, 8;
	add.s64 	%rd442, %rd4, %rd441;
	ld.global.f64 	%fd844, [%rd442+40];
	neg.f64 	%fd7000, %fd844;
	mul.f64 	%fd845, %fd6998, %fd7000;
	@%p570 bra 	$L__BB1_577;
	mov.f64 	%fd7006, 0d0000000000000000;
	mul.rn.f64 	%fd17231, %fd838, %fd7006;
	mov.b32 	%r3851, 1;
	bra.uni 	$L__BB1_580;
$L__BB1_577:
	mul.f64 	%fd7001, %fd838, 0d3FE45F306DC9C883;
	cvt.rni.s32.f64 	%r3850, %fd7001;
	cvt.rn.f64.s32 	%fd7002, %r3850;
	fma.rn.f64 	%fd7003, %fd7002, 0dBFF921FB54442D18, %fd838;
	fma.rn.f64 	%fd7004, %fd7002, 0dBC91A62633145C00, %fd7003;
	fma.rn.f64 	%fd17231, %fd7002, 0dB97B839A252049C0, %fd7004;
	setp.ltu.f64 	%p575, %fd839, 0d41E0000000000000;
	@%p575 bra 	$L__BB1_579;
	{ // callseq 1368, 0
	.param .b64 param0;
	st.param.f64 	[param0], %fd838;
	.param .align 16 .b8 retval0[16];
	call.uni (retval0), 
	__internal_trig_reduction_slowpathd, 
	(
	param0
	);
	ld.param.f64 	%fd17231, [retval0];
	ld.param.b32 	%r3850, [retval0+8];
	} // callseq 1368
$L__BB1_579:
	add.s32 	%r3851, %r3850, 1;
$L__BB1_580:
	setp.lt.s32 	%p576, %r310, 1;
	shl.b32 	%r2033, %r3851, 6;
	cvt.u64.u32 	%rd443, %r2033;
	and.b64  	%rd444, %rd443, 64;
	mov.u64 	%rd445, __cudart_sin_cos_coeffs;
	add.s64 	%rd446, %rd445, %rd444;
	mul.rn.f64 	%fd7007, %fd17231, %fd17231;
	and.b32  	%r2034, %r3851, 1;
	setp.eq.b32 	%p577, %r2034, 1;
	selp.f64 	%fd7008, 0dBDA8FF8320FD8164, 0d3DE5DB65F9785EBA, %p577;
	ld.global.nc.v2.f64 	{%fd7009, %fd7010}, [%rd446];
	fma.rn.f64 	%fd7011, %fd7008, %fd7007, %fd7009;
	fma.rn.f64 	%fd7012, %fd7011, %fd7007, %fd7010;
	ld.global.nc.v2.f64 	{%fd7013, %fd7014}, [%rd446+16];
	fma.rn.f64 	%fd7015, %fd7012, %fd7007, %fd7013;
	fma.rn.f64 	%fd7016, %fd7015, %fd7007, %fd7014;
	ld.global.nc.v2.f64 	{%fd7017, %fd7018}, [%rd446+32];
	fma.rn.f64 	%fd7019, %fd7016, %fd7007, %fd7017;
	fma.rn.f64 	%fd7020, %fd7019, %fd7007, %fd7018;
	fma.rn.f64 	%fd7021, %fd7020, %fd17231, %fd17231;
	fma.rn.f64 	%fd7022, %fd7020, %fd7007, 0d3FF0000000000000;
	selp.f64 	%fd7023, %fd7022, %fd7021, %p577;
	and.b32  	%r2035, %r3851, 2;
	setp.eq.s32 	%p578, %r2035, 0;
	mov.f64 	%fd7024, 0d0000000000000000;
	sub.f64 	%fd7025, %fd7024, %fd7023;
	selp.f64 	%fd7026, %fd7023, %fd7025, %p578;
	mul.f64 	%fd851, %fd844, %fd7026;
	@%p576 bra 	$L__BB1_589;
	ld.local.f64 	%fd17232, [%rd6];
	mov.b32 	%r3852, 0;
$L__BB1_582:
	mul.lo.s32 	%r2037, %r3852, 6;
	mul.wide.u32 	%rd447, %r2037, 8;
	add.s64 	%rd27, %rd3, %rd447;
	ld.global.f64 	%fd7027, [%rd27+32];
	setp.leu.f64 	%p579, %fd17232, %fd7027;
	@%p579 bra 	$L__BB1_588;
	ld.global.f64 	%fd7028, [%rd27+40];
	setp.geu.f64 	%p580, %fd17232, %fd7028;
	@%p580 bra 	$L__BB1_588;
	ld.global.f64 	%fd7029, [%rd27];
	setp.leu.f64 	%p581, %fd845, %fd7029;
	@%p581 bra 	$L__BB1_588;
	ld.global.f64 	%fd7030, [%rd27+8];
	setp.geu.f64 	%p582, %fd845, %fd7030;
	@%p582 bra 	$L__BB1_588;
	ld.global.f64 	%fd7031, [%rd27+16];
	setp.leu.f64 	%p583, %fd851, %fd7031;
	@%p583 bra 	$L__BB1_588;
	ld.global.f64 	%fd7032, [%rd27+24];
	setp.lt.f64 	%p584, %fd851, %fd7032;
	mov.b32 	%r3863, 1;
	@%p584 bra 	$L__BB1_591;
$L__BB1_588:
	add.s32 	%r3852, %r3852, 1;
	setp.ne.s32 	%p585, %r3852, %r310;
	mov.b32 	%r3863, 0;
	@%p585 bra 	$L__BB1_582;
$L__BB1_589:
	mov.u32 	%r384, %r3863;
	setp.eq.s32 	%p586, %r384, 0;
	mov.b32 	%r3863, 0;
	@%p586 bra 	$L__BB1_592;
	ld.local.f64 	%fd17232, [%rd6];
	mov.u32 	%r3863, %r384;
$L__BB1_591:
	shl.b32 	%r2041, %r3864, 3;
	mul.wide.s32 	%rd448, %r2041, 8;
	add.s64 	%rd449, %rd11, %rd448;
	st.global.f64 	[%rd449], %fd845;
	st.global.f64 	[%rd449+8], %fd851;
	st.global.f64 	[%rd449+16], %fd17232;
	st.global.f64 	[%rd449+24], %fd834;
	st.global.f64 	[%rd449+32], %fd835;
	st.global.f64 	[%rd449+40], %fd836;
	ld.global.f64 	%fd7033, [%rd26+24];
	st.global.f64 	[%rd449+48], %fd7033;
	st.global.f64 	[%rd449+56], %fd17233;
	add.f64 	%fd17233, %fd17233, 0d3FF0000000000000;
	add.s32 	%r3864, %r3864, 1;
$L__BB1_592:
	setp.eq.s32 	%p587, %r3842, 1;
	@%p587 bra 	$L__BB1_615;
	abs.f64 	%fd7034, %fd17202;
	mov.f64 	%fd7035, 0d4066800000000000;
	sub.f64 	%fd7036, %fd7035, %fd7034;
	min.f64 	%fd7037, %fd7034, %fd7036;
	setp.lt.f64 	%p588, %fd7037, %fd694;
	@%p588 bra 	$L__BB1_615;
	mul.f64 	%fd857, %fd17202, 0d3F91DF46A2529D3A;
	abs.f64 	%fd858, %fd857;
	setp.eq.f64 	%p589, %fd858, 0d7FF0000000000000;
	@%p589 bra 	$L__BB1_597;
	mul.f64 	%fd7038, %fd857, 0d3FE45F306DC9C883;
	cvt.rni.s32.f64 	%r3857, %fd7038;
	cvt.rn.f64.s32 	%fd7039, %r3857;
	fma.rn.f64 	%fd7040, %fd7039, 0dBFF921FB54442D18, %fd857;
	fma.rn.f64 	%fd7041, %fd7039, 0dBC91A62633145C00, %fd7040;
	fma.rn.f64 	%fd17234, %fd7039, 0dB97B839A252049C0, %fd7041;
	setp.ltu.f64 	%p590, %fd858, 0d41E0000000000000;
	@%p590 bra 	$L__BB1_598;
	{ // callseq 1369, 0
	.param .b64 param0;
	st.param.f64 	[param0], %fd857;
	.param .align 16 .b8 retval0[16];
	call.uni (retval0), 
	__internal_trig_reduction_slowpathd, 
	(
	param0
	);
	ld.param.f64 	%fd17234, [retval0];
	ld.param.b32 	%r3857, [retval0+8];
	} // callseq 1369
	bra.uni 	$L__BB1_598;
$L__BB1_597:
	mov.f64 	%fd7043, 0d0000000000000000;
	mul.rn.f64 	%fd17234, %fd857, %fd7043;
	mov.b32 	%r3857, 0;
$L__BB1_598:
	shl.b32 	%r2044, %r3857, 6;
	cvt.u64.u32 	%rd450, %r2044;
	and.b64  	%rd451, %rd450, 64;
	add.s64 	%rd453, %rd314, %rd451;
	mul.rn.f64 	%fd7044, %fd17234, %fd17234;
	and.b32  	%r2045, %r3857, 1;
	setp.eq.b32 	%p592, %r2045, 1;
	selp.f64 	%fd7045, 0dBDA8FF8320FD8164, 0d3DE5DB65F9785EBA, %p592;
	ld.global.nc.v2.f64 	{%fd7046, %fd7047}, [%rd453];
	fma.rn.f64 	%fd7048, %fd7045, %fd7044, %fd7046;
	fma.rn.f64 	%fd7049, %fd7048, %fd7044, %fd7047;
	ld.global.nc.v2.f64 	{%fd7050, %fd7051}, [%rd453+16];
	fma.rn.f64 	%fd7052, %fd7049, %fd7044, %fd7050;
	fma.rn.f64 	%fd7053, %fd7052, %fd7044, %fd7051;
	ld.global.nc.v2.f64 	{%fd7054, %fd7055}, [%rd453+32];
	fma.rn.f64 	%fd7056, %fd7053, %fd7044, %fd7054;
	fma.rn.f64 	%fd7057, %fd7056, %fd7044, %fd7055;
	fma.rn.f64 	%fd7058, %fd7057, %fd17234, %fd17234;
	fma.rn.f64 	%fd7059, %fd7057, %fd7044, 0d3FF0000000000000;
	selp.f64 	%fd7060, %fd7059, %fd7058, %p592;
	and.b32  	%r2046, %r3857, 2;
	setp.eq.s32 	%p593, %r2046, 0;
	mov.f64 	%fd7061, 0d0000000000000000;
	sub.f64 	%fd7062, %fd7061, %fd7060;
	selp.f64 	%fd7063, %fd7060, %fd7062, %p593;
	ld.global.f64 	%fd7064, [%rd26+24];
	cvt.rzi.s32.f64 	%r2047, %fd7064;
	mul.wide.s32 	%rd454, %r2047, 8;
	add.s64 	%rd455, %rd4, %rd454;
	ld.global.f64 	%fd863, [%rd455+40];
	neg.f64 	%fd7065, %fd863;
	mul.f64 	%fd864, %fd7063, %fd7065;
	@%p589 bra 	$L__BB1_602;
	mul.f64 	%fd7066, %fd857, 0d3FE45F306DC9C883;
	cvt.rni.s32.f64 	%r3858, %fd7066;
	cvt.rn.f64.s32 	%fd7067, %r3858;
	fma.rn.f64 	%fd7068, %fd7067, 0dBFF921FB54442D18, %fd857;
	fma.rn.f64 	%fd7069, %fd7067, 0dBC91A62633145C00, %fd7068;
	fma.rn.f64 	%fd17236, %fd7067, 0dB97B839A252049C0, %fd7069;
	setp.ltu.f64 	%p594, %fd858, 0d41E0000000000000;
	@%p594 bra 	$L__BB1_601;
	{ // callseq 1370, 0
	.param .b64 param0;
	st.param.f64 	[param0], %fd857;
	.param .align 16 .b8 retval0[16];
	call.uni (retval0), 
	__internal_trig_reduction_slowpathd, 
	(
	param0
	);
	ld.param.f64 	%fd17236, [retval0];
	ld.param.b32 	%r3858, [retval0+8];
	} // callseq 1370
$L__BB1_601:
	add.s32 	%r3859, %r3858, 1;
	bra.uni 	$L__BB1_603;
$L__BB1_602:
	mov.f64 	%fd7071, 0d0000000000000000;
	mul.rn.f64 	%fd17236, %fd857, %fd7071;
	mov.b32 	%r3859, 1;
$L__BB1_603:
	setp.lt.s32 	%p595, %r310, 1;
	shl.b32 	%r2050, %r3859, 6;
	cvt.u64.u32 	%rd456, %r2050;
	and.b64  	%rd457, %rd456, 64;
	mov.u64 	%rd458, __cudart_sin_cos_coeffs;
	add.s64 	%rd459, %rd458, %rd457;
	mul.rn.f64 	%fd7072, %fd17236, %fd17236;
	and.b32  	%r2051, %r3859, 1;
	setp.eq.b32 	%p596, %r2051, 1;
	selp.f64 	%fd7073, 0dBDA8FF8320FD8164, 0d3DE5DB65F9785EBA, %p596;
	ld.global.nc.v2.f64 	{%fd7074, %fd7075}, [%rd459];
	fma.rn.f64 	%fd7076, %fd7073, %fd7072, %fd7074;
	fma.rn.f64 	%fd7077, %fd7076, %fd7072, %fd7075;
	ld.global.nc.v2.f64 	{%fd7078, %fd7079}, [%rd459+16];
	fma.rn.f64 	%fd7080, %fd7077, %fd7072, %fd7078;
	fma.rn.f64 	%fd7081, %fd7080, %fd7072, %fd7079;
	ld.global.nc.v2.f64 	{%fd7082, %fd7083}, [%rd459+32];
	fma.rn.f64 	%fd7084, %fd7081, %fd7072, %fd7082;
	fma.rn.f64 	%fd7085, %fd7084, %fd7072, %fd7083;
	fma.rn.f64 	%fd7086, %fd7085, %fd17236, %fd17236;
	fma.rn.f64 	%fd7087, %fd7085, %fd7072, 0d3FF0000000000000;
	selp.f64 	%fd7088, %fd7087, %fd7086, %p596;
	and.b32  	%r2052, %r3859, 2;
	setp.eq.s32 	%p597, %r2052, 0;
	mov.f64 	%fd7089, 0d0000000000000000;
	sub.f64 	%fd7090, %fd7089, %fd7088;
	selp.f64 	%fd7091, %fd7088, %fd7090, %p597;
	mul.f64 	%fd870, %fd863, %fd7091;
	@%p595 bra 	$L__BB1_612;
	ld.local.f64 	%fd17237, [%rd6+8];
	mov.b32 	%r3860, 0;
$L__BB1_605:
	mul.lo.s32 	%r2054, %r3860, 6;
	mul.wide.u32 	%rd460, %r2054, 8;
	add.s64 	%rd28, %rd3, %rd460;
	ld.global.f64 	%fd7092, [%rd28+32];
	setp.leu.f64 	%p598, %fd17237, %fd7092;
	@%p598 bra 	$L__BB1_611;
	ld.global.f64 	%fd7093, [%rd28+40];
	setp.geu.f64 	%p599, %fd17237, %fd7093;
	@%p599 bra 	$L__BB1_611;
	ld.global.f64 	%fd7094, [%rd28];
	setp.leu.f64 	%p600, %fd864, %fd7094;
	@%p600 bra 	$L__BB1_611;
	ld.global.f64 	%fd7095, [%rd28+8];
	setp.geu.f64 	%p601, %fd864, %fd7095;
	@%p601 bra 	$L__BB1_611;
	ld.global.f64 	%fd7096, [%rd28+16];
	setp.leu.f64 	%p602, %fd870, %fd7096;
	@%p602 bra 	$L__BB1_611;
	ld.global.f64 	%fd7097, [%rd28+24];
	setp.lt.f64 	%p603, %fd870, %fd7097;
	mov.b32 	%r3863, 1;
	@%p603 bra 	$L__BB1_614;
$L__BB1_611:
	add.s32 	%r3860, %r3860, 1;
	setp.ne.s32 	%p604, %r3860, %r310;
	mov.b32 	%r3863, 0;
	@%p604 bra 	$L__BB1_605;
$L__BB1_612:
	mov.u32 	%r399, %r3863;
	setp.eq.s32 	%p605, %r399, 0;
	mov.b32 	%r3863, 0;
	@%p605 bra 	$L__BB1_615;
	ld.local.f64 	%fd17237, [%rd6+8];
	mov.u32 	%r3863, %r399;
$L__BB1_614:
	shl.b32 	%r2058, %r3864, 3;
	mul.wide.s32 	%rd461, %r2058, 8;
	add.s64 	%rd462, %rd11, %rd461;
	st.global.f64 	[%rd462], %fd864;
	st.global.f64 	[%rd462+8], %fd870;
	st.global.f64 	[%rd462+16], %fd17237;
	st.global.f64 	[%rd462+24], %fd834;
	st.global.f64 	[%rd462+32], %fd835;
	st.global.f64 	[%rd462+40], %fd836;
	ld.global.f64 	%fd7098, [%rd26+24];
	st.global.f64 	[%rd462+48], %fd7098;
	st.global.f64 	[%rd462+56], %fd17233;
	add.s32 	%r3864, %r3864, 1;
$L__BB1_615:
	add.s32 	%r3825, %r3825, 1;
	ld.global.u32 	%r405, [%rd5+4];
	setp.lt.s32 	%p606, %r3825, %r405;
	@%p606 bra 	$L__BB1_470;
	setp.gt.s32 	%p2056, %r405, 0;
$L__BB1_617:
	setp.lt.s32 	%p607, %r2, 1;
	mov.f64 	%fd17238, 0d0000000000000000;
	@%p607 bra 	$L__BB1_742;
	ld.global.f64 	%fd874, [%rd14];
	ld.global.f64 	%fd875, [%rd14+8];
	ld.global.f64 	%fd876, [%rd14+16];
	ld.global.f64 	%fd877, [%rd4];
	ld.global.f64 	%fd7101, [%rd4+4160];
	mul.f64 	%fd878, %fd7101, 0d3F91DF46A2529D3A;
	abs.f64 	%fd879, %fd878;
	setp.eq.f64 	%p608, %fd879, 0d7FF0000000000000;
	mul.f64 	%fd7102, %fd878, 0d3FE45F306DC9C883;
	cvt.rni.s32.f64 	%r407, %fd7102;
	cvt.rn.f64.s32 	%fd7103, %r407;
	fma.rn.f64 	%fd7104, %fd7103, 0dBFF921FB54442D18, %fd878;
	fma.rn.f64 	%fd7105, %fd7103, 0dBC91A62633145C00, %fd7104;
	fma.rn.f64 	%fd880, %fd7103, 0dB97B839A252049C0, %fd7105;
	setp.ltu.f64 	%p609, %fd879, 0d41E0000000000000;
	mov.f64 	%fd17238, 0d0000000000000000;
	mul.rn.f64 	%fd881, %fd878, %fd17238;
	mul.rn.f64 	%fd7106, %fd17238, %fd17238;
	fma.rn.f64 	%fd7107, %fd7106, 0dBDA8FF8320FD8164, 0d3E21EEA7C1EF8528;
	fma.rn.f64 	%fd7108, %fd7107, %fd7106, 0dBE927E4F8E06E6D9;
	fma.rn.f64 	%fd7109, %fd7108, %fd7106, 0d3EFA01A019DDBCE9;
	fma.rn.f64 	%fd7110, %fd7109, %fd7106, 0dBF56C16C16C15D47;
	fma.rn.f64 	%fd7111, %fd7110, %fd7106, 0d3FA5555555555551;
	fma.rn.f64 	%fd7112, %fd7111, %fd7106, 0dBFE0000000000000;
	fma.rn.f64 	%fd882, %fd7112, %fd7106, 0d3FF0000000000000;
	fma.rn.f64 	%fd7113, %fd7106, 0d3DE5DB65F9785EBA, 0dBE5AE5F12CB0D246;
	fma.rn.f64 	%fd7114, %fd7113, %fd7106, 0d3EC71DE369ACE392;
	fma.rn.f64 	%fd7115, %fd7114, %fd7106, 0dBF2A01A019DB62A1;
	fma.rn.f64 	%fd7116, %fd7115, %fd7106, 0d3F81111111110818;
	fma.rn.f64 	%fd7117, %fd7116, %fd7106, 0dBFC5555555555554;
	fma.rn.f64 	%fd7118, %fd7117, %fd7106, 0d0000000000000000;
	fma.rn.f64 	%fd883, %fd7118, 0d0000000000000000, 0d0000000000000000;
	abs.f64 	%fd884, %fd7101;
	or.pred  	%p14, %p608, %p609;
	selp.f64 	%fd885, %fd881, %fd880, %p608;
	selp.b32 	%r408, 0, %r407, %p608;
	neg.f64 	%fd886, %fd877;
	mov.b32 	%r3866, 0;
	mul.wide.s32 	%rd463, %r4, 8;
	add.s64 	%rd464, %rd8, %rd463;
	mov.u64 	%rd468, __cudart_sin_cos_coeffs;
$L__BB1_619:
	mul.lo.s32 	%r2060, %r3866, 9;
	mul.wide.u32 	%rd465, %r2060, 8;
	add.s64 	%rd29, %rd464, %rd465;
	ld.global.f64 	%fd888, [%rd29+40];
	ld.global.f64 	%fd889, [%rd29+48];
	ld.global.f64 	%fd890, [%rd29+32];
	mul.f64 	%fd891, %fd890, 0d3F91DF46A2529D3A;
	abs.f64 	%fd892, %fd891;
	setp.neu.f64 	%p610, %fd892, 0d7FF0000000000000;
	@%p610 bra 	$L__BB1_621;
	mov.f64 	%fd7124, 0d0000000000000000;
	mul.rn.f64 	%fd17239, %fd891, %fd7124;
	mov.b32 	%r3867, 0;
	bra.uni 	$L__BB1_623;
$L__BB1_621:
	mul.f64 	%fd7119, %fd891, 0d3FE45F306DC9C883;
	cvt.rni.s32.f64 	%r3867, %fd7119;
	cvt.rn.f64.s32 	%fd7120, %r3867;
	fma.rn.f64 	%fd7121, %fd7120, 0dBFF921FB54442D18, %fd891;
	fma.rn.f64 	%fd7122, %fd7120, 0dBC91A62633145C00, %fd7121;
	fma.rn.f64 	%fd17239, %fd7120, 0dB97B839A252049C0, %fd7122;
	setp.ltu.f64 	%p611, %fd892, 0d41E0000000000000;
	@%p611 bra 	$L__BB1_623;
	{ // callseq 1371, 0
	.param .b64 param0;
	st.param.f64 	[param0], %fd891;
	.param .align 16 .b8 retval0[16];
	call.uni (retval0), 
	__internal_trig_reduction_slowpathd, 
	(
	param0
	);
	ld.param.f64 	%fd17239, [retval0];
	ld.param.b32 	%r3867, [retval0+8];
	} // callseq 1371
$L__BB1_623:
	shl.b32 	%r2063, %r3867, 6;
	cvt.u64.u32 	%rd466, %r2063;
	and.b64  	%rd467, %rd466, 64;
	add.s64 	%rd469, %rd468, %rd467;
	mul.rn.f64 	%fd7125, %fd17239, %fd17239;
	and.b32  	%r2064, %r3867, 1;
	setp.eq.b32 	%p613, %r2064, 1;
	selp.f64 	%fd7126, 0dBDA8FF8320FD8164, 0d3DE5DB65F9785EBA, %p613;
	ld.global.nc.v2.f64 	{%fd7127, %fd7128}, [%rd469];
	fma.rn.f64 	%fd7129, %fd7126, %fd7125, %fd7127;
	fma.rn.f64 	%fd7130, %fd7129, %fd7125, %fd7128;
	ld.global.nc.v2.f64 	{%fd7131, %fd7132}, [%rd469+16];
	fma.rn.f64 	%fd7133, %fd7130, %fd7125, %fd7131;
	fma.rn.f64 	%fd7134, %fd7133, %fd7125, %fd7132;
	ld.global.nc.v2.f64 	{%fd7135, %fd7136}, [%rd469+32];
	fma.rn.f64 	%fd7137, %fd7134, %fd7125, %fd7135;
	fma.rn.f64 	%fd7138, %fd7137, %fd7125, %fd7136;
	fma.rn.f64 	%fd7139, %fd7138, %fd17239, %fd17239;
	fma.rn.f64 	%fd7140, %fd7138, %fd7125, 0d3FF0000000000000;
	selp.f64 	%fd7141, %fd7140, %fd7139, %p613;
	and.b32  	%r2065, %r3867, 2;
	setp.eq.s32 	%p614, %r2065, 0;
	mov.f64 	%fd7142, 0d0000000000000000;
	sub.f64 	%fd7143, %fd7142, %fd7141;
	selp.f64 	%fd897, %fd7141, %fd7143, %p614;
	@%p610 bra 	$L__BB1_625;
	mov.f64 	%fd7149, 0d0000000000000000;
	mul.rn.f64 	%fd17241, %fd891, %fd7149;
	mov.b32 	%r3869, 1;
	bra.uni 	$L__BB1_628;
$L__BB1_625:
	mul.f64 	%fd7144, %fd891, 0d3FE45F306DC9C883;
	cvt.rni.s32.f64 	%r3868, %fd7144;
	cvt.rn.f64.s32 	%fd7145, %r3868;
	fma.rn.f64 	%fd7146, %fd7145, 0dBFF921FB54442D18, %fd891;
	fma.rn.f64 	%fd7147, %fd7145, 0dBC91A62633145C00, %fd7146;
	fma.rn.f64 	%fd17241, %fd7145, 0dB97B839A252049C0, %fd7147;
	setp.ltu.f64 	%p615, %fd892, 0d41E0000000000000;
	@%p615 bra 	$L__BB1_627;
	{ // callseq 1372, 0
	.param .b64 param0;
	st.param.f64 	[param0], %fd891;
	.param .align 16 .b8 retval0[16];
	call.uni (retval0), 
	__internal_trig_reduction_slowpathd, 
	(
	param0
	);
	ld.param.f64 	%fd17241, [retval0];
	ld.param.b32 	%r3868, [retval0+8];
	} // callseq 1372
$L__BB1_627:
	add.s32 	%r3869, %r3868, 1;
$L__BB1_628:
	shl.b32 	%r2069, %r3869, 6;
	cvt.u64.u32 	%rd470, %r2069;
	and.b64  	%rd471, %rd470, 64;
	add.s64 	%rd473, %rd468, %rd471;
	mul.rn.f64 	%fd7150, %fd17241, %fd17241;
	and.b32  	%r2070, %r3869, 1;
	setp.eq.b32 	%p617, %r2070, 1;
	selp.f64 	%fd7151, 0dBDA8FF8320FD8164, 0d3DE5DB65F9785EBA, %p617;
	ld.global.nc.v2.f64 	{%fd7152, %fd7153}, [%rd473];
	fma.rn.f64 	%fd7154, %fd7151, %fd7150, %fd7152;
	fma.rn.f64 	%fd7155, %fd7154, %fd7150, %fd7153;
	ld.global.nc.v2.f64 	{%fd7156, %fd7157}, [%rd473+16];
	fma.rn.f64 	%fd7158, %fd7155, %fd7150, %fd7156;
	fma.rn.f64 	%fd7159, %fd7158, %fd7150, %fd7157;
	ld.global.nc.v2.f64 	{%fd7160, %fd7161}, [%rd473+32];
	fma.rn.f64 	%fd7162, %fd7159, %fd7150, %fd7160;
	fma.rn.f64 	%fd7163, %fd7162, %fd7150, %fd7161;
	fma.rn.f64 	%fd7164, %fd7163, %fd17241, %fd17241;
	fma.rn.f64 	%fd7165, %fd7163, %fd7150, 0d3FF0000000000000;
	selp.f64 	%fd7166, %fd7165, %fd7164, %p617;
	and.b32  	%r2071, %r3869, 2;
	setp.eq.s32 	%p618, %r2071, 0;
	mov.f64 	%fd7167, 0d0000000000000000;
	sub.f64 	%fd7168, %fd7167, %fd7166;
	selp.f64 	%fd7169, %fd7166, %fd7168, %p618;
	mul.f64 	%fd7170, %fd874, %fd7169;
	mul.f64 	%fd7171, %fd875, %fd897;
	sub.f64 	%fd903, %fd7170, %fd7171;
	mul.f64 	%fd7172, %fd875, %fd7169;
	fma.rn.f64 	%fd904, %fd874, %fd897, %fd7172;
	mov.b32 	%r3871, 1;
	mov.f64 	%fd17243, %fd881;
	@%p608 bra 	$L__BB1_632;
	mov.f64 	%fd17243, %fd880;
	mov.u32 	%r3870, %r407;
	@%p609 bra 	$L__BB1_631;
	{ // callseq 1373, 0
	.param .b64 param0;
	st.param.f64 	[param0], %fd878;
	.param .align 16 .b8 retval0[16];
	call.uni (retval0), 
	__internal_trig_reduction_slowpathd, 
	(
	param0
	);
	ld.param.f64 	%fd17243, [retval0];
	ld.param.b32 	%r3870, [retval0+8];
	} // callseq 1373
$L__BB1_631:
	add.s32 	%r3871, %r3870, 1;
$L__BB1_632:
	shl.b32 	%r2073, %r3871, 6;
	cvt.u64.u32 	%rd474, %r2073;
	and.b64  	%rd475, %rd474, 64;
	add.s64 	%rd477, %rd468, %rd475;
	mul.rn.f64 	%fd7174, %fd17243, %fd17243;
	and.b32  	%r2074, %r3871, 1;
	setp.eq.b32 	%p620, %r2074, 1;
	selp.f64 	%fd7175, 0dBDA8FF8320FD8164, 0d3DE5DB65F9785EBA, %p620;
	ld.global.nc.v2.f64 	{%fd7176, %fd7177}, [%rd477];
	fma.rn.f64 	%fd7178, %fd7175, %fd7174, %fd7176;
	fma.rn.f64 	%fd7179, %fd7178, %fd7174, %fd7177;
	ld.global.nc.v2.f64 	{%fd7180, %fd7181}, [%rd477+16];
	fma.rn.f64 	%fd7182, %fd7179, %fd7174, %fd7180;
	fma.rn.f64 	%fd7183, %fd7182, %fd7174, %fd7181;
	ld.global.nc.v2.f64 	{%fd7184, %fd7185}, [%rd477+32];
	fma.rn.f64 	%fd7186, %fd7183, %fd7174, %fd7184;
	fma.rn.f64 	%fd7187, %fd7186, %fd7174, %fd7185;
	fma.rn.f64 	%fd7188, %fd7187, %fd17243, %fd17243;
	fma.rn.f64 	%fd7189, %fd7187, %fd7174, 0d3FF0000000000000;
	selp.f64 	%fd7190, %fd7189, %fd7188, %p620;
	and.b32  	%r2075, %r3871, 2;
	setp.eq.s32 	%p621, %r2075, 0;
	mov.f64 	%fd7191, 0d0000000000000000;
	sub.f64 	%fd7192, %fd7191, %fd7190;
	selp.f64 	%fd908, %fd7190, %fd7192, %p621;
	mov.f64 	%fd17244, %fd885;
	mov.u32 	%r3872, %r408;
	@%p14 bra 	$L__BB1_634;
	{ // callseq 1374, 0
	.param .b64 param0;
	st.param.f64 	[param0], %fd878;
	.param .align 16 .b8 retval0[16];
	call.uni (retval0), 
	__internal_trig_reduction_slowpathd, 
	(
	param0
	);
	ld.param.f64 	%fd17244, [retval0];
	ld.param.b32 	%r3872, [retval0+8];
	} // callseq 1374
$L__BB1_634:
	setp.leu.f64 	%p622, %fd884, 0d3F947AE147AE147B;
	shl.b32 	%r2077, %r3872, 6;
	cvt.u64.u32 	%rd478, %r2077;
	and.b64  	%rd479, %rd478, 64;
	mov.u64 	%rd480, __cudart_sin_cos_coeffs;
	add.s64 	%rd481, %rd480, %rd479;
	mul.rn.f64 	%fd7194, %fd17244, %fd17244;
	and.b32  	%r2078, %r3872, 1;
	setp.eq.b32 	%p623, %r2078, 1;
	selp.f64 	%fd7195, 0dBDA8FF8320FD8164, 0d3DE5DB65F9785EBA, %p623;
	ld.global.nc.v2.f64 	{%fd7196, %fd7197}, [%rd481];
	fma.rn.f64 	%fd7198, %fd7195, %fd7194, %fd7196;
	fma.rn.f64 	%fd7199, %fd7198, %fd7194, %fd7197;
	ld.global.nc.v2.f64 	{%fd7200, %fd7201}, [%rd481+16];
	fma.rn.f64 	%fd7202, %fd7199, %fd7194, %fd7200;
	fma.rn.f64 	%fd7203, %fd7202, %fd7194, %fd7201;
	ld.global.nc.v2.f64 	{%fd7204, %fd7205}, [%rd481+32];
	fma.rn.f64 	%fd7206, %fd7203, %fd7194, %fd7204;
	fma.rn.f64 	%fd7207, %fd7206, %fd7194, %fd7205;
	fma.rn.f64 	%fd7208, %fd7207, %fd17244, %fd17244;
	fma.rn.f64 	%fd7209, %fd7207, %fd7194, 0d3FF0000000000000;
	selp.f64 	%fd7210, %fd7209, %fd7208, %p623;
	and.b32  	%r2079, %r3872, 2;
	setp.eq.s32 	%p624, %r2079, 0;
	mov.f64 	%fd7211, 0d0000000000000000;
	sub.f64 	%fd7212, %fd7211, %fd7210;
	selp.f64 	%fd7213, %fd7210, %fd7212, %p624;
	mul.f64 	%fd7214, %fd903, %fd908;
	mul.f64 	%fd7215, %fd876, %fd7213;
	sub.f64 	%fd7216, %fd7214, %fd7215;
	mul.f64 	%fd7217, %fd903, %fd7213;
	fma.rn.f64 	%fd7218, %fd876, %fd908, %fd7217;
	mul.f64 	%fd7219, %fd882, %fd904;
	mul.f64 	%fd7220, %fd883, %fd7218;
	sub.f64 	%fd7221, %fd7219, %fd7220;
	mul.f64 	%fd7222, %fd882, %fd7218;
	fma.rn.f64 	%fd7223, %fd883, %fd904, %fd7222;
	sub.f64 	%fd7224, %fd877, %fd7216;
	sub.f64 	%fd7225, %fd888, %fd7221;
	sub.f64 	%fd7226, %fd889, %fd7223;
	mul.f64 	%fd7227, %fd7225, %fd7225;
	fma.rn.f64 	%fd7228, %fd7224, %fd7224, %fd7227;
	fma.rn.f64 	%fd7229, %fd7226, %fd7226, %fd7228;
	sqrt.rn.f64 	%fd7230, %fd7229;
	div.rn.f64 	%fd7231, %fd7224, %fd7230;
	div.rn.f64 	%fd7232, %fd7225, %fd7230;
	div.rn.f64 	%fd7233, %fd7226, %fd7230;
	mul.f64 	%fd7234, %fd7216, %fd7232;
	div.rn.f64 	%fd7235, %fd7234, %fd7231;
	sub.f64 	%fd911, %fd7221, %fd7235;
	mul.f64 	%fd7236, %fd7216, %fd7233;
	div.rn.f64 	%fd7237, %fd7236, %fd7231;
	sub.f64 	%fd912, %fd7223, %fd7237;
	@%p622 bra 	$L__BB1_735;
	sub.f64 	%fd913, %fd888, %fd911;
	sub.f64 	%fd914, %fd889, %fd912;
	ld.global.f64 	%fd915, [%rd4+4152];
	mul.f64 	%fd7238, %fd914, %fd914;
	fma.rn.f64 	%fd7239, %fd913, %fd913, %fd7238;
	sqrt.rn.f64 	%fd916, %fd7239;
	div.rn.f64 	%fd917, %fd916, %fd877;
	abs.f64 	%fd918, %fd917;
	setp.leu.f64 	%p625, %fd918, 0d3FF0000000000000;
	mov.f64 	%fd17245, %fd918;
	@%p625 bra 	$L__BB1_637;
	rcp.approx.ftz.f64 	%fd7240, %fd918;
	neg.f64 	%fd7241, %fd918;
	fma.rn.f64 	%fd7242, %fd7241, %fd7240, 0d3FF0000000000000;
	fma.rn.f64 	%fd7243, %fd7242, %fd7242, %fd7242;
	fma.rn.f64 	%fd7244, %fd7243, %fd7240, %fd7240;
	setp.eq.f64 	%p626, %fd918, 0d7FF0000000000000;
	selp.f64 	%fd17245, 0d0000000000000000, %fd7244, %p626;
$L__BB1_637:
	setp.gt.f64 	%p627, %fd918, 0d3FF0000000000000;
	mul.f64 	%fd7245, %fd17245, %fd17245;
	fma.rn.f64 	%fd7246, %fd7245, 0dBEF53E1D2A25FF7E, 0d3F2D3B63DBB65B49;
	fma.rn.f64 	%fd7247, %fd7246, %fd7245, 0dBF5312788DDE082E;
	fma.rn.f64 	%fd7248, %fd7247, %fd7245, 0d3F6F9690C8249315;
	fma.rn.f64 	%fd7249, %fd7248, %fd7245, 0dBF82CF5AABC7CF0D;
	fma.rn.f64 	%fd7250, %fd7249, %fd7245, 0d3F9162B0B2A3BFDE;
	fma.rn.f64 	%fd7251, %fd7250, %fd7245, 0dBF9A7256FEB6FC6B;
	fma.rn.f64 	%fd7252, %fd7251, %fd7245, 0d3FA171560CE4A489;
	fma.rn.f64 	%fd7253, %fd7252, %fd7245, 0dBFA4F44D841450E4;
	fma.rn.f64 	%fd7254, %fd7253, %fd7245, 0d3FA7EE3D3F36BB95;
	fma.rn.f64 	%fd7255, %fd7254, %fd7245, 0dBFAAD32AE04A9FD1;
	fma.rn.f64 	%fd7256, %fd7255, %fd7245, 0d3FAE17813D66954F;
	fma.rn.f64 	%fd7257, %fd7256, %fd7245, 0dBFB11089CA9A5BCD;
	fma.rn.f64 	%fd7258, %fd7257, %fd7245, 0d3FB3B12B2DB51738;
	fma.rn.f64 	%fd7259, %fd7258, %fd7245, 0dBFB745D022F8DC5C;
	fma.rn.f64 	%fd7260, %fd7259, %fd7245, 0d3FBC71C709DFE927;
	fma.rn.f64 	%fd7261, %fd7260, %fd7245, 0dBFC2492491FA1744;
	fma.rn.f64 	%fd7262, %fd7261, %fd7245, 0d3FC99999999840D2;
	fma.rn.f64 	%fd7263, %fd7262, %fd7245, 0dBFD555555555544C;
	mul.f64 	%fd7264, %fd7245, %fd7263;
	fma.rn.f64 	%fd7265, %fd7264, %fd17245, %fd17245;
	mov.f64 	%fd7266, 0d3FF921FB54442D18;
	sub.f64 	%fd7267, %fd7266, %fd7265;
	selp.f64 	%fd7268, %fd7267, %fd7265, %p627;
	copysign.f64 	%fd7269, %fd917, %fd7268;
	mul.f64 	%fd7270, %fd7269, 0d3FEFFFFFFFFFFFFF;
	mul.f64 	%fd921, %fd7270, 0d3FE0000000000000;
	abs.f64 	%fd922, %fd921;
	setp.neu.f64 	%p628, %fd922, 0d7FF0000000000000;
	@%p628 bra 	$L__BB1_639;
	mov.f64 	%fd7276, 0d0000000000000000;
	mul.rn.f64 	%fd17246, %fd921, %fd7276;
	mov.b32 	%r3873, 0;
	bra.uni 	$L__BB1_641;
$L__BB1_639:
	mul.f64 	%fd7271, %fd921, 0d3FE45F306DC9C883;
	cvt.rni.s32.f64 	%r3873, %fd7271;
	cvt.rn.f64.s32 	%fd7272, %r3873;
	fma.rn.f64 	%fd7273, %fd7272, 0dBFF921FB54442D18, %fd921;
	fma.rn.f64 	%fd7274, %fd7272, 0dBC91A62633145C00, %fd7273;
	fma.rn.f64 	%fd17246, %fd7272, 0dB97B839A252049C0, %fd7274;
	setp.ltu.f64 	%p629, %fd922, 0d41E0000000000000;
	@%p629 bra 	$L__BB1_641;
	{ // callseq 1375, 0
	.param .b64 param0;
	st.param.f64 	[param0], %fd921;
	.param .align 16 .b8 retval0[16];
	call.uni (retval0), 
	__internal_trig_reduction_slowpathd, 
	(
	param0
	);
	ld.param.f64 	%fd17246, [retval0];
	ld.param.b32 	%r3873, [retval0+8];
	} // callseq 1375
$L__BB1_641:
	shl.b32 	%r2082, %r3873, 6;
	cvt.u64.u32 	%rd482, %r2082;
	and.b64  	%rd483, %rd482, 64;
	mov.u64 	%rd484, __cudart_sin_cos_coeffs;
	add.s64 	%rd485, %rd484, %rd483;
	mul.rn.f64 	%fd7277, %fd17246, %fd17246;
	and.b32  	%r2083, %r3873, 1;
	setp.eq.b32 	%p631, %r2083, 1;
	selp.f64 	%fd7278, 0dBDA8FF8320FD8164, 0d3DE5DB65F9785EBA, %p631;
	ld.global.nc.v2.f64 	{%fd7279, %fd7280}, [%rd485];
	fma.rn.f64 	%fd7281, %fd7278, %fd7277, %fd7279;
	fma.rn.f64 	%fd7282, %fd7281, %fd7277, %fd7280;
	ld.global.nc.v2.f64 	{%fd7283, %fd7284}, [%rd485+16];
	fma.rn.f64 	%fd7285, %fd7282, %fd7277, %fd7283;
	fma.rn.f64 	%fd7286, %fd7285, %fd7277, %fd7284;
	ld.global.nc.v2.f64 	{%fd7287, %fd7288}, [%rd485+32];
	fma.rn.f64 	%fd7289, %fd7286, %fd7277, %fd7287;
	fma.rn.f64 	%fd7290, %fd7289, %fd7277, %fd7288;
	fma.rn.f64 	%fd7291, %fd7290, %fd17246, %fd17246;
	fma.rn.f64 	%fd7292, %fd7290, %fd7277, 0d3FF0000000000000;
	selp.f64 	%fd7293, %fd7292, %fd7291, %p631;
	and.b32  	%r2084, %r3873, 2;
	setp.eq.s32 	%p632, %r2084, 0;
	mov.f64 	%fd7294, 0d0000000000000000;
	sub.f64 	%fd7295, %fd7294, %fd7293;
	selp.f64 	%fd927, %fd7293, %fd7295, %p632;
	@%p628 bra 	$L__BB1_643;
	mov.f64 	%fd7301, 0d0000000000000000;
	mul.rn.f64 	%fd17248, %fd921, %fd7301;
	mov.b32 	%r3875, 1;
	bra.uni 	$L__BB1_646;
$L__BB1_643:
	mul.f64 	%fd7296, %fd921, 0d3FE45F306DC9C883;
	cvt.rni.s32.f64 	%r3874, %fd7296;
	cvt.rn.f64.s32 	%fd7297, %r3874;
	fma.rn.f64 	%fd7298, %fd7297, 0dBFF921FB54442D18, %fd921;
	fma.rn.f64 	%fd7299, %fd7297, 0dBC91A62633145C00, %fd7298;
	fma.rn.f64 	%fd17248, %fd7297, 0dB97B839A252049C0, %fd7299;
	setp.ltu.f64 	%p633, %fd922, 0d41E0000000000000;
	@%p633 bra 	$L__BB1_645;
	{ // callseq 1376, 0
	.param .b64 param0;
	st.param.f64 	[param0], %fd921;
	.param .align 16 .b8 retval0[16];
	call.uni (retval0), 
	__internal_trig_reduction_slowpathd, 
	(
	param0
	);
	ld.param.f64 	%fd17248, [retval0];
	ld.param.b32 	%r3874, [retval0+8];
	} // callseq 1376
$L__BB1_645:
	add.s32 	%r3875, %r3874, 1;
$L__BB1_646:
	setp.eq.f64 	%p634, %fd879, 0d7FF0000000000000;
	shl.b32 	%r2089, %r3875, 6;
	cvt.u64.u32 	%rd486, %r2089;
	and.b64  	%rd487, %rd486, 64;
	mov.u64 	%rd488, __cudart_sin_cos_coeffs;
	add.s64 	%rd489, %rd488, %rd487;
	mul.rn.f64 	%fd7302, %fd17248, %fd17248;
	and.b32  	%r2090, %r3875, 1;
	setp.eq.b32 	%p635, %r2090, 1;
	selp.f64 	%fd7303, 0dBDA8FF8320FD8164, 0d3DE5DB65F9785EBA, %p635;
	ld.global.nc.v2.f64 	{%fd7304, %fd7305}, [%rd489];
	fma.rn.f64 	%fd7306, %fd7303, %fd7302, %fd7304;
	fma.rn.f64 	%fd7307, %fd7306, %fd7302, %fd7305;
	ld.global.nc.v2.f64 	{%fd7308, %fd7309}, [%rd489+16];
	fma.rn.f64 	%fd7310, %fd7307, %fd7302, %fd7308;
	fma.rn.f64 	%fd7311, %fd7310, %fd7302, %fd7309;
	ld.global.nc.v2.f64 	{%fd7312, %fd7313}, [%rd489+32];
	fma.rn.f64 	%fd7314, %fd7311, %fd7302, %fd7312;
	fma.rn.f64 	%fd7315, %fd7314, %fd7302, %fd7313;
	fma.rn.f64 	%fd7316, %fd7315, %fd17248, %fd17248;
	fma.rn.f64 	%fd7317, %fd7315, %fd7302, 0d3FF0000000000000;
	selp.f64 	%fd7318, %fd7317, %fd7316, %p635;
	and.b32  	%r2091, %r3875, 2;
	setp.eq.s32 	%p636, %r2091, 0;
	mov.f64 	%fd7319, 0d0000000000000000;
	sub.f64 	%fd7320, %fd7319, %fd7318;
	selp.f64 	%fd933, %fd7318, %fd7320, %p636;
	add.f64 	%fd7321, %fd927, %fd927;
	div.rn.f64 	%fd934, %fd7321, %fd915;
	mov.b32 	%r3878, 1;
	mov.b32 	%r3879, 0;
	mov.f64 	%fd17252, %fd881;
	mov.f64 	%fd17251, %fd881;
	@%p634 bra 	$L__BB1_650;
	setp.ltu.f64 	%p637, %fd879, 0d41E0000000000000;
	mov.f64 	%fd17251, %fd880;
	mov.u32 	%r3876, %r407;
	@%p637 bra 	$L__BB1_649;
	{ // callseq 1377, 0
	.param .b64 param0;
	st.param.f64 	[param0], %fd878;
	.param .align 16 .b8 retval0[16];
	call.uni (retval0), 
	__internal_trig_reduction_slowpathd, 
	(
	param0
	);
	ld.param.f64 	%fd17251, [retval0];
	ld.param.b32 	%r3876, [retval0+8];
	} // callseq 1377
$L__BB1_649:
	add.s32 	%r3878, %r3876, 1;
	mov.u32 	%r3879, %r407;
	mov.f64 	%fd17252, %fd880;
$L__BB1_650:
	shl.b32 	%r2093, %r3878, 6;
	cvt.u64.u32 	%rd490, %r2093;
	and.b64  	%rd491, %rd490, 64;
	mov.u64 	%rd492, __cudart_sin_cos_coeffs;
	add.s64 	%rd493, %rd492, %rd491;
	mul.rn.f64 	%fd7323, %fd17251, %fd17251;
	and.b32  	%r2094, %r3878, 1;
	setp.eq.b32 	%p638, %r2094, 1;
	selp.f64 	%fd7324, 0dBDA8FF8320FD8164, 0d3DE5DB65F9785EBA, %p638;
	ld.global.nc.v2.f64 	{%fd7325, %fd7326}, [%rd493];
	fma.rn.f64 	%fd7327, %fd7324, %fd7323, %fd7325;
	fma.rn.f64 	%fd7328, %fd7327, %fd7323, %fd7326;
	ld.global.nc.v2.f64 	{%fd7329, %fd7330}, [%rd493+16];
	fma.rn.f64 	%fd7331, %fd7328, %fd7323, %fd7329;
	fma.rn.f64 	%fd7332, %fd7331, %fd7323, %fd7330;
	ld.global.nc.v2.f64 	{%fd7333, %fd7334}, [%rd493+32];
	fma.rn.f64 	%fd7335, %fd7332, %fd7323, %fd7333;
	fma.rn.f64 	%fd7336, %fd7335, %fd7323, %fd7334;
	fma.rn.f64 	%fd7337, %fd7336, %fd17251, %fd17251;
	fma.rn.f64 	%fd7338, %fd7336, %fd7323, 0d3FF0000000000000;
	selp.f64 	%fd7339, %fd7338, %fd7337, %p638;
	and.b32  	%r2095, %r3878, 2;
	setp.eq.s32 	%p639, %r2095, 0;
	mov.f64 	%fd7340, 0d0000000000000000;
	sub.f64 	%fd7341, %fd7340, %fd7339;
	selp.f64 	%fd939, %fd7339, %fd7341, %p639;
	@%p14 bra 	$L__BB1_652;
	{ // callseq 1378, 0
	.param .b64 param0;
	st.param.f64 	[param0], %fd878;
	.param .align 16 .b8 retval0[16];
	call.uni (retval0), 
	__internal_trig_reduction_slowpathd, 
	(
	param0
	);
	ld.param.f64 	%fd17252, [retval0];
	ld.param.b32 	%r3879, [retval0+8];
	} // callseq 1378
$L__BB1_652:
	shl.b32 	%r2097, %r3879, 6;
	cvt.u64.u32 	%rd494, %r2097;
	and.b64  	%rd495, %rd494, 64;
	mov.u64 	%rd496, __cudart_sin_cos_coeffs;
	add.s64 	%rd497, %rd496, %rd495;
	mul.rn.f64 	%fd7343, %fd17252, %fd17252;
	and.b32  	%r2098, %r3879, 1;
	setp.eq.b32 	%p640, %r2098, 1;
	selp.f64 	%fd7344, 0dBDA8FF8320FD8164, 0d3DE5DB65F9785EBA, %p640;
	ld.global.nc.v2.f64 	{%fd7345, %fd7346}, [%rd497];
	fma.rn.f64 	%fd7347, %fd7344, %fd7343, %fd7345;
	fma.rn.f64 	%fd7348, %fd7347, %fd7343, %fd7346;
	ld.global.nc.v2.f64 	{%fd7349, %fd7350}, [%rd497+16];
	fma.rn.f64 	%fd7351, %fd7348, %fd7343, %fd7349;
	fma.rn.f64 	%fd7352, %fd7351, %fd7343, %fd7350;
	ld.global.nc.v2.f64 	{%fd7353, %fd7354}, [%rd497+32];
	fma.rn.f64 	%fd7355, %fd7352, %fd7343, %fd7353;
	fma.rn.f64 	%fd7356, %fd7355, %fd7343, %fd7354;
	fma.rn.f64 	%fd7357, %fd7356, %fd17252, %fd17252;
	fma.rn.f64 	%fd7358, %fd7356, %fd7343, 0d3FF0000000000000;
	selp.f64 	%fd7359, %fd7358, %fd7357, %p640;
	and.b32  	%r2099, %r3879, 2;
	setp.eq.s32 	%p641, %r2099, 0;
	mov.f64 	%fd7360, 0d0000000000000000;
	sub.f64 	%fd7361, %fd7360, %fd7359;
	selp.f64 	%fd942, %fd7359, %fd7361, %p641;
	div.rn.f64 	%fd943, %fd914, %fd916;
	{
	.reg .b32 %temp; 
	mov.b64 	{%temp, %r439}, %fd943;
	}
	abs.f64 	%fd944, %fd943;
	{
	.reg .b32 %temp; 
	mov.b64 	{%temp, %r2100}, %fd944;
	}
	setp.gt.s32 	%p642, %r2100, 1071801957;
	@%p642 bra 	$L__BB1_656;
	mul.f64 	%fd7402, %fd943, %fd943;
	fma.rn.f64 	%fd7403, %fd7402, 0d3FB0066BDC1895E9, 0dBFB3823B180754AF;
	fma.rn.f64 	%fd7404, %fd7403, %fd7402, 0d3FB11E52CC2F79AE;
	fma.rn.f64 	%fd7405, %fd7404, %fd7402, 0dBF924EAF3526861B;
	fma.rn.f64 	%fd7406, %fd7405, %fd7402, 0d3F91DF02A31E6CB7;
	fma.rn.f64 	%fd7407, %fd7406, %fd7402, 0d3F847D18B0EEC6CC;
	fma.rn.f64 	%fd7408, %fd7407, %fd7402, 0d3F8D0AF961BA53B0;
	fma.rn.f64 	%fd7409, %fd7408, %fd7402, 0d3F91BF7734CF1C48;
	fma.rn.f64 	%fd7410, %fd7409, %fd7402, 0d3F96E91483144EF7;
	fma.rn.f64 	%fd7411, %fd7410, %fd7402, 0d3F9F1C6E0A4F9F81;
	fma.rn.f64 	%fd7412, %fd7411, %fd7402, 0d3FA6DB6DC27FA92B;
	fma.rn.f64 	%fd7413, %fd7412, %fd7402, 0d3FB333333320F91B;
	fma.rn.f64 	%fd7414, %fd7413, %fd7402, 0d3FC5555555555F4D;
	mul.f64 	%fd7415, %fd7402, %fd7414;
	fma.rn.f64 	%fd945, %fd7415, %fd944, %fd944;
	setp.gt.s32 	%p646, %r439, -1;
	@%p646 bra 	$L__BB1_655;
	mov.f64 	%fd7420, 0d3C91A62633145C07;
	add.rn.f64 	%fd7421, %fd945, %fd7420;
	mov.f64 	%fd7422, 0d3FF921FB54442D18;
	add.rn.f64 	%fd17253, %fd7422, %fd7421;
	bra.uni 	$L__BB1_657;
$L__BB1_655:
	mov.f64 	%fd7416, 0dBC91A62633145C07;
	add.rn.f64 	%fd7417, %fd945, %fd7416;
	neg.f64 	%fd7418, %fd7417;
	mov.f64 	%fd7419, 0d3FF921FB54442D18;
	add.rn.f64 	%fd17253, %fd7419, %fd7418;
	bra.uni 	$L__BB1_657;
$L__BB1_656:
	mov.f64 	%fd7362, 0d3FF0000000000000;
	sub.f64 	%fd7363, %fd7362, %fd944;
	{
	.reg .b32 %temp; 
	mov.b64 	{%r2101, %temp}, %fd7363;
	}
	{
	.reg .b32 %temp; 
	mov.b64 	{%temp, %r2102}, %fd7363;
	}
	add.s32 	%r2103, %r2102, -1048576;
	mov.b64 	%fd7364, {%r2101, %r2103};
	rsqrt.approx.ftz.f64 	%fd7365, %fd7364;
	{
	.reg .b32 %temp; 
	mov.b64 	{%r2104, %temp}, %fd7365;
	}
	{
	.reg .b32 %temp; 
	mov.b64 	{%temp, %r2105}, %fd7365;
	}
	add.s32 	%r2106, %r2105, -1048576;
	mov.b64 	%fd7366, {%r2104, %r2106};
	mul.f64 	%fd7367, %fd7364, %fd7365;
	neg.f64 	%fd7368, %fd7367;
	fma.rn.f64 	%fd7369, %fd7367, %fd7368, %fd7364;
	fma.rn.f64 	%fd7370, %fd7369, %fd7366, %fd7367;
	neg.f64 	%fd7371, %fd7370;
	fma.rn.f64 	%fd7372, %fd7365, %fd7371, 0d3FF0000000000000;
	fma.rn.f64 	%fd7373, %fd7372, %fd7366, %fd7366;
	fma.rn.f64 	%fd7374, %fd7370, %fd7371, %fd7364;
	fma.rn.f64 	%fd7375, %fd7374, %fd7373, %fd7370;
	{
	.reg .b32 %temp; 
	mov.b64 	{%r2107, %temp}, %fd7375;
	}
	{
	.reg .b32 %temp; 
	mov.b64 	{%temp, %r2108}, %fd7375;
	}
	add.s32 	%r2109, %r2108, 1048576;
	mov.b64 	%fd7376, {%r2107, %r2109};
	fma.rn.f64 	%fd7377, %fd7363, 0d3EC715B371155F70, 0dBEBAC2FE66FAAC4B;
	fma.rn.f64 	%fd7378, %fd7377, %fd7363, 0d3ED9A9B88EFCD9B8;
	fma.rn.f64 	%fd7379, %fd7378, %fd7363, 0d3EDD0F40A8A0C4C3;
	fma.rn.f64 	%fd7380, %fd7379, %fd7363, 0d3EF46D4CFA9E0E1F;
	fma.rn.f64 	%fd7381, %fd7380, %fd7363, 0d3F079C168D1E2422;
	fma.rn.f64 	%fd7382, %fd7381, %fd7363, 0d3F1C9A88C3BCA540;
	fma.rn.f64 	%fd7383, %fd7382, %fd7363, 0d3F31C4E64BD476DF;
	fma.rn.f64 	%fd7384, %fd7383, %fd7363, 0d3F46E8BA60009C8F;
	fma.rn.f64 	%fd7385, %fd7384, %fd7363, 0d3F5F1C71C62B05A2;
	fma.rn.f64 	%fd7386, %fd7385, %fd7363, 0d3F76DB6DB6DC9F2C;
	fma.rn.f64 	%fd7387, %fd7386, %fd7363, 0d3F9333333333329C;
	fma.rn.f64 	%fd7388, %fd7387, %fd7363, 0d3FB5555555555555;
	setp.lt.s32 	%p643, %r2102, 1;
	mov.f64 	%fd7389, 0d0000000000000000;
	mul.rn.f64 	%fd7390, %fd944, %fd7389;
	mul.f64 	%fd7391, %fd7363, %fd7388;
	fma.rn.f64 	%fd7392, %fd7391, %fd7376, %fd7376;
	selp.f64 	%fd7393, %fd7390, %fd7392, %p643;
	setp.lt.s32 	%p644, %r2102, 0;
	mov.f64 	%fd7394, 0d7FF0000000000000;
	mul.rn.f64 	%fd7395, %fd7393, %fd7394;
	selp.f64 	%fd7396, %fd7395, %fd7393, %p644;
	setp.lt.s32 	%p645, %r439, 0;
	mov.f64 	%fd7397, 0dBCA1A62633145C07;
	add.rn.f64 	%fd7398, %fd7396, %fd7397;
	neg.f64 	%fd7399, %fd7398;
	mov.f64 	%fd7400, 0d400921FB54442D18;
	add.rn.f64 	%fd7401, %fd7400, %fd7399;
	selp.f64 	%fd17253, %fd7401, %fd7396, %p645;
$L__BB1_657:
	mul.f64 	%fd7423, %fd17253, 0d404CA5DC1A63C1F5;
	setp.gt.f64 	%p647, %fd913, 0d0000000000000000;
	neg.f64 	%fd7424, %fd7423;
	selp.f64 	%fd950, %fd7424, %fd7423, %p647;
	mul.f64 	%fd951, %fd950, 0d3F91DF46A2529D3A;
	abs.f64 	%fd952, %fd951;
	setp.neu.f64 	%p648, %fd952, 0d7FF0000000000000;
	@%p648 bra 	$L__BB1_659;
	mov.f64 	%fd7430, 0d0000000000000000;
	mul.rn.f64 	%fd17254, %fd951, %fd7430;
	mov.b32 	%r3880, 0;
	bra.uni 	$L__BB1_661;
$L__BB1_659:
	mul.f64 	%fd7425, %fd951, 0d3FE45F306DC9C883;
	cvt.rni.s32.f64 	%r3880, %fd7425;
	cvt.rn.f64.s32 	%fd7426, %r3880;
	fma.rn.f64 	%fd7427, %fd7426, 0dBFF921FB54442D18, %fd951;
	fma.rn.f64 	%fd7428, %fd7426, 0dBC91A62633145C00, %fd7427;
	fma.rn.f64 	%fd17254, %fd7426, 0dB97B839A252049C0, %fd7428;
	setp.ltu.f64 	%p649, %fd952, 0d41E0000000000000;
	@%p649 bra 	$L__BB1_661;
	{ // callseq 1379, 0
	.param .b64 param0;
	st.param.f64 	[param0], %fd951;
	.param .align 16 .b8 retval0[16];
	call.uni (retval0), 
	__internal_trig_reduction_slowpathd, 
	(
	param0
	);
	ld.param.f64 	%fd17254, [retval0];
	ld.param.b32 	%r3880, [retval0+8];
	} // callseq 1379
$L__BB1_661:
	shl.b32 	%r2112, %r3880, 6;
	cvt.u64.u32 	%rd498, %r2112;
	and.b64  	%rd499, %rd498, 64;
	mov.u64 	%rd500, __cudart_sin_cos_coeffs;
	add.s64 	%rd501, %rd500, %rd499;
	mul.rn.f64 	%fd7431, %fd17254, %fd17254;
	and.b32  	%r2113, %r3880, 1;
	setp.eq.b32 	%p651, %r2113, 1;
	selp.f64 	%fd7432, 0dBDA8FF8320FD8164, 0d3DE5DB65F9785EBA, %p651;
	ld.global.nc.v2.f64 	{%fd7433, %fd7434}, [%rd501];
	fma.rn.f64 	%fd7435, %fd7432, %fd7431, %fd7433;
	fma.rn.f64 	%fd7436, %fd7435, %fd7431, %fd7434;
	ld.global.nc.v2.f64 	{%fd7437, %fd7438}, [%rd501+16];
	fma.rn.f64 	%fd7439, %fd7436, %fd7431, %fd7437;
	fma.rn.f64 	%fd7440, %fd7439, %fd7431, %fd7438;
	ld.global.nc.v2.f64 	{%fd7441, %fd7442}, [%rd501+32];
	fma.rn.f64 	%fd7443, %fd7440, %fd7431, %fd7441;
	fma.rn.f64 	%fd7444, %fd7443, %fd7431, %fd7442;
	fma.rn.f64 	%fd7445, %fd7444, %fd17254, %fd17254;
	fma.rn.f64 	%fd7446, %fd7444, %fd7431, 0d3FF0000000000000;
	selp.f64 	%fd7447, %fd7446, %fd7445, %p651;
	and.b32  	%r2114, %r3880, 2;
	setp.eq.s32 	%p652, %r2114, 0;
	mov.f64 	%fd7448, 0d0000000000000000;
	sub.f64 	%fd7449, %fd7448, %fd7447;
	selp.f64 	%fd957, %fd7447, %fd7449, %p652;
	@%p648 bra 	$L__BB1_663;
	mov.f64 	%fd7455, 0d0000000000000000;
	mul.rn.f64 	%fd17256, %fd951, %fd7455;
	mov.b32 	%r3882, 1;
	bra.uni 	$L__BB1_666;
$L__BB1_663:
	mul.f64 	%fd7450, %fd951, 0d3FE45F306DC9C883;
	cvt.rni.s32.f64 	%r3881, %fd7450;
	cvt.rn.f64.s32 	%fd7451, %r3881;
	fma.rn.f64 	%fd7452, %fd7451, 0dBFF921FB54442D18, %fd951;
	fma.rn.f64 	%fd7453, %fd7451, 0dBC91A62633145C00, %fd7452;
	fma.rn.f64 	%fd17256, %fd7451, 0dB97B839A252049C0, %fd7453;
	setp.ltu.f64 	%p653, %fd952, 0d41E0000000000000;
	@%p653 bra 	$L__BB1_665;
	{ // callseq 1380, 0
	.param .b64 param0;
	st.param.f64 	[param0], %fd951;
	.param .align 16 .b8 retval0[16];
	call.uni (retval0), 
	__internal_trig_reduction_slowpathd, 
	(
	param0
	);
	ld.param.f64 	%fd17256, [retval0];
	ld.param.b32 	%r3881, [retval0+8];
	} // callseq 1380
$L__BB1_665:
	add.s32 	%r3882, %r3881, 1;
$L__BB1_666:
	setp.neu.f64 	%p654, %fd892, 0d7FF0000000000000;
	shl.b32 	%r2117, %r3882, 6;
	cvt.u64.u32 	%rd502, %r2117;
	and.b64  	%rd503, %rd502, 64;
	mov.u64 	%rd504, __cudart_sin_cos_coeffs;
	add.s64 	%rd505, %rd504, %rd503;
	mul.rn.f64 	%fd7456, %fd17256, %fd17256;
	and.b32  	%r2118, %r3882, 1;
	setp.eq.b32 	%p655, %r2118, 1;
	selp.f64 	%fd7457, 0dBDA8FF8320FD8164, 0d3DE5DB65F9785EBA, %p655;
	ld.global.nc.v2.f64 	{%fd7458, %fd7459}, [%rd505];
	fma.rn.f64 	%fd7460, %fd7457, %fd7456, %fd7458;
	fma.rn.f64 	%fd7461, %fd7460, %fd7456, %fd7459;
	ld.global.nc.v2.f64 	{%fd7462, %fd7463}, [%rd505+16];
	fma.rn.f64 	%fd7464, %fd7461, %fd7456, %fd7462;
	fma.rn.f64 	%fd7465, %fd7464, %fd7456, %fd7463;
	ld.global.nc.v2.f64 	{%fd7466, %fd7467}, [%rd505+32];
	fma.rn.f64 	%fd7468, %fd7465, %fd7456, %fd7466;
	fma.rn.f64 	%fd7469, %fd7468, %fd7456, %fd7467;
	fma.rn.f64 	%fd7470, %fd7469, %fd17256, %fd17256;
	fma.rn.f64 	%fd7471, %fd7469, %fd7456, 0d3FF0000000000000;
	selp.f64 	%fd7472, %fd7471, %fd7470, %p655;
	and.b32  	%r2119, %r3882, 2;
	setp.eq.s32 	%p656, %r2119, 0;
	mov.f64 	%fd7473, 0d0000000000000000;
	sub.f64 	%fd7474, %fd7473, %fd7472;
	selp.f64 	%fd7475, %fd7472, %fd7474, %p656;
	neg.f64 	%fd7476, %fd934;
	mul.f64 	%fd7477, %fd927, %fd7476;
	mul.f64 	%fd7478, %fd933, %fd7476;
	mul.f64 	%fd7479, %fd7478, %fd957;
	mul.f64 	%fd7480, %fd934, %fd933;
	mul.f64 	%fd7481, %fd7480, %fd7475;
	setp.eq.f64 	%p657, %fd950, 0d4056800000000000;
	neg.f64 	%fd7482, %fd933;
	setp.eq.f64 	%p658, %fd950, 0dC056800000000000;
	selp.f64 	%fd7483, %fd933, %fd7479, %p658;
	selp.f64 	%fd963, %fd7482, %fd7483, %p657;
	selp.f64 	%fd7484, 0d0000000000000000, %fd7481, %p657;
	selp.f64 	%fd964, 0d0000000000000000, %fd7484, %p658;
	mul.f64 	%fd7485, %fd942, %fd964;
	fma.rn.f64 	%fd965, %fd7477, %fd939, %fd7485;
	mul.f64 	%fd7486, %fd939, %fd964;
	mul.f64 	%fd7487, %fd7477, %fd942;
	sub.f64 	%fd966, %fd7486, %fd7487;
	@%p654 bra 	$L__BB1_668;
	mov.f64 	%fd7493, 0d0000000000000000;
	mul.rn.f64 	%fd17258, %fd891, %fd7493;
	mov.b32 	%r3884, 1;
	bra.uni 	$L__BB1_671;
$L__BB1_668:
	mul.f64 	%fd7488, %fd891, 0d3FE45F306DC9C883;
	cvt.rni.s32.f64 	%r3883, %fd7488;
	cvt.rn.f64.s32 	%fd7489, %r3883;
	fma.rn.f64 	%fd7490, %fd7489, 0dBFF921FB54442D18, %fd891;
	fma.rn.f64 	%fd7491, %fd7489, 0dBC91A62633145C00, %fd7490;
	fma.rn.f64 	%fd17258, %fd7489, 0dB97B839A252049C0, %fd7491;
	setp.ltu.f64 	%p659, %fd892, 0d41E0000000000000;
	@%p659 bra 	$L__BB1_670;
	{ // callseq 1381, 0
	.param .b64 param0;
	st.param.f64 	[param0], %fd891;
	.param .align 16 .b8 retval0[16];
	call.uni (retval0), 
	__internal_trig_reduction_slowpathd, 
	(
	param0
	);
	ld.param.f64 	%fd17258, [retval0];
	ld.param.b32 	%r3883, [retval0+8];
	} // callseq 1381
$L__BB1_670:
	add.s32 	%r3884, %r3883, 1;
$L__BB1_671:
	shl.b32 	%r2122, %r3884, 6;
	cvt.u64.u32 	%rd506, %r2122;
	and.b64  	%rd507, %rd506, 64;
	mov.u64 	%rd508, __cudart_sin_cos_coeffs;
	add.s64 	%rd509, %rd508, %rd507;
	mul.rn.f64 	%fd7494, %fd17258, %fd17258;
	and.b32  	%r2123, %r3884, 1;
	setp.eq.b32 	%p661, %r2123, 1;
	selp.f64 	%fd7495, 0dBDA8FF8320FD8164, 0d3DE5DB65F9785EBA, %p661;
	ld.global.nc.v2.f64 	{%fd7496, %fd7497}, [%rd509];
	fma.rn.f64 	%fd7498, %fd7495, %fd7494, %fd7496;
	fma.rn.f64 	%fd7499, %fd7498, %fd7494, %fd7497;
	ld.global.nc.v2.f64 	{%fd7500, %fd7501}, [%rd509+16];
	fma.rn.f64 	%fd7502, %fd7499, %fd7494, %fd7500;
	fma.rn.f64 	%fd7503, %fd7502, %fd7494, %fd7501;
	ld.global.nc.v2.f64 	{%fd7504, %fd7505}, [%rd509+32];
	fma.rn.f64 	%fd7506, %fd7503, %fd7494, %fd7504;
	fma.rn.f64 	%fd7507, %fd7506, %fd7494, %fd7505;
	fma.rn.f64 	%fd7508, %fd7507, %fd17258, %fd17258;
	fma.rn.f64 	%fd7509, %fd7507, %fd7494, 0d3FF0000000000000;
	selp.f64 	%fd7510, %fd7509, %fd7508, %p661;
	and.b32  	%r2124, %r3884, 2;
	setp.eq.s32 	%p662, %r2124, 0;
	mov.f64 	%fd7511, 0d0000000000000000;
	sub.f64 	%fd7512, %fd7511, %fd7510;
	selp.f64 	%fd972, %fd7510, %fd7512, %p662;
	@%p654 bra 	$L__BB1_673;
	mov.f64 	%fd7518, 0d0000000000000000;
	mul.rn.f64 	%fd17259, %fd891, %fd7518;
	mov.b32 	%r3885, 0;
	bra.uni 	$L__BB1_675;
$L__BB1_673:
	mul.f64 	%fd7513, %fd891, 0d3FE45F306DC9C883;
	cvt.rni.s32.f64 	%r3885, %fd7513;
	cvt.rn.f64.s32 	%fd7514, %r3885;
	fma.rn.f64 	%fd7515, %fd7514, 0dBFF921FB54442D18, %fd891;
	fma.rn.f64 	%fd7516, %fd7514, 0dBC91A62633145C00, %fd7515;
	fma.rn.f64 	%fd17259, %fd7514, 0dB97B839A252049C0, %fd7516;
	setp.ltu.f64 	%p663, %fd892, 0d41E0000000000000;
	@%p663 bra 	$L__BB1_675;
	{ // callseq 1382, 0
	.param .b64 param0;
	st.param.f64 	[param0], %fd891;
	.param .align 16 .b8 retval0[16];
	call.uni (retval0), 
	__internal_trig_reduction_slowpathd, 
	(
	param0
	);
	ld.param.f64 	%fd17259, [retval0];
	ld.param.b32 	%r3885, [retval0+8];
	} // callseq 1382
$L__BB1_675:
	shl.b32 	%r2127, %r3885, 6;
	cvt.u64.u32 	%rd510, %r2127;
	and.b64  	%rd511, %rd510, 64;
	mov.u64 	%rd512, __cudart_sin_cos_coeffs;
	add.s64 	%rd513, %rd512, %rd511;
	mul.rn.f64 	%fd7520, %fd17259, %fd17259;
	and.b32  	%r2128, %r3885, 1;
	setp.eq.b32 	%p664, %r2128, 1;
	selp.f64 	%fd7521, 0dBDA8FF8320FD8164, 0d3DE5DB65F9785EBA, %p664;
	ld.global.nc.v2.f64 	{%fd7522, %fd7523}, [%rd513];
	fma.rn.f64 	%fd7524, %fd7521, %fd7520, %fd7522;
	fma.rn.f64 	%fd7525, %fd7524, %fd7520, %fd7523;
	ld.global.nc.v2.f64 	{%fd7526, %fd7527}, [%rd513+16];
	fma.rn.f64 	%fd7528, %fd7525, %fd7520, %fd7526;
	fma.rn.f64 	%fd7529, %fd7528, %fd7520, %fd7527;
	ld.global.nc.v2.f64 	{%fd7530, %fd7531}, [%rd513+32];
	fma.rn.f64 	%fd7532, %fd7529, %fd7520, %fd7530;
	fma.rn.f64 	%fd7533, %fd7532, %fd7520, %fd7531;
	fma.rn.f64 	%fd7534, %fd7533, %fd17259, %fd17259;
	fma.rn.f64 	%fd7535, %fd7533, %fd7520, 0d3FF0000000000000;
	selp.f64 	%fd7536, %fd7535, %fd7534, %p664;
	and.b32  	%r2129, %r3885, 2;
	setp.eq.s32 	%p665, %r2129, 0;
	mov.f64 	%fd17260, 0d0000000000000000;
	sub.f64 	%fd7537, %fd17260, %fd7536;
	selp.f64 	%fd7538, %fd7536, %fd7537, %p665;
	mul.f64 	%fd7539, %fd963, %fd7538;
	fma.rn.f64 	%fd7540, %fd965, %fd972, %fd7539;
	mul.f64 	%fd7541, %fd963, %fd972;
	mul.f64 	%fd7542, %fd965, %fd7538;
	sub.f64 	%fd7543, %fd7541, %fd7542;
	mul.f64 	%fd7544, %fd7543, %fd7543;
	fma.rn.f64 	%fd7545, %fd7540, %fd7540, %fd7544;
	fma.rn.f64 	%fd7546, %fd966, %fd966, %fd7545;
	sqrt.rn.f64 	%fd7547, %fd7546;
	mul.f64 	%fd7548, %fd934, %fd7540;
	div.rn.f64 	%fd7549, %fd7548, %fd7547;
	mul.f64 	%fd7550, %fd934, %fd7543;
	div.rn.f64 	%fd7551, %fd7550, %fd7547;
	mul.f64 	%fd7552, %fd934, %fd966;
	div.rn.f64 	%fd7553, %fd7552, %fd7547;
	mul.f64 	%fd7554, %fd7549, %fd7549;
	mul.f64 	%fd7555, %fd7551, %fd7551;
	add.f64 	%fd7556, %fd7554, %fd7555;
	fma.rn.f64 	%fd7557, %fd7553, %fd7553, %fd7556;
	sqrt.rn.f64 	%fd977, %fd7557;
	mul.f64 	%fd7558, %fd977, %fd977;
	mul.f64 	%fd7559, %fd7558, %fd915;
	mul.f64 	%fd7560, %fd7559, 0dBFE0000000000000;
	fma.rn.f64 	%fd7561, %fd7553, 0d0000000000000000, %fd7560;
	add.f64 	%fd7562, %fd7561, %fd7561;
	mul.f64 	%fd7563, %fd7551, %fd7562;
	mul.f64 	%fd7564, %fd7561, %fd7561;
	sub.f64 	%fd7565, %fd7564, %fd7554;
	mul.f64 	%fd7566, %fd7561, 0dC000000000000000;
	mul.f64 	%fd7567, %fd7549, %fd7566;
	sub.f64 	%fd7568, %fd7564, %fd7555;
	mul.f64 	%fd7569, %fd7563, %fd7563;
	mul.f64 	%fd7570, %fd7556, 0d4010000000000000;
	mul.f64 	%fd7571, %fd7570, %fd7565;
	sub.f64 	%fd978, %fd7569, %fd7571;
	mul.f64 	%fd7572, %fd7567, %fd7567;
	mul.f64 	%fd7573, %fd7570, %fd7568;
	sub.f64 	%fd979, %fd7572, %fd7573;
	setp.ltu.f64 	%p666, %fd978, 0d0000000000000000;
	sqrt.rn.f64 	%fd7574, %fd978;
	selp.f64 	%fd7575, 0d0000000000000000, %fd7574, %p666;
	setp.ltu.f64 	%p667, %fd979, 0d0000000000000000;
	sqrt.rn.f64 	%fd7576, %fd979;
	selp.f64 	%fd7577, 0d0000000000000000, %fd7576, %p667;
	neg.f64 	%fd7578, %fd7563;
	sub.f64 	%fd7579, %fd7578, %fd7575;
	add.f64 	%fd7580, %fd7556, %fd7556;
	div.rn.f64 	%fd980, %fd7579, %fd7580;
	sub.f64 	%fd7581, %fd7575, %fd7563;
	div.rn.f64 	%fd981, %fd7581, %fd7580;
	neg.f64 	%fd7582, %fd7567;
	sub.f64 	%fd7583, %fd7582, %fd7577;
	div.rn.f64 	%fd982, %fd7583, %fd7580;
	sub.f64 	%fd7584, %fd7577, %fd7567;
	div.rn.f64 	%fd983, %fd7584, %fd7580;
	abs.f64 	%fd7585, %fd980;
	setp.gt.f64 	%p668, %fd7585, 0d3FF0000000000000;
	mov.f64 	%fd17261, %fd981;
	@%p668 bra 	$L__BB1_678;
	setp.lt.f64 	%p669, %fd981, 0dBFF0000000000000;
	mov.f64 	%fd17261, 0d0000000000000000;
	mov.f64 	%fd17260, %fd980;
	@%p669 bra 	$L__BB1_678;
	setp.gt.f64 	%p670, %fd981, 0d3FF0000000000000;
	selp.f64 	%fd17261, 0d0000000000000000, %fd981, %p670;
$L__BB1_678:
	abs.f64 	%fd7588, %fd982;
	setp.gt.f64 	%p671, %fd7588, 0d3FF0000000000000;
	mov.f64 	%fd17262, 0d0000000000000000;
	mov.f64 	%fd17263, %fd983;
	@%p671 bra 	$L__BB1_681;
	setp.lt.f64 	%p672, %fd983, 0dBFF0000000000000;
	mov.f64 	%fd17263, 0d0000000000000000;
	mov.f64 	%fd17262, %fd982;
	@%p672 bra 	$L__BB1_681;
	setp.gt.f64 	%p673, %fd983, 0d3FF0000000000000;
	selp.f64 	%fd17263, 0d0000000000000000, %fd983, %p673;
$L__BB1_681:
	selp.f64 	%fd990, 0d0000000000000000, %fd17260, %p666;
	selp.f64 	%fd991, 0d0000000000000000, %fd17261, %p666;
	selp.f64 	%fd992, 0d0000000000000000, %fd17262, %p667;
	selp.f64 	%fd993, 0d0000000000000000, %fd17263, %p667;
	mul.f64 	%fd7590, %fd992, %fd992;
	fma.rn.f64 	%fd7591, %fd990, %fd990, %fd7590;
	add.f64 	%fd7592, %fd7591, 0dBFF0000000000000;
	abs.f64 	%fd7593, %fd7592;
	mul.f64 	%fd7594, %fd993, %fd993;
	fma.rn.f64 	%fd7595, %fd990, %fd990, %fd7594;
	add.f64 	%fd7596, %fd7595, 0dBFF0000000000000;
	abs.f64 	%fd7597, %fd7596;
	setp.geu.f64 	%p676, %fd7593, %fd7597;
	@%p676 bra 	$L__BB1_695;
	abs.f64 	%fd994, %fd992;
	abs.f64 	%fd995, %fd990;
	setp.leu.f64 	%p695, %fd995, %fd994;
	setp.gt.f64 	%p696, %fd995, %fd994;
	selp.f64 	%fd996, %fd995, %fd994, %p696;
	selp.f64 	%fd7656, %fd994, %fd995, %p696;
	div.rn.f64 	%fd7657, %fd7656, %fd996;
	mul.f64 	%fd7658, %fd7657, %fd7657;
	fma.rn.f64 	%fd7659, %fd7658, 0dBEF53E1D2A25FF7E, 0d3F2D3B63DBB65B49;
	fma.rn.f64 	%fd7660, %fd7659, %fd7658, 0dBF5312788DDE082E;
	fma.rn.f64 	%fd7661, %fd7660, %fd7658, 0d3F6F9690C8249315;
	fma.rn.f64 	%fd7662, %fd7661, %fd7658, 0dBF82CF5AABC7CF0D;
	fma.rn.f64 	%fd7663, %fd7662, %fd7658, 0d3F9162B0B2A3BFDE;
	fma.rn.f64 	%fd7664, %fd7663, %fd7658, 0dBF9A7256FEB6FC6B;
	fma.rn.f64 	%fd7665, %fd7664, %fd7658, 0d3FA171560CE4A489;
	fma.rn.f64 	%fd7666, %fd7665, %fd7658, 0dBFA4F44D841450E4;
	fma.rn.f64 	%fd7667, %fd7666, %fd7658, 0d3FA7EE3D3F36BB95;
	fma.rn.f64 	%fd7668, %fd7667, %fd7658, 0dBFAAD32AE04A9FD1;
	fma.rn.f64 	%fd7669, %fd7668, %fd7658, 0d3FAE17813D66954F;
	fma.rn.f64 	%fd7670, %fd7669, %fd7658, 0dBFB11089CA9A5BCD;
	fma.rn.f64 	%fd7671, %fd7670, %fd7658, 0d3FB3B12B2DB51738;
	fma.rn.f64 	%fd7672, %fd7671, %fd7658, 0dBFB745D022F8DC5C;
	fma.rn.f64 	%fd7673, %fd7672, %fd7658, 0d3FBC71C709DFE927;
	fma.rn.f64 	%fd7674, %fd7673, %fd7658, 0dBFC2492491FA1744;
	fma.rn.f64 	%fd7675, %fd7674, %fd7658, 0d3FC99999999840D2;
	fma.rn.f64 	%fd7676, %fd7675, %fd7658, 0dBFD555555555544C;
	mul.f64 	%fd7677, %fd7658, %fd7676;
	fma.rn.f64 	%fd997, %fd7677, %fd7657, %fd7657;
	@%p695 bra 	$L__BB1_684;
	{
	.reg .b32 %temp; 
	mov.b64 	{%temp, %r2139}, %fd992;
	}
	setp.lt.s32 	%p698, %r2139, 0;
	neg.f64 	%fd7680, %fd997;
	selp.f64 	%fd7681, %fd997, %fd7680, %p698;
	add.f64 	%fd17264, %fd7681, 0d3FF921FB54442D18;
	bra.uni 	$L__BB1_685;
$L__BB1_684:
	{
	.reg .b32 %temp; 
	mov.b64 	{%temp, %r2138}, %fd992;
	}
	setp.lt.s32 	%p697, %r2138, 0;
	mov.f64 	%fd7678, 0d400921FB54442D18;
	sub.f64 	%fd7679, %fd7678, %fd997;
	selp.f64 	%fd17264, %fd7679, %fd997, %p697;
$L__BB1_685:
	setp.neu.f64 	%p699, %fd996, 0d0000000000000000;
	@%p699 bra 	$L__BB1_687;
	{
	.reg .b32 %temp; 
	mov.b64 	{%temp, %r2141}, %fd992;
	}
	setp.lt.s32 	%p702, %r2141, 0;
	selp.f64 	%fd17265, 0d400921FB54442D18, 0d0000000000000000, %p702;
	bra.uni 	$L__BB1_688;
$L__BB1_687:
	setp.eq.f64 	%p700, %fd994, %fd995;
	{
	.reg .b32 %temp; 
	mov.b64 	{%temp, %r2140}, %fd992;
	}
	setp.lt.s32 	%p701, %r2140, 0;
	selp.f64 	%fd7682, 0d4002D97C7F3321D2, 0d3FE921FB54442D18, %p701;
	selp.f64 	%fd17265, %fd7682, %fd17264, %p700;
$L__BB1_688:
	add.rn.f64 	%fd7683, %fd994, %fd995;
	setp.nan.f64 	%p703, %fd7683, %fd7683;
	copysign.f64 	%fd7684, %fd990, %fd17265;
	selp.f64 	%fd17272, %fd7683, %fd7684, %p703;
	abs.f64 	%fd1005, %fd993;
	abs.f64 	%fd1006, %fd991;
	setp.leu.f64 	%p704, %fd1006, %fd1005;
	setp.gt.f64 	%p705, %fd1006, %fd1005;
	selp.f64 	%fd1007, %fd1006, %fd1005, %p705;
	selp.f64 	%fd7685, %fd1005, %fd1006, %p705;
	div.rn.f64 	%fd7686, %fd7685, %fd1007;
	mul.f64 	%fd7687, %fd7686, %fd7686;
	fma.rn.f64 	%fd7688, %fd7687, 0dBEF53E1D2A25FF7E, 0d3F2D3B63DBB65B49;
	fma.rn.f64 	%fd7689, %fd7688, %fd7687, 0dBF5312788DDE082E;
	fma.rn.f64 	%fd7690, %fd7689, %fd7687, 0d3F6F9690C8249315;
	fma.rn.f64 	%fd7691, %fd7690, %fd7687, 0dBF82CF5AABC7CF0D;
	fma.rn.f64 	%fd7692, %fd7691, %fd7687, 0d3F9162B0B2A3BFDE;
	fma.rn.f64 	%fd7693, %fd7692, %fd7687, 0dBF9A7256FEB6FC6B;
	fma.rn.f64 	%fd7694, %fd7693, %fd7687, 0d3FA171560CE4A489;
	fma.rn.f64 	%fd7695, %fd7694, %fd7687, 0dBFA4F44D841450E4;
	fma.rn.f64 	%fd7696, %fd7695, %fd7687, 0d3FA7EE3D3F36BB95;
	fma.rn.f64 	%fd7697, %fd7696, %fd7687, 0dBFAAD32AE04A9FD1;
	fma.rn.f64 	%fd7698, %fd7697, %fd7687, 0d3FAE17813D66954F;
	fma.rn.f64 	%fd7699, %fd7698, %fd7687, 0dBFB11089CA9A5BCD;
	fma.rn.f64 	%fd7700, %fd7699, %fd7687, 0d3FB3B12B2DB51738;
	fma.rn.f64 	%fd7701, %fd7700, %fd7687, 0dBFB745D022F8DC5C;
	fma.rn.f64 	%fd7702, %fd7701, %fd7687, 0d3FBC71C709DFE927;
	fma.rn.f64 	%fd7703, %fd7702, %fd7687, 0dBFC2492491FA1744;
	fma.rn.f64 	%fd7704, %fd7703, %fd7687, 0d3FC99999999840D2;
	fma.rn.f64 	%fd7705, %fd7704, %fd7687, 0dBFD555555555544C;
	mul.f64 	%fd7706, %fd7687, %fd7705;
	fma.rn.f64 	%fd1008, %fd7706, %fd7686, %fd7686;
	@%p704 bra 	$L__BB1_690;
	{
	.reg .b32 %temp; 
	mov.b64 	{%temp, %r2143}, %fd993;
	}
	setp.lt.s32 	%p707, %r2143, 0;
	neg.f64 	%fd7709, %fd1008;
	selp.f64 	%fd7710, %fd1008, %fd7709, %p707;
	add.f64 	%fd17266, %fd7710, 0d3FF921FB54442D18;
	bra.uni 	$L__BB1_691;
$L__BB1_690:
	{
	.reg .b32 %temp; 
	mov.b64 	{%temp, %r2142}, %fd993;
	}
	setp.lt.s32 	%p706, %r2142, 0;
	mov.f64 	%fd7707, 0d400921FB54442D18;
	sub.f64 	%fd7708, %fd7707, %fd1008;
	selp.f64 	%fd17266, %fd7708, %fd1008, %p706;
$L__BB1_691:
	setp.neu.f64 	%p708, %fd1007, 0d0000000000000000;
	@%p708 bra 	$L__BB1_693;
	{
	.reg .b32 %temp; 
	mov.b64 	{%temp, %r2145}, %fd993;
	}
	setp.lt.s32 	%p711, %r2145, 0;
	selp.f64 	%fd17267, 0d400921FB54442D18, 0d0000000000000000, %p711;
	bra.uni 	$L__BB1_694;
$L__BB1_693:
	setp.eq.f64 	%p709, %fd1005, %fd1006;
	{
	.reg .b32 %temp; 
	mov.b64 	{%temp, %r2144}, %fd993;
	}
	setp.lt.s32 	%p710, %r2144, 0;
	selp.f64 	%fd7711, 0d4002D97C7F3321D2, 0d3FE921FB54442D18, %p710;
	selp.f64 	%fd17267, %fd7711, %fd17266, %p709;
$L__BB1_694:
	add.rn.f64 	%fd7712, %fd1005, %fd1006;
	setp.nan.f64 	%p712, %fd7712, %fd7712;
	copysign.f64 	%fd7713, %fd991, %fd17267;
	selp.f64 	%fd17273, %fd7712, %fd7713, %p712;
	bra.uni 	$L__BB1_708;
$L__BB1_695:
	abs.f64 	%fd1016, %fd993;
	abs.f64 	%fd1017, %fd990;
	setp.leu.f64 	%p677, %fd1017, %fd1016;
	setp.gt.f64 	%p678, %fd1017, %fd1016;
	selp.f64 	%fd1018, %fd1017, %fd1016, %p678;
	selp.f64 	%fd7598, %fd1016, %fd1017, %p678;
	div.rn.f64 	%fd7599, %fd7598, %fd1018;
	mul.f64 	%fd7600, %fd7599, %fd7599;
	fma.rn.f64 	%fd7601, %fd7600, 0dBEF53E1D2A25FF7E, 0d3F2D3B63DBB65B49;
	fma.rn.f64 	%fd7602, %fd7601, %fd7600, 0dBF5312788DDE082E;
	fma.rn.f64 	%fd7603, %fd7602, %fd7600, 0d3F6F9690C8249315;
	fma.rn.f64 	%fd7604, %fd7603, %fd7600, 0dBF82CF5AABC7CF0D;
	fma.rn.f64 	%fd7605, %fd7604, %fd7600, 0d3F9162B0B2A3BFDE;
	fma.rn.f64 	%fd7606, %fd7605, %fd7600, 0dBF9A7256FEB6FC6B;
	fma.rn.f64 	%fd7607, %fd7606, %fd7600, 0d3FA171560CE4A489;
	fma.rn.f64 	%fd7608, %fd7607, %fd7600, 0dBFA4F44D841450E4;
	fma.rn.f64 	%fd7609, %fd7608, %fd7600, 0d3FA7EE3D3F36BB95;
	fma.rn.f64 	%fd7610, %fd7609, %fd7600, 0dBFAAD32AE04A9FD1;
	fma.rn.f64 	%fd7611, %fd7610, %fd7600, 0d3FAE17813D66954F;
	fma.rn.f64 	%fd7612, %fd7611, %fd7600, 0dBFB11089CA9A5BCD;
	fma.rn.f64 	%fd7613, %fd7612, %fd7600, 0d3FB3B12B2DB51738;
	fma.rn.f64 	%fd7614, %fd7613, %fd7600, 0dBFB745D022F8DC5C;
	fma.rn.f64 	%fd7615, %fd7614, %fd7600, 0d3FBC71C709DFE927;
	fma.rn.f64 	%fd7616, %fd7615, %fd7600, 0dBFC2492491FA1744;
	fma.rn.f64 	%fd7617, %fd7616, %fd7600, 0d3FC99999999840D2;
	fma.rn.f64 	%fd7618, %fd7617, %fd7600, 0dBFD555555555544C;
	mul.f64 	%fd7619, %fd7600, %fd7618;
	fma.rn.f64 	%fd1019, %fd7619, %fd7599, %fd7599;
	@%p677 bra 	$L__BB1_697;
	{
	.reg .b32 %temp; 
	mov.b64 	{%temp, %r2131}, %fd993;
	}
	setp.lt.s32 	%p680, %r2131, 0;
	neg.f64 	%fd7622, %fd1019;
	selp.f64 	%fd7623, %fd1019, %fd7622, %p680;
	add.f64 	%fd17268, %fd7623, 0d3FF921FB54442D18;
	bra.uni 	$L__BB1_698;
$L__BB1_697:
	{
	.reg .b32 %temp; 
	mov.b64 	{%temp, %r2130}, %fd993;
	}
	setp.lt.s32 	%p679, %r2130, 0;
	mov.f64 	%fd7620, 0d400921FB54442D18;
	sub.f64 	%fd7621, %fd7620, %fd1019;
	selp.f64 	%fd17268, %fd7621, %fd1019, %p679;
$L__BB1_698:
	setp.neu.f64 	%p681, %fd1018, 0d0000000000000000;
	@%p681 bra 	$L__BB1_700;
	{
	.reg .b32 %temp; 
	mov.b64 	{%temp, %r2133}, %fd993;
	}
	setp.lt.s32 	%p684, %r2133, 0;
	selp.f64 	%fd17269, 0d400921FB54442D18, 0d0000000000000000, %p684;
	bra.uni 	$L__BB1_701;
$L__BB1_700:
	setp.eq.f64 	%p682, %fd1016, %fd1017;
	{
	.reg .b32 %temp; 
	mov.b64 	{%temp, %r2132}, %fd993;
	}
	setp.lt.s32 	%p683, %r2132, 0;
	selp.f64 	%fd7624, 0d4002D97C7F3321D2, 0d3FE921FB54442D18, %p683;
	selp.f64 	%fd17269, %fd7624, %fd17268, %p682;
$L__BB1_701:
	add.rn.f64 	%fd7625, %fd1016, %fd1017;
	setp.nan.f64 	%p685, %fd7625, %fd7625;
	copysign.f64 	%fd7626, %fd990, %fd17269;
	selp.f64 	%fd17272, %fd7625, %fd7626, %p685;
	abs.f64 	%fd1027, %fd992;
	abs.f64 	%fd1028, %fd991;
	setp.leu.f64 	%p686, %fd1028, %fd1027;
	setp.gt.f64 	%p687, %fd1028, %fd1027;
	selp.f64 	%fd1029, %fd1028, %fd1027, %p687;
	selp.f64 	%fd7627, %fd1027, %fd1028, %p687;
	div.rn.f64 	%fd7628, %fd7627, %fd1029;
	mul.f64 	%fd7629, %fd7628, %fd7628;
	fma.rn.f64 	%fd7630, %fd7629, 0dBEF53E1D2A25FF7E, 0d3F2D3B63DBB65B49;
	fma.rn.f64 	%fd7631, %fd7630, %fd7629, 0dBF5312788DDE082E;
	fma.rn.f64 	%fd7632, %fd7631, %fd7629, 0d3F6F9690C8249315;
	fma.rn.f64 	%fd7633, %fd7632, %fd7629, 0dBF82CF5AABC7CF0D;
	fma.rn.f64 	%fd7634, %fd7633, %fd7629, 0d3F9162B0B2A3BFDE;
	fma.rn.f64 	%fd7635, %fd7634, %fd7629, 0dBF9A7256FEB6FC6B;
	fma.rn.f64 	%fd7636, %fd7635, %fd7629, 0d3FA171560CE4A489;
	fma.rn.f64 	%fd7637, %fd7636, %fd7629, 0dBFA4F44D841450E4;
	fma.rn.f64 	%fd7638, %fd7637, %fd7629, 0d3FA7EE3D3F36BB95;
	fma.rn.f64 	%fd7639, %fd7638, %fd7629, 0dBFAAD32AE04A9FD1;
	fma.rn.f64 	%fd7640, %fd7639, %fd7629, 0d3FAE17813D66954F;
	fma.rn.f64 	%fd7641, %fd7640, %fd7629, 0dBFB11089CA9A5BCD;
	fma.rn.f64 	%fd7642, %fd7641, %fd7629, 0d3FB3B12B2DB51738;
	fma.rn.f64 	%fd7643, %fd7642, %fd7629, 0dBFB745D022F8DC5C;
	fma.rn.f64 	%fd7644, %fd7643, %fd7629, 0d3FBC71C709DFE927;
	fma.rn.f64 	%fd7645, %fd7644, %fd7629, 0dBFC2492491FA1744;
	fma.rn.f64 	%fd7646, %fd7645, %fd7629, 0d3FC99999999840D2;
	fma.rn.f64 	%fd7647, %fd7646, %fd7629, 0dBFD555555555544C;
	mul.f64 	%fd7648, %fd7629, %fd7647;
	fma.rn.f64 	%fd1030, %fd7648, %fd7628, %fd7628;
	@%p686 bra 	$L__BB1_703;
	{
	.reg .b32 %temp; 
	mov.b64 	{%temp, %r2135}, %fd992;
	}
	setp.lt.s32 	%p689, %r2135, 0;
	neg.f64 	%fd7651, %fd1030;
	selp.f64 	%fd7652, %fd1030, %fd7651, %p689;
	add.f64 	%fd17270, %fd7652, 0d3FF921FB54442D18;
	bra.uni 	$L__BB1_704;
$L__BB1_703:
	{
	.reg .b32 %temp; 
	mov.b64 	{%temp, %r2134}, %fd992;
	}
	setp.lt.s32 	%p688, %r2134, 0;
	mov.f64 	%fd7649, 0d400921FB54442D18;
	sub.f64 	%fd7650, %fd7649, %fd1030;
	selp.f64 	%fd17270, %fd7650, %fd1030, %p688;
$L__BB1_704:
	setp.neu.f64 	%p690, %fd1029, 0d0000000000000000;
	@%p690 bra 	$L__BB1_706;
	{
	.reg .b32 %temp; 
	mov.b64 	{%temp, %r2137}, %fd992;
	}
	setp.lt.s32 	%p693, %r2137, 0;
	selp.f64 	%fd17271, 0d400921FB54442D18, 0d0000000000000000, %p693;
	bra.uni 	$L__BB1_707;
$L__BB1_706:
	setp.eq.f64 	%p691, %fd1027, %fd1028;
	{
	.reg .b32 %temp; 
	mov.b64 	{%temp, %r2136}, %fd992;
	}
	setp.lt.s32 	%p692, %r2136, 0;
	selp.f64 	%fd7653, 0d4002D97C7F3321D2, 0d3FE921FB54442D18, %p692;
	selp.f64 	%fd17271, %fd7653, %fd17270, %p691;
$L__BB1_707:
	add.rn.f64 	%fd7654, %fd1027, %fd1028;
	setp.nan.f64 	%p694, %fd7654, %fd7654;
	copysign.f64 	%fd7655, %fd991, %fd17271;
	selp.f64 	%fd17273, %fd7654, %fd7655, %p694;
$L__BB1_708:
	mul.f64 	%fd7714, %fd17273, 0d404CA5DC1A63C1F5;
	mul.f64 	%fd7715, %fd17272, 0d404CA5DC1A63C1F5;
	sub.f64 	%fd7716, %fd7715, %fd890;
	abs.f64 	%fd7717, %fd7716;
	sub.f64 	%fd7718, %fd7714, %fd890;
	abs.f64 	%fd7719, %fd7718;
	setp.lt.f64 	%p713, %fd7717, %fd7719;
	selp.f64 	%fd7720, %fd7715, %fd7714, %p713;
	mul.f64 	%fd1040, %fd7720, 0d3F91DF46A2529D3A;
	abs.f64 	%fd7721, %fd1040;
	setp.eq.f64 	%p714, %fd7721, 0d7FF0000000000000;
	setp.ltu.f64 	%p715, %fd7721, 0d41E0000000000000;
	or.pred  	%p716, %p714, %p715;
	@%p716 bra 	$L__BB1_710;
	{ // callseq 1383, 0
	.param .b64 param0;
	st.param.f64 	[param0], %fd1040;
	.param .align 16 .b8 retval0[16];
	call.uni (retval0), 
	__internal_trig_reduction_slowpathd, 
	(
	param0
	);
	ld.param.f64 	%fd7722, [retval0];
	ld.param.b32 	%r2146, [retval0+8];
	} // callseq 1383
$L__BB1_710:
	mul.f64 	%fd7724, %fd964, %fd964;
	fma.rn.f64 	%fd7725, %fd963, %fd963, %fd7724;
	sqrt.rn.f64 	%fd7726, %fd7725;
	div.rn.f64 	%fd1041, %fd964, %fd7726;
	{
	.reg .b32 %temp; 
	mov.b64 	{%temp, %r456}, %fd1041;
	}
	abs.f64 	%fd1042, %fd1041;
	{
	.reg .b32 %temp; 
	mov.b64 	{%temp, %r2148}, %fd1042;
	}
	setp.gt.s32 	%p717, %r2148, 1071801957;
	@%p717 bra 	$L__BB1_714;
	mul.f64 	%fd7767, %fd1041, %fd1041;
	fma.rn.f64 	%fd7768, %fd7767, 0d3FB0066BDC1895E9, 0dBFB3823B180754AF;
	fma.rn.f64 	%fd7769, %fd7768, %fd7767, 0d3FB11E52CC2F79AE;
	fma.rn.f64 	%fd7770, %fd7769, %fd7767, 0dBF924EAF3526861B;
	fma.rn.f64 	%fd7771, %fd7770, %fd7767, 0d3F91DF02A31E6CB7;
	fma.rn.f64 	%fd7772, %fd7771, %fd7767, 0d3F847D18B0EEC6CC;
	fma.rn.f64 	%fd7773, %fd7772, %fd7767, 0d3F8D0AF961BA53B0;
	fma.rn.f64 	%fd7774, %fd7773, %fd7767, 0d3F91BF7734CF1C48;
	fma.rn.f64 	%fd7775, %fd7774, %fd7767, 0d3F96E91483144EF7;
	fma.rn.f64 	%fd7776, %fd7775, %fd7767, 0d3F9F1C6E0A4F9F81;
	fma.rn.f64 	%fd7777, %fd7776, %fd7767, 0d3FA6DB6DC27FA92B;
	fma.rn.f64 	%fd7778, %fd7777, %fd7767, 0d3FB333333320F91B;
	fma.rn.f64 	%fd7779, %fd7778, %fd7767, 0d3FC5555555555F4D;
	mul.f64 	%fd7780, %fd7767, %fd7779;
	fma.rn.f64 	%fd1043, %fd7780, %fd1042, %fd1042;
	setp.gt.s32 	%p721, %r456, -1;
	@%p721 bra 	$L__BB1_713;
	mov.f64 	%fd7785, 0d3C91A62633145C07;
	add.rn.f64 	%fd7786, %fd1043, %fd7785;
	mov.f64 	%fd7787, 0d3FF921FB54442D18;
	add.rn.f64 	%fd17274, %fd7787, %fd7786;
	bra.uni 	$L__BB1_715;
$L__BB1_713:
	mov.f64 	%fd7781, 0dBC91A62633145C07;
	add.rn.f64 	%fd7782, %fd1043, %fd7781;
	neg.f64 	%fd7783, %fd7782;
	mov.f64 	%fd7784, 0d3FF921FB54442D18;
	add.rn.f64 	%fd17274, %fd7784, %fd7783;
	bra.uni 	$L__BB1_715;
$L__BB1_714:
	mov.f64 	%fd7727, 0d3FF0000000000000;
	sub.f64 	%fd7728, %fd7727, %fd1042;
	{
	.reg .b32 %temp; 
	mov.b64 	{%r2149, %temp}, %fd7728;
	}
	{
	.reg .b32 %temp; 
	mov.b64 	{%temp, %r2150}, %fd7728;
	}
	add.s32 	%r2151, %r2150, -1048576;
	mov.b64 	%fd7729, {%r2149, %r2151};
	rsqrt.approx.ftz.f64 	%fd7730, %fd7729;
	{
	.reg .b32 %temp; 
	mov.b64 	{%r2152, %temp}, %fd7730;
	}
	{
	.reg .b32 %temp; 
	mov.b64 	{%temp, %r2153}, %fd7730;
	}
	add.s32 	%r2154, %r2153, -1048576;
	mov.b64 	%fd7731, {%r2152, %r2154};
	mul.f64 	%fd7732, %fd7729, %fd7730;
	neg.f64 	%fd7733, %fd7732;
	fma.rn.f64 	%fd7734, %fd7732, %fd7733, %fd7729;
	fma.rn.f64 	%fd7735, %fd7734, %fd7731, %fd7732;
	neg.f64 	%fd7736, %fd7735;
	fma.rn.f64 	%fd7737, %fd7730, %fd7736, 0d3FF0000000000000;
	fma.rn.f64 	%fd7738, %fd7737, %fd7731, %fd7731;
	fma.rn.f64 	%fd7739, %fd7735, %fd7736, %fd7729;
	fma.rn.f64 	%fd7740, %fd7739, %fd7738, %fd7735;
	{
	.reg .b32 %temp; 
	mov.b64 	{%r2155, %temp}, %fd7740;
	}
	{
	.reg .b32 %temp; 
	mov.b64 	{%temp, %r2156}, %fd7740;
	}
	add.s32 	%r2157, %r2156, 1048576;
	mov.b64 	%fd7741, {%r2155, %r2157};
	fma.rn.f64 	%fd7742, %fd7728, 0d3EC715B371155F70, 0dBEBAC2FE66FAAC4B;
	fma.rn.f64 	%fd7743, %fd7742, %fd7728, 0d3ED9A9B88EFCD9B8;
	fma.rn.f64 	%fd7744, %fd7743, %fd7728, 0d3EDD0F40A8A0C4C3;
	fma.rn.f64 	%fd7745, %fd7744, %fd7728, 0d3EF46D4CFA9E0E1F;
	fma.rn.f64 	%fd7746, %fd7745, %fd7728, 0d3F079C168D1E2422;
	fma.rn.f64 	%fd7747, %fd7746, %fd7728, 0d3F1C9A88C3BCA540;
	fma.rn.f64 	%fd7748, %fd7747, %fd7728, 0d3F31C4E64BD476DF;
	fma.rn.f64 	%fd7749, %fd7748, %fd7728, 0d3F46E8BA60009C8F;
	fma.rn.f64 	%fd7750, %fd7749, %fd7728, 0d3F5F1C71C62B05A2;
	fma.rn.f64 	%fd7751, %fd7750, %fd7728, 0d3F76DB6DB6DC9F2C;
	fma.rn.f64 	%fd7752, %fd7751, %fd7728, 0d3F9333333333329C;
	fma.rn.f64 	%fd7753, %fd7752, %fd7728, 0d3FB5555555555555;
	setp.lt.s32 	%p718, %r2150, 1;
	mov.f64 	%fd7754, 0d0000000000000000;
	mul.rn.f64 	%fd7755, %fd1042, %fd7754;
	mul.f64 	%fd7756, %fd7728, %fd7753;
	fma.rn.f64 	%fd7757, %fd7756, %fd7741, %fd7741;
	selp.f64 	%fd7758, %fd7755, %fd7757, %p718;
	setp.lt.s32 	%p719, %r2150, 0;
	mov.f64 	%fd7759, 0d7FF0000000000000;
	mul.rn.f64 	%fd7760, %fd7758, %fd7759;
	selp.f64 	%fd7761, %fd7760, %fd7758, %p719;
	setp.lt.s32 	%p720, %r456, 0;
	mov.f64 	%fd7762, 0dBCA1A62633145C07;
	add.rn.f64 	%fd7763, %fd7761, %fd7762;
	neg.f64 	%fd7764, %fd7763;
	mov.f64 	%fd7765, 0d400921FB54442D18;
	add.rn.f64 	%fd7766, %fd7765, %fd7764;
	selp.f64 	%fd17274, %fd7766, %fd7761, %p720;
$L__BB1_715:
	mul.f64 	%fd7788, %fd17274, 0d404CA5DC1A63C1F5;
	setp.gt.f64 	%p722, %fd963, 0d0000000000000000;
	neg.f64 	%fd7789, %fd7788;
	selp.f64 	%fd7790, %fd7789, %fd7788, %p722;
	mul.f64 	%fd1048, %fd7790, 0d3F91DF46A2529D3A;
	abs.f64 	%fd1049, %fd1048;
	setp.neu.f64 	%p723, %fd1049, 0d7FF0000000000000;
	@%p723 bra 	$L__BB1_717;
	mov.f64 	%fd7796, 0d0000000000000000;
	mul.rn.f64 	%fd17275, %fd1048, %fd7796;
	mov.b32 	%r3886, 0;
	bra.uni 	$L__BB1_719;
$L__BB1_717:
	mul.f64 	%fd7791, %fd1048, 0d3FE45F306DC9C883;
	cvt.rni.s32.f64 	%r3886, %fd7791;
	cvt.rn.f64.s32 	%fd7792, %r3886;
	fma.rn.f64 	%fd7793, %fd7792, 0dBFF921FB54442D18, %fd1048;
	fma.rn.f64 	%fd7794, %fd7792, 0dBC91A62633145C00, %fd7793;
	fma.rn.f64 	%fd17275, %fd7792, 0dB97B839A252049C0, %fd7794;
	setp.ltu.f64 	%p724, %fd1049, 0d41E0000000000000;
	@%p724 bra 	$L__BB1_719;
	{ // callseq 1384, 0
	.param .b64 param0;
	st.param.f64 	[param0], %fd1048;
	.param .align 16 .b8 retval0[16];
	call.uni (retval0), 
	__internal_trig_reduction_slowpathd, 
	(
	param0
	);
	ld.param.f64 	%fd17275, [retval0];
	ld.param.b32 	%r3886, [retval0+8];
	} // callseq 1384
$L__BB1_719:
	shl.b32 	%r2160, %r3886, 6;
	cvt.u64.u32 	%rd514, %r2160;
	and.b64  	%rd515, %rd514, 64;
	mov.u64 	%rd516, __cudart_sin_cos_coeffs;
	add.s64 	%rd517, %rd516, %rd515;
	mul.rn.f64 	%fd7797, %fd17275, %fd17275;
	and.b32  	%r2161, %r3886, 1;
	setp.eq.b32 	%p726, %r2161, 1;
	selp.f64 	%fd7798, 0dBDA8FF8320FD8164, 0d3DE5DB65F9785EBA, %p726;
	ld.global.nc.v2.f64 	{%fd7799, %fd7800}, [%rd517];
	fma.rn.f64 	%fd7801, %fd7798, %fd7797, %fd7799;
	fma.rn.f64 	%fd7802, %fd7801, %fd7797, %fd7800;
	ld.global.nc.v2.f64 	{%fd7803, %fd7804}, [%rd517+16];
	fma.rn.f64 	%fd7805, %fd7802, %fd7797, %fd7803;
	fma.rn.f64 	%fd7806, %fd7805, %fd7797, %fd7804;
	ld.global.nc.v2.f64 	{%fd7807, %fd7808}, [%rd517+32];
	fma.rn.f64 	%fd7809, %fd7806, %fd7797, %fd7807;
	fma.rn.f64 	%fd7810, %fd7809, %fd7797, %fd7808;
	fma.rn.f64 	%fd7811, %fd7810, %fd17275, %fd17275;
	fma.rn.f64 	%fd7812, %fd7810, %fd7797, 0d3FF0000000000000;
	selp.f64 	%fd7813, %fd7812, %fd7811, %p726;
	and.b32  	%r2162, %r3886, 2;
	setp.eq.s32 	%p727, %r2162, 0;
	mov.f64 	%fd7814, 0d0000000000000000;
	sub.f64 	%fd7815, %fd7814, %fd7813;
	selp.f64 	%fd1054, %fd7813, %fd7815, %p727;
	@%p723 bra 	$L__BB1_721;
	mov.f64 	%fd7821, 0d0000000000000000;
	mul.rn.f64 	%fd17277, %fd1048, %fd7821;
	mov.b32 	%r3888, 1;
	bra.uni 	$L__BB1_724;
$L__BB1_721:
	mul.f64 	%fd7816, %fd1048, 0d3FE45F306DC9C883;
	cvt.rni.s32.f64 	%r3887, %fd7816;
	cvt.rn.f64.s32 	%fd7817, %r3887;
	fma.rn.f64 	%fd7818, %fd7817, 0dBFF921FB54442D18, %fd1048;
	fma.rn.f64 	%fd7819, %fd7817, 0dBC91A62633145C00, %fd7818;
	fma.rn.f64 	%fd17277, %fd7817, 0dB97B839A252049C0, %fd7819;
	setp.ltu.f64 	%p728, %fd1049, 0d41E0000000000000;
	@%p728 bra 	$L__BB1_723;
	{ // callseq 1385, 0
	.param .b64 param0;
	st.param.f64 	[param0], %fd1048;
	.param .align 16 .b8 retval0[16];
	call.uni (retval0), 
	__internal_trig_reduction_slowpathd, 
	(
	param0
	);
	ld.param.f64 	%fd17277, [retval0];
	ld.param.b32 	%r3887, [retval0+8];
	} // callseq 1385
$L__BB1_723:
	add.s32 	%r3888, %r3887, 1;
$L__BB1_724:
	shl.b32 	%r2165, %r3888, 6;
	cvt.u64.u32 	%rd518, %r2165;
	and.b64  	%rd519, %rd518, 64;
	mov.u64 	%rd520, __cudart_sin_cos_coeffs;
	add.s64 	%rd521, %rd520, %rd519;
	mul.rn.f64 	%fd7822, %fd17277, %fd17277;
	and.b32  	%r2166, %r3888, 1;
	setp.eq.b32 	%p729, %r2166, 1;
	selp.f64 	%fd7823, 0dBDA8FF8320FD8164, 0d3DE5DB65F9785EBA, %p729;
	ld.global.nc.v2.f64 	{%fd7824, %fd7825}, [%rd521];
	fma.rn.f64 	%fd7826, %fd7823, %fd7822, %fd7824;
	fma.rn.f64 	%fd7827, %fd7826, %fd7822, %fd7825;
	ld.global.nc.v2.f64 	{%fd7828, %fd7829}, [%rd521+16];
	fma.rn.f64 	%fd7830, %fd7827, %fd7822, %fd7828;
	fma.rn.f64 	%fd7831, %fd7830, %fd7822, %fd7829;
	ld.global.nc.v2.f64 	{%fd7832, %fd7833}, [%rd521+32];
	fma.rn.f64 	%fd7834, %fd7831, %fd7822, %fd7832;
	fma.rn.f64 	%fd7835, %fd7834, %fd7822, %fd7833;
	fma.rn.f64 	%fd7836, %fd7835, %fd17277, %fd17277;
	fma.rn.f64 	%fd7837, %fd7835, %fd7822, 0d3FF0000000000000;
	selp.f64 	%fd7838, %fd7837, %fd7836, %p729;
	and.b32  	%r2167, %r3888, 2;
	setp.eq.s32 	%p730, %r2167, 0;
	mov.f64 	%fd7839, 0d0000000000000000;
	sub.f64 	%fd7840, %fd7839, %fd7838;
	selp.f64 	%fd1060, %fd7838, %fd7840, %p730;
	mul.f64 	%fd7841, %fd915, %fd977;
	mul.f64 	%fd1061, %fd7841, 0d3FE0000000000000;
	{
	.reg .b32 %temp; 
	mov.b64 	{%temp, %r2168}, %fd1061;
	}
	mov.b32 	%f7, %r2168;
	abs.f32 	%f8, %f7;
	setp.geu.f32 	%p731, %f8, 0f3FE26666;
	@%p731 bra 	$L__BB1_726;
	mul.f64 	%fd7875, %fd1061, %fd1061;
	fma.rn.f64 	%fd7876, %fd7875, 0d3FB0066BDC1895E9, 0dBFB3823B180754AF;
	fma.rn.f64 	%fd7877, %fd7876, %fd7875, 0d3FB11E52CC2F79AE;
	fma.rn.f64 	%fd7878, %fd7877, %fd7875, 0dBF924EAF3526861B;
	fma.rn.f64 	%fd7879, %fd7878, %fd7875, 0d3F91DF02A31E6CB7;
	fma.rn.f64 	%fd7880, %fd7879, %fd7875, 0d3F847D18B0EEC6CC;
	fma.rn.f64 	%fd7881, %fd7880, %fd7875, 0d3F8D0AF961BA53B0;
	fma.rn.f64 	%fd7882, %fd7881, %fd7875, 0d3F91BF7734CF1C48;
	fma.rn.f64 	%fd7883, %fd7882, %fd7875, 0d3F96E91483144EF7;
	fma.rn.f64 	%fd7884, %fd7883, %fd7875, 0d3F9F1C6E0A4F9F81;
	fma.rn.f64 	%fd7885, %fd7884, %fd7875, 0d3FA6DB6DC27FA92B;
	fma.rn.f64 	%fd7886, %fd7885, %fd7875, 0d3FB333333320F91B;
	fma.rn.f64 	%fd7887, %fd7886, %fd7875, 0d3FC5555555555F4D;
	mul.f64 	%fd7888, %fd7875, %fd7887;
	fma.rn.f64 	%fd17278, %fd7888, %fd1061, %fd1061;
	bra.uni 	$L__BB1_727;
$L__BB1_726:
	abs.f64 	%fd7842, %fd1061;
	fma.rn.f64 	%fd7843, %fd7842, 0dBFE0000000000000, 0d3FE0000000000000;
	rsqrt.approx.ftz.f64 	%fd7844, %fd7843;
	{
	.reg .b32 %temp; 
	mov.b64 	{%r2169, %temp}, %fd7844;
	}
	{
	.reg .b32 %temp; 
	mov.b64 	{%temp, %r2170}, %fd7844;
	}
	add.s32 	%r2171, %r2170, -1048576;
	mov.b64 	%fd7845, {%r2169, %r2171};
	mul.f64 	%fd7846, %fd7843, %fd7844;
	neg.f64 	%fd7847, %fd7846;
	fma.rn.f64 	%fd7848, %fd7846, %fd7847, %fd7843;
	fma.rn.f64 	%fd7849, %fd7848, %fd7845, %fd7846;
	neg.f64 	%fd7850, %fd7849;
	fma.rn.f64 	%fd7851, %fd7844, %fd7850, 0d3FF0000000000000;
	fma.rn.f64 	%fd7852, %fd7851, %fd7845, %fd7845;
	fma.rn.f64 	%fd7853, %fd7849, %fd7850, %fd7843;
	fma.rn.f64 	%fd7854, %fd7853, %fd7852, %fd7849;
	{
	.reg .b32 %temp; 
	mov.b64 	{%temp, %r2172}, %fd7843;
	}
	setp.lt.s32 	%p732, %r2172, 0;
	selp.f64 	%fd7855, 0dFFF8000000000000, %fd7854, %p732;
	setp.ne.f64 	%p733, %fd7843, 0d0000000000000000;
	selp.f64 	%fd7856, %fd7855, %fd7843, %p733;
	fma.rn.f64 	%fd7857, %fd7843, 0d3FB0066BDC1895E9, 0dBFB3823B180754AF;
	fma.rn.f64 	%fd7858, %fd7857, %fd7843, 0d3FB11E52CC2F79AE;
	fma.rn.f64 	%fd7859, %fd7858, %fd7843, 0dBF924EAF3526861B;
	fma.rn.f64 	%fd7860, %fd7859, %fd7843, 0d3F91DF02A31E6CB7;
	fma.rn.f64 	%fd7861, %fd7860, %fd7843, 0d3F847D18B0EEC6CC;
	fma.rn.f64 	%fd7862, %fd7861, %fd7843, 0d3F8D0AF961BA53B0;
	fma.rn.f64 	%fd7863, %fd7862, %fd7843, 0d3F91BF7734CF1C48;
	fma.rn.f64 	%fd7864, %fd7863, %fd7843, 0d3F96E91483144EF7;
	fma.rn.f64 	%fd7865, %fd7864, %fd7843, 0d3F9F1C6E0A4F9F81;
	fma.rn.f64 	%fd7866, %fd7865, %fd7843, 0d3FA6DB6DC27FA92B;
	fma.rn.f64 	%fd7867, %fd7866, %fd7843, 0d3FB333333320F91B;
	fma.rn.f64 	%fd7868, %fd7867, %fd7843, 0d3FC5555555555F4D;
	mul.f64 	%fd7869, %fd7843, %fd7868;
	mul.f64 	%fd7870, %fd7856, 0dC000000000000000;
	fma.rn.f64 	%fd7871, %fd7870, %fd7869, 0d3C91A62633145C07;
	add.f64 	%fd7872, %fd7870, 0d3FE921FB54442D18;
	add.f64 	%fd7873, %fd7872, %fd7871;
	add.f64 	%fd7874, %fd7873, 0d3FE921FB54442D18;
	copysign.f64 	%fd17278, %fd1061, %fd7874;
$L__BB1_727:
	mul.f64 	%fd1065, %fd17278, 0d3FFFFFFFFFFFFFFF;
	abs.f64 	%fd1066, %fd1065;
	setp.neu.f64 	%p734, %fd1066, 0d7FF0000000000000;
	@%p734 bra 	$L__BB1_729;
	mov.f64 	%fd7894, 0d0000000000000000;
	mul.rn.f64 	%fd17280, %fd1065, %fd7894;
	mov.pred 	%p2057, -1;
	bra.uni 	$L__BB1_732;
$L__BB1_729:
	mul.f64 	%fd7889, %fd1065, 0d3FE45F306DC9C883;
	cvt.rni.s32.f64 	%r3889, %fd7889;
	cvt.rn.f64.s32 	%fd7890, %r3889;
	fma.rn.f64 	%fd7891, %fd7890, 0dBFF921FB54442D18, %fd1065;
	fma.rn.f64 	%fd7892, %fd7890, 0dBC91A62633145C00, %fd7891;
	fma.rn.f64 	%fd17280, %fd7890, 0dB97B839A252049C0, %fd7892;
	setp.ltu.f64 	%p735, %fd1066, 0d41E0000000000000;
	@%p735 bra 	$L__BB1_731;
	{ // callseq 1386, 0
	.param .b64 param0;
	st.param.f64 	[param0], %fd1065;
	.param .align 16 .b8 retval0[16];
	call.uni (retval0), 
	__internal_trig_reduction_slowpathd, 
	(
	param0
	);
	ld.param.f64 	%fd17280, [retval0];
	ld.param.b32 	%r3889, [retval0+8];
	} // callseq 1386
$L__BB1_731:
	and.b32  	%r2174, %r3889, 1;
	setp.eq.b32 	%p736, %r2174, 1;
	not.pred 	%p2057, %p736;
$L__BB1_732:
	mul.f64 	%fd7895, %fd17280, %fd17280;
	fma.rn.f64 	%fd7896, %fd7895, 0d3EE48DAC2799BCB9, 0dBEF9757C5B27EBB1;
	fma.rn.f64 	%fd7897, %fd7896, %fd7895, 0d3F0980E90FD91E04;
	fma.rn.f64 	%fd7898, %fd7897, %fd7895, 0dBEFAE2B0417D7E1D;
	fma.rn.f64 	%fd7899, %fd7898, %fd7895, 0d3F119F5341BFBA57;
	fma.rn.f64 	%fd7900, %fd7899, %fd7895, 0d3F15E791A00F6919;
	fma.rn.f64 	%fd7901, %fd7900, %fd7895, 0d3F2FF2E7FADEC73A;
	fma.rn.f64 	%fd7902, %fd7901, %fd7895, 0d3F434BC1B206DA62;
	fma.rn.f64 	%fd7903, %fd7902, %fd7895, 0d3F57DB18EF2F83F9;
	fma.rn.f64 	%fd7904, %fd7903, %fd7895, 0d3F6D6D2E7AE49FBC;
	fma.rn.f64 	%fd7905, %fd7904, %fd7895, 0d3F8226E3A816A776;
	fma.rn.f64 	%fd7906, %fd7905, %fd7895, 0d3F9664F485D25660;
	fma.rn.f64 	%fd7907, %fd7906, %fd7895, 0d3FABA1BA1BABF31D;
	fma.rn.f64 	%fd7908, %fd7907, %fd7895, 0d3FC11111111105D2;
	fma.rn.f64 	%fd7909, %fd7908, %fd7895, 0d3FD555555555555E;
	mul.f64 	%fd1072, %fd7895, %fd7909;
	fma.rn.f64 	%fd17281, %fd1072, %fd17280, %fd17280;
	@%p2057 bra 	$L__BB1_734;
	sub.f64 	%fd7910, %fd17281, %fd17280;
	neg.f64 	%fd7911, %fd7910;
	fma.rn.f64 	%fd7912, %fd1072, %fd17280, %fd7911;
	rcp.approx.ftz.f64 	%fd7913, %fd17281;
	neg.f64 	%fd7914, %fd17281;
	fma.rn.f64 	%fd7915, %fd7914, %fd7913, 0d3FF0000000000000;
	fma.rn.f64 	%fd7916, %fd7915, %fd7915, %fd7915;
	fma.rn.f64 	%fd7917, %fd7916, %fd7913, %fd7913;
	neg.f64 	%fd7918, %fd7917;
	fma.rn.f64 	%fd7919, %fd17281, %fd7918, 0d3FF0000000000000;
	fma.rn.f64 	%fd7920, %fd7918, %fd7912, %fd7919;
	fma.rn.f64 	%fd17281, %fd7920, %fd7918, %fd7918;
$L__BB1_734:
	mul.f64 	%fd7921, %fd17281, %fd886;
	mul.f64 	%fd17283, %fd1054, %fd7921;
	mul.f64 	%fd7922, %fd877, %fd17281;
	mul.f64 	%fd17282, %fd1060, %fd7922;
	bra.uni 	$L__BB1_736;
$L__BB1_735:
	sub.f64 	%fd17283, %fd888, %fd911;
	sub.f64 	%fd17282, %fd889, %fd912;
$L__BB1_736:
	setp.lt.s32 	%p738, %r3864, 1;
	ld.global.f64 	%fd7923, [%rd29+64];
	cvt.rzi.s32.f64 	%r468, %fd7923;
	@%p738 bra 	$L__BB1_741;
	mov.b32 	%r3890, 0;
	bra.uni 	$L__BB1_739;
$L__BB1_738:
	add.s32 	%r3890, %r3890, 1;
	setp.eq.s32 	%p740, %r3890, %r3864;
	@%p740 bra 	$L__BB1_741;
$L__BB1_739:
	shl.b32 	%r2176, %r3890, 3;
	mul.wide.u32 	%rd522, %r2176, 8;
	add.s64 	%rd30, %rd11, %rd522;
	ld.global.f64 	%fd7924, [%rd30+56];
	cvt.rzi.s32.f64 	%r2177, %fd7924;
	setp.ne.s32 	%p739, %r2177, %r468;
	@%p739 bra 	$L__BB1_738;
	ld.global.f64 	%fd7925, [%rd30];
	sub.f64 	%fd7926, %fd17283, %fd7925;
	ld.global.f64 	%fd7927, [%rd30+8];
	sub.f64 	%fd7928, %fd17282, %fd7927;
	mul.f64 	%fd7929, %fd7928, %fd7928;
	fma.rn.f64 	%fd7930, %fd7926, %fd7926, %fd7929;
	sqrt.rn.f64 	%fd7931, %fd7930;
	add.f64 	%fd17238, %fd17238, %fd7931;
$L__BB1_741:
	add.s32 	%r3866, %r3866, 1;
	setp.ne.s32 	%p741, %r3866, %r2;
	@%p741 bra 	$L__BB1_619;
$L__BB1_742:
	setp.ne.s32 	%p742, %r1, 0;
	@%p742 bra 	$L__BB1_1113;
	ld.global.f64 	%fd1085, [%rd14+48];
	ld.global.f64 	%fd1086, [%rd14+56];
	ld.global.f64 	%fd1087, [%rd14+64];
	ld.global.f64 	%fd7932, [%rd14+72];
	ld.global.f64 	%fd1088, [%rd14+80];
	ld.global.f64 	%fd1089, [%rd14+88];
	mul.f64 	%fd1090, %fd7932, 0d3F91DF46A2529D3A;
	abs.f64 	%fd1091, %fd1090;
	setp.neu.f64 	%p743, %fd1091, 0d7FF0000000000000;
	@%p743 bra 	$L__BB1_745;
	mov.f64 	%fd7938, 0d0000000000000000;
	mul.rn.f64 	%fd17286, %fd1090, %fd7938;
	mov.b32 	%r3891, 0;
	bra.uni 	$L__BB1_747;
$L__BB1_745:
	mul.f64 	%fd7933, %fd1090, 0d3FE45F306DC9C883;
	cvt.rni.s32.f64 	%r3891, %fd7933;
	cvt.rn.f64.s32 	%fd7934, %r3891;
	fma.rn.f64 	%fd7935, %fd7934, 0dBFF921FB54442D18, %fd1090;
	fma.rn.f64 	%fd7936, %fd7934, 0dBC91A62633145C00, %fd7935;
	fma.rn.f64 	%fd17286, %fd7934, 0dB97B839A252049C0, %fd7936;
	setp.ltu.f64 	%p744, %fd1091, 0d41E0000000000000;
	@%p744 bra 	$L__BB1_747;
	{ // callseq 1387, 0
	.param .b64 param0;
	st.param.f64 	[param0], %fd1090;
	.param .align 16 .b8 retval0[16];
	call.uni (retval0), 
	__internal_trig_reduction_slowpathd, 
	(
	param0
	);
	ld.param.f64 	%fd17286, [retval0];
	ld.param.b32 	%r3891, [retval0+8];
	} // callseq 1387
$L__BB1_747:
	shl.b32 	%r2180, %r3891, 6;
	cvt.u64.u32 	%rd523, %r2180;
	and.b64  	%rd524, %rd523, 64;
	mov.u64 	%rd525, __cudart_sin_cos_coeffs;
	add.s64 	%rd526, %rd525, %rd524;
	mul.rn.f64 	%fd7939, %fd17286, %fd17286;
	and.b32  	%r2181, %r3891, 1;
	setp.eq.b32 	%p745, %r2181, 1;
	selp.f64 	%fd7940, 0dBDA8FF8320FD8164, 0d3DE5DB65F9785EBA, %p745;
	ld.global.nc.v2.f64 	{%fd7941, %fd7942}, [%rd526];
	fma.rn.f64 	%fd7943, %fd7940, %fd7939, %fd7941;
	fma.rn.f64 	%fd7944, %fd7943, %fd7939, %fd7942;
	ld.global.nc.v2.f64 	{%fd7945, %fd7946}, [%rd526+16];
	fma.rn.f64 	%fd7947, %fd7944, %fd7939, %fd7945;
	fma.rn.f64 	%fd7948, %fd7947, %fd7939, %fd7946;
	ld.global.nc.v2.f64 	{%fd7949, %fd7950}, [%rd526+32];
	fma.rn.f64 	%fd7951, %fd7948, %fd7939, %fd7949;
	fma.rn.f64 	%fd7952, %fd7951, %fd7939, %fd7950;
	fma.rn.f64 	%fd7953, %fd7952, %fd17286, %fd17286;
	fma.rn.f64 	%fd7954, %fd7952, %fd7939, 0d3FF0000000000000;
	selp.f64 	%fd7955, %fd7954, %fd7953, %p745;
	and.b32  	%r2182, %r3891, 2;
	setp.eq.s32 	%p746, %r2182, 0;
	mov.f64 	%fd7956, 0d0000000000000000;
	sub.f64 	%fd7957, %fd7956, %fd7955;
	selp.f64 	%fd1096, %fd7955, %fd7957, %p746;
	mul.f64 	%fd1097, %fd1088, 0d3F91DF46A2529D3A;
	abs.f64 	%fd1098, %fd1097;
	setp.neu.f64 	%p747, %fd1098, 0d7FF0000000000000;
	@%p747 bra 	$L__BB1_749;
	mov.f64 	%fd7963, 0d0000000000000000;
	mul.rn.f64 	%fd17287, %fd1097, %fd7963;
	mov.b32 	%r3892, 0;
	bra.uni 	$L__BB1_751;
$L__BB1_749:
	mul.f64 	%fd7958, %fd1097, 0d3FE45F306DC9C883;
	cvt.rni.s32.f64 	%r3892, %fd7958;
	cvt.rn.f64.s32 	%fd7959, %r3892;
	fma.rn.f64 	%fd7960, %fd7959, 0dBFF921FB54442D18, %fd1097;
	fma.rn.f64 	%fd7961, %fd7959, 0dBC91A62633145C00, %fd7960;
	fma.rn.f64 	%fd17287, %fd7959, 0dB97B839A252049C0, %fd7961;
	setp.ltu.f64 	%p748, %fd1098, 0d41E0000000000000;
	@%p748 bra 	$L__BB1_751;
	{ // callseq 1388, 0
	.param .b64 param0;
	st.param.f64 	[param0], %fd1097;
	.param .align 16 .b8 retval0[16];
	call.uni (retval0), 
	__internal_trig_reduction_slowpathd, 
	(
	param0
	);
	ld.param.f64 	%fd17287, [retval0];
	ld.param.b32 	%r3892, [retval0+8];
	} // callseq 1388
$L__BB1_751:
	shl.b32 	%r2185, %r3892, 6;
	cvt.u64.u32 	%rd527, %r2185;
	and.b64  	%rd528, %rd527, 64;
	add.s64 	%rd530, %rd525, %rd528;
	mul.rn.f64 	%fd7964, %fd17287, %fd17287;
	and.b32  	%r2186, %r3892, 1;
	setp.eq.b32 	%p749, %r2186, 1;
	selp.f64 	%fd7965, 0dBDA8FF8320FD8164, 0d3DE5DB65F9785EBA, %p749;
	ld.global.nc.v2.f64 	{%fd7966, %fd7967}, [%rd530];
	fma.rn.f64 	%fd7968, %fd7965, %fd7964, %fd7966;
	fma.rn.f64 	%fd7969, %fd7968, %fd7964, %fd7967;
	ld.global.nc.v2.f64 	{%fd7970, %fd7971}, [%rd530+16];
	fma.rn.f64 	%fd7972, %fd7969, %fd7964, %fd7970;
	fma.rn.f64 	%fd7973, %fd7972, %fd7964, %fd7971;
	ld.global.nc.v2.f64 	{%fd7974, %fd7975}, [%rd530+32];
	fma.rn.f64 	%fd7976, %fd7973, %fd7964, %fd7974;
	fma.rn.f64 	%fd7977, %fd7976, %fd7964, %fd7975;
	fma.rn.f64 	%fd7978, %fd7977, %fd17287, %fd17287;
	fma.rn.f64 	%fd7979, %fd7977, %fd7964, 0d3FF0000000000000;
	selp.f64 	%fd7980, %fd7979, %fd7978, %p749;
	and.b32  	%r2187, %r3892, 2;
	setp.eq.s32 	%p750, %r2187, 0;
	mov.f64 	%fd7981, 0d0000000000000000;
	sub.f64 	%fd7982, %fd7981, %fd7980;
	selp.f64 	%fd1103, %fd7980, %fd7982, %p750;
	mul.f64 	%fd1104, %fd1089, 0d3F91DF46A2529D3A;
	abs.f64 	%fd1105, %fd1104;
	setp.neu.f64 	%p751, %fd1105, 0d7FF0000000000000;
	@%p751 bra 	$L__BB1_753;
	mov.f64 	%fd7988, 0d0000000000000000;
	mul.rn.f64 	%fd17288, %fd1104, %fd7988;
	mov.b32 	%r3893, 0;
	bra.uni 	$L__BB1_755;
$L__BB1_753:
	mul.f64 	%fd7983, %fd1104, 0d3FE45F306DC9C883;
	cvt.rni.s32.f64 	%r3893, %fd7983;
	cvt.rn.f64.s32 	%fd7984, %r3893;
	fma.rn.f64 	%fd7985, %fd7984, 0dBFF921FB54442D18, %fd1104;
	fma.rn.f64 	%fd7986, %fd7984, 0dBC91A62633145C00, %fd7985;
	fma.rn.f64 	%fd17288, %fd7984, 0dB97B839A252049C0, %fd7986;
	setp.ltu.f64 	%p752, %fd1105, 0d41E0000000000000;
	@%p752 bra 	$L__BB1_755;
	{ // callseq 1389, 0
	.param .b64 param0;
	st.param.f64 	[param0], %fd1104;
	.param .align 16 .b8 retval0[16];
	call.uni (retval0), 
	__internal_trig_reduction_slowpathd, 
	(
	param0
	);
	ld.param.f64 	%fd17288, [retval0];
	ld.param.b32 	%r3893, [retval0+8];
	} // callseq 1389
$L__BB1_755:
	setp.neu.f64 	%p753, %fd1091, 0d7FF0000000000000;
	shl.b32 	%r2190, %r3893, 6;
	cvt.u64.u32 	%rd531, %r2190;
	and.b64  	%rd532, %rd531, 64;
	add.s64 	%rd534, %rd525, %rd532;
	mul.rn.f64 	%fd7989, %fd17288, %fd17288;
	and.b32  	%r2191, %r3893, 1;
	setp.eq.b32 	%p754, %r2191, 1;
	selp.f64 	%fd7990, 0dBDA8FF8320FD8164, 0d3DE5DB65F9785EBA, %p754;
	ld.global.nc.v2.f64 	{%fd7991, %fd7992}, [%rd534];
	fma.rn.f64 	%fd7993, %fd7990, %fd7989, %fd7991;
	fma.rn.f64 	%fd7994, %fd7993, %fd7989, %fd7992;
	ld.global.nc.v2.f64 	{%fd7995, %fd7996}, [%rd534+16];
	fma.rn.f64 	%fd7997, %fd7994, %fd7989, %fd7995;
	fma.rn.f64 	%fd7998, %fd7997, %fd7989, %fd7996;
	ld.global.nc.v2.f64 	{%fd7999, %fd8000}, [%rd534+32];
	fma.rn.f64 	%fd8001, %fd7998, %fd7989, %fd7999;
	fma.rn.f64 	%fd8002, %fd8001, %fd7989, %fd8000;
	fma.rn.f64 	%fd8003, %fd8002, %fd17288, %fd17288;
	fma.rn.f64 	%fd8004, %fd8002, %fd7989, 0d3FF0000000000000;
	selp.f64 	%fd8005, %fd8004, %fd8003, %p754;
	and.b32  	%r2192, %r3893, 2;
	setp.eq.s32 	%p755, %r2192, 0;
	mov.f64 	%fd8006, 0d0000000000000000;
	sub.f64 	%fd8007, %fd8006, %fd8005;
	selp.f64 	%fd1110, %fd8005, %fd8007, %p755;
	@%p753 bra 	$L__BB1_757;
	mov.f64 	%fd8013, 0d0000000000000000;
	mul.rn.f64 	%fd17290, %fd1090, %fd8013;
	mov.b32 	%r3895, 1;
	bra.uni 	$L__BB1_760;
$L__BB1_757:
	mul.f64 	%fd8008, %fd1090, 0d3FE45F306DC9C883;
	cvt.rni.s32.f64 	%r3894, %fd8008;
	cvt.rn.f64.s32 	%fd8009, %r3894;
	fma.rn.f64 	%fd8010, %fd8009, 0dBFF921FB54442D18, %fd1090;
	fma.rn.f64 	%fd8011, %fd8009, 0dBC91A62633145C00, %fd8010;
	fma.rn.f64 	%fd17290, %fd8009, 0dB97B839A252049C0, %fd8011;
	setp.ltu.f64 	%p756, %fd1091, 0d41E0000000000000;
	@%p756 bra 	$L__BB1_759;
	{ // callseq 1390, 0
	.param .b64 param0;
	st.param.f64 	[param0], %fd1090;
	.param .align 16 .b8 retval0[16];
	call.uni (retval0), 
	__internal_trig_reduction_slowpathd, 
	(
	param0
	);
	ld.param.f64 	%fd17290, [retval0];
	ld.param.b32 	%r3894, [retval0+8];
	} // callseq 1390
$L__BB1_759:
	add.s32 	%r3895, %r3894, 1;
$L__BB1_760:
	shl.b32 	%r2195, %r3895, 6;
	cvt.u64.u32 	%rd535, %r2195;
	and.b64  	%rd536, %rd535, 64;
	add.s64 	%rd538, %rd525, %rd536;
	mul.rn.f64 	%fd8014, %fd17290, %fd17290;
	and.b32  	%r2196, %r3895, 1;
	setp.eq.b32 	%p758, %r2196, 1;
	selp.f64 	%fd8015, 0dBDA8FF8320FD8164, 0d3DE5DB65F9785EBA, %p758;
	ld.global.nc.v2.f64 	{%fd8016, %fd8017}, [%rd538];
	fma.rn.f64 	%fd8018, %fd8015, %fd8014, %fd8016;
	fma.rn.f64 	%fd8019, %fd8018, %fd8014, %fd8017;
	ld.global.nc.v2.f64 	{%fd8020, %fd8021}, [%rd538+16];
	fma.rn.f64 	%fd8022, %fd8019, %fd8014, %fd8020;
	fma.rn.f64 	%fd8023, %fd8022, %fd8014, %fd8021;
	ld.global.nc.v2.f64 	{%fd8024, %fd8025}, [%rd538+32];
	fma.rn.f64 	%fd8026, %fd8023, %fd8014, %fd8024;
	fma.rn.f64 	%fd8027, %fd8026, %fd8014, %fd8025;
	fma.rn.f64 	%fd8028, %fd8027, %fd17290, %fd17290;
	fma.rn.f64 	%fd8029, %fd8027, %fd8014, 0d3FF0000000000000;
	selp.f64 	%fd8030, %fd8029, %fd8028, %p758;
	and.b32  	%r2197, %r3895, 2;
	setp.eq.s32 	%p759, %r2197, 0;
	mov.f64 	%fd8031, 0d0000000000000000;
	sub.f64 	%fd8032, %fd8031, %fd8030;
	selp.f64 	%fd1116, %fd8030, %fd8032, %p759;
	@%p747 bra 	$L__BB1_762;
	mov.f64 	%fd8038, 0d0000000000000000;
	mul.rn.f64 	%fd17292, %fd1097, %fd8038;
	mov.b32 	%r3897, 1;
	bra.uni 	$L__BB1_765;
$L__BB1_762:
	mul.f64 	%fd8033, %fd1097, 0d3FE45F306DC9C883;
	cvt.rni.s32.f64 	%r3896, %fd8033;
	cvt.rn.f64.s32 	%fd8034, %r3896;
	fma.rn.f64 	%fd8035, %fd8034, 0dBFF921FB54442D18, %fd1097;
	fma.rn.f64 	%fd8036, %fd8034, 0dBC91A62633145C00, %fd8035;
	fma.rn.f64 	%fd17292, %fd8034, 0dB97B839A252049C0, %fd8036;
	setp.ltu.f64 	%p760, %fd1098, 0d41E0000000000000;
	@%p760 bra 	$L__BB1_764;
	{ // callseq 1391, 0
	.param .b64 param0;
	st.param.f64 	[param0], %fd1097;
	.param .align 16 .b8 retval0[16];
	call.uni (retval0), 
	__internal_trig_reduction_slowpathd, 
	(
	param0
	);
	ld.param.f64 	%fd17292, [retval0];
	ld.param.b32 	%r3896, [retval0+8];
	} // callseq 1391
$L__BB1_764:
	add.s32 	%r3897, %r3896, 1;
$L__BB1_765:
	setp.neu.f64 	%p761, %fd1105, 0d7FF0000000000000;
	shl.b32 	%r2200, %r3897, 6;
	cvt.u64.u32 	%rd539, %r2200;
	and.b64  	%rd540, %rd539, 64;
	add.s64 	%rd542, %rd525, %rd540;
	mul.rn.f64 	%fd8039, %fd17292, %fd17292;
	and.b32  	%r2201, %r3897, 1;
	setp.eq.b32 	%p762, %r2201, 1;
	selp.f64 	%fd8040, 0dBDA8FF8320FD8164, 0d3DE5DB65F9785EBA, %p762;
	ld.global.nc.v2.f64 	{%fd8041, %fd8042}, [%rd542];
	fma.rn.f64 	%fd8043, %fd8040, %fd8039, %fd8041;
	fma.rn.f64 	%fd8044, %fd8043, %fd8039, %fd8042;
	ld.global.nc.v2.f64 	{%fd8045, %fd8046}, [%rd542+16];
	fma.rn.f64 	%fd8047, %fd8044, %fd8039, %fd8045;
	fma.rn.f64 	%fd8048, %fd8047, %fd8039, %fd8046;
	ld.global.nc.v2.f64 	{%fd8049, %fd8050}, [%rd542+32];
	fma.rn.f64 	%fd8051, %fd8048, %fd8039, %fd8049;
	fma.rn.f64 	%fd8052, %fd8051, %fd8039, %fd8050;
	fma.rn.f64 	%fd8053, %fd8052, %fd17292, %fd17292;
	fma.rn.f64 	%fd8054, %fd8052, %fd8039, 0d3FF0000000000000;
	selp.f64 	%fd8055, %fd8054, %fd8053, %p762;
	and.b32  	%r2202, %r3897, 2;
	setp.eq.s32 	%p763, %r2202, 0;
	mov.f64 	%fd8056, 0d0000000000000000;
	sub.f64 	%fd8057, %fd8056, %fd8055;
	selp.f64 	%fd1122, %fd8055, %fd8057, %p763;
	@%p761 bra 	$L__BB1_767;
	mov.f64 	%fd8063, 0d0000000000000000;
	mul.rn.f64 	%fd17294, %fd1104, %fd8063;
	mov.b32 	%r3899, 1;
	bra.uni 	$L__BB1_770;
$L__BB1_767:
	mul.f64 	%fd8058, %fd1104, 0d3FE45F306DC9C883;
	cvt.rni.s32.f64 	%r3898, %fd8058;
	cvt.rn.f64.s32 	%fd8059, %r3898;
	fma.rn.f64 	%fd8060, %fd8059, 0dBFF921FB54442D18, %fd1104;
	fma.rn.f64 	%fd8061, %fd8059, 0dBC91A62633145C00, %fd8060;
	fma.rn.f64 	%fd17294, %fd8059, 0dB97B839A252049C0, %fd8061;
	setp.ltu.f64 	%p764, %fd1105, 0d41E0000000000000;
	@%p764 bra 	$L__BB1_769;
	{ // callseq 1392, 0
	.param .b64 param0;
	st.param.f64 	[param0], %fd1104;
	.param .align 16 .b8 retval0[16];
	call.uni (retval0), 
	__internal_trig_reduction_slowpathd, 
	(
	param0
	);
	ld.param.f64 	%fd17294, [retval0];
	ld.param.b32 	%r3898, [retval0+8];
	} // callseq 1392
$L__BB1_769:
	add.s32 	%r3899, %r3898, 1;
$L__BB1_770:
	shl.b32 	%r2205, %r3899, 6;
	cvt.u64.u32 	%rd543, %r2205;
	and.b64  	%rd544, %rd543, 64;
	add.s64 	%rd546, %rd525, %rd544;
	mul.rn.f64 	%fd8064, %fd17294, %fd17294;
	and.b32  	%r2206, %r3899, 1;
	setp.eq.b32 	%p765, %r2206, 1;
	selp.f64 	%fd8065, 0dBDA8FF8320FD8164, 0d3DE5DB65F9785EBA, %p765;
	ld.global.nc.v2.f64 	{%fd8066, %fd8067}, [%rd546];
	fma.rn.f64 	%fd8068, %fd8065, %fd8064, %fd8066;
	fma.rn.f64 	%fd8069, %fd8068, %fd8064, %fd8067;
	ld.global.nc.v2.f64 	{%fd8070, %fd8071}, [%rd546+16];
	fma.rn.f64 	%fd8072, %fd8069, %fd8064, %fd8070;
	fma.rn.f64 	%fd8073, %fd8072, %fd8064, %fd8071;
	ld.global.nc.v2.f64 	{%fd8074, %fd8075}, [%rd546+32];
	fma.rn.f64 	%fd8076, %fd8073, %fd8064, %fd8074;
	fma.rn.f64 	%fd8077, %fd8076, %fd8064, %fd8075;
	fma.rn.f64 	%fd8078, %fd8077, %fd17294, %fd17294;
	fma.rn.f64 	%fd8079, %fd8077, %fd8064, 0d3FF0000000000000;
	selp.f64 	%fd8080, %fd8079, %fd8078, %p765;
	and.b32  	%r2207, %r3899, 2;
	setp.eq.s32 	%p766, %r2207, 0;
	mov.f64 	%fd8081, 0d0000000000000000;
	sub.f64 	%fd8082, %fd8081, %fd8080;
	selp.f64 	%fd1128, %fd8080, %fd8082, %p766;
	mul.f64 	%fd8083, %fd1116, %fd1122;
	sub.f64 	%fd8084, %fd8083, %fd1128;
	mul.f64 	%fd8085, %fd1096, %fd1103;
	div.rn.f64 	%fd1129, %fd8084, %fd8085;
	{
	.reg .b32 %temp; 
	mov.b64 	{%temp, %r496}, %fd1129;
	}
	abs.f64 	%fd1130, %fd1129;
	{
	.reg .b32 %temp; 
	mov.b64 	{%temp, %r2208}, %fd1130;
	}
	setp.gt.s32 	%p767, %r2208, 1071801957;
	@%p767 bra 	$L__BB1_774;
	mul.f64 	%fd8126, %fd1129, %fd1129;
	fma.rn.f64 	%fd8127, %fd8126, 0d3FB0066BDC1895E9, 0dBFB3823B180754AF;
	fma.rn.f64 	%fd8128, %fd8127, %fd8126, 0d3FB11E52CC2F79AE;
	fma.rn.f64 	%fd8129, %fd8128, %fd8126, 0dBF924EAF3526861B;
	fma.rn.f64 	%fd8130, %fd8129, %fd8126, 0d3F91DF02A31E6CB7;
	fma.rn.f64 	%fd8131, %fd8130, %fd8126, 0d3F847D18B0EEC6CC;
	fma.rn.f64 	%fd8132, %fd8131, %fd8126, 0d3F8D0AF961BA53B0;
	fma.rn.f64 	%fd8133, %fd8132, %fd8126, 0d3F91BF7734CF1C48;
	fma.rn.f64 	%fd8134, %fd8133, %fd8126, 0d3F96E91483144EF7;
	fma.rn.f64 	%fd8135, %fd8134, %fd8126, 0d3F9F1C6E0A4F9F81;
	fma.rn.f64 	%fd8136, %fd8135, %fd8126, 0d3FA6DB6DC27FA92B;
	fma.rn.f64 	%fd8137, %fd8136, %fd8126, 0d3FB333333320F91B;
	fma.rn.f64 	%fd8138, %fd8137, %fd8126, 0d3FC5555555555F4D;
	mul.f64 	%fd8139, %fd8126, %fd8138;
	fma.rn.f64 	%fd1131, %fd8139, %fd1130, %fd1130;
	setp.gt.s32 	%p771, %r496, -1;
	@%p771 bra 	$L__BB1_773;
	mov.f64 	%fd8144, 0d3C91A62633145C07;
	add.rn.f64 	%fd8145, %fd1131, %fd8144;
	mov.f64 	%fd8146, 0d3FF921FB54442D18;
	add.rn.f64 	%fd17295, %fd8146, %fd8145;
	bra.uni 	$L__BB1_775;
$L__BB1_773:
	mov.f64 	%fd8140, 0dBC91A62633145C07;
	add.rn.f64 	%fd8141, %fd1131, %fd8140;
	neg.f64 	%fd8142, %fd8141;
	mov.f64 	%fd8143, 0d3FF921FB54442D18;
	add.rn.f64 	%fd17295, %fd8143, %fd8142;
	bra.uni 	$L__BB1_775;
$L__BB1_774:
	mov.f64 	%fd8086, 0d3FF0000000000000;
	sub.f64 	%fd8087, %fd8086, %fd1130;
	{
	.reg .b32 %temp; 
	mov.b64 	{%r2209, %temp}, %fd8087;
	}
	{
	.reg .b32 %temp; 
	mov.b64 	{%temp, %r2210}, %fd8087;
	}
	add.s32 	%r2211, %r2210, -1048576;
	mov.b64 	%fd8088, {%r2209, %r2211};
	rsqrt.approx.ftz.f64 	%fd8089, %fd8088;
	{
	.reg .b32 %temp; 
	mov.b64 	{%r2212, %temp}, %fd8089;
	}
	{
	.reg .b32 %temp; 
	mov.b64 	{%temp, %r2213}, %fd8089;
	}
	add.s32 	%r2214, %r2213, -1048576;
	mov.b64 	%fd8090, {%r2212, %r2214};
	mul.f64 	%fd8091, %fd8088, %fd8089;
	neg.f64 	%fd8092, %fd8091;
	fma.rn.f64 	%fd8093, %fd8091, %fd8092, %fd8088;
	fma.rn.f64 	%fd8094, %fd8093, %fd8090, %fd8091;
	neg.f64 	%fd8095, %fd8094;
	fma.rn.f64 	%fd8096, %fd8089, %fd8095, 0d3FF0000000000000;
	fma.rn.f64 	%fd8097, %fd8096, %fd8090, %fd8090;
	fma.rn.f64 	%fd8098, %fd8094, %fd8095, %fd8088;
	fma.rn.f64 	%fd8099, %fd8098, %fd8097, %fd8094;
	{
	.reg .b32 %temp; 
	mov.b64 	{%r2215, %temp}, %fd8099;
	}
	{
	.reg .b32 %temp; 
	mov.b64 	{%temp, %r2216}, %fd8099;
	}
	add.s32 	%r2217, %r2216, 1048576;
	mov.b64 	%fd8100, {%r2215, %r2217};
	fma.rn.f64 	%fd8101, %fd8087, 0d3EC715B371155F70, 0dBEBAC2FE66FAAC4B;
	fma.rn.f64 	%fd8102, %fd8101, %fd8087, 0d3ED9A9B88EFCD9B8;
	fma.rn.f64 	%fd8103, %fd8102, %fd8087, 0d3EDD0F40A8A0C4C3;
	fma.rn.f64 	%fd8104, %fd8103, %fd8087, 0d3EF46D4CFA9E0E1F;
	fma.rn.f64 	%fd8105, %fd8104, %fd8087, 0d3F079C168D1E2422;
	fma.rn.f64 	%fd8106, %fd8105, %fd8087, 0d3F1C9A88C3BCA540;
	fma.rn.f64 	%fd8107, %fd8106, %fd8087, 0d3F31C4E64BD476DF;
	fma.rn.f64 	%fd8108, %fd8107, %fd8087, 0d3F46E8BA60009C8F;
	fma.rn.f64 	%fd8109, %fd8108, %fd8087, 0d3F5F1C71C62B05A2;
	fma.rn.f64 	%fd8110, %fd8109, %fd8087, 0d3F76DB6DB6DC9F2C;
	fma.rn.f64 	%fd8111, %fd8110, %fd8087, 0d3F9333333333329C;
	fma.rn.f64 	%fd8112, %fd8111, %fd8087, 0d3FB5555555555555;
	setp.lt.s32 	%p768, %r2210, 1;
	mov.f64 	%fd8113, 0d0000000000000000;
	mul.rn.f64 	%fd8114, %fd1130, %fd8113;
	mul.f64 	%fd8115, %fd8087, %fd8112;
	fma.rn.f64 	%fd8116, %fd8115, %fd8100, %fd8100;
	selp.f64 	%fd8117, %fd8114, %fd8116, %p768;
	setp.lt.s32 	%p769, %r2210, 0;
	mov.f64 	%fd8118, 0d7FF0000000000000;
	mul.rn.f64 	%fd8119, %fd8117, %fd8118;
	selp.f64 	%fd8120, %fd8119, %fd8117, %p769;
	setp.lt.s32 	%p770, %r496, 0;
	mov.f64 	%fd8121, 0dBCA1A62633145C07;
	add.rn.f64 	%fd8122, %fd8120, %fd8121;
	neg.f64 	%fd8123, %fd8122;
	mov.f64 	%fd8124, 0d400921FB54442D18;
	add.rn.f64 	%fd8125, %fd8124, %fd8123;
	selp.f64 	%fd17295, %fd8125, %fd8120, %p770;
$L__BB1_775:
	mul.f64 	%fd8147, %fd1116, %fd1128;
	sub.f64 	%fd8148, %fd8147, %fd1122;
	mul.f64 	%fd8149, %fd1096, %fd1110;
	div.rn.f64 	%fd1136, %fd8148, %fd8149;
	{
	.reg .b32 %temp; 
	mov.b64 	{%temp, %r497}, %fd1136;
	}
	abs.f64 	%fd1137, %fd1136;
	{
	.reg .b32 %temp; 
	mov.b64 	{%temp, %r2218}, %fd1137;
	}
	setp.gt.s32 	%p772, %r2218, 1071801957;
	@%p772 bra 	$L__BB1_779;
	mul.f64 	%fd8190, %fd1136, %fd1136;
	fma.rn.f64 	%fd8191, %fd8190, 0d3FB0066BDC1895E9, 0dBFB3823B180754AF;
	fma.rn.f64 	%fd8192, %fd8191, %fd8190, 0d3FB11E52CC2F79AE;
	fma.rn.f64 	%fd8193, %fd8192, %fd8190, 0dBF924EAF3526861B;
	fma.rn.f64 	%fd8194, %fd8193, %fd8190, 0d3F91DF02A31E6CB7;
	fma.rn.f64 	%fd8195, %fd8194, %fd8190, 0d3F847D18B0EEC6CC;
	fma.rn.f64 	%fd8196, %fd8195, %fd8190, 0d3F8D0AF961BA53B0;
	fma.rn.f64 	%fd8197, %fd8196, %fd8190, 0d3F91BF7734CF1C48;
	fma.rn.f64 	%fd8198, %fd8197, %fd8190, 0d3F96E91483144EF7;
	fma.rn.f64 	%fd8199, %fd8198, %fd8190, 0d3F9F1C6E0A4F9F81;
	fma.rn.f64 	%fd8200, %fd8199, %fd8190, 0d3FA6DB6DC27FA92B;
	fma.rn.f64 	%fd8201, %fd8200, %fd8190, 0d3FB333333320F91B;
	fma.rn.f64 	%fd8202, %fd8201, %fd8190, 0d3FC5555555555F4D;
	mul.f64 	%fd8203, %fd8190, %fd8202;
	fma.rn.f64 	%fd1138, %fd8203, %fd1137, %fd1137;
	setp.gt.s32 	%p776, %r497, -1;
	@%p776 bra 	$L__BB1_778;
	mov.f64 	%fd8208, 0d3C91A62633145C07;
	add.rn.f64 	%fd8209, %fd1138, %fd8208;
	mov.f64 	%fd8210, 0d3FF921FB54442D18;
	add.rn.f64 	%fd17296, %fd8210, %fd8209;
	bra.uni 	$L__BB1_780;
$L__BB1_778:
	mov.f64 	%fd8204, 0dBC91A62633145C07;
	add.rn.f64 	%fd8205, %fd1138, %fd8204;
	neg.f64 	%fd8206, %fd8205;
	mov.f64 	%fd8207, 0d3FF921FB54442D18;
	add.rn.f64 	%fd17296, %fd8207, %fd8206;
	bra.uni 	$L__BB1_780;
$L__BB1_779:
	mov.f64 	%fd8150, 0d3FF0000000000000;
	sub.f64 	%fd8151, %fd8150, %fd1137;
	{
	.reg .b32 %temp; 
	mov.b64 	{%r2219, %temp}, %fd8151;
	}
	{
	.reg .b32 %temp; 
	mov.b64 	{%temp, %r2220}, %fd8151;
	}
	add.s32 	%r2221, %r2220, -1048576;
	mov.b64 	%fd8152, {%r2219, %r2221};
	rsqrt.approx.ftz.f64 	%fd8153, %fd8152;
	{
	.reg .b32 %temp; 
	mov.b64 	{%r2222, %temp}, %fd8153;
	}
	{
	.reg .b32 %temp; 
	mov.b64 	{%temp, %r2223}, %fd8153;
	}
	add.s32 	%r2224, %r2223, -1048576;
	mov.b64 	%fd8154, {%r2222, %r2224};
	mul.f64 	%fd8155, %fd8152, %fd8153;
	neg.f64 	%fd8156, %fd8155;
	fma.rn.f64 	%fd8157, %fd8155, %fd8156, %fd8152;
	fma.rn.f64 	%fd8158, %fd8157, %fd8154, %fd8155;
	neg.f64 	%fd8159, %fd8158;
	fma.rn.f64 	%fd8160, %fd8153, %fd8159, 0d3FF0000000000000;
	fma.rn.f64 	%fd8161, %fd8160, %fd8154, %fd8154;
	fma.rn.f64 	%fd8162, %fd8158, %fd8159, %fd8152;
	fma.rn.f64 	%fd8163, %fd8162, %fd8161, %fd8158;
	{
	.reg .b32 %temp; 
	mov.b64 	{%r2225, %temp}, %fd8163;
	}
	{
	.reg .b32 %temp; 
	mov.b64 	{%temp, %r2226}, %fd8163;
	}
	add.s32 	%r2227, %r2226, 1048576;
	mov.b64 	%fd8164, {%r2225, %r2227};
	fma.rn.f64 	%fd8165, %fd8151, 0d3EC715B371155F70, 0dBEBAC2FE66FAAC4B;
	fma.rn.f64 	%fd8166, %fd8165, %fd8151, 0d3ED9A9B88EFCD9B8;
	fma.rn.f64 	%fd8167, %fd8166, %fd8151, 0d3EDD0F40A8A0C4C3;
	fma.rn.f64 	%fd8168, %fd8167, %fd8151, 0d3EF46D4CFA9E0E1F;
	fma.rn.f64 	%fd8169, %fd8168, %fd8151, 0d3F079C168D1E2422;
	fma.rn.f64 	%fd8170, %fd8169, %fd8151, 0d3F1C9A88C3BCA540;
	fma.rn.f64 	%fd8171, %fd8170, %fd8151, 0d3F31C4E64BD476DF;
	fma.rn.f64 	%fd8172, %fd8171, %fd8151, 0d3F46E8BA60009C8F;
	fma.rn.f64 	%fd8173, %fd8172, %fd8151, 0d3F5F1C71C62B05A2;
	fma.rn.f64 	%fd8174, %fd8173, %fd8151, 0d3F76DB6DB6DC9F2C;
	fma.rn.f64 	%fd8175, %fd8174, %fd8151, 0d3F9333333333329C;
	fma.rn.f64 	%fd8176, %fd8175, %fd8151, 0d3FB5555555555555;
	setp.lt.s32 	%p773, %r2220, 1;
	mov.f64 	%fd8177, 0d0000000000000000;
	mul.rn.f64 	%fd8178, %fd1137, %fd8177;
	mul.f64 	%fd8179, %fd8151, %fd8176;
	fma.rn.f64 	%fd8180, %fd8179, %fd8164, %fd8164;
	selp.f64 	%fd8181, %fd8178, %fd8180, %p773;
	setp.lt.s32 	%p774, %r2220, 0;
	mov.f64 	%fd8182, 0d7FF0000000000000;
	mul.rn.f64 	%fd8183, %fd8181, %fd8182;
	selp.f64 	%fd8184, %fd8183, %fd8181, %p774;
	setp.lt.s32 	%p775, %r497, 0;
	mov.f64 	%fd8185, 0dBCA1A62633145C07;
	add.rn.f64 	%fd8186, %fd8184, %fd8185;
	neg.f64 	%fd8187, %fd8186;
	mov.f64 	%fd8188, 0d400921FB54442D18;
	add.rn.f64 	%fd8189, %fd8188, %fd8187;
	selp.f64 	%fd17296, %fd8189, %fd8184, %p775;
$L__BB1_780:
	mul.f64 	%fd8211, %fd17296, 0d404CA5DC1A63C1F5;
	mul.f64 	%fd1143, %fd8211, 0d3F91DF46A2529D3A;
	abs.f64 	%fd1144, %fd1143;
	setp.neu.f64 	%p777, %fd1144, 0d7FF0000000000000;
	@%p777 bra 	$L__BB1_782;
	mov.f64 	%fd8217, 0d0000000000000000;
	mul.rn.f64 	%fd17297, %fd1143, %fd8217;
	mov.b32 	%r3900, 0;
	bra.uni 	$L__BB1_784;
$L__BB1_782:
	mul.f64 	%fd8212, %fd1143, 0d3FE45F306DC9C883;
	cvt.rni.s32.f64 	%r3900, %fd8212;
	cvt.rn.f64.s32 	%fd8213, %r3900;
	fma.rn.f64 	%fd8214, %fd8213, 0dBFF921FB54442D18, %fd1143;
	fma.rn.f64 	%fd8215, %fd8213, 0dBC91A62633145C00, %fd8214;
	fma.rn.f64 	%fd17297, %fd8213, 0dB97B839A252049C0, %fd8215;
	setp.ltu.f64 	%p778, %fd1144, 0d41E0000000000000;
	@%p778 bra 	$L__BB1_784;
	{ // callseq 1393, 0
	.param .b64 param0;
	st.param.f64 	[param0], %fd1143;
	.param .align 16 .b8 retval0[16];
	call.uni (retval0), 
	__internal_trig_reduction_slowpathd, 
	(
	param0
	);
	ld.param.f64 	%fd17297, [retval0];
	ld.param.b32 	%r3900, [retval0+8];
	} // callseq 1393
$L__BB1_784:
	shl.b32 	%r2230, %r3900, 6;
	cvt.u64.u32 	%rd547, %r2230;
	and.b64  	%rd548, %rd547, 64;
	add.s64 	%rd550, %rd525, %rd548;
	mul.rn.f64 	%fd8218, %fd17297, %fd17297;
	and.b32  	%r2231, %r3900, 1;
	setp.eq.b32 	%p779, %r2231, 1;
	selp.f64 	%fd8219, 0dBDA8FF8320FD8164, 0d3DE5DB65F9785EBA, %p779;
	ld.global.nc.v2.f64 	{%fd8220, %fd8221}, [%rd550];
	fma.rn.f64 	%fd8222, %fd8219, %fd8218, %fd8220;
	fma.rn.f64 	%fd8223, %fd8222, %fd8218, %fd8221;
	ld.global.nc.v2.f64 	{%fd8224, %fd8225}, [%rd550+16];
	fma.rn.f64 	%fd8226, %fd8223, %fd8218, %fd8224;
	fma.rn.f64 	%fd8227, %fd8226, %fd8218, %fd8225;
	ld.global.nc.v2.f64 	{%fd8228, %fd8229}, [%rd550+32];
	fma.rn.f64 	%fd8230, %fd8227, %fd8218, %fd8228;
	fma.rn.f64 	%fd8231, %fd8230, %fd8218, %fd8229;
	fma.rn.f64 	%fd8232, %fd8231, %fd17297, %fd17297;
	fma.rn.f64 	%fd8233, %fd8231, %fd8218, 0d3FF0000000000000;
	selp.f64 	%fd8234, %fd8233, %fd8232, %p779;
	and.b32  	%r2232, %r3900, 2;
	setp.eq.s32 	%p780, %r2232, 0;
	mov.f64 	%fd8235, 0d0000000000000000;
	sub.f64 	%fd8236, %fd8235, %fd8234;
	selp.f64 	%fd1149, %fd8234, %fd8236, %p780;
	mul.f64 	%fd8237, %fd1110, %fd1149;
	mul.f64 	%fd8238, %fd1096, %fd8237;
	mul.f64 	%fd8239, %fd1087, %fd8238;
	mul.f64 	%fd8240, %fd1086, %fd8239;
	mul.f64 	%fd8241, %fd1085, %fd8240;
	mul.f64 	%fd8242, %fd1086, %fd1087;
	mul.f64 	%fd8243, %fd8242, %fd1096;
	div.rn.f64 	%fd1150, %fd8243, %fd8241;
	mul.f64 	%fd8244, %fd1085, %fd1087;
	mul.f64 	%fd8245, %fd8244, %fd1103;
	div.rn.f64 	%fd1151, %fd8245, %fd8241;
	mul.f64 	%fd8246, %fd1085, %fd1086;
	mul.f64 	%fd8247, %fd8246, %fd1110;
	div.rn.f64 	%fd1152, %fd8247, %fd8241;
	mul.f64 	%fd8248, %fd17295, 0d404CA5DC1A63C1F5;
	mul.f64 	%fd1153, %fd8248, 0d3F91DF46A2529D3A;
	abs.f64 	%fd1154, %fd1153;
	setp.neu.f64 	%p781, %fd1154, 0d7FF0000000000000;
	@%p781 bra 	$L__BB1_786;
	mov.f64 	%fd8254, 0d0000000000000000;
	mul.rn.f64 	%fd17299, %fd1153, %fd8254;
	mov.b32 	%r3902, 1;
	bra.uni 	$L__BB1_789;
$L__BB1_786:
	mul.f64 	%fd8249, %fd1153, 0d3FE45F306DC9C883;
	cvt.rni.s32.f64 	%r3901, %fd8249;
	cvt.rn.f64.s32 	%fd8250, %r3901;
	fma.rn.f64 	%fd8251, %fd8250, 0dBFF921FB54442D18, %fd1153;
	fma.rn.f64 	%fd8252, %fd8250, 0dBC91A62633145C00, %fd8251;
	fma.rn.f64 	%fd17299, %fd8250, 0dB97B839A252049C0, %fd8252;
	setp.ltu.f64 	%p782, %fd1154, 0d41E0000000000000;
	@%p782 bra 	$L__BB1_788;
	{ // callseq 1394, 0
	.param .b64 param0;
	st.param.f64 	[param0], %fd1153;
	.param .align 16 .b8 retval0[16];
	call.uni (retval0), 
	__internal_trig_reduction_slowpathd, 
	(
	param0
	);
	ld.param.f64 	%fd17299, [retval0];
	ld.param.b32 	%r3901, [retval0+8];
	} // callseq 1394
$L__BB1_788:
	add.s32 	%r3902, %r3901, 1;
$L__BB1_789:
	shl.b32 	%r2235, %r3902, 6;
	cvt.u64.u32 	%rd551, %r2235;
	and.b64  	%rd552, %rd551, 64;
	add.s64 	%rd554, %rd525, %rd552;
	mul.rn.f64 	%fd8255, %fd17299, %fd17299;
	and.b32  	%r2236, %r3902, 1;
	setp.eq.b32 	%p784, %r2236, 1;
	selp.f64 	%fd8256, 0dBDA8FF8320FD8164, 0d3DE5DB65F9785EBA, %p784;
	ld.global.nc.v2.f64 	{%fd8257, %fd8258}, [%rd554];
	fma.rn.f64 	%fd8259, %fd8256, %fd8255, %fd8257;
	fma.rn.f64 	%fd8260, %fd8259, %fd8255, %fd8258;
	ld.global.nc.v2.f64 	{%fd8261, %fd8262}, [%rd554+16];
	fma.rn.f64 	%fd8263, %fd8260, %fd8255, %fd8261;
	fma.rn.f64 	%fd8264, %fd8263, %fd8255, %fd8262;
	ld.global.nc.v2.f64 	{%fd8265, %fd8266}, [%rd554+32];
	fma.rn.f64 	%fd8267, %fd8264, %fd8255, %fd8265;
	fma.rn.f64 	%fd8268, %fd8267, %fd8255, %fd8266;
	fma.rn.f64 	%fd8269, %fd8268, %fd17299, %fd17299;
	fma.rn.f64 	%fd8270, %fd8268, %fd8255, 0d3FF0000000000000;
	selp.f64 	%fd8271, %fd8270, %fd8269, %p784;
	and.b32  	%r2237, %r3902, 2;
	setp.eq.s32 	%p785, %r2237, 0;
	mov.f64 	%fd8272, 0d0000000000000000;
	sub.f64 	%fd8273, %fd8272, %fd8271;
	selp.f64 	%fd1160, %fd8271, %fd8273, %p785;
	@%p777 bra 	$L__BB1_791;
	mov.f64 	%fd8279, 0d0000000000000000;
	mul.rn.f64 	%fd17301, %fd1143, %fd8279;
	mov.b32 	%r3904, 1;
	bra.uni 	$L__BB1_794;
$L__BB1_791:
	mul.f64 	%fd8274, %fd1143, 0d3FE45F306DC9C883;
	cvt.rni.s32.f64 	%r3903, %fd8274;
	cvt.rn.f64.s32 	%fd8275, %r3903;
	fma.rn.f64 	%fd8276, %fd8275, 0dBFF921FB54442D18, %fd1143;
	fma.rn.f64 	%fd8277, %fd8275, 0dBC91A62633145C00, %fd8276;
	fma.rn.f64 	%fd17301, %fd8275, 0dB97B839A252049C0, %fd8277;
	setp.ltu.f64 	%p786, %fd1144, 0d41E0000000000000;
	@%p786 bra 	$L__BB1_793;
	{ // callseq 1395, 0
	.param .b64 param0;
	st.param.f64 	[param0], %fd1143;
	.param .align 16 .b8 retval0[16];
	call.uni (retval0), 
	__internal_trig_reduction_slowpathd, 
	(
	param0
	);
	ld.param.f64 	%fd17301, [retval0];
	ld.param.b32 	%r3903, [retval0+8];
	} // callseq 1395
$L__BB1_793:
	add.s32 	%r3904, %r3903, 1;
$L__BB1_794:
	setp.neu.f64 	%p787, %fd1154, 0d7FF0000000000000;
	shl.b32 	%r2240, %r3904, 6;
	cvt.u64.u32 	%rd555, %r2240;
	and.b64  	%rd556, %rd555, 64;
	add.s64 	%rd558, %rd525, %rd556;
	mul.rn.f64 	%fd8280, %fd17301, %fd17301;
	and.b32  	%r2241, %r3904, 1;
	setp.eq.b32 	%p788, %r2241, 1;
	selp.f64 	%fd8281, 0dBDA8FF8320FD8164, 0d3DE5DB65F9785EBA, %p788;
	ld.global.nc.v2.f64 	{%fd8282, %fd8283}, [%rd558];
	fma.rn.f64 	%fd8284, %fd8281, %fd8280, %fd8282;
	fma.rn.f64 	%fd8285, %fd8284, %fd8280, %fd8283;
	ld.global.nc.v2.f64 	{%fd8286, %fd8287}, [%rd558+16];
	fma.rn.f64 	%fd8288, %fd8285, %fd8280, %fd8286;
	fma.rn.f64 	%fd8289, %fd8288, %fd8280, %fd8287;
	ld.global.nc.v2.f64 	{%fd8290, %fd8291}, [%rd558+32];
	fma.rn.f64 	%fd8292, %fd8289, %fd8280, %fd8290;
	fma.rn.f64 	%fd8293, %fd8292, %fd8280, %fd8291;
	fma.rn.f64 	%fd8294, %fd8293, %fd17301, %fd17301;
	fma.rn.f64 	%fd8295, %fd8293, %fd8280, 0d3FF0000000000000;
	selp.f64 	%fd8296, %fd8295, %fd8294, %p788;
	and.b32  	%r2242, %r3904, 2;
	setp.eq.s32 	%p789, %r2242, 0;
	mov.f64 	%fd8297, 0d0000000000000000;
	sub.f64 	%fd8298, %fd8297, %fd8296;
	selp.f64 	%fd1166, %fd8296, %fd8298, %p789;
	@%p787 bra 	$L__BB1_796;
	mov.f64 	%fd8304, 0d0000000000000000;
	mul.rn.f64 	%fd17302, %fd1153, %fd8304;
	mov.b32 	%r3905, 0;
	bra.uni 	$L__BB1_798;
$L__BB1_796:
	mul.f64 	%fd8299, %fd1153, 0d3FE45F306DC9C883;
	cvt.rni.s32.f64 	%r3905, %fd8299;
	cvt.rn.f64.s32 	%fd8300, %r3905;
	fma.rn.f64 	%fd8301, %fd8300, 0dBFF921FB54442D18, %fd1153;
	fma.rn.f64 	%fd8302, %fd8300, 0dBC91A62633145C00, %fd8301;
	fma.rn.f64 	%fd17302, %fd8300, 0dB97B839A252049C0, %fd8302;
	setp.ltu.f64 	%p790, %fd1154, 0d41E0000000000000;
	@%p790 bra 	$L__BB1_798;
	{ // callseq 1396, 0
	.param .b64 param0;
	st.param.f64 	[param0], %fd1153;
	.param .align 16 .b8 retval0[16];
	call.uni (retval0), 
	__internal_trig_reduction_slowpathd, 
	(
	param0
	);
	ld.param.f64 	%fd17302, [retval0];
	ld.param.b32 	%r3905, [retval0+8];
	} // callseq 1396
$L__BB1_798:
	shl.b32 	%r2245, %r3905, 6;
	cvt.u64.u32 	%rd559, %r2245;
	and.b64  	%rd560, %rd559, 64;
	add.s64 	%rd562, %rd525, %rd560;
	mul.rn.f64 	%fd8305, %fd17302, %fd17302;
	and.b32  	%r2246, %r3905, 1;
	setp.eq.b32 	%p792, %r2246, 1;
	selp.f64 	%fd8306, 0dBDA8FF8320FD8164, 0d3DE5DB65F9785EBA, %p792;
	ld.global.nc.v2.f64 	{%fd8307, %fd8308}, [%rd562];
	fma.rn.f64 	%fd8309, %fd8306, %fd8305, %fd8307;
	fma.rn.f64 	%fd8310, %fd8309, %fd8305, %fd8308;
	ld.global.nc.v2.f64 	{%fd8311, %fd8312}, [%rd562+16];
	fma.rn.f64 	%fd8313, %fd8310, %fd8305, %fd8311;
	fma.rn.f64 	%fd8314, %fd8313, %fd8305, %fd8312;
	ld.global.nc.v2.f64 	{%fd8315, %fd8316}, [%rd562+32];
	fma.rn.f64 	%fd8317, %fd8314, %fd8305, %fd8315;
	fma.rn.f64 	%fd8318, %fd8317, %fd8305, %fd8316;
	fma.rn.f64 	%fd8319, %fd8318, %fd17302, %fd17302;
	fma.rn.f64 	%fd8320, %fd8318, %fd8305, 0d3FF0000000000000;
	selp.f64 	%fd8321, %fd8320, %fd8319, %p792;
	and.b32  	%r2247, %r3905, 2;
	setp.eq.s32 	%p793, %r2247, 0;
	mov.f64 	%fd8322, 0d0000000000000000;
	sub.f64 	%fd8323, %fd8322, %fd8321;
	selp.f64 	%fd8324, %fd8321, %fd8323, %p793;
	mul.f64 	%fd1171, %fd1151, %fd8324;
	neg.f64 	%fd8325, %fd1152;
	mul.f64 	%fd8326, %fd1149, %fd8325;
	mul.f64 	%fd1172, %fd1116, %fd8326;
	mul.f64 	%fd8327, %fd1149, %fd1152;
	mul.f64 	%fd1173, %fd1096, %fd8327;
	mov.pred 	%p2059, 0;
	not.pred 	%p794, %p2056;
	@%p794 bra 	$L__BB1_812;
	mul.f64 	%fd1174, %fd1151, %fd1160;
	mul.f64 	%fd1175, %fd1152, %fd1166;
	mov.b32 	%r3906, 0;
$L__BB1_800:
	shl.b32 	%r2249, %r3906, 2;
	mul.wide.u32 	%rd563, %r2249, 4;
	add.s64 	%rd564, %rd2, %rd563;
	ld.global.u32 	%r2250, [%rd564+8];
	cvt.rn.f64.s32 	%fd8328, %r2250;
	ld.global.u32 	%r2251, [%rd564+4];
	cvt.rn.f64.s32 	%fd8329, %r2251;
	ld.global.u32 	%r2252, [%rd564];
	cvt.rn.f64.s32 	%fd8330, %r2252;
	mul.f64 	%fd8331, %fd1174, %fd8329;
	fma.rn.f64 	%fd8332, %fd1150, %fd8330, %fd8331;
	fma.rn.f64 	%fd8333, %fd1175, %fd8328, %fd8332;
	mov.f64 	%fd8334, 0d0000000000000000;
	copysign.f64 	%fd8335, %fd8330, %fd8334;
	fma.rn.f64 	%fd8336, %fd1171, %fd8329, %fd8335;
	fma.rn.f64 	%fd8337, %fd1172, %fd8328, %fd8336;
	copysign.f64 	%fd8338, %fd8329, %fd8334;
	add.f64 	%fd8339, %fd8335, %fd8338;
	fma.rn.f64 	%fd8340, %fd1173, %fd8328, %fd8339;
	mul.f64 	%fd8341, %fd8337, %fd8337;
	fma.rn.f64 	%fd8342, %fd8333, %fd8333, %fd8341;
	fma.rn.f64 	%fd8343, %fd8340, %fd8340, %fd8342;
	sqrt.rn.f64 	%fd8344, %fd8343;
	rcp.rn.f64 	%fd8345, %fd8344;
	mul.lo.s32 	%r2253, %r3906, 7;
	mul.wide.u32 	%rd565, %r2253, 8;
	add.s64 	%rd31, %rd13, %rd565;
	st.global.f64 	[%rd31], %fd8333;
	st.global.f64 	[%rd31+8], %fd8337;
	st.global.f64 	[%rd31+16], %fd8340;
	add.s64 	%rd566, %rd1, %rd565;
	ld.global.f64 	%fd8346, [%rd566+24];
	st.global.f64 	[%rd31+24], %fd8346;
	st.global.f64 	[%rd31+32], %fd8345;
	ld.global.f64 	%fd8347, [%rd4+4152];
	add.f64 	%fd8348, %fd8345, %fd8345;
	div.rn.f64 	%fd1176, %fd8347, %fd8348;
	{
	.reg .b32 %temp; 
	mov.b64 	{%temp, %r2254}, %fd1176;
	}
	mov.b32 	%f9, %r2254;
	abs.f32 	%f10, %f9;
	setp.geu.f32 	%p795, %f10, 0f3FE26666;
	@%p795 bra 	$L__BB1_802;
	mul.f64 	%fd8382, %fd1176, %fd1176;
	fma.rn.f64 	%fd8383, %fd8382, 0d3FB0066BDC1895E9, 0dBFB3823B180754AF;
	fma.rn.f64 	%fd8384, %fd8383, %fd8382, 0d3FB11E52CC2F79AE;
	fma.rn.f64 	%fd8385, %fd8384, %fd8382, 0dBF924EAF3526861B;
	fma.rn.f64 	%fd8386, %fd8385, %fd8382, 0d3F91DF02A31E6CB7;
	fma.rn.f64 	%fd8387, %fd8386, %fd8382, 0d3F847D18B0EEC6CC;
	fma.rn.f64 	%fd8388, %fd8387, %fd8382, 0d3F8D0AF961BA53B0;
	fma.rn.f64 	%fd8389, %fd8388, %fd8382, 0d3F91BF7734CF1C48;
	fma.rn.f64 	%fd8390, %fd8389, %fd8382, 0d3F96E91483144EF7;
	fma.rn.f64 	%fd8391, %fd8390, %fd8382, 0d3F9F1C6E0A4F9F81;
	fma.rn.f64 	%fd8392, %fd8391, %fd8382, 0d3FA6DB6DC27FA92B;
	fma.rn.f64 	%fd8393, %fd8392, %fd8382, 0d3FB333333320F91B;
	fma.rn.f64 	%fd8394, %fd8393, %fd8382, 0d3FC5555555555F4D;
	mul.f64 	%fd8395, %fd8382, %fd8394;
	fma.rn.f64 	%fd17303, %fd8395, %fd1176, %fd1176;
	bra.uni 	$L__BB1_803;
$L__BB1_802:
	abs.f64 	%fd8349, %fd1176;
	fma.rn.f64 	%fd8350, %fd8349, 0dBFE0000000000000, 0d3FE0000000000000;
	rsqrt.approx.ftz.f64 	%fd8351, %fd8350;
	{
	.reg .b32 %temp; 
	mov.b64 	{%r2255, %temp}, %fd8351;
	}
	{
	.reg .b32 %temp; 
	mov.b64 	{%temp, %r2256}, %fd8351;
	}
	add.s32 	%r2257, %r2256, -1048576;
	mov.b64 	%fd8352, {%r2255, %r2257};
	mul.f64 	%fd8353, %fd8350, %fd8351;
	neg.f64 	%fd8354, %fd8353;
	fma.rn.f64 	%fd8355, %fd8353, %fd8354, %fd8350;
	fma.rn.f64 	%fd8356, %fd8355, %fd8352, %fd8353;
	neg.f64 	%fd8357, %fd8356;
	fma.rn.f64 	%fd8358, %fd8351, %fd8357, 0d3FF0000000000000;
	fma.rn.f64 	%fd8359, %fd8358, %fd8352, %fd8352;
	fma.rn.f64 	%fd8360, %fd8356, %fd8357, %fd8350;
	fma.rn.f64 	%fd8361, %fd8360, %fd8359, %fd8356;
	{
	.reg .b32 %temp; 
	mov.b64 	{%temp, %r2258}, %fd8350;
	}
	setp.lt.s32 	%p796, %r2258, 0;
	selp.f64 	%fd8362, 0dFFF8000000000000, %fd8361, %p796;
	setp.ne.f64 	%p797, %fd8350, 0d0000000000000000;
	selp.f64 	%fd8363, %fd8362, %fd8350, %p797;
	fma.rn.f64 	%fd8364, %fd8350, 0d3FB0066BDC1895E9, 0dBFB3823B180754AF;
	fma.rn.f64 	%fd8365, %fd8364, %fd8350, 0d3FB11E52CC2F79AE;
	fma.rn.f64 	%fd8366, %fd8365, %fd8350, 0dBF924EAF3526861B;
	fma.rn.f64 	%fd8367, %fd8366, %fd8350, 0d3F91DF02A31E6CB7;
	fma.rn.f64 	%fd8368, %fd8367, %fd8350, 0d3F847D18B0EEC6CC;
	fma.rn.f64 	%fd8369, %fd8368, %fd8350, 0d3F8D0AF961BA53B0;
	fma.rn.f64 	%fd8370, %fd8369, %fd8350, 0d3F91BF7734CF1C48;
	fma.rn.f64 	%fd8371, %fd8370, %fd8350, 0d3F96E91483144EF7;
	fma.rn.f64 	%fd8372, %fd8371, %fd8350, 0d3F9F1C6E0A4F9F81;
	fma.rn.f64 	%fd8373, %fd8372, %fd8350, 0d3FA6DB6DC27FA92B;
	fma.rn.f64 	%fd8374, %fd8373, %fd8350, 0d3FB333333320F91B;
	fma.rn.f64 	%fd8375, %fd8374, %fd8350, 0d3FC5555555555F4D;
	mul.f64 	%fd8376, %fd8350, %fd8375;
	mul.f64 	%fd8377, %fd8363, 0dC000000000000000;
	fma.rn.f64 	%fd8378, %fd8377, %fd8376, 0d3C91A62633145C07;
	add.f64 	%fd8379, %fd8377, 0d3FE921FB54442D18;
	add.f64 	%fd8380, %fd8379, %fd8378;
	add.f64 	%fd8381, %fd8380, 0d3FE921FB54442D18;
	copysign.f64 	%fd17303, %fd1176, %fd8381;
$L__BB1_803:
	mul.f64 	%fd8396, %fd17303, 0d404CA5DC1A63C1F5;
	st.global.f64 	[%rd31+40], %fd8396;
	ld.global.f64 	%fd1180, [%rd4];
	mul.f64 	%fd1181, %fd8396, 0d3FA1DF46A2529D3A;
	abs.f64 	%fd1182, %fd1181;
	setp.neu.f64 	%p798, %fd1182, 0d7FF0000000000000;
	@%p798 bra 	$L__BB1_805;
	mov.f64 	%fd8402, 0d0000000000000000;
	mul.rn.f64 	%fd17305, %fd1181, %fd8402;
	mov.pred 	%p2058, -1;
	bra.uni 	$L__BB1_808;
$L__BB1_805:
	mul.f64 	%fd8397, %fd1181, 0d3FE45F306DC9C883;
	cvt.rni.s32.f64 	%r3907, %fd8397;
	cvt.rn.f64.s32 	%fd8398, %r3907;
	fma.rn.f64 	%fd8399, %fd8398, 0dBFF921FB54442D18, %fd1181;
	fma.rn.f64 	%fd8400, %fd8398, 0dBC91A62633145C00, %fd8399;
	fma.rn.f64 	%fd17305, %fd8398, 0dB97B839A252049C0, %fd8400;
	setp.ltu.f64 	%p799, %fd1182, 0d41E0000000000000;
	@%p799 bra 	$L__BB1_807;
	{ // callseq 1397, 0
	.param .b64 param0;
	st.param.f64 	[param0], %fd1181;
	.param .align 16 .b8 retval0[16];
	call.uni (retval0), 
	__internal_trig_reduction_slowpathd, 
	(
	param0
	);
	ld.param.f64 	%fd17305, [retval0];
	ld.param.b32 	%r3907, [retval0+8];
	} // callseq 1397
$L__BB1_807:
	and.b32  	%r2260, %r3907, 1;
	setp.eq.b32 	%p800, %r2260, 1;
	not.pred 	%p2058, %p800;
$L__BB1_808:
	mul.f64 	%fd8403, %fd17305, %fd17305;
	fma.rn.f64 	%fd8404, %fd8403, 0d3EE48DAC2799BCB9, 0dBEF9757C5B27EBB1;
	fma.rn.f64 	%fd8405, %fd8404, %fd8403, 0d3F0980E90FD91E04;
	fma.rn.f64 	%fd8406, %fd8405, %fd8403, 0dBEFAE2B0417D7E1D;
	fma.rn.f64 	%fd8407, %fd8406, %fd8403, 0d3F119F5341BFBA57;
	fma.rn.f64 	%fd8408, %fd8407, %fd8403, 0d3F15E791A00F6919;
	fma.rn.f64 	%fd8409, %fd8408, %fd8403, 0d3F2FF2E7FADEC73A;
	fma.rn.f64 	%fd8410, %fd8409, %fd8403, 0d3F434BC1B206DA62;
	fma.rn.f64 	%fd8411, %fd8410, %fd8403, 0d3F57DB18EF2F83F9;
	fma.rn.f64 	%fd8412, %fd8411, %fd8403, 0d3F6D6D2E7AE49FBC;
	fma.rn.f64 	%fd8413, %fd8412, %fd8403, 0d3F8226E3A816A776;
	fma.rn.f64 	%fd8414, %fd8413, %fd8403, 0d3F9664F485D25660;
	fma.rn.f64 	%fd8415, %fd8414, %fd8403, 0d3FABA1BA1BABF31D;
	fma.rn.f64 	%fd8416, %fd8415, %fd8403, 0d3FC11111111105D2;
	fma.rn.f64 	%fd8417, %fd8416, %fd8403, 0d3FD555555555555E;
	mul.f64 	%fd1188, %fd8403, %fd8417;
	fma.rn.f64 	%fd17306, %fd1188, %fd17305, %fd17305;
	@%p2058 bra 	$L__BB1_810;
	sub.f64 	%fd8418, %fd17306, %fd17305;
	neg.f64 	%fd8419, %fd8418;
	fma.rn.f64 	%fd8420, %fd1188, %fd17305, %fd8419;
	rcp.approx.ftz.f64 	%fd8421, %fd17306;
	neg.f64 	%fd8422, %fd17306;
	fma.rn.f64 	%fd8423, %fd8422, %fd8421, 0d3FF0000000000000;
	fma.rn.f64 	%fd8424, %fd8423, %fd8423, %fd8423;
	fma.rn.f64 	%fd8425, %fd8424, %fd8421, %fd8421;
	neg.f64 	%fd8426, %fd8425;
	fma.rn.f64 	%fd8427, %fd17306, %fd8426, 0d3FF0000000000000;
	fma.rn.f64 	%fd8428, %fd8426, %fd8420, %fd8427;
	fma.rn.f64 	%fd17306, %fd8428, %fd8426, %fd8426;
$L__BB1_810:
	mul.f64 	%fd8429, %fd1180, %fd17306;
	st.global.f64 	[%rd31+48], %fd8429;
	add.s32 	%r3906, %r3906, 1;
	ld.global.u32 	%r519, [%rd5+4];
	setp.lt.s32 	%p802, %r3906, %r519;
	@%p802 bra 	$L__BB1_800;
	setp.gt.s32 	%p2059, %r519, 0;
$L__BB1_812:
	ld.global.f64 	%fd8430, [%rd14+24];
	ld.global.f64 	%fd1192, [%rd14+32];
	ld.global.f64 	%fd1193, [%rd14+40];
	mul.f64 	%fd1194, %fd8430, 0d3F91DF46A2529D3A;
	abs.f64 	%fd1195, %fd1194;
	setp.neu.f64 	%p803, %fd1195, 0d7FF0000000000000;
	@%p803 bra 	$L__BB1_814;
	mov.f64 	%fd8436, 0d0000000000000000;
	mul.rn.f64 	%fd17308, %fd1194, %fd8436;
	mov.b32 	%r3909, 1;
	bra.uni 	$L__BB1_817;
$L__BB1_814:
	mul.f64 	%fd8431, %fd1194, 0d3FE45F306DC9C883;
	cvt.rni.s32.f64 	%r3908, %fd8431;
	cvt.rn.f64.s32 	%fd8432, %r3908;
	fma.rn.f64 	%fd8433, %fd8432, 0dBFF921FB54442D18, %fd1194;
	fma.rn.f64 	%fd8434, %fd8432, 0dBC91A62633145C00, %fd8433;
	fma.rn.f64 	%fd17308, %fd8432, 0dB97B839A252049C0, %fd8434;
	setp.ltu.f64 	%p804, %fd1195, 0d41E0000000000000;
	@%p804 bra 	$L__BB1_816;
	{ // callseq 1398, 0
	.param .b64 param0;
	st.param.f64 	[param0], %fd1194;
	.param .align 16 .b8 retval0[16];
	call.uni (retval0), 
	__internal_trig_reduction_slowpathd, 
	(
	param0
	);
	ld.param.f64 	%fd17308, [retval0];
	ld.param.b32 	%r3908, [retval0+8];
	} // callseq 1398
$L__BB1_816:
	add.s32 	%r3909, %r3908, 1;
$L__BB1_817:
	shl.b32 	%r2263, %r3909, 6;
	cvt.u64.u32 	%rd567, %r2263;
	and.b64  	%rd568, %rd567, 64;
	add.s64 	%rd570, %rd525, %rd568;
	mul.rn.f64 	%fd8437, %fd17308, %fd17308;
	and.b32  	%r2264, %r3909, 1;
	setp.eq.b32 	%p805, %r2264, 1;
	selp.f64 	%fd8438, 0dBDA8FF8320FD8164, 0d3DE5DB65F9785EBA, %p805;
	ld.global.nc.v2.f64 	{%fd8439, %fd8440}, [%rd570];
	fma.rn.f64 	%fd8441, %fd8438, %fd8437, %fd8439;
	fma.rn.f64 	%fd8442, %fd8441, %fd8437, %fd8440;
	ld.global.nc.v2.f64 	{%fd8443, %fd8444}, [%rd570+16];
	fma.rn.f64 	%fd8445, %fd8442, %fd8437, %fd8443;
	fma.rn.f64 	%fd8446, %fd8445, %fd8437, %fd8444;
	ld.global.nc.v2.f64 	{%fd8447, %fd8448}, [%rd570+32];
	fma.rn.f64 	%fd8449, %fd8446, %fd8437, %fd8447;
	fma.rn.f64 	%fd8450, %fd8449, %fd8437, %fd8448;
	fma.rn.f64 	%fd8451, %fd8450, %fd17308, %fd17308;
	fma.rn.f64 	%fd8452, %fd8450, %fd8437, 0d3FF0000000000000;
	selp.f64 	%fd8453, %fd8452, %fd8451, %p805;
	and.b32  	%r2265, %r3909, 2;
	setp.eq.s32 	%p806, %r2265, 0;
	mov.f64 	%fd8454, 0d0000000000000000;
	sub.f64 	%fd8455, %fd8454, %fd8453;
	selp.f64 	%fd1201, %fd8453, %fd8455, %p806;
	mul.f64 	%fd1202, %fd1192, 0d3F91DF46A2529D3A;
	abs.f64 	%fd1203, %fd1202;
	setp.neu.f64 	%p807, %fd1203, 0d7FF0000000000000;
	@%p807 bra 	$L__BB1_819;
	mov.f64 	%fd8461, 0d0000000000000000;
	mul.rn.f64 	%fd17310, %fd1202, %fd8461;
	mov.b32 	%r3911, 1;
	bra.uni 	$L__BB1_822;
$L__BB1_819:
	mul.f64 	%fd8456, %fd1202, 0d3FE45F306DC9C883;
	cvt.rni.s32.f64 	%r3910, %fd8456;
	cvt.rn.f64.s32 	%fd8457, %r3910;
	fma.rn.f64 	%fd8458, %fd8457, 0dBFF921FB54442D18, %fd1202;
	fma.rn.f64 	%fd8459, %fd8457, 0dBC91A62633145C00, %fd8458;
	fma.rn.f64 	%fd17310, %fd8457, 0dB97B839A252049C0, %fd8459;
	setp.ltu.f64 	%p808, %fd1203, 0d41E0000000000000;
	@%p808 bra 	$L__BB1_821;
	{ // callseq 1399, 0
	.param .b64 param0;
	st.param.f64 	[param0], %fd1202;
	.param .align 16 .b8 retval0[16];
	call.uni (retval0), 
	__internal_trig_reduction_slowpathd, 
	(
	param0
	);
	ld.param.f64 	%fd17310, [retval0];
	ld.param.b32 	%r3910, [retval0+8];
	} // callseq 1399
$L__BB1_821:
	add.s32 	%r3911, %r3910, 1;
$L__BB1_822:
	shl.b32 	%r2268, %r3911, 6;
	cvt.u64.u32 	%rd571, %r2268;
	and.b64  	%rd572, %rd571, 64;
	add.s64 	%rd574, %rd525, %rd572;
	mul.rn.f64 	%fd8462, %fd17310, %fd17310;
	and.b32  	%r2269, %r3911, 1;
	setp.eq.b32 	%p809, %r2269, 1;
	selp.f64 	%fd8463, 0dBDA8FF8320FD8164, 0d3DE5DB65F9785EBA, %p809;
	ld.global.nc.v2.f64 	{%fd8464, %fd8465}, [%rd574];
	fma.rn.f64 	%fd8466, %fd8463, %fd8462, %fd8464;
	fma.rn.f64 	%fd8467, %fd8466, %fd8462, %fd8465;
	ld.global.nc.v2.f64 	{%fd8468, %fd8469}, [%rd574+16];
	fma.rn.f64 	%fd8470, %fd8467, %fd8462, %fd8468;
	fma.rn.f64 	%fd8471, %fd8470, %fd8462, %fd8469;
	ld.global.nc.v2.f64 	{%fd8472, %fd8473}, [%rd574+32];
	fma.rn.f64 	%fd8474, %fd8471, %fd8462, %fd8472;
	fma.rn.f64 	%fd8475, %fd8474, %fd8462, %fd8473;
	fma.rn.f64 	%fd8476, %fd8475, %fd17310, %fd17310;
	fma.rn.f64 	%fd8477, %fd8475, %fd8462, 0d3FF0000000000000;
	selp.f64 	%fd8478, %fd8477, %fd8476, %p809;
	and.b32  	%r2270, %r3911, 2;
	setp.eq.s32 	%p810, %r2270, 0;
	mov.f64 	%fd8479, 0d0000000000000000;
	sub.f64 	%fd8480, %fd8479, %fd8478;
	selp.f64 	%fd1209, %fd8478, %fd8480, %p810;
	mul.f64 	%fd1210, %fd1193, 0d3F91DF46A2529D3A;
	abs.f64 	%fd1211, %fd1210;
	setp.neu.f64 	%p811, %fd1211, 0d7FF0000000000000;
	@%p811 bra 	$L__BB1_824;
	mov.f64 	%fd8486, 0d0000000000000000;
	mul.rn.f64 	%fd17312, %fd1210, %fd8486;
	mov.b32 	%r3913, 1;
	bra.uni 	$L__BB1_827;
$L__BB1_824:
	mul.f64 	%fd8481, %fd1210, 0d3FE45F306DC9C883;
	cvt.rni.s32.f64 	%r3912, %fd8481;
	cvt.rn.f64.s32 	%fd8482, %r3912;
	fma.rn.f64 	%fd8483, %fd8482, 0dBFF921FB54442D18, %fd1210;
	fma.rn.f64 	%fd8484, %fd8482, 0dBC91A62633145C00, %fd8483;
	fma.rn.f64 	%fd17312, %fd8482, 0dB97B839A252049C0, %fd8484;
	setp.ltu.f64 	%p812, %fd1211, 0d41E0000000000000;
	@%p812 bra 	$L__BB1_826;
	{ // callseq 1400, 0
	.param .b64 param0;
	st.param.f64 	[param0], %fd1210;
	.param .align 16 .b8 retval0[16];
	call.uni (retval0), 
	__internal_trig_reduction_slowpathd, 
	(
	param0
	);
	ld.param.f64 	%fd17312, [retval0];
	ld.param.b32 	%r3912, [retval0+8];
	} // callseq 1400
$L__BB1_826:
	add.s32 	%r3913, %r3912, 1;
$L__BB1_827:
	setp.neu.f64 	%p813, %fd1195, 0d7FF0000000000000;
	shl.b32 	%r2273, %r3913, 6;
	cvt.u64.u32 	%rd575, %r2273;
	and.b64  	%rd576, %rd575, 64;
	add.s64 	%rd578, %rd525, %rd576;
	mul.rn.f64 	%fd8487, %fd17312, %fd17312;
	and.b32  	%r2274, %r3913, 1;
	setp.eq.b32 	%p814, %r2274, 1;
	selp.f64 	%fd8488, 0dBDA8FF8320FD8164, 0d3DE5DB65F9785EBA, %p814;
	ld.global.nc.v2.f64 	{%fd8489, %fd8490}, [%rd578];
	fma.rn.f64 	%fd8491, %fd8488, %fd8487, %fd8489;
	fma.rn.f64 	%fd8492, %fd8491, %fd8487, %fd8490;
	ld.global.nc.v2.f64 	{%fd8493, %fd8494}, [%rd578+16];
	fma.rn.f64 	%fd8495, %fd8492, %fd8487, %fd8493;
	fma.rn.f64 	%fd8496, %fd8495, %fd8487, %fd8494;
	ld.global.nc.v2.f64 	{%fd8497, %fd8498}, [%rd578+32];
	fma.rn.f64 	%fd8499, %fd8496, %fd8487, %fd8497;
	fma.rn.f64 	%fd8500, %fd8499, %fd8487, %fd8498;
	fma.rn.f64 	%fd8501, %fd8500, %fd17312, %fd17312;
	fma.rn.f64 	%fd8502, %fd8500, %fd8487, 0d3FF0000000000000;
	selp.f64 	%fd8503, %fd8502, %fd8501, %p814;
	and.b32  	%r2275, %r3913, 2;
	setp.eq.s32 	%p815, %r2275, 0;
	mov.f64 	%fd8504, 0d0000000000000000;
	sub.f64 	%fd8505, %fd8504, %fd8503;
	selp.f64 	%fd1217, %fd8503, %fd8505, %p815;
	@%p813 bra 	$L__BB1_829;
	mov.f64 	%fd8511, 0d0000000000000000;
	mul.rn.f64 	%fd17313, %fd1194, %fd8511;
	mov.b32 	%r3914, 0;
	bra.uni 	$L__BB1_831;
$L__BB1_829:
	mul.f64 	%fd8506, %fd1194, 0d3FE45F306DC9C883;
	cvt.rni.s32.f64 	%r3914, %fd8506;
	cvt.rn.f64.s32 	%fd8507, %r3914;
	fma.rn.f64 	%fd8508, %fd8507, 0dBFF921FB54442D18, %fd1194;
	fma.rn.f64 	%fd8509, %fd8507, 0dBC91A62633145C00, %fd8508;
	fma.rn.f64 	%fd17313, %fd8507, 0dB97B839A252049C0, %fd8509;
	setp.ltu.f64 	%p816, %fd1195, 0d41E0000000000000;
	@%p816 bra 	$L__BB1_831;
	{ // callseq 1401, 0
	.param .b64 param0;
	st.param.f64 	[param0], %fd1194;
	.param .align 16 .b8 retval0[16];
	call.uni (retval0), 
	__internal_trig_reduction_slowpathd, 
	(
	param0
	);
	ld.param.f64 	%fd17313, [retval0];
	ld.param.b32 	%r3914, [retval0+8];
	} // callseq 1401
$L__BB1_831:
	setp.neu.f64 	%p817, %fd1203, 0d7FF0000000000000;
	shl.b32 	%r2278, %r3914, 6;
	cvt.u64.u32 	%rd579, %r2278;
	and.b64  	%rd580, %rd579, 64;
	add.s64 	%rd582, %rd525, %rd580;
	mul.rn.f64 	%fd8512, %fd17313, %fd17313;
	and.b32  	%r2279, %r3914, 1;
	setp.eq.b32 	%p818, %r2279, 1;
	selp.f64 	%fd8513, 0dBDA8FF8320FD8164, 0d3DE5DB65F9785EBA, %p818;
	ld.global.nc.v2.f64 	{%fd8514, %fd8515}, [%rd582];
	fma.rn.f64 	%fd8516, %fd8513, %fd8512, %fd8514;
	fma.rn.f64 	%fd8517, %fd8516, %fd8512, %fd8515;
	ld.global.nc.v2.f64 	{%fd8518, %fd8519}, [%rd582+16];
	fma.rn.f64 	%fd8520, %fd8517, %fd8512, %fd8518;
	fma.rn.f64 	%fd8521, %fd8520, %fd8512, %fd8519;
	ld.global.nc.v2.f64 	{%fd8522, %fd8523}, [%rd582+32];
	fma.rn.f64 	%fd8524, %fd8521, %fd8512, %fd8522;
	fma.rn.f64 	%fd8525, %fd8524, %fd8512, %fd8523;
	fma.rn.f64 	%fd8526, %fd8525, %fd17313, %fd17313;
	fma.rn.f64 	%fd8527, %fd8525, %fd8512, 0d3FF0000000000000;
	selp.f64 	%fd8528, %fd8527, %fd8526, %p818;
	and.b32  	%r2280, %r3914, 2;
	setp.eq.s32 	%p819, %r2280, 0;
	mov.f64 	%fd8529, 0d0000000000000000;
	sub.f64 	%fd8530, %fd8529, %fd8528;
	selp.f64 	%fd1222, %fd8528, %fd8530, %p819;
	@%p817 bra 	$L__BB1_833;
	mov.f64 	%fd8536, 0d0000000000000000;
	mul.rn.f64 	%fd17314, %fd1202, %fd8536;
	mov.b32 	%r3915, 0;
	bra.uni 	$L__BB1_835;
$L__BB1_833:
	mul.f64 	%fd8531, %fd1202, 0d3FE45F306DC9C883;
	cvt.rni.s32.f64 	%r3915, %fd8531;
	cvt.rn.f64.s32 	%fd8532, %r3915;
	fma.rn.f64 	%fd8533, %fd8532, 0dBFF921FB54442D18, %fd1202;
	fma.rn.f64 	%fd8534, %fd8532, 0dBC91A62633145C00, %fd8533;
	fma.rn.f64 	%fd17314, %fd8532, 0dB97B839A252049C0, %fd8534;
	setp.ltu.f64 	%p820, %fd1203, 0d41E0000000000000;
	@%p820 bra 	$L__BB1_835;
	{ // callseq 1402, 0
	.param .b64 param0;
	st.param.f64 	[param0], %fd1202;
	.param .align 16 .b8 retval0[16];
	call.uni (retval0), 
	__internal_trig_reduction_slowpathd, 
	(
	param0
	);
	ld.param.f64 	%fd17314, [retval0];
	ld.param.b32 	%r3915, [retval0+8];
	} // callseq 1402
$L__BB1_835:
	setp.neu.f64 	%p821, %fd1211, 0d7FF0000000000000;
	shl.b32 	%r2283, %r3915, 6;
	cvt.u64.u32 	%rd583, %r2283;
	and.b64  	%rd584, %rd583, 64;
	add.s64 	%rd586, %rd525, %rd584;
	mul.rn.f64 	%fd8537, %fd17314, %fd17314;
	and.b32  	%r2284, %r3915, 1;
	setp.eq.b32 	%p822, %r2284, 1;
	selp.f64 	%fd8538, 0dBDA8FF8320FD8164, 0d3DE5DB65F9785EBA, %p822;
	ld.global.nc.v2.f64 	{%fd8539, %fd8540}, [%rd586];
	fma.rn.f64 	%fd8541, %fd8538, %fd8537, %fd8539;
	fma.rn.f64 	%fd8542, %fd8541, %fd8537, %fd8540;
	ld.global.nc.v2.f64 	{%fd8543, %fd8544}, [%rd586+16];
	fma.rn.f64 	%fd8545, %fd8542, %fd8537, %fd8543;
	fma.rn.f64 	%fd8546, %fd8545, %fd8537, %fd8544;
	ld.global.nc.v2.f64 	{%fd8547, %fd8548}, [%rd586+32];
	fma.rn.f64 	%fd8549, %fd8546, %fd8537, %fd8547;
	fma.rn.f64 	%fd8550, %fd8549, %fd8537, %fd8548;
	fma.rn.f64 	%fd8551, %fd8550, %fd17314, %fd17314;
	fma.rn.f64 	%fd8552, %fd8550, %fd8537, 0d3FF0000000000000;
	selp.f64 	%fd8553, %fd8552, %fd8551, %p822;
	and.b32  	%r2285, %r3915, 2;
	setp.eq.s32 	%p823, %r2285, 0;
	mov.f64 	%fd8554, 0d0000000000000000;
	sub.f64 	%fd8555, %fd8554, %fd8553;
	selp.f64 	%fd1227, %fd8553, %fd8555, %p823;
	@%p821 bra 	$L__BB1_837;
	mov.f64 	%fd8561, 0d0000000000000000;
	mul.rn.f64 	%fd17315, %fd1210, %fd8561;
	mov.b32 	%r3916, 0;
	bra.uni 	$L__BB1_839;
$L__BB1_837:
	mul.f64 	%fd8556, %fd1210, 0d3FE45F306DC9C883;
	cvt.rni.s32.f64 	%r3916, %fd8556;
	cvt.rn.f64.s32 	%fd8557, %r3916;
	fma.rn.f64 	%fd8558, %fd8557, 0dBFF921FB54442D18, %fd1210;
	fma.rn.f64 	%fd8559, %fd8557, 0dBC91A62633145C00, %fd8558;
	fma.rn.f64 	%fd17315, %fd8557, 0dB97B839A252049C0, %fd8559;
	setp.ltu.f64 	%p824, %fd1211, 0d41E0000000000000;
	@%p824 bra 	$L__BB1_839;
	{ // callseq 1403, 0
	.param .b64 param0;
	st.param.f64 	[param0], %fd1210;
	.param .align 16 .b8 retval0[16];
	call.uni (retval0), 
	__internal_trig_reduction_slowpathd, 
	(
	param0
	);
	ld.param.f64 	%fd17315, [retval0];
	ld.param.b32 	%r3916, [retval0+8];
	} // callseq 1403
$L__BB1_839:
	shl.b32 	%r2289, %r3916, 6;
	cvt.u64.u32 	%rd587, %r2289;
	and.b64  	%rd588, %rd587, 64;
	add.s64 	%rd590, %rd525, %rd588;
	mul.rn.f64 	%fd8562, %fd17315, %fd17315;
	and.b32  	%r2290, %r3916, 1;
	setp.eq.b32 	%p825, %r2290, 1;
	selp.f64 	%fd8563, 0dBDA8FF8320FD8164, 0d3DE5DB65F9785EBA, %p825;
	ld.global.nc.v2.f64 	{%fd8564, %fd8565}, [%rd590];
	fma.rn.f64 	%fd8566, %fd8563, %fd8562, %fd8564;
	fma.rn.f64 	%fd8567, %fd8566, %fd8562, %fd8565;
	ld.global.nc.v2.f64 	{%fd8568, %fd8569}, [%rd590+16];
	fma.rn.f64 	%fd8570, %fd8567, %fd8562, %fd8568;
	fma.rn.f64 	%fd8571, %fd8570, %fd8562, %fd8569;
	ld.global.nc.v2.f64 	{%fd8572, %fd8573}, [%rd590+32];
	fma.rn.f64 	%fd8574, %fd8571, %fd8562, %fd8572;
	fma.rn.f64 	%fd8575, %fd8574, %fd8562, %fd8573;
	fma.rn.f64 	%fd8576, %fd8575, %fd17315, %fd17315;
	fma.rn.f64 	%fd8577, %fd8575, %fd8562, 0d3FF0000000000000;
	selp.f64 	%fd8578, %fd8577, %fd8576, %p825;
	and.b32  	%r2291, %r3916, 2;
	setp.eq.s32 	%p826, %r2291, 0;
	mov.f64 	%fd8579, 0d0000000000000000;
	sub.f64 	%fd8580, %fd8579, %fd8578;
	selp.f64 	%fd1232, %fd8578, %fd8580, %p826;
	mul.f64 	%fd8581, %fd1201, %fd1217;
	mul.f64 	%fd8582, %fd1209, %fd1232;
	mul.f64 	%fd8583, %fd1222, %fd8582;
	sub.f64 	%fd1233, %fd8581, %fd8583;
	mul.f64 	%fd8584, %fd1201, %fd8582;
	fma.rn.f64 	%fd1234, %fd1217, %fd1222, %fd8584;
	mul.f64 	%fd1235, %fd1217, %fd1227;
	ld.global.u32 	%r544, [%rd7+4];
	ld.global.f64 	%fd1236, [%rd4+4088];
	mov.b32 	%r3956, 0;
	not.pred 	%p827, %p2059;
	@%p827 bra 	$L__BB1_987;
	mul.f64 	%fd1237, %fd1227, %fd1232;
	neg.f64 	%fd8586, %fd1227;
	mul.f64 	%fd1238, %fd1201, %fd8586;
	mul.f64 	%fd8587, %fd1222, %fd1232;
	mul.f64 	%fd8588, %fd1209, %fd1217;
	mul.f64 	%fd8589, %fd1201, %fd8588;
	sub.f64 	%fd1239, %fd8589, %fd8587;
	mul.f64 	%fd1240, %fd1222, %fd1227;
	mul.f64 	%fd8590, %fd1201, %fd1232;
	neg.f64 	%fd8591, %fd1217;
	mul.f64 	%fd8592, %fd1209, %fd8591;
	mul.f64 	%fd8593, %fd8592, %fd1222;
	sub.f64 	%fd1241, %fd8593, %fd8590;
	mov.b32 	%r3917, 0;
	mov.u32 	%r3956, %r3917;
$L__BB1_841:
	mul.lo.s32 	%r2294, %r3917, 7;
	mul.wide.u32 	%rd591, %r2294, 8;
	add.s64 	%rd32, %rd13, %rd591;
	ld.global.f64 	%fd8594, [%rd32+16];
	ld.global.f64 	%fd8595, [%rd32+8];
	ld.global.f64 	%fd8596, [%rd32];
	mul.f64 	%fd8597, %fd8595, %fd1241;
	fma.rn.f64 	%fd8598, %fd8596, %fd1233, %fd8597;
	fma.rn.f64 	%fd1244, %fd8594, %fd1240, %fd8598;
	mul.f64 	%fd8599, %fd8595, %fd1239;
	fma.rn.f64 	%fd8600, %fd8596, %fd1234, %fd8599;
	fma.rn.f64 	%fd1245, %fd8594, %fd1238, %fd8600;
	mul.f64 	%fd8601, %fd8595, %fd1235;
	fma.rn.f64 	%fd8602, %fd8596, %fd1237, %fd8601;
	fma.rn.f64 	%fd1246, %fd8594, %fd1209, %fd8602;
	ld.global.f64 	%fd8603, [%rd32+40];
	mul.f64 	%fd1247, %fd1244, %fd1244;
	mul.f64 	%fd1248, %fd1245, %fd1245;
	add.f64 	%fd8604, %fd1247, %fd1248;
	fma.rn.f64 	%fd8605, %fd1246, %fd1246, %fd8604;
	sqrt.rn.f64 	%fd1249, %fd8605;
	mul.f64 	%fd1250, %fd8603, 0d3F91DF46A2529D3A;
	abs.f64 	%fd1251, %fd1250;
	setp.neu.f64 	%p828, %fd1251, 0d7FF0000000000000;
	@%p828 bra 	$L__BB1_843;
	mov.f64 	%fd8611, 0d0000000000000000;
	mul.rn.f64 	%fd17318, %fd1250, %fd8611;
	mov.b32 	%r3920, 0;
	bra.uni 	$L__BB1_845;
$L__BB1_843:
	mul.f64 	%fd8606, %fd1250, 0d3FE45F306DC9C883;
	cvt.rni.s32.f64 	%r3920, %fd8606;
	cvt.rn.f64.s32 	%fd8607, %r3920;
	fma.rn.f64 	%fd8608, %fd8607, 0dBFF921FB54442D18, %fd1250;
	fma.rn.f64 	%fd8609, %fd8607, 0dBC91A62633145C00, %fd8608;
	fma.rn.f64 	%fd17318, %fd8607, 0dB97B839A252049C0, %fd8609;
	setp.ltu.f64 	%p829, %fd1251, 0d41E0000000000000;
	@%p829 bra 	$L__BB1_845;
	{ // callseq 1404, 0
	.param .b64 param0;
	st.param.f64 	[param0], %fd1250;
	.param .align 16 .b8 retval0[16];
	call.uni (retval0), 
	__internal_trig_reduction_slowpathd, 
	(
	param0
	);
	ld.param.f64 	%fd17318, [retval0];
	ld.param.b32 	%r3920, [retval0+8];
	} // callseq 1404
$L__BB1_845:
	shl.b32 	%r2297, %r3920, 6;
	cvt.u64.u32 	%rd592, %r2297;
	and.b64  	%rd593, %rd592, 64;
	add.s64 	%rd595, %rd525, %rd593;
	mul.rn.f64 	%fd8612, %fd17318, %fd17318;
	and.b32  	%r2298, %r3920, 1;
	setp.eq.b32 	%p830, %r2298, 1;
	selp.f64 	%fd8613, 0dBDA8FF8320FD8164, 0d3DE5DB65F9785EBA, %p830;
	ld.global.nc.v2.f64 	{%fd8614, %fd8615}, [%rd595];
	fma.rn.f64 	%fd8616, %fd8613, %fd8612, %fd8614;
	fma.rn.f64 	%fd8617, %fd8616, %fd8612, %fd8615;
	ld.global.nc.v2.f64 	{%fd8618, %fd8619}, [%rd595+16];
	fma.rn.f64 	%fd8620, %fd8617, %fd8612, %fd8618;
	fma.rn.f64 	%fd8621, %fd8620, %fd8612, %fd8619;
	ld.global.nc.v2.f64 	{%fd8622, %fd8623}, [%rd595+32];
	fma.rn.f64 	%fd8624, %fd8621, %fd8612, %fd8622;
	fma.rn.f64 	%fd8625, %fd8624, %fd8612, %fd8623;
	fma.rn.f64 	%fd8626, %fd8625, %fd17318, %fd17318;
	fma.rn.f64 	%fd8627, %fd8625, %fd8612, 0d3FF0000000000000;
	selp.f64 	%fd8628, %fd8627, %fd8626, %p830;
	and.b32  	%r2299, %r3920, 2;
	setp.eq.s32 	%p831, %r2299, 0;
	mov.f64 	%fd8629, 0d0000000000000000;
	sub.f64 	%fd8630, %fd8629, %fd8628;
	selp.f64 	%fd8631, %fd8628, %fd8630, %p831;
	mul.f64 	%fd1256, %fd1249, %fd8631;
	abs.f64 	%fd8632, %fd1245;
	setp.geu.f64 	%p832, %fd8632, 0d3F1A36E2EB1C432D;
	@%p832 bra 	$L__BB1_854;
	setp.eq.f64 	%p880, %fd1244, 0d0000000000000000;
	mov.b32 	%r3934, 0;
	@%p880 bra 	$L__BB1_909;
	neg.f64 	%fd8992, %fd1256;
	div.rn.f64 	%fd1257, %fd8992, %fd1244;
	abs.f64 	%fd1258, %fd1257;
	setp.gtu.f64 	%p881, %fd1258, 0d3FF0000000000000;
	@%p881 bra 	$L__BB1_909;
	{
	.reg .b32 %temp; 
	mov.b64 	{%temp, %r551}, %fd1257;
	}
	{
	.reg .b32 %temp; 
	mov.b64 	{%temp, %r2366}, %fd1258;
	}
	setp.gt.s32 	%p882, %r2366, 1071801957;
	@%p882 bra 	$L__BB1_852;
	mul.f64 	%fd9033, %fd1257, %fd1257;
	fma.rn.f64 	%fd9034, %fd9033, 0d3FB0066BDC1895E9, 0dBFB3823B180754AF;
	fma.rn.f64 	%fd9035, %fd9034, %fd9033, 0d3FB11E52CC2F79AE;
	fma.rn.f64 	%fd9036, %fd9035, %fd9033, 0dBF924EAF3526861B;
	fma.rn.f64 	%fd9037, %fd9036, %fd9033, 0d3F91DF02A31E6CB7;
	fma.rn.f64 	%fd9038, %fd9037, %fd9033, 0d3F847D18B0EEC6CC;
	fma.rn.f64 	%fd9039, %fd9038, %fd9033, 0d3F8D0AF961BA53B0;
	fma.rn.f64 	%fd9040, %fd9039, %fd9033, 0d3F91BF7734CF1C48;
	fma.rn.f64 	%fd9041, %fd9040, %fd9033, 0d3F96E91483144EF7;
	fma.rn.f64 	%fd9042, %fd9041, %fd9033, 0d3F9F1C6E0A4F9F81;
	fma.rn.f64 	%fd9043, %fd9042, %fd9033, 0d3FA6DB6DC27FA92B;
	fma.rn.f64 	%fd9044, %fd9043, %fd9033, 0d3FB333333320F91B;
	fma.rn.f64 	%fd9045, %fd9044, %fd9033, 0d3FC5555555555F4D;
	mul.f64 	%fd9046, %fd9033, %fd9045;
	fma.rn.f64 	%fd1259, %fd9046, %fd1258, %fd1258;
	setp.gt.s32 	%p886, %r551, -1;
	@%p886 bra 	$L__BB1_851;
	mov.f64 	%fd9051, 0d3C91A62633145C07;
	add.rn.f64 	%fd9052, %fd1259, %fd9051;
	mov.f64 	%fd9053, 0d3FF921FB54442D18;
	add.rn.f64 	%fd17319, %fd9053, %fd9052;
	bra.uni 	$L__BB1_853;
$L__BB1_851:
	mov.f64 	%fd9047, 0dBC91A62633145C07;
	add.rn.f64 	%fd9048, %fd1259, %fd9047;
	neg.f64 	%fd9049, %fd9048;
	mov.f64 	%fd9050, 0d3FF921FB54442D18;
	add.rn.f64 	%fd17319, %fd9050, %fd9049;
	bra.uni 	$L__BB1_853;
$L__BB1_852:
	mov.f64 	%fd8993, 0d3FF0000000000000;
	sub.f64 	%fd8994, %fd8993, %fd1258;
	{
	.reg .b32 %temp; 
	mov.b64 	{%r2367, %temp}, %fd8994;
	}
	{
	.reg .b32 %temp; 
	mov.b64 	{%temp, %r2368}, %fd8994;
	}
	add.s32 	%r2369, %r2368, -1048576;
	mov.b64 	%fd8995, {%r2367, %r2369};
	rsqrt.approx.ftz.f64 	%fd8996, %fd8995;
	{
	.reg .b32 %temp; 
	mov.b64 	{%r2370, %temp}, %fd8996;
	}
	{
	.reg .b32 %temp; 
	mov.b64 	{%temp, %r2371}, %fd8996;
	}
	add.s32 	%r2372, %r2371, -1048576;
	mov.b64 	%fd8997, {%r2370, %r2372};
	mul.f64 	%fd8998, %fd8995, %fd8996;
	neg.f64 	%fd8999, %fd8998;
	fma.rn.f64 	%fd9000, %fd8998, %fd8999, %fd8995;
	fma.rn.f64 	%fd9001, %fd9000, %fd8997, %fd8998;
	neg.f64 	%fd9002, %fd9001;
	fma.rn.f64 	%fd9003, %fd8996, %fd9002, 0d3FF0000000000000;
	fma.rn.f64 	%fd9004, %fd9003, %fd8997, %fd8997;
	fma.rn.f64 	%fd9005, %fd9001, %fd9002, %fd8995;
	fma.rn.f64 	%fd9006, %fd9005, %fd9004, %fd9001;
	{
	.reg .b32 %temp; 
	mov.b64 	{%r2373, %temp}, %fd9006;
	}
	{
	.reg .b32 %temp; 
	mov.b64 	{%temp, %r2374}, %fd9006;
	}
	add.s32 	%r2375, %r2374, 1048576;
	mov.b64 	%fd9007, {%r2373, %r2375};
	fma.rn.f64 	%fd9008, %fd8994, 0d3EC715B371155F70, 0dBEBAC2FE66FAAC4B;
	fma.rn.f64 	%fd9009, %fd9008, %fd8994, 0d3ED9A9B88EFCD9B8;
	fma.rn.f64 	%fd9010, %fd9009, %fd8994, 0d3EDD0F40A8A0C4C3;
	fma.rn.f64 	%fd9011, %fd9010, %fd8994, 0d3EF46D4CFA9E0E1F;
	fma.rn.f64 	%fd9012, %fd9011, %fd8994, 0d3F079C168D1E2422;
	fma.rn.f64 	%fd9013, %fd9012, %fd8994, 0d3F1C9A88C3BCA540;
	fma.rn.f64 	%fd9014, %fd9013, %fd8994, 0d3F31C4E64BD476DF;
	fma.rn.f64 	%fd9015, %fd9014, %fd8994, 0d3F46E8BA60009C8F;
	fma.rn.f64 	%fd9016, %fd9015, %fd8994, 0d3F5F1C71C62B05A2;
	fma.rn.f64 	%fd9017, %fd9016, %fd8994, 0d3F76DB6DB6DC9F2C;
	fma.rn.f64 	%fd9018, %fd9017, %fd8994, 0d3F9333333333329C;
	fma.rn.f64 	%fd9019, %fd9018, %fd8994, 0d3FB5555555555555;
	setp.lt.s32 	%p883, %r2368, 1;
	mov.f64 	%fd9020, 0d0000000000000000;
	mul.rn.f64 	%fd9021, %fd1258, %fd9020;
	mul.f64 	%fd9022, %fd8994, %fd9019;
	fma.rn.f64 	%fd9023, %fd9022, %fd9007, %fd9007;
	selp.f64 	%fd9024, %fd9021, %fd9023, %p883;
	setp.lt.s32 	%p884, %r2368, 0;
	mov.f64 	%fd9025, 0d7FF0000000000000;
	mul.rn.f64 	%fd9026, %fd9024, %fd9025;
	selp.f64 	%fd9027, %fd9026, %fd9024, %p884;
	setp.lt.s32 	%p885, %r551, 0;
	mov.f64 	%fd9028, 0dBCA1A62633145C07;
	add.rn.f64 	%fd9029, %fd9027, %fd9028;
	neg.f64 	%fd9030, %fd9029;
	mov.f64 	%fd9031, 0d400921FB54442D18;
	add.rn.f64 	%fd9032, %fd9031, %fd9030;
	selp.f64 	%fd17319, %fd9032, %fd9027, %p885;
$L__BB1_853:
	mul.f64 	%fd9054, %fd17319, 0d404CA5DC1A63C1F5;
	neg.f64 	%fd9055, %fd9054;
	st.local.v2.f64 	[%rd6], {%fd9054, %fd9055};
	mov.b32 	%r3934, 2;
	bra.uni 	$L__BB1_909;
$L__BB1_854:
	div.rn.f64 	%fd8633, %fd1247, %fd1248;
	add.f64 	%fd1264, %fd8633, 0d3FF0000000000000;
	add.f64 	%fd8634, %fd1256, %fd1256;
	mul.f64 	%fd8635, %fd1244, %fd8634;
	div.rn.f64 	%fd1265, %fd8635, %fd1248;
	mul.f64 	%fd8636, %fd1256, %fd1256;
	div.rn.f64 	%fd8637, %fd8636, %fd1248;
	add.f64 	%fd8638, %fd8637, 0dBFF0000000000000;
	mul.f64 	%fd8639, %fd1264, 0dC010000000000000;
	mul.f64 	%fd8640, %fd8639, %fd8638;
	fma.rn.f64 	%fd1266, %fd1265, %fd1265, %fd8640;
	setp.ltu.f64 	%p833, %fd1266, 0d0000000000000000;
	mov.b32 	%r3934, 0;
	@%p833 bra 	$L__BB1_909;
	sqrt.rn.f64 	%fd1267, %fd1266;
	sub.f64 	%fd8641, %fd1267, %fd1265;
	add.f64 	%fd1268, %fd1264, %fd1264;
	div.rn.f64 	%fd1269, %fd8641, %fd1268;
	abs.f64 	%fd1270, %fd1269;
	setp.gtu.f64 	%p834, %fd1270, 0d3FF0000000000000;
	mov.b32 	%r3934, 0;
	@%p834 bra 	$L__BB1_882;
	{
	.reg .b32 %temp; 
	mov.b64 	{%temp, %r552}, %fd1269;
	}
	{
	.reg .b32 %temp; 
	mov.b64 	{%temp, %r2302}, %fd1270;
	}
	setp.gt.s32 	%p835, %r2302, 1071801957;
	@%p835 bra 	$L__BB1_860;
	mul.f64 	%fd8682, %fd1269, %fd1269;
	fma.rn.f64 	%fd8683, %fd8682, 0d3FB0066BDC1895E9, 0dBFB3823B180754AF;
	fma.rn.f64 	%fd8684, %fd8683, %fd8682, 0d3FB11E52CC2F79AE;
	fma.rn.f64 	%fd8685, %fd8684, %fd8682, 0dBF924EAF3526861B;
	fma.rn.f64 	%fd8686, %fd8685, %fd8682, 0d3F91DF02A31E6CB7;
	fma.rn.f64 	%fd8687, %fd8686, %fd8682, 0d3F847D18B0EEC6CC;
	fma.rn.f64 	%fd8688, %fd8687, %fd8682, 0d3F8D0AF961BA53B0;
	fma.rn.f64 	%fd8689, %fd8688, %fd8682, 0d3F91BF7734CF1C48;
	fma.rn.f64 	%fd8690, %fd8689, %fd8682, 0d3F96E91483144EF7;
	fma.rn.f64 	%fd8691, %fd8690, %fd8682, 0d3F9F1C6E0A4F9F81;
	fma.rn.f64 	%fd8692, %fd8691, %fd8682, 0d3FA6DB6DC27FA92B;
	fma.rn.f64 	%fd8693, %fd8692, %fd8682, 0d3FB333333320F91B;
	fma.rn.f64 	%fd8694, %fd8693, %fd8682, 0d3FC5555555555F4D;
	mul.f64 	%fd8695, %fd8682, %fd8694;
	fma.rn.f64 	%fd1271, %fd8695, %fd1270, %fd1270;
	setp.gt.s32 	%p839, %r552, -1;
	@%p839 bra 	$L__BB1_859;
	mov.f64 	%fd8700, 0d3C91A62633145C07;
	add.rn.f64 	%fd8701, %fd1271, %fd8700;
	mov.f64 	%fd8702, 0d3FF921FB54442D18;
	add.rn.f64 	%fd17320, %fd8702, %fd8701;
	bra.uni 	$L__BB1_861;
$L__BB1_859:
	mov.f64 	%fd8696, 0dBC91A62633145C07;
	add.rn.f64 	%fd8697, %fd1271, %fd8696;
	neg.f64 	%fd8698, %fd8697;
	mov.f64 	%fd8699, 0d3FF921FB54442D18;
	add.rn.f64 	%fd17320, %fd8699, %fd8698;
	bra.uni 	$L__BB1_861;
$L__BB1_860:
	mov.f64 	%fd8642, 0d3FF0000000000000;
	sub.f64 	%fd8643, %fd8642, %fd1270;
	{
	.reg .b32 %temp; 
	mov.b64 	{%r2303, %temp}, %fd8643;
	}
	{
	.reg .b32 %temp; 
	mov.b64 	{%temp, %r2304}, %fd8643;
	}
	add.s32 	%r2305, %r2304, -1048576;
	mov.b64 	%fd8644, {%r2303, %r2305};
	rsqrt.approx.ftz.f64 	%fd8645, %fd8644;
	{
	.reg .b32 %temp; 
	mov.b64 	{%r2306, %temp}, %fd8645;
	}
	{
	.reg .b32 %temp; 
	mov.b64 	{%temp, %r2307}, %fd8645;
	}
	add.s32 	%r2308, %r2307, -1048576;
	mov.b64 	%fd8646, {%r2306, %r2308};
	mul.f64 	%fd8647, %fd8644, %fd8645;
	neg.f64 	%fd8648, %fd8647;
	fma.rn.f64 	%fd8649, %fd8647, %fd8648, %fd8644;
	fma.rn.f64 	%fd8650, %fd8649, %fd8646, %fd8647;
	neg.f64 	%fd8651, %fd8650;
	fma.rn.f64 	%fd8652, %fd8645, %fd8651, 0d3FF0000000000000;
	fma.rn.f64 	%fd8653, %fd8652, %fd8646, %fd8646;
	fma.rn.f64 	%fd8654, %fd8650, %fd8651, %fd8644;
	fma.rn.f64 	%fd8655, %fd8654, %fd8653, %fd8650;
	{
	.reg .b32 %temp; 
	mov.b64 	{%r2309, %temp}, %fd8655;
	}
	{
	.reg .b32 %temp; 
	mov.b64 	{%temp, %r2310}, %fd8655;
	}
	add.s32 	%r2311, %r2310, 1048576;
	mov.b64 	%fd8656, {%r2309, %r2311};
	fma.rn.f64 	%fd8657, %fd8643, 0d3EC715B371155F70, 0dBEBAC2FE66FAAC4B;
	fma.rn.f64 	%fd8658, %fd8657, %fd8643, 0d3ED9A9B88EFCD9B8;
	fma.rn.f64 	%fd8659, %fd8658, %fd8643, 0d3EDD0F40A8A0C4C3;
	fma.rn.f64 	%fd8660, %fd8659, %fd8643, 0d3EF46D4CFA9E0E1F;
	fma.rn.f64 	%fd8661, %fd8660, %fd8643, 0d3F079C168D1E2422;
	fma.rn.f64 	%fd8662, %fd8661, %fd8643, 0d3F1C9A88C3BCA540;
	fma.rn.f64 	%fd8663, %fd8662, %fd8643, 0d3F31C4E64BD476DF;
	fma.rn.f64 	%fd8664, %fd8663, %fd8643, 0d3F46E8BA60009C8F;
	fma.rn.f64 	%fd8665, %fd8664, %fd8643, 0d3F5F1C71C62B05A2;
	fma.rn.f64 	%fd8666, %fd8665, %fd8643, 0d3F76DB6DB6DC9F2C;
	fma.rn.f64 	%fd8667, %fd8666, %fd8643, 0d3F9333333333329C;
	fma.rn.f64 	%fd8668, %fd8667, %fd8643, 0d3FB5555555555555;
	setp.lt.s32 	%p836, %r2304, 1;
	mov.f64 	%fd8669, 0d0000000000000000;
	mul.rn.f64 	%fd8670, %fd1270, %fd8669;
	mul.f64 	%fd8671, %fd8643, %fd8668;
	fma.rn.f64 	%fd8672, %fd8671, %fd8656, %fd8656;
	selp.f64 	%fd8673, %fd8670, %fd8672, %p836;
	setp.lt.s32 	%p837, %r2304, 0;
	mov.f64 	%fd8674, 0d7FF0000000000000;
	mul.rn.f64 	%fd8675, %fd8673, %fd8674;
	selp.f64 	%fd8676, %fd8675, %fd8673, %p837;
	setp.lt.s32 	%p838, %r552, 0;
	mov.f64 	%fd8677, 0dBCA1A62633145C07;
	add.rn.f64 	%fd8678, %fd8676, %fd8677;
	neg.f64 	%fd8679, %fd8678;
	mov.f64 	%fd8680, 0d400921FB54442D18;
	add.rn.f64 	%fd8681, %fd8680, %fd8679;
	selp.f64 	%fd17320, %fd8681, %fd8676, %p838;
$L__BB1_861:
	neg.f64 	%fd1276, %fd17320;
	abs.f64 	%fd1277, %fd17320;
	setp.neu.f64 	%p840, %fd1277, 0d7FF0000000000000;
	@%p840 bra 	$L__BB1_863;
	mov.f64 	%fd8708, 0d0000000000000000;
	mul.rn.f64 	%fd17322, %fd17320, %fd8708;
	mov.b32 	%r3922, 1;
	bra.uni 	$L__BB1_866;
$L__BB1_863:
	mul.f64 	%fd8703, %fd17320, 0d3FE45F306DC9C883;
	cvt.rni.s32.f64 	%r3921, %fd8703;
	cvt.rn.f64.s32 	%fd8704, %r3921;
	fma.rn.f64 	%fd8705, %fd8704, 0dBFF921FB54442D18, %fd17320;
	fma.rn.f64 	%fd8706, %fd8704, 0dBC91A62633145C00, %fd8705;
	fma.rn.f64 	%fd17322, %fd8704, 0dB97B839A252049C0, %fd8706;
	setp.ltu.f64 	%p841, %fd1277, 0d41E0000000000000;
	@%p841 bra 	$L__BB1_865;
	{ // callseq 1405, 0
	.param .b64 param0;
	st.param.f64 	[param0], %fd17320;
	.param .align 16 .b8 retval0[16];
	call.uni (retval0), 
	__internal_trig_reduction_slowpathd, 
	(
	param0
	);
	ld.param.f64 	%fd17322, [retval0];
	ld.param.b32 	%r3921, [retval0+8];
	} // callseq 1405
$L__BB1_865:
	add.s32 	%r3922, %r3921, 1;
$L__BB1_866:
	shl.b32 	%r2314, %r3922, 6;
	cvt.u64.u32 	%rd596, %r2314;
	and.b64  	%rd597, %rd596, 64;
	mov.u64 	%rd598, __cudart_sin_cos_coeffs;
	add.s64 	%rd599, %rd598, %rd597;
	mul.rn.f64 	%fd8709, %fd17322, %fd17322;
	and.b32  	%r2315, %r3922, 1;
	setp.eq.b32 	%p843, %r2315, 1;
	selp.f64 	%fd8710, 0dBDA8FF8320FD8164, 0d3DE5DB65F9785EBA, %p843;
	ld.global.nc.v2.f64 	{%fd8711, %fd8712}, [%rd599];
	fma.rn.f64 	%fd8713, %fd8710, %fd8709, %fd8711;
	fma.rn.f64 	%fd8714, %fd8713, %fd8709, %fd8712;
	ld.global.nc.v2.f64 	{%fd8715, %fd8716}, [%rd599+16];
	fma.rn.f64 	%fd8717, %fd8714, %fd8709, %fd8715;
	fma.rn.f64 	%fd8718, %fd8717, %fd8709, %fd8716;
	ld.global.nc.v2.f64 	{%fd8719, %fd8720}, [%rd599+32];
	fma.rn.f64 	%fd8721, %fd8718, %fd8709, %fd8719;
	fma.rn.f64 	%fd8722, %fd8721, %fd8709, %fd8720;
	fma.rn.f64 	%fd8723, %fd8722, %fd17322, %fd17322;
	fma.rn.f64 	%fd8724, %fd8722, %fd8709, 0d3FF0000000000000;
	selp.f64 	%fd8725, %fd8724, %fd8723, %p843;
	and.b32  	%r2316, %r3922, 2;
	setp.eq.s32 	%p844, %r2316, 0;
	mov.f64 	%fd8726, 0d0000000000000000;
	sub.f64 	%fd8727, %fd8726, %fd8725;
	selp.f64 	%fd1283, %fd8725, %fd8727, %p844;
	@%p840 bra 	$L__BB1_868;
	mov.f64 	%fd8733, 0d0000000000000000;
	mul.rn.f64 	%fd17323, %fd17320, %fd8733;
	mov.b32 	%r3923, 0;
	bra.uni 	$L__BB1_870;
$L__BB1_868:
	mul.f64 	%fd8728, %fd17320, 0d3FE45F306DC9C883;
	cvt.rni.s32.f64 	%r3923, %fd8728;
	cvt.rn.f64.s32 	%fd8729, %r3923;
	fma.rn.f64 	%fd8730, %fd8729, 0dBFF921FB54442D18, %fd17320;
	fma.rn.f64 	%fd8731, %fd8729, 0dBC91A62633145C00, %fd8730;
	fma.rn.f64 	%fd17323, %fd8729, 0dB97B839A252049C0, %fd8731;
	setp.ltu.f64 	%p845, %fd1277, 0d41E0000000000000;
	@%p845 bra 	$L__BB1_870;
	{ // callseq 1406, 0
	.param .b64 param0;
	st.param.f64 	[param0], %fd17320;
	.param .align 16 .b8 retval0[16];
	call.uni (retval0), 
	__internal_trig_reduction_slowpathd, 
	(
	param0
	);
	ld.param.f64 	%fd17323, [retval0];
	ld.param.b32 	%r3923, [retval0+8];
	} // callseq 1406
$L__BB1_870:
	shl.b32 	%r2319, %r3923, 6;
	cvt.u64.u32 	%rd600, %r2319;
	and.b64  	%rd601, %rd600, 64;
	mov.u64 	%rd602, __cudart_sin_cos_coeffs;
	add.s64 	%rd603, %rd602, %rd601;
	mul.rn.f64 	%fd8734, %fd17323, %fd17323;
	and.b32  	%r2320, %r3923, 1;
	setp.eq.b32 	%p847, %r2320, 1;
	selp.f64 	%fd8735, 0dBDA8FF8320FD8164, 0d3DE5DB65F9785EBA, %p847;
	ld.global.nc.v2.f64 	{%fd8736, %fd8737}, [%rd603];
	fma.rn.f64 	%fd8738, %fd8735, %fd8734, %fd8736;
	fma.rn.f64 	%fd8739, %fd8738, %fd8734, %fd8737;
	ld.global.nc.v2.f64 	{%fd8740, %fd8741}, [%rd603+16];
	fma.rn.f64 	%fd8742, %fd8739, %fd8734, %fd8740;
	fma.rn.f64 	%fd8743, %fd8742, %fd8734, %fd8741;
	ld.global.nc.v2.f64 	{%fd8744, %fd8745}, [%rd603+32];
	fma.rn.f64 	%fd8746, %fd8743, %fd8734, %fd8744;
	fma.rn.f64 	%fd8747, %fd8746, %fd8734, %fd8745;
	fma.rn.f64 	%fd8748, %fd8747, %fd17323, %fd17323;
	fma.rn.f64 	%fd8749, %fd8747, %fd8734, 0d3FF0000000000000;
	selp.f64 	%fd8750, %fd8749, %fd8748, %p847;
	and.b32  	%r2321, %r3923, 2;
	setp.eq.s32 	%p848, %r2321, 0;
	mov.f64 	%fd8751, 0d0000000000000000;
	sub.f64 	%fd8752, %fd8751, %fd8750;
	selp.f64 	%fd8753, %fd8750, %fd8752, %p848;
	mul.f64 	%fd8754, %fd1245, %fd8753;
	mul.f64 	%fd8755, %fd1244, %fd1283;
	sub.f64 	%fd8756, %fd8754, %fd8755;
	sub.f64 	%fd1288, %fd8756, %fd1256;
	@%p840 bra 	$L__BB1_872;
	mov.f64 	%fd8762, 0d0000000000000000;
	mul.rn.f64 	%fd17325, %fd1276, %fd8762;
	mov.b32 	%r3925, 1;
	bra.uni 	$L__BB1_875;
$L__BB1_872:
	mul.f64 	%fd8757, %fd17320, 0dBFE45F306DC9C883;
	cvt.rni.s32.f64 	%r3924, %fd8757;
	cvt.rn.f64.s32 	%fd8758, %r3924;
	fma.rn.f64 	%fd8759, %fd8758, 0dBFF921FB54442D18, %fd1276;
	fma.rn.f64 	%fd8760, %fd8758, 0dBC91A62633145C00, %fd8759;
	fma.rn.f64 	%fd17325, %fd8758, 0dB97B839A252049C0, %fd8760;
	setp.ltu.f64 	%p849, %fd1277, 0d41E0000000000000;
	@%p849 bra 	$L__BB1_874;
	{ // callseq 1407, 0
	.param .b64 param0;
	st.param.f64 	[param0], %fd1276;
	.param .align 16 .b8 retval0[16];
	call.uni (retval0), 
	__internal_trig_reduction_slowpathd, 
	(
	param0
	);
	ld.param.f64 	%fd17325, [retval0];
	ld.param.b32 	%r3924, [retval0+8];
	} // callseq 1407
$L__BB1_874:
	add.s32 	%r3925, %r3924, 1;
$L__BB1_875:
	shl.b32 	%r2324, %r3925, 6;
	cvt.u64.u32 	%rd604, %r2324;
	and.b64  	%rd605, %rd604, 64;
	mov.u64 	%rd606, __cudart_sin_cos_coeffs;
	add.s64 	%rd607, %rd606, %rd605;
	mul.rn.f64 	%fd8763, %fd17325, %fd17325;
	and.b32  	%r2325, %r3925, 1;
	setp.eq.b32 	%p851, %r2325, 1;
	selp.f64 	%fd8764, 0dBDA8FF8320FD8164, 0d3DE5DB65F9785EBA, %p851;
	ld.global.nc.v2.f64 	{%fd8765, %fd8766}, [%rd607];
	fma.rn.f64 	%fd8767, %fd8764, %fd8763, %fd8765;
	fma.rn.f64 	%fd8768, %fd8767, %fd8763, %fd8766;
	ld.global.nc.v2.f64 	{%fd8769, %fd8770}, [%rd607+16];
	fma.rn.f64 	%fd8771, %fd8768, %fd8763, %fd8769;
	fma.rn.f64 	%fd8772, %fd8771, %fd8763, %fd8770;
	ld.global.nc.v2.f64 	{%fd8773, %fd8774}, [%rd607+32];
	fma.rn.f64 	%fd8775, %fd8772, %fd8763, %fd8773;
	fma.rn.f64 	%fd8776, %fd8775, %fd8763, %fd8774;
	fma.rn.f64 	%fd8777, %fd8776, %fd17325, %fd17325;
	fma.rn.f64 	%fd8778, %fd8776, %fd8763, 0d3FF0000000000000;
	selp.f64 	%fd8779, %fd8778, %fd8777, %p851;
	and.b32  	%r2326, %r3925, 2;
	setp.eq.s32 	%p852, %r2326, 0;
	mov.f64 	%fd8780, 0d0000000000000000;
	sub.f64 	%fd8781, %fd8780, %fd8779;
	selp.f64 	%fd1294, %fd8779, %fd8781, %p852;
	@%p840 bra 	$L__BB1_877;
	mov.f64 	%fd8787, 0d0000000000000000;
	mul.rn.f64 	%fd17326, %fd1276, %fd8787;
	mov.b32 	%r3926, 0;
	bra.uni 	$L__BB1_879;
$L__BB1_877:
	mul.f64 	%fd8782, %fd17320, 0dBFE45F306DC9C883;
	cvt.rni.s32.f64 	%r3926, %fd8782;
	cvt.rn.f64.s32 	%fd8783, %r3926;
	fma.rn.f64 	%fd8784, %fd8783, 0dBFF921FB54442D18, %fd1276;
	fma.rn.f64 	%fd8785, %fd8783, 0dBC91A62633145C00, %fd8784;
	fma.rn.f64 	%fd17326, %fd8783, 0dB97B839A252049C0, %fd8785;
	setp.ltu.f64 	%p853, %fd1277, 0d41E0000000000000;
	@%p853 bra 	$L__BB1_879;
	{ // callseq 1408, 0
	.param .b64 param0;
	st.param.f64 	[param0], %fd1276;
	.param .align 16 .b8 retval0[16];
	call.uni (retval0), 
	__internal_trig_reduction_slowpathd, 
	(
	param0
	);
	ld.param.f64 	%fd17326, [retval0];
	ld.param.b32 	%r3926, [retval0+8];
	} // callseq 1408
$L__BB1_879:
	shl.b32 	%r2329, %r3926, 6;
	cvt.u64.u32 	%rd608, %r2329;
	and.b64  	%rd609, %rd608, 64;
	mov.u64 	%rd610, __cudart_sin_cos_coeffs;
	add.s64 	%rd611, %rd610, %rd609;
	mul.rn.f64 	%fd8788, %fd17326, %fd17326;
	and.b32  	%r2330, %r3926, 1;
	setp.eq.b32 	%p854, %r2330, 1;
	selp.f64 	%fd8789, 0dBDA8FF8320FD8164, 0d3DE5DB65F9785EBA, %p854;
	ld.global.nc.v2.f64 	{%fd8790, %fd8791}, [%rd611];
	fma.rn.f64 	%fd8792, %fd8789, %fd8788, %fd8790;
	fma.rn.f64 	%fd8793, %fd8792, %fd8788, %fd8791;
	ld.global.nc.v2.f64 	{%fd8794, %fd8795}, [%rd611+16];
	fma.rn.f64 	%fd8796, %fd8793, %fd8788, %fd8794;
	fma.rn.f64 	%fd8797, %fd8796, %fd8788, %fd8795;
	ld.global.nc.v2.f64 	{%fd8798, %fd8799}, [%rd611+32];
	fma.rn.f64 	%fd8800, %fd8797, %fd8788, %fd8798;
	fma.rn.f64 	%fd8801, %fd8800, %fd8788, %fd8799;
	fma.rn.f64 	%fd8802, %fd8801, %fd17326, %fd17326;
	fma.rn.f64 	%fd8803, %fd8801, %fd8788, 0d3FF0000000000000;
	selp.f64 	%fd8804, %fd8803, %fd8802, %p854;
	and.b32  	%r2331, %r3926, 2;
	setp.eq.s32 	%p855, %r2331, 0;
	mov.f64 	%fd8805, 0d0000000000000000;
	sub.f64 	%fd8806, %fd8805, %fd8804;
	selp.f64 	%fd8807, %fd8804, %fd8806, %p855;
	mul.f64 	%fd8808, %fd1245, %fd8807;
	mul.f64 	%fd8809, %fd1244, %fd1294;
	sub.f64 	%fd8810, %fd8808, %fd8809;
	sub.f64 	%fd8811, %fd8810, %fd1256;
	abs.f64 	%fd8812, %fd8811;
	abs.f64 	%fd8813, %fd1288;
	setp.geu.f64 	%p856, %fd8813, %fd8812;
	@%p856 bra 	$L__BB1_881;
	mul.f64 	%fd8815, %fd17320, 0d404CA5DC1A63C1F5;
	st.local.f64 	[%rd6], %fd8815;
	mov.b32 	%r3934, 1;
	bra.uni 	$L__BB1_882;
$L__BB1_881:
	mul.f64 	%fd8814, %fd17320, 0dC04CA5DC1A63C1F5;
	st.local.f64 	[%rd6], %fd8814;
	mov.b32 	%r3934, 1;
$L__BB1_882:
	neg.f64 	%fd8816, %fd1265;
	sub.f64 	%fd8817, %fd8816, %fd1267;
	div.rn.f64 	%fd1299, %fd8817, %fd1268;
	abs.f64 	%fd1300, %fd1299;
	setp.gtu.f64 	%p857, %fd1300, 0d3FF0000000000000;
	@%p857 bra 	$L__BB1_909;
	{
	.reg .b32 %temp; 
	mov.b64 	{%temp, %r570}, %fd1299;
	}
	{
	.reg .b32 %temp; 
	mov.b64 	{%temp, %r2334}, %fd1300;
	}
	setp.gt.s32 	%p858, %r2334, 1071801957;
	@%p858 bra 	$L__BB1_887;
	mul.f64 	%fd8858, %fd1299, %fd1299;
	fma.rn.f64 	%fd8859, %fd8858, 0d3FB0066BDC1895E9, 0dBFB3823B180754AF;
	fma.rn.f64 	%fd8860, %fd8859, %fd8858, 0d3FB11E52CC2F79AE;
	fma.rn.f64 	%fd8861, %fd8860, %fd8858, 0dBF924EAF3526861B;
	fma.rn.f64 	%fd8862, %fd8861, %fd8858, 0d3F91DF02A31E6CB7;
	fma.rn.f64 	%fd8863, %fd8862, %fd8858, 0d3F847D18B0EEC6CC;
	fma.rn.f64 	%fd8864, %fd8863, %fd8858, 0d3F8D0AF961BA53B0;
	fma.rn.f64 	%fd8865, %fd8864, %fd8858, 0d3F91BF7734CF1C48;
	fma.rn.f64 	%fd8866, %fd8865, %fd8858, 0d3F96E91483144EF7;
	fma.rn.f64 	%fd8867, %fd8866, %fd8858, 0d3F9F1C6E0A4F9F81;
	fma.rn.f64 	%fd8868, %fd8867, %fd8858, 0d3FA6DB6DC27FA92B;
	fma.rn.f64 	%fd8869, %fd8868, %fd8858, 0d3FB333333320F91B;
	fma.rn.f64 	%fd8870, %fd8869, %fd8858, 0d3FC5555555555F4D;
	mul.f64 	%fd8871, %fd8858, %fd8870;
	fma.rn.f64 	%fd1301, %fd8871, %fd1300, %fd1300;
	setp.gt.s32 	%p862, %r570, -1;
	@%p862 bra 	$L__BB1_886;
	mov.f64 	%fd8876, 0d3C91A62633145C07;
	add.rn.f64 	%fd8877, %fd1301, %fd8876;
	mov.f64 	%fd8878, 0d3FF921FB54442D18;
	add.rn.f64 	%fd17327, %fd8878, %fd8877;
	bra.uni 	$L__BB1_888;
$L__BB1_886:
	mov.f64 	%fd8872, 0dBC91A62633145C07;
	add.rn.f64 	%fd8873, %fd1301, %fd8872;
	neg.f64 	%fd8874, %fd8873;
	mov.f64 	%fd8875, 0d3FF921FB54442D18;
	add.rn.f64 	%fd17327, %fd8875, %fd8874;
	bra.uni 	$L__BB1_888;
$L__BB1_887:
	mov.f64 	%fd8818, 0d3FF0000000000000;
	sub.f64 	%fd8819, %fd8818, %fd1300;
	{
	.reg .b32 %temp; 
	mov.b64 	{%r2335, %temp}, %fd8819;
	}
	{
	.reg .b32 %temp; 
	mov.b64 	{%temp, %r2336}, %fd8819;
	}
	add.s32 	%r2337, %r2336, -1048576;
	mov.b64 	%fd8820, {%r2335, %r2337};
	rsqrt.approx.ftz.f64 	%fd8821, %fd8820;
	{
	.reg .b32 %temp; 
	mov.b64 	{%r2338, %temp}, %fd8821;
	}
	{
	.reg .b32 %temp; 
	mov.b64 	{%temp, %r2339}, %fd8821;
	}
	add.s32 	%r2340, %r2339, -1048576;
	mov.b64 	%fd8822, {%r2338, %r2340};
	mul.f64 	%fd8823, %fd8820, %fd8821;
	neg.f64 	%fd8824, %fd8823;
	fma.rn.f64 	%fd8825, %fd8823, %fd8824, %fd8820;
	fma.rn.f64 	%fd8826, %fd8825, %fd8822, %fd8823;
	neg.f64 	%fd8827, %fd8826;
	fma.rn.f64 	%fd8828, %fd8821, %fd8827, 0d3FF0000000000000;
	fma.rn.f64 	%fd8829, %fd8828, %fd8822, %fd8822;
	fma.rn.f64 	%fd8830, %fd8826, %fd8827, %fd8820;
	fma.rn.f64 	%fd8831, %fd8830, %fd8829, %fd8826;
	{
	.reg .b32 %temp; 
	mov.b64 	{%r2341, %temp}, %fd8831;
	}
	{
	.reg .b32 %temp; 
	mov.b64 	{%temp, %r2342}, %fd8831;
	}
	add.s32 	%r2343, %r2342, 1048576;
	mov.b64 	%fd8832, {%r2341, %r2343};
	fma.rn.f64 	%fd8833, %fd8819, 0d3EC715B371155F70, 0dBEBAC2FE66FAAC4B;
	fma.rn.f64 	%fd8834, %fd8833, %fd8819, 0d3ED9A9B88EFCD9B8;
	fma.rn.f64 	%fd8835, %fd8834, %fd8819, 0d3EDD0F40A8A0C4C3;
	fma.rn.f64 	%fd8836, %fd8835, %fd8819, 0d3EF46D4CFA9E0E1F;
	fma.rn.f64 	%fd8837, %fd8836, %fd8819, 0d3F079C168D1E2422;
	fma.rn.f64 	%fd8838, %fd8837, %fd8819, 0d3F1C9A88C3BCA540;
	fma.rn.f64 	%fd8839, %fd8838, %fd8819, 0d3F31C4E64BD476DF;
	fma.rn.f64 	%fd8840, %fd8839, %fd8819, 0d3F46E8BA60009C8F;
	fma.rn.f64 	%fd8841, %fd8840, %fd8819, 0d3F5F1C71C62B05A2;
	fma.rn.f64 	%fd8842, %fd8841, %fd8819, 0d3F76DB6DB6DC9F2C;
	fma.rn.f64 	%fd8843, %fd8842, %fd8819, 0d3F9333333333329C;
	fma.rn.f64 	%fd8844, %fd8843, %fd8819, 0d3FB5555555555555;
	setp.lt.s32 	%p859, %r2336, 1;
	mov.f64 	%fd8845, 0d0000000000000000;
	mul.rn.f64 	%fd8846, %fd1300, %fd8845;
	mul.f64 	%fd8847, %fd8819, %fd8844;
	fma.rn.f64 	%fd8848, %fd8847, %fd8832, %fd8832;
	selp.f64 	%fd8849, %fd8846, %fd8848, %p859;
	setp.lt.s32 	%p860, %r2336, 0;
	mov.f64 	%fd8850, 0d7FF0000000000000;
	mul.rn.f64 	%fd8851, %fd8849, %fd8850;
	selp.f64 	%fd8852, %fd8851, %fd8849, %p860;
	setp.lt.s32 	%p861, %r570, 0;
	mov.f64 	%fd8853, 0dBCA1A62633145C07;
	add.rn.f64 	%fd8854, %fd8852, %fd8853;
	neg.f64 	%fd8855, %fd8854;
	mov.f64 	%fd8856, 0d400921FB54442D18;
	add.rn.f64 	%fd8857, %fd8856, %fd8855;
	selp.f64 	%fd17327, %fd8857, %fd8852, %p861;
$L__BB1_888:
	neg.f64 	%fd1306, %fd17327;
	abs.f64 	%fd1307, %fd17327;
	setp.neu.f64 	%p863, %fd1307, 0d7FF0000000000000;
	@%p863 bra 	$L__BB1_890;
	mov.f64 	%fd8884, 0d0000000000000000;
	mul.rn.f64 	%fd17329, %fd17327, %fd8884;
	mov.b32 	%r3929, 1;
	bra.uni 	$L__BB1_893;
$L__BB1_890:
	mul.f64 	%fd8879, %fd17327, 0d3FE45F306DC9C883;
	cvt.rni.s32.f64 	%r3928, %fd8879;
	cvt.rn.f64.s32 	%fd8880, %r3928;
	fma.rn.f64 	%fd8881, %fd8880, 0dBFF921FB54442D18, %fd17327;
	fma.rn.f64 	%fd8882, %fd8880, 0dBC91A62633145C00, %fd8881;
	fma.rn.f64 	%fd17329, %fd8880, 0dB97B839A252049C0, %fd8882;
	setp.ltu.f64 	%p864, %fd1307, 0d41E0000000000000;
	@%p864 bra 	$L__BB1_892;
	{ // callseq 1409, 0
	.param .b64 param0;
	st.param.f64 	[param0], %fd17327;
	.param .align 16 .b8 retval0[16];
	call.uni (retval0), 
	__internal_trig_reduction_slowpathd, 
	(
	param0
	);
	ld.param.f64 	%fd17329, [retval0];
	ld.param.b32 	%r3928, [retval0+8];
	} // callseq 1409
$L__BB1_892:
	add.s32 	%r3929, %r3928, 1;
$L__BB1_893:
	shl.b32 	%r2346, %r3929, 6;
	cvt.u64.u32 	%rd612, %r2346;
	and.b64  	%rd613, %rd612, 64;
	mov.u64 	%rd614, __cudart_sin_cos_coeffs;
	add.s64 	%rd615, %rd614, %rd613;
	mul.rn.f64 	%fd8885, %fd17329, %fd17329;
	and.b32  	%r2347, %r3929, 1;
	setp.eq.b32 	%p866, %r2347, 1;
	selp.f64 	%fd8886, 0dBDA8FF8320FD8164, 0d3DE5DB65F9785EBA, %p866;
	ld.global.nc.v2.f64 	{%fd8887, %fd8888}, [%rd615];
	fma.rn.f64 	%fd8889, %fd8886, %fd8885, %fd8887;
	fma.rn.f64 	%fd8890, %fd8889, %fd8885, %fd8888;
	ld.global.nc.v2.f64 	{%fd8891, %fd8892}, [%rd615+16];
	fma.rn.f64 	%fd8893, %fd8890, %fd8885, %fd8891;
	fma.rn.f64 	%fd8894, %fd8893, %fd8885, %fd8892;
	ld.global.nc.v2.f64 	{%fd8895, %fd8896}, [%rd615+32];
	fma.rn.f64 	%fd8897, %fd8894, %fd8885, %fd8895;
	fma.rn.f64 	%fd8898, %fd8897, %fd8885, %fd8896;
	fma.rn.f64 	%fd8899, %fd8898, %fd17329, %fd17329;
	fma.rn.f64 	%fd8900, %fd8898, %fd8885, 0d3FF0000000000000;
	selp.f64 	%fd8901, %fd8900, %fd8899, %p866;
	and.b32  	%r2348, %r3929, 2;
	setp.eq.s32 	%p867, %r2348, 0;
	mov.f64 	%fd8902, 0d0000000000000000;
	sub.f64 	%fd8903, %fd8902, %fd8901;
	selp.f64 	%fd1313, %fd8901, %fd8903, %p867;
	@%p863 bra 	$L__BB1_895;
	mov.f64 	%fd8909, 0d0000000000000000;
	mul.rn.f64 	%fd17330, %fd17327, %fd8909;
	mov.b32 	%r3930, 0;
	bra.uni 	$L__BB1_897;
$L__BB1_895:
	mul.f64 	%fd8904, %fd17327, 0d3FE45F306DC9C883;
	cvt.rni.s32.f64 	%r3930, %fd8904;
	cvt.rn.f64.s32 	%fd8905, %r3930;
	fma.rn.f64 	%fd8906, %fd8905, 0dBFF921FB54442D18, %fd17327;
	fma.rn.f64 	%fd8907, %fd8905, 0dBC91A62633145C00, %fd8906;
	fma.rn.f64 	%fd17330, %fd8905, 0dB97B839A252049C0, %fd8907;
	setp.ltu.f64 	%p868, %fd1307, 0d41E0000000000000;
	@%p868 bra 	$L__BB1_897;
	{ // callseq 1410, 0
	.param .b64 param0;
	st.param.f64 	[param0], %fd17327;
	.param .align 16 .b8 retval0[16];
	call.uni (retval0), 
	__internal_trig_reduction_slowpathd, 
	(
	param0
	);
	ld.param.f64 	%fd17330, [retval0];
	ld.param.b32 	%r3930, [retval0+8];
	} // callseq 1410
$L__BB1_897:
	shl.b32 	%r2351, %r3930, 6;
	cvt.u64.u32 	%rd616, %r2351;
	and.b64  	%rd617, %rd616, 64;
	mov.u64 	%rd618, __cudart_sin_cos_coeffs;
	add.s64 	%rd619, %rd618, %rd617;
	mul.rn.f64 	%fd8910, %fd17330, %fd17330;
	and.b32  	%r2352, %r3930, 1;
	setp.eq.b32 	%p870, %r2352, 1;
	selp.f64 	%fd8911, 0dBDA8FF8320FD8164, 0d3DE5DB65F9785EBA, %p870;
	ld.global.nc.v2.f64 	{%fd8912, %fd8913}, [%rd619];
	fma.rn.f64 	%fd8914, %fd8911, %fd8910, %fd8912;
	fma.rn.f64 	%fd8915, %fd8914, %fd8910, %fd8913;
	ld.global.nc.v2.f64 	{%fd8916, %fd8917}, [%rd619+16];
	fma.rn.f64 	%fd8918, %fd8915, %fd8910, %fd8916;
	fma.rn.f64 	%fd8919, %fd8918, %fd8910, %fd8917;
	ld.global.nc.v2.f64 	{%fd8920, %fd8921}, [%rd619+32];
	fma.rn.f64 	%fd8922, %fd8919, %fd8910, %fd8920;
	fma.rn.f64 	%fd8923, %fd8922, %fd8910, %fd8921;
	fma.rn.f64 	%fd8924, %fd8923, %fd17330, %fd17330;
	fma.rn.f64 	%fd8925, %fd8923, %fd8910, 0d3FF0000000000000;
	selp.f64 	%fd8926, %fd8925, %fd8924, %p870;
	and.b32  	%r2353, %r3930, 2;
	setp.eq.s32 	%p871, %r2353, 0;
	mov.f64 	%fd8927, 0d0000000000000000;
	sub.f64 	%fd8928, %fd8927, %fd8926;
	selp.f64 	%fd8929, %fd8926, %fd8928, %p871;
	mul.f64 	%fd8930, %fd1245, %fd8929;
	mul.f64 	%fd8931, %fd1244, %fd1313;
	sub.f64 	%fd8932, %fd8930, %fd8931;
	sub.f64 	%fd1318, %fd8932, %fd1256;
	@%p863 bra 	$L__BB1_899;
	mov.f64 	%fd8938, 0d0000000000000000;
	mul.rn.f64 	%fd17332, %fd1306, %fd8938;
	mov.b32 	%r3932, 1;
	bra.uni 	$L__BB1_902;
$L__BB1_899:
	mul.f64 	%fd8933, %fd17327, 0dBFE45F306DC9C883;
	cvt.rni.s32.f64 	%r3931, %fd8933;
	cvt.rn.f64.s32 	%fd8934, %r3931;
	fma.rn.f64 	%fd8935, %fd8934, 0dBFF921FB54442D18, %fd1306;
	fma.rn.f64 	%fd8936, %fd8934, 0dBC91A62633145C00, %fd8935;
	fma.rn.f64 	%fd17332, %fd8934, 0dB97B839A252049C0, %fd8936;
	setp.ltu.f64 	%p872, %fd1307, 0d41E0000000000000;
	@%p872 bra 	$L__BB1_901;
	{ // callseq 1411, 0
	.param .b64 param0;
	st.param.f64 	[param0], %fd1306;
	.param .align 16 .b8 retval0[16];
	call.uni (retval0), 
	__internal_trig_reduction_slowpathd, 
	(
	param0
	);
	ld.param.f64 	%fd17332, [retval0];
	ld.param.b32 	%r3931, [retval0+8];
	} // callseq 1411
$L__BB1_901:
	add.s32 	%r3932, %r3931, 1;
$L__BB1_902:
	shl.b32 	%r2356, %r3932, 6;
	cvt.u64.u32 	%rd620, %r2356;
	and.b64  	%rd621, %rd620, 64;
	mov.u64 	%rd622, __cudart_sin_cos_coeffs;
	add.s64 	%rd623, %rd622, %rd621;
	mul.rn.f64 	%fd8939, %fd17332, %fd17332;
	and.b32  	%r2357, %r3932, 1;
	setp.eq.b32 	%p874, %r2357, 1;
	selp.f64 	%fd8940, 0dBDA8FF8320FD8164, 0d3DE5DB65F9785EBA, %p874;
	ld.global.nc.v2.f64 	{%fd8941, %fd8942}, [%rd623];
	fma.rn.f64 	%fd8943, %fd8940, %fd8939, %fd8941;
	fma.rn.f64 	%fd8944, %fd8943, %fd8939, %fd8942;
	ld.global.nc.v2.f64 	{%fd8945, %fd8946}, [%rd623+16];
	fma.rn.f64 	%fd8947, %fd8944, %fd8939, %fd8945;
	fma.rn.f64 	%fd8948, %fd8947, %fd8939, %fd8946;
	ld.global.nc.v2.f64 	{%fd8949, %fd8950}, [%rd623+32];
	fma.rn.f64 	%fd8951, %fd8948, %fd8939, %fd8949;
	fma.rn.f64 	%fd8952, %fd8951, %fd8939, %fd8950;
	fma.rn.f64 	%fd8953, %fd8952, %fd17332, %fd17332;
	fma.rn.f64 	%fd8954, %fd8952, %fd8939, 0d3FF0000000000000;
	selp.f64 	%fd8955, %fd8954, %fd8953, %p874;
	and.b32  	%r2358, %r3932, 2;
	setp.eq.s32 	%p875, %r2358, 0;
	mov.f64 	%fd8956, 0d0000000000000000;
	sub.f64 	%fd8957, %fd8956, %fd8955;
	selp.f64 	%fd1324, %fd8955, %fd8957, %p875;
	@%p863 bra 	$L__BB1_904;
	mov.f64 	%fd8963, 0d0000000000000000;
	mul.rn.f64 	%fd17333, %fd1306, %fd8963;
	mov.b32 	%r3933, 0;
	bra.uni 	$L__BB1_906;
$L__BB1_904:
	mul.f64 	%fd8958, %fd17327, 0dBFE45F306DC9C883;
	cvt.rni.s32.f64 	%r3933, %fd8958;
	cvt.rn.f64.s32 	%fd8959, %r3933;
	fma.rn.f64 	%fd8960, %fd8959, 0dBFF921FB54442D18, %fd1306;
	fma.rn.f64 	%fd8961, %fd8959, 0dBC91A62633145C00, %fd8960;
	fma.rn.f64 	%fd17333, %fd8959, 0dB97B839A252049C0, %fd8961;
	setp.ltu.f64 	%p876, %fd1307, 0d41E0000000000000;
	@%p876 bra 	$L__BB1_906;
	{ // callseq 1412, 0
	.param .b64 param0;
	st.param.f64 	[param0], %fd1306;
	.param .align 16 .b8 retval0[16];
	call.uni (retval0), 
	__internal_trig_reduction_slowpathd, 
	(
	param0
	);
	ld.param.f64 	%fd17333, [retval0];
	ld.param.b32 	%r3933, [retval0+8];
	} // callseq 1412
$L__BB1_906:
	shl.b32 	%r2361, %r3933, 6;
	cvt.u64.u32 	%rd624, %r2361;
	and.b64  	%rd625, %rd624, 64;
	mov.u64 	%rd626, __cudart_sin_cos_coeffs;
	add.s64 	%rd627, %rd626, %rd625;
	mul.rn.f64 	%fd8964, %fd17333, %fd17333;
	and.b32  	%r2362, %r3933, 1;
	setp.eq.b32 	%p877, %r2362, 1;
	selp.f64 	%fd8965, 0dBDA8FF8320FD8164, 0d3DE5DB65F9785EBA, %p877;
	ld.global.nc.v2.f64 	{%fd8966, %fd8967}, [%rd627];
	fma.rn.f64 	%fd8968, %fd8965, %fd8964, %fd8966;
	fma.rn.f64 	%fd8969, %fd8968, %fd8964, %fd8967;
	ld.global.nc.v2.f64 	{%fd8970, %fd8971}, [%rd627+16];
	fma.rn.f64 	%fd8972, %fd8969, %fd8964, %fd8970;
	fma.rn.f64 	%fd8973, %fd8972, %fd8964, %fd8971;
	ld.global.nc.v2.f64 	{%fd8974, %fd8975}, [%rd627+32];
	fma.rn.f64 	%fd8976, %fd8973, %fd8964, %fd8974;
	fma.rn.f64 	%fd8977, %fd8976, %fd8964, %fd8975;
	fma.rn.f64 	%fd8978, %fd8977, %fd17333, %fd17333;
	fma.rn.f64 	%fd8979, %fd8977, %fd8964, 0d3FF0000000000000;
	selp.f64 	%fd8980, %fd8979, %fd8978, %p877;
	and.b32  	%r2363, %r3933, 2;
	setp.eq.s32 	%p878, %r2363, 0;
	mov.f64 	%fd8981, 0d0000000000000000;
	sub.f64 	%fd8982, %fd8981, %fd8980;
	selp.f64 	%fd8983, %fd8980, %fd8982, %p878;
	mul.f64 	%fd8984, %fd1245, %fd8983;
	mul.f64 	%fd8985, %fd1244, %fd1324;
	sub.f64 	%fd8986, %fd8984, %fd8985;
	sub.f64 	%fd8987, %fd8986, %fd1256;
	abs.f64 	%fd8988, %fd8987;
	abs.f64 	%fd8989, %fd1318;
	setp.geu.f64 	%p879, %fd8989, %fd8988;
	@%p879 bra 	$L__BB1_908;
	mul.f64 	%fd8991, %fd17327, 0d404CA5DC1A63C1F5;
	mul.wide.u32 	%rd630, %r3934, 8;
	add.s64 	%rd631, %rd6, %rd630;
	st.local.f64 	[%rd631], %fd8991;
	add.s32 	%r3934, %r3934, 1;
	bra.uni 	$L__BB1_909;
$L__BB1_908:
	mul.f64 	%fd8990, %fd17327, 0dC04CA5DC1A63C1F5;
	mul.wide.u32 	%rd628, %r3934, 8;
	add.s64 	%rd629, %rd6, %rd628;
	st.local.f64 	[%rd629], %fd8990;
	add.s32 	%r3934, %r3934, 1;
$L__BB1_909:
	setp.eq.s32 	%p887, %r3934, 0;
	@%p887 bra 	$L__BB1_940;
	ld.local.f64 	%fd9056, [%rd6];
	mul.f64 	%fd1329, %fd9056, 0d3F91DF46A2529D3A;
	abs.f64 	%fd1330, %fd1329;
	setp.neu.f64 	%p888, %fd1330, 0d7FF0000000000000;
	@%p888 bra 	$L__BB1_912;
	mov.f64 	%fd9062, 0d0000000000000000;
	mul.rn.f64 	%fd17335, %fd1329, %fd9062;
	mov.b32 	%r3936, 1;
	bra.uni 	$L__BB1_915;
$L__BB1_912:
	mul.f64 	%fd9057, %fd1329, 0d3FE45F306DC9C883;
	cvt.rni.s32.f64 	%r3935, %fd9057;
	cvt.rn.f64.s32 	%fd9058, %r3935;
	fma.rn.f64 	%fd9059, %fd9058, 0dBFF921FB54442D18, %fd1329;
	fma.rn.f64 	%fd9060, %fd9058, 0dBC91A62633145C00, %fd9059;
	fma.rn.f64 	%fd17335, %fd9058, 0dB97B839A252049C0, %fd9060;
	setp.ltu.f64 	%p889, %fd1330, 0d41E0000000000000;
	@%p889 bra 	$L__BB1_914;
	{ // callseq 1413, 0
	.param .b64 param0;
	st.param.f64 	[param0], %fd1329;
	.param .align 16 .b8 retval0[16];
	call.uni (retval0), 
	__internal_trig_reduction_slowpathd, 
	(
	param0
	);
	ld.param.f64 	%fd17335, [retval0];
	ld.param.b32 	%r3935, [retval0+8];
	} // callseq 1413
$L__BB1_914:
	add.s32 	%r3936, %r3935, 1;
$L__BB1_915:
	shl.b32 	%r2379, %r3936, 6;
	cvt.u64.u32 	%rd632, %r2379;
	and.b64  	%rd633, %rd632, 64;
	mov.u64 	%rd634, __cudart_sin_cos_coeffs;
	add.s64 	%rd635, %rd634, %rd633;
	mul.rn.f64 	%fd9063, %fd17335, %fd17335;
	and.b32  	%r2380, %r3936, 1;
	setp.eq.b32 	%p891, %r2380, 1;
	selp.f64 	%fd9064, 0dBDA8FF8320FD8164, 0d3DE5DB65F9785EBA, %p891;
	ld.global.nc.v2.f64 	{%fd9065, %fd9066}, [%rd635];
	fma.rn.f64 	%fd9067, %fd9064, %fd9063, %fd9065;
	fma.rn.f64 	%fd9068, %fd9067, %fd9063, %fd9066;
	ld.global.nc.v2.f64 	{%fd9069, %fd9070}, [%rd635+16];
	fma.rn.f64 	%fd9071, %fd9068, %fd9063, %fd9069;
	fma.rn.f64 	%fd9072, %fd9071, %fd9063, %fd9070;
	ld.global.nc.v2.f64 	{%fd9073, %fd9074}, [%rd635+32];
	fma.rn.f64 	%fd9075, %fd9072, %fd9063, %fd9073;
	fma.rn.f64 	%fd9076, %fd9075, %fd9063, %fd9074;
	fma.rn.f64 	%fd9077, %fd9076, %fd17335, %fd17335;
	fma.rn.f64 	%fd9078, %fd9076, %fd9063, 0d3FF0000000000000;
	selp.f64 	%fd9079, %fd9078, %fd9077, %p891;
	and.b32  	%r2381, %r3936, 2;
	setp.eq.s32 	%p892, %r2381, 0;
	mov.f64 	%fd9080, 0d0000000000000000;
	sub.f64 	%fd9081, %fd9080, %fd9079;
	selp.f64 	%fd1336, %fd9079, %fd9081, %p892;
	@%p888 bra 	$L__BB1_917;
	mov.f64 	%fd9087, 0d0000000000000000;
	mul.rn.f64 	%fd17336, %fd1329, %fd9087;
	mov.b32 	%r3937, 0;
	bra.uni 	$L__BB1_919;
$L__BB1_917:
	mul.f64 	%fd9082, %fd1329, 0d3FE45F306DC9C883;
	cvt.rni.s32.f64 	%r3937, %fd9082;
	cvt.rn.f64.s32 	%fd9083, %r3937;
	fma.rn.f64 	%fd9084, %fd9083, 0dBFF921FB54442D18, %fd1329;
	fma.rn.f64 	%fd9085, %fd9083, 0dBC91A62633145C00, %fd9084;
	fma.rn.f64 	%fd17336, %fd9083, 0dB97B839A252049C0, %fd9085;
	setp.ltu.f64 	%p893, %fd1330, 0d41E0000000000000;
	@%p893 bra 	$L__BB1_919;
	{ // callseq 1414, 0
	.param .b64 param0;
	st.param.f64 	[param0], %fd1329;
	.param .align 16 .b8 retval0[16];
	call.uni (retval0), 
	__internal_trig_reduction_slowpathd, 
	(
	param0
	);
	ld.param.f64 	%fd17336, [retval0];
	ld.param.b32 	%r3937, [retval0+8];
	} // callseq 1414
$L__BB1_919:
	shl.b32 	%r2384, %r3937, 6;
	cvt.u64.u32 	%rd636, %r2384;
	and.b64  	%rd637, %rd636, 64;
	mov.u64 	%rd638, __cudart_sin_cos_coeffs;
	add.s64 	%rd639, %rd638, %rd637;
	mul.rn.f64 	%fd9088, %fd17336, %fd17336;
	and.b32  	%r2385, %r3937, 1;
	setp.eq.b32 	%p894, %r2385, 1;
	selp.f64 	%fd9089, 0dBDA8FF8320FD8164, 0d3DE5DB65F9785EBA, %p894;
	ld.global.nc.v2.f64 	{%fd9090, %fd9091}, [%rd639];
	fma.rn.f64 	%fd9092, %fd9089, %fd9088, %fd9090;
	fma.rn.f64 	%fd9093, %fd9092, %fd9088, %fd9091;
	ld.global.nc.v2.f64 	{%fd9094, %fd9095}, [%rd639+16];
	fma.rn.f64 	%fd9096, %fd9093, %fd9088, %fd9094;
	fma.rn.f64 	%fd9097, %fd9096, %fd9088, %fd9095;
	ld.global.nc.v2.f64 	{%fd9098, %fd9099}, [%rd639+32];
	fma.rn.f64 	%fd9100, %fd9097, %fd9088, %fd9098;
	fma.rn.f64 	%fd9101, %fd9100, %fd9088, %fd9099;
	fma.rn.f64 	%fd9102, %fd9101, %fd17336, %fd17336;
	fma.rn.f64 	%fd9103, %fd9101, %fd9088, 0d3FF0000000000000;
	selp.f64 	%fd9104, %fd9103, %fd9102, %p894;
	and.b32  	%r2386, %r3937, 2;
	setp.eq.s32 	%p895, %r2386, 0;
	mov.f64 	%fd9105, 0d0000000000000000;
	sub.f64 	%fd9106, %fd9105, %fd9104;
	selp.f64 	%fd9107, %fd9104, %fd9106, %p895;
	mul.f64 	%fd9108, %fd1245, %fd1336;
	fma.rn.f64 	%fd9109, %fd1244, %fd9107, %fd9108;
	mul.f64 	%fd1341, %fd1246, 0d0000000000000000;
	add.f64 	%fd1342, %fd9109, %fd1341;
	mul.f64 	%fd9110, %fd1245, 0d0000000000000000;
	fma.rn.f64 	%fd9111, %fd1244, 0d0000000000000000, %fd9110;
	add.f64 	%fd1343, %fd9111, %fd1246;
	mul.f64 	%fd1344, %fd1343, %fd1343;
	fma.rn.f64 	%fd9112, %fd1342, %fd1342, %fd1344;
	sqrt.rn.f64 	%fd9113, %fd9112;
	div.rn.f64 	%fd1345, %fd1343, %fd9113;
	{
	.reg .b32 %temp; 
	mov.b64 	{%temp, %r598}, %fd1345;
	}
	abs.f64 	%fd1346, %fd1345;
	{
	.reg .b32 %temp; 
	mov.b64 	{%temp, %r2387}, %fd1346;
	}
	setp.gt.s32 	%p896, %r2387, 1071801957;
	@%p896 bra 	$L__BB1_923;
	mul.f64 	%fd9154, %fd1345, %fd1345;
	fma.rn.f64 	%fd9155, %fd9154, 0d3FB0066BDC1895E9, 0dBFB3823B180754AF;
	fma.rn.f64 	%fd9156, %fd9155, %fd9154, 0d3FB11E52CC2F79AE;
	fma.rn.f64 	%fd9157, %fd9156, %fd9154, 0dBF924EAF3526861B;
	fma.rn.f64 	%fd9158, %fd9157, %fd9154, 0d3F91DF02A31E6CB7;
	fma.rn.f64 	%fd9159, %fd9158, %fd9154, 0d3F847D18B0EEC6CC;
	fma.rn.f64 	%fd9160, %fd9159, %fd9154, 0d3F8D0AF961BA53B0;
	fma.rn.f64 	%fd9161, %fd9160, %fd9154, 0d3F91BF7734CF1C48;
	fma.rn.f64 	%fd9162, %fd9161, %fd9154, 0d3F96E91483144EF7;
	fma.rn.f64 	%fd9163, %fd9162, %fd9154, 0d3F9F1C6E0A4F9F81;
	fma.rn.f64 	%fd9164, %fd9163, %fd9154, 0d3FA6DB6DC27FA92B;
	fma.rn.f64 	%fd9165, %fd9164, %fd9154, 0d3FB333333320F91B;
	fma.rn.f64 	%fd9166, %fd9165, %fd9154, 0d3FC5555555555F4D;
	mul.f64 	%fd9167, %fd9154, %fd9166;
	fma.rn.f64 	%fd1347, %fd9167, %fd1346, %fd1346;
	setp.gt.s32 	%p900, %r598, -1;
	@%p900 bra 	$L__BB1_922;
	mov.f64 	%fd9172, 0d3C91A62633145C07;
	add.rn.f64 	%fd9173, %fd1347, %fd9172;
	mov.f64 	%fd9174, 0d3FF921FB54442D18;
	add.rn.f64 	%fd17337, %fd9174, %fd9173;
	bra.uni 	$L__BB1_924;
$L__BB1_922:
	mov.f64 	%fd9168, 0dBC91A62633145C07;
	add.rn.f64 	%fd9169, %fd1347, %fd9168;
	neg.f64 	%fd9170, %fd9169;
	mov.f64 	%fd9171, 0d3FF921FB54442D18;
	add.rn.f64 	%fd17337, %fd9171, %fd9170;
	bra.uni 	$L__BB1_924;
$L__BB1_923:
	mov.f64 	%fd9114, 0d3FF0000000000000;
	sub.f64 	%fd9115, %fd9114, %fd1346;
	{
	.reg .b32 %temp; 
	mov.b64 	{%r2388, %temp}, %fd9115;
	}
	{
	.reg .b32 %temp; 
	mov.b64 	{%temp, %r2389}, %fd9115;
	}
	add.s32 	%r2390, %r2389, -1048576;
	mov.b64 	%fd9116, {%r2388, %r2390};
	rsqrt.approx.ftz.f64 	%fd9117, %fd9116;
	{
	.reg .b32 %temp; 
	mov.b64 	{%r2391, %temp}, %fd9117;
	}
	{
	.reg .b32 %temp; 
	mov.b64 	{%temp, %r2392}, %fd9117;
	}
	add.s32 	%r2393, %r2392, -1048576;
	mov.b64 	%fd9118, {%r2391, %r2393};
	mul.f64 	%fd9119, %fd9116, %fd9117;
	neg.f64 	%fd9120, %fd9119;
	fma.rn.f64 	%fd9121, %fd9119, %fd9120, %fd9116;
	fma.rn.f64 	%fd9122, %fd9121, %fd9118, %fd9119;
	neg.f64 	%fd9123, %fd9122;
	fma.rn.f64 	%fd9124, %fd9117, %fd9123, 0d3FF0000000000000;
	fma.rn.f64 	%fd9125, %fd9124, %fd9118, %fd9118;
	fma.rn.f64 	%fd9126, %fd9122, %fd9123, %fd9116;
	fma.rn.f64 	%fd9127, %fd9126, %fd9125, %fd9122;
	{
	.reg .b32 %temp; 
	mov.b64 	{%r2394, %temp}, %fd9127;
	}
	{
	.reg .b32 %temp; 
	mov.b64 	{%temp, %r2395}, %fd9127;
	}
	add.s32 	%r2396, %r2395, 1048576;
	mov.b64 	%fd9128, {%r2394, %r2396};
	fma.rn.f64 	%fd9129, %fd9115, 0d3EC715B371155F70, 0dBEBAC2FE66FAAC4B;
	fma.rn.f64 	%fd9130, %fd9129, %fd9115, 0d3ED9A9B88EFCD9B8;
	fma.rn.f64 	%fd9131, %fd9130, %fd9115, 0d3EDD0F40A8A0C4C3;
	fma.rn.f64 	%fd9132, %fd9131, %fd9115, 0d3EF46D4CFA9E0E1F;
	fma.rn.f64 	%fd9133, %fd9132, %fd9115, 0d3F079C168D1E2422;
	fma.rn.f64 	%fd9134, %fd9133, %fd9115, 0d3F1C9A88C3BCA540;
	fma.rn.f64 	%fd9135, %fd9134, %fd9115, 0d3F31C4E64BD476DF;
	fma.rn.f64 	%fd9136, %fd9135, %fd9115, 0d3F46E8BA60009C8F;
	fma.rn.f64 	%fd9137, %fd9136, %fd9115, 0d3F5F1C71C62B05A2;
	fma.rn.f64 	%fd9138, %fd9137, %fd9115, 0d3F76DB6DB6DC9F2C;
	fma.rn.f64 	%fd9139, %fd9138, %fd9115, 0d3F9333333333329C;
	fma.rn.f64 	%fd9140, %fd9139, %fd9115, 0d3FB5555555555555;
	setp.lt.s32 	%p897, %r2389, 1;
	mov.f64 	%fd9141, 0d0000000000000000;
	mul.rn.f64 	%fd9142, %fd1346, %fd9141;
	mul.f64 	%fd9143, %fd9115, %fd9140;
	fma.rn.f64 	%fd9144, %fd9143, %fd9128, %fd9128;
	selp.f64 	%fd9145, %fd9142, %fd9144, %p897;
	setp.lt.s32 	%p898, %r2389, 0;
	mov.f64 	%fd9146, 0d7FF0000000000000;
	mul.rn.f64 	%fd9147, %fd9145, %fd9146;
	selp.f64 	%fd9148, %fd9147, %fd9145, %p898;
	setp.lt.s32 	%p899, %r598, 0;
	mov.f64 	%fd9149, 0dBCA1A62633145C07;
	add.rn.f64 	%fd9150, %fd9148, %fd9149;
	neg.f64 	%fd9151, %fd9150;
	mov.f64 	%fd9152, 0d400921FB54442D18;
	add.rn.f64 	%fd9153, %fd9152, %fd9151;
	selp.f64 	%fd17337, %fd9153, %fd9148, %p899;
$L__BB1_924:
	mul.f64 	%fd9175, %fd17337, 0d404CA5DC1A63C1F5;
	setp.gt.f64 	%p901, %fd1342, 0d0000000000000000;
	neg.f64 	%fd9176, %fd9175;
	selp.f64 	%fd17316, %fd9176, %fd9175, %p901;
	setp.eq.s32 	%p902, %r3934, 1;
	@%p902 bra 	$L__BB1_940;
	ld.local.f64 	%fd9177, [%rd6+8];
	mul.f64 	%fd1353, %fd9177, 0d3F91DF46A2529D3A;
	abs.f64 	%fd1354, %fd1353;
	setp.eq.f64 	%p903, %fd1354, 0d7FF0000000000000;
	@%p903 bra 	$L__BB1_929;
	mul.f64 	%fd9178, %fd1353, 0d3FE45F306DC9C883;
	cvt.rni.s32.f64 	%r3938, %fd9178;
	cvt.rn.f64.s32 	%fd9179, %r3938;
	fma.rn.f64 	%fd9180, %fd9179, 0dBFF921FB54442D18, %fd1353;
	fma.rn.f64 	%fd9181, %fd9179, 0dBC91A62633145C00, %fd9180;
	fma.rn.f64 	%fd17339, %fd9179, 0dB97B839A252049C0, %fd9181;
	setp.ltu.f64 	%p904, %fd1354, 0d41E0000000000000;
	@%p904 bra 	$L__BB1_928;
	{ // callseq 1415, 0
	.param .b64 param0;
	st.param.f64 	[param0], %fd1353;
	.param .align 16 .b8 retval0[16];
	call.uni (retval0), 
	__internal_trig_reduction_slowpathd, 
	(
	param0
	);
	ld.param.f64 	%fd17339, [retval0];
	ld.param.b32 	%r3938, [retval0+8];
	} // callseq 1415
$L__BB1_928:
	add.s32 	%r3939, %r3938, 1;
	bra.uni 	$L__BB1_930;
$L__BB1_929:
	mov.f64 	%fd9183, 0d0000000000000000;
	mul.rn.f64 	%fd17339, %fd1353, %fd9183;
	mov.b32 	%r3939, 1;
$L__BB1_930:
	shl.b32 	%r2399, %r3939, 6;
	cvt.u64.u32 	%rd640, %r2399;
	and.b64  	%rd641, %rd640, 64;
	mov.u64 	%rd642, __cudart_sin_cos_coeffs;
	add.s64 	%rd643, %rd642, %rd641;
	mul.rn.f64 	%fd9184, %fd17339, %fd17339;
	and.b32  	%r2400, %r3939, 1;
	setp.eq.b32 	%p906, %r2400, 1;
	selp.f64 	%fd9185, 0dBDA8FF8320FD8164, 0d3DE5DB65F9785EBA, %p906;
	ld.global.nc.v2.f64 	{%fd9186, %fd9187}, [%rd643];
	fma.rn.f64 	%fd9188, %fd9185, %fd9184, %fd9186;
	fma.rn.f64 	%fd9189, %fd9188, %fd9184, %fd9187;
	ld.global.nc.v2.f64 	{%fd9190, %fd9191}, [%rd643+16];
	fma.rn.f64 	%fd9192, %fd9189, %fd9184, %fd9190;
	fma.rn.f64 	%fd9193, %fd9192, %fd9184, %fd9191;
	ld.global.nc.v2.f64 	{%fd9194, %fd9195}, [%rd643+32];
	fma.rn.f64 	%fd9196, %fd9193, %fd9184, %fd9194;
	fma.rn.f64 	%fd9197, %fd9196, %fd9184, %fd9195;
	fma.rn.f64 	%fd9198, %fd9197, %fd17339, %fd17339;
	fma.rn.f64 	%fd9199, %fd9197, %fd9184, 0d3FF0000000000000;
	selp.f64 	%fd9200, %fd9199, %fd9198, %p906;
	and.b32  	%r2401, %r3939, 2;
	setp.eq.s32 	%p907, %r2401, 0;
	mov.f64 	%fd9201, 0d0000000000000000;
	sub.f64 	%fd9202, %fd9201, %fd9200;
	selp.f64 	%fd1360, %fd9200, %fd9202, %p907;
	@%p903 bra 	$L__BB1_933;
	mul.f64 	%fd9203, %fd1353, 0d3FE45F306DC9C883;
	cvt.rni.s32.f64 	%r3940, %fd9203;
	cvt.rn.f64.s32 	%fd9204, %r3940;
	fma.rn.f64 	%fd9205, %fd9204, 0dBFF921FB54442D18, %fd1353;
	fma.rn.f64 	%fd9206, %fd9204, 0dBC91A62633145C00, %fd9205;
	fma.rn.f64 	%fd17340, %fd9204, 0dB97B839A252049C0, %fd9206;
	setp.ltu.f64 	%p908, %fd1354, 0d41E0000000000000;
	@%p908 bra 	$L__BB1_934;
	{ // callseq 1416, 0
	.param .b64 param0;
	st.param.f64 	[param0], %fd1353;
	.param .align 16 .b8 retval0[16];
	call.uni (retval0), 
	__internal_trig_reduction_slowpathd, 
	(
	param0
	);
	ld.param.f64 	%fd17340, [retval0];
	ld.param.b32 	%r3940, [retval0+8];
	} // callseq 1416
	bra.uni 	$L__BB1_934;
$L__BB1_933:
	mov.f64 	%fd9208, 0d0000000000000000;
	mul.rn.f64 	%fd17340, %fd1353, %fd9208;
	mov.b32 	%r3940, 0;
$L__BB1_934:
	shl.b32 	%r2404, %r3940, 6;
	cvt.u64.u32 	%rd644, %r2404;
	and.b64  	%rd645, %rd644, 64;
	mov.u64 	%rd646, __cudart_sin_cos_coeffs;
	add.s64 	%rd647, %rd646, %rd645;
	mul.rn.f64 	%fd9209, %fd17340, %fd17340;
	and.b32  	%r2405, %r3940, 1;
	setp.eq.b32 	%p909, %r2405, 1;
	selp.f64 	%fd9210, 0dBDA8FF8320FD8164, 0d3DE5DB65F9785EBA, %p909;
	ld.global.nc.v2.f64 	{%fd9211, %fd9212}, [%rd647];
	fma.rn.f64 	%fd9213, %fd9210, %fd9209, %fd9211;
	fma.rn.f64 	%fd9214, %fd9213, %fd9209, %fd9212;
	ld.global.nc.v2.f64 	{%fd9215, %fd9216}, [%rd647+16];
	fma.rn.f64 	%fd9217, %fd9214, %fd9209, %fd9215;
	fma.rn.f64 	%fd9218, %fd9217, %fd9209, %fd9216;
	ld.global.nc.v2.f64 	{%fd9219, %fd9220}, [%rd647+32];
	fma.rn.f64 	%fd9221, %fd9218, %fd9209, %fd9219;
	fma.rn.f64 	%fd9222, %fd9221, %fd9209, %fd9220;
	fma.rn.f64 	%fd9223, %fd9222, %fd17340, %fd17340;
	fma.rn.f64 	%fd9224, %fd9222, %fd9209, 0d3FF0000000000000;
	selp.f64 	%fd9225, %fd9224, %fd9223, %p909;
	and.b32  	%r2406, %r3940, 2;
	setp.eq.s32 	%p910, %r2406, 0;
	mov.f64 	%fd9226, 0d0000000000000000;
	sub.f64 	%fd9227, %fd9226, %fd9225;
	selp.f64 	%fd9228, %fd9225, %fd9227, %p910;
	mul.f64 	%fd9229, %fd1245, %fd1360;
	fma.rn.f64 	%fd9230, %fd1244, %fd9228, %fd9229;
	add.f64 	%fd1365, %fd9230, %fd1341;
	fma.rn.f64 	%fd9231, %fd1365, %fd1365, %fd1344;
	sqrt.rn.f64 	%fd9232, %fd9231;
	div.rn.f64 	%fd1366, %fd1343, %fd9232;
	{
	.reg .b32 %temp; 
	mov.b64 	{%temp, %r607}, %fd1366;
	}
	abs.f64 	%fd1367, %fd1366;
	{
	.reg .b32 %temp; 
	mov.b64 	{%temp, %r2407}, %fd1367;
	}
	setp.lt.s32 	%p911, %r2407, 1071801958;
	@%p911 bra 	$L__BB1_936;
	mov.f64 	%fd9233, 0d3FF0000000000000;
	sub.f64 	%fd9234, %fd9233, %fd1367;
	{
	.reg .b32 %temp; 
	mov.b64 	{%r2408, %temp}, %fd9234;
	}
	{
	.reg .b32 %temp; 
	mov.b64 	{%temp, %r2409}, %fd9234;
	}
	add.s32 	%r2410, %r2409, -1048576;
	mov.b64 	%fd9235, {%r2408, %r2410};
	rsqrt.approx.ftz.f64 	%fd9236, %fd9235;
	{
	.reg .b32 %temp; 
	mov.b64 	{%r2411, %temp}, %fd9236;
	}
	{
	.reg .b32 %temp; 
	mov.b64 	{%temp, %r2412}, %fd9236;
	}
	add.s32 	%r2413, %r2412, -1048576;
	mov.b64 	%fd9237, {%r2411, %r2413};
	mul.f64 	%fd9238, %fd9235, %fd9236;
	neg.f64 	%fd9239, %fd9238;
	fma.rn.f64 	%fd9240, %fd9238, %fd9239, %fd9235;
	fma.rn.f64 	%fd9241, %fd9240, %fd9237, %fd9238;
	neg.f64 	%fd9242, %fd9241;
	fma.rn.f64 	%fd9243, %fd9236, %fd9242, 0d3FF0000000000000;
	fma.rn.f64 	%fd9244, %fd9243, %fd9237, %fd9237;
	fma.rn.f64 	%fd9245, %fd9241, %fd9242, %fd9235;
	fma.rn.f64 	%fd9246, %fd9245, %fd9244, %fd9241;
	{
	.reg .b32 %temp; 
	mov.b64 	{%r2414, %temp}, %fd9246;
	}
	{
	.reg .b32 %temp; 
	mov.b64 	{%temp, %r2415}, %fd9246;
	}
	add.s32 	%r2416, %r2415, 1048576;
	mov.b64 	%fd9247, {%r2414, %r2416};
	fma.rn.f64 	%fd9248, %fd9234, 0d3EC715B371155F70, 0dBEBAC2FE66FAAC4B;
	fma.rn.f64 	%fd9249, %fd9248, %fd9234, 0d3ED9A9B88EFCD9B8;
	fma.rn.f64 	%fd9250, %fd9249, %fd9234, 0d3EDD0F40A8A0C4C3;
	fma.rn.f64 	%fd9251, %fd9250, %fd9234, 0d3EF46D4CFA9E0E1F;
	fma.rn.f64 	%fd9252, %fd9251, %fd9234, 0d3F079C168D1E2422;
	fma.rn.f64 	%fd9253, %fd9252, %fd9234, 0d3F1C9A88C3BCA540;
	fma.rn.f64 	%fd9254, %fd9253, %fd9234, 0d3F31C4E64BD476DF;
	fma.rn.f64 	%fd9255, %fd9254, %fd9234, 0d3F46E8BA60009C8F;
	fma.rn.f64 	%fd9256, %fd9255, %fd9234, 0d3F5F1C71C62B05A2;
	fma.rn.f64 	%fd9257, %fd9256, %fd9234, 0d3F76DB6DB6DC9F2C;
	fma.rn.f64 	%fd9258, %fd9257, %fd9234, 0d3F9333333333329C;
	fma.rn.f64 	%fd9259, %fd9258, %fd9234, 0d3FB5555555555555;
	setp.lt.s32 	%p912, %r2409, 1;
	mov.f64 	%fd9260, 0d0000000000000000;
	mul.rn.f64 	%fd9261, %fd1367, %fd9260;
	mul.f64 	%fd9262, %fd9234, %fd9259;
	fma.rn.f64 	%fd9263, %fd9262, %fd9247, %fd9247;
	selp.f64 	%fd9264, %fd9261, %fd9263, %p912;
	setp.lt.s32 	%p913, %r2409, 0;
	mov.f64 	%fd9265, 0d7FF0000000000000;
	mul.rn.f64 	%fd9266, %fd9264, %fd9265;
	selp.f64 	%fd9267, %fd9266, %fd9264, %p913;
	setp.lt.s32 	%p914, %r607, 0;
	mov.f64 	%fd9268, 0dBCA1A62633145C07;
	add.rn.f64 	%fd9269, %fd9267, %fd9268;
	neg.f64 	%fd9270, %fd9269;
	mov.f64 	%fd9271, 0d400921FB54442D18;
	add.rn.f64 	%fd9272, %fd9271, %fd9270;
	selp.f64 	%fd17341, %fd9272, %fd9267, %p914;
	bra.uni 	$L__BB1_939;
$L__BB1_936:
	mul.f64 	%fd9273, %fd1366, %fd1366;
	fma.rn.f64 	%fd9274, %fd9273, 0d3FB0066BDC1895E9, 0dBFB3823B180754AF;
	fma.rn.f64 	%fd9275, %fd9274, %fd9273, 0d3FB11E52CC2F79AE;
	fma.rn.f64 	%fd9276, %fd9275, %fd9273, 0dBF924EAF3526861B;
	fma.rn.f64 	%fd9277, %fd9276, %fd9273, 0d3F91DF02A31E6CB7;
	fma.rn.f64 	%fd9278, %fd9277, %fd9273, 0d3F847D18B0EEC6CC;
	fma.rn.f64 	%fd9279, %fd9278, %fd9273, 0d3F8D0AF961BA53B0;
	fma.rn.f64 	%fd9280, %fd9279, %fd9273, 0d3F91BF7734CF1C48;
	fma.rn.f64 	%fd9281, %fd9280, %fd9273, 0d3F96E91483144EF7;
	fma.rn.f64 	%fd9282, %fd9281, %fd9273, 0d3F9F1C6E0A4F9F81;
	fma.rn.f64 	%fd9283, %fd9282, %fd9273, 0d3FA6DB6DC27FA92B;
	fma.rn.f64 	%fd9284, %fd9283, %fd9273, 0d3FB333333320F91B;
	fma.rn.f64 	%fd9285, %fd9284, %fd9273, 0d3FC5555555555F4D;
	mul.f64 	%fd9286, %fd9273, %fd9285;
	fma.rn.f64 	%fd1369, %fd9286, %fd1367, %fd1367;
	setp.lt.s32 	%p915, %r607, 0;
	@%p915 bra 	$L__BB1_938;
	mov.f64 	%fd9287, 0dBC91A62633145C07;
	add.rn.f64 	%fd9288, %fd1369, %fd9287;
	neg.f64 	%fd9289, %fd9288;
	mov.f64 	%fd9290, 0d3FF921FB54442D18;
	add.rn.f64 	%fd17341, %fd9290, %fd9289;
	bra.uni 	$L__BB1_939;
$L__BB1_938:
	mov.f64 	%fd9291, 0d3C91A62633145C07;
	add.rn.f64 	%fd9292, %fd1369, %fd9291;
	mov.f64 	%fd9293, 0d3FF921FB54442D18;
	add.rn.f64 	%fd17341, %fd9293, %fd9292;
$L__BB1_939:
	mul.f64 	%fd9294, %fd17341, 0d404CA5DC1A63C1F5;
	setp.gt.f64 	%p916, %fd1365, 0d0000000000000000;
	neg.f64 	%fd9295, %fd9294;
	selp.f64 	%fd17317, %fd9295, %fd9294, %p916;
$L__BB1_940:
	ld.global.f64 	%fd9296, [%rd32+32];
	mul.f64 	%fd9297, %fd9296, %fd1244;
	div.rn.f64 	%fd1376, %fd9297, %fd1249;
	mul.f64 	%fd9298, %fd9296, %fd1245;
	div.rn.f64 	%fd1377, %fd9298, %fd1249;
	mul.f64 	%fd9299, %fd9296, %fd1246;
	div.rn.f64 	%fd1378, %fd9299, %fd1249;
	@%p887 bra 	$L__BB1_986;
	shl.b32 	%r2417, %r3917, 1;
	or.b32  	%r2418, %r2417, 1;
	cvt.rn.f64.u32 	%fd17348, %r2418;
	abs.f64 	%fd9300, %fd17316;
	mov.f64 	%fd9301, 0d4066800000000000;
	sub.f64 	%fd9302, %fd9301, %fd9300;
	min.f64 	%fd9303, %fd9300, %fd9302;
	setp.lt.f64 	%p918, %fd9303, %fd1236;
	@%p918 bra 	$L__BB1_963;
	mul.f64 	%fd1380, %fd17316, 0d3F91DF46A2529D3A;
	abs.f64 	%fd1381, %fd1380;
	setp.neu.f64 	%p919, %fd1381, 0d7FF0000000000000;
	@%p919 bra 	$L__BB1_944;
	mov.f64 	%fd9309, 0d0000000000000000;
	mul.rn.f64 	%fd17344, %fd1380, %fd9309;
	mov.b32 	%r3941, 0;
	bra.uni 	$L__BB1_946;
$L__BB1_944:
	mul.f64 	%fd9304, %fd1380, 0d3FE45F306DC9C883;
	cvt.rni.s32.f64 	%r3941, %fd9304;
	cvt.rn.f64.s32 	%fd9305, %r3941;
	fma.rn.f64 	%fd9306, %fd9305, 0dBFF921FB54442D18, %fd1380;
	fma.rn.f64 	%fd9307, %fd9305, 0dBC91A62633145C00, %fd9306;
	fma.rn.f64 	%fd17344, %fd9305, 0dB97B839A252049C0, %fd9307;
	setp.ltu.f64 	%p920, %fd1381, 0d41E0000000000000;
	@%p920 bra 	$L__BB1_946;
	{ // callseq 1417, 0
	.param .b64 param0;
	st.param.f64 	[param0], %fd1380;
	.param .align 16 .b8 retval0[16];
	call.uni (retval0), 
	__internal_trig_reduction_slowpathd, 
	(
	param0
	);
	ld.param.f64 	%fd17344, [retval0];
	ld.param.b32 	%r3941, [retval0+8];
	} // callseq 1417
$L__BB1_946:
	shl.b32 	%r2421, %r3941, 6;
	cvt.u64.u32 	%rd648, %r2421;
	and.b64  	%rd649, %rd648, 64;
	mov.u64 	%rd650, __cudart_sin_cos_coeffs;
	add.s64 	%rd651, %rd650, %rd649;
	mul.rn.f64 	%fd9310, %fd17344, %fd17344;
	and.b32  	%r2422, %r3941, 1;
	setp.eq.b32 	%p922, %r2422, 1;
	selp.f64 	%fd9311, 0dBDA8FF8320FD8164, 0d3DE5DB65F9785EBA, %p922;
	ld.global.nc.v2.f64 	{%fd9312, %fd9313}, [%rd651];
	fma.rn.f64 	%fd9314, %fd9311, %fd9310, %fd9312;
	fma.rn.f64 	%fd9315, %fd9314, %fd9310, %fd9313;
	ld.global.nc.v2.f64 	{%fd9316, %fd9317}, [%rd651+16];
	fma.rn.f64 	%fd9318, %fd9315, %fd9310, %fd9316;
	fma.rn.f64 	%fd9319, %fd9318, %fd9310, %fd9317;
	ld.global.nc.v2.f64 	{%fd9320, %fd9321}, [%rd651+32];
	fma.rn.f64 	%fd9322, %fd9319, %fd9310, %fd9320;
	fma.rn.f64 	%fd9323, %fd9322, %fd9310, %fd9321;
	fma.rn.f64 	%fd9324, %fd9323, %fd17344, %fd17344;
	fma.rn.f64 	%fd9325, %fd9323, %fd9310, 0d3FF0000000000000;
	selp.f64 	%fd9326, %fd9325, %fd9324, %p922;
	and.b32  	%r2423, %r3941, 2;
	setp.eq.s32 	%p923, %r2423, 0;
	mov.f64 	%fd9327, 0d0000000000000000;
	sub.f64 	%fd9328, %fd9327, %fd9326;
	selp.f64 	%fd9329, %fd9326, %fd9328, %p923;
	ld.global.f64 	%fd9330, [%rd32+24];
	cvt.rzi.s32.f64 	%r2424, %fd9330;
	mul.wide.s32 	%rd652, %r2424, 8;
	add.s64 	%rd653, %rd4, %rd652;
	ld.global.f64 	%fd1386, [%rd653+40];
	neg.f64 	%fd9331, %fd1386;
	mul.f64 	%fd1387, %fd9329, %fd9331;
	@%p919 bra 	$L__BB1_948;
	mov.f64 	%fd9337, 0d0000000000000000;
	mul.rn.f64 	%fd17346, %fd1380, %fd9337;
	mov.b32 	%r3943, 1;
	bra.uni 	$L__BB1_951;
$L__BB1_948:
	mul.f64 	%fd9332, %fd1380, 0d3FE45F306DC9C883;
	cvt.rni.s32.f64 	%r3942, %fd9332;
	cvt.rn.f64.s32 	%fd9333, %r3942;
	fma.rn.f64 	%fd9334, %fd9333, 0dBFF921FB54442D18, %fd1380;
	fma.rn.f64 	%fd9335, %fd9333, 0dBC91A62633145C00, %fd9334;
	fma.rn.f64 	%fd17346, %fd9333, 0dB97B839A252049C0, %fd9335;
	setp.ltu.f64 	%p924, %fd1381, 0d41E0000000000000;
	@%p924 bra 	$L__BB1_950;
	{ // callseq 1418, 0
	.param .b64 param0;
	st.param.f64 	[param0], %fd1380;
	.param .align 16 .b8 retval0[16];
	call.uni (retval0), 
	__internal_trig_reduction_slowpathd, 
	(
	param0
	);
	ld.param.f64 	%fd17346, [retval0];
	ld.param.b32 	%r3942, [retval0+8];
	} // callseq 1418
$L__BB1_950:
	add.s32 	%r3943, %r3942, 1;
$L__BB1_951:
	setp.lt.s32 	%p925, %r544, 1;
	shl.b32 	%r2427, %r3943, 6;
	cvt.u64.u32 	%rd654, %r2427;
	and.b64  	%rd655, %rd654, 64;
	mov.u64 	%rd656, __cudart_sin_cos_coeffs;
	add.s64 	%rd657, %rd656, %rd655;
	mul.rn.f64 	%fd9338, %fd17346, %fd17346;
	and.b32  	%r2428, %r3943, 1;
	setp.eq.b32 	%p926, %r2428, 1;
	selp.f64 	%fd9339, 0dBDA8FF8320FD8164, 0d3DE5DB65F9785EBA, %p926;
	ld.global.nc.v2.f64 	{%fd9340, %fd9341}, [%rd657];
	fma.rn.f64 	%fd9342, %fd9339, %fd9338, %fd9340;
	fma.rn.f64 	%fd9343, %fd9342, %fd9338, %fd9341;
	ld.global.nc.v2.f64 	{%fd9344, %fd9345}, [%rd657+16];
	fma.rn.f64 	%fd9346, %fd9343, %fd9338, %fd9344;
	fma.rn.f64 	%fd9347, %fd9346, %fd9338, %fd9345;
	ld.global.nc.v2.f64 	{%fd9348, %fd9349}, [%rd657+32];
	fma.rn.f64 	%fd9350, %fd9347, %fd9338, %fd9348;
	fma.rn.f64 	%fd9351, %fd9350, %fd9338, %fd9349;
	fma.rn.f64 	%fd9352, %fd9351, %fd17346, %fd17346;
	fma.rn.f64 	%fd9353, %fd9351, %fd9338, 0d3FF0000000000000;
	selp.f64 	%fd9354, %fd9353, %fd9352, %p926;
	and.b32  	%r2429, %r3943, 2;
	setp.eq.s32 	%p927, %r2429, 0;
	mov.f64 	%fd9355, 0d0000000000000000;
	sub.f64 	%fd9356, %fd9355, %fd9354;
	selp.f64 	%fd9357, %fd9354, %fd9356, %p927;
	mul.f64 	%fd1393, %fd1386, %fd9357;
	@%p925 bra 	$L__BB1_960;
	ld.local.f64 	%fd17347, [%rd6];
	mov.b32 	%r3944, 0;
$L__BB1_953:
	mul.lo.s32 	%r2431, %r3944, 6;
	mul.wide.u32 	%rd658, %r2431, 8;
	add.s64 	%rd33, %rd3, %rd658;
	ld.global.f64 	%fd9358, [%rd33+32];
	setp.leu.f64 	%p928, %fd17347, %fd9358;
	@%p928 bra 	$L__BB1_959;
	ld.global.f64 	%fd9359, [%rd33+40];
	setp.geu.f64 	%p929, %fd17347, %fd9359;
	@%p929 bra 	$L__BB1_959;
	ld.global.f64 	%fd9360, [%rd33];
	setp.leu.f64 	%p930, %fd1387, %fd9360;
	@%p930 bra 	$L__BB1_959;
	ld.global.f64 	%fd9361, [%rd33+8];
	setp.geu.f64 	%p931, %fd1387, %fd9361;
	@%p931 bra 	$L__BB1_959;
	ld.global.f64 	%fd9362, [%rd33+16];
	setp.leu.f64 	%p932, %fd1393, %fd9362;
	@%p932 bra 	$L__BB1_959;
	ld.global.f64 	%fd9363, [%rd33+24];
	setp.lt.f64 	%p933, %fd1393, %fd9363;
	mov.b32 	%r3955, 1;
	@%p933 bra 	$L__BB1_962;
$L__BB1_959:
	add.s32 	%r3944, %r3944, 1;
	setp.ne.s32 	%p934, %r3944, %r544;
	mov.b32 	%r3955, 0;
	@%p934 bra 	$L__BB1_953;
$L__BB1_960:
	mov.u32 	%r618, %r3955;
	setp.eq.s32 	%p935, %r618, 0;
	mov.b32 	%r3955, 0;
	@%p935 bra 	$L__BB1_963;
	ld.local.f64 	%fd17347, [%rd6];
	mov.u32 	%r3955, %r618;
$L__BB1_962:
	shl.b32 	%r2435, %r3956, 3;
	mul.wide.s32 	%rd659, %r2435, 8;
	add.s64 	%rd660, %rd11, %rd659;
	st.global.f64 	[%rd660], %fd1387;
	st.global.f64 	[%rd660+8], %fd1393;
	st.global.f64 	[%rd660+16], %fd17347;
	st.global.f64 	[%rd660+24], %fd1376;
	st.global.f64 	[%rd660+32], %fd1377;
	st.global.f64 	[%rd660+40], %fd1378;
	ld.global.f64 	%fd9364, [%rd32+24];
	st.global.f64 	[%rd660+48], %fd9364;
	st.global.f64 	[%rd660+56], %fd17348;
	add.f64 	%fd17348, %fd17348, 0d3FF0000000000000;
	add.s32 	%r3956, %r3956, 1;
$L__BB1_963:
	setp.eq.s32 	%p936, %r3934, 1;
	@%p936 bra 	$L__BB1_986;
	abs.f64 	%fd9365, %fd17317;
	mov.f64 	%fd9366, 0d4066800000000000;
	sub.f64 	%fd9367, %fd9366, %fd9365;
	min.f64 	%fd9368, %fd9365, %fd9367;
	setp.lt.f64 	%p937, %fd9368, %fd1236;
	@%p937 bra 	$L__BB1_986;
	mul.f64 	%fd1399, %fd17317, 0d3F91DF46A2529D3A;
	abs.f64 	%fd1400, %fd1399;
	setp.eq.f64 	%p938, %fd1400, 0d7FF0000000000000;
	@%p938 bra 	$L__BB1_968;
	mul.f64 	%fd9369, %fd1399, 0d3FE45F306DC9C883;
	cvt.rni.s32.f64 	%r3949, %fd9369;
	cvt.rn.f64.s32 	%fd9370, %r3949;
	fma.rn.f64 	%fd9371, %fd9370, 0dBFF921FB54442D18, %fd1399;
	fma.rn.f64 	%fd9372, %fd9370, 0dBC91A62633145C00, %fd9371;
	fma.rn.f64 	%fd17349, %fd9370, 0dB97B839A252049C0, %fd9372;
	setp.ltu.f64 	%p939, %fd1400, 0d41E0000000000000;
	@%p939 bra 	$L__BB1_969;
	{ // callseq 1419, 0
	.param .b64 param0;
	st.param.f64 	[param0], %fd1399;
	.param .align 16 .b8 retval0[16];
	call.uni (retval0), 
	__internal_trig_reduction_slowpathd, 
	(
	param0
	);
	ld.param.f64 	%fd17349, [retval0];
	ld.param.b32 	%r3949, [retval0+8];
	} // callseq 1419
	bra.uni 	$L__BB1_969;
$L__BB1_968:
	mov.f64 	%fd9374, 0d0000000000000000;
	mul.rn.f64 	%fd17349, %fd1399, %fd9374;
	mov.b32 	%r3949, 0;
$L__BB1_969:
	shl.b32 	%r2438, %r3949, 6;
	cvt.u64.u32 	%rd661, %r2438;
	and.b64  	%rd662, %rd661, 64;
	add.s64 	%rd664, %rd525, %rd662;
	mul.rn.f64 	%fd9375, %fd17349, %fd17349;
	and.b32  	%r2439, %r3949, 1;
	setp.eq.b32 	%p941, %r2439, 1;
	selp.f64 	%fd9376, 0dBDA8FF8320FD8164, 0d3DE5DB65F9785EBA, %p941;
	ld.global.nc.v2.f64 	{%fd9377, %fd9378}, [%rd664];
	fma.rn.f64 	%fd9379, %fd9376, %fd9375, %fd9377;
	fma.rn.f64 	%fd9380, %fd9379, %fd9375, %fd9378;
	ld.global.nc.v2.f64 	{%fd9381, %fd9382}, [%rd664+16];
	fma.rn.f64 	%fd9383, %fd9380, %fd9375, %fd9381;
	fma.rn.f64 	%fd9384, %fd9383, %fd9375, %fd9382;
	ld.global.nc.v2.f64 	{%fd9385, %fd9386}, [%rd664+32];
	fma.rn.f64 	%fd9387, %fd9384, %fd9375, %fd9385;
	fma.rn.f64 	%fd9388, %fd9387, %fd9375, %fd9386;
	fma.rn.f64 	%fd9389, %fd9388, %fd17349, %fd17349;
	fma.rn.f64 	%fd9390, %fd9388, %fd9375, 0d3FF0000000000000;
	selp.f64 	%fd9391, %fd9390, %fd9389, %p941;
	and.b32  	%r2440, %r3949, 2;
	setp.eq.s32 	%p942, %r2440, 0;
	mov.f64 	%fd9392, 0d0000000000000000;
	sub.f64 	%fd9393, %fd9392, %fd9391;
	selp.f64 	%fd9394, %fd9391, %fd9393, %p942;
	ld.global.f64 	%fd9395, [%rd32+24];
	cvt.rzi.s32.f64 	%r2441, %fd9395;
	mul.wide.s32 	%rd665, %r2441, 8;
	add.s64 	%rd666, %rd4, %rd665;
	ld.global.f64 	%fd1405, [%rd666+40];
	neg.f64 	%fd9396, %fd1405;
	mul.f64 	%fd1406, %fd9394, %fd9396;
	@%p938 bra 	$L__BB1_973;
	mul.f64 	%fd9397, %fd1399, 0d3FE45F306DC9C883;
	cvt.rni.s32.f64 	%r3950, %fd9397;
	cvt.rn.f64.s32 	%fd9398, %r3950;
	fma.rn.f64 	%fd9399, %fd9398, 0dBFF921FB54442D18, %fd1399;
	fma.rn.f64 	%fd9400, %fd9398, 0dBC91A62633145C00, %fd9399;
	fma.rn.f64 	%fd17351, %fd9398, 0dB97B839A252049C0, %fd9400;
	setp.ltu.f64 	%p943, %fd1400, 0d41E0000000000000;
	@%p943 bra 	$L__BB1_972;
	{ // callseq 1420, 0
	.param .b64 param0;
	st.param.f64 	[param0], %fd1399;
	.param .align 16 .b8 retval0[16];
	call.uni (retval0), 
	__internal_trig_reduction_slowpathd, 
	(
	param0
	);
	ld.param.f64 	%fd17351, [retval0];
	ld.param.b32 	%r3950, [retval0+8];
	} // callseq 1420
$L__BB1_972:
	add.s32 	%r3951, %r3950, 1;
	bra.uni 	$L__BB1_974;
$L__BB1_973:
	mov.f64 	%fd9402, 0d0000000000000000;
	mul.rn.f64 	%fd17351, %fd1399, %fd9402;
	mov.b32 	%r3951, 1;
$L__BB1_974:
	setp.lt.s32 	%p944, %r544, 1;
	shl.b32 	%r2444, %r3951, 6;
	cvt.u64.u32 	%rd667, %r2444;
	and.b64  	%rd668, %rd667, 64;
	mov.u64 	%rd669, __cudart_sin_cos_coeffs;
	add.s64 	%rd670, %rd669, %rd668;
	mul.rn.f64 	%fd9403, %fd17351, %fd17351;
	and.b32  	%r2445, %r3951, 1;
	setp.eq.b32 	%p945, %r2445, 1;
	selp.f64 	%fd9404, 0dBDA8FF8320FD8164, 0d3DE5DB65F9785EBA, %p945;
	ld.global.nc.v2.f64 	{%fd9405, %fd9406}, [%rd670];
	fma.rn.f64 	%fd9407, %fd9404, %fd9403, %fd9405;
	fma.rn.f64 	%fd9408, %fd9407, %fd9403, %fd9406;
	ld.global.nc.v2.f64 	{%fd9409, %fd9410}, [%rd670+16];
	fma.rn.f64 	%fd9411, %fd9408, %fd9403, %fd9409;
	fma.rn.f64 	%fd9412, %fd9411, %fd9403, %fd9410;
	ld.global.nc.v2.f64 	{%fd9413, %fd9414}, [%rd670+32];
	fma.rn.f64 	%fd9415, %fd9412, %fd9403, %fd9413;
	fma.rn.f64 	%fd9416, %fd9415, %fd9403, %fd9414;
	fma.rn.f64 	%fd9417, %fd9416, %fd17351, %fd17351;
	fma.rn.f64 	%fd9418, %fd9416, %fd9403, 0d3FF0000000000000;
	selp.f64 	%fd9419, %fd9418, %fd9417, %p945;
	and.b32  	%r2446, %r3951, 2;
	setp.eq.s32 	%p946, %r2446, 0;
	mov.f64 	%fd9420, 0d0000000000000000;
	sub.f64 	%fd9421, %fd9420, %fd9419;
	selp.f64 	%fd9422, %fd9419, %fd9421, %p946;
	mul.f64 	%fd1412, %fd1405, %fd9422;
	@%p944 bra 	$L__BB1_983;
	ld.local.f64 	%fd17352, [%rd6+8];
	mov.b32 	%r3952, 0;
$L__BB1_976:
	mul.lo.s32 	%r2448, %r3952, 6;
	mul.wide.u32 	%rd671, %r2448, 8;
	add.s64 	%rd34, %rd3, %rd671;
	ld.global.f64 	%fd9423, [%rd34+32];
	setp.leu.f64 	%p947, %fd17352, %fd9423;
	@%p947 bra 	$L__BB1_982;
	ld.global.f64 	%fd9424, [%rd34+40];
	setp.geu.f64 	%p948, %fd17352, %fd9424;
	@%p948 bra 	$L__BB1_982;
	ld.global.f64 	%fd9425, [%rd34];
	setp.leu.f64 	%p949, %fd1406, %fd9425;
	@%p949 bra 	$L__BB1_982;
	ld.global.f64 	%fd9426, [%rd34+8];
	setp.geu.f64 	%p950, %fd1406, %fd9426;
	@%p950 bra 	$L__BB1_982;
	ld.global.f64 	%fd9427, [%rd34+16];
	setp.leu.f64 	%p951, %fd1412, %fd9427;
	@%p951 bra 	$L__BB1_982;
	ld.global.f64 	%fd9428, [%rd34+24];
	setp.lt.f64 	%p952, %fd1412, %fd9428;
	mov.b32 	%r3955, 1;
	@%p952 bra 	$L__BB1_985;
$L__BB1_982:
	add.s32 	%r3952, %r3952, 1;
	setp.ne.s32 	%p953, %r3952, %r544;
	mov.b32 	%r3955, 0;
	@%p953 bra 	$L__BB1_976;
$L__BB1_983:
	mov.u32 	%r633, %r3955;
	setp.eq.s32 	%p954, %r633, 0;
	mov.b32 	%r3955, 0;
	@%p954 bra 	$L__BB1_986;
	ld.local.f64 	%fd17352, [%rd6+8];
	mov.u32 	%r3955, %r633;
$L__BB1_985:
	shl.b32 	%r2452, %r3956, 3;
	mul.wide.s32 	%rd672, %r2452, 8;
	add.s64 	%rd673, %rd11, %rd672;
	st.global.f64 	[%rd673], %fd1406;
	st.global.f64 	[%rd673+8], %fd1412;
	st.global.f64 	[%rd673+16], %fd17352;
	st.global.f64 	[%rd673+24], %fd1376;
	st.global.f64 	[%rd673+32], %fd1377;
	st.global.f64 	[%rd673+40], %fd1378;
	ld.global.f64 	%fd9429, [%rd32+24];
	st.global.f64 	[%rd673+48], %fd9429;
	st.global.f64 	[%rd673+56], %fd17348;
	add.s32 	%r3956, %r3956, 1;
$L__BB1_986:
	add.s32 	%r3917, %r3917, 1;
	ld.global.u32 	%r2453, [%rd5+4];
	setp.lt.s32 	%p955, %r3917, %r2453;
	@%p955 bra 	$L__BB1_841;
$L__BB1_987:
	setp.lt.s32 	%p956, %r2, 1;
	mov.f64 	%fd17353, 0d0000000000000000;
	@%p956 bra 	$L__BB1_1112;
	ld.global.f64 	%fd1416, [%rd14];
	ld.global.f64 	%fd1417, [%rd14+8];
	ld.global.f64 	%fd1418, [%rd14+16];
	ld.global.f64 	%fd1419, [%rd4];
	ld.global.f64 	%fd9432, [%rd4+4160];
	mul.f64 	%fd1420, %fd9432, 0d3F91DF46A2529D3A;
	abs.f64 	%fd1421, %fd1420;
	setp.eq.f64 	%p957, %fd1421, 0d7FF0000000000000;
	mul.f64 	%fd9433, %fd1420, 0d3FE45F306DC9C883;
	cvt.rni.s32.f64 	%r640, %fd9433;
	cvt.rn.f64.s32 	%fd9434, %r640;
	fma.rn.f64 	%fd9435, %fd9434, 0dBFF921FB54442D18, %fd1420;
	fma.rn.f64 	%fd9436, %fd9434, 0dBC91A62633145C00, %fd9435;
	fma.rn.f64 	%fd1422, %fd9434, 0dB97B839A252049C0, %fd9436;
	setp.ltu.f64 	%p958, %fd1421, 0d41E0000000000000;
	mov.f64 	%fd17353, 0d0000000000000000;
	mul.rn.f64 	%fd1423, %fd1420, %fd17353;
	mul.rn.f64 	%fd9437, %fd17353, %fd17353;
	fma.rn.f64 	%fd9438, %fd9437, 0dBDA8FF8320FD8164, 0d3E21EEA7C1EF8528;
	fma.rn.f64 	%fd9439, %fd9438, %fd9437, 0dBE927E4F8E06E6D9;
	fma.rn.f64 	%fd9440, %fd9439, %fd9437, 0d3EFA01A019DDBCE9;
	fma.rn.f64 	%fd9441, %fd9440, %fd9437, 0dBF56C16C16C15D47;
	fma.rn.f64 	%fd9442, %fd9441, %fd9437, 0d3FA5555555555551;
	fma.rn.f64 	%fd9443, %fd9442, %fd9437, 0dBFE0000000000000;
	fma.rn.f64 	%fd1424, %fd9443, %fd9437, 0d3FF0000000000000;
	fma.rn.f64 	%fd9444, %fd9437, 0d3DE5DB65F9785EBA, 0dBE5AE5F12CB0D246;
	fma.rn.f64 	%fd9445, %fd9444, %fd9437, 0d3EC71DE369ACE392;
	fma.rn.f64 	%fd9446, %fd9445, %fd9437, 0dBF2A01A019DB62A1;
	fma.rn.f64 	%fd9447, %fd9446, %fd9437, 0d3F81111111110818;
	fma.rn.f64 	%fd9448, %fd9447, %fd9437, 0dBFC5555555555554;
	fma.rn.f64 	%fd9449, %fd9448, %fd9437, 0d0000000000000000;
	fma.rn.f64 	%fd1425, %fd9449, 0d0000000000000000, 0d0000000000000000;
	abs.f64 	%fd1426, %fd9432;
	or.pred  	%p21, %p957, %p958;
	selp.f64 	%fd1427, %fd1423, %fd1422, %p957;
	selp.b32 	%r641, 0, %r640, %p957;
	neg.f64 	%fd1428, %fd1419;
	mov.b32 	%r3958, 0;
	mul.wide.s32 	%rd674, %r4, 8;
	add.s64 	%rd675, %rd8, %rd674;
	mov.u64 	%rd679, __cudart_sin_cos_coeffs;
$L__BB1_989:
	mul.lo.s32 	%r2455, %r3958, 9;
	mul.wide.u32 	%rd676, %r2455, 8;
	add.s64 	%rd35, %rd675, %rd676;
	ld.global.f64 	%fd1430, [%rd35+40];
	ld.global.f64 	%fd1431, [%rd35+48];
	ld.global.f64 	%fd1432, [%rd35+32];
	mul.f64 	%fd1433, %fd1432, 0d3F91DF46A2529D3A;
	abs.f64 	%fd1434, %fd1433;
	setp.neu.f64 	%p959, %fd1434, 0d7FF0000000000000;
	@%p959 bra 	$L__BB1_991;
	mov.f64 	%fd9455, 0d0000000000000000;
	mul.rn.f64 	%fd17354, %fd1433, %fd9455;
	mov.b32 	%r3959, 0;
	bra.uni 	$L__BB1_993;
$L__BB1_991:
	mul.f64 	%fd9450, %fd1433, 0d3FE45F306DC9C883;
	cvt.rni.s32.f64 	%r3959, %fd9450;
	cvt.rn.f64.s32 	%fd9451, %r3959;
	fma.rn.f64 	%fd9452, %fd9451, 0dBFF921FB54442D18, %fd1433;
	fma.rn.f64 	%fd9453, %fd9451, 0dBC91A62633145C00, %fd9452;
	fma.rn.f64 	%fd17354, %fd9451, 0dB97B839A252049C0, %fd9453;
	setp.ltu.f64 	%p960, %fd1434, 0d41E0000000000000;
	@%p960 bra 	$L__BB1_993;
	{ // callseq 1421, 0
	.param .b64 param0;
	st.param.f64 	[param0], %fd1433;
	.param .align 16 .b8 retval0[16];
	call.uni (retval0), 
	__internal_trig_reduction_slowpathd, 
	(
	param0
	);
	ld.param.f64 	%fd17354, [retval0];
	ld.param.b32 	%r3959, [retval0+8];
	} // callseq 1421
$L__BB1_993:
	shl.b32 	%r2458, %r3959, 6;
	cvt.u64.u32 	%rd677, %r2458;
	and.b64  	%rd678, %rd677, 64;
	add.s64 	%rd680, %rd679, %rd678;
	mul.rn.f64 	%fd9456, %fd17354, %fd17354;
	and.b32  	%r2459, %r3959, 1;
	setp.eq.b32 	%p962, %r2459, 1;
	selp.f64 	%fd9457, 0dBDA8FF8320FD8164, 0d3DE5DB65F9785EBA, %p962;
	ld.global.nc.v2.f64 	{%fd9458, %fd9459}, [%rd680];
	fma.rn.f64 	%fd9460, %fd9457, %fd9456, %fd9458;
	fma.rn.f64 	%fd9461, %fd9460, %fd9456, %fd9459;
	ld.global.nc.v2.f64 	{%fd9462, %fd9463}, [%rd680+16];
	fma.rn.f64 	%fd9464, %fd9461, %fd9456, %fd9462;
	fma.rn.f64 	%fd9465, %fd9464, %fd9456, %fd9463;
	ld.global.nc.v2.f64 	{%fd9466, %fd9467}, [%rd680+32];
	fma.rn.f64 	%fd9468, %fd9465, %fd9456, %fd9466;
	fma.rn.f64 	%fd9469, %fd9468, %fd9456, %fd9467;
	fma.rn.f64 	%fd9470, %fd9469, %fd17354, %fd17354;
	fma.rn.f64 	%fd9471, %fd9469, %fd9456, 0d3FF0000000000000;
	selp.f64 	%fd9472, %fd9471, %fd9470, %p962;
	and.b32  	%r2460, %r3959, 2;
	setp.eq.s32 	%p963, %r2460, 0;
	mov.f64 	%fd9473, 0d0000000000000000;
	sub.f64 	%fd9474, %fd9473, %fd9472;
	selp.f64 	%fd1439, %fd9472, %fd9474, %p963;
	@%p959 bra 	$L__BB1_995;
	mov.f64 	%fd9480, 0d0000000000000000;
	mul.rn.f64 	%fd17356, %fd1433, %fd9480;
	mov.b32 	%r3961, 1;
	bra.uni 	$L__BB1_998;
$L__BB1_995:
	mul.f64 	%fd9475, %fd1433, 0d3FE45F306DC9C883;
	cvt.rni.s32.f64 	%r3960, %fd9475;
	cvt.rn.f64.s32 	%fd9476, %r3960;
	fma.rn.f64 	%fd9477, %fd9476, 0dBFF921FB54442D18, %fd1433;
	fma.rn.f64 	%fd9478, %fd9476, 0dBC91A62633145C00, %fd9477;
	fma.rn.f64 	%fd17356, %fd9476, 0dB97B839A252049C0, %fd9478;
	setp.ltu.f64 	%p964, %fd1434, 0d41E0000000000000;
	@%p964 bra 	$L__BB1_997;
	{ // callseq 1422, 0
	.param .b64 param0;
	st.param.f64 	[param0], %fd1433;
	.param .align 16 .b8 retval0[16];
	call.uni (retval0), 
	__internal_trig_reduction_slowpathd, 
	(
	param0
	);
	ld.param.f64 	%fd17356, [retval0];
	ld.param.b32 	%r3960, [retval0+8];
	} // callseq 1422
$L__BB1_997:
	add.s32 	%r3961, %r3960, 1;
$L__BB1_998:
	shl.b32 	%r2464, %r3961, 6;
	cvt.u64.u32 	%rd681, %r2464;
	and.b64  	%rd682, %rd681, 64;
	add.s64 	%rd684, %rd679, %rd682;
	mul.rn.f64 	%fd9481, %fd17356, %fd17356;
	and.b32  	%r2465, %r3961, 1;
	setp.eq.b32 	%p966, %r2465, 1;
	selp.f64 	%fd9482, 0dBDA8FF8320FD8164, 0d3DE5DB65F9785EBA, %p966;
	ld.global.nc.v2.f64 	{%fd9483, %fd9484}, [%rd684];
	fma.rn.f64 	%fd9485, %fd9482, %fd9481, %fd9483;
	fma.rn.f64 	%fd9486, %fd9485, %fd9481, %fd9484;
	ld.global.nc.v2.f64 	{%fd9487, %fd9488}, [%rd684+16];
	fma.rn.f64 	%fd9489, %fd9486, %fd9481, %fd9487;
	fma.rn.f64 	%fd9490, %fd9489, %fd9481, %fd9488;
	ld.global.nc.v2.f64 	{%fd9491, %fd9492}, [%rd684+32];
	fma.rn.f64 	%fd9493, %fd9490, %fd9481, %fd9491;
	fma.rn.f64 	%fd9494, %fd9493, %fd9481, %fd9492;
	fma.rn.f64 	%fd9495, %fd9494, %fd17356, %fd17356;
	fma.rn.f64 	%fd9496, %fd9494, %fd9481, 0d3FF0000000000000;
	selp.f64 	%fd9497, %fd9496, %fd9495, %p966;
	and.b32  	%r2466, %r3961, 2;
	setp.eq.s32 	%p967, %r2466, 0;
	mov.f64 	%fd9498, 0d0000000000000000;
	sub.f64 	%fd9499, %fd9498, %fd9497;
	selp.f64 	%fd9500, %fd9497, %fd9499, %p967;
	mul.f64 	%fd9501, %fd1416, %fd9500;
	mul.f64 	%fd9502, %fd1417, %fd1439;
	sub.f64 	%fd1445, %fd9501, %fd9502;
	mul.f64 	%fd9503, %fd1417, %fd9500;
	fma.rn.f64 	%fd1446, %fd1416, %fd1439, %fd9503;
	mov.b32 	%r3963, 1;
	mov.f64 	%fd17358, %fd1423;
	@%p957 bra 	$L__BB1_1002;
	mov.f64 	%fd17358, %fd1422;
	mov.u32 	%r3962, %r640;
	@%p958 bra 	$L__BB1_1001;
	{ // callseq 1423, 0
	.param .b64 param0;
	st.param.f64 	[param0], %fd1420;
	.param .align 16 .b8 retval0[16];
	call.uni (retval0), 
	__internal_trig_reduction_slowpathd, 
	(
	param0
	);
	ld.param.f64 	%fd17358, [retval0];
	ld.param.b32 	%r3962, [retval0+8];
	} // callseq 1423
$L__BB1_1001:
	add.s32 	%r3963, %r3962, 1;
$L__BB1_1002:
	shl.b32 	%r2468, %r3963, 6;
	cvt.u64.u32 	%rd685, %r2468;
	and.b64  	%rd686, %rd685, 64;
	add.s64 	%rd688, %rd679, %rd686;
	mul.rn.f64 	%fd9505, %fd17358, %fd17358;
	and.b32  	%r2469, %r3963, 1;
	setp.eq.b32 	%p969, %r2469, 1;
	selp.f64 	%fd9506, 0dBDA8FF8320FD8164, 0d3DE5DB65F9785EBA, %p969;
	ld.global.nc.v2.f64 	{%fd9507, %fd9508}, [%rd688];
	fma.rn.f64 	%fd9509, %fd9506, %fd9505, %fd9507;
	fma.rn.f64 	%fd9510, %fd9509, %fd9505, %fd9508;
	ld.global.nc.v2.f64 	{%fd9511, %fd9512}, [%rd688+16];
	fma.rn.f64 	%fd9513, %fd9510, %fd9505, %fd9511;
	fma.rn.f64 	%fd9514, %fd9513, %fd9505, %fd9512;
	ld.global.nc.v2.f64 	{%fd9515, %fd9516}, [%rd688+32];
	fma.rn.f64 	%fd9517, %fd9514, %fd9505, %fd9515;
	fma.rn.f64 	%fd9518, %fd9517, %fd9505, %fd9516;
	fma.rn.f64 	%fd9519, %fd9518, %fd17358, %fd17358;
	fma.rn.f64 	%fd9520, %fd9518, %fd9505, 0d3FF0000000000000;
	selp.f64 	%fd9521, %fd9520, %fd9519, %p969;
	and.b32  	%r2470, %r3963, 2;
	setp.eq.s32 	%p970, %r2470, 0;
	mov.f64 	%fd9522, 0d0000000000000000;
	sub.f64 	%fd9523, %fd9522, %fd9521;
	selp.f64 	%fd1450, %fd9521, %fd9523, %p970;
	mov.f64 	%fd17359, %fd1427;
	mov.u32 	%r3964, %r641;
	@%p21 bra 	$L__BB1_1004;
	{ // callseq 1424, 0
	.param .b64 param0;
	st.param.f64 	[param0], %fd1420;
	.param .align 16 .b8 retval0[16];
	call.uni (retval0), 
	__internal_trig_reduction_slowpathd, 
	(
	param0
	);
	ld.param.f64 	%fd17359, [retval0];
	ld.param.b32 	%r3964, [retval0+8];
	} // callseq 1424
$L__BB1_1004:
	setp.leu.f64 	%p971, %fd1426, 0d3F947AE147AE147B;
	shl.b32 	%r2472, %r3964, 6;
	cvt.u64.u32 	%rd689, %r2472;
	and.b64  	%rd690, %rd689, 64;
	mov.u64 	%rd691, __cudart_sin_cos_coeffs;
	add.s64 	%rd692, %rd691, %rd690;
	mul.rn.f64 	%fd9525, %fd17359, %fd17359;
	and.b32  	%r2473, %r3964, 1;
	setp.eq.b32 	%p972, %r2473, 1;
	selp.f64 	%fd9526, 0dBDA8FF8320FD8164, 0d3DE5DB65F9785EBA, %p972;
	ld.global.nc.v2.f64 	{%fd9527, %fd9528}, [%rd692];
	fma.rn.f64 	%fd9529, %fd9526, %fd9525, %fd9527;
	fma.rn.f64 	%fd9530, %fd9529, %fd9525, %fd9528;
	ld.global.nc.v2.f64 	{%fd9531, %fd9532}, [%rd692+16];
	fma.rn.f64 	%fd9533, %fd9530, %fd9525, %fd9531;
	fma.rn.f64 	%fd9534, %fd9533, %fd9525, %fd9532;
	ld.global.nc.v2.f64 	{%fd9535, %fd9536}, [%rd692+32];
	fma.rn.f64 	%fd9537, %fd9534, %fd9525, %fd9535;
	fma.rn.f64 	%fd9538, %fd9537, %fd9525, %fd9536;
	fma.rn.f64 	%fd9539, %fd9538, %fd17359, %fd17359;
	fma.rn.f64 	%fd9540, %fd9538, %fd9525, 0d3FF0000000000000;
	selp.f64 	%fd9541, %fd9540, %fd9539, %p972;
	and.b32  	%r2474, %r3964, 2;
	setp.eq.s32 	%p973, %r2474, 0;
	mov.f64 	%fd9542, 0d0000000000000000;
	sub.f64 	%fd9543, %fd9542, %fd9541;
	selp.f64 	%fd9544, %fd9541, %fd9543, %p973;
	mul.f64 	%fd9545, %fd1445, %fd1450;
	mul.f64 	%fd9546, %fd1418, %fd9544;
	sub.f64 	%fd9547, %fd9545, %fd9546;
	mul.f64 	%fd9548, %fd1445, %fd9544;
	fma.rn.f64 	%fd9549, %fd1418, %fd1450, %fd9548;
	mul.f64 	%fd9550, %fd1424, %fd1446;
	mul.f64 	%fd9551, %fd1425, %fd9549;
	sub.f64 	%fd9552, %fd9550, %fd9551;
	mul.f64 	%fd9553, %fd1424, %fd9549;
	fma.rn.f64 	%fd9554, %fd1425, %fd1446, %fd9553;
	sub.f64 	%fd9555, %fd1419, %fd9547;
	sub.f64 	%fd9556, %fd1430, %fd9552;
	sub.f64 	%fd9557, %fd1431, %fd9554;
	mul.f64 	%fd9558, %fd9556, %fd9556;
	fma.rn.f64 	%fd9559, %fd9555, %fd9555, %fd9558;
	fma.rn.f64 	%fd9560, %fd9557, %fd9557, %fd9559;
	sqrt.rn.f64 	%fd9561, %fd9560;
	div.rn.f64 	%fd9562, %fd9555, %fd9561;
	div.rn.f64 	%fd9563, %fd9556, %fd9561;
	div.rn.f64 	%fd9564, %fd9557, %fd9561;
	mul.f64 	%fd9565, %fd9547, %fd9563;
	div.rn.f64 	%fd9566, %fd9565, %fd9562;
	sub.f64 	%fd1453, %fd9552, %fd9566;
	mul.f64 	%fd9567, %fd9547, %fd9564;
	div.rn.f64 	%fd9568, %fd9567, %fd9562;
	sub.f64 	%fd1454, %fd9554, %fd9568;
	@%p971 bra 	$L__BB1_1105;
	sub.f64 	%fd1455, %fd1430, %fd1453;
	sub.f64 	%fd1456, %fd1431, %fd1454;
	ld.global.f64 	%fd1457, [%rd4+4152];
	mul.f64 	%fd9569, %fd1456, %fd1456;
	fma.rn.f64 	%fd9570, %fd1455, %fd1455, %fd9569;
	sqrt.rn.f64 	%fd1458, %fd9570;
	div.rn.f64 	%fd1459, %fd1458, %fd1419;
	abs.f64 	%fd1460, %fd1459;
	setp.leu.f64 	%p974, %fd1460, 0d3FF0000000000000;
	mov.f64 	%fd17360, %fd1460;
	@%p974 bra 	$L__BB1_1007;
	rcp.approx.ftz.f64 	%fd9571, %fd1460;
	neg.f64 	%fd9572, %fd1460;
	fma.rn.f64 	%fd9573, %fd9572, %fd9571, 0d3FF0000000000000;
	fma.rn.f64 	%fd9574, %fd9573, %fd9573, %fd9573;
	fma.rn.f64 	%fd9575, %fd9574, %fd9571, %fd9571;
	setp.eq.f64 	%p975, %fd1460, 0d7FF0000000000000;
	selp.f64 	%fd17360, 0d0000000000000000, %fd9575, %p975;
$L__BB1_1007:
	setp.gt.f64 	%p976, %fd1460, 0d3FF0000000000000;
	mul.f64 	%fd9576, %fd17360, %fd17360;
	fma.rn.f64 	%fd9577, %fd9576, 0dBEF53E1D2A25FF7E, 0d3F2D3B63DBB65B49;
	fma.rn.f64 	%fd9578, %fd9577, %fd9576, 0dBF5312788DDE082E;
	fma.rn.f64 	%fd9579, %fd9578, %fd9576, 0d3F6F9690C8249315;
	fma.rn.f64 	%fd9580, %fd9579, %fd9576, 0dBF82CF5AABC7CF0D;
	fma.rn.f64 	%fd9581, %fd9580, %fd9576, 0d3F9162B0B2A3BFDE;
	fma.rn.f64 	%fd9582, %fd9581, %fd9576, 0dBF9A7256FEB6FC6B;
	fma.rn.f64 	%fd9583, %fd9582, %fd9576, 0d3FA171560CE4A489;
	fma.rn.f64 	%fd9584, %fd9583, %fd9576, 0dBFA4F44D841450E4;
	fma.rn.f64 	%fd9585, %fd9584, %fd9576, 0d3FA7EE3D3F36BB95;
	fma.rn.f64 	%fd9586, %fd9585, %fd9576, 0dBFAAD32AE04A9FD1;
	fma.rn.f64 	%fd9587, %fd9586, %fd9576, 0d3FAE17813D66954F;
	fma.rn.f64 	%fd9588, %fd9587, %fd9576, 0dBFB11089CA9A5BCD;
	fma.rn.f64 	%fd9589, %fd9588, %fd9576, 0d3FB3B12B2DB51738;
	fma.rn.f64 	%fd9590, %fd9589, %fd9576, 0dBFB745D022F8DC5C;
	fma.rn.f64 	%fd9591, %fd9590, %fd9576, 0d3FBC71C709DFE927;
	fma.rn.f64 	%fd9592, %fd9591, %fd9576, 0dBFC2492491FA1744;
	fma.rn.f64 	%fd9593, %fd9592, %fd9576, 0d3FC99999999840D2;
	fma.rn.f64 	%fd9594, %fd9593, %fd9576, 0dBFD555555555544C;
	mul.f64 	%fd9595, %fd9576, %fd9594;
	fma.rn.f64 	%fd9596, %fd9595, %fd17360, %fd17360;
	mov.f64 	%fd9597, 0d3FF921FB54442D18;
	sub.f64 	%fd9598, %fd9597, %fd9596;
	selp.f64 	%fd9599, %fd9598, %fd9596, %p976;
	copysign.f64 	%fd9600, %fd1459, %fd9599;
	mul.f64 	%fd9601, %fd9600, 0d3FEFFFFFFFFFFFFF;
	mul.f64 	%fd1463, %fd9601, 0d3FE0000000000000;
	abs.f64 	%fd1464, %fd1463;
	setp.neu.f64 	%p977, %fd1464, 0d7FF0000000000000;
	@%p977 bra 	$L__BB1_1009;
	mov.f64 	%fd9607, 0d0000000000000000;
	mul.rn.f64 	%fd17361, %fd1463, %fd9607;
	mov.b32 	%r3965, 0;
	bra.uni 	$L__BB1_1011;
$L__BB1_1009:
	mul.f64 	%fd9602, %fd1463, 0d3FE45F306DC9C883;
	cvt.rni.s32.f64 	%r3965, %fd9602;
	cvt.rn.f64.s32 	%fd9603, %r3965;
	fma.rn.f64 	%fd9604, %fd9603, 0dBFF921FB54442D18, %fd1463;
	fma.rn.f64 	%fd9605, %fd9603, 0dBC91A62633145C00, %fd9604;
	fma.rn.f64 	%fd17361, %fd9603, 0dB97B839A252049C0, %fd9605;
	setp.ltu.f64 	%p978, %fd1464, 0d41E0000000000000;
	@%p978 bra 	$L__BB1_1011;
	{ // callseq 1425, 0
	.param .b64 param0;
	st.param.f64 	[param0], %fd1463;
	.param .align 16 .b8 retval0[16];
	call.uni (retval0), 
	__internal_trig_reduction_slowpathd, 
	(
	param0
	);
	ld.param.f64 	%fd17361, [retval0];
	ld.param.b32 	%r3965, [retval0+8];
	} // callseq 1425
$L__BB1_1011:
	shl.b32 	%r2477, %r3965, 6;
	cvt.u64.u32 	%rd693, %r2477;
	and.b64  	%rd694, %rd693, 64;
	mov.u64 	%rd695, __cudart_sin_cos_coeffs;
	add.s64 	%rd696, %rd695, %rd694;
	mul.rn.f64 	%fd9608, %fd17361, %fd17361;
	and.b32  	%r2478, %r3965, 1;
	setp.eq.b32 	%p980, %r2478, 1;
	selp.f64 	%fd9609, 0dBDA8FF8320FD8164, 0d3DE5DB65F9785EBA, %p980;
	ld.global.nc.v2.f64 	{%fd9610, %fd9611}, [%rd696];
	fma.rn.f64 	%fd9612, %fd9609, %fd9608, %fd9610;
	fma.rn.f64 	%fd9613, %fd9612, %fd9608, %fd9611;
	ld.global.nc.v2.f64 	{%fd9614, %fd9615}, [%rd696+16];
	fma.rn.f64 	%fd9616, %fd9613, %fd9608, %fd9614;
	fma.rn.f64 	%fd9617, %fd9616, %fd9608, %fd9615;
	ld.global.nc.v2.f64 	{%fd9618, %fd9619}, [%rd696+32];
	fma.rn.f64 	%fd9620, %fd9617, %fd9608, %fd9618;
	fma.rn.f64 	%fd9621, %fd9620, %fd9608, %fd9619;
	fma.rn.f64 	%fd9622, %fd9621, %fd17361, %fd17361;
	fma.rn.f64 	%fd9623, %fd9621, %fd9608, 0d3FF0000000000000;
	selp.f64 	%fd9624, %fd9623, %fd9622, %p980;
	and.b32  	%r2479, %r3965, 2;
	setp.eq.s32 	%p981, %r2479, 0;
	mov.f64 	%fd9625, 0d0000000000000000;
	sub.f64 	%fd9626, %fd9625, %fd9624;
	selp.f64 	%fd1469, %fd9624, %fd9626, %p981;
	@%p977 bra 	$L__BB1_1013;
	mov.f64 	%fd9632, 0d0000000000000000;
	mul.rn.f64 	%fd17363, %fd1463, %fd9632;
	mov.b32 	%r3967, 1;
	bra.uni 	$L__BB1_1016;
$L__BB1_1013:
	mul.f64 	%fd9627, %fd1463, 0d3FE45F306DC9C883;
	cvt.rni.s32.f64 	%r3966, %fd9627;
	cvt.rn.f64.s32 	%fd9628, %r3966;
	fma.rn.f64 	%fd9629, %fd9628, 0dBFF921FB54442D18, %fd1463;
	fma.rn.f64 	%fd9630, %fd9628, 0dBC91A62633145C00, %fd9629;
	fma.rn.f64 	%fd17363, %fd9628, 0dB97B839A252049C0, %fd9630;
	setp.ltu.f64 	%p982, %fd1464, 0d41E0000000000000;
	@%p982 bra 	$L__BB1_1015;
	{ // callseq 1426, 0
	.param .b64 param0;
	st.param.f64 	[param0], %fd1463;
	.param .align 16 .b8 retval0[16];
	call.uni (retval0), 
	__internal_trig_reduction_slowpathd, 
	(
	param0
	);
	ld.param.f64 	%fd17363, [retval0];
	ld.param.b32 	%r3966, [retval0+8];
	} // callseq 1426
$L__BB1_1015:
	add.s32 	%r3967, %r3966, 1;
$L__BB1_1016:
	shl.b32 	%r2484, %r3967, 6;
	cvt.u64.u32 	%rd697, %r2484;
	and.b64  	%rd698, %rd697, 64;
	mov.u64 	%rd699, __cudart_sin_cos_coeffs;
	add.s64 	%rd700, %rd699, %rd698;
	mul.rn.f64 	%fd9633, %fd17363, %fd17363;
	and.b32  	%r2485, %r3967, 1;
	setp.eq.b32 	%p984, %r2485, 1;
	selp.f64 	%fd9634, 0dBDA8FF8320FD8164, 0d3DE5DB65F9785EBA, %p984;
	ld.global.nc.v2.f64 	{%fd9635, %fd9636}, [%rd700];
	fma.rn.f64 	%fd9637, %fd9634, %fd9633, %fd9635;
	fma.rn.f64 	%fd9638, %fd9637, %fd9633, %fd9636;
	ld.global.nc.v2.f64 	{%fd9639, %fd9640}, [%rd700+16];
	fma.rn.f64 	%fd9641, %fd9638, %fd9633, %fd9639;
	fma.rn.f64 	%fd9642, %fd9641, %fd9633, %fd9640;
	ld.global.nc.v2.f64 	{%fd9643, %fd9644}, [%rd700+32];
	fma.rn.f64 	%fd9645, %fd9642, %fd9633, %fd9643;
	fma.rn.f64 	%fd9646, %fd9645, %fd9633, %fd9644;
	fma.rn.f64 	%fd9647, %fd9646, %fd17363, %fd17363;
	fma.rn.f64 	%fd9648, %fd9646, %fd9633, 0d3FF0000000000000;
	selp.f64 	%fd9649, %fd9648, %fd9647, %p984;
	and.b32  	%r2486, %r3967, 2;
	setp.eq.s32 	%p985, %r2486, 0;
	mov.f64 	%fd9650, 0d0000000000000000;
	sub.f64 	%fd9651, %fd9650, %fd9649;
	selp.f64 	%fd1475, %fd9649, %fd9651, %p985;
	add.f64 	%fd9652, %fd1469, %fd1469;
	div.rn.f64 	%fd1476, %fd9652, %fd1457;
	mov.b32 	%r3970, 1;
	mov.b32 	%r3971, 0;
	mov.f64 	%fd17367, %fd1423;
	mov.f64 	%fd17366, %fd1423;
	@%p957 bra 	$L__BB1_1020;
	mov.f64 	%fd17366, %fd1422;
	mov.u32 	%r3968, %r640;
	@%p958 bra 	$L__BB1_1019;
	{ // callseq 1427, 0
	.param .b64 param0;
	st.param.f64 	[param0], %fd1420;
	.param .align 16 .b8 retval0[16];
	call.uni (retval0), 
	__internal_trig_reduction_slowpathd, 
	(
	param0
	);
	ld.param.f64 	%fd17366, [retval0];
	ld.param.b32 	%r3968, [retval0+8];
	} // callseq 1427
$L__BB1_1019:
	add.s32 	%r3970, %r3968, 1;
	mov.u32 	%r3971, %r640;
	mov.f64 	%fd17367, %fd1422;
$L__BB1_1020:
	shl.b32 	%r2488, %r3970, 6;
	cvt.u64.u32 	%rd701, %r2488;
	and.b64  	%rd702, %rd701, 64;
	mov.u64 	%rd703, __cudart_sin_cos_coeffs;
	add.s64 	%rd704, %rd703, %rd702;
	mul.rn.f64 	%fd9654, %fd17366, %fd17366;
	and.b32  	%r2489, %r3970, 1;
	setp.eq.b32 	%p987, %r2489, 1;
	selp.f64 	%fd9655, 0dBDA8FF8320FD8164, 0d3DE5DB65F9785EBA, %p987;
	ld.global.nc.v2.f64 	{%fd9656, %fd9657}, [%rd704];
	fma.rn.f64 	%fd9658, %fd9655, %fd9654, %fd9656;
	fma.rn.f64 	%fd9659, %fd9658, %fd9654, %fd9657;
	ld.global.nc.v2.f64 	{%fd9660, %fd9661}, [%rd704+16];
	fma.rn.f64 	%fd9662, %fd9659, %fd9654, %fd9660;
	fma.rn.f64 	%fd9663, %fd9662, %fd9654, %fd9661;
	ld.global.nc.v2.f64 	{%fd9664, %fd9665}, [%rd704+32];
	fma.rn.f64 	%fd9666, %fd9663, %fd9654, %fd9664;
	fma.rn.f64 	%fd9667, %fd9666, %fd9654, %fd9665;
	fma.rn.f64 	%fd9668, %fd9667, %fd17366, %fd17366;
	fma.rn.f64 	%fd9669, %fd9667, %fd9654, 0d3FF0000000000000;
	selp.f64 	%fd9670, %fd9669, %fd9668, %p987;
	and.b32  	%r2490, %r3970, 2;
	setp.eq.s32 	%p988, %r2490, 0;
	mov.f64 	%fd9671, 0d0000000000000000;
	sub.f64 	%fd9672, %fd9671, %fd9670;
	selp.f64 	%fd1481, %fd9670, %fd9672, %p988;
	@%p21 bra 	$L__BB1_1022;
	{ // callseq 1428, 0
	.param .b64 param0;
	st.param.f64 	[param0], %fd1420;
	.param .align 16 .b8 retval0[16];
	call.uni (retval0), 
	__internal_trig_reduction_slowpathd, 
	(
	param0
	);
	ld.param.f64 	%fd17367, [retval0];
	ld.param.b32 	%r3971, [retval0+8];
	} // callseq 1428
$L__BB1_1022:
	shl.b32 	%r2492, %r3971, 6;
	cvt.u64.u32 	%rd705, %r2492;
	and.b64  	%rd706, %rd705, 64;
	mov.u64 	%rd707, __cudart_sin_cos_coeffs;
	add.s64 	%rd708, %rd707, %rd706;
	mul.rn.f64 	%fd9674, %fd17367, %fd17367;
	and.b32  	%r2493, %r3971, 1;
	setp.eq.b32 	%p989, %r2493, 1;
	selp.f64 	%fd9675, 0dBDA8FF8320FD8164, 0d3DE5DB65F9785EBA, %p989;
	ld.global.nc.v2.f64 	{%fd9676, %fd9677}, [%rd708];
	fma.rn.f64 	%fd9678, %fd9675, %fd9674, %fd9676;
	fma.rn.f64 	%fd9679, %fd9678, %fd9674, %fd9677;
	ld.global.nc.v2.f64 	{%fd9680, %fd9681}, [%rd708+16];
	fma.rn.f64 	%fd9682, %fd9679, %fd9674, %fd9680;
	fma.rn.f64 	%fd9683, %fd9682, %fd9674, %fd9681;
	ld.global.nc.v2.f64 	{%fd9684, %fd9685}, [%rd708+32];
	fma.rn.f64 	%fd9686, %fd9683, %fd9674, %fd9684;
	fma.rn.f64 	%fd9687, %fd9686, %fd9674, %fd9685;
	fma.rn.f64 	%fd9688, %fd9687, %fd17367, %fd17367;
	fma.rn.f64 	%fd9689, %fd9687, %fd9674, 0d3FF0000000000000;
	selp.f64 	%fd9690, %fd9689, %fd9688, %p989;
	and.b32  	%r2494, %r3971, 2;
	setp.eq.s32 	%p990, %r2494, 0;
	mov.f64 	%fd9691, 0d0000000000000000;
	sub.f64 	%fd9692, %fd9691, %fd9690;
	selp.f64 	%fd1484, %fd9690, %fd9692, %p990;
	div.rn.f64 	%fd1485, %fd1456, %fd1458;
	{
	.reg .b32 %temp; 
	mov.b64 	{%temp, %r672}, %fd1485;
	}
	abs.f64 	%fd1486, %fd1485;
	{
	.reg .b32 %temp; 
	mov.b64 	{%temp, %r2495}, %fd1486;
	}
	setp.gt.s32 	%p991, %r2495, 1071801957;
	@%p991 bra 	$L__BB1_1026;
	mul.f64 	%fd9733, %fd1485, %fd1485;
	fma.rn.f64 	%fd9734, %fd9733, 0d3FB0066BDC1895E9, 0dBFB3823B180754AF;
	fma.rn.f64 	%fd9735, %fd9734, %fd9733, 0d3FB11E52CC2F79AE;
	fma.rn.f64 	%fd9736, %fd9735, %fd9733, 0dBF924EAF3526861B;
	fma.rn.f64 	%fd9737, %fd9736, %fd9733, 0d3F91DF02A31E6CB7;
	fma.rn.f64 	%fd9738, %fd9737, %fd9733, 0d3F847D18B0EEC6CC;
	fma.rn.f64 	%fd9739, %fd9738, %fd9733, 0d3F8D0AF961BA53B0;
	fma.rn.f64 	%fd9740, %fd9739, %fd9733, 0d3F91BF7734CF1C48;
	fma.rn.f64 	%fd9741, %fd9740, %fd9733, 0d3F96E91483144EF7;
	fma.rn.f64 	%fd9742, %fd9741, %fd9733, 0d3F9F1C6E0A4F9F81;
	fma.rn.f64 	%fd9743, %fd9742, %fd9733, 0d3FA6DB6DC27FA92B;
	fma.rn.f64 	%fd9744, %fd9743, %fd9733, 0d3FB333333320F91B;
	fma.rn.f64 	%fd9745, %fd9744, %fd9733, 0d3FC5555555555F4D;
	mul.f64 	%fd9746, %fd9733, %fd9745;
	fma.rn.f64 	%fd1487, %fd9746, %fd1486, %fd1486;
	setp.gt.s32 	%p995, %r672, -1;
	@%p995 bra 	$L__BB1_1025;
	mov.f64 	%fd9751, 0d3C91A62633145C07;
	add.rn.f64 	%fd9752, %fd1487, %fd9751;
	mov.f64 	%fd9753, 0d3FF921FB54442D18;
	add.rn.f64 	%fd17368, %fd9753, %fd9752;
	bra.uni 	$L__BB1_1027;
$L__BB1_1025:
	mov.f64 	%fd9747, 0dBC91A62633145C07;
	add.rn.f64 	%fd9748, %fd1487, %fd9747;
	neg.f64 	%fd9749, %fd9748;
	mov.f64 	%fd9750, 0d3FF921FB54442D18;
	add.rn.f64 	%fd17368, %fd9750, %fd9749;
	bra.uni 	$L__BB1_1027;
$L__BB1_1026:
	mov.f64 	%fd9693, 0d3FF0000000000000;
	sub.f64 	%fd9694, %fd9693, %fd1486;
	{
	.reg .b32 %temp; 
	mov.b64 	{%r2496, %temp}, %fd9694;
	}
	{
	.reg .b32 %temp; 
	mov.b64 	{%temp, %r2497}, %fd9694;
	}
	add.s32 	%r2498, %r2497, -1048576;
	mov.b64 	%fd9695, {%r2496, %r2498};
	rsqrt.approx.ftz.f64 	%fd9696, %fd9695;
	{
	.reg .b32 %temp; 
	mov.b64 	{%r2499, %temp}, %fd9696;
	}
	{
	.reg .b32 %temp; 
	mov.b64 	{%temp, %r2500}, %fd9696;
	}
	add.s32 	%r2501, %r2500, -1048576;
	mov.b64 	%fd9697, {%r2499, %r2501};
	mul.f64 	%fd9698, %fd9695, %fd9696;
	neg.f64 	%fd9699, %fd9698;
	fma.rn.f64 	%fd9700, %fd9698, %fd9699, %fd9695;
	fma.rn.f64 	%fd9701, %fd9700, %fd9697, %fd9698;
	neg.f64 	%fd9702, %fd9701;
	fma.rn.f64 	%fd9703, %fd9696, %fd9702, 0d3FF0000000000000;
	fma.rn.f64 	%fd9704, %fd9703, %fd9697, %fd9697;
	fma.rn.f64 	%fd9705, %fd9701, %fd9702, %fd9695;
	fma.rn.f64 	%fd9706, %fd9705, %fd9704, %fd9701;
	{
	.reg .b32 %temp; 
	mov.b64 	{%r2502, %temp}, %fd9706;
	}
	{
	.reg .b32 %temp; 
	mov.b64 	{%temp, %r2503}, %fd9706;
	}
	add.s32 	%r2504, %r2503, 1048576;
	mov.b64 	%fd9707, {%r2502, %r2504};
	fma.rn.f64 	%fd9708, %fd9694, 0d3EC715B371155F70, 0dBEBAC2FE66FAAC4B;
	fma.rn.f64 	%fd9709, %fd9708, %fd9694, 0d3ED9A9B88EFCD9B8;
	fma.rn.f64 	%fd9710, %fd9709, %fd9694, 0d3EDD0F40A8A0C4C3;
	fma.rn.f64 	%fd9711, %fd9710, %fd9694, 0d3EF46D4CFA9E0E1F;
	fma.rn.f64 	%fd9712, %fd9711, %fd9694, 0d3F079C168D1E2422;
	fma.rn.f64 	%fd9713, %fd9712, %fd9694, 0d3F1C9A88C3BCA540;
	fma.rn.f64 	%fd9714, %fd9713, %fd9694, 0d3F31C4E64BD476DF;
	fma.rn.f64 	%fd9715, %fd9714, %fd9694, 0d3F46E8BA60009C8F;
	fma.rn.f64 	%fd9716, %fd9715, %fd9694, 0d3F5F1C71C62B05A2;
	fma.rn.f64 	%fd9717, %fd9716, %fd9694, 0d3F76DB6DB6DC9F2C;
	fma.rn.f64 	%fd9718, %fd9717, %fd9694, 0d3F9333333333329C;
	fma.rn.f64 	%fd9719, %fd9718, %fd9694, 0d3FB5555555555555;
	setp.lt.s32 	%p992, %r2497, 1;
	mov.f64 	%fd9720, 0d0000000000000000;
	mul.rn.f64 	%fd9721, %fd1486, %fd9720;
	mul.f64 	%fd9722, %fd9694, %fd9719;
	fma.rn.f64 	%fd9723, %fd9722, %fd9707, %fd9707;
	selp.f64 	%fd9724, %fd9721, %fd9723, %p992;
	setp.lt.s32 	%p993, %r2497, 0;
	mov.f64 	%fd9725, 0d7FF0000000000000;
	mul.rn.f64 	%fd9726, %fd9724, %fd9725;
	selp.f64 	%fd9727, %fd9726, %fd9724, %p993;
	setp.lt.s32 	%p994, %r672, 0;
	mov.f64 	%fd9728, 0dBCA1A62633145C07;
	add.rn.f64 	%fd9729, %fd9727, %fd9728;
	neg.f64 	%fd9730, %fd9729;
	mov.f64 	%fd9731, 0d400921FB54442D18;
	add.rn.f64 	%fd9732, %fd9731, %fd9730;
	selp.f64 	%fd17368, %fd9732, %fd9727, %p994;
$L__BB1_1027:
	mul.f64 	%fd9754, %fd17368, 0d404CA5DC1A63C1F5;
	setp.gt.f64 	%p996, %fd1455, 0d0000000000000000;
	neg.f64 	%fd9755, %fd9754;
	selp.f64 	%fd1492, %fd9755, %fd9754, %p996;
	mul.f64 	%fd1493, %fd1492, 0d3F91DF46A2529D3A;
	abs.f64 	%fd1494, %fd1493;
	setp.neu.f64 	%p997, %fd1494, 0d7FF0000000000000;
	@%p997 bra 	$L__BB1_1029;
	mov.f64 	%fd9761, 0d0000000000000000;
	mul.rn.f64 	%fd17369, %fd1493, %fd9761;
	mov.b32 	%r3972, 0;
	bra.uni 	$L__BB1_1031;
$L__BB1_1029:
	mul.f64 	%fd9756, %fd1493, 0d3FE45F306DC9C883;
	cvt.rni.s32.f64 	%r3972, %fd9756;
	cvt.rn.f64.s32 	%fd9757, %r3972;
	fma.rn.f64 	%fd9758, %fd9757, 0dBFF921FB54442D18, %fd1493;
	fma.rn.f64 	%fd9759, %fd9757, 0dBC91A62633145C00, %fd9758;
	fma.rn.f64 	%fd17369, %fd9757, 0dB97B839A252049C0, %fd9759;
	setp.ltu.f64 	%p998, %fd1494, 0d41E0000000000000;
	@%p998 bra 	$L__BB1_1031;
	{ // callseq 1429, 0
	.param .b64 param0;
	st.param.f64 	[param0], %fd1493;
	.param .align 16 .b8 retval0[16];
	call.uni (retval0), 
	__internal_trig_reduction_slowpathd, 
	(
	param0
	);
	ld.param.f64 	%fd17369, [retval0];
	ld.param.b32 	%r3972, [retval0+8];
	} // callseq 1429
$L__BB1_1031:
	shl.b32 	%r2507, %r3972, 6;
	cvt.u64.u32 	%rd709, %r2507;
	and.b64  	%rd710, %rd709, 64;
	mov.u64 	%rd711, __cudart_sin_cos_coeffs;
	add.s64 	%rd712, %rd711, %rd710;
	mul.rn.f64 	%fd9762, %fd17369, %fd17369;
	and.b32  	%r2508, %r3972, 1;
	setp.eq.b32 	%p1000, %r2508, 1;
	selp.f64 	%fd9763, 0dBDA8FF8320FD8164, 0d3DE5DB65F9785EBA, %p1000;
	ld.global.nc.v2.f64 	{%fd9764, %fd9765}, [%rd712];
	fma.rn.f64 	%fd9766, %fd9763, %fd9762, %fd9764;
	fma.rn.f64 	%fd9767, %fd9766, %fd9762, %fd9765;
	ld.global.nc.v2.f64 	{%fd9768, %fd9769}, [%rd712+16];
	fma.rn.f64 	%fd9770, %fd9767, %fd9762, %fd9768;
	fma.rn.f64 	%fd9771, %fd9770, %fd9762, %fd9769;
	ld.global.nc.v2.f64 	{%fd9772, %fd9773}, [%rd712+32];
	fma.rn.f64 	%fd9774, %fd9771, %fd9762, %fd9772;
	fma.rn.f64 	%fd9775, %fd9774, %fd9762, %fd9773;
	fma.rn.f64 	%fd9776, %fd9775, %fd17369, %fd17369;
	fma.rn.f64 	%fd9777, %fd9775, %fd9762, 0d3FF0000000000000;
	selp.f64 	%fd9778, %fd9777, %fd9776, %p1000;
	and.b32  	%r2509, %r3972, 2;
	setp.eq.s32 	%p1001, %r2509, 0;
	mov.f64 	%fd9779, 0d0000000000000000;
	sub.f64 	%fd9780, %fd9779, %fd9778;
	selp.f64 	%fd1499, %fd9778, %fd9780, %p1001;
	@%p997 bra 	$L__BB1_1033;
	mov.f64 	%fd9786, 0d0000000000000000;
	mul.rn.f64 	%fd17371, %fd1493, %fd9786;
	mov.b32 	%r3974, 1;
	bra.uni 	$L__BB1_1036;
$L__BB1_1033:
	mul.f64 	%fd9781, %fd1493, 0d3FE45F306DC9C883;
	cvt.rni.s32.f64 	%r3973, %fd9781;
	cvt.rn.f64.s32 	%fd9782, %r3973;
	fma.rn.f64 	%fd9783, %fd9782, 0dBFF921FB54442D18, %fd1493;
	fma.rn.f64 	%fd9784, %fd9782, 0dBC91A62633145C00, %fd9783;
	fma.rn.f64 	%fd17371, %fd9782, 0dB97B839A252049C0, %fd9784;
	setp.ltu.f64 	%p1002, %fd1494, 0d41E0000000000000;
	@%p1002 bra 	$L__BB1_1035;
	{ // callseq 1430, 0
	.param .b64 param0;
	st.param.f64 	[param0], %fd1493;
	.param .align 16 .b8 retval0[16];
	call.uni (retval0), 
	__internal_trig_reduction_slowpathd, 
	(
	param0
	);
	ld.param.f64 	%fd17371, [retval0];
	ld.param.b32 	%r3973, [retval0+8];
	} // callseq 1430
$L__BB1_1035:
	add.s32 	%r3974, %r3973, 1;
$L__BB1_1036:
	shl.b32 	%r2512, %r3974, 6;
	cvt.u64.u32 	%rd713, %r2512;
	and.b64  	%rd714, %rd713, 64;
	mov.u64 	%rd715, __cudart_sin_cos_coeffs;
	add.s64 	%rd716, %rd715, %rd714;
	mul.rn.f64 	%fd9787, %fd17371, %fd17371;
	and.b32  	%r2513, %r3974, 1;
	setp.eq.b32 	%p1004, %r2513, 1;
	selp.f64 	%fd9788, 0dBDA8FF8320FD8164, 0d3DE5DB65F9785EBA, %p1004;
	ld.global.nc.v2.f64 	{%fd9789, %fd9790}, [%rd716];
	fma.rn.f64 	%fd9791, %fd9788, %fd9787, %fd9789;
	fma.rn.f64 	%fd9792, %fd9791, %fd9787, %fd9790;
	ld.global.nc.v2.f64 	{%fd9793, %fd9794}, [%rd716+16];
	fma.rn.f64 	%fd9795, %fd9792, %fd9787, %fd9793;
	fma.rn.f64 	%fd9796, %fd9795, %fd9787, %fd9794;
	ld.global.nc.v2.f64 	{%fd9797, %fd9798}, [%rd716+32];
	fma.rn.f64 	%fd9799, %fd9796, %fd9787, %fd9797;
	fma.rn.f64 	%fd9800, %fd9799, %fd9787, %fd9798;
	fma.rn.f64 	%fd9801, %fd9800, %fd17371, %fd17371;
	fma.rn.f64 	%fd9802, %fd9800, %fd9787, 0d3FF0000000000000;
	selp.f64 	%fd9803, %fd9802, %fd9801, %p1004;
	and.b32  	%r2514, %r3974, 2;
	setp.eq.s32 	%p1005, %r2514, 0;
	mov.f64 	%fd9804, 0d0000000000000000;
	sub.f64 	%fd9805, %fd9804, %fd9803;
	selp.f64 	%fd9806, %fd9803, %fd9805, %p1005;
	neg.f64 	%fd9807, %fd1476;
	mul.f64 	%fd9808, %fd1469, %fd9807;
	mul.f64 	%fd9809, %fd1475, %fd9807;
	mul.f64 	%fd9810, %fd9809, %fd1499;
	mul.f64 	%fd9811, %fd1476, %fd1475;
	mul.f64 	%fd9812, %fd9811, %fd9806;
	setp.eq.f64 	%p1006, %fd1492, 0d4056800000000000;
	neg.f64 	%fd9813, %fd1475;
	setp.eq.f64 	%p1007, %fd1492, 0dC056800000000000;
	selp.f64 	%fd9814, %fd1475, %fd9810, %p1007;
	selp.f64 	%fd1505, %fd9813, %fd9814, %p1006;
	selp.f64 	%fd9815, 0d0000000000000000, %fd9812, %p1006;
	selp.f64 	%fd1506, 0d0000000000000000, %fd9815, %p1007;
	mul.f64 	%fd9816, %fd1484, %fd1506;
	fma.rn.f64 	%fd1507, %fd9808, %fd1481, %fd9816;
	mul.f64 	%fd9817, %fd1481, %fd1506;
	mul.f64 	%fd9818, %fd9808, %fd1484;
	sub.f64 	%fd1508, %fd9817, %fd9818;
	@%p959 bra 	$L__BB1_1038;
	mov.f64 	%fd9824, 0d0000000000000000;
	mul.rn.f64 	%fd17373, %fd1433, %fd9824;
	mov.b32 	%r3976, 1;
	bra.uni 	$L__BB1_1041;
$L__BB1_1038:
	mul.f64 	%fd9819, %fd1433, 0d3FE45F306DC9C883;
	cvt.rni.s32.f64 	%r3975, %fd9819;
	cvt.rn.f64.s32 	%fd9820, %r3975;
	fma.rn.f64 	%fd9821, %fd9820, 0dBFF921FB54442D18, %fd1433;
	fma.rn.f64 	%fd9822, %fd9820, 0dBC91A62633145C00, %fd9821;
	fma.rn.f64 	%fd17373, %fd9820, 0dB97B839A252049C0, %fd9822;
	setp.ltu.f64 	%p1008, %fd1434, 0d41E0000000000000;
	@%p1008 bra 	$L__BB1_1040;
	{ // callseq 1431, 0
	.param .b64 param0;
	st.param.f64 	[param0], %fd1433;
	.param .align 16 .b8 retval0[16];
	call.uni (retval0), 
	__internal_trig_reduction_slowpathd, 
	(
	param0
	);
	ld.param.f64 	%fd17373, [retval0];
	ld.param.b32 	%r3975, [retval0+8];
	} // callseq 1431
$L__BB1_1040:
	add.s32 	%r3976, %r3975, 1;
$L__BB1_1041:
	setp.neu.f64 	%p1009, %fd1434, 0d7FF0000000000000;
	shl.b32 	%r2517, %r3976, 6;
	cvt.u64.u32 	%rd717, %r2517;
	and.b64  	%rd718, %rd717, 64;
	mov.u64 	%rd719, __cudart_sin_cos_coeffs;
	add.s64 	%rd720, %rd719, %rd718;
	mul.rn.f64 	%fd9825, %fd17373, %fd17373;
	and.b32  	%r2518, %r3976, 1;
	setp.eq.b32 	%p1010, %r2518, 1;
	selp.f64 	%fd9826, 0dBDA8FF8320FD8164, 0d3DE5DB65F9785EBA, %p1010;
	ld.global.nc.v2.f64 	{%fd9827, %fd9828}, [%rd720];
	fma.rn.f64 	%fd9829, %fd9826, %fd9825, %fd9827;
	fma.rn.f64 	%fd9830, %fd9829, %fd9825, %fd9828;
	ld.global.nc.v2.f64 	{%fd9831, %fd9832}, [%rd720+16];
	fma.rn.f64 	%fd9833, %fd9830, %fd9825, %fd9831;
	fma.rn.f64 	%fd9834, %fd9833, %fd9825, %fd9832;
	ld.global.nc.v2.f64 	{%fd9835, %fd9836}, [%rd720+32];
	fma.rn.f64 	%fd9837, %fd9834, %fd9825, %fd9835;
	fma.rn.f64 	%fd9838, %fd9837, %fd9825, %fd9836;
	fma.rn.f64 	%fd9839, %fd9838, %fd17373, %fd17373;
	fma.rn.f64 	%fd9840, %fd9838, %fd9825, 0d3FF0000000000000;
	selp.f64 	%fd9841, %fd9840, %fd9839, %p1010;
	and.b32  	%r2519, %r3976, 2;
	setp.eq.s32 	%p1011, %r2519, 0;
	mov.f64 	%fd9842, 0d0000000000000000;
	sub.f64 	%fd9843, %fd9842, %fd9841;
	selp.f64 	%fd1514, %fd9841, %fd9843, %p1011;
	@%p1009 bra 	$L__BB1_1043;
	mov.f64 	%fd9849, 0d0000000000000000;
	mul.rn.f64 	%fd17374, %fd1433, %fd9849;
	mov.b32 	%r3977, 0;
	bra.uni 	$L__BB1_1045;
$L__BB1_1043:
	mul.f64 	%fd9844, %fd1433, 0d3FE45F306DC9C883;
	cvt.rni.s32.f64 	%r3977, %fd9844;
	cvt.rn.f64.s32 	%fd9845, %r3977;
	fma.rn.f64 	%fd9846, %fd9845, 0dBFF921FB54442D18, %fd1433;
	fma.rn.f64 	%fd9847, %fd9845, 0dBC91A62633145C00, %fd9846;
	fma.rn.f64 	%fd17374, %fd9845, 0dB97B839A252049C0, %fd9847;
	setp.ltu.f64 	%p1012, %fd1434, 0d41E0000000000000;
	@%p1012 bra 	$L__BB1_1045;
	{ // callseq 1432, 0
	.param .b64 param0;
	st.param.f64 	[param0], %fd1433;
	.param .align 16 .b8 retval0[16];
	call.uni (retval0), 
	__internal_trig_reduction_slowpathd, 
	(
	param0
	);
	ld.param.f64 	%fd17374, [retval0];
	ld.param.b32 	%r3977, [retval0+8];
	} // callseq 1432
$L__BB1_1045:
	shl.b32 	%r2522, %r3977, 6;
	cvt.u64.u32 	%rd721, %r2522;
	and.b64  	%rd722, %rd721, 64;
	mov.u64 	%rd723, __cudart_sin_cos_coeffs;
	add.s64 	%rd724, %rd723, %rd722;
	mul.rn.f64 	%fd9851, %fd17374, %fd17374;
	and.b32  	%r2523, %r3977, 1;
	setp.eq.b32 	%p1013, %r2523, 1;
	selp.f64 	%fd9852, 0dBDA8FF8320FD8164, 0d3DE5DB65F9785EBA, %p1013;
	ld.global.nc.v2.f64 	{%fd9853, %fd9854}, [%rd724];
	fma.rn.f64 	%fd9855, %fd9852, %fd9851, %fd9853;
	fma.rn.f64 	%fd9856, %fd9855, %fd9851, %fd9854;
	ld.global.nc.v2.f64 	{%fd9857, %fd9858}, [%rd724+16];
	fma.rn.f64 	%fd9859, %fd9856, %fd9851, %fd9857;
	fma.rn.f64 	%fd9860, %fd9859, %fd9851, %fd9858;
	ld.global.nc.v2.f64 	{%fd9861, %fd9862}, [%rd724+32];
	fma.rn.f64 	%fd9863, %fd9860, %fd9851, %fd9861;
	fma.rn.f64 	%fd9864, %fd9863, %fd9851, %fd9862;
	fma.rn.f64 	%fd9865, %fd9864, %fd17374, %fd17374;
	fma.rn.f64 	%fd9866, %fd9864, %fd9851, 0d3FF0000000000000;
	selp.f64 	%fd9867, %fd9866, %fd9865, %p1013;
	and.b32  	%r2524, %r3977, 2;
	setp.eq.s32 	%p1014, %r2524, 0;
	mov.f64 	%fd17375, 0d0000000000000000;
	sub.f64 	%fd9868, %fd17375, %fd9867;
	selp.f64 	%fd9869, %fd9867, %fd9868, %p1014;
	mul.f64 	%fd9870, %fd1505, %fd9869;
	fma.rn.f64 	%fd9871, %fd1507, %fd1514, %fd9870;
	mul.f64 	%fd9872, %fd1505, %fd1514;
	mul.f64 	%fd9873, %fd1507, %fd9869;
	sub.f64 	%fd9874, %fd9872, %fd9873;
	mul.f64 	%fd9875, %fd9874, %fd9874;
	fma.rn.f64 	%fd9876, %fd9871, %fd9871, %fd9875;
	fma.rn.f64 	%fd9877, %fd1508, %fd1508, %fd9876;
	sqrt.rn.f64 	%fd9878, %fd9877;
	mul.f64 	%fd9879, %fd1476, %fd9871;
	div.rn.f64 	%fd9880, %fd9879, %fd9878;
	mul.f64 	%fd9881, %fd1476, %fd9874;
	div.rn.f64 	%fd9882, %fd9881, %fd9878;
	mul.f64 	%fd9883, %fd1476, %fd1508;
	div.rn.f64 	%fd9884, %fd9883, %fd9878;
	mul.f64 	%fd9885, %fd9880, %fd9880;
	mul.f64 	%fd9886, %fd9882, %fd9882;
	add.f64 	%fd9887, %fd9885, %fd9886;
	fma.rn.f64 	%fd9888, %fd9884, %fd9884, %fd9887;
	sqrt.rn.f64 	%fd1519, %fd9888;
	mul.f64 	%fd9889, %fd1519, %fd1519;
	mul.f64 	%fd9890, %fd9889, %fd1457;
	mul.f64 	%fd9891, %fd9890, 0dBFE0000000000000;
	fma.rn.f64 	%fd9892, %fd9884, 0d0000000000000000, %fd9891;
	add.f64 	%fd9893, %fd9892, %fd9892;
	mul.f64 	%fd9894, %fd9882, %fd9893;
	mul.f64 	%fd9895, %fd9892, %fd9892;
	sub.f64 	%fd9896, %fd9895, %fd9885;
	mul.f64 	%fd9897, %fd9892, 0dC000000000000000;
	mul.f64 	%fd9898, %fd9880, %fd9897;
	sub.f64 	%fd9899, %fd9895, %fd9886;
	mul.f64 	%fd9900, %fd9894, %fd9894;
	mul.f64 	%fd9901, %fd9887, 0d4010000000000000;
	mul.f64 	%fd9902, %fd9901, %fd9896;
	sub.f64 	%fd1520, %fd9900, %fd9902;
	mul.f64 	%fd9903, %fd9898, %fd9898;
	mul.f64 	%fd9904, %fd9901, %fd9899;
	sub.f64 	%fd1521, %fd9903, %fd9904;
	setp.ltu.f64 	%p1015, %fd1520, 0d0000000000000000;
	sqrt.rn.f64 	%fd9905, %fd1520;
	selp.f64 	%fd9906, 0d0000000000000000, %fd9905, %p1015;
	setp.ltu.f64 	%p1016, %fd1521, 0d0000000000000000;
	sqrt.rn.f64 	%fd9907, %fd1521;
	selp.f64 	%fd9908, 0d0000000000000000, %fd9907, %p1016;
	neg.f64 	%fd9909, %fd9894;
	sub.f64 	%fd9910, %fd9909, %fd9906;
	add.f64 	%fd9911, %fd9887, %fd9887;
	div.rn.f64 	%fd1522, %fd9910, %fd9911;
	sub.f64 	%fd9912, %fd9906, %fd9894;
	div.rn.f64 	%fd1523, %fd9912, %fd9911;
	neg.f64 	%fd9913, %fd9898;
	sub.f64 	%fd9914, %fd9913, %fd9908;
	div.rn.f64 	%fd1524, %fd9914, %fd9911;
	sub.f64 	%fd9915, %fd9908, %fd9898;
	div.rn.f64 	%fd1525, %fd9915, %fd9911;
	abs.f64 	%fd9916, %fd1522;
	setp.gt.f64 	%p1017, %fd9916, 0d3FF0000000000000;
	mov.f64 	%fd17376, %fd1523;
	@%p1017 bra 	$L__BB1_1048;
	setp.lt.f64 	%p1018, %fd1523, 0dBFF0000000000000;
	mov.f64 	%fd17376, 0d0000000000000000;
	mov.f64 	%fd17375, %fd1522;
	@%p1018 bra 	$L__BB1_1048;
	setp.gt.f64 	%p1019, %fd1523, 0d3FF0000000000000;
	selp.f64 	%fd17376, 0d0000000000000000, %fd1523, %p1019;
$L__BB1_1048:
	abs.f64 	%fd9919, %fd1524;
	setp.gt.f64 	%p1020, %fd9919, 0d3FF0000000000000;
	mov.f64 	%fd17377, 0d0000000000000000;
	mov.f64 	%fd17378, %fd1525;
	@%p1020 bra 	$L__BB1_1051;
	setp.lt.f64 	%p1021, %fd1525, 0dBFF0000000000000;
	mov.f64 	%fd17378, 0d0000000000000000;
	mov.f64 	%fd17377, %fd1524;
	@%p1021 bra 	$L__BB1_1051;
	setp.gt.f64 	%p1022, %fd1525, 0d3FF0000000000000;
	selp.f64 	%fd17378, 0d0000000000000000, %fd1525, %p1022;
$L__BB1_1051:
	selp.f64 	%fd1532, 0d0000000000000000, %fd17375, %p1015;
	selp.f64 	%fd1533, 0d0000000000000000, %fd17376, %p1015;
	selp.f64 	%fd1534, 0d0000000000000000, %fd17377, %p1016;
	selp.f64 	%fd1535, 0d0000000000000000, %fd17378, %p1016;
	mul.f64 	%fd9921, %fd1534, %fd1534;
	fma.rn.f64 	%fd9922, %fd1532, %fd1532, %fd9921;
	add.f64 	%fd9923, %fd9922, 0dBFF0000000000000;
	abs.f64 	%fd9924, %fd9923;
	mul.f64 	%fd9925, %fd1535, %fd1535;
	fma.rn.f64 	%fd9926, %fd1532, %fd1532, %fd9925;
	add.f64 	%fd9927, %fd9926, 0dBFF0000000000000;
	abs.f64 	%fd9928, %fd9927;
	setp.geu.f64 	%p1025, %fd9924, %fd9928;
	@%p1025 bra 	$L__BB1_1065;
	abs.f64 	%fd1536, %fd1534;
	abs.f64 	%fd1537, %fd1532;
	setp.leu.f64 	%p1044, %fd1537, %fd1536;
	setp.gt.f64 	%p1045, %fd1537, %fd1536;
	selp.f64 	%fd1538, %fd1537, %fd1536, %p1045;
	selp.f64 	%fd9987, %fd1536, %fd1537, %p1045;
	div.rn.f64 	%fd9988, %fd9987, %fd1538;
	mul.f64 	%fd9989, %fd9988, %fd9988;
	fma.rn.f64 	%fd9990, %fd9989, 0dBEF53E1D2A25FF7E, 0d3F2D3B63DBB65B49;
	fma.rn.f64 	%fd9991, %fd9990, %fd9989, 0dBF5312788DDE082E;
	fma.rn.f64 	%fd9992, %fd9991, %fd9989, 0d3F6F9690C8249315;
	fma.rn.f64 	%fd9993, %fd9992, %fd9989, 0dBF82CF5AABC7CF0D;
	fma.rn.f64 	%fd9994, %fd9993, %fd9989, 0d3F9162B0B2A3BFDE;
	fma.rn.f64 	%fd9995, %fd9994, %fd9989, 0dBF9A7256FEB6FC6B;
	fma.rn.f64 	%fd9996, %fd9995, %fd9989, 0d3FA171560CE4A489;
	fma.rn.f64 	%fd9997, %fd9996, %fd9989, 0dBFA4F44D841450E4;
	fma.rn.f64 	%fd9998, %fd9997, %fd9989, 0d3FA7EE3D3F36BB95;
	fma.rn.f64 	%fd9999, %fd9998, %fd9989, 0dBFAAD32AE04A9FD1;
	fma.rn.f64 	%fd10000, %fd9999, %fd9989, 0d3FAE17813D66954F;
	fma.rn.f64 	%fd10001, %fd10000, %fd9989, 0dBFB11089CA9A5BCD;
	fma.rn.f64 	%fd10002, %fd10001, %fd9989, 0d3FB3B12B2DB51738;
	fma.rn.f64 	%fd10003, %fd10002, %fd9989, 0dBFB745D022F8DC5C;
	fma.rn.f64 	%fd10004, %fd10003, %fd9989, 0d3FBC71C709DFE927;
	fma.rn.f64 	%fd10005, %fd10004, %fd9989, 0dBFC2492491FA1744;
	fma.rn.f64 	%fd10006, %fd10005, %fd9989, 0d3FC99999999840D2;
	fma.rn.f64 	%fd10007, %fd10006, %fd9989, 0dBFD555555555544C;
	mul.f64 	%fd10008, %fd9989, %fd10007;
	fma.rn.f64 	%fd1539, %fd10008, %fd9988, %fd9988;
	@%p1044 bra 	$L__BB1_1054;
	{
	.reg .b32 %temp; 
	mov.b64 	{%temp, %r2534}, %fd1534;
	}
	setp.lt.s32 	%p1047, %r2534, 0;
	neg.f64 	%fd10011, %fd1539;
	selp.f64 	%fd10012, %fd1539, %fd10011, %p1047;
	add.f64 	%fd17379, %fd10012, 0d3FF921FB54442D18;
	bra.uni 	$L__BB1_1055;
$L__BB1_1054:
	{
	.reg .b32 %temp; 
	mov.b64 	{%temp, %r2533}, %fd1534;
	}
	setp.lt.s32 	%p1046, %r2533, 0;
	mov.f64 	%fd10009, 0d400921FB54442D18;
	sub.f64 	%fd10010, %fd10009, %fd1539;
	selp.f64 	%fd17379, %fd10010, %fd1539, %p1046;
$L__BB1_1055:
	setp.neu.f64 	%p1048, %fd1538, 0d0000000000000000;
	@%p1048 bra 	$L__BB1_1057;
	{
	.reg .b32 %temp; 
	mov.b64 	{%temp, %r2536}, %fd1534;
	}
	setp.lt.s32 	%p1051, %r2536, 0;
	selp.f64 	%fd17380, 0d400921FB54442D18, 0d0000000000000000, %p1051;
	bra.uni 	$L__BB1_1058;
$L__BB1_1057:
	setp.eq.f64 	%p1049, %fd1536, %fd1537;
	{
	.reg .b32 %temp; 
	mov.b64 	{%temp, %r2535}, %fd1534;
	}
	setp.lt.s32 	%p1050, %r2535, 0;
	selp.f64 	%fd10013, 0d4002D97C7F3321D2, 0d3FE921FB54442D18, %p1050;
	selp.f64 	%fd17380, %fd10013, %fd17379, %p1049;
$L__BB1_1058:
	add.rn.f64 	%fd10014, %fd1536, %fd1537;
	setp.nan.f64 	%p1052, %fd10014, %fd10014;
	copysign.f64 	%fd10015, %fd1532, %fd17380;
	selp.f64 	%fd17387, %fd10014, %fd10015, %p1052;
	abs.f64 	%fd1547, %fd1535;
	abs.f64 	%fd1548, %fd1533;
	setp.leu.f64 	%p1053, %fd1548, %fd1547;
	setp.gt.f64 	%p1054, %fd1548, %fd1547;
	selp.f64 	%fd1549, %fd1548, %fd1547, %p1054;
	selp.f64 	%fd10016, %fd1547, %fd1548, %p1054;
	div.rn.f64 	%fd10017, %fd10016, %fd1549;
	mul.f64 	%fd10018, %fd10017, %fd10017;
	fma.rn.f64 	%fd10019, %fd10018, 0dBEF53E1D2A25FF7E, 0d3F2D3B63DBB65B49;
	fma.rn.f64 	%fd10020, %fd10019, %fd10018, 0dBF5312788DDE082E;
	fma.rn.f64 	%fd10021, %fd10020, %fd10018, 0d3F6F9690C8249315;
	fma.rn.f64 	%fd10022, %fd10021, %fd10018, 0dBF82CF5AABC7CF0D;
	fma.rn.f64 	%fd10023, %fd10022, %fd10018, 0d3F9162B0B2A3BFDE;
	fma.rn.f64 	%fd10024, %fd10023, %fd10018, 0dBF9A7256FEB6FC6B;
	fma.rn.f64 	%fd10025, %fd10024, %fd10018, 0d3FA171560CE4A489;
	fma.rn.f64 	%fd10026, %fd10025, %fd10018, 0dBFA4F44D841450E4;
	fma.rn.f64 	%fd10027, %fd10026, %fd10018, 0d3FA7EE3D3F36BB95;
	fma.rn.f64 	%fd10028, %fd10027, %fd10018, 0dBFAAD32AE04A9FD1;
	fma.rn.f64 	%fd10029, %fd10028, %fd10018, 0d3FAE17813D66954F;
	fma.rn.f64 	%fd10030, %fd10029, %fd10018, 0dBFB11089CA9A5BCD;
	fma.rn.f64 	%fd10031, %fd10030, %fd10018, 0d3FB3B12B2DB51738;
	fma.rn.f64 	%fd10032, %fd10031, %fd10018, 0dBFB745D022F8DC5C;
	fma.rn.f64 	%fd10033, %fd10032, %fd10018, 0d3FBC71C709DFE927;
	fma.rn.f64 	%fd10034, %fd10033, %fd10018, 0dBFC2492491FA1744;
	fma.rn.f64 	%fd10035, %fd10034, %fd10018, 0d3FC99999999840D2;
	fma.rn.f64 	%fd10036, %fd10035, %fd10018, 0dBFD555555555544C;
	mul.f64 	%fd10037, %fd10018, %fd10036;
	fma.rn.f64 	%fd1550, %fd10037, %fd10017, %fd10017;
	@%p1053 bra 	$L__BB1_1060;
	{
	.reg .b32 %temp; 
	mov.b64 	{%temp, %r2538}, %fd1535;
	}
	setp.lt.s32 	%p1056, %r2538, 0;
	neg.f64 	%fd10040, %fd1550;
	selp.f64 	%fd10041, %fd1550, %fd10040, %p1056;
	add.f64 	%fd17381, %fd10041, 0d3FF921FB54442D18;
	bra.uni 	$L__BB1_1061;
$L__BB1_1060:
	{
	.reg .b32 %temp; 
	mov.b64 	{%temp, %r2537}, %fd1535;
	}
	setp.lt.s32 	%p1055, %r2537, 0;
	mov.f64 	%fd10038, 0d400921FB54442D18;
	sub.f64 	%fd10039, %fd10038, %fd1550;
	selp.f64 	%fd17381, %fd10039, %fd1550, %p1055;
$L__BB1_1061:
	setp.neu.f64 	%p1057, %fd1549, 0d0000000000000000;
	@%p1057 bra 	$L__BB1_1063;
	{
	.reg .b32 %temp; 
	mov.b64 	{%temp, %r2540}, %fd1535;
	}
	setp.lt.s32 	%p1060, %r2540, 0;
	selp.f64 	%fd17382, 0d400921FB54442D18, 0d0000000000000000, %p1060;
	bra.uni 	$L__BB1_1064;
$L__BB1_1063:
	setp.eq.f64 	%p1058, %fd1547, %fd1548;
	{
	.reg .b32 %temp; 
	mov.b64 	{%temp, %r2539}, %fd1535;
	}
	setp.lt.s32 	%p1059, %r2539, 0;
	selp.f64 	%fd10042, 0d4002D97C7F3321D2, 0d3FE921FB54442D18, %p1059;
	selp.f64 	%fd17382, %fd10042, %fd17381, %p1058;
$L__BB1_1064:
	add.rn.f64 	%fd10043, %fd1547, %fd1548;
	setp.nan.f64 	%p1061, %fd10043, %fd10043;
	copysign.f64 	%fd10044, %fd1533, %fd17382;
	selp.f64 	%fd17388, %fd10043, %fd10044, %p1061;
	bra.uni 	$L__BB1_1078;
$L__BB1_1065:
	abs.f64 	%fd1558, %fd1535;
	abs.f64 	%fd1559, %fd1532;
	setp.leu.f64 	%p1026, %fd1559, %fd1558;
	setp.gt.f64 	%p1027, %fd1559, %fd1558;
	selp.f64 	%fd1560, %fd1559, %fd1558, %p1027;
	selp.f64 	%fd9929, %fd1558, %fd1559, %p1027;
	div.rn.f64 	%fd9930, %fd9929, %fd1560;
	mul.f64 	%fd9931, %fd9930, %fd9930;
	fma.rn.f64 	%fd9932, %fd9931, 0dBEF53E1D2A25FF7E, 0d3F2D3B63DBB65B49;
	fma.rn.f64 	%fd9933, %fd9932, %fd9931, 0dBF5312788DDE082E;
	fma.rn.f64 	%fd9934, %fd9933, %fd9931, 0d3F6F9690C8249315;
	fma.rn.f64 	%fd9935, %fd9934, %fd9931, 0dBF82CF5AABC7CF0D;
	fma.rn.f64 	%fd9936, %fd9935, %fd9931, 0d3F9162B0B2A3BFDE;
	fma.rn.f64 	%fd9937, %fd9936, %fd9931, 0dBF9A7256FEB6FC6B;
	fma.rn.f64 	%fd9938, %fd9937, %fd9931, 0d3FA171560CE4A489;
	fma.rn.f64 	%fd9939, %fd9938, %fd9931, 0dBFA4F44D841450E4;
	fma.rn.f64 	%fd9940, %fd9939, %fd9931, 0d3FA7EE3D3F36BB95;
	fma.rn.f64 	%fd9941, %fd9940, %fd9931, 0dBFAAD32AE04A9FD1;
	fma.rn.f64 	%fd9942, %fd9941, %fd9931, 0d3FAE17813D66954F;
	fma.rn.f64 	%fd9943, %fd9942, %fd9931, 0dBFB11089CA9A5BCD;
	fma.rn.f64 	%fd9944, %fd9943, %fd9931, 0d3FB3B12B2DB51738;
	fma.rn.f64 	%fd9945, %fd9944, %fd9931, 0dBFB745D022F8DC5C;
	fma.rn.f64 	%fd9946, %fd9945, %fd9931, 0d3FBC71C709DFE927;
	fma.rn.f64 	%fd9947, %fd9946, %fd9931, 0dBFC2492491FA1744;
	fma.rn.f64 	%fd9948, %fd9947, %fd9931, 0d3FC99999999840D2;
	fma.rn.f64 	%fd9949, %fd9948, %fd9931, 0dBFD555555555544C;
	mul.f64 	%fd9950, %fd9931, %fd9949;
	fma.rn.f64 	%fd1561, %fd9950, %fd9930, %fd9930;
	@%p1026 bra 	$L__BB1_1067;
	{
	.reg .b32 %temp; 
	mov.b64 	{%temp, %r2526}, %fd1535;
	}
	setp.lt.s32 	%p1029, %r2526, 0;
	neg.f64 	%fd9953, %fd1561;
	selp.f64 	%fd9954, %fd1561, %fd9953, %p1029;
	add.f64 	%fd17383, %fd9954, 0d3FF921FB54442D18;
	bra.uni 	$L__BB1_1068;
$L__BB1_1067:
	{
	.reg .b32 %temp; 
	mov.b64 	{%temp, %r2525}, %fd1535;
	}
	setp.lt.s32 	%p1028, %r2525, 0;
	mov.f64 	%fd9951, 0d400921FB54442D18;
	sub.f64 	%fd9952, %fd9951, %fd1561;
	selp.f64 	%fd17383, %fd9952, %fd1561, %p1028;
$L__BB1_1068:
	setp.neu.f64 	%p1030, %fd1560, 0d0000000000000000;
	@%p1030 bra 	$L__BB1_1070;
	{
	.reg .b32 %temp; 
	mov.b64 	{%temp, %r2528}, %fd1535;
	}
	setp.lt.s32 	%p1033, %r2528, 0;
	selp.f64 	%fd17384, 0d400921FB54442D18, 0d0000000000000000, %p1033;
	bra.uni 	$L__BB1_1071;
$L__BB1_1070:
	setp.eq.f64 	%p1031, %fd1558, %fd1559;
	{
	.reg .b32 %temp; 
	mov.b64 	{%temp, %r2527}, %fd1535;
	}
	setp.lt.s32 	%p1032, %r2527, 0;
	selp.f64 	%fd9955, 0d4002D97C7F3321D2, 0d3FE921FB54442D18, %p1032;
	selp.f64 	%fd17384, %fd9955, %fd17383, %p1031;
$L__BB1_1071:
	add.rn.f64 	%fd9956, %fd1558, %fd1559;
	setp.nan.f64 	%p1034, %fd9956, %fd9956;
	copysign.f64 	%fd9957, %fd1532, %fd17384;
	selp.f64 	%fd17387, %fd9956, %fd9957, %p1034;
	abs.f64 	%fd1569, %fd1534;
	abs.f64 	%fd1570, %fd1533;
	setp.leu.f64 	%p1035, %fd1570, %fd1569;
	setp.gt.f64 	%p1036, %fd1570, %fd1569;
	selp.f64 	%fd1571, %fd1570, %fd1569, %p1036;
	selp.f64 	%fd9958, %fd1569, %fd1570, %p1036;
	div.rn.f64 	%fd9959, %fd9958, %fd1571;
	mul.f64 	%fd9960, %fd9959, %fd9959;
	fma.rn.f64 	%fd9961, %fd9960, 0dBEF53E1D2A25FF7E, 0d3F2D3B63DBB65B49;
	fma.rn.f64 	%fd9962, %fd9961, %fd9960, 0dBF5312788DDE082E;
	fma.rn.f64 	%fd9963, %fd9962, %fd9960, 0d3F6F9690C8249315;
	fma.rn.f64 	%fd9964, %fd9963, %fd9960, 0dBF82CF5AABC7CF0D;
	fma.rn.f64 	%fd9965, %fd9964, %fd9960, 0d3F9162B0B2A3BFDE;
	fma.rn.f64 	%fd9966, %fd9965, %fd9960, 0dBF9A7256FEB6FC6B;
	fma.rn.f64 	%fd9967, %fd9966, %fd9960, 0d3FA171560CE4A489;
	fma.rn.f64 	%fd9968, %fd9967, %fd9960, 0dBFA4F44D841450E4;
	fma.rn.f64 	%fd9969, %fd9968, %fd9960, 0d3FA7EE3D3F36BB95;
	fma.rn.f64 	%fd9970, %fd9969, %fd9960, 0dBFAAD32AE04A9FD1;
	fma.rn.f64 	%fd9971, %fd9970, %fd9960, 0d3FAE17813D66954F;
	fma.rn.f64 	%fd9972, %fd9971, %fd9960, 0dBFB11089CA9A5BCD;
	fma.rn.f64 	%fd9973, %fd9972, %fd9960, 0d3FB3B12B2DB51738;
	fma.rn.f64 	%fd9974, %fd9973, %fd9960, 0dBFB745D022F8DC5C;
	fma.rn.f64 	%fd9975, %fd9974, %fd9960, 0d3FBC71C709DFE927;
	fma.rn.f64 	%fd9976, %fd9975, %fd9960, 0dBFC2492491FA1744;
	fma.rn.f64 	%fd9977, %fd9976, %fd9960, 0d3FC99999999840D2;
	fma.rn.f64 	%fd9978, %fd9977, %fd9960, 0dBFD555555555544C;
	mul.f64 	%fd9979, %fd9960, %fd9978;
	fma.rn.f64 	%fd1572, %fd9979, %fd9959, %fd9959;
	@%p1035 bra 	$L__BB1_1073;
	{
	.reg .b32 %temp; 
	mov.b64 	{%temp, %r2530}, %fd1534;
	}
	setp.lt.s32 	%p1038, %r2530, 0;
	neg.f64 	%fd9982, %fd1572;
	selp.f64 	%fd9983, %fd1572, %fd9982, %p1038;
	add.f64 	%fd17385, %fd9983, 0d3FF921FB54442D18;
	bra.uni 	$L__BB1_1074;
$L__BB1_1073:
	{
	.reg .b32 %temp; 
	mov.b64 	{%temp, %r2529}, %fd1534;
	}
	setp.lt.s32 	%p1037, %r2529, 0;
	mov.f64 	%fd9980, 0d400921FB54442D18;
	sub.f64 	%fd9981, %fd9980, %fd1572;
	selp.f64 	%fd17385, %fd9981, %fd1572, %p1037;
$L__BB1_1074:
	setp.neu.f64 	%p1039, %fd1571, 0d0000000000000000;
	@%p1039 bra 	$L__BB1_1076;
	{
	.reg .b32 %temp; 
	mov.b64 	{%temp, %r2532}, %fd1534;
	}
	setp.lt.s32 	%p1042, %r2532, 0;
	selp.f64 	%fd17386, 0d400921FB54442D18, 0d0000000000000000, %p1042;
	bra.uni 	$L__BB1_1077;
$L__BB1_1076:
	setp.eq.f64 	%p1040, %fd1569, %fd1570;
	{
	.reg .b32 %temp; 
	mov.b64 	{%temp, %r2531}, %fd1534;
	}
	setp.lt.s32 	%p1041, %r2531, 0;
	selp.f64 	%fd9984, 0d4002D97C7F3321D2, 0d3FE921FB54442D18, %p1041;
	selp.f64 	%fd17386, %fd9984, %fd17385, %p1040;
$L__BB1_1077:
	add.rn.f64 	%fd9985, %fd1569, %fd1570;
	setp.nan.f64 	%p1043, %fd9985, %fd9985;
	copysign.f64 	%fd9986, %fd1533, %fd17386;
	selp.f64 	%fd17388, %fd9985, %fd9986, %p1043;
$L__BB1_1078:
	mul.f64 	%fd10045, %fd17388, 0d404CA5DC1A63C1F5;
	mul.f64 	%fd10046, %fd17387, 0d404CA5DC1A63C1F5;
	sub.f64 	%fd10047, %fd10046, %fd1432;
	abs.f64 	%fd10048, %fd10047;
	sub.f64 	%fd10049, %fd10045, %fd1432;
	abs.f64 	%fd10050, %fd10049;
	setp.lt.f64 	%p1062, %fd10048, %fd10050;
	selp.f64 	%fd10051, %fd10046, %fd10045, %p1062;
	mul.f64 	%fd1582, %fd10051, 0d3F91DF46A2529D3A;
	abs.f64 	%fd10052, %fd1582;
	setp.eq.f64 	%p1063, %fd10052, 0d7FF0000000000000;
	setp.ltu.f64 	%p1064, %fd10052, 0d41E0000000000000;
	or.pred  	%p1065, %p1063, %p1064;
	@%p1065 bra 	$L__BB1_1080;
	{ // callseq 1433, 0
	.param .b64 param0;
	st.param.f64 	[param0], %fd1582;
	.param .align 16 .b8 retval0[16];
	call.uni (retval0), 
	__internal_trig_reduction_slowpathd, 
	(
	param0
	);
	ld.param.f64 	%fd10053, [retval0];
	ld.param.b32 	%r2541, [retval0+8];
	} // callseq 1433
$L__BB1_1080:
	mul.f64 	%fd10055, %fd1506, %fd1506;
	fma.rn.f64 	%fd10056, %fd1505, %fd1505, %fd10055;
	sqrt.rn.f64 	%fd10057, %fd10056;
	div.rn.f64 	%fd1583, %fd1506, %fd10057;
	{
	.reg .b32 %temp; 
	mov.b64 	{%temp, %r689}, %fd1583;
	}
	abs.f64 	%fd1584, %fd1583;
	{
	.reg .b32 %temp; 
	mov.b64 	{%temp, %r2543}, %fd1584;
	}
	setp.gt.s32 	%p1066, %r2543, 1071801957;
	@%p1066 bra 	$L__BB1_1084;
	mul.f64 	%fd10098, %fd1583, %fd1583;
	fma.rn.f64 	%fd10099, %fd10098, 0d3FB0066BDC1895E9, 0dBFB3823B180754AF;
	fma.rn.f64 	%fd10100, %fd10099, %fd10098, 0d3FB11E52CC2F79AE;
	fma.rn.f64 	%fd10101, %fd10100, %fd10098, 0dBF924EAF3526861B;
	fma.rn.f64 	%fd10102, %fd10101, %fd10098, 0d3F91DF02A31E6CB7;
	fma.rn.f64 	%fd10103, %fd10102, %fd10098, 0d3F847D18B0EEC6CC;
	fma.rn.f64 	%fd10104, %fd10103, %fd10098, 0d3F8D0AF961BA53B0;
	fma.rn.f64 	%fd10105, %fd10104, %fd10098, 0d3F91BF7734CF1C48;
	fma.rn.f64 	%fd10106, %fd10105, %fd10098, 0d3F96E91483144EF7;
	fma.rn.f64 	%fd10107, %fd10106, %fd10098, 0d3F9F1C6E0A4F9F81;
	fma.rn.f64 	%fd10108, %fd10107, %fd10098, 0d3FA6DB6DC27FA92B;
	fma.rn.f64 	%fd10109, %fd10108, %fd10098, 0d3FB333333320F91B;
	fma.rn.f64 	%fd10110, %fd10109, %fd10098, 0d3FC5555555555F4D;
	mul.f64 	%fd10111, %fd10098, %fd10110;
	fma.rn.f64 	%fd1585, %fd10111, %fd1584, %fd1584;
	setp.gt.s32 	%p1070, %r689, -1;
	@%p1070 bra 	$L__BB1_1083;
	mov.f64 	%fd10116, 0d3C91A62633145C07;
	add.rn.f64 	%fd10117, %fd1585, %fd10116;
	mov.f64 	%fd10118, 0d3FF921FB54442D18;
	add.rn.f64 	%fd17389, %fd10118, %fd10117;
	bra.uni 	$L__BB1_1085;
$L__BB1_1083:
	mov.f64 	%fd10112, 0dBC91A62633145C07;
	add.rn.f64 	%fd10113, %fd1585, %fd10112;
	neg.f64 	%fd10114, %fd10113;
	mov.f64 	%fd10115, 0d3FF921FB54442D18;
	add.rn.f64 	%fd17389, %fd10115, %fd10114;
	bra.uni 	$L__BB1_1085;
$L__BB1_1084:
	mov.f64 	%fd10058, 0d3FF0000000000000;
	sub.f64 	%fd10059, %fd10058, %fd1584;
	{
	.reg .b32 %temp; 
	mov.b64 	{%r2544, %temp}, %fd10059;
	}
	{
	.reg .b32 %temp; 
	mov.b64 	{%temp, %r2545}, %fd10059;
	}
	add.s32 	%r2546, %r2545, -1048576;
	mov.b64 	%fd10060, {%r2544, %r2546};
	rsqrt.approx.ftz.f64 	%fd10061, %fd10060;
	{
	.reg .b32 %temp; 
	mov.b64 	{%r2547, %temp}, %fd10061;
	}
	{
	.reg .b32 %temp; 
	mov.b64 	{%temp, %r2548}, %fd10061;
	}
	add.s32 	%r2549, %r2548, -1048576;
	mov.b64 	%fd10062, {%r2547, %r2549};
	mul.f64 	%fd10063, %fd10060, %fd10061;
	neg.f64 	%fd10064, %fd10063;
	fma.rn.f64 	%fd10065, %fd10063, %fd10064, %fd10060;
	fma.rn.f64 	%fd10066, %fd10065, %fd10062, %fd10063;
	neg.f64 	%fd10067, %fd10066;
	fma.rn.f64 	%fd10068, %fd10061, %fd10067, 0d3FF0000000000000;
	fma.rn.f64 	%fd10069, %fd10068, %fd10062, %fd10062;
	fma.rn.f64 	%fd10070, %fd10066, %fd10067, %fd10060;
	fma.rn.f64 	%fd10071, %fd10070, %fd10069, %fd10066;
	{
	.reg .b32 %temp; 
	mov.b64 	{%r2550, %temp}, %fd10071;
	}
	{
	.reg .b32 %temp; 
	mov.b64 	{%temp, %r2551}, %fd10071;
	}
	add.s32 	%r2552, %r2551, 1048576;
	mov.b64 	%fd10072, {%r2550, %r2552};
	fma.rn.f64 	%fd10073, %fd10059, 0d3EC715B371155F70, 0dBEBAC2FE66FAAC4B;
	fma.rn.f64 	%fd10074, %fd10073, %fd10059, 0d3ED9A9B88EFCD9B8;
	fma.rn.f64 	%fd10075, %fd10074, %fd10059, 0d3EDD0F40A8A0C4C3;
	fma.rn.f64 	%fd10076, %fd10075, %fd10059, 0d3EF46D4CFA9E0E1F;
	fma.rn.f64 	%fd10077, %fd10076, %fd10059, 0d3F079C168D1E2422;
	fma.rn.f64 	%fd10078, %fd10077, %fd10059, 0d3F1C9A88C3BCA540;
	fma.rn.f64 	%fd10079, %fd10078, %fd10059, 0d3F31C4E64BD476DF;
	fma.rn.f64 	%fd10080, %fd10079, %fd10059, 0d3F46E8BA60009C8F;
	fma.rn.f64 	%fd10081, %fd10080, %fd10059, 0d3F5F1C71C62B05A2;
	fma.rn.f64 	%fd10082, %fd10081, %fd10059, 0d3F76DB6DB6DC9F2C;
	fma.rn.f64 	%fd10083, %fd10082, %fd10059, 0d3F9333333333329C;
	fma.rn.f64 	%fd10084, %fd10083, %fd10059, 0d3FB5555555555555;
	setp.lt.s32 	%p1067, %r2545, 1;
	mov.f64 	%fd10085, 0d0000000000000000;
	mul.rn.f64 	%fd10086, %fd1584, %fd10085;
	mul.f64 	%fd10087, %fd10059, %fd10084;
	fma.rn.f64 	%fd10088, %fd10087, %fd10072, %fd10072;
	selp.f64 	%fd10089, %fd10086, %fd10088, %p1067;
	setp.lt.s32 	%p1068, %r2545, 0;
	mov.f64 	%fd10090, 0d7FF0000000000000;
	mul.rn.f64 	%fd10091, %fd10089, %fd10090;
	selp.f64 	%fd10092, %fd10091, %fd10089, %p1068;
	setp.lt.s32 	%p1069, %r689, 0;
	mov.f64 	%fd10093, 0dBCA1A62633145C07;
	add.rn.f64 	%fd10094, %fd10092, %fd10093;
	neg.f64 	%fd10095, %fd10094;
	mov.f64 	%fd10096, 0d400921FB54442D18;
	add.rn.f64 	%fd10097, %fd10096, %fd10095;
	selp.f64 	%fd17389, %fd10097, %fd10092, %p1069;
$L__BB1_1085:
	mul.f64 	%fd10119, %fd17389, 0d404CA5DC1A63C1F5;
	setp.gt.f64 	%p1071, %fd1505, 0d0000000000000000;
	neg.f64 	%fd10120, %fd10119;
	selp.f64 	%fd10121, %fd10120, %fd10119, %p1071;
	mul.f64 	%fd1590, %fd10121, 0d3F91DF46A2529D3A;
	abs.f64 	%fd1591, %fd1590;
	setp.neu.f64 	%p1072, %fd1591, 0d7FF0000000000000;
	@%p1072 bra 	$L__BB1_1087;
	mov.f64 	%fd10127, 0d0000000000000000;
	mul.rn.f64 	%fd17390, %fd1590, %fd10127;
	mov.b32 	%r3978, 0;
	bra.uni 	$L__BB1_1089;
$L__BB1_1087:
	mul.f64 	%fd10122, %fd1590, 0d3FE45F306DC9C883;
	cvt.rni.s32.f64 	%r3978, %fd10122;
	cvt.rn.f64.s32 	%fd10123, %r3978;
	fma.rn.f64 	%fd10124, %fd10123, 0dBFF921FB54442D18, %fd1590;
	fma.rn.f64 	%fd10125, %fd10123, 0dBC91A62633145C00, %fd10124;
	fma.rn.f64 	%fd17390, %fd10123, 0dB97B839A252049C0, %fd10125;
	setp.ltu.f64 	%p1073, %fd1591, 0d41E0000000000000;
	@%p1073 bra 	$L__BB1_1089;
	{ // callseq 1434, 0
	.param .b64 param0;
	st.param.f64 	[param0], %fd1590;
	.param .align 16 .b8 retval0[16];
	call.uni (retval0), 
	__internal_trig_reduction_slowpathd, 
	(
	param0
	);
	ld.param.f64 	%fd17390, [retval0];
	ld.param.b32 	%r3978, [retval0+8];
	} // callseq 1434
$L__BB1_1089:
	shl.b32 	%r2555, %r3978, 6;
	cvt.u64.u32 	%rd725, %r2555;
	and.b64  	%rd726, %rd725, 64;
	mov.u64 	%rd727, __cudart_sin_cos_coeffs;
	add.s64 	%rd728, %rd727, %rd726;
	mul.rn.f64 	%fd10128, %fd17390, %fd17390;
	and.b32  	%r2556, %r3978, 1;
	setp.eq.b32 	%p1075, %r2556, 1;
	selp.f64 	%fd10129, 0dBDA8FF8320FD8164, 0d3DE5DB65F9785EBA, %p1075;
	ld.global.nc.v2.f64 	{%fd10130, %fd10131}, [%rd728];
	fma.rn.f64 	%fd10132, %fd10129, %fd10128, %fd10130;
	fma.rn.f64 	%fd10133, %fd10132, %fd10128, %fd10131;
	ld.global.nc.v2.f64 	{%fd10134, %fd10135}, [%rd728+16];
	fma.rn.f64 	%fd10136, %fd10133, %fd10128, %fd10134;
	fma.rn.f64 	%fd10137, %fd10136, %fd10128, %fd10135;
	ld.global.nc.v2.f64 	{%fd10138, %fd10139}, [%rd728+32];
	fma.rn.f64 	%fd10140, %fd10137, %fd10128, %fd10138;
	fma.rn.f64 	%fd10141, %fd10140, %fd10128, %fd10139;
	fma.rn.f64 	%fd10142, %fd10141, %fd17390, %fd17390;
	fma.rn.f64 	%fd10143, %fd10141, %fd10128, 0d3FF0000000000000;
	selp.f64 	%fd10144, %fd10143, %fd10142, %p1075;
	and.b32  	%r2557, %r3978, 2;
	setp.eq.s32 	%p1076, %r2557, 0;
	mov.f64 	%fd10145, 0d0000000000000000;
	sub.f64 	%fd10146, %fd10145, %fd10144;
	selp.f64 	%fd1596, %fd10144, %fd10146, %p1076;
	@%p1072 bra 	$L__BB1_1091;
	mov.f64 	%fd10152, 0d0000000000000000;
	mul.rn.f64 	%fd17392, %fd1590, %fd10152;
	mov.b32 	%r3980, 1;
	bra.uni 	$L__BB1_1094;
$L__BB1_1091:
	mul.f64 	%fd10147, %fd1590, 0d3FE45F306DC9C883;
	cvt.rni.s32.f64 	%r3979, %fd10147;
	cvt.rn.f64.s32 	%fd10148, %r3979;
	fma.rn.f64 	%fd10149, %fd10148, 0dBFF921FB54442D18, %fd1590;
	fma.rn.f64 	%fd10150, %fd10148, 0dBC91A62633145C00, %fd10149;
	fma.rn.f64 	%fd17392, %fd10148, 0dB97B839A252049C0, %fd10150;
	setp.ltu.f64 	%p1077, %fd1591, 0d41E0000000000000;
	@%p1077 bra 	$L__BB1_1093;
	{ // callseq 1435, 0
	.param .b64 param0;
	st.param.f64 	[param0], %fd1590;
	.param .align 16 .b8 retval0[16];
	call.uni (retval0), 
	__internal_trig_reduction_slowpathd, 
	(
	param0
	);
	ld.param.f64 	%fd17392, [retval0];
	ld.param.b32 	%r3979, [retval0+8];
	} // callseq 1435
$L__BB1_1093:
	add.s32 	%r3980, %r3979, 1;
$L__BB1_1094:
	shl.b32 	%r2560, %r3980, 6;
	cvt.u64.u32 	%rd729, %r2560;
	and.b64  	%rd730, %rd729, 64;
	mov.u64 	%rd731, __cudart_sin_cos_coeffs;
	add.s64 	%rd732, %rd731, %rd730;
	mul.rn.f64 	%fd10153, %fd17392, %fd17392;
	and.b32  	%r2561, %r3980, 1;
	setp.eq.b32 	%p1078, %r2561, 1;
	selp.f64 	%fd10154, 0dBDA8FF8320FD8164, 0d3DE5DB65F9785EBA, %p1078;
	ld.global.nc.v2.f64 	{%fd10155, %fd10156}, [%rd732];
	fma.rn.f64 	%fd10157, %fd10154, %fd10153, %fd10155;
	fma.rn.f64 	%fd10158, %fd10157, %fd10153, %fd10156;
	ld.global.nc.v2.f64 	{%fd10159, %fd10160}, [%rd732+16];
	fma.rn.f64 	%fd10161, %fd10158, %fd10153, %fd10159;
	fma.rn.f64 	%fd10162, %fd10161, %fd10153, %fd10160;
	ld.global.nc.v2.f64 	{%fd10163, %fd10164}, [%rd732+32];
	fma.rn.f64 	%fd10165, %fd10162, %fd10153, %fd10163;
	fma.rn.f64 	%fd10166, %fd10165, %fd10153, %fd10164;
	fma.rn.f64 	%fd10167, %fd10166, %fd17392, %fd17392;
	fma.rn.f64 	%fd10168, %fd10166, %fd10153, 0d3FF0000000000000;
	selp.f64 	%fd10169, %fd10168, %fd10167, %p1078;
	and.b32  	%r2562, %r3980, 2;
	setp.eq.s32 	%p1079, %r2562, 0;
	mov.f64 	%fd10170, 0d0000000000000000;
	sub.f64 	%fd10171, %fd10170, %fd10169;
	selp.f64 	%fd1602, %fd10169, %fd10171, %p1079;
	mul.f64 	%fd10172, %fd1457, %fd1519;
	mul.f64 	%fd1603, %fd10172, 0d3FE0000000000000;
	{
	.reg .b32 %temp; 
	mov.b64 	{%temp, %r2563}, %fd1603;
	}
	mov.b32 	%f11, %r2563;
	abs.f32 	%f12, %f11;
	setp.geu.f32 	%p1080, %f12, 0f3FE26666;
	@%p1080 bra 	$L__BB1_1096;
	mul.f64 	%fd10206, %fd1603, %fd1603;
	fma.rn.f64 	%fd10207, %fd10206, 0d3FB0066BDC1895E9, 0dBFB3823B180754AF;
	fma.rn.f64 	%fd10208, %fd10207, %fd10206, 0d3FB11E52CC2F79AE;
	fma.rn.f64 	%fd10209, %fd10208, %fd10206, 0dBF924EAF3526861B;
	fma.rn.f64 	%fd10210, %fd10209, %fd10206, 0d3F91DF02A31E6CB7;
	fma.rn.f64 	%fd10211, %fd10210, %fd10206, 0d3F847D18B0EEC6CC;
	fma.rn.f64 	%fd10212, %fd10211, %fd10206, 0d3F8D0AF961BA53B0;
	fma.rn.f64 	%fd10213, %fd10212, %fd10206, 0d3F91BF7734CF1C48;
	fma.rn.f64 	%fd10214, %fd10213, %fd10206, 0d3F96E91483144EF7;
	fma.rn.f64 	%fd10215, %fd10214, %fd10206, 0d3F9F1C6E0A4F9F81;
	fma.rn.f64 	%fd10216, %fd10215, %fd10206, 0d3FA6DB6DC27FA92B;
	fma.rn.f64 	%fd10217, %fd10216, %fd10206, 0d3FB333333320F91B;
	fma.rn.f64 	%fd10218, %fd10217, %fd10206, 0d3FC5555555555F4D;
	mul.f64 	%fd10219, %fd10206, %fd10218;
	fma.rn.f64 	%fd17393, %fd10219, %fd1603, %fd1603;
	bra.uni 	$L__BB1_1097;
$L__BB1_1096:
	abs.f64 	%fd10173, %fd1603;
	fma.rn.f64 	%fd10174, %fd10173, 0dBFE0000000000000, 0d3FE0000000000000;
	rsqrt.approx.ftz.f64 	%fd10175, %fd10174;
	{
	.reg .b32 %temp; 
	mov.b64 	{%r2564, %temp}, %fd10175;
	}
	{
	.reg .b32 %temp; 
	mov.b64 	{%temp, %r2565}, %fd10175;
	}
	add.s32 	%r2566, %r2565, -1048576;
	mov.b64 	%fd10176, {%r2564, %r2566};
	mul.f64 	%fd10177, %fd10174, %fd10175;
	neg.f64 	%fd10178, %fd10177;
	fma.rn.f64 	%fd10179, %fd10177, %fd10178, %fd10174;
	fma.rn.f64 	%fd10180, %fd10179, %fd10176, %fd10177;
	neg.f64 	%fd10181, %fd10180;
	fma.rn.f64 	%fd10182, %fd10175, %fd10181, 0d3FF0000000000000;
	fma.rn.f64 	%fd10183, %fd10182, %fd10176, %fd10176;
	fma.rn.f64 	%fd10184, %fd10180, %fd10181, %fd10174;
	fma.rn.f64 	%fd10185, %fd10184, %fd10183, %fd10180;
	{
	.reg .b32 %temp; 
	mov.b64 	{%temp, %r2567}, %fd10174;
	}
	setp.lt.s32 	%p1081, %r2567, 0;
	selp.f64 	%fd10186, 0dFFF8000000000000, %fd10185, %p1081;
	setp.ne.f64 	%p1082, %fd10174, 0d0000000000000000;
	selp.f64 	%fd10187, %fd10186, %fd10174, %p1082;
	fma.rn.f64 	%fd10188, %fd10174, 0d3FB0066BDC1895E9, 0dBFB3823B180754AF;
	fma.rn.f64 	%fd10189, %fd10188, %fd10174, 0d3FB11E52CC2F79AE;
	fma.rn.f64 	%fd10190, %fd10189, %fd10174, 0dBF924EAF3526861B;
	fma.rn.f64 	%fd10191, %fd10190, %fd10174, 0d3F91DF02A31E6CB7;
	fma.rn.f64 	%fd10192, %fd10191, %fd10174, 0d3F847D18B0EEC6CC;
	fma.rn.f64 	%fd10193, %fd10192, %fd10174, 0d3F8D0AF961BA53B0;
	fma.rn.f64 	%fd10194, %fd10193, %fd10174, 0d3F91BF7734CF1C48;
	fma.rn.f64 	%fd10195, %fd10194, %fd10174, 0d3F96E91483144EF7;
	fma.rn.f64 	%fd10196, %fd10195, %fd10174, 0d3F9F1C6E0A4F9F81;
	fma.rn.f64 	%fd10197, %fd10196, %fd10174, 0d3FA6DB6DC27FA92B;
	fma.rn.f64 	%fd10198, %fd10197, %fd10174, 0d3FB333333320F91B;
	fma.rn.f64 	%fd10199, %fd10198, %fd10174, 0d3FC5555555555F4D;
	mul.f64 	%fd10200, %fd10174, %fd10199;
	mul.f64 	%fd10201, %fd10187, 0dC000000000000000;
	fma.rn.f64 	%fd10202, %fd10201, %fd10200, 0d3C91A62633145C07;
	add.f64 	%fd10203, %fd10201, 0d3FE921FB54442D18;
	add.f64 	%fd10204, %fd10203, %fd10202;
	add.f64 	%fd10205, %fd10204, 0d3FE921FB54442D18;
	copysign.f64 	%fd17393, %fd1603, %fd10205;
$L__BB1_1097:
	mul.f64 	%fd1607, %fd17393, 0d3FFFFFFFFFFFFFFF;
	abs.f64 	%fd1608, %fd1607;
	setp.neu.f64 	%p1083, %fd1608, 0d7FF0000000000000;
	@%p1083 bra 	$L__BB1_1099;
	mov.f64 	%fd10225, 0d0000000000000000;
	mul.rn.f64 	%fd17395, %fd1607, %fd10225;
	mov.pred 	%p2060, -1;
	bra.uni 	$L__BB1_1102;
$L__BB1_1099:
	mul.f64 	%fd10220, %fd1607, 0d3FE45F306DC9C883;
	cvt.rni.s32.f64 	%r3981, %fd10220;
	cvt.rn.f64.s32 	%fd10221, %r3981;
	fma.rn.f64 	%fd10222, %fd10221, 0dBFF921FB54442D18, %fd1607;
	fma.rn.f64 	%fd10223, %fd10221, 0dBC91A62633145C00, %fd10222;
	fma.rn.f64 	%fd17395, %fd10221, 0dB97B839A252049C0, %fd10223;
	setp.ltu.f64 	%p1084, %fd1608, 0d41E0000000000000;
	@%p1084 bra 	$L__BB1_1101;
	{ // callseq 1436, 0
	.param .b64 param0;
	st.param.f64 	[param0], %fd1607;
	.param .align 16 .b8 retval0[16];
	call.uni (retval0), 
	__internal_trig_reduction_slowpathd, 
	(
	param0
	);
	ld.param.f64 	%fd17395, [retval0];
	ld.param.b32 	%r3981, [retval0+8];
	} // callseq 1436
$L__BB1_1101:
	and.b32  	%r2569, %r3981, 1;
	setp.eq.b32 	%p1085, %r2569, 1;
	not.pred 	%p2060, %p1085;
$L__BB1_1102:
	mul.f64 	%fd10226, %fd17395, %fd17395;
	fma.rn.f64 	%fd10227, %fd10226, 0d3EE48DAC2799BCB9, 0dBEF9757C5B27EBB1;
	fma.rn.f64 	%fd10228, %fd10227, %fd10226, 0d3F0980E90FD91E04;
	fma.rn.f64 	%fd10229, %fd10228, %fd10226, 0dBEFAE2B0417D7E1D;
	fma.rn.f64 	%fd10230, %fd10229, %fd10226, 0d3F119F5341BFBA57;
	fma.rn.f64 	%fd10231, %fd10230, %fd10226, 0d3F15E791A00F6919;
	fma.rn.f64 	%fd10232, %fd10231, %fd10226, 0d3F2FF2E7FADEC73A;
	fma.rn.f64 	%fd10233, %fd10232, %fd10226, 0d3F434BC1B206DA62;
	fma.rn.f64 	%fd10234, %fd10233, %fd10226, 0d3F57DB18EF2F83F9;
	fma.rn.f64 	%fd10235, %fd10234, %fd10226, 0d3F6D6D2E7AE49FBC;
	fma.rn.f64 	%fd10236, %fd10235, %fd10226, 0d3F8226E3A816A776;
	fma.rn.f64 	%fd10237, %fd10236, %fd10226, 0d3F9664F485D25660;
	fma.rn.f64 	%fd10238, %fd10237, %fd10226, 0d3FABA1BA1BABF31D;
	fma.rn.f64 	%fd10239, %fd10238, %fd10226, 0d3FC11111111105D2;
	fma.rn.f64 	%fd10240, %fd10239, %fd10226, 0d3FD555555555555E;
	mul.f64 	%fd1614, %fd10226, %fd10240;
	fma.rn.f64 	%fd17396, %fd1614, %fd17395, %fd17395;
	@%p2060 bra 	$L__BB1_1104;
	sub.f64 	%fd10241, %fd17396, %fd17395;
	neg.f64 	%fd10242, %fd10241;
	fma.rn.f64 	%fd10243, %fd1614, %fd17395, %fd10242;
	rcp.approx.ftz.f64 	%fd10244, %fd17396;
	neg.f64 	%fd10245, %fd17396;
	fma.rn.f64 	%fd10246, %fd10245, %fd10244, 0d3FF0000000000000;
	fma.rn.f64 	%fd10247, %fd10246, %fd10246, %fd10246;
	fma.rn.f64 	%fd10248, %fd10247, %fd10244, %fd10244;
	neg.f64 	%fd10249, %fd10248;
	fma.rn.f64 	%fd10250, %fd17396, %fd10249, 0d3FF0000000000000;
	fma.rn.f64 	%fd10251, %fd10249, %fd10243, %fd10250;
	fma.rn.f64 	%fd17396, %fd10251, %fd10249, %fd10249;
$L__BB1_1104:
	mul.f64 	%fd10252, %fd17396, %fd1428;
	mul.f64 	%fd17398, %fd1596, %fd10252;
	mul.f64 	%fd10253, %fd1419, %fd17396;
	mul.f64 	%fd17397, %fd1602, %fd10253;
	bra.uni 	$L__BB1_1106;
$L__BB1_1105:
	sub.f64 	%fd17398, %fd1430, %fd1453;
	sub.f64 	%fd17397, %fd1431, %fd1454;
$L__BB1_1106:
	setp.lt.s32 	%p1087, %r3956, 1;
	ld.global.f64 	%fd10254, [%rd35+64];
	cvt.rzi.s32.f64 	%r701, %fd10254;
	@%p1087 bra 	$L__BB1_1111;
	mov.b32 	%r3982, 0;
	bra.uni 	$L__BB1_1109;
$L__BB1_1108:
	add.s32 	%r3982, %r3982, 1;
	setp.eq.s32 	%p1089, %r3982, %r3956;
	@%p1089 bra 	$L__BB1_1111;
$L__BB1_1109:
	shl.b32 	%r2571, %r3982, 3;
	mul.wide.u32 	%rd733, %r2571, 8;
	add.s64 	%rd36, %rd11, %rd733;
	ld.global.f64 	%fd10255, [%rd36+56];
	cvt.rzi.s32.f64 	%r2572, %fd10255;
	setp.ne.s32 	%p1088, %r2572, %r701;
	@%p1088 bra 	$L__BB1_1108;
	ld.global.f64 	%fd10256, [%rd36];
	sub.f64 	%fd10257, %fd17398, %fd10256;
	ld.global.f64 	%fd10258, [%rd36+8];
	sub.f64 	%fd10259, %fd17397, %fd10258;
	mul.f64 	%fd10260, %fd10259, %fd10259;
	fma.rn.f64 	%fd10261, %fd10257, %fd10257, %fd10260;
	sqrt.rn.f64 	%fd10262, %fd10261;
	add.f64 	%fd17353, %fd17353, %fd10262;
$L__BB1_1111:
	add.s32 	%r3958, %r3958, 1;
	setp.ne.s32 	%p1090, %r3958, %r2;
	@%p1090 bra 	$L__BB1_989;
$L__BB1_1112:
	add.u64 	%rd734, %SP, 32;
	add.u64 	%rd735, %SPL, 32;
	st.local.f64 	[%rd735], %fd17353;
	mov.u64 	%rd736, $str;
	cvta.global.u64 	%rd737, %rd736;
	{ // callseq 1437, 0
	.param .b64 param0;
	st.param.b64 	[param0], %rd737;
	.param .b64 param1;
	st.param.b64 	[param1], %rd734;
	.param .b32 retval0;
	call.uni (retval0), 
	vprintf, 
	(
	param0, 
	param1
	);
	ld.param.b32 	%r2573, [retval0];
	} // callseq 1437
$L__BB1_1113:
	ld.param.u64 	%rd1355, [_Z14FitGrain_NLOPTPdPiS0_S_S_S0_S0_S_S_S_S_S_S_S_S_S_S_S_S_S__param_17];
	cvta.to.global.u64 	%rd738, %rd1355;
	mul.lo.s32 	%r2575, %r3, 6;
	mul.wide.s32 	%rd739, %r2575, 8;
	add.s64 	%rd37, %rd738, %rd739;
	setp.lt.s32 	%p1091, %r2, 1;
	ld.global.f64 	%fd10263, [%rd14];
	st.global.f64 	[%rd17], %fd10263;
	ld.global.f64 	%fd10264, [%rd14+8];
	st.global.f64 	[%rd17+8], %fd10264;
	ld.global.f64 	%fd10265, [%rd14+16];
	st.global.f64 	[%rd17+16], %fd10265;
	ld.global.f64 	%fd10266, [%rd14+24];
	st.global.f64 	[%rd17+24], %fd10266;
	ld.global.f64 	%fd10267, [%rd14+32];
	st.global.f64 	[%rd17+32], %fd10267;
	ld.global.f64 	%fd10268, [%rd14+40];
	st.global.f64 	[%rd17+40], %fd10268;
	ld.global.f64 	%fd10269, [%rd14+48];
	st.global.f64 	[%rd17+48], %fd10269;
	ld.global.f64 	%fd10270, [%rd14+56];
	st.global.f64 	[%rd17+56], %fd10270;
	ld.global.f64 	%fd10271, [%rd14+64];
	st.global.f64 	[%rd17+64], %fd10271;
	ld.global.f64 	%fd10272, [%rd14+72];
	st.global.f64 	[%rd17+72], %fd10272;
	ld.global.f64 	%fd10273, [%rd14+80];
	st.global.f64 	[%rd17+80], %fd10273;
	ld.global.f64 	%fd10274, [%rd14+88];
	st.global.f64 	[%rd17+88], %fd10274;
	setp.lt.f64 	%p1092, %fd17238, 0d3E45798EE2308C3A;
	selp.b32 	%r2576, 2, 5, %p1092;
	add.u64 	%rd740, %SP, 32;
	add.u64 	%rd741, %SPL, 32;
	st.local.u32 	[%rd741], %r2576;
	st.local.f64 	[%rd741+8], %fd17238;
	mov.u64 	%rd742, $str$1;
	cvta.global.u64 	%rd743, %rd742;
	{ // callseq 1438, 0
	.param .b64 param0;
	st.param.b64 	[param0], %rd743;
	.param .b64 param1;
	st.param.b64 	[param1], %rd740;
	.param .b32 retval0;
	call.uni (retval0), 
	vprintf, 
	(
	param0, 
	param1
	);
	ld.param.b32 	%r2577, [retval0];
	} // callseq 1438
	ld.global.f64 	%fd1627, [%rd17];
	ld.global.f64 	%fd1628, [%rd17+8];
	ld.global.f64 	%fd1629, [%rd17+16];
	@%p1091 bra 	$L__BB1_1271;
	mov.f64 	%fd10275, 0d0000000000000000;
	mul.rn.f64 	%fd10276, %fd10275, %fd10275;
	fma.rn.f64 	%fd10277, %fd10276, 0dBDA8FF8320FD8164, 0d3E21EEA7C1EF8528;
	fma.rn.f64 	%fd10278, %fd10277, %fd10276, 0dBE927E4F8E06E6D9;
	fma.rn.f64 	%fd10279, %fd10278, %fd10276, 0d3EFA01A019DDBCE9;
	fma.rn.f64 	%fd10280, %fd10279, %fd10276, 0dBF56C16C16C15D47;
	fma.rn.f64 	%fd10281, %fd10280, %fd10276, 0d3FA5555555555551;
	fma.rn.f64 	%fd10282, %fd10281, %fd10276, 0dBFE0000000000000;
	fma.rn.f64 	%fd1630, %fd10282, %fd10276, 0d3FF0000000000000;
	fma.rn.f64 	%fd10283, %fd10276, 0d3DE5DB65F9785EBA, 0dBE5AE5F12CB0D246;
	fma.rn.f64 	%fd10284, %fd10283, %fd10276, 0d3EC71DE369ACE392;
	fma.rn.f64 	%fd10285, %fd10284, %fd10276, 0dBF2A01A019DB62A1;
	fma.rn.f64 	%fd10286, %fd10285, %fd10276, 0d3F81111111110818;
	fma.rn.f64 	%fd10287, %fd10286, %fd10276, 0dBFC5555555555554;
	fma.rn.f64 	%fd10288, %fd10287, %fd10276, 0d0000000000000000;
	fma.rn.f64 	%fd1631, %fd10288, 0d0000000000000000, 0d0000000000000000;
	neg.s32 	%r3984, %r2;
	mul.wide.s32 	%rd744, %r4, 8;
	add.s64 	%rd745, %rd744, %rd8;
	add.s64 	%rd1357, %rd745, 64;
	mov.b32 	%r3983, 0;
$L__BB1_1115:
	ld.global.f64 	%fd1632, [%rd17];
	ld.global.f64 	%fd1633, [%rd17+8];
	ld.global.f64 	%fd1634, [%rd17+16];
	ld.global.f64 	%fd1635, [%rd4];
	ld.global.f64 	%fd1636, [%rd1357+-24];
	ld.global.f64 	%fd1637, [%rd1357+-16];
	ld.global.f64 	%fd17445, [%rd1357+-32];
	ld.global.f64 	%fd1639, [%rd4+4160];
	mul.f64 	%fd1640, %fd17445, 0d3F91DF46A2529D3A;
	abs.f64 	%fd1641, %fd1640;
	setp.neu.f64 	%p1093, %fd1641, 0d7FF0000000000000;
	@%p1093 bra 	$L__BB1_1117;
	mov.f64 	%fd10294, 0d0000000000000000;
	mul.rn.f64 	%fd17401, %fd1640, %fd10294;
	mov.b32 	%r3985, 0;
	bra.uni 	$L__BB1_1119;
$L__BB1_1117:
	mul.f64 	%fd10289, %fd1640, 0d3FE45F306DC9C883;
	cvt.rni.s32.f64 	%r3985, %fd10289;
	cvt.rn.f64.s32 	%fd10290, %r3985;
	fma.rn.f64 	%fd10291, %fd10290, 0dBFF921FB54442D18, %fd1640;
	fma.rn.f64 	%fd10292, %fd10290, 0dBC91A62633145C00, %fd10291;
	fma.rn.f64 	%fd17401, %fd10290, 0dB97B839A252049C0, %fd10292;
	setp.ltu.f64 	%p1094, %fd1641, 0d41E0000000000000;
	@%p1094 bra 	$L__BB1_1119;
	{ // callseq 1439, 0
	.param .b64 param0;
	st.param.f64 	[param0], %fd1640;
	.param .align 16 .b8 retval0[16];
	call.uni (retval0), 
	__internal_trig_reduction_slowpathd, 
	(
	param0
	);
	ld.param.f64 	%fd17401, [retval0];
	ld.param.b32 	%r3985, [retval0+8];
	} // callseq 1439
$L__BB1_1119:
	shl.b32 	%r2582, %r3985, 6;
	cvt.u64.u32 	%rd746, %r2582;
	and.b64  	%rd747, %rd746, 64;
	mov.u64 	%rd748, __cudart_sin_cos_coeffs;
	add.s64 	%rd749, %rd748, %rd747;
	mul.rn.f64 	%fd10295, %fd17401, %fd17401;
	and.b32  	%r2583, %r3985, 1;
	setp.eq.b32 	%p1096, %r2583, 1;
	selp.f64 	%fd10296, 0dBDA8FF8320FD8164, 0d3DE5DB65F9785EBA, %p1096;
	ld.global.nc.v2.f64 	{%fd10297, %fd10298}, [%rd749];
	fma.rn.f64 	%fd10299, %fd10296, %fd10295, %fd10297;
	fma.rn.f64 	%fd10300, %fd10299, %fd10295, %fd10298;
	ld.global.nc.v2.f64 	{%fd10301, %fd10302}, [%rd749+16];
	fma.rn.f64 	%fd10303, %fd10300, %fd10295, %fd10301;
	fma.rn.f64 	%fd10304, %fd10303, %fd10295, %fd10302;
	ld.global.nc.v2.f64 	{%fd10305, %fd10306}, [%rd749+32];
	fma.rn.f64 	%fd10307, %fd10304, %fd10295, %fd10305;
	fma.rn.f64 	%fd10308, %fd10307, %fd10295, %fd10306;
	fma.rn.f64 	%fd10309, %fd10308, %fd17401, %fd17401;
	fma.rn.f64 	%fd10310, %fd10308, %fd10295, 0d3FF0000000000000;
	selp.f64 	%fd10311, %fd10310, %fd10309, %p1096;
	and.b32  	%r2584, %r3985, 2;
	setp.eq.s32 	%p1097, %r2584, 0;
	mov.f64 	%fd10312, 0d0000000000000000;
	sub.f64 	%fd10313, %fd10312, %fd10311;
	selp.f64 	%fd1646, %fd10311, %fd10313, %p1097;
	@%p1093 bra 	$L__BB1_1121;
	mov.f64 	%fd10319, 0d0000000000000000;
	mul.rn.f64 	%fd17403, %fd1640, %fd10319;
	mov.b32 	%r3987, 1;
	bra.uni 	$L__BB1_1124;
$L__BB1_1121:
	mul.f64 	%fd10314, %fd1640, 0d3FE45F306DC9C883;
	cvt.rni.s32.f64 	%r3986, %fd10314;
	cvt.rn.f64.s32 	%fd10315, %r3986;
	fma.rn.f64 	%fd10316, %fd10315, 0dBFF921FB54442D18, %fd1640;
	fma.rn.f64 	%fd10317, %fd10315, 0dBC91A62633145C00, %fd10316;
	fma.rn.f64 	%fd17403, %fd10315, 0dB97B839A252049C0, %fd10317;
	setp.ltu.f64 	%p1098, %fd1641, 0d41E0000000000000;
	@%p1098 bra 	$L__BB1_1123;
	{ // callseq 1440, 0
	.param .b64 param0;
	st.param.f64 	[param0], %fd1640;
	.param .align 16 .b8 retval0[16];
	call.uni (retval0), 
	__internal_trig_reduction_slowpathd, 
	(
	param0
	);
	ld.param.f64 	%fd17403, [retval0];
	ld.param.b32 	%r3986, [retval0+8];
	} // callseq 1440
$L__BB1_1123:
	add.s32 	%r3987, %r3986, 1;
$L__BB1_1124:
	shl.b32 	%r2587, %r3987, 6;
	cvt.u64.u32 	%rd750, %r2587;
	and.b64  	%rd751, %rd750, 64;
	mov.u64 	%rd752, __cudart_sin_cos_coeffs;
	add.s64 	%rd753, %rd752, %rd751;
	mul.rn.f64 	%fd10320, %fd17403, %fd17403;
	and.b32  	%r2588, %r3987, 1;
	setp.eq.b32 	%p1099, %r2588, 1;
	selp.f64 	%fd10321, 0dBDA8FF8320FD8164, 0d3DE5DB65F9785EBA, %p1099;
	ld.global.nc.v2.f64 	{%fd10322, %fd10323}, [%rd753];
	fma.rn.f64 	%fd10324, %fd10321, %fd10320, %fd10322;
	fma.rn.f64 	%fd10325, %fd10324, %fd10320, %fd10323;
	ld.global.nc.v2.f64 	{%fd10326, %fd10327}, [%rd753+16];
	fma.rn.f64 	%fd10328, %fd10325, %fd10320, %fd10326;
	fma.rn.f64 	%fd10329, %fd10328, %fd10320, %fd10327;
	ld.global.nc.v2.f64 	{%fd10330, %fd10331}, [%rd753+32];
	fma.rn.f64 	%fd10332, %fd10329, %fd10320, %fd10330;
	fma.rn.f64 	%fd10333, %fd10332, %fd10320, %fd10331;
	fma.rn.f64 	%fd10334, %fd10333, %fd17403, %fd17403;
	fma.rn.f64 	%fd10335, %fd10333, %fd10320, 0d3FF0000000000000;
	selp.f64 	%fd10336, %fd10335, %fd10334, %p1099;
	and.b32  	%r2589, %r3987, 2;
	setp.eq.s32 	%p1100, %r2589, 0;
	mov.f64 	%fd10337, 0d0000000000000000;
	sub.f64 	%fd10338, %fd10337, %fd10336;
	selp.f64 	%fd10339, %fd10336, %fd10338, %p1100;
	mul.f64 	%fd10340, %fd1632, %fd10339;
	mul.f64 	%fd10341, %fd1633, %fd1646;
	sub.f64 	%fd1652, %fd10340, %fd10341;
	mul.f64 	%fd10342, %fd1633, %fd10339;
	fma.rn.f64 	%fd1653, %fd1632, %fd1646, %fd10342;
	mul.f64 	%fd1654, %fd1639, 0d3F91DF46A2529D3A;
	abs.f64 	%fd1655, %fd1654;
	setp.neu.f64 	%p1101, %fd1655, 0d7FF0000000000000;
	@%p1101 bra 	$L__BB1_1126;
	mov.f64 	%fd10348, 0d0000000000000000;
	mul.rn.f64 	%fd17405, %fd1654, %fd10348;
	mov.b32 	%r3989, 1;
	bra.uni 	$L__BB1_1129;
$L__BB1_1126:
	mul.f64 	%fd10343, %fd1654, 0d3FE45F306DC9C883;
	cvt.rni.s32.f64 	%r3988, %fd10343;
	cvt.rn.f64.s32 	%fd10344, %r3988;
	fma.rn.f64 	%fd10345, %fd10344, 0dBFF921FB54442D18, %fd1654;
	fma.rn.f64 	%fd10346, %fd10344, 0dBC91A62633145C00, %fd10345;
	fma.rn.f64 	%fd17405, %fd10344, 0dB97B839A252049C0, %fd10346;
	setp.ltu.f64 	%p1102, %fd1655, 0d41E0000000000000;
	@%p1102 bra 	$L__BB1_1128;
	{ // callseq 1441, 0
	.param .b64 param0;
	st.param.f64 	[param0], %fd1654;
	.param .align 16 .b8 retval0[16];
	call.uni (retval0), 
	__internal_trig_reduction_slowpathd, 
	(
	param0
	);
	ld.param.f64 	%fd17405, [retval0];
	ld.param.b32 	%r3988, [retval0+8];
	} // callseq 1441
$L__BB1_1128:
	add.s32 	%r3989, %r3988, 1;
$L__BB1_1129:
	shl.b32 	%r2592, %r3989, 6;
	cvt.u64.u32 	%rd754, %r2592;
	and.b64  	%rd755, %rd754, 64;
	mov.u64 	%rd756, __cudart_sin_cos_coeffs;
	add.s64 	%rd757, %rd756, %rd755;
	mul.rn.f64 	%fd10349, %fd17405, %fd17405;
	and.b32  	%r2593, %r3989, 1;
	setp.eq.b32 	%p1104, %r2593, 1;
	selp.f64 	%fd10350, 0dBDA8FF8320FD8164, 0d3DE5DB65F9785EBA, %p1104;
	ld.global.nc.v2.f64 	{%fd10351, %fd10352}, [%rd757];
	fma.rn.f64 	%fd10353, %fd10350, %fd10349, %fd10351;
	fma.rn.f64 	%fd10354, %fd10353, %fd10349, %fd10352;
	ld.global.nc.v2.f64 	{%fd10355, %fd10356}, [%rd757+16];
	fma.rn.f64 	%fd10357, %fd10354, %fd10349, %fd10355;
	fma.rn.f64 	%fd10358, %fd10357, %fd10349, %fd10356;
	ld.global.nc.v2.f64 	{%fd10359, %fd10360}, [%rd757+32];
	fma.rn.f64 	%fd10361, %fd10358, %fd10349, %fd10359;
	fma.rn.f64 	%fd10362, %fd10361, %fd10349, %fd10360;
	fma.rn.f64 	%fd10363, %fd10362, %fd17405, %fd17405;
	fma.rn.f64 	%fd10364, %fd10362, %fd10349, 0d3FF0000000000000;
	selp.f64 	%fd10365, %fd10364, %fd10363, %p1104;
	and.b32  	%r2594, %r3989, 2;
	setp.eq.s32 	%p1105, %r2594, 0;
	mov.f64 	%fd10366, 0d0000000000000000;
	sub.f64 	%fd10367, %fd10366, %fd10365;
	selp.f64 	%fd1661, %fd10365, %fd10367, %p1105;
	@%p1101 bra 	$L__BB1_1131;
	mov.f64 	%fd10373, 0d0000000000000000;
	mul.rn.f64 	%fd17406, %fd1654, %fd10373;
	mov.b32 	%r3990, 0;
	bra.uni 	$L__BB1_1133;
$L__BB1_1131:
	mul.f64 	%fd10368, %fd1654, 0d3FE45F306DC9C883;
	cvt.rni.s32.f64 	%r3990, %fd10368;
	cvt.rn.f64.s32 	%fd10369, %r3990;
	fma.rn.f64 	%fd10370, %fd10369, 0dBFF921FB54442D18, %fd1654;
	fma.rn.f64 	%fd10371, %fd10369, 0dBC91A62633145C00, %fd10370;
	fma.rn.f64 	%fd17406, %fd10369, 0dB97B839A252049C0, %fd10371;
	setp.ltu.f64 	%p1106, %fd1655, 0d41E0000000000000;
	@%p1106 bra 	$L__BB1_1133;
	{ // callseq 1442, 0
	.param .b64 param0;
	st.param.f64 	[param0], %fd1654;
	.param .align 16 .b8 retval0[16];
	call.uni (retval0), 
	__internal_trig_reduction_slowpathd, 
	(
	param0
	);
	ld.param.f64 	%fd17406, [retval0];
	ld.param.b32 	%r3990, [retval0+8];
	} // callseq 1442
$L__BB1_1133:
	shl.b32 	%r2597, %r3990, 6;
	cvt.u64.u32 	%rd758, %r2597;
	and.b64  	%rd759, %rd758, 64;
	mov.u64 	%rd760, __cudart_sin_cos_coeffs;
	add.s64 	%rd761, %rd760, %rd759;
	mul.rn.f64 	%fd10374, %fd17406, %fd17406;
	and.b32  	%r2598, %r3990, 1;
	setp.eq.b32 	%p1107, %r2598, 1;
	selp.f64 	%fd10375, 0dBDA8FF8320FD8164, 0d3DE5DB65F9785EBA, %p1107;
	ld.global.nc.v2.f64 	{%fd10376, %fd10377}, [%rd761];
	fma.rn.f64 	%fd10378, %fd10375, %fd10374, %fd10376;
	fma.rn.f64 	%fd10379, %fd10378, %fd10374, %fd10377;
	ld.global.nc.v2.f64 	{%fd10380, %fd10381}, [%rd761+16];
	fma.rn.f64 	%fd10382, %fd10379, %fd10374, %fd10380;
	fma.rn.f64 	%fd10383, %fd10382, %fd10374, %fd10381;
	ld.global.nc.v2.f64 	{%fd10384, %fd10385}, [%rd761+32];
	fma.rn.f64 	%fd10386, %fd10383, %fd10374, %fd10384;
	fma.rn.f64 	%fd10387, %fd10386, %fd10374, %fd10385;
	fma.rn.f64 	%fd10388, %fd10387, %fd17406, %fd17406;
	fma.rn.f64 	%fd10389, %fd10387, %fd10374, 0d3FF0000000000000;
	selp.f64 	%fd10390, %fd10389, %fd10388, %p1107;
	and.b32  	%r2599, %r3990, 2;
	setp.eq.s32 	%p1108, %r2599, 0;
	mov.f64 	%fd10391, 0d0000000000000000;
	sub.f64 	%fd10392, %fd10391, %fd10390;
	selp.f64 	%fd10393, %fd10390, %fd10392, %p1108;
	mul.f64 	%fd10394, %fd1652, %fd1661;
	mul.f64 	%fd10395, %fd1634, %fd10393;
	sub.f64 	%fd10396, %fd10394, %fd10395;
	mul.f64 	%fd10397, %fd1652, %fd10393;
	fma.rn.f64 	%fd10398, %fd1634, %fd1661, %fd10397;
	mul.f64 	%fd10399, %fd1630, %fd1653;
	mul.f64 	%fd10400, %fd1631, %fd10398;
	sub.f64 	%fd10401, %fd10399, %fd10400;
	mul.f64 	%fd10402, %fd1630, %fd10398;
	fma.rn.f64 	%fd10403, %fd1631, %fd1653, %fd10402;
	sub.f64 	%fd10404, %fd1635, %fd10396;
	sub.f64 	%fd10405, %fd1636, %fd10401;
	sub.f64 	%fd10406, %fd1637, %fd10403;
	mul.f64 	%fd10407, %fd10405, %fd10405;
	fma.rn.f64 	%fd10408, %fd10404, %fd10404, %fd10407;
	fma.rn.f64 	%fd10409, %fd10406, %fd10406, %fd10408;
	sqrt.rn.f64 	%fd10410, %fd10409;
	div.rn.f64 	%fd10411, %fd10404, %fd10410;
	div.rn.f64 	%fd10412, %fd10405, %fd10410;
	div.rn.f64 	%fd10413, %fd10406, %fd10410;
	mul.f64 	%fd10414, %fd10396, %fd10412;
	div.rn.f64 	%fd10415, %fd10414, %fd10411;
	sub.f64 	%fd1666, %fd10401, %fd10415;
	mul.f64 	%fd10416, %fd10396, %fd10413;
	div.rn.f64 	%fd10417, %fd10416, %fd10411;
	sub.f64 	%fd1667, %fd10403, %fd10417;
	abs.f64 	%fd10418, %fd1639;
	setp.leu.f64 	%p1109, %fd10418, 0d3F947AE147AE147B;
	@%p1109 bra 	$L__BB1_1237;
	sub.f64 	%fd1668, %fd1636, %fd1666;
	sub.f64 	%fd1669, %fd1637, %fd1667;
	ld.global.f64 	%fd1670, [%rd4+4152];
	mul.f64 	%fd10419, %fd1669, %fd1669;
	fma.rn.f64 	%fd10420, %fd1668, %fd1668, %fd10419;
	sqrt.rn.f64 	%fd1671, %fd10420;
	div.rn.f64 	%fd1672, %fd1671, %fd1635;
	abs.f64 	%fd1673, %fd1672;
	setp.leu.f64 	%p1110, %fd1673, 0d3FF0000000000000;
	mov.f64 	%fd17407, %fd1673;
	@%p1110 bra 	$L__BB1_1136;
	rcp.approx.ftz.f64 	%fd10421, %fd1673;
	neg.f64 	%fd10422, %fd1673;
	fma.rn.f64 	%fd10423, %fd10422, %fd10421, 0d3FF0000000000000;
	fma.rn.f64 	%fd10424, %fd10423, %fd10423, %fd10423;
	fma.rn.f64 	%fd10425, %fd10424, %fd10421, %fd10421;
	setp.eq.f64 	%p1111, %fd1673, 0d7FF0000000000000;
	selp.f64 	%fd17407, 0d0000000000000000, %fd10425, %p1111;
$L__BB1_1136:
	setp.gt.f64 	%p1112, %fd1673, 0d3FF0000000000000;
	mul.f64 	%fd10426, %fd17407, %fd17407;
	fma.rn.f64 	%fd10427, %fd10426, 0dBEF53E1D2A25FF7E, 0d3F2D3B63DBB65B49;
	fma.rn.f64 	%fd10428, %fd10427, %fd10426, 0dBF5312788DDE082E;
	fma.rn.f64 	%fd10429, %fd10428, %fd10426, 0d3F6F9690C8249315;
	fma.rn.f64 	%fd10430, %fd10429, %fd10426, 0dBF82CF5AABC7CF0D;
	fma.rn.f64 	%fd10431, %fd10430, %fd10426, 0d3F9162B0B2A3BFDE;
	fma.rn.f64 	%fd10432, %fd10431, %fd10426, 0dBF9A7256FEB6FC6B;
	fma.rn.f64 	%fd10433, %fd10432, %fd10426, 0d3FA171560CE4A489;
	fma.rn.f64 	%fd10434, %fd10433, %fd10426, 0dBFA4F44D841450E4;
	fma.rn.f64 	%fd10435, %fd10434, %fd10426, 0d3FA7EE3D3F36BB95;
	fma.rn.f64 	%fd10436, %fd10435, %fd10426, 0dBFAAD32AE04A9FD1;
	fma.rn.f64 	%fd10437, %fd10436, %fd10426, 0d3FAE17813D66954F;
	fma.rn.f64 	%fd10438, %fd10437, %fd10426, 0dBFB11089CA9A5BCD;
	fma.rn.f64 	%fd10439, %fd10438, %fd10426, 0d3FB3B12B2DB51738;
	fma.rn.f64 	%fd10440, %fd10439, %fd10426, 0dBFB745D022F8DC5C;
	fma.rn.f64 	%fd10441, %fd10440, %fd10426, 0d3FBC71C709DFE927;
	fma.rn.f64 	%fd10442, %fd10441, %fd10426, 0dBFC2492491FA1744;
	fma.rn.f64 	%fd10443, %fd10442, %fd10426, 0d3FC99999999840D2;
	fma.rn.f64 	%fd10444, %fd10443, %fd10426, 0dBFD555555555544C;
	mul.f64 	%fd10445, %fd10426, %fd10444;
	fma.rn.f64 	%fd10446, %fd10445, %fd17407, %fd17407;
	mov.f64 	%fd10447, 0d3FF921FB54442D18;
	sub.f64 	%fd10448, %fd10447, %fd10446;
	selp.f64 	%fd10449, %fd10448, %fd10446, %p1112;
	copysign.f64 	%fd10450, %fd1672, %fd10449;
	mul.f64 	%fd10451, %fd10450, 0d3FEFFFFFFFFFFFFF;
	mul.f64 	%fd1676, %fd10451, 0d3FE0000000000000;
	abs.f64 	%fd1677, %fd1676;
	setp.neu.f64 	%p1113, %fd1677, 0d7FF0000000000000;
	@%p1113 bra 	$L__BB1_1138;
	mov.f64 	%fd10457, 0d0000000000000000;
	mul.rn.f64 	%fd17408, %fd1676, %fd10457;
	mov.b32 	%r3991, 0;
	bra.uni 	$L__BB1_1140;
$L__BB1_1138:
	mul.f64 	%fd10452, %fd1676, 0d3FE45F306DC9C883;
	cvt.rni.s32.f64 	%r3991, %fd10452;
	cvt.rn.f64.s32 	%fd10453, %r3991;
	fma.rn.f64 	%fd10454, %fd10453, 0dBFF921FB54442D18, %fd1676;
	fma.rn.f64 	%fd10455, %fd10453, 0dBC91A62633145C00, %fd10454;
	fma.rn.f64 	%fd17408, %fd10453, 0dB97B839A252049C0, %fd10455;
	setp.ltu.f64 	%p1114, %fd1677, 0d41E0000000000000;
	@%p1114 bra 	$L__BB1_1140;
	{ // callseq 1443, 0
	.param .b64 param0;
	st.param.f64 	[param0], %fd1676;
	.param .align 16 .b8 retval0[16];
	call.uni (retval0), 
	__internal_trig_reduction_slowpathd, 
	(
	param0
	);
	ld.param.f64 	%fd17408, [retval0];
	ld.param.b32 	%r3991, [retval0+8];
	} // callseq 1443
$L__BB1_1140:
	shl.b32 	%r2602, %r3991, 6;
	cvt.u64.u32 	%rd762, %r2602;
	and.b64  	%rd763, %rd762, 64;
	mov.u64 	%rd764, __cudart_sin_cos_coeffs;
	add.s64 	%rd765, %rd764, %rd763;
	mul.rn.f64 	%fd10458, %fd17408, %fd17408;
	and.b32  	%r2603, %r3991, 1;
	setp.eq.b32 	%p1116, %r2603, 1;
	selp.f64 	%fd10459, 0dBDA8FF8320FD8164, 0d3DE5DB65F9785EBA, %p1116;
	ld.global.nc.v2.f64 	{%fd10460, %fd10461}, [%rd765];
	fma.rn.f64 	%fd10462, %fd10459, %fd10458, %fd10460;
	fma.rn.f64 	%fd10463, %fd10462, %fd10458, %fd10461;
	ld.global.nc.v2.f64 	{%fd10464, %fd10465}, [%rd765+16];
	fma.rn.f64 	%fd10466, %fd10463, %fd10458, %fd10464;
	fma.rn.f64 	%fd10467, %fd10466, %fd10458, %fd10465;
	ld.global.nc.v2.f64 	{%fd10468, %fd10469}, [%rd765+32];
	fma.rn.f64 	%fd10470, %fd10467, %fd10458, %fd10468;
	fma.rn.f64 	%fd10471, %fd10470, %fd10458, %fd10469;
	fma.rn.f64 	%fd10472, %fd10471, %fd17408, %fd17408;
	fma.rn.f64 	%fd10473, %fd10471, %fd10458, 0d3FF0000000000000;
	selp.f64 	%fd10474, %fd10473, %fd10472, %p1116;
	and.b32  	%r2604, %r3991, 2;
	setp.eq.s32 	%p1117, %r2604, 0;
	mov.f64 	%fd10475, 0d0000000000000000;
	sub.f64 	%fd10476, %fd10475, %fd10474;
	selp.f64 	%fd1682, %fd10474, %fd10476, %p1117;
	@%p1113 bra 	$L__BB1_1142;
	mov.f64 	%fd10482, 0d0000000000000000;
	mul.rn.f64 	%fd17410, %fd1676, %fd10482;
	mov.b32 	%r3993, 1;
	bra.uni 	$L__BB1_1145;
$L__BB1_1142:
	mul.f64 	%fd10477, %fd1676, 0d3FE45F306DC9C883;
	cvt.rni.s32.f64 	%r3992, %fd10477;
	cvt.rn.f64.s32 	%fd10478, %r3992;
	fma.rn.f64 	%fd10479, %fd10478, 0dBFF921FB54442D18, %fd1676;
	fma.rn.f64 	%fd10480, %fd10478, 0dBC91A62633145C00, %fd10479;
	fma.rn.f64 	%fd17410, %fd10478, 0dB97B839A252049C0, %fd10480;
	setp.ltu.f64 	%p1118, %fd1677, 0d41E0000000000000;
	@%p1118 bra 	$L__BB1_1144;
	{ // callseq 1444, 0
	.param .b64 param0;
	st.param.f64 	[param0], %fd1676;
	.param .align 16 .b8 retval0[16];
	call.uni (retval0), 
	__internal_trig_reduction_slowpathd, 
	(
	param0
	);
	ld.param.f64 	%fd17410, [retval0];
	ld.param.b32 	%r3992, [retval0+8];
	} // callseq 1444
$L__BB1_1144:
	add.s32 	%r3993, %r3992, 1;
$L__BB1_1145:
	shl.b32 	%r2607, %r3993, 6;
	cvt.u64.u32 	%rd766, %r2607;
	and.b64  	%rd767, %rd766, 64;
	mov.u64 	%rd768, __cudart_sin_cos_coeffs;
	add.s64 	%rd769, %rd768, %rd767;
	mul.rn.f64 	%fd10483, %fd17410, %fd17410;
	and.b32  	%r2608, %r3993, 1;
	setp.eq.b32 	%p1120, %r2608, 1;
	selp.f64 	%fd10484, 0dBDA8FF8320FD8164, 0d3DE5DB65F9785EBA, %p1120;
	ld.global.nc.v2.f64 	{%fd10485, %fd10486}, [%rd769];
	fma.rn.f64 	%fd10487, %fd10484, %fd10483, %fd10485;
	fma.rn.f64 	%fd10488, %fd10487, %fd10483, %fd10486;
	ld.global.nc.v2.f64 	{%fd10489, %fd10490}, [%rd769+16];
	fma.rn.f64 	%fd10491, %fd10488, %fd10483, %fd10489;
	fma.rn.f64 	%fd10492, %fd10491, %fd10483, %fd10490;
	ld.global.nc.v2.f64 	{%fd10493, %fd10494}, [%rd769+32];
	fma.rn.f64 	%fd10495, %fd10492, %fd10483, %fd10493;
	fma.rn.f64 	%fd10496, %fd10495, %fd10483, %fd10494;
	fma.rn.f64 	%fd10497, %fd10496, %fd17410, %fd17410;
	fma.rn.f64 	%fd10498, %fd10496, %fd10483, 0d3FF0000000000000;
	selp.f64 	%fd10499, %fd10498, %fd10497, %p1120;
	and.b32  	%r2609, %r3993, 2;
	setp.eq.s32 	%p1121, %r2609, 0;
	mov.f64 	%fd10500, 0d0000000000000000;
	sub.f64 	%fd10501, %fd10500, %fd10499;
	selp.f64 	%fd1688, %fd10499, %fd10501, %p1121;
	add.f64 	%fd10502, %fd1682, %fd1682;
	div.rn.f64 	%fd1689, %fd10502, %fd1670;
	@%p1101 bra 	$L__BB1_1147;
	mov.f64 	%fd10508, 0d0000000000000000;
	mul.rn.f64 	%fd17412, %fd1654, %fd10508;
	mov.b32 	%r3995, 1;
	bra.uni 	$L__BB1_1150;
$L__BB1_1147:
	mul.f64 	%fd10503, %fd1654, 0d3FE45F306DC9C883;
	cvt.rni.s32.f64 	%r3994, %fd10503;
	cvt.rn.f64.s32 	%fd10504, %r3994;
	fma.rn.f64 	%fd10505, %fd10504, 0dBFF921FB54442D18, %fd1654;
	fma.rn.f64 	%fd10506, %fd10504, 0dBC91A62633145C00, %fd10505;
	fma.rn.f64 	%fd17412, %fd10504, 0dB97B839A252049C0, %fd10506;
	setp.ltu.f64 	%p1122, %fd1655, 0d41E0000000000000;
	@%p1122 bra 	$L__BB1_1149;
	{ // callseq 1445, 0
	.param .b64 param0;
	st.param.f64 	[param0], %fd1654;
	.param .align 16 .b8 retval0[16];
	call.uni (retval0), 
	__internal_trig_reduction_slowpathd, 
	(
	param0
	);
	ld.param.f64 	%fd17412, [retval0];
	ld.param.b32 	%r3994, [retval0+8];
	} // callseq 1445
$L__BB1_1149:
	add.s32 	%r3995, %r3994, 1;
$L__BB1_1150:
	shl.b32 	%r2612, %r3995, 6;
	cvt.u64.u32 	%rd770, %r2612;
	and.b64  	%rd771, %rd770, 64;
	mov.u64 	%rd772, __cudart_sin_cos_coeffs;
	add.s64 	%rd773, %rd772, %rd771;
	mul.rn.f64 	%fd10509, %fd17412, %fd17412;
	and.b32  	%r2613, %r3995, 1;
	setp.eq.b32 	%p1124, %r2613, 1;
	selp.f64 	%fd10510, 0dBDA8FF8320FD8164, 0d3DE5DB65F9785EBA, %p1124;
	ld.global.nc.v2.f64 	{%fd10511, %fd10512}, [%rd773];
	fma.rn.f64 	%fd10513, %fd10510, %fd10509, %fd10511;
	fma.rn.f64 	%fd10514, %fd10513, %fd10509, %fd10512;
	ld.global.nc.v2.f64 	{%fd10515, %fd10516}, [%rd773+16];
	fma.rn.f64 	%fd10517, %fd10514, %fd10509, %fd10515;
	fma.rn.f64 	%fd10518, %fd10517, %fd10509, %fd10516;
	ld.global.nc.v2.f64 	{%fd10519, %fd10520}, [%rd773+32];
	fma.rn.f64 	%fd10521, %fd10518, %fd10509, %fd10519;
	fma.rn.f64 	%fd10522, %fd10521, %fd10509, %fd10520;
	fma.rn.f64 	%fd10523, %fd10522, %fd17412, %fd17412;
	fma.rn.f64 	%fd10524, %fd10522, %fd10509, 0d3FF0000000000000;
	selp.f64 	%fd10525, %fd10524, %fd10523, %p1124;
	and.b32  	%r2614, %r3995, 2;
	setp.eq.s32 	%p1125, %r2614, 0;
	mov.f64 	%fd10526, 0d0000000000000000;
	sub.f64 	%fd10527, %fd10526, %fd10525;
	selp.f64 	%fd1695, %fd10525, %fd10527, %p1125;
	@%p1101 bra 	$L__BB1_1152;
	mov.f64 	%fd10533, 0d0000000000000000;
	mul.rn.f64 	%fd17413, %fd1654, %fd10533;
	mov.b32 	%r3996, 0;
	bra.uni 	$L__BB1_1154;
$L__BB1_1152:
	mul.f64 	%fd10528, %fd1654, 0d3FE45F306DC9C883;
	cvt.rni.s32.f64 	%r3996, %fd10528;
	cvt.rn.f64.s32 	%fd10529, %r3996;
	fma.rn.f64 	%fd10530, %fd10529, 0dBFF921FB54442D18, %fd1654;
	fma.rn.f64 	%fd10531, %fd10529, 0dBC91A62633145C00, %fd10530;
	fma.rn.f64 	%fd17413, %fd10529, 0dB97B839A252049C0, %fd10531;
	setp.ltu.f64 	%p1126, %fd1655, 0d41E0000000000000;
	@%p1126 bra 	$L__BB1_1154;
	{ // callseq 1446, 0
	.param .b64 param0;
	st.param.f64 	[param0], %fd1654;
	.param .align 16 .b8 retval0[16];
	call.uni (retval0), 
	__internal_trig_reduction_slowpathd, 
	(
	param0
	);
	ld.param.f64 	%fd17413, [retval0];
	ld.param.b32 	%r3996, [retval0+8];
	} // callseq 1446
$L__BB1_1154:
	shl.b32 	%r2617, %r3996, 6;
	cvt.u64.u32 	%rd774, %r2617;
	and.b64  	%rd775, %rd774, 64;
	mov.u64 	%rd776, __cudart_sin_cos_coeffs;
	add.s64 	%rd777, %rd776, %rd775;
	mul.rn.f64 	%fd10534, %fd17413, %fd17413;
	and.b32  	%r2618, %r3996, 1;
	setp.eq.b32 	%p1127, %r2618, 1;
	selp.f64 	%fd10535, 0dBDA8FF8320FD8164, 0d3DE5DB65F9785EBA, %p1127;
	ld.global.nc.v2.f64 	{%fd10536, %fd10537}, [%rd777];
	fma.rn.f64 	%fd10538, %fd10535, %fd10534, %fd10536;
	fma.rn.f64 	%fd10539, %fd10538, %fd10534, %fd10537;
	ld.global.nc.v2.f64 	{%fd10540, %fd10541}, [%rd777+16];
	fma.rn.f64 	%fd10542, %fd10539, %fd10534, %fd10540;
	fma.rn.f64 	%fd10543, %fd10542, %fd10534, %fd10541;
	ld.global.nc.v2.f64 	{%fd10544, %fd10545}, [%rd777+32];
	fma.rn.f64 	%fd10546, %fd10543, %fd10534, %fd10544;
	fma.rn.f64 	%fd10547, %fd10546, %fd10534, %fd10545;
	fma.rn.f64 	%fd10548, %fd10547, %fd17413, %fd17413;
	fma.rn.f64 	%fd10549, %fd10547, %fd10534, 0d3FF0000000000000;
	selp.f64 	%fd10550, %fd10549, %fd10548, %p1127;
	and.b32  	%r2619, %r3996, 2;
	setp.eq.s32 	%p1128, %r2619, 0;
	mov.f64 	%fd10551, 0d0000000000000000;
	sub.f64 	%fd10552, %fd10551, %fd10550;
	selp.f64 	%fd1700, %fd10550, %fd10552, %p1128;
	div.rn.f64 	%fd1701, %fd1669, %fd1671;
	{
	.reg .b32 %temp; 
	mov.b64 	{%temp, %r740}, %fd1701;
	}
	abs.f64 	%fd1702, %fd1701;
	{
	.reg .b32 %temp; 
	mov.b64 	{%temp, %r2620}, %fd1702;
	}
	setp.gt.s32 	%p1129, %r2620, 1071801957;
	@%p1129 bra 	$L__BB1_1158;
	mul.f64 	%fd10593, %fd1701, %fd1701;
	fma.rn.f64 	%fd10594, %fd10593, 0d3FB0066BDC1895E9, 0dBFB3823B180754AF;
	fma.rn.f64 	%fd10595, %fd10594, %fd10593, 0d3FB11E52CC2F79AE;
	fma.rn.f64 	%fd10596, %fd10595, %fd10593, 0dBF924EAF3526861B;
	fma.rn.f64 	%fd10597, %fd10596, %fd10593, 0d3F91DF02A31E6CB7;
	fma.rn.f64 	%fd10598, %fd10597, %fd10593, 0d3F847D18B0EEC6CC;
	fma.rn.f64 	%fd10599, %fd10598, %fd10593, 0d3F8D0AF961BA53B0;
	fma.rn.f64 	%fd10600, %fd10599, %fd10593, 0d3F91BF7734CF1C48;
	fma.rn.f64 	%fd10601, %fd10600, %fd10593, 0d3F96E91483144EF7;
	fma.rn.f64 	%fd10602, %fd10601, %fd10593, 0d3F9F1C6E0A4F9F81;
	fma.rn.f64 	%fd10603, %fd10602, %fd10593, 0d3FA6DB6DC27FA92B;
	fma.rn.f64 	%fd10604, %fd10603, %fd10593, 0d3FB333333320F91B;
	fma.rn.f64 	%fd10605, %fd10604, %fd10593, 0d3FC5555555555F4D;
	mul.f64 	%fd10606, %fd10593, %fd10605;
	fma.rn.f64 	%fd1703, %fd10606, %fd1702, %fd1702;
	setp.gt.s32 	%p1133, %r740, -1;
	@%p1133 bra 	$L__BB1_1157;
	mov.f64 	%fd10611, 0d3C91A62633145C07;
	add.rn.f64 	%fd10612, %fd1703, %fd10611;
	mov.f64 	%fd10613, 0d3FF921FB54442D18;
	add.rn.f64 	%fd17414, %fd10613, %fd10612;
	bra.uni 	$L__BB1_1159;
$L__BB1_1157:
	mov.f64 	%fd10607, 0dBC91A62633145C07;
	add.rn.f64 	%fd10608, %fd1703, %fd10607;
	neg.f64 	%fd10609, %fd10608;
	mov.f64 	%fd10610, 0d3FF921FB54442D18;
	add.rn.f64 	%fd17414, %fd10610, %fd10609;
	bra.uni 	$L__BB1_1159;
$L__BB1_1158:
	mov.f64 	%fd10553, 0d3FF0000000000000;
	sub.f64 	%fd10554, %fd10553, %fd1702;
	{
	.reg .b32 %temp; 
	mov.b64 	{%r2621, %temp}, %fd10554;
	}
	{
	.reg .b32 %temp; 
	mov.b64 	{%temp, %r2622}, %fd10554;
	}
	add.s32 	%r2623, %r2622, -1048576;
	mov.b64 	%fd10555, {%r2621, %r2623};
	rsqrt.approx.ftz.f64 	%fd10556, %fd10555;
	{
	.reg .b32 %temp; 
	mov.b64 	{%r2624, %temp}, %fd10556;
	}
	{
	.reg .b32 %temp; 
	mov.b64 	{%temp, %r2625}, %fd10556;
	}
	add.s32 	%r2626, %r2625, -1048576;
	mov.b64 	%fd10557, {%r2624, %r2626};
	mul.f64 	%fd10558, %fd10555, %fd10556;
	neg.f64 	%fd10559, %fd10558;
	fma.rn.f64 	%fd10560, %fd10558, %fd10559, %fd10555;
	fma.rn.f64 	%fd10561, %fd10560, %fd10557, %fd10558;
	neg.f64 	%fd10562, %fd10561;
	fma.rn.f64 	%fd10563, %fd10556, %fd10562, 0d3FF0000000000000;
	fma.rn.f64 	%fd10564, %fd10563, %fd10557, %fd10557;
	fma.rn.f64 	%fd10565, %fd10561, %fd10562, %fd10555;
	fma.rn.f64 	%fd10566, %fd10565, %fd10564, %fd10561;
	{
	.reg .b32 %temp; 
	mov.b64 	{%r2627, %temp}, %fd10566;
	}
	{
	.reg .b32 %temp; 
	mov.b64 	{%temp, %r2628}, %fd10566;
	}
	add.s32 	%r2629, %r2628, 1048576;
	mov.b64 	%fd10567, {%r2627, %r2629};
	fma.rn.f64 	%fd10568, %fd10554, 0d3EC715B371155F70, 0dBEBAC2FE66FAAC4B;
	fma.rn.f64 	%fd10569, %fd10568, %fd10554, 0d3ED9A9B88EFCD9B8;
	fma.rn.f64 	%fd10570, %fd10569, %fd10554, 0d3EDD0F40A8A0C4C3;
	fma.rn.f64 	%fd10571, %fd10570, %fd10554, 0d3EF46D4CFA9E0E1F;
	fma.rn.f64 	%fd10572, %fd10571, %fd10554, 0d3F079C168D1E2422;
	fma.rn.f64 	%fd10573, %fd10572, %fd10554, 0d3F1C9A88C3BCA540;
	fma.rn.f64 	%fd10574, %fd10573, %fd10554, 0d3F31C4E64BD476DF;
	fma.rn.f64 	%fd10575, %fd10574, %fd10554, 0d3F46E8BA60009C8F;
	fma.rn.f64 	%fd10576, %fd10575, %fd10554, 0d3F5F1C71C62B05A2;
	fma.rn.f64 	%fd10577, %fd10576, %fd10554, 0d3F76DB6DB6DC9F2C;
	fma.rn.f64 	%fd10578, %fd10577, %fd10554, 0d3F9333333333329C;
	fma.rn.f64 	%fd10579, %fd10578, %fd10554, 0d3FB5555555555555;
	setp.lt.s32 	%p1130, %r2622, 1;
	mov.f64 	%fd10580, 0d0000000000000000;
	mul.rn.f64 	%fd10581, %fd1702, %fd10580;
	mul.f64 	%fd10582, %fd10554, %fd10579;
	fma.rn.f64 	%fd10583, %fd10582, %fd10567, %fd10567;
	selp.f64 	%fd10584, %fd10581, %fd10583, %p1130;
	setp.lt.s32 	%p1131, %r2622, 0;
	mov.f64 	%fd10585, 0d7FF0000000000000;
	mul.rn.f64 	%fd10586, %fd10584, %fd10585;
	selp.f64 	%fd10587, %fd10586, %fd10584, %p1131;
	setp.lt.s32 	%p1132, %r740, 0;
	mov.f64 	%fd10588, 0dBCA1A62633145C07;
	add.rn.f64 	%fd10589, %fd10587, %fd10588;
	neg.f64 	%fd10590, %fd10589;
	mov.f64 	%fd10591, 0d400921FB54442D18;
	add.rn.f64 	%fd10592, %fd10591, %fd10590;
	selp.f64 	%fd17414, %fd10592, %fd10587, %p1132;
$L__BB1_1159:
	mul.f64 	%fd10614, %fd17414, 0d404CA5DC1A63C1F5;
	setp.gt.f64 	%p1134, %fd1668, 0d0000000000000000;
	neg.f64 	%fd10615, %fd10614;
	selp.f64 	%fd1708, %fd10615, %fd10614, %p1134;
	mul.f64 	%fd1709, %fd1708, 0d3F91DF46A2529D3A;
	abs.f64 	%fd1710, %fd1709;
	setp.neu.f64 	%p1135, %fd1710, 0d7FF0000000000000;
	@%p1135 bra 	$L__BB1_1161;
	mov.f64 	%fd10621, 0d0000000000000000;
	mul.rn.f64 	%fd17415, %fd1709, %fd10621;
	mov.b32 	%r3997, 0;
	bra.uni 	$L__BB1_1163;
$L__BB1_1161:
	mul.f64 	%fd10616, %fd1709, 0d3FE45F306DC9C883;
	cvt.rni.s32.f64 	%r3997, %fd10616;
	cvt.rn.f64.s32 	%fd10617, %r3997;
	fma.rn.f64 	%fd10618, %fd10617, 0dBFF921FB54442D18, %fd1709;
	fma.rn.f64 	%fd10619, %fd10617, 0dBC91A62633145C00, %fd10618;
	fma.rn.f64 	%fd17415, %fd10617, 0dB97B839A252049C0, %fd10619;
	setp.ltu.f64 	%p1136, %fd1710, 0d41E0000000000000;
	@%p1136 bra 	$L__BB1_1163;
	{ // callseq 1447, 0
	.param .b64 param0;
	st.param.f64 	[param0], %fd1709;
	.param .align 16 .b8 retval0[16];
	call.uni (retval0), 
	__internal_trig_reduction_slowpathd, 
	(
	param0
	);
	ld.param.f64 	%fd17415, [retval0];
	ld.param.b32 	%r3997, [retval0+8];
	} // callseq 1447
$L__BB1_1163:
	shl.b32 	%r2632, %r3997, 6;
	cvt.u64.u32 	%rd778, %r2632;
	and.b64  	%rd779, %rd778, 64;
	mov.u64 	%rd780, __cudart_sin_cos_coeffs;
	add.s64 	%rd781, %rd780, %rd779;
	mul.rn.f64 	%fd10622, %fd17415, %fd17415;
	and.b32  	%r2633, %r3997, 1;
	setp.eq.b32 	%p1138, %r2633, 1;
	selp.f64 	%fd10623, 0dBDA8FF8320FD8164, 0d3DE5DB65F9785EBA, %p1138;
	ld.global.nc.v2.f64 	{%fd10624, %fd10625}, [%rd781];
	fma.rn.f64 	%fd10626, %fd10623, %fd10622, %fd10624;
	fma.rn.f64 	%fd10627, %fd10626, %fd10622, %fd10625;
	ld.global.nc.v2.f64 	{%fd10628, %fd10629}, [%rd781+16];
	fma.rn.f64 	%fd10630, %fd10627, %fd10622, %fd10628;
	fma.rn.f64 	%fd10631, %fd10630, %fd10622, %fd10629;
	ld.global.nc.v2.f64 	{%fd10632, %fd10633}, [%rd781+32];
	fma.rn.f64 	%fd10634, %fd10631, %fd10622, %fd10632;
	fma.rn.f64 	%fd10635, %fd10634, %fd10622, %fd10633;
	fma.rn.f64 	%fd10636, %fd10635, %fd17415, %fd17415;
	fma.rn.f64 	%fd10637, %fd10635, %fd10622, 0d3FF0000000000000;
	selp.f64 	%fd10638, %fd10637, %fd10636, %p1138;
	and.b32  	%r2634, %r3997, 2;
	setp.eq.s32 	%p1139, %r2634, 0;
	mov.f64 	%fd10639, 0d0000000000000000;
	sub.f64 	%fd10640, %fd10639, %fd10638;
	selp.f64 	%fd1715, %fd10638, %fd10640, %p1139;
	@%p1135 bra 	$L__BB1_1165;
	mov.f64 	%fd10646, 0d0000000000000000;
	mul.rn.f64 	%fd17417, %fd1709, %fd10646;
	mov.b32 	%r3999, 1;
	bra.uni 	$L__BB1_1168;
$L__BB1_1165:
	mul.f64 	%fd10641, %fd1709, 0d3FE45F306DC9C883;
	cvt.rni.s32.f64 	%r3998, %fd10641;
	cvt.rn.f64.s32 	%fd10642, %r3998;
	fma.rn.f64 	%fd10643, %fd10642, 0dBFF921FB54442D18, %fd1709;
	fma.rn.f64 	%fd10644, %fd10642, 0dBC91A62633145C00, %fd10643;
	fma.rn.f64 	%fd17417, %fd10642, 0dB97B839A252049C0, %fd10644;
	setp.ltu.f64 	%p1140, %fd1710, 0d41E0000000000000;
	@%p1140 bra 	$L__BB1_1167;
	{ // callseq 1448, 0
	.param .b64 param0;
	st.param.f64 	[param0], %fd1709;
	.param .align 16 .b8 retval0[16];
	call.uni (retval0), 
	__internal_trig_reduction_slowpathd, 
	(
	param0
	);
	ld.param.f64 	%fd17417, [retval0];
	ld.param.b32 	%r3998, [retval0+8];
	} // callseq 1448
$L__BB1_1167:
	add.s32 	%r3999, %r3998, 1;
$L__BB1_1168:
	shl.b32 	%r2637, %r3999, 6;
	cvt.u64.u32 	%rd782, %r2637;
	and.b64  	%rd783, %rd782, 64;
	mov.u64 	%rd784, __cudart_sin_cos_coeffs;
	add.s64 	%rd785, %rd784, %rd783;
	mul.rn.f64 	%fd10647, %fd17417, %fd17417;
	and.b32  	%r2638, %r3999, 1;
	setp.eq.b32 	%p1142, %r2638, 1;
	selp.f64 	%fd10648, 0dBDA8FF8320FD8164, 0d3DE5DB65F9785EBA, %p1142;
	ld.global.nc.v2.f64 	{%fd10649, %fd10650}, [%rd785];
	fma.rn.f64 	%fd10651, %fd10648, %fd10647, %fd10649;
	fma.rn.f64 	%fd10652, %fd10651, %fd10647, %fd10650;
	ld.global.nc.v2.f64 	{%fd10653, %fd10654}, [%rd785+16];
	fma.rn.f64 	%fd10655, %fd10652, %fd10647, %fd10653;
	fma.rn.f64 	%fd10656, %fd10655, %fd10647, %fd10654;
	ld.global.nc.v2.f64 	{%fd10657, %fd10658}, [%rd785+32];
	fma.rn.f64 	%fd10659, %fd10656, %fd10647, %fd10657;
	fma.rn.f64 	%fd10660, %fd10659, %fd10647, %fd10658;
	fma.rn.f64 	%fd10661, %fd10660, %fd17417, %fd17417;
	fma.rn.f64 	%fd10662, %fd10660, %fd10647, 0d3FF0000000000000;
	selp.f64 	%fd10663, %fd10662, %fd10661, %p1142;
	and.b32  	%r2639, %r3999, 2;
	setp.eq.s32 	%p1143, %r2639, 0;
	mov.f64 	%fd10664, 0d0000000000000000;
	sub.f64 	%fd10665, %fd10664, %fd10663;
	selp.f64 	%fd10666, %fd10663, %fd10665, %p1143;
	neg.f64 	%fd10667, %fd1689;
	mul.f64 	%fd10668, %fd1682, %fd10667;
	mul.f64 	%fd10669, %fd1688, %fd10667;
	mul.f64 	%fd10670, %fd10669, %fd1715;
	mul.f64 	%fd10671, %fd1689, %fd1688;
	mul.f64 	%fd10672, %fd10671, %fd10666;
	setp.eq.f64 	%p1144, %fd1708, 0d4056800000000000;
	neg.f64 	%fd10673, %fd1688;
	setp.eq.f64 	%p1145, %fd1708, 0dC056800000000000;
	selp.f64 	%fd10674, %fd1688, %fd10670, %p1145;
	selp.f64 	%fd1721, %fd10673, %fd10674, %p1144;
	selp.f64 	%fd10675, 0d0000000000000000, %fd10672, %p1144;
	selp.f64 	%fd1722, 0d0000000000000000, %fd10675, %p1145;
	mul.f64 	%fd10676, %fd1700, %fd1722;
	fma.rn.f64 	%fd1723, %fd10668, %fd1695, %fd10676;
	mul.f64 	%fd10677, %fd1695, %fd1722;
	mul.f64 	%fd10678, %fd10668, %fd1700;
	sub.f64 	%fd1724, %fd10677, %fd10678;
	@%p1093 bra 	$L__BB1_1170;
	mov.f64 	%fd10684, 0d0000000000000000;
	mul.rn.f64 	%fd17419, %fd1640, %fd10684;
	mov.b32 	%r4001, 1;
	bra.uni 	$L__BB1_1173;
$L__BB1_1170:
	mul.f64 	%fd10679, %fd1640, 0d3FE45F306DC9C883;
	cvt.rni.s32.f64 	%r4000, %fd10679;
	cvt.rn.f64.s32 	%fd10680, %r4000;
	fma.rn.f64 	%fd10681, %fd10680, 0dBFF921FB54442D18, %fd1640;
	fma.rn.f64 	%fd10682, %fd10680, 0dBC91A62633145C00, %fd10681;
	fma.rn.f64 	%fd17419, %fd10680, 0dB97B839A252049C0, %fd10682;
	setp.ltu.f64 	%p1146, %fd1641, 0d41E0000000000000;
	@%p1146 bra 	$L__BB1_1172;
	{ // callseq 1449, 0
	.param .b64 param0;
	st.param.f64 	[param0], %fd1640;
	.param .align 16 .b8 retval0[16];
	call.uni (retval0), 
	__internal_trig_reduction_slowpathd, 
	(
	param0
	);
	ld.param.f64 	%fd17419, [retval0];
	ld.param.b32 	%r4000, [retval0+8];
	} // callseq 1449
$L__BB1_1172:
	add.s32 	%r4001, %r4000, 1;
$L__BB1_1173:
	shl.b32 	%r2642, %r4001, 6;
	cvt.u64.u32 	%rd786, %r2642;
	and.b64  	%rd787, %rd786, 64;
	mov.u64 	%rd788, __cudart_sin_cos_coeffs;
	add.s64 	%rd789, %rd788, %rd787;
	mul.rn.f64 	%fd10685, %fd17419, %fd17419;
	and.b32  	%r2643, %r4001, 1;
	setp.eq.b32 	%p1148, %r2643, 1;
	selp.f64 	%fd10686, 0dBDA8FF8320FD8164, 0d3DE5DB65F9785EBA, %p1148;
	ld.global.nc.v2.f64 	{%fd10687, %fd10688}, [%rd789];
	fma.rn.f64 	%fd10689, %fd10686, %fd10685, %fd10687;
	fma.rn.f64 	%fd10690, %fd10689, %fd10685, %fd10688;
	ld.global.nc.v2.f64 	{%fd10691, %fd10692}, [%rd789+16];
	fma.rn.f64 	%fd10693, %fd10690, %fd10685, %fd10691;
	fma.rn.f64 	%fd10694, %fd10693, %fd10685, %fd10692;
	ld.global.nc.v2.f64 	{%fd10695, %fd10696}, [%rd789+32];
	fma.rn.f64 	%fd10697, %fd10694, %fd10685, %fd10695;
	fma.rn.f64 	%fd10698, %fd10697, %fd10685, %fd10696;
	fma.rn.f64 	%fd10699, %fd10698, %fd17419, %fd17419;
	fma.rn.f64 	%fd10700, %fd10698, %fd10685, 0d3FF0000000000000;
	selp.f64 	%fd10701, %fd10700, %fd10699, %p1148;
	and.b32  	%r2644, %r4001, 2;
	setp.eq.s32 	%p1149, %r2644, 0;
	mov.f64 	%fd10702, 0d0000000000000000;
	sub.f64 	%fd10703, %fd10702, %fd10701;
	selp.f64 	%fd1730, %fd10701, %fd10703, %p1149;
	@%p1093 bra 	$L__BB1_1175;
	mov.f64 	%fd10709, 0d0000000000000000;
	mul.rn.f64 	%fd17420, %fd1640, %fd10709;
	mov.b32 	%r4002, 0;
	bra.uni 	$L__BB1_1177;
$L__BB1_1175:
	mul.f64 	%fd10704, %fd1640, 0d3FE45F306DC9C883;
	cvt.rni.s32.f64 	%r4002, %fd10704;
	cvt.rn.f64.s32 	%fd10705, %r4002;
	fma.rn.f64 	%fd10706, %fd10705, 0dBFF921FB54442D18, %fd1640;
	fma.rn.f64 	%fd10707, %fd10705, 0dBC91A62633145C00, %fd10706;
	fma.rn.f64 	%fd17420, %fd10705, 0dB97B839A252049C0, %fd10707;
	setp.ltu.f64 	%p1150, %fd1641, 0d41E0000000000000;
	@%p1150 bra 	$L__BB1_1177;
	{ // callseq 1450, 0
	.param .b64 param0;
	st.param.f64 	[param0], %fd1640;
	.param .align 16 .b8 retval0[16];
	call.uni (retval0), 
	__internal_trig_reduction_slowpathd, 
	(
	param0
	);
	ld.param.f64 	%fd17420, [retval0];
	ld.param.b32 	%r4002, [retval0+8];
	} // callseq 1450
$L__BB1_1177:
	shl.b32 	%r2647, %r4002, 6;
	cvt.u64.u32 	%rd790, %r2647;
	and.b64  	%rd791, %rd790, 64;
	mov.u64 	%rd792, __cudart_sin_cos_coeffs;
	add.s64 	%rd793, %rd792, %rd791;
	mul.rn.f64 	%fd10711, %fd17420, %fd17420;
	and.b32  	%r2648, %r4002, 1;
	setp.eq.b32 	%p1151, %r2648, 1;
	selp.f64 	%fd10712, 0dBDA8FF8320FD8164, 0d3DE5DB65F9785EBA, %p1151;
	ld.global.nc.v2.f64 	{%fd10713, %fd10714}, [%rd793];
	fma.rn.f64 	%fd10715, %fd10712, %fd10711, %fd10713;
	fma.rn.f64 	%fd10716, %fd10715, %fd10711, %fd10714;
	ld.global.nc.v2.f64 	{%fd10717, %fd10718}, [%rd793+16];
	fma.rn.f64 	%fd10719, %fd10716, %fd10711, %fd10717;
	fma.rn.f64 	%fd10720, %fd10719, %fd10711, %fd10718;
	ld.global.nc.v2.f64 	{%fd10721, %fd10722}, [%rd793+32];
	fma.rn.f64 	%fd10723, %fd10720, %fd10711, %fd10721;
	fma.rn.f64 	%fd10724, %fd10723, %fd10711, %fd10722;
	fma.rn.f64 	%fd10725, %fd10724, %fd17420, %fd17420;
	fma.rn.f64 	%fd10726, %fd10724, %fd10711, 0d3FF0000000000000;
	selp.f64 	%fd10727, %fd10726, %fd10725, %p1151;
	and.b32  	%r2649, %r4002, 2;
	setp.eq.s32 	%p1152, %r2649, 0;
	mov.f64 	%fd17421, 0d0000000000000000;
	sub.f64 	%fd10728, %fd17421, %fd10727;
	selp.f64 	%fd10729, %fd10727, %fd10728, %p1152;
	mul.f64 	%fd10730, %fd1721, %fd10729;
	fma.rn.f64 	%fd10731, %fd1723, %fd1730, %fd10730;
	mul.f64 	%fd10732, %fd1721, %fd1730;
	mul.f64 	%fd10733, %fd1723, %fd10729;
	sub.f64 	%fd10734, %fd10732, %fd10733;
	mul.f64 	%fd10735, %fd10734, %fd10734;
	fma.rn.f64 	%fd10736, %fd10731, %fd10731, %fd10735;
	fma.rn.f64 	%fd10737, %fd1724, %fd1724, %fd10736;
	sqrt.rn.f64 	%fd10738, %fd10737;
	mul.f64 	%fd10739, %fd1689, %fd10731;
	div.rn.f64 	%fd10740, %fd10739, %fd10738;
	mul.f64 	%fd10741, %fd1689, %fd10734;
	div.rn.f64 	%fd10742, %fd10741, %fd10738;
	mul.f64 	%fd10743, %fd1689, %fd1724;
	div.rn.f64 	%fd10744, %fd10743, %fd10738;
	mul.f64 	%fd10745, %fd10740, %fd10740;
	mul.f64 	%fd10746, %fd10742, %fd10742;
	add.f64 	%fd10747, %fd10745, %fd10746;
	fma.rn.f64 	%fd10748, %fd10744, %fd10744, %fd10747;
	sqrt.rn.f64 	%fd1735, %fd10748;
	mul.f64 	%fd10749, %fd1735, %fd1735;
	mul.f64 	%fd10750, %fd10749, %fd1670;
	mul.f64 	%fd10751, %fd10750, 0dBFE0000000000000;
	fma.rn.f64 	%fd10752, %fd10744, 0d0000000000000000, %fd10751;
	add.f64 	%fd10753, %fd10752, %fd10752;
	mul.f64 	%fd10754, %fd10742, %fd10753;
	mul.f64 	%fd10755, %fd10752, %fd10752;
	sub.f64 	%fd10756, %fd10755, %fd10745;
	mul.f64 	%fd10757, %fd10752, 0dC000000000000000;
	mul.f64 	%fd10758, %fd10740, %fd10757;
	sub.f64 	%fd10759, %fd10755, %fd10746;
	mul.f64 	%fd10760, %fd10754, %fd10754;
	mul.f64 	%fd10761, %fd10747, 0d4010000000000000;
	mul.f64 	%fd10762, %fd10761, %fd10756;
	sub.f64 	%fd1736, %fd10760, %fd10762;
	mul.f64 	%fd10763, %fd10758, %fd10758;
	mul.f64 	%fd10764, %fd10761, %fd10759;
	sub.f64 	%fd1737, %fd10763, %fd10764;
	setp.ltu.f64 	%p1153, %fd1736, 0d0000000000000000;
	sqrt.rn.f64 	%fd10765, %fd1736;
	selp.f64 	%fd10766, 0d0000000000000000, %fd10765, %p1153;
	setp.ltu.f64 	%p1154, %fd1737, 0d0000000000000000;
	sqrt.rn.f64 	%fd10767, %fd1737;
	selp.f64 	%fd10768, 0d0000000000000000, %fd10767, %p1154;
	neg.f64 	%fd10769, %fd10754;
	sub.f64 	%fd10770, %fd10769, %fd10766;
	add.f64 	%fd10771, %fd10747, %fd10747;
	div.rn.f64 	%fd1738, %fd10770, %fd10771;
	sub.f64 	%fd10772, %fd10766, %fd10754;
	div.rn.f64 	%fd1739, %fd10772, %fd10771;
	neg.f64 	%fd10773, %fd10758;
	sub.f64 	%fd10774, %fd10773, %fd10768;
	div.rn.f64 	%fd1740, %fd10774, %fd10771;
	sub.f64 	%fd10775, %fd10768, %fd10758;
	div.rn.f64 	%fd1741, %fd10775, %fd10771;
	abs.f64 	%fd10776, %fd1738;
	setp.gt.f64 	%p1155, %fd10776, 0d3FF0000000000000;
	mov.f64 	%fd17422, %fd1739;
	@%p1155 bra 	$L__BB1_1180;
	setp.lt.f64 	%p1156, %fd1739, 0dBFF0000000000000;
	mov.f64 	%fd17422, 0d0000000000000000;
	mov.f64 	%fd17421, %fd1738;
	@%p1156 bra 	$L__BB1_1180;
	setp.gt.f64 	%p1157, %fd1739, 0d3FF0000000000000;
	selp.f64 	%fd17422, 0d0000000000000000, %fd1739, %p1157;
$L__BB1_1180:
	abs.f64 	%fd10779, %fd1740;
	setp.gt.f64 	%p1158, %fd10779, 0d3FF0000000000000;
	mov.f64 	%fd17423, 0d0000000000000000;
	mov.f64 	%fd17424, %fd1741;
	@%p1158 bra 	$L__BB1_1183;
	setp.lt.f64 	%p1159, %fd1741, 0dBFF0000000000000;
	mov.f64 	%fd17424, 0d0000000000000000;
	mov.f64 	%fd17423, %fd1740;
	@%p1159 bra 	$L__BB1_1183;
	setp.gt.f64 	%p1160, %fd1741, 0d3FF0000000000000;
	selp.f64 	%fd17424, 0d0000000000000000, %fd1741, %p1160;
$L__BB1_1183:
	selp.f64 	%fd1748, 0d0000000000000000, %fd17421, %p1153;
	selp.f64 	%fd1749, 0d0000000000000000, %fd17422, %p1153;
	selp.f64 	%fd1750, 0d0000000000000000, %fd17423, %p1154;
	selp.f64 	%fd1751, 0d0000000000000000, %fd17424, %p1154;
	mul.f64 	%fd10781, %fd1750, %fd1750;
	fma.rn.f64 	%fd10782, %fd1748, %fd1748, %fd10781;
	add.f64 	%fd10783, %fd10782, 0dBFF0000000000000;
	abs.f64 	%fd10784, %fd10783;
	mul.f64 	%fd10785, %fd1751, %fd1751;
	fma.rn.f64 	%fd10786, %fd1748, %fd1748, %fd10785;
	add.f64 	%fd10787, %fd10786, 0dBFF0000000000000;
	abs.f64 	%fd10788, %fd10787;
	setp.geu.f64 	%p1163, %fd10784, %fd10788;
	@%p1163 bra 	$L__BB1_1197;
	abs.f64 	%fd1752, %fd1750;
	abs.f64 	%fd1753, %fd1748;
	setp.leu.f64 	%p1182, %fd1753, %fd1752;
	setp.gt.f64 	%p1183, %fd1753, %fd1752;
	selp.f64 	%fd1754, %fd1753, %fd1752, %p1183;
	selp.f64 	%fd10847, %fd1752, %fd1753, %p1183;
	div.rn.f64 	%fd10848, %fd10847, %fd1754;
	mul.f64 	%fd10849, %fd10848, %fd10848;
	fma.rn.f64 	%fd10850, %fd10849, 0dBEF53E1D2A25FF7E, 0d3F2D3B63DBB65B49;
	fma.rn.f64 	%fd10851, %fd10850, %fd10849, 0dBF5312788DDE082E;
	fma.rn.f64 	%fd10852, %fd10851, %fd10849, 0d3F6F9690C8249315;
	fma.rn.f64 	%fd10853, %fd10852, %fd10849, 0dBF82CF5AABC7CF0D;
	fma.rn.f64 	%fd10854, %fd10853, %fd10849, 0d3F9162B0B2A3BFDE;
	fma.rn.f64 	%fd10855, %fd10854, %fd10849, 0dBF9A7256FEB6FC6B;
	fma.rn.f64 	%fd10856, %fd10855, %fd10849, 0d3FA171560CE4A489;
	fma.rn.f64 	%fd10857, %fd10856, %fd10849, 0dBFA4F44D841450E4;
	fma.rn.f64 	%fd10858, %fd10857, %fd10849, 0d3FA7EE3D3F36BB95;
	fma.rn.f64 	%fd10859, %fd10858, %fd10849, 0dBFAAD32AE04A9FD1;
	fma.rn.f64 	%fd10860, %fd10859, %fd10849, 0d3FAE17813D66954F;
	fma.rn.f64 	%fd10861, %fd10860, %fd10849, 0dBFB11089CA9A5BCD;
	fma.rn.f64 	%fd10862, %fd10861, %fd10849, 0d3FB3B12B2DB51738;
	fma.rn.f64 	%fd10863, %fd10862, %fd10849, 0dBFB745D022F8DC5C;
	fma.rn.f64 	%fd10864, %fd10863, %fd10849, 0d3FBC71C709DFE927;
	fma.rn.f64 	%fd10865, %fd10864, %fd10849, 0dBFC2492491FA1744;
	fma.rn.f64 	%fd10866, %fd10865, %fd10849, 0d3FC99999999840D2;
	fma.rn.f64 	%fd10867, %fd10866, %fd10849, 0dBFD555555555544C;
	mul.f64 	%fd10868, %fd10849, %fd10867;
	fma.rn.f64 	%fd1755, %fd10868, %fd10848, %fd10848;
	@%p1182 bra 	$L__BB1_1186;
	{
	.reg .b32 %temp; 
	mov.b64 	{%temp, %r2659}, %fd1750;
	}
	setp.lt.s32 	%p1185, %r2659, 0;
	neg.f64 	%fd10871, %fd1755;
	selp.f64 	%fd10872, %fd1755, %fd10871, %p1185;
	add.f64 	%fd17425, %fd10872, 0d3FF921FB54442D18;
	bra.uni 	$L__BB1_1187;
$L__BB1_1186:
	{
	.reg .b32 %temp; 
	mov.b64 	{%temp, %r2658}, %fd1750;
	}
	setp.lt.s32 	%p1184, %r2658, 0;
	mov.f64 	%fd10869, 0d400921FB54442D18;
	sub.f64 	%fd10870, %fd10869, %fd1755;
	selp.f64 	%fd17425, %fd10870, %fd1755, %p1184;
$L__BB1_1187:
	setp.neu.f64 	%p1186, %fd1754, 0d0000000000000000;
	@%p1186 bra 	$L__BB1_1189;
	{
	.reg .b32 %temp; 
	mov.b64 	{%temp, %r2661}, %fd1750;
	}
	setp.lt.s32 	%p1189, %r2661, 0;
	selp.f64 	%fd17426, 0d400921FB54442D18, 0d0000000000000000, %p1189;
	bra.uni 	$L__BB1_1190;
$L__BB1_1189:
	setp.eq.f64 	%p1187, %fd1752, %fd1753;
	{
	.reg .b32 %temp; 
	mov.b64 	{%temp, %r2660}, %fd1750;
	}
	setp.lt.s32 	%p1188, %r2660, 0;
	selp.f64 	%fd10873, 0d4002D97C7F3321D2, 0d3FE921FB54442D18, %p1188;
	selp.f64 	%fd17426, %fd10873, %fd17425, %p1187;
$L__BB1_1190:
	add.rn.f64 	%fd10874, %fd1752, %fd1753;
	setp.nan.f64 	%p1190, %fd10874, %fd10874;
	copysign.f64 	%fd10875, %fd1748, %fd17426;
	selp.f64 	%fd17433, %fd10874, %fd10875, %p1190;
	abs.f64 	%fd1763, %fd1751;
	abs.f64 	%fd1764, %fd1749;
	setp.leu.f64 	%p1191, %fd1764, %fd1763;
	setp.gt.f64 	%p1192, %fd1764, %fd1763;
	selp.f64 	%fd1765, %fd1764, %fd1763, %p1192;
	selp.f64 	%fd10876, %fd1763, %fd1764, %p1192;
	div.rn.f64 	%fd10877, %fd10876, %fd1765;
	mul.f64 	%fd10878, %fd10877, %fd10877;
	fma.rn.f64 	%fd10879, %fd10878, 0dBEF53E1D2A25FF7E, 0d3F2D3B63DBB65B49;
	fma.rn.f64 	%fd10880, %fd10879, %fd10878, 0dBF5312788DDE082E;
	fma.rn.f64 	%fd10881, %fd10880, %fd10878, 0d3F6F9690C8249315;
	fma.rn.f64 	%fd10882, %fd10881, %fd10878, 0dBF82CF5AABC7CF0D;
	fma.rn.f64 	%fd10883, %fd10882, %fd10878, 0d3F9162B0B2A3BFDE;
	fma.rn.f64 	%fd10884, %fd10883, %fd10878, 0dBF9A7256FEB6FC6B;
	fma.rn.f64 	%fd10885, %fd10884, %fd10878, 0d3FA171560CE4A489;
	fma.rn.f64 	%fd10886, %fd10885, %fd10878, 0dBFA4F44D841450E4;
	fma.rn.f64 	%fd10887, %fd10886, %fd10878, 0d3FA7EE3D3F36BB95;
	fma.rn.f64 	%fd10888, %fd10887, %fd10878, 0dBFAAD32AE04A9FD1;
	fma.rn.f64 	%fd10889, %fd10888, %fd10878, 0d3FAE17813D66954F;
	fma.rn.f64 	%fd10890, %fd10889, %fd10878, 0dBFB11089CA9A5BCD;
	fma.rn.f64 	%fd10891, %fd10890, %fd10878, 0d3FB3B12B2DB51738;
	fma.rn.f64 	%fd10892, %fd10891, %fd10878, 0dBFB745D022F8DC5C;
	fma.rn.f64 	%fd10893, %fd10892, %fd10878, 0d3FBC71C709DFE927;
	fma.rn.f64 	%fd10894, %fd10893, %fd10878, 0dBFC2492491FA1744;
	fma.rn.f64 	%fd10895, %fd10894, %fd10878, 0d3FC99999999840D2;
	fma.rn.f64 	%fd10896, %fd10895, %fd10878, 0dBFD555555555544C;
	mul.f64 	%fd10897, %fd10878, %fd10896;
	fma.rn.f64 	%fd1766, %fd10897, %fd10877, %fd10877;
	@%p1191 bra 	$L__BB1_1192;
	{
	.reg .b32 %temp; 
	mov.b64 	{%temp, %r2663}, %fd1751;
	}
	setp.lt.s32 	%p1194, %r2663, 0;
	neg.f64 	%fd10900, %fd1766;
	selp.f64 	%fd10901, %fd1766, %fd10900, %p1194;
	add.f64 	%fd17427, %fd10901, 0d3FF921FB54442D18;
	bra.uni 	$L__BB1_1193;
$L__BB1_1192:
	{
	.reg .b32 %temp; 
	mov.b64 	{%temp, %r2662}, %fd1751;
	}
	setp.lt.s32 	%p1193, %r2662, 0;
	mov.f64 	%fd10898, 0d400921FB54442D18;
	sub.f64 	%fd10899, %fd10898, %fd1766;
	selp.f64 	%fd17427, %fd10899, %fd1766, %p1193;
$L__BB1_1193:
	setp.neu.f64 	%p1195, %fd1765, 0d0000000000000000;
	@%p1195 bra 	$L__BB1_1195;
	{
	.reg .b32 %temp; 
	mov.b64 	{%temp, %r2665}, %fd1751;
	}
	setp.lt.s32 	%p1198, %r2665, 0;
	selp.f64 	%fd17428, 0d400921FB54442D18, 0d0000000000000000, %p1198;
	bra.uni 	$L__BB1_1196;
$L__BB1_1195:
	setp.eq.f64 	%p1196, %fd1763, %fd1764;
	{
	.reg .b32 %temp; 
	mov.b64 	{%temp, %r2664}, %fd1751;
	}
	setp.lt.s32 	%p1197, %r2664, 0;
	selp.f64 	%fd10902, 0d4002D97C7F3321D2, 0d3FE921FB54442D18, %p1197;
	selp.f64 	%fd17428, %fd10902, %fd17427, %p1196;
$L__BB1_1196:
	add.rn.f64 	%fd10903, %fd1763, %fd1764;
	setp.nan.f64 	%p1199, %fd10903, %fd10903;
	copysign.f64 	%fd10904, %fd1749, %fd17428;
	selp.f64 	%fd17434, %fd10903, %fd10904, %p1199;
	bra.uni 	$L__BB1_1210;
$L__BB1_1197:
	abs.f64 	%fd1774, %fd1751;
	abs.f64 	%fd1775, %fd1748;
	setp.leu.f64 	%p1164, %fd1775, %fd1774;
	setp.gt.f64 	%p1165, %fd1775, %fd1774;
	selp.f64 	%fd1776, %fd1775, %fd1774, %p1165;
	selp.f64 	%fd10789, %fd1774, %fd1775, %p1165;
	div.rn.f64 	%fd10790, %fd10789, %fd1776;
	mul.f64 	%fd10791, %fd10790, %fd10790;
	fma.rn.f64 	%fd10792, %fd10791, 0dBEF53E1D2A25FF7E, 0d3F2D3B63DBB65B49;
	fma.rn.f64 	%fd10793, %fd10792, %fd10791, 0dBF5312788DDE082E;
	fma.rn.f64 	%fd10794, %fd10793, %fd10791, 0d3F6F9690C8249315;
	fma.rn.f64 	%fd10795, %fd10794, %fd10791, 0dBF82CF5AABC7CF0D;
	fma.rn.f64 	%fd10796, %fd10795, %fd10791, 0d3F9162B0B2A3BFDE;
	fma.rn.f64 	%fd10797, %fd10796, %fd10791, 0dBF9A7256FEB6FC6B;
	fma.rn.f64 	%fd10798, %fd10797, %fd10791, 0d3FA171560CE4A489;
	fma.rn.f64 	%fd10799, %fd10798, %fd10791, 0dBFA4F44D841450E4;
	fma.rn.f64 	%fd10800, %fd10799, %fd10791, 0d3FA7EE3D3F36BB95;
	fma.rn.f64 	%fd10801, %fd10800, %fd10791, 0dBFAAD32AE04A9FD1;
	fma.rn.f64 	%fd10802, %fd10801, %fd10791, 0d3FAE17813D66954F;
	fma.rn.f64 	%fd10803, %fd10802, %fd10791, 0dBFB11089CA9A5BCD;
	fma.rn.f64 	%fd10804, %fd10803, %fd10791, 0d3FB3B12B2DB51738;
	fma.rn.f64 	%fd10805, %fd10804, %fd10791, 0dBFB745D022F8DC5C;
	fma.rn.f64 	%fd10806, %fd10805, %fd10791, 0d3FBC71C709DFE927;
	fma.rn.f64 	%fd10807, %fd10806, %fd10791, 0dBFC2492491FA1744;
	fma.rn.f64 	%fd10808, %fd10807, %fd10791, 0d3FC99999999840D2;
	fma.rn.f64 	%fd10809, %fd10808, %fd10791, 0dBFD555555555544C;
	mul.f64 	%fd10810, %fd10791, %fd10809;
	fma.rn.f64 	%fd1777, %fd10810, %fd10790, %fd10790;
	@%p1164 bra 	$L__BB1_1199;
	{
	.reg .b32 %temp; 
	mov.b64 	{%temp, %r2651}, %fd1751;
	}
	setp.lt.s32 	%p1167, %r2651, 0;
	neg.f64 	%fd10813, %fd1777;
	selp.f64 	%fd10814, %fd1777, %fd10813, %p1167;
	add.f64 	%fd17429, %fd10814, 0d3FF921FB54442D18;
	bra.uni 	$L__BB1_1200;
$L__BB1_1199:
	{
	.reg .b32 %temp; 
	mov.b64 	{%temp, %r2650}, %fd1751;
	}
	setp.lt.s32 	%p1166, %r2650, 0;
	mov.f64 	%fd10811, 0d400921FB54442D18;
	sub.f64 	%fd10812, %fd10811, %fd1777;
	selp.f64 	%fd17429, %fd10812, %fd1777, %p1166;
$L__BB1_1200:
	setp.neu.f64 	%p1168, %fd1776, 0d0000000000000000;
	@%p1168 bra 	$L__BB1_1202;
	{
	.reg .b32 %temp; 
	mov.b64 	{%temp, %r2653}, %fd1751;
	}
	setp.lt.s32 	%p1171, %r2653, 0;
	selp.f64 	%fd17430, 0d400921FB54442D18, 0d0000000000000000, %p1171;
	bra.uni 	$L__BB1_1203;
$L__BB1_1202:
	setp.eq.f64 	%p1169, %fd1774, %fd1775;
	{
	.reg .b32 %temp; 
	mov.b64 	{%temp, %r2652}, %fd1751;
	}
	setp.lt.s32 	%p1170, %r2652, 0;
	selp.f64 	%fd10815, 0d4002D97C7F3321D2, 0d3FE921FB54442D18, %p1170;
	selp.f64 	%fd17430, %fd10815, %fd17429, %p1169;
$L__BB1_1203:
	add.rn.f64 	%fd10816, %fd1774, %fd1775;
	setp.nan.f64 	%p1172, %fd10816, %fd10816;
	copysign.f64 	%fd10817, %fd1748, %fd17430;
	selp.f64 	%fd17433, %fd10816, %fd10817, %p1172;
	abs.f64 	%fd1785, %fd1750;
	abs.f64 	%fd1786, %fd1749;
	setp.leu.f64 	%p1173, %fd1786, %fd1785;
	setp.gt.f64 	%p1174, %fd1786, %fd1785;
	selp.f64 	%fd1787, %fd1786, %fd1785, %p1174;
	selp.f64 	%fd10818, %fd1785, %fd1786, %p1174;
	div.rn.f64 	%fd10819, %fd10818, %fd1787;
	mul.f64 	%fd10820, %fd10819, %fd10819;
	fma.rn.f64 	%fd10821, %fd10820, 0dBEF53E1D2A25FF7E, 0d3F2D3B63DBB65B49;
	fma.rn.f64 	%fd10822, %fd10821, %fd10820, 0dBF5312788DDE082E;
	fma.rn.f64 	%fd10823, %fd10822, %fd10820, 0d3F6F9690C8249315;
	fma.rn.f64 	%fd10824, %fd10823, %fd10820, 0dBF82CF5AABC7CF0D;
	fma.rn.f64 	%fd10825, %fd10824, %fd10820, 0d3F9162B0B2A3BFDE;
	fma.rn.f64 	%fd10826, %fd10825, %fd10820, 0dBF9A7256FEB6FC6B;
	fma.rn.f64 	%fd10827, %fd10826, %fd10820, 0d3FA171560CE4A489;
	fma.rn.f64 	%fd10828, %fd10827, %fd10820, 0dBFA4F44D841450E4;
	fma.rn.f64 	%fd10829, %fd10828, %fd10820, 0d3FA7EE3D3F36BB95;
	fma.rn.f64 	%fd10830, %fd10829, %fd10820, 0dBFAAD32AE04A9FD1;
	fma.rn.f64 	%fd10831, %fd10830, %fd10820, 0d3FAE17813D66954F;
	fma.rn.f64 	%fd10832, %fd10831, %fd10820, 0dBFB11089CA9A5BCD;
	fma.rn.f64 	%fd10833, %fd10832, %fd10820, 0d3FB3B12B2DB51738;
	fma.rn.f64 	%fd10834, %fd10833, %fd10820, 0dBFB745D022F8DC5C;
	fma.rn.f64 	%fd10835, %fd10834, %fd10820, 0d3FBC71C709DFE927;
	fma.rn.f64 	%fd10836, %fd10835, %fd10820, 0dBFC2492491FA1744;
	fma.rn.f64 	%fd10837, %fd10836, %fd10820, 0d3FC99999999840D2;
	fma.rn.f64 	%fd10838, %fd10837, %fd10820, 0dBFD555555555544C;
	mul.f64 	%fd10839, %fd10820, %fd10838;
	fma.rn.f64 	%fd1788, %fd10839, %fd10819, %fd10819;
	@%p1173 bra 	$L__BB1_1205;
	{
	.reg .b32 %temp; 
	mov.b64 	{%temp, %r2655}, %fd1750;
	}
	setp.lt.s32 	%p1176, %r2655, 0;
	neg.f64 	%fd10842, %fd1788;
	selp.f64 	%fd10843, %fd1788, %fd10842, %p1176;
	add.f64 	%fd17431, %fd10843, 0d3FF921FB54442D18;
	bra.uni 	$L__BB1_1206;
$L__BB1_1205:
	{
	.reg .b32 %temp; 
	mov.b64 	{%temp, %r2654}, %fd1750;
	}
	setp.lt.s32 	%p1175, %r2654, 0;
	mov.f64 	%fd10840, 0d400921FB54442D18;
	sub.f64 	%fd10841, %fd10840, %fd1788;
	selp.f64 	%fd17431, %fd10841, %fd1788, %p1175;
$L__BB1_1206:
	setp.neu.f64 	%p1177, %fd1787, 0d0000000000000000;
	@%p1177 bra 	$L__BB1_1208;
	{
	.reg .b32 %temp; 
	mov.b64 	{%temp, %r2657}, %fd1750;
	}
	setp.lt.s32 	%p1180, %r2657, 0;
	selp.f64 	%fd17432, 0d400921FB54442D18, 0d0000000000000000, %p1180;
	bra.uni 	$L__BB1_1209;
$L__BB1_1208:
	setp.eq.f64 	%p1178, %fd1785, %fd1786;
	{
	.reg .b32 %temp; 
	mov.b64 	{%temp, %r2656}, %fd1750;
	}
	setp.lt.s32 	%p1179, %r2656, 0;
	selp.f64 	%fd10844, 0d4002D97C7F3321D2, 0d3FE921FB54442D18, %p1179;
	selp.f64 	%fd17432, %fd10844, %fd17431, %p1178;
$L__BB1_1209:
	add.rn.f64 	%fd10845, %fd1785, %fd1786;
	setp.nan.f64 	%p1181, %fd10845, %fd10845;
	copysign.f64 	%fd10846, %fd1749, %fd17432;
	selp.f64 	%fd17434, %fd10845, %fd10846, %p1181;
$L__BB1_1210:
	mul.f64 	%fd10905, %fd17434, 0d404CA5DC1A63C1F5;
	mul.f64 	%fd10906, %fd17433, 0d404CA5DC1A63C1F5;
	sub.f64 	%fd10907, %fd10906, %fd17445;
	abs.f64 	%fd10908, %fd10907;
	sub.f64 	%fd10909, %fd10905, %fd17445;
	abs.f64 	%fd10910, %fd10909;
	setp.lt.f64 	%p1200, %fd10908, %fd10910;
	selp.f64 	%fd17445, %fd10906, %fd10905, %p1200;
	mul.f64 	%fd1799, %fd17445, 0d3F91DF46A2529D3A;
	abs.f64 	%fd10911, %fd1799;
	setp.eq.f64 	%p1201, %fd10911, 0d7FF0000000000000;
	setp.ltu.f64 	%p1202, %fd10911, 0d41E0000000000000;
	or.pred  	%p1203, %p1201, %p1202;
	@%p1203 bra 	$L__BB1_1212;
	{ // callseq 1451, 0
	.param .b64 param0;
	st.param.f64 	[param0], %fd1799;
	.param .align 16 .b8 retval0[16];
	call.uni (retval0), 
	__internal_trig_reduction_slowpathd, 
	(
	param0
	);
	ld.param.f64 	%fd10912, [retval0];
	ld.param.b32 	%r2666, [retval0+8];
	} // callseq 1451
$L__BB1_1212:
	mul.f64 	%fd10914, %fd1722, %fd1722;
	fma.rn.f64 	%fd10915, %fd1721, %fd1721, %fd10914;
	sqrt.rn.f64 	%fd10916, %fd10915;
	div.rn.f64 	%fd1800, %fd1722, %fd10916;
	{
	.reg .b32 %temp; 
	mov.b64 	{%temp, %r757}, %fd1800;
	}
	abs.f64 	%fd1801, %fd1800;
	{
	.reg .b32 %temp; 
	mov.b64 	{%temp, %r2668}, %fd1801;
	}
	setp.gt.s32 	%p1204, %r2668, 1071801957;
	@%p1204 bra 	$L__BB1_1216;
	mul.f64 	%fd10957, %fd1800, %fd1800;
	fma.rn.f64 	%fd10958, %fd10957, 0d3FB0066BDC1895E9, 0dBFB3823B180754AF;
	fma.rn.f64 	%fd10959, %fd10958, %fd10957, 0d3FB11E52CC2F79AE;
	fma.rn.f64 	%fd10960, %fd10959, %fd10957, 0dBF924EAF3526861B;
	fma.rn.f64 	%fd10961, %fd10960, %fd10957, 0d3F91DF02A31E6CB7;
	fma.rn.f64 	%fd10962, %fd10961, %fd10957, 0d3F847D18B0EEC6CC;
	fma.rn.f64 	%fd10963, %fd10962, %fd10957, 0d3F8D0AF961BA53B0;
	fma.rn.f64 	%fd10964, %fd10963, %fd10957, 0d3F91BF7734CF1C48;
	fma.rn.f64 	%fd10965, %fd10964, %fd10957, 0d3F96E91483144EF7;
	fma.rn.f64 	%fd10966, %fd10965, %fd10957, 0d3F9F1C6E0A4F9F81;
	fma.rn.f64 	%fd10967, %fd10966, %fd10957, 0d3FA6DB6DC27FA92B;
	fma.rn.f64 	%fd10968, %fd10967, %fd10957, 0d3FB333333320F91B;
	fma.rn.f64 	%fd10969, %fd10968, %fd10957, 0d3FC5555555555F4D;
	mul.f64 	%fd10970, %fd10957, %fd10969;
	fma.rn.f64 	%fd1802, %fd10970, %fd1801, %fd1801;
	setp.gt.s32 	%p1208, %r757, -1;
	@%p1208 bra 	$L__BB1_1215;
	mov.f64 	%fd10975, 0d3C91A62633145C07;
	add.rn.f64 	%fd10976, %fd1802, %fd10975;
	mov.f64 	%fd10977, 0d3FF921FB54442D18;
	add.rn.f64 	%fd17435, %fd10977, %fd10976;
	bra.uni 	$L__BB1_1217;
$L__BB1_1215:
	mov.f64 	%fd10971, 0dBC91A62633145C07;
	add.rn.f64 	%fd10972, %fd1802, %fd10971;
	neg.f64 	%fd10973, %fd10972;
	mov.f64 	%fd10974, 0d3FF921FB54442D18;
	add.rn.f64 	%fd17435, %fd10974, %fd10973;
	bra.uni 	$L__BB1_1217;
$L__BB1_1216:
	mov.f64 	%fd10917, 0d3FF0000000000000;
	sub.f64 	%fd10918, %fd10917, %fd1801;
	{
	.reg .b32 %temp; 
	mov.b64 	{%r2669, %temp}, %fd10918;
	}
	{
	.reg .b32 %temp; 
	mov.b64 	{%temp, %r2670}, %fd10918;
	}
	add.s32 	%r2671, %r2670, -1048576;
	mov.b64 	%fd10919, {%r2669, %r2671};
	rsqrt.approx.ftz.f64 	%fd10920, %fd10919;
	{
	.reg .b32 %temp; 
	mov.b64 	{%r2672, %temp}, %fd10920;
	}
	{
	.reg .b32 %temp; 
	mov.b64 	{%temp, %r2673}, %fd10920;
	}
	add.s32 	%r2674, %r2673, -1048576;
	mov.b64 	%fd10921, {%r2672, %r2674};
	mul.f64 	%fd10922, %fd10919, %fd10920;
	neg.f64 	%fd10923, %fd10922;
	fma.rn.f64 	%fd10924, %fd10922, %fd10923, %fd10919;
	fma.rn.f64 	%fd10925, %fd10924, %fd10921, %fd10922;
	neg.f64 	%fd10926, %fd10925;
	fma.rn.f64 	%fd10927, %fd10920, %fd10926, 0d3FF0000000000000;
	fma.rn.f64 	%fd10928, %fd10927, %fd10921, %fd10921;
	fma.rn.f64 	%fd10929, %fd10925, %fd10926, %fd10919;
	fma.rn.f64 	%fd10930, %fd10929, %fd10928, %fd10925;
	{
	.reg .b32 %temp; 
	mov.b64 	{%r2675, %temp}, %fd10930;
	}
	{
	.reg .b32 %temp; 
	mov.b64 	{%temp, %r2676}, %fd10930;
	}
	add.s32 	%r2677, %r2676, 1048576;
	mov.b64 	%fd10931, {%r2675, %r2677};
	fma.rn.f64 	%fd10932, %fd10918, 0d3EC715B371155F70, 0dBEBAC2FE66FAAC4B;
	fma.rn.f64 	%fd10933, %fd10932, %fd10918, 0d3ED9A9B88EFCD9B8;
	fma.rn.f64 	%fd10934, %fd10933, %fd10918, 0d3EDD0F40A8A0C4C3;
	fma.rn.f64 	%fd10935, %fd10934, %fd10918, 0d3EF46D4CFA9E0E1F;
	fma.rn.f64 	%fd10936, %fd10935, %fd10918, 0d3F079C168D1E2422;
	fma.rn.f64 	%fd10937, %fd10936, %fd10918, 0d3F1C9A88C3BCA540;
	fma.rn.f64 	%fd10938, %fd10937, %fd10918, 0d3F31C4E64BD476DF;
	fma.rn.f64 	%fd10939, %fd10938, %fd10918, 0d3F46E8BA60009C8F;
	fma.rn.f64 	%fd10940, %fd10939, %fd10918, 0d3F5F1C71C62B05A2;
	fma.rn.f64 	%fd10941, %fd10940, %fd10918, 0d3F76DB6DB6DC9F2C;
	fma.rn.f64 	%fd10942, %fd10941, %fd10918, 0d3F9333333333329C;
	fma.rn.f64 	%fd10943, %fd10942, %fd10918, 0d3FB5555555555555;
	setp.lt.s32 	%p1205, %r2670, 1;
	mov.f64 	%fd10944, 0d0000000000000000;
	mul.rn.f64 	%fd10945, %fd1801, %fd10944;
	mul.f64 	%fd10946, %fd10918, %fd10943;
	fma.rn.f64 	%fd10947, %fd10946, %fd10931, %fd10931;
	selp.f64 	%fd10948, %fd10945, %fd10947, %p1205;
	setp.lt.s32 	%p1206, %r2670, 0;
	mov.f64 	%fd10949, 0d7FF0000000000000;
	mul.rn.f64 	%fd10950, %fd10948, %fd10949;
	selp.f64 	%fd10951, %fd10950, %fd10948, %p1206;
	setp.lt.s32 	%p1207, %r757, 0;
	mov.f64 	%fd10952, 0dBCA1A62633145C07;
	add.rn.f64 	%fd10953, %fd10951, %fd10952;
	neg.f64 	%fd10954, %fd10953;
	mov.f64 	%fd10955, 0d400921FB54442D18;
	add.rn.f64 	%fd10956, %fd10955, %fd10954;
	selp.f64 	%fd17435, %fd10956, %fd10951, %p1207;
$L__BB1_1217:
	mul.f64 	%fd10978, %fd17435, 0d404CA5DC1A63C1F5;
	setp.gt.f64 	%p1209, %fd1721, 0d0000000000000000;
	neg.f64 	%fd10979, %fd10978;
	selp.f64 	%fd10980, %fd10979, %fd10978, %p1209;
	mul.f64 	%fd1807, %fd10980, 0d3F91DF46A2529D3A;
	abs.f64 	%fd1808, %fd1807;
	setp.neu.f64 	%p1210, %fd1808, 0d7FF0000000000000;
	@%p1210 bra 	$L__BB1_1219;
	mov.f64 	%fd10986, 0d0000000000000000;
	mul.rn.f64 	%fd17436, %fd1807, %fd10986;
	mov.b32 	%r4003, 0;
	bra.uni 	$L__BB1_1221;
$L__BB1_1219:
	mul.f64 	%fd10981, %fd1807, 0d3FE45F306DC9C883;
	cvt.rni.s32.f64 	%r4003, %fd10981;
	cvt.rn.f64.s32 	%fd10982, %r4003;
	fma.rn.f64 	%fd10983, %fd10982, 0dBFF921FB54442D18, %fd1807;
	fma.rn.f64 	%fd10984, %fd10982, 0dBC91A62633145C00, %fd10983;
	fma.rn.f64 	%fd17436, %fd10982, 0dB97B839A252049C0, %fd10984;
	setp.ltu.f64 	%p1211, %fd1808, 0d41E0000000000000;
	@%p1211 bra 	$L__BB1_1221;
	{ // callseq 1452, 0
	.param .b64 param0;
	st.param.f64 	[param0], %fd1807;
	.param .align 16 .b8 retval0[16];
	call.uni (retval0), 
	__internal_trig_reduction_slowpathd, 
	(
	param0
	);
	ld.param.f64 	%fd17436, [retval0];
	ld.param.b32 	%r4003, [retval0+8];
	} // callseq 1452
$L__BB1_1221:
	shl.b32 	%r2680, %r4003, 6;
	cvt.u64.u32 	%rd794, %r2680;
	and.b64  	%rd795, %rd794, 64;
	mov.u64 	%rd796, __cudart_sin_cos_coeffs;
	add.s64 	%rd797, %rd796, %rd795;
	mul.rn.f64 	%fd10987, %fd17436, %fd17436;
	and.b32  	%r2681, %r4003, 1;
	setp.eq.b32 	%p1213, %r2681, 1;
	selp.f64 	%fd10988, 0dBDA8FF8320FD8164, 0d3DE5DB65F9785EBA, %p1213;
	ld.global.nc.v2.f64 	{%fd10989, %fd10990}, [%rd797];
	fma.rn.f64 	%fd10991, %fd10988, %fd10987, %fd10989;
	fma.rn.f64 	%fd10992, %fd10991, %fd10987, %fd10990;
	ld.global.nc.v2.f64 	{%fd10993, %fd10994}, [%rd797+16];
	fma.rn.f64 	%fd10995, %fd10992, %fd10987, %fd10993;
	fma.rn.f64 	%fd10996, %fd10995, %fd10987, %fd10994;
	ld.global.nc.v2.f64 	{%fd10997, %fd10998}, [%rd797+32];
	fma.rn.f64 	%fd10999, %fd10996, %fd10987, %fd10997;
	fma.rn.f64 	%fd11000, %fd10999, %fd10987, %fd10998;
	fma.rn.f64 	%fd11001, %fd11000, %fd17436, %fd17436;
	fma.rn.f64 	%fd11002, %fd11000, %fd10987, 0d3FF0000000000000;
	selp.f64 	%fd11003, %fd11002, %fd11001, %p1213;
	and.b32  	%r2682, %r4003, 2;
	setp.eq.s32 	%p1214, %r2682, 0;
	mov.f64 	%fd11004, 0d0000000000000000;
	sub.f64 	%fd11005, %fd11004, %fd11003;
	selp.f64 	%fd1813, %fd11003, %fd11005, %p1214;
	@%p1210 bra 	$L__BB1_1223;
	mov.f64 	%fd11011, 0d0000000000000000;
	mul.rn.f64 	%fd17438, %fd1807, %fd11011;
	mov.b32 	%r4005, 1;
	bra.uni 	$L__BB1_1226;
$L__BB1_1223:
	mul.f64 	%fd11006, %fd1807, 0d3FE45F306DC9C883;
	cvt.rni.s32.f64 	%r4004, %fd11006;
	cvt.rn.f64.s32 	%fd11007, %r4004;
	fma.rn.f64 	%fd11008, %fd11007, 0dBFF921FB54442D18, %fd1807;
	fma.rn.f64 	%fd11009, %fd11007, 0dBC91A62633145C00, %fd11008;
	fma.rn.f64 	%fd17438, %fd11007, 0dB97B839A252049C0, %fd11009;
	setp.ltu.f64 	%p1215, %fd1808, 0d41E0000000000000;
	@%p1215 bra 	$L__BB1_1225;
	{ // callseq 1453, 0
	.param .b64 param0;
	st.param.f64 	[param0], %fd1807;
	.param .align 16 .b8 retval0[16];
	call.uni (retval0), 
	__internal_trig_reduction_slowpathd, 
	(
	param0
	);
	ld.param.f64 	%fd17438, [retval0];
	ld.param.b32 	%r4004, [retval0+8];
	} // callseq 1453
$L__BB1_1225:
	add.s32 	%r4005, %r4004, 1;
$L__BB1_1226:
	shl.b32 	%r2685, %r4005, 6;
	cvt.u64.u32 	%rd798, %r2685;
	and.b64  	%rd799, %rd798, 64;
	add.s64 	%rd801, %rd796, %rd799;
	mul.rn.f64 	%fd11012, %fd17438, %fd17438;
	and.b32  	%r2686, %r4005, 1;
	setp.eq.b32 	%p1216, %r2686, 1;
	selp.f64 	%fd11013, 0dBDA8FF8320FD8164, 0d3DE5DB65F9785EBA, %p1216;
	ld.global.nc.v2.f64 	{%fd11014, %fd11015}, [%rd801];
	fma.rn.f64 	%fd11016, %fd11013, %fd11012, %fd11014;
	fma.rn.f64 	%fd11017, %fd11016, %fd11012, %fd11015;
	ld.global.nc.v2.f64 	{%fd11018, %fd11019}, [%rd801+16];
	fma.rn.f64 	%fd11020, %fd11017, %fd11012, %fd11018;
	fma.rn.f64 	%fd11021, %fd11020, %fd11012, %fd11019;
	ld.global.nc.v2.f64 	{%fd11022, %fd11023}, [%rd801+32];
	fma.rn.f64 	%fd11024, %fd11021, %fd11012, %fd11022;
	fma.rn.f64 	%fd11025, %fd11024, %fd11012, %fd11023;
	fma.rn.f64 	%fd11026, %fd11025, %fd17438, %fd17438;
	fma.rn.f64 	%fd11027, %fd11025, %fd11012, 0d3FF0000000000000;
	selp.f64 	%fd11028, %fd11027, %fd11026, %p1216;
	and.b32  	%r2687, %r4005, 2;
	setp.eq.s32 	%p1217, %r2687, 0;
	mov.f64 	%fd11029, 0d0000000000000000;
	sub.f64 	%fd11030, %fd11029, %fd11028;
	selp.f64 	%fd1819, %fd11028, %fd11030, %p1217;
	mul.f64 	%fd11031, %fd1670, %fd1735;
	mul.f64 	%fd1820, %fd11031, 0d3FE0000000000000;
	{
	.reg .b32 %temp; 
	mov.b64 	{%temp, %r2688}, %fd1820;
	}
	mov.b32 	%f13, %r2688;
	abs.f32 	%f14, %f13;
	setp.geu.f32 	%p1218, %f14, 0f3FE26666;
	@%p1218 bra 	$L__BB1_1228;
	mul.f64 	%fd11065, %fd1820, %fd1820;
	fma.rn.f64 	%fd11066, %fd11065, 0d3FB0066BDC1895E9, 0dBFB3823B180754AF;
	fma.rn.f64 	%fd11067, %fd11066, %fd11065, 0d3FB11E52CC2F79AE;
	fma.rn.f64 	%fd11068, %fd11067, %fd11065, 0dBF924EAF3526861B;
	fma.rn.f64 	%fd11069, %fd11068, %fd11065, 0d3F91DF02A31E6CB7;
	fma.rn.f64 	%fd11070, %fd11069, %fd11065, 0d3F847D18B0EEC6CC;
	fma.rn.f64 	%fd11071, %fd11070, %fd11065, 0d3F8D0AF961BA53B0;
	fma.rn.f64 	%fd11072, %fd11071, %fd11065, 0d3F91BF7734CF1C48;
	fma.rn.f64 	%fd11073, %fd11072, %fd11065, 0d3F96E91483144EF7;
	fma.rn.f64 	%fd11074, %fd11073, %fd11065, 0d3F9F1C6E0A4F9F81;
	fma.rn.f64 	%fd11075, %fd11074, %fd11065, 0d3FA6DB6DC27FA92B;
	fma.rn.f64 	%fd11076, %fd11075, %fd11065, 0d3FB333333320F91B;
	fma.rn.f64 	%fd11077, %fd11076, %fd11065, 0d3FC5555555555F4D;
	mul.f64 	%fd11078, %fd11065, %fd11077;
	fma.rn.f64 	%fd17439, %fd11078, %fd1820, %fd1820;
	bra.uni 	$L__BB1_1229;
$L__BB1_1228:
	abs.f64 	%fd11032, %fd1820;
	fma.rn.f64 	%fd11033, %fd11032, 0dBFE0000000000000, 0d3FE0000000000000;
	rsqrt.approx.ftz.f64 	%fd11034, %fd11033;
	{
	.reg .b32 %temp; 
	mov.b64 	{%r2689, %temp}, %fd11034;
	}
	{
	.reg .b32 %temp; 
	mov.b64 	{%temp, %r2690}, %fd11034;
	}
	add.s32 	%r2691, %r2690, -1048576;
	mov.b64 	%fd11035, {%r2689, %r2691};
	mul.f64 	%fd11036, %fd11033, %fd11034;
	neg.f64 	%fd11037, %fd11036;
	fma.rn.f64 	%fd11038, %fd11036, %fd11037, %fd11033;
	fma.rn.f64 	%fd11039, %fd11038, %fd11035, %fd11036;
	neg.f64 	%fd11040, %fd11039;
	fma.rn.f64 	%fd11041, %fd11034, %fd11040, 0d3FF0000000000000;
	fma.rn.f64 	%fd11042, %fd11041, %fd11035, %fd11035;
	fma.rn.f64 	%fd11043, %fd11039, %fd11040, %fd11033;
	fma.rn.f64 	%fd11044, %fd11043, %fd11042, %fd11039;
	{
	.reg .b32 %temp; 
	mov.b64 	{%temp, %r2692}, %fd11033;
	}
	setp.lt.s32 	%p1219, %r2692, 0;
	selp.f64 	%fd11045, 0dFFF8000000000000, %fd11044, %p1219;
	setp.ne.f64 	%p1220, %fd11033, 0d0000000000000000;
	selp.f64 	%fd11046, %fd11045, %fd11033, %p1220;
	fma.rn.f64 	%fd11047, %fd11033, 0d3FB0066BDC1895E9, 0dBFB3823B180754AF;
	fma.rn.f64 	%fd11048, %fd11047, %fd11033, 0d3FB11E52CC2F79AE;
	fma.rn.f64 	%fd11049, %fd11048, %fd11033, 0dBF924EAF3526861B;
	fma.rn.f64 	%fd11050, %fd11049, %fd11033, 0d3F91DF02A31E6CB7;
	fma.rn.f64 	%fd11051, %fd11050, %fd11033, 0d3F847D18B0EEC6CC;
	fma.rn.f64 	%fd11052, %fd11051, %fd11033, 0d3F8D0AF961BA53B0;
	fma.rn.f64 	%fd11053, %fd11052, %fd11033, 0d3F91BF7734CF1C48;
	fma.rn.f64 	%fd11054, %fd11053, %fd11033, 0d3F96E91483144EF7;
	fma.rn.f64 	%fd11055, %fd11054, %fd11033, 0d3F9F1C6E0A4F9F81;
	fma.rn.f64 	%fd11056, %fd11055, %fd11033, 0d3FA6DB6DC27FA92B;
	fma.rn.f64 	%fd11057, %fd11056, %fd11033, 0d3FB333333320F91B;
	fma.rn.f64 	%fd11058, %fd11057, %fd11033, 0d3FC5555555555F4D;
	mul.f64 	%fd11059, %fd11033, %fd11058;
	mul.f64 	%fd11060, %fd11046, 0dC000000000000000;
	fma.rn.f64 	%fd11061, %fd11060, %fd11059, 0d3C91A62633145C07;
	add.f64 	%fd11062, %fd11060, 0d3FE921FB54442D18;
	add.f64 	%fd11063, %fd11062, %fd11061;
	add.f64 	%fd11064, %fd11063, 0d3FE921FB54442D18;
	copysign.f64 	%fd17439, %fd1820, %fd11064;
$L__BB1_1229:
	mul.f64 	%fd1824, %fd17439, 0d3FFFFFFFFFFFFFFF;
	abs.f64 	%fd1825, %fd1824;
	setp.neu.f64 	%p1221, %fd1825, 0d7FF0000000000000;
	@%p1221 bra 	$L__BB1_1231;
	mov.f64 	%fd11084, 0d0000000000000000;
	mul.rn.f64 	%fd17441, %fd1824, %fd11084;
	mov.pred 	%p2061, -1;
	bra.uni 	$L__BB1_1234;
$L__BB1_1231:
	mul.f64 	%fd11079, %fd1824, 0d3FE45F306DC9C883;
	cvt.rni.s32.f64 	%r4006, %fd11079;
	cvt.rn.f64.s32 	%fd11080, %r4006;
	fma.rn.f64 	%fd11081, %fd11080, 0dBFF921FB54442D18, %fd1824;
	fma.rn.f64 	%fd11082, %fd11080, 0dBC91A62633145C00, %fd11081;
	fma.rn.f64 	%fd17441, %fd11080, 0dB97B839A252049C0, %fd11082;
	setp.ltu.f64 	%p1222, %fd1825, 0d41E0000000000000;
	@%p1222 bra 	$L__BB1_1233;
	{ // callseq 1454, 0
	.param .b64 param0;
	st.param.f64 	[param0], %fd1824;
	.param .align 16 .b8 retval0[16];
	call.uni (retval0), 
	__internal_trig_reduction_slowpathd, 
	(
	param0
	);
	ld.param.f64 	%fd17441, [retval0];
	ld.param.b32 	%r4006, [retval0+8];
	} // callseq 1454
$L__BB1_1233:
	and.b32  	%r2694, %r4006, 1;
	setp.eq.b32 	%p1223, %r2694, 1;
	not.pred 	%p2061, %p1223;
$L__BB1_1234:
	mul.f64 	%fd11085, %fd17441, %fd17441;
	fma.rn.f64 	%fd11086, %fd11085, 0d3EE48DAC2799BCB9, 0dBEF9757C5B27EBB1;
	fma.rn.f64 	%fd11087, %fd11086, %fd11085, 0d3F0980E90FD91E04;
	fma.rn.f64 	%fd11088, %fd11087, %fd11085, 0dBEFAE2B0417D7E1D;
	fma.rn.f64 	%fd11089, %fd11088, %fd11085, 0d3F119F5341BFBA57;
	fma.rn.f64 	%fd11090, %fd11089, %fd11085, 0d3F15E791A00F6919;
	fma.rn.f64 	%fd11091, %fd11090, %fd11085, 0d3F2FF2E7FADEC73A;
	fma.rn.f64 	%fd11092, %fd11091, %fd11085, 0d3F434BC1B206DA62;
	fma.rn.f64 	%fd11093, %fd11092, %fd11085, 0d3F57DB18EF2F83F9;
	fma.rn.f64 	%fd11094, %fd11093, %fd11085, 0d3F6D6D2E7AE49FBC;
	fma.rn.f64 	%fd11095, %fd11094, %fd11085, 0d3F8226E3A816A776;
	fma.rn.f64 	%fd11096, %fd11095, %fd11085, 0d3F9664F485D25660;
	fma.rn.f64 	%fd11097, %fd11096, %fd11085, 0d3FABA1BA1BABF31D;
	fma.rn.f64 	%fd11098, %fd11097, %fd11085, 0d3FC11111111105D2;
	fma.rn.f64 	%fd11099, %fd11098, %fd11085, 0d3FD555555555555E;
	mul.f64 	%fd1831, %fd11085, %fd11099;
	fma.rn.f64 	%fd17442, %fd1831, %fd17441, %fd17441;
	@%p2061 bra 	$L__BB1_1236;
	sub.f64 	%fd11100, %fd17442, %fd17441;
	neg.f64 	%fd11101, %fd11100;
	fma.rn.f64 	%fd11102, %fd1831, %fd17441, %fd11101;
	rcp.approx.ftz.f64 	%fd11103, %fd17442;
	neg.f64 	%fd11104, %fd17442;
	fma.rn.f64 	%fd11105, %fd11104, %fd11103, 0d3FF0000000000000;
	fma.rn.f64 	%fd11106, %fd11105, %fd11105, %fd11105;
	fma.rn.f64 	%fd11107, %fd11106, %fd11103, %fd11103;
	neg.f64 	%fd11108, %fd11107;
	fma.rn.f64 	%fd11109, %fd17442, %fd11108, 0d3FF0000000000000;
	fma.rn.f64 	%fd11110, %fd11108, %fd11102, %fd11109;
	fma.rn.f64 	%fd17442, %fd11110, %fd11108, %fd11108;
$L__BB1_1236:
	neg.f64 	%fd11111, %fd1635;
	mul.f64 	%fd11112, %fd17442, %fd11111;
	mul.f64 	%fd17443, %fd1813, %fd11112;
	mul.f64 	%fd11113, %fd1635, %fd17442;
	mul.f64 	%fd17444, %fd1819, %fd11113;
	bra.uni 	$L__BB1_1238;
$L__BB1_1237:
	sub.f64 	%fd17443, %fd1636, %fd1666;
	sub.f64 	%fd17444, %fd1637, %fd1667;
$L__BB1_1238:
	mul.f64 	%fd1842, %fd17443, %fd17443;
	mul.f64 	%fd1843, %fd17444, %fd17444;
	add.f64 	%fd11114, %fd1842, %fd1843;
	sqrt.rn.f64 	%fd11115, %fd11114;
	div.rn.f64 	%fd1844, %fd11115, %fd1635;
	abs.f64 	%fd1845, %fd1844;
	setp.leu.f64 	%p1225, %fd1845, 0d3FF0000000000000;
	mov.f64 	%fd17446, %fd1845;
	@%p1225 bra 	$L__BB1_1240;
	rcp.approx.ftz.f64 	%fd11116, %fd1845;
	neg.f64 	%fd11117, %fd1845;
	fma.rn.f64 	%fd11118, %fd11117, %fd11116, 0d3FF0000000000000;
	fma.rn.f64 	%fd11119, %fd11118, %fd11118, %fd11118;
	fma.rn.f64 	%fd11120, %fd11119, %fd11116, %fd11116;
	setp.eq.f64 	%p1226, %fd1845, 0d7FF0000000000000;
	selp.f64 	%fd17446, 0d0000000000000000, %fd11120, %p1226;
$L__BB1_1240:
	setp.gt.f64 	%p1227, %fd1845, 0d3FF0000000000000;
	mul.f64 	%fd11121, %fd17446, %fd17446;
	fma.rn.f64 	%fd11122, %fd11121, 0dBEF53E1D2A25FF7E, 0d3F2D3B63DBB65B49;
	fma.rn.f64 	%fd11123, %fd11122, %fd11121, 0dBF5312788DDE082E;
	fma.rn.f64 	%fd11124, %fd11123, %fd11121, 0d3F6F9690C8249315;
	fma.rn.f64 	%fd11125, %fd11124, %fd11121, 0dBF82CF5AABC7CF0D;
	fma.rn.f64 	%fd11126, %fd11125, %fd11121, 0d3F9162B0B2A3BFDE;
	fma.rn.f64 	%fd11127, %fd11126, %fd11121, 0dBF9A7256FEB6FC6B;
	fma.rn.f64 	%fd11128, %fd11127, %fd11121, 0d3FA171560CE4A489;
	fma.rn.f64 	%fd11129, %fd11128, %fd11121, 0dBFA4F44D841450E4;
	fma.rn.f64 	%fd11130, %fd11129, %fd11121, 0d3FA7EE3D3F36BB95;
	fma.rn.f64 	%fd11131, %fd11130, %fd11121, 0dBFAAD32AE04A9FD1;
	fma.rn.f64 	%fd11132, %fd11131, %fd11121, 0d3FAE17813D66954F;
	fma.rn.f64 	%fd11133, %fd11132, %fd11121, 0dBFB11089CA9A5BCD;
	fma.rn.f64 	%fd11134, %fd11133, %fd11121, 0d3FB3B12B2DB51738;
	fma.rn.f64 	%fd11135, %fd11134, %fd11121, 0dBFB745D022F8DC5C;
	fma.rn.f64 	%fd11136, %fd11135, %fd11121, 0d3FBC71C709DFE927;
	fma.rn.f64 	%fd11137, %fd11136, %fd11121, 0dBFC2492491FA1744;
	fma.rn.f64 	%fd11138, %fd11137, %fd11121, 0d3FC99999999840D2;
	fma.rn.f64 	%fd11139, %fd11138, %fd11121, 0dBFD555555555544C;
	mul.f64 	%fd11140, %fd11121, %fd11139;
	fma.rn.f64 	%fd11141, %fd11140, %fd17446, %fd17446;
	mov.f64 	%fd11142, 0d3FF921FB54442D18;
	sub.f64 	%fd11143, %fd11142, %fd11141;
	selp.f64 	%fd11144, %fd11143, %fd11141, %p1227;
	copysign.f64 	%fd11145, %fd1844, %fd11144;
	mul.f64 	%fd1848, %fd11145, 0d404CA5DC1A63C1F5;
	fma.rn.f64 	%fd11146, %fd1635, %fd1635, %fd1842;
	add.f64 	%fd11147, %fd1843, %fd11146;
	sqrt.rn.f64 	%fd11148, %fd11147;
	div.rn.f64 	%fd1849, %fd1635, %fd11148;
	div.rn.f64 	%fd1850, %fd17443, %fd11148;
	div.rn.f64 	%fd1851, %fd17444, %fd11148;
	mul.f64 	%fd1852, %fd17445, 0d3F91DF46A2529D3A;
	abs.f64 	%fd1853, %fd1852;
	setp.neu.f64 	%p1228, %fd1853, 0d7FF0000000000000;
	@%p1228 bra 	$L__BB1_1242;
	mov.f64 	%fd11154, 0d0000000000000000;
	mul.rn.f64 	%fd17448, %fd1852, %fd11154;
	mov.b32 	%r4008, 1;
	bra.uni 	$L__BB1_1245;
$L__BB1_1242:
	mul.f64 	%fd11149, %fd1852, 0d3FE45F306DC9C883;
	cvt.rni.s32.f64 	%r4007, %fd11149;
	cvt.rn.f64.s32 	%fd11150, %r4007;
	fma.rn.f64 	%fd11151, %fd11150, 0dBFF921FB54442D18, %fd1852;
	fma.rn.f64 	%fd11152, %fd11150, 0dBC91A62633145C00, %fd11151;
	fma.rn.f64 	%fd17448, %fd11150, 0dB97B839A252049C0, %fd11152;
	setp.ltu.f64 	%p1229, %fd1853, 0d41E0000000000000;
	@%p1229 bra 	$L__BB1_1244;
	{ // callseq 1455, 0
	.param .b64 param0;
	st.param.f64 	[param0], %fd1852;
	.param .align 16 .b8 retval0[16];
	call.uni (retval0), 
	__internal_trig_reduction_slowpathd, 
	(
	param0
	);
	ld.param.f64 	%fd17448, [retval0];
	ld.param.b32 	%r4007, [retval0+8];
	} // callseq 1455
$L__BB1_1244:
	add.s32 	%r4008, %r4007, 1;
$L__BB1_1245:
	shl.b32 	%r2697, %r4008, 6;
	cvt.u64.u32 	%rd802, %r2697;
	and.b64  	%rd803, %rd802, 64;
	mov.u64 	%rd804, __cudart_sin_cos_coeffs;
	add.s64 	%rd805, %rd804, %rd803;
	mul.rn.f64 	%fd11155, %fd17448, %fd17448;
	and.b32  	%r2698, %r4008, 1;
	setp.eq.b32 	%p1231, %r2698, 1;
	selp.f64 	%fd11156, 0dBDA8FF8320FD8164, 0d3DE5DB65F9785EBA, %p1231;
	ld.global.nc.v2.f64 	{%fd11157, %fd11158}, [%rd805];
	fma.rn.f64 	%fd11159, %fd11156, %fd11155, %fd11157;
	fma.rn.f64 	%fd11160, %fd11159, %fd11155, %fd11158;
	ld.global.nc.v2.f64 	{%fd11161, %fd11162}, [%rd805+16];
	fma.rn.f64 	%fd11163, %fd11160, %fd11155, %fd11161;
	fma.rn.f64 	%fd11164, %fd11163, %fd11155, %fd11162;
	ld.global.nc.v2.f64 	{%fd11165, %fd11166}, [%rd805+32];
	fma.rn.f64 	%fd11167, %fd11164, %fd11155, %fd11165;
	fma.rn.f64 	%fd11168, %fd11167, %fd11155, %fd11166;
	fma.rn.f64 	%fd11169, %fd11168, %fd17448, %fd17448;
	fma.rn.f64 	%fd11170, %fd11168, %fd11155, 0d3FF0000000000000;
	selp.f64 	%fd11171, %fd11170, %fd11169, %p1231;
	and.b32  	%r2699, %r4008, 2;
	setp.eq.s32 	%p1232, %r2699, 0;
	mov.f64 	%fd11172, 0d0000000000000000;
	sub.f64 	%fd11173, %fd11172, %fd11171;
	selp.f64 	%fd1859, %fd11171, %fd11173, %p1232;
	@%p1228 bra 	$L__BB1_1247;
	mov.f64 	%fd11179, 0d0000000000000000;
	mul.rn.f64 	%fd17449, %fd1852, %fd11179;
	mov.b32 	%r4009, 0;
	bra.uni 	$L__BB1_1249;
$L__BB1_1247:
	mul.f64 	%fd11174, %fd1852, 0d3FE45F306DC9C883;
	cvt.rni.s32.f64 	%r4009, %fd11174;
	cvt.rn.f64.s32 	%fd11175, %r4009;
	fma.rn.f64 	%fd11176, %fd11175, 0dBFF921FB54442D18, %fd1852;
	fma.rn.f64 	%fd11177, %fd11175, 0dBC91A62633145C00, %fd11176;
	fma.rn.f64 	%fd17449, %fd11175, 0dB97B839A252049C0, %fd11177;
	setp.ltu.f64 	%p1233, %fd1853, 0d41E0000000000000;
	@%p1233 bra 	$L__BB1_1249;
	{ // callseq 1456, 0
	.param .b64 param0;
	st.param.f64 	[param0], %fd1852;
	.param .align 16 .b8 retval0[16];
	call.uni (retval0), 
	__internal_trig_reduction_slowpathd, 
	(
	param0
	);
	ld.param.f64 	%fd17449, [retval0];
	ld.param.b32 	%r4009, [retval0+8];
	} // callseq 1456
$L__BB1_1249:
	shl.b32 	%r2702, %r4009, 6;
	cvt.u64.u32 	%rd806, %r2702;
	and.b64  	%rd807, %rd806, 64;
	mov.u64 	%rd808, __cudart_sin_cos_coeffs;
	add.s64 	%rd809, %rd808, %rd807;
	mul.rn.f64 	%fd11180, %fd17449, %fd17449;
	and.b32  	%r2703, %r4009, 1;
	setp.eq.b32 	%p1234, %r2703, 1;
	selp.f64 	%fd11181, 0dBDA8FF8320FD8164, 0d3DE5DB65F9785EBA, %p1234;
	ld.global.nc.v2.f64 	{%fd11182, %fd11183}, [%rd809];
	fma.rn.f64 	%fd11184, %fd11181, %fd11180, %fd11182;
	fma.rn.f64 	%fd11185, %fd11184, %fd11180, %fd11183;
	ld.global.nc.v2.f64 	{%fd11186, %fd11187}, [%rd809+16];
	fma.rn.f64 	%fd11188, %fd11185, %fd11180, %fd11186;
	fma.rn.f64 	%fd11189, %fd11188, %fd11180, %fd11187;
	ld.global.nc.v2.f64 	{%fd11190, %fd11191}, [%rd809+32];
	fma.rn.f64 	%fd11192, %fd11189, %fd11180, %fd11190;
	fma.rn.f64 	%fd11193, %fd11192, %fd11180, %fd11191;
	fma.rn.f64 	%fd11194, %fd11193, %fd17449, %fd17449;
	fma.rn.f64 	%fd11195, %fd11193, %fd11180, 0d3FF0000000000000;
	selp.f64 	%fd11196, %fd11195, %fd11194, %p1234;
	and.b32  	%r2704, %r4009, 2;
	setp.eq.s32 	%p1235, %r2704, 0;
	mov.f64 	%fd11197, 0d0000000000000000;
	sub.f64 	%fd11198, %fd11197, %fd11196;
	selp.f64 	%fd1864, %fd11196, %fd11198, %p1235;
	mul.f64 	%fd11199, %fd1851, %fd1851;
	fma.rn.f64 	%fd11200, %fd1850, %fd1850, %fd11199;
	sqrt.rn.f64 	%fd11201, %fd11200;
	div.rn.f64 	%fd1865, %fd1851, %fd11201;
	{
	.reg .b32 %temp; 
	mov.b64 	{%temp, %r777}, %fd1865;
	}
	abs.f64 	%fd1866, %fd1865;
	{
	.reg .b32 %temp; 
	mov.b64 	{%temp, %r2705}, %fd1866;
	}
	setp.gt.s32 	%p1236, %r2705, 1071801957;
	@%p1236 bra 	$L__BB1_1253;
	mul.f64 	%fd11242, %fd1865, %fd1865;
	fma.rn.f64 	%fd11243, %fd11242, 0d3FB0066BDC1895E9, 0dBFB3823B180754AF;
	fma.rn.f64 	%fd11244, %fd11243, %fd11242, 0d3FB11E52CC2F79AE;
	fma.rn.f64 	%fd11245, %fd11244, %fd11242, 0dBF924EAF3526861B;
	fma.rn.f64 	%fd11246, %fd11245, %fd11242, 0d3F91DF02A31E6CB7;
	fma.rn.f64 	%fd11247, %fd11246, %fd11242, 0d3F847D18B0EEC6CC;
	fma.rn.f64 	%fd11248, %fd11247, %fd11242, 0d3F8D0AF961BA53B0;
	fma.rn.f64 	%fd11249, %fd11248, %fd11242, 0d3F91BF7734CF1C48;
	fma.rn.f64 	%fd11250, %fd11249, %fd11242, 0d3F96E91483144EF7;
	fma.rn.f64 	%fd11251, %fd11250, %fd11242, 0d3F9F1C6E0A4F9F81;
	fma.rn.f64 	%fd11252, %fd11251, %fd11242, 0d3FA6DB6DC27FA92B;
	fma.rn.f64 	%fd11253, %fd11252, %fd11242, 0d3FB333333320F91B;
	fma.rn.f64 	%fd11254, %fd11253, %fd11242, 0d3FC5555555555F4D;
	mul.f64 	%fd11255, %fd11242, %fd11254;
	fma.rn.f64 	%fd1867, %fd11255, %fd1866, %fd1866;
	setp.gt.s32 	%p1240, %r777, -1;
	@%p1240 bra 	$L__BB1_1252;
	mov.f64 	%fd11260, 0d3C91A62633145C07;
	add.rn.f64 	%fd11261, %fd1867, %fd11260;
	mov.f64 	%fd11262, 0d3FF921FB54442D18;
	add.rn.f64 	%fd17450, %fd11262, %fd11261;
	bra.uni 	$L__BB1_1254;
$L__BB1_1252:
	mov.f64 	%fd11256, 0dBC91A62633145C07;
	add.rn.f64 	%fd11257, %fd1867, %fd11256;
	neg.f64 	%fd11258, %fd11257;
	mov.f64 	%fd11259, 0d3FF921FB54442D18;
	add.rn.f64 	%fd17450, %fd11259, %fd11258;
	bra.uni 	$L__BB1_1254;
$L__BB1_1253:
	mov.f64 	%fd11202, 0d3FF0000000000000;
	sub.f64 	%fd11203, %fd11202, %fd1866;
	{
	.reg .b32 %temp; 
	mov.b64 	{%r2706, %temp}, %fd11203;
	}
	{
	.reg .b32 %temp; 
	mov.b64 	{%temp, %r2707}, %fd11203;
	}
	add.s32 	%r2708, %r2707, -1048576;
	mov.b64 	%fd11204, {%r2706, %r2708};
	rsqrt.approx.ftz.f64 	%fd11205, %fd11204;
	{
	.reg .b32 %temp; 
	mov.b64 	{%r2709, %temp}, %fd11205;
	}
	{
	.reg .b32 %temp; 
	mov.b64 	{%temp, %r2710}, %fd11205;
	}
	add.s32 	%r2711, %r2710, -1048576;
	mov.b64 	%fd11206, {%r2709, %r2711};
	mul.f64 	%fd11207, %fd11204, %fd11205;
	neg.f64 	%fd11208, %fd11207;
	fma.rn.f64 	%fd11209, %fd11207, %fd11208, %fd11204;
	fma.rn.f64 	%fd11210, %fd11209, %fd11206, %fd11207;
	neg.f64 	%fd11211, %fd11210;
	fma.rn.f64 	%fd11212, %fd11205, %fd11211, 0d3FF0000000000000;
	fma.rn.f64 	%fd11213, %fd11212, %fd11206, %fd11206;
	fma.rn.f64 	%fd11214, %fd11210, %fd11211, %fd11204;
	fma.rn.f64 	%fd11215, %fd11214, %fd11213, %fd11210;
	{
	.reg .b32 %temp; 
	mov.b64 	{%r2712, %temp}, %fd11215;
	}
	{
	.reg .b32 %temp; 
	mov.b64 	{%temp, %r2713}, %fd11215;
	}
	add.s32 	%r2714, %r2713, 1048576;
	mov.b64 	%fd11216, {%r2712, %r2714};
	fma.rn.f64 	%fd11217, %fd11203, 0d3EC715B371155F70, 0dBEBAC2FE66FAAC4B;
	fma.rn.f64 	%fd11218, %fd11217, %fd11203, 0d3ED9A9B88EFCD9B8;
	fma.rn.f64 	%fd11219, %fd11218, %fd11203, 0d3EDD0F40A8A0C4C3;
	fma.rn.f64 	%fd11220, %fd11219, %fd11203, 0d3EF46D4CFA9E0E1F;
	fma.rn.f64 	%fd11221, %fd11220, %fd11203, 0d3F079C168D1E2422;
	fma.rn.f64 	%fd11222, %fd11221, %fd11203, 0d3F1C9A88C3BCA540;
	fma.rn.f64 	%fd11223, %fd11222, %fd11203, 0d3F31C4E64BD476DF;
	fma.rn.f64 	%fd11224, %fd11223, %fd11203, 0d3F46E8BA60009C8F;
	fma.rn.f64 	%fd11225, %fd11224, %fd11203, 0d3F5F1C71C62B05A2;
	fma.rn.f64 	%fd11226, %fd11225, %fd11203, 0d3F76DB6DB6DC9F2C;
	fma.rn.f64 	%fd11227, %fd11226, %fd11203, 0d3F9333333333329C;
	fma.rn.f64 	%fd11228, %fd11227, %fd11203, 0d3FB5555555555555;
	setp.lt.s32 	%p1237, %r2707, 1;
	mov.f64 	%fd11229, 0d0000000000000000;
	mul.rn.f64 	%fd11230, %fd1866, %fd11229;
	mul.f64 	%fd11231, %fd11203, %fd11228;
	fma.rn.f64 	%fd11232, %fd11231, %fd11216, %fd11216;
	selp.f64 	%fd11233, %fd11230, %fd11232, %p1237;
	setp.lt.s32 	%p1238, %r2707, 0;
	mov.f64 	%fd11234, 0d7FF0000000000000;
	mul.rn.f64 	%fd11235, %fd11233, %fd11234;
	selp.f64 	%fd11236, %fd11235, %fd11233, %p1238;
	setp.lt.s32 	%p1239, %r777, 0;
	mov.f64 	%fd11237, 0dBCA1A62633145C07;
	add.rn.f64 	%fd11238, %fd11236, %fd11237;
	neg.f64 	%fd11239, %fd11238;
	mov.f64 	%fd11240, 0d400921FB54442D18;
	add.rn.f64 	%fd11241, %fd11240, %fd11239;
	selp.f64 	%fd17450, %fd11241, %fd11236, %p1239;
$L__BB1_1254:
	mul.f64 	%fd11263, %fd17450, 0d404CA5DC1A63C1F5;
	setp.gt.f64 	%p1241, %fd1850, 0d0000000000000000;
	neg.f64 	%fd11264, %fd11263;
	selp.f64 	%fd1872, %fd11264, %fd11263, %p1241;
	mul.f64 	%fd1873, %fd1872, 0dBF91DF46A2529D3A;
	abs.f64 	%fd1874, %fd1873;
	setp.neu.f64 	%p1242, %fd1874, 0d7FF0000000000000;
	@%p1242 bra 	$L__BB1_1256;
	mov.f64 	%fd11270, 0d0000000000000000;
	mul.rn.f64 	%fd17452, %fd1873, %fd11270;
	mov.pred 	%p2062, -1;
	bra.uni 	$L__BB1_1259;
$L__BB1_1256:
	mul.f64 	%fd11265, %fd1873, 0d3FE45F306DC9C883;
	cvt.rni.s32.f64 	%r4010, %fd11265;
	cvt.rn.f64.s32 	%fd11266, %r4010;
	fma.rn.f64 	%fd11267, %fd11266, 0dBFF921FB54442D18, %fd1873;
	fma.rn.f64 	%fd11268, %fd11266, 0dBC91A62633145C00, %fd11267;
	fma.rn.f64 	%fd17452, %fd11266, 0dB97B839A252049C0, %fd11268;
	setp.ltu.f64 	%p1243, %fd1874, 0d41E0000000000000;
	@%p1243 bra 	$L__BB1_1258;
	{ // callseq 1457, 0
	.param .b64 param0;
	st.param.f64 	[param0], %fd1873;
	.param .align 16 .b8 retval0[16];
	call.uni (retval0), 
	__internal_trig_reduction_slowpathd, 
	(
	param0
	);
	ld.param.f64 	%fd17452, [retval0];
	ld.param.b32 	%r4010, [retval0+8];
	} // callseq 1457
$L__BB1_1258:
	and.b32  	%r2716, %r4010, 1;
	setp.eq.b32 	%p1244, %r2716, 1;
	not.pred 	%p2062, %p1244;
$L__BB1_1259:
	mul.f64 	%fd11271, %fd17452, %fd17452;
	fma.rn.f64 	%fd11272, %fd11271, 0d3EE48DAC2799BCB9, 0dBEF9757C5B27EBB1;
	fma.rn.f64 	%fd11273, %fd11272, %fd11271, 0d3F0980E90FD91E04;
	fma.rn.f64 	%fd11274, %fd11273, %fd11271, 0dBEFAE2B0417D7E1D;
	fma.rn.f64 	%fd11275, %fd11274, %fd11271, 0d3F119F5341BFBA57;
	fma.rn.f64 	%fd11276, %fd11275, %fd11271, 0d3F15E791A00F6919;
	fma.rn.f64 	%fd11277, %fd11276, %fd11271, 0d3F2FF2E7FADEC73A;
	fma.rn.f64 	%fd11278, %fd11277, %fd11271, 0d3F434BC1B206DA62;
	fma.rn.f64 	%fd11279, %fd11278, %fd11271, 0d3F57DB18EF2F83F9;
	fma.rn.f64 	%fd11280, %fd11279, %fd11271, 0d3F6D6D2E7AE49FBC;
	fma.rn.f64 	%fd11281, %fd11280, %fd11271, 0d3F8226E3A816A776;
	fma.rn.f64 	%fd11282, %fd11281, %fd11271, 0d3F9664F485D25660;
	fma.rn.f64 	%fd11283, %fd11282, %fd11271, 0d3FABA1BA1BABF31D;
	fma.rn.f64 	%fd11284, %fd11283, %fd11271, 0d3FC11111111105D2;
	fma.rn.f64 	%fd11285, %fd11284, %fd11271, 0d3FD555555555555E;
	mul.f64 	%fd1880, %fd11271, %fd11285;
	fma.rn.f64 	%fd17453, %fd1880, %fd17452, %fd17452;
	@%p2062 bra 	$L__BB1_1261;
	sub.f64 	%fd11286, %fd17453, %fd17452;
	neg.f64 	%fd11287, %fd11286;
	fma.rn.f64 	%fd11288, %fd1880, %fd17452, %fd11287;
	rcp.approx.ftz.f64 	%fd11289, %fd17453;
	neg.f64 	%fd11290, %fd17453;
	fma.rn.f64 	%fd11291, %fd11290, %fd11289, 0d3FF0000000000000;
	fma.rn.f64 	%fd11292, %fd11291, %fd11291, %fd11291;
	fma.rn.f64 	%fd11293, %fd11292, %fd11289, %fd11289;
	neg.f64 	%fd11294, %fd11293;
	fma.rn.f64 	%fd11295, %fd17453, %fd11294, 0d3FF0000000000000;
	fma.rn.f64 	%fd11296, %fd11294, %fd11288, %fd11295;
	fma.rn.f64 	%fd17453, %fd11296, %fd11294, %fd11294;
$L__BB1_1261:
	mul.f64 	%fd11297, %fd1848, 0d3FE0000000000000;
	mul.f64 	%fd1884, %fd11297, 0d3F91DF46A2529D3A;
	abs.f64 	%fd1885, %fd1884;
	setp.neu.f64 	%p1246, %fd1885, 0d7FF0000000000000;
	@%p1246 bra 	$L__BB1_1263;
	mov.f64 	%fd11303, 0d0000000000000000;
	mul.rn.f64 	%fd17454, %fd1884, %fd11303;
	mov.b32 	%r4011, 0;
	bra.uni 	$L__BB1_1265;
$L__BB1_1263:
	mul.f64 	%fd11298, %fd1884, 0d3FE45F306DC9C883;
	cvt.rni.s32.f64 	%r4011, %fd11298;
	cvt.rn.f64.s32 	%fd11299, %r4011;
	fma.rn.f64 	%fd11300, %fd11299, 0dBFF921FB54442D18, %fd1884;
	fma.rn.f64 	%fd11301, %fd11299, 0dBC91A62633145C00, %fd11300;
	fma.rn.f64 	%fd17454, %fd11299, 0dB97B839A252049C0, %fd11301;
	setp.ltu.f64 	%p1247, %fd1885, 0d41E0000000000000;
	@%p1247 bra 	$L__BB1_1265;
	{ // callseq 1458, 0
	.param .b64 param0;
	st.param.f64 	[param0], %fd1884;
	.param .align 16 .b8 retval0[16];
	call.uni (retval0), 
	__internal_trig_reduction_slowpathd, 
	(
	param0
	);
	ld.param.f64 	%fd17454, [retval0];
	ld.param.b32 	%r4011, [retval0+8];
	} // callseq 1458
$L__BB1_1265:
	shl.b32 	%r2719, %r4011, 6;
	cvt.u64.u32 	%rd810, %r2719;
	and.b64  	%rd811, %rd810, 64;
	mov.u64 	%rd812, __cudart_sin_cos_coeffs;
	add.s64 	%rd813, %rd812, %rd811;
	mul.rn.f64 	%fd11304, %fd17454, %fd17454;
	and.b32  	%r2720, %r4011, 1;
	setp.eq.b32 	%p1249, %r2720, 1;
	selp.f64 	%fd11305, 0dBDA8FF8320FD8164, 0d3DE5DB65F9785EBA, %p1249;
	ld.global.nc.v2.f64 	{%fd11306, %fd11307}, [%rd813];
	fma.rn.f64 	%fd11308, %fd11305, %fd11304, %fd11306;
	fma.rn.f64 	%fd11309, %fd11308, %fd11304, %fd11307;
	ld.global.nc.v2.f64 	{%fd11310, %fd11311}, [%rd813+16];
	fma.rn.f64 	%fd11312, %fd11309, %fd11304, %fd11310;
	fma.rn.f64 	%fd11313, %fd11312, %fd11304, %fd11311;
	ld.global.nc.v2.f64 	{%fd11314, %fd11315}, [%rd813+32];
	fma.rn.f64 	%fd11316, %fd11313, %fd11304, %fd11314;
	fma.rn.f64 	%fd11317, %fd11316, %fd11304, %fd11315;
	fma.rn.f64 	%fd11318, %fd11317, %fd17454, %fd17454;
	fma.rn.f64 	%fd11319, %fd11317, %fd11304, 0d3FF0000000000000;
	selp.f64 	%fd11320, %fd11319, %fd11318, %p1249;
	and.b32  	%r2721, %r4011, 2;
	setp.eq.s32 	%p1250, %r2721, 0;
	mov.f64 	%fd11321, 0d0000000000000000;
	sub.f64 	%fd11322, %fd11321, %fd11320;
	selp.f64 	%fd1890, %fd11320, %fd11322, %p1250;
	@%p1246 bra 	$L__BB1_1267;
	mov.f64 	%fd11328, 0d0000000000000000;
	mul.rn.f64 	%fd17456, %fd1884, %fd11328;
	mov.b32 	%r4013, 1;
	bra.uni 	$L__BB1_1270;
$L__BB1_1267:
	mul.f64 	%fd11323, %fd1884, 0d3FE45F306DC9C883;
	cvt.rni.s32.f64 	%r4012, %fd11323;
	cvt.rn.f64.s32 	%fd11324, %r4012;
	fma.rn.f64 	%fd11325, %fd11324, 0dBFF921FB54442D18, %fd1884;
	fma.rn.f64 	%fd11326, %fd11324, 0dBC91A62633145C00, %fd11325;
	fma.rn.f64 	%fd17456, %fd11324, 0dB97B839A252049C0, %fd11326;
	setp.ltu.f64 	%p1251, %fd1885, 0d41E0000000000000;
	@%p1251 bra 	$L__BB1_1269;
	{ // callseq 1459, 0
	.param .b64 param0;
	st.param.f64 	[param0], %fd1884;
	.param .align 16 .b8 retval0[16];
	call.uni (retval0), 
	__internal_trig_reduction_slowpathd, 
	(
	param0
	);
	ld.param.f64 	%fd17456, [retval0];
	ld.param.b32 	%r4012, [retval0+8];
	} // callseq 1459
$L__BB1_1269:
	add.s32 	%r4013, %r4012, 1;
$L__BB1_1270:
	mul.wide.u32 	%rd814, %r3983, 8;
	add.s64 	%rd815, %rd37, %rd814;
	shl.b32 	%r2724, %r4013, 6;
	cvt.u64.u32 	%rd816, %r2724;
	and.b64  	%rd817, %rd816, 64;
	mov.u64 	%rd818, __cudart_sin_cos_coeffs;
	add.s64 	%rd819, %rd818, %rd817;
	mul.rn.f64 	%fd11329, %fd17456, %fd17456;
	and.b32  	%r2725, %r4013, 1;
	setp.eq.b32 	%p1252, %r2725, 1;
	selp.f64 	%fd11330, 0dBDA8FF8320FD8164, 0d3DE5DB65F9785EBA, %p1252;
	ld.global.nc.v2.f64 	{%fd11331, %fd11332}, [%rd819];
	fma.rn.f64 	%fd11333, %fd11330, %fd11329, %fd11331;
	fma.rn.f64 	%fd11334, %fd11333, %fd11329, %fd11332;
	ld.global.nc.v2.f64 	{%fd11335, %fd11336}, [%rd819+16];
	fma.rn.f64 	%fd11337, %fd11334, %fd11329, %fd11335;
	fma.rn.f64 	%fd11338, %fd11337, %fd11329, %fd11336;
	ld.global.nc.v2.f64 	{%fd11339, %fd11340}, [%rd819+32];
	fma.rn.f64 	%fd11341, %fd11338, %fd11329, %fd11339;
	fma.rn.f64 	%fd11342, %fd11341, %fd11329, %fd11340;
	fma.rn.f64 	%fd11343, %fd11342, %fd17456, %fd17456;
	fma.rn.f64 	%fd11344, %fd11342, %fd11329, 0d3FF0000000000000;
	selp.f64 	%fd11345, %fd11344, %fd11343, %p1252;
	and.b32  	%r2726, %r4013, 2;
	setp.eq.s32 	%p1253, %r2726, 0;
	mov.f64 	%fd11346, 0d0000000000000000;
	sub.f64 	%fd11347, %fd11346, %fd11345;
	selp.f64 	%fd11348, %fd11345, %fd11347, %p1253;
	add.f64 	%fd11349, %fd1849, 0d3FF0000000000000;
	mul.f64 	%fd11350, %fd11349, %fd1890;
	fma.rn.f64 	%fd11351, %fd1850, %fd17453, %fd1851;
	div.rn.f64 	%fd11352, %fd11350, %fd11351;
	mul.f64 	%fd11353, %fd17453, %fd11352;
	setp.eq.f64 	%p1254, %fd1872, 0d4056800000000000;
	neg.f64 	%fd11354, %fd11348;
	setp.eq.f64 	%p1255, %fd1872, 0dC056800000000000;
	selp.f64 	%fd11355, %fd11348, %fd11353, %p1255;
	selp.f64 	%fd11356, 0d0000000000000000, %fd11352, %p1254;
	selp.f64 	%fd11357, 0d0000000000000000, %fd11356, %p1255;
	selp.f64 	%fd11358, %fd11354, %fd11355, %p1254;
	mul.f64 	%fd11359, %fd11357, 0d0000000000000000;
	sub.f64 	%fd11360, %fd11359, %fd1890;
	fma.rn.f64 	%fd11361, %fd1890, 0d0000000000000000, %fd11357;
	mul.f64 	%fd11362, %fd1864, %fd11358;
	fma.rn.f64 	%fd11363, %fd1859, %fd11360, %fd11362;
	st.global.f64 	[%rd815+16], %fd11363;
	mul.f64 	%fd11364, %fd1859, %fd11358;
	mul.f64 	%fd11365, %fd1864, %fd11360;
	sub.f64 	%fd11366, %fd11364, %fd11365;
	st.global.f64 	[%rd815+24], %fd11366;
	st.global.f64 	[%rd815+32], %fd11361;
	st.global.f64 	[%rd815], %fd17443;
	st.global.f64 	[%rd815+8], %fd17444;
	ld.global.f64 	%fd11367, [%rd1357];
	st.global.f64 	[%rd815+40], %fd11367;
	add.s32 	%r3984, %r3984, 1;
	setp.ne.s32 	%p1256, %r3984, 0;
	add.s32 	%r3983, %r3983, 6;
	add.s64 	%rd1357, %rd1357, 72;
	@%p1256 bra 	$L__BB1_1115;
$L__BB1_1271:
	ld.global.f64 	%fd11368, [%rd9+24];
	st.global.f64 	[%rd14], %fd11368;
	ld.global.f64 	%fd11369, [%rd9+32];
	st.global.f64 	[%rd14+8], %fd11369;
	ld.global.f64 	%fd11370, [%rd9+40];
	st.global.f64 	[%rd14+16], %fd11370;
	ld.global.f64 	%fd11371, [%rd9+48];
	st.global.f64 	[%rd14+24], %fd11371;
	ld.global.f64 	%fd11372, [%rd9+56];
	st.global.f64 	[%rd14+32], %fd11372;
	ld.global.f64 	%fd11373, [%rd9+64];
	st.global.f64 	[%rd14+40], %fd11373;
	ld.global.f64 	%fd11374, [%rd9+72];
	st.global.f64 	[%rd14+48], %fd11374;
	ld.global.f64 	%fd11375, [%rd9+80];
	st.global.f64 	[%rd14+56], %fd11375;
	ld.global.f64 	%fd11376, [%rd9+88];
	st.global.f64 	[%rd14+64], %fd11376;
	add.f64 	%fd11377, %fd11368, 0dC000000000000000;
	st.global.f64 	[%rd15], %fd11377;
	ld.global.f64 	%fd11378, [%rd14+24];
	ld.global.f64 	%fd11379, [%rd4+4168];
	div.rn.f64 	%fd11380, %fd11379, 0d4059000000000000;
	mov.f64 	%fd11381, 0d3FF0000000000000;
	sub.f64 	%fd11382, %fd11381, %fd11380;
	mul.f64 	%fd11383, %fd11378, %fd11382;
	st.global.f64 	[%rd15+24], %fd11383;
	ld.global.f64 	%fd11384, [%rd14+48];
	ld.global.f64 	%fd11385, [%rd4+4176];
	div.rn.f64 	%fd11386, %fd11385, 0d4059000000000000;
	sub.f64 	%fd11387, %fd11381, %fd11386;
	mul.f64 	%fd11388, %fd11384, %fd11387;
	st.global.f64 	[%rd15+48], %fd11388;
	ld.global.f64 	%fd11389, [%rd14];
	add.f64 	%fd11390, %fd11389, 0d4000000000000000;
	st.global.f64 	[%rd16], %fd11390;
	ld.global.f64 	%fd11391, [%rd14+24];
	ld.global.f64 	%fd11392, [%rd4+4168];
	div.rn.f64 	%fd11393, %fd11392, 0d4059000000000000;
	add.f64 	%fd11394, %fd11393, 0d3FF0000000000000;
	mul.f64 	%fd11395, %fd11391, %fd11394;
	st.global.f64 	[%rd16+24], %fd11395;
	ld.global.f64 	%fd11396, [%rd14+48];
	ld.global.f64 	%fd11397, [%rd4+4176];
	div.rn.f64 	%fd11398, %fd11397, 0d4059000000000000;
	add.f64 	%fd11399, %fd11398, 0d3FF0000000000000;
	mul.f64 	%fd11400, %fd11396, %fd11399;
	st.global.f64 	[%rd16+48], %fd11400;
	ld.global.f64 	%fd11401, [%rd14+8];
	add.f64 	%fd11402, %fd11401, 0dC000000000000000;
	st.global.f64 	[%rd15+8], %fd11402;
	ld.global.f64 	%fd11403, [%rd14+32];
	ld.global.f64 	%fd11404, [%rd4+4168];
	div.rn.f64 	%fd11405, %fd11404, 0d4059000000000000;
	sub.f64 	%fd11406, %fd11381, %fd11405;
	mul.f64 	%fd11407, %fd11403, %fd11406;
	st.global.f64 	[%rd15+32], %fd11407;
	ld.global.f64 	%fd11408, [%rd14+56];
	ld.global.f64 	%fd11409, [%rd4+4176];
	div.rn.f64 	%fd11410, %fd11409, 0d4059000000000000;
	sub.f64 	%fd11411, %fd11381, %fd11410;
	mul.f64 	%fd11412, %fd11408, %fd11411;
	st.global.f64 	[%rd15+56], %fd11412;
	ld.global.f64 	%fd11413, [%rd14+8];
	add.f64 	%fd11414, %fd11413, 0d4000000000000000;
	st.global.f64 	[%rd16+8], %fd11414;
	ld.global.f64 	%fd11415, [%rd14+32];
	ld.global.f64 	%fd11416, [%rd4+4168];
	div.rn.f64 	%fd11417, %fd11416, 0d4059000000000000;
	add.f64 	%fd11418, %fd11417, 0d3FF0000000000000;
	mul.f64 	%fd11419, %fd11415, %fd11418;
	st.global.f64 	[%rd16+32], %fd11419;
	ld.global.f64 	%fd11420, [%rd14+56];
	ld.global.f64 	%fd11421, [%rd4+4176];
	div.rn.f64 	%fd11422, %fd11421, 0d4059000000000000;
	add.f64 	%fd11423, %fd11422, 0d3FF0000000000000;
	mul.f64 	%fd11424, %fd11420, %fd11423;
	st.global.f64 	[%rd16+56], %fd11424;
	ld.global.f64 	%fd11425, [%rd14+16];
	add.f64 	%fd11426, %fd11425, 0dC000000000000000;
	st.global.f64 	[%rd15+16], %fd11426;
	ld.global.f64 	%fd11427, [%rd14+40];
	ld.global.f64 	%fd11428, [%rd4+4168];
	div.rn.f64 	%fd11429, %fd11428, 0d4059000000000000;
	sub.f64 	%fd11430, %fd11381, %fd11429;
	mul.f64 	%fd11431, %fd11427, %fd11430;
	st.global.f64 	[%rd15+40], %fd11431;
	ld.global.f64 	%fd11432, [%rd14+64];
	ld.global.f64 	%fd11433, [%rd4+4176];
	div.rn.f64 	%fd11434, %fd11433, 0d4059000000000000;
	sub.f64 	%fd11435, %fd11381, %fd11434;
	mul.f64 	%fd11436, %fd11432, %fd11435;
	st.global.f64 	[%rd15+64], %fd11436;
	ld.global.f64 	%fd11437, [%rd14+16];
	add.f64 	%fd11438, %fd11437, 0d4000000000000000;
	st.global.f64 	[%rd16+16], %fd11438;
	ld.global.f64 	%fd11439, [%rd14+40];
	ld.global.f64 	%fd11440, [%rd4+4168];
	div.rn.f64 	%fd11441, %fd11440, 0d4059000000000000;
	add.f64 	%fd11442, %fd11441, 0d3FF0000000000000;
	mul.f64 	%fd11443, %fd11439, %fd11442;
	st.global.f64 	[%rd16+40], %fd11443;
	ld.global.f64 	%fd11444, [%rd14+64];
	ld.global.f64 	%fd11445, [%rd4+4176];
	div.rn.f64 	%fd11446, %fd11445, 0d4059000000000000;
	add.f64 	%fd11447, %fd11446, 0d3FF0000000000000;
	mul.f64 	%fd11448, %fd11444, %fd11447;
	st.global.f64 	[%rd16+64], %fd11448;
	ld.global.f64 	%fd11449, [%rd16];
	ld.global.f64 	%fd11450, [%rd15];
	sub.f64 	%fd11451, %fd11449, %fd11450;
	abs.f64 	%fd11452, %fd11451;
	mul.f64 	%fd11453, %fd11452, 0d3FD0000000000000;
	st.global.f64 	[%rd18], %fd11453;
	ld.global.f64 	%fd11454, [%rd16+8];
	ld.global.f64 	%fd11455, [%rd15+8];
	sub.f64 	%fd11456, %fd11454, %fd11455;
	abs.f64 	%fd11457, %fd11456;
	mul.f64 	%fd11458, %fd11457, 0d3FD0000000000000;
	st.global.f64 	[%rd18+8], %fd11458;
	ld.global.f64 	%fd11459, [%rd16+16];
	ld.global.f64 	%fd11460, [%rd15+16];
	sub.f64 	%fd11461, %fd11459, %fd11460;
	abs.f64 	%fd11462, %fd11461;
	mul.f64 	%fd11463, %fd11462, 0d3FD0000000000000;
	st.global.f64 	[%rd18+16], %fd11463;
	ld.global.f64 	%fd11464, [%rd16+24];
	ld.global.f64 	%fd11465, [%rd15+24];
	sub.f64 	%fd11466, %fd11464, %fd11465;
	abs.f64 	%fd11467, %fd11466;
	mul.f64 	%fd11468, %fd11467, 0d3FD0000000000000;
	st.global.f64 	[%rd18+24], %fd11468;
	ld.global.f64 	%fd11469, [%rd16+32];
	ld.global.f64 	%fd11470, [%rd15+32];
	sub.f64 	%fd11471, %fd11469, %fd11470;
	abs.f64 	%fd11472, %fd11471;
	mul.f64 	%fd11473, %fd11472, 0d3FD0000000000000;
	st.global.f64 	[%rd18+32], %fd11473;
	ld.global.f64 	%fd11474, [%rd16+40];
	ld.global.f64 	%fd11475, [%rd15+40];
	sub.f64 	%fd11476, %fd11474, %fd11475;
	abs.f64 	%fd11477, %fd11476;
	mul.f64 	%fd11478, %fd11477, 0d3FD0000000000000;
	st.global.f64 	[%rd18+40], %fd11478;
	ld.global.f64 	%fd11479, [%rd16+48];
	ld.global.f64 	%fd11480, [%rd15+48];
	sub.f64 	%fd11481, %fd11479, %fd11480;
	abs.f64 	%fd11482, %fd11481;
	mul.f64 	%fd11483, %fd11482, 0d3FD0000000000000;
	st.global.f64 	[%rd18+48], %fd11483;
	ld.global.f64 	%fd11484, [%rd16+56];
	ld.global.f64 	%fd11485, [%rd15+56];
	sub.f64 	%fd11486, %fd11484, %fd11485;
	abs.f64 	%fd11487, %fd11486;
	mul.f64 	%fd11488, %fd11487, 0d3FD0000000000000;
	st.global.f64 	[%rd18+56], %fd11488;
	ld.global.f64 	%fd11489, [%rd16+64];
	ld.global.f64 	%fd11490, [%rd15+64];
	sub.f64 	%fd11491, %fd11489, %fd11490;
	abs.f64 	%fd11492, %fd11491;
	mul.f64 	%fd11493, %fd11492, 0d3FD0000000000000;
	st.global.f64 	[%rd18+64], %fd11493;
	ld.global.f64 	%fd1896, [%rd14+24];
	ld.global.f64 	%fd1897, [%rd14+32];
	ld.global.f64 	%fd1898, [%rd14+40];
	ld.global.f64 	%fd11494, [%rd14+48];
	ld.global.f64 	%fd1899, [%rd14+56];
	ld.global.f64 	%fd1900, [%rd14+64];
	mul.f64 	%fd1901, %fd11494, 0d3F91DF46A2529D3A;
	abs.f64 	%fd1902, %fd1901;
	setp.neu.f64 	%p1257, %fd1902, 0d7FF0000000000000;
	@%p1257 bra 	$L__BB1_1273;
	mov.f64 	%fd11500, 0d0000000000000000;
	mul.rn.f64 	%fd17457, %fd1901, %fd11500;
	mov.b32 	%r4014, 0;
	bra.uni 	$L__BB1_1275;
$L__BB1_1273:
	mul.f64 	%fd11495, %fd1901, 0d3FE45F306DC9C883;
	cvt.rni.s32.f64 	%r4014, %fd11495;
	cvt.rn.f64.s32 	%fd11496, %r4014;
	fma.rn.f64 	%fd11497, %fd11496, 0dBFF921FB54442D18, %fd1901;
	fma.rn.f64 	%fd11498, %fd11496, 0dBC91A62633145C00, %fd11497;
	fma.rn.f64 	%fd17457, %fd11496, 0dB97B839A252049C0, %fd11498;
	setp.ltu.f64 	%p1258, %fd1902, 0d41E0000000000000;
	@%p1258 bra 	$L__BB1_1275;
	{ // callseq 1460, 0
	.param .b64 param0;
	st.param.f64 	[param0], %fd1901;
	.param .align 16 .b8 retval0[16];
	call.uni (retval0), 
	__internal_trig_reduction_slowpathd, 
	(
	param0
	);
	ld.param.f64 	%fd17457, [retval0];
	ld.param.b32 	%r4014, [retval0+8];
	} // callseq 1460
$L__BB1_1275:
	shl.b32 	%r2729, %r4014, 6;
	cvt.u64.u32 	%rd820, %r2729;
	and.b64  	%rd821, %rd820, 64;
	mov.u64 	%rd822, __cudart_sin_cos_coeffs;
	add.s64 	%rd823, %rd822, %rd821;
	mul.rn.f64 	%fd11501, %fd17457, %fd17457;
	and.b32  	%r2730, %r4014, 1;
	setp.eq.b32 	%p1259, %r2730, 1;
	selp.f64 	%fd11502, 0dBDA8FF8320FD8164, 0d3DE5DB65F9785EBA, %p1259;
	ld.global.nc.v2.f64 	{%fd11503, %fd11504}, [%rd823];
	fma.rn.f64 	%fd11505, %fd11502, %fd11501, %fd11503;
	fma.rn.f64 	%fd11506, %fd11505, %fd11501, %fd11504;
	ld.global.nc.v2.f64 	{%fd11507, %fd11508}, [%rd823+16];
	fma.rn.f64 	%fd11509, %fd11506, %fd11501, %fd11507;
	fma.rn.f64 	%fd11510, %fd11509, %fd11501, %fd11508;
	ld.global.nc.v2.f64 	{%fd11511, %fd11512}, [%rd823+32];
	fma.rn.f64 	%fd11513, %fd11510, %fd11501, %fd11511;
	fma.rn.f64 	%fd11514, %fd11513, %fd11501, %fd11512;
	fma.rn.f64 	%fd11515, %fd11514, %fd17457, %fd17457;
	fma.rn.f64 	%fd11516, %fd11514, %fd11501, 0d3FF0000000000000;
	selp.f64 	%fd11517, %fd11516, %fd11515, %p1259;
	and.b32  	%r2731, %r4014, 2;
	setp.eq.s32 	%p1260, %r2731, 0;
	mov.f64 	%fd11518, 0d0000000000000000;
	sub.f64 	%fd11519, %fd11518, %fd11517;
	selp.f64 	%fd1907, %fd11517, %fd11519, %p1260;
	mul.f64 	%fd1908, %fd1899, 0d3F91DF46A2529D3A;
	abs.f64 	%fd1909, %fd1908;
	setp.neu.f64 	%p1261, %fd1909, 0d7FF0000000000000;
	@%p1261 bra 	$L__BB1_1277;
	mov.f64 	%fd11525, 0d0000000000000000;
	mul.rn.f64 	%fd17458, %fd1908, %fd11525;
	mov.b32 	%r4015, 0;
	bra.uni 	$L__BB1_1279;
$L__BB1_1277:
	mul.f64 	%fd11520, %fd1908, 0d3FE45F306DC9C883;
	cvt.rni.s32.f64 	%r4015, %fd11520;
	cvt.rn.f64.s32 	%fd11521, %r4015;
	fma.rn.f64 	%fd11522, %fd11521, 0dBFF921FB54442D18, %fd1908;
	fma.rn.f64 	%fd11523, %fd11521, 0dBC91A62633145C00, %fd11522;
	fma.rn.f64 	%fd17458, %fd11521, 0dB97B839A252049C0, %fd11523;
	setp.ltu.f64 	%p1262, %fd1909, 0d41E0000000000000;
	@%p1262 bra 	$L__BB1_1279;
	{ // callseq 1461, 0
	.param .b64 param0;
	st.param.f64 	[param0], %fd1908;
	.param .align 16 .b8 retval0[16];
	call.uni (retval0), 
	__internal_trig_reduction_slowpathd, 
	(
	param0
	);
	ld.param.f64 	%fd17458, [retval0];
	ld.param.b32 	%r4015, [retval0+8];
	} // callseq 1461
$L__BB1_1279:
	shl.b32 	%r2734, %r4015, 6;
	cvt.u64.u32 	%rd824, %r2734;
	and.b64  	%rd825, %rd824, 64;
	add.s64 	%rd827, %rd822, %rd825;
	mul.rn.f64 	%fd11526, %fd17458, %fd17458;
	and.b32  	%r2735, %r4015, 1;
	setp.eq.b32 	%p1263, %r2735, 1;
	selp.f64 	%fd11527, 0dBDA8FF8320FD8164, 0d3DE5DB65F9785EBA, %p1263;
	ld.global.nc.v2.f64 	{%fd11528, %fd11529}, [%rd827];
	fma.rn.f64 	%fd11530, %fd11527, %fd11526, %fd11528;
	fma.rn.f64 	%fd11531, %fd11530, %fd11526, %fd11529;
	ld.global.nc.v2.f64 	{%fd11532, %fd11533}, [%rd827+16];
	fma.rn.f64 	%fd11534, %fd11531, %fd11526, %fd11532;
	fma.rn.f64 	%fd11535, %fd11534, %fd11526, %fd11533;
	ld.global.nc.v2.f64 	{%fd11536, %fd11537}, [%rd827+32];
	fma.rn.f64 	%fd11538, %fd11535, %fd11526, %fd11536;
	fma.rn.f64 	%fd11539, %fd11538, %fd11526, %fd11537;
	fma.rn.f64 	%fd11540, %fd11539, %fd17458, %fd17458;
	fma.rn.f64 	%fd11541, %fd11539, %fd11526, 0d3FF0000000000000;
	selp.f64 	%fd11542, %fd11541, %fd11540, %p1263;
	and.b32  	%r2736, %r4015, 2;
	setp.eq.s32 	%p1264, %r2736, 0;
	mov.f64 	%fd11543, 0d0000000000000000;
	sub.f64 	%fd11544, %fd11543, %fd11542;
	selp.f64 	%fd1914, %fd11542, %fd11544, %p1264;
	mul.f64 	%fd1915, %fd1900, 0d3F91DF46A2529D3A;
	abs.f64 	%fd1916, %fd1915;
	setp.neu.f64 	%p1265, %fd1916, 0d7FF0000000000000;
	@%p1265 bra 	$L__BB1_1281;
	mov.f64 	%fd11550, 0d0000000000000000;
	mul.rn.f64 	%fd17459, %fd1915, %fd11550;
	mov.b32 	%r4016, 0;
	bra.uni 	$L__BB1_1283;
$L__BB1_1281:
	mul.f64 	%fd11545, %fd1915, 0d3FE45F306DC9C883;
	cvt.rni.s32.f64 	%r4016, %fd11545;
	cvt.rn.f64.s32 	%fd11546, %r4016;
	fma.rn.f64 	%fd11547, %fd11546, 0dBFF921FB54442D18, %fd1915;
	fma.rn.f64 	%fd11548, %fd11546, 0dBC91A62633145C00, %fd11547;
	fma.rn.f64 	%fd17459, %fd11546, 0dB97B839A252049C0, %fd11548;
	setp.ltu.f64 	%p1266, %fd1916, 0d41E0000000000000;
	@%p1266 bra 	$L__BB1_1283;
	{ // callseq 1462, 0
	.param .b64 param0;
	st.param.f64 	[param0], %fd1915;
	.param .align 16 .b8 retval0[16];
	call.uni (retval0), 
	__internal_trig_reduction_slowpathd, 
	(
	param0
	);
	ld.param.f64 	%fd17459, [retval0];
	ld.param.b32 	%r4016, [retval0+8];
	} // callseq 1462
$L__BB1_1283:
	setp.neu.f64 	%p1267, %fd1902, 0d7FF0000000000000;
	shl.b32 	%r2739, %r4016, 6;
	cvt.u64.u32 	%rd828, %r2739;
	and.b64  	%rd829, %rd828, 64;
	mov.u64 	%rd830, __cudart_sin_cos_coeffs;
	add.s64 	%rd831, %rd830, %rd829;
	mul.rn.f64 	%fd11551, %fd17459, %fd17459;
	and.b32  	%r2740, %r4016, 1;
	setp.eq.b32 	%p1268, %r2740, 1;
	selp.f64 	%fd11552, 0dBDA8FF8320FD8164, 0d3DE5DB65F9785EBA, %p1268;
	ld.global.nc.v2.f64 	{%fd11553, %fd11554}, [%rd831];
	fma.rn.f64 	%fd11555, %fd11552, %fd11551, %fd11553;
	fma.rn.f64 	%fd11556, %fd11555, %fd11551, %fd11554;
	ld.global.nc.v2.f64 	{%fd11557, %fd11558}, [%rd831+16];
	fma.rn.f64 	%fd11559, %fd11556, %fd11551, %fd11557;
	fma.rn.f64 	%fd11560, %fd11559, %fd11551, %fd11558;
	ld.global.nc.v2.f64 	{%fd11561, %fd11562}, [%rd831+32];
	fma.rn.f64 	%fd11563, %fd11560, %fd11551, %fd11561;
	fma.rn.f64 	%fd11564, %fd11563, %fd11551, %fd11562;
	fma.rn.f64 	%fd11565, %fd11564, %fd17459, %fd17459;
	fma.rn.f64 	%fd11566, %fd11564, %fd11551, 0d3FF0000000000000;
	selp.f64 	%fd11567, %fd11566, %fd11565, %p1268;
	and.b32  	%r2741, %r4016, 2;
	setp.eq.s32 	%p1269, %r2741, 0;
	mov.f64 	%fd11568, 0d0000000000000000;
	sub.f64 	%fd11569, %fd11568, %fd11567;
	selp.f64 	%fd1921, %fd11567, %fd11569, %p1269;
	@%p1267 bra 	$L__BB1_1285;
	mov.f64 	%fd11575, 0d0000000000000000;
	mul.rn.f64 	%fd17461, %fd1901, %fd11575;
	mov.b32 	%r4018, 1;
	bra.uni 	$L__BB1_1288;
$L__BB1_1285:
	mul.f64 	%fd11570, %fd1901, 0d3FE45F306DC9C883;
	cvt.rni.s32.f64 	%r4017, %fd11570;
	cvt.rn.f64.s32 	%fd11571, %r4017;
	fma.rn.f64 	%fd11572, %fd11571, 0dBFF921FB54442D18, %fd1901;
	fma.rn.f64 	%fd11573, %fd11571, 0dBC91A62633145C00, %fd11572;
	fma.rn.f64 	%fd17461, %fd11571, 0dB97B839A252049C0, %fd11573;
	setp.ltu.f64 	%p1270, %fd1902, 0d41E0000000000000;
	@%p1270 bra 	$L__BB1_1287;
	{ // callseq 1463, 0
	.param .b64 param0;
	st.param.f64 	[param0], %fd1901;
	.param .align 16 .b8 retval0[16];
	call.uni (retval0), 
	__internal_trig_reduction_slowpathd, 
	(
	param0
	);
	ld.param.f64 	%fd17461, [retval0];
	ld.param.b32 	%r4017, [retval0+8];
	} // callseq 1463
$L__BB1_1287:
	add.s32 	%r4018, %r4017, 1;
$L__BB1_1288:
	shl.b32 	%r2744, %r4018, 6;
	cvt.u64.u32 	%rd832, %r2744;
	and.b64  	%rd833, %rd832, 64;
	add.s64 	%rd835, %rd830, %rd833;
	mul.rn.f64 	%fd11576, %fd17461, %fd17461;
	and.b32  	%r2745, %r4018, 1;
	setp.eq.b32 	%p1272, %r2745, 1;
	selp.f64 	%fd11577, 0dBDA8FF8320FD8164, 0d3DE5DB65F9785EBA, %p1272;
	ld.global.nc.v2.f64 	{%fd11578, %fd11579}, [%rd835];
	fma.rn.f64 	%fd11580, %fd11577, %fd11576, %fd11578;
	fma.rn.f64 	%fd11581, %fd11580, %fd11576, %fd11579;
	ld.global.nc.v2.f64 	{%fd11582, %fd11583}, [%rd835+16];
	fma.rn.f64 	%fd11584, %fd11581, %fd11576, %fd11582;
	fma.rn.f64 	%fd11585, %fd11584, %fd11576, %fd11583;
	ld.global.nc.v2.f64 	{%fd11586, %fd11587}, [%rd835+32];
	fma.rn.f64 	%fd11588, %fd11585, %fd11576, %fd11586;
	fma.rn.f64 	%fd11589, %fd11588, %fd11576, %fd11587;
	fma.rn.f64 	%fd11590, %fd11589, %fd17461, %fd17461;
	fma.rn.f64 	%fd11591, %fd11589, %fd11576, 0d3FF0000000000000;
	selp.f64 	%fd11592, %fd11591, %fd11590, %p1272;
	and.b32  	%r2746, %r4018, 2;
	setp.eq.s32 	%p1273, %r2746, 0;
	mov.f64 	%fd11593, 0d0000000000000000;
	sub.f64 	%fd11594, %fd11593, %fd11592;
	selp.f64 	%fd1927, %fd11592, %fd11594, %p1273;
	@%p1261 bra 	$L__BB1_1290;
	mov.f64 	%fd11600, 0d0000000000000000;
	mul.rn.f64 	%fd17463, %fd1908, %fd11600;
	mov.b32 	%r4020, 1;
	bra.uni 	$L__BB1_1293;
$L__BB1_1290:
	mul.f64 	%fd11595, %fd1908, 0d3FE45F306DC9C883;
	cvt.rni.s32.f64 	%r4019, %fd11595;
	cvt.rn.f64.s32 	%fd11596, %r4019;
	fma.rn.f64 	%fd11597, %fd11596, 0dBFF921FB54442D18, %fd1908;
	fma.rn.f64 	%fd11598, %fd11596, 0dBC91A62633145C00, %fd11597;
	fma.rn.f64 	%fd17463, %fd11596, 0dB97B839A252049C0, %fd11598;
	setp.ltu.f64 	%p1274, %fd1909, 0d41E0000000000000;
	@%p1274 bra 	$L__BB1_1292;
	{ // callseq 1464, 0
	.param .b64 param0;
	st.param.f64 	[param0], %fd1908;
	.param .align 16 .b8 retval0[16];
	call.uni (retval0), 
	__internal_trig_reduction_slowpathd, 
	(
	param0
	);
	ld.param.f64 	%fd17463, [retval0];
	ld.param.b32 	%r4019, [retval0+8];
	} // callseq 1464
$L__BB1_1292:
	add.s32 	%r4020, %r4019, 1;
$L__BB1_1293:
	shl.b32 	%r2749, %r4020, 6;
	cvt.u64.u32 	%rd836, %r2749;
	and.b64  	%rd837, %rd836, 64;
	add.s64 	%rd839, %rd830, %rd837;
	mul.rn.f64 	%fd11601, %fd17463, %fd17463;
	and.b32  	%r2750, %r4020, 1;
	setp.eq.b32 	%p1276, %r2750, 1;
	selp.f64 	%fd11602, 0dBDA8FF8320FD8164, 0d3DE5DB65F9785EBA, %p1276;
	ld.global.nc.v2.f64 	{%fd11603, %fd11604}, [%rd839];
	fma.rn.f64 	%fd11605, %fd11602, %fd11601, %fd11603;
	fma.rn.f64 	%fd11606, %fd11605, %fd11601, %fd11604;
	ld.global.nc.v2.f64 	{%fd11607, %fd11608}, [%rd839+16];
	fma.rn.f64 	%fd11609, %fd11606, %fd11601, %fd11607;
	fma.rn.f64 	%fd11610, %fd11609, %fd11601, %fd11608;
	ld.global.nc.v2.f64 	{%fd11611, %fd11612}, [%rd839+32];
	fma.rn.f64 	%fd11613, %fd11610, %fd11601, %fd11611;
	fma.rn.f64 	%fd11614, %fd11613, %fd11601, %fd11612;
	fma.rn.f64 	%fd11615, %fd11614, %fd17463, %fd17463;
	fma.rn.f64 	%fd11616, %fd11614, %fd11601, 0d3FF0000000000000;
	selp.f64 	%fd11617, %fd11616, %fd11615, %p1276;
	and.b32  	%r2751, %r4020, 2;
	setp.eq.s32 	%p1277, %r2751, 0;
	mov.f64 	%fd11618, 0d0000000000000000;
	sub.f64 	%fd11619, %fd11618, %fd11617;
	selp.f64 	%fd1933, %fd11617, %fd11619, %p1277;
	@%p1265 bra 	$L__BB1_1295;
	mov.f64 	%fd11625, 0d0000000000000000;
	mul.rn.f64 	%fd17465, %fd1915, %fd11625;
	mov.b32 	%r4022, 1;
	bra.uni 	$L__BB1_1298;
$L__BB1_1295:
	mul.f64 	%fd11620, %fd1915, 0d3FE45F306DC9C883;
	cvt.rni.s32.f64 	%r4021, %fd11620;
	cvt.rn.f64.s32 	%fd11621, %r4021;
	fma.rn.f64 	%fd11622, %fd11621, 0dBFF921FB54442D18, %fd1915;
	fma.rn.f64 	%fd11623, %fd11621, 0dBC91A62633145C00, %fd11622;
	fma.rn.f64 	%fd17465, %fd11621, 0dB97B839A252049C0, %fd11623;
	setp.ltu.f64 	%p1278, %fd1916, 0d41E0000000000000;
	@%p1278 bra 	$L__BB1_1297;
	{ // callseq 1465, 0
	.param .b64 param0;
	st.param.f64 	[param0], %fd1915;
	.param .align 16 .b8 retval0[16];
	call.uni (retval0), 
	__internal_trig_reduction_slowpathd, 
	(
	param0
	);
	ld.param.f64 	%fd17465, [retval0];
	ld.param.b32 	%r4021, [retval0+8];
	} // callseq 1465
$L__BB1_1297:
	add.s32 	%r4022, %r4021, 1;
$L__BB1_1298:
	shl.b32 	%r2754, %r4022, 6;
	cvt.u64.u32 	%rd840, %r2754;
	and.b64  	%rd841, %rd840, 64;
	add.s64 	%rd843, %rd830, %rd841;
	mul.rn.f64 	%fd11626, %fd17465, %fd17465;
	and.b32  	%r2755, %r4022, 1;
	setp.eq.b32 	%p1279, %r2755, 1;
	selp.f64 	%fd11627, 0dBDA8FF8320FD8164, 0d3DE5DB65F9785EBA, %p1279;
	ld.global.nc.v2.f64 	{%fd11628, %fd11629}, [%rd843];
	fma.rn.f64 	%fd11630, %fd11627, %fd11626, %fd11628;
	fma.rn.f64 	%fd11631, %fd11630, %fd11626, %fd11629;
	ld.global.nc.v2.f64 	{%fd11632, %fd11633}, [%rd843+16];
	fma.rn.f64 	%fd11634, %fd11631, %fd11626, %fd11632;
	fma.rn.f64 	%fd11635, %fd11634, %fd11626, %fd11633;
	ld.global.nc.v2.f64 	{%fd11636, %fd11637}, [%rd843+32];
	fma.rn.f64 	%fd11638, %fd11635, %fd11626, %fd11636;
	fma.rn.f64 	%fd11639, %fd11638, %fd11626, %fd11637;
	fma.rn.f64 	%fd11640, %fd11639, %fd17465, %fd17465;
	fma.rn.f64 	%fd11641, %fd11639, %fd11626, 0d3FF0000000000000;
	selp.f64 	%fd11642, %fd11641, %fd11640, %p1279;
	and.b32  	%r2756, %r4022, 2;
	setp.eq.s32 	%p1280, %r2756, 0;
	mov.f64 	%fd11643, 0d0000000000000000;
	sub.f64 	%fd11644, %fd11643, %fd11642;
	selp.f64 	%fd1939, %fd11642, %fd11644, %p1280;
	mul.f64 	%fd11645, %fd1927, %fd1933;
	sub.f64 	%fd11646, %fd11645, %fd1939;
	mul.f64 	%fd11647, %fd1907, %fd1914;
	div.rn.f64 	%fd1940, %fd11646, %fd11647;
	{
	.reg .b32 %temp; 
	mov.b64 	{%temp, %r815}, %fd1940;
	}
	abs.f64 	%fd1941, %fd1940;
	{
	.reg .b32 %temp; 
	mov.b64 	{%temp, %r2757}, %fd1941;
	}
	setp.gt.s32 	%p1281, %r2757, 1071801957;
	@%p1281 bra 	$L__BB1_1302;
	mul.f64 	%fd11688, %fd1940, %fd1940;
	fma.rn.f64 	%fd11689, %fd11688, 0d3FB0066BDC1895E9, 0dBFB3823B180754AF;
	fma.rn.f64 	%fd11690, %fd11689, %fd11688, 0d3FB11E52CC2F79AE;
	fma.rn.f64 	%fd11691, %fd11690, %fd11688, 0dBF924EAF3526861B;
	fma.rn.f64 	%fd11692, %fd11691, %fd11688, 0d3F91DF02A31E6CB7;
	fma.rn.f64 	%fd11693, %fd11692, %fd11688, 0d3F847D18B0EEC6CC;
	fma.rn.f64 	%fd11694, %fd11693, %fd11688, 0d3F8D0AF961BA53B0;
	fma.rn.f64 	%fd11695, %fd11694, %fd11688, 0d3F91BF7734CF1C48;
	fma.rn.f64 	%fd11696, %fd11695, %fd11688, 0d3F96E91483144EF7;
	fma.rn.f64 	%fd11697, %fd11696, %fd11688, 0d3F9F1C6E0A4F9F81;
	fma.rn.f64 	%fd11698, %fd11697, %fd11688, 0d3FA6DB6DC27FA92B;
	fma.rn.f64 	%fd11699, %fd11698, %fd11688, 0d3FB333333320F91B;
	fma.rn.f64 	%fd11700, %fd11699, %fd11688, 0d3FC5555555555F4D;
	mul.f64 	%fd11701, %fd11688, %fd11700;
	fma.rn.f64 	%fd1942, %fd11701, %fd1941, %fd1941;
	setp.gt.s32 	%p1285, %r815, -1;
	@%p1285 bra 	$L__BB1_1301;
	mov.f64 	%fd11706, 0d3C91A62633145C07;
	add.rn.f64 	%fd11707, %fd1942, %fd11706;
	mov.f64 	%fd11708, 0d3FF921FB54442D18;
	add.rn.f64 	%fd17466, %fd11708, %fd11707;
	bra.uni 	$L__BB1_1303;
$L__BB1_1301:
	mov.f64 	%fd11702, 0dBC91A62633145C07;
	add.rn.f64 	%fd11703, %fd1942, %fd11702;
	neg.f64 	%fd11704, %fd11703;
	mov.f64 	%fd11705, 0d3FF921FB54442D18;
	add.rn.f64 	%fd17466, %fd11705, %fd11704;
	bra.uni 	$L__BB1_1303;
$L__BB1_1302:
	mov.f64 	%fd11648, 0d3FF0000000000000;
	sub.f64 	%fd11649, %fd11648, %fd1941;
	{
	.reg .b32 %temp; 
	mov.b64 	{%r2758, %temp}, %fd11649;
	}
	{
	.reg .b32 %temp; 
	mov.b64 	{%temp, %r2759}, %fd11649;
	}
	add.s32 	%r2760, %r2759, -1048576;
	mov.b64 	%fd11650, {%r2758, %r2760};
	rsqrt.approx.ftz.f64 	%fd11651, %fd11650;
	{
	.reg .b32 %temp; 
	mov.b64 	{%r2761, %temp}, %fd11651;
	}
	{
	.reg .b32 %temp; 
	mov.b64 	{%temp, %r2762}, %fd11651;
	}
	add.s32 	%r2763, %r2762, -1048576;
	mov.b64 	%fd11652, {%r2761, %r2763};
	mul.f64 	%fd11653, %fd11650, %fd11651;
	neg.f64 	%fd11654, %fd11653;
	fma.rn.f64 	%fd11655, %fd11653, %fd11654, %fd11650;
	fma.rn.f64 	%fd11656, %fd11655, %fd11652, %fd11653;
	neg.f64 	%fd11657, %fd11656;
	fma.rn.f64 	%fd11658, %fd11651, %fd11657, 0d3FF0000000000000;
	fma.rn.f64 	%fd11659, %fd11658, %fd11652, %fd11652;
	fma.rn.f64 	%fd11660, %fd11656, %fd11657, %fd11650;
	fma.rn.f64 	%fd11661, %fd11660, %fd11659, %fd11656;
	{
	.reg .b32 %temp; 
	mov.b64 	{%r2764, %temp}, %fd11661;
	}
	{
	.reg .b32 %temp; 
	mov.b64 	{%temp, %r2765}, %fd11661;
	}
	add.s32 	%r2766, %r2765, 1048576;
	mov.b64 	%fd11662, {%r2764, %r2766};
	fma.rn.f64 	%fd11663, %fd11649, 0d3EC715B371155F70, 0dBEBAC2FE66FAAC4B;
	fma.rn.f64 	%fd11664, %fd11663, %fd11649, 0d3ED9A9B88EFCD9B8;
	fma.rn.f64 	%fd11665, %fd11664, %fd11649, 0d3EDD0F40A8A0C4C3;
	fma.rn.f64 	%fd11666, %fd11665, %fd11649, 0d3EF46D4CFA9E0E1F;
	fma.rn.f64 	%fd11667, %fd11666, %fd11649, 0d3F079C168D1E2422;
	fma.rn.f64 	%fd11668, %fd11667, %fd11649, 0d3F1C9A88C3BCA540;
	fma.rn.f64 	%fd11669, %fd11668, %fd11649, 0d3F31C4E64BD476DF;
	fma.rn.f64 	%fd11670, %fd11669, %fd11649, 0d3F46E8BA60009C8F;
	fma.rn.f64 	%fd11671, %fd11670, %fd11649, 0d3F5F1C71C62B05A2;
	fma.rn.f64 	%fd11672, %fd11671, %fd11649, 0d3F76DB6DB6DC9F2C;
	fma.rn.f64 	%fd11673, %fd11672, %fd11649, 0d3F9333333333329C;
	fma.rn.f64 	%fd11674, %fd11673, %fd11649, 0d3FB5555555555555;
	setp.lt.s32 	%p1282, %r2759, 1;
	mov.f64 	%fd11675, 0d0000000000000000;
	mul.rn.f64 	%fd11676, %fd1941, %fd11675;
	mul.f64 	%fd11677, %fd11649, %fd11674;
	fma.rn.f64 	%fd11678, %fd11677, %fd11662, %fd11662;
	selp.f64 	%fd11679, %fd11676, %fd11678, %p1282;
	setp.lt.s32 	%p1283, %r2759, 0;
	mov.f64 	%fd11680, 0d7FF0000000000000;
	mul.rn.f64 	%fd11681, %fd11679, %fd11680;
	selp.f64 	%fd11682, %fd11681, %fd11679, %p1283;
	setp.lt.s32 	%p1284, %r815, 0;
	mov.f64 	%fd11683, 0dBCA1A62633145C07;
	add.rn.f64 	%fd11684, %fd11682, %fd11683;
	neg.f64 	%fd11685, %fd11684;
	mov.f64 	%fd11686, 0d400921FB54442D18;
	add.rn.f64 	%fd11687, %fd11686, %fd11685;
	selp.f64 	%fd17466, %fd11687, %fd11682, %p1284;
$L__BB1_1303:
	mul.f64 	%fd11709, %fd1927, %fd1939;
	sub.f64 	%fd11710, %fd11709, %fd1933;
	mul.f64 	%fd11711, %fd1907, %fd1921;
	div.rn.f64 	%fd1947, %fd11710, %fd11711;
	{
	.reg .b32 %temp; 
	mov.b64 	{%temp, %r816}, %fd1947;
	}
	abs.f64 	%fd1948, %fd1947;
	{
	.reg .b32 %temp; 
	mov.b64 	{%temp, %r2767}, %fd1948;
	}
	setp.gt.s32 	%p1286, %r2767, 1071801957;
	@%p1286 bra 	$L__BB1_1307;
	mul.f64 	%fd11752, %fd1947, %fd1947;
	fma.rn.f64 	%fd11753, %fd11752, 0d3FB0066BDC1895E9, 0dBFB3823B180754AF;
	fma.rn.f64 	%fd11754, %fd11753, %fd11752, 0d3FB11E52CC2F79AE;
	fma.rn.f64 	%fd11755, %fd11754, %fd11752, 0dBF924EAF3526861B;
	fma.rn.f64 	%fd11756, %fd11755, %fd11752, 0d3F91DF02A31E6CB7;
	fma.rn.f64 	%fd11757, %fd11756, %fd11752, 0d3F847D18B0EEC6CC;
	fma.rn.f64 	%fd11758, %fd11757, %fd11752, 0d3F8D0AF961BA53B0;
	fma.rn.f64 	%fd11759, %fd11758, %fd11752, 0d3F91BF7734CF1C48;
	fma.rn.f64 	%fd11760, %fd11759, %fd11752, 0d3F96E91483144EF7;
	fma.rn.f64 	%fd11761, %fd11760, %fd11752, 0d3F9F1C6E0A4F9F81;
	fma.rn.f64 	%fd11762, %fd11761, %fd11752, 0d3FA6DB6DC27FA92B;
	fma.rn.f64 	%fd11763, %fd11762, %fd11752, 0d3FB333333320F91B;
	fma.rn.f64 	%fd11764, %fd11763, %fd11752, 0d3FC5555555555F4D;
	mul.f64 	%fd11765, %fd11752, %fd11764;
	fma.rn.f64 	%fd1949, %fd11765, %fd1948, %fd1948;
	setp.gt.s32 	%p1290, %r816, -1;
	@%p1290 bra 	$L__BB1_1306;
	mov.f64 	%fd11770, 0d3C91A62633145C07;
	add.rn.f64 	%fd11771, %fd1949, %fd11770;
	mov.f64 	%fd11772, 0d3FF921FB54442D18;
	add.rn.f64 	%fd17467, %fd11772, %fd11771;
	bra.uni 	$L__BB1_1308;
$L__BB1_1306:
	mov.f64 	%fd11766, 0dBC91A62633145C07;
	add.rn.f64 	%fd11767, %fd1949, %fd11766;
	neg.f64 	%fd11768, %fd11767;
	mov.f64 	%fd11769, 0d3FF921FB54442D18;
	add.rn.f64 	%fd17467, %fd11769, %fd11768;
	bra.uni 	$L__BB1_1308;
$L__BB1_1307:
	mov.f64 	%fd11712, 0d3FF0000000000000;
	sub.f64 	%fd11713, %fd11712, %fd1948;
	{
	.reg .b32 %temp; 
	mov.b64 	{%r2768, %temp}, %fd11713;
	}
	{
	.reg .b32 %temp; 
	mov.b64 	{%temp, %r2769}, %fd11713;
	}
	add.s32 	%r2770, %r2769, -1048576;
	mov.b64 	%fd11714, {%r2768, %r2770};
	rsqrt.approx.ftz.f64 	%fd11715, %fd11714;
	{
	.reg .b32 %temp; 
	mov.b64 	{%r2771, %temp}, %fd11715;
	}
	{
	.reg .b32 %temp; 
	mov.b64 	{%temp, %r2772}, %fd11715;
	}
	add.s32 	%r2773, %r2772, -1048576;
	mov.b64 	%fd11716, {%r2771, %r2773};
	mul.f64 	%fd11717, %fd11714, %fd11715;
	neg.f64 	%fd11718, %fd11717;
	fma.rn.f64 	%fd11719, %fd11717, %fd11718, %fd11714;
	fma.rn.f64 	%fd11720, %fd11719, %fd11716, %fd11717;
	neg.f64 	%fd11721, %fd11720;
	fma.rn.f64 	%fd11722, %fd11715, %fd11721, 0d3FF0000000000000;
	fma.rn.f64 	%fd11723, %fd11722, %fd11716, %fd11716;
	fma.rn.f64 	%fd11724, %fd11720, %fd11721, %fd11714;
	fma.rn.f64 	%fd11725, %fd11724, %fd11723, %fd11720;
	{
	.reg .b32 %temp; 
	mov.b64 	{%r2774, %temp}, %fd11725;
	}
	{
	.reg .b32 %temp; 
	mov.b64 	{%temp, %r2775}, %fd11725;
	}
	add.s32 	%r2776, %r2775, 1048576;
	mov.b64 	%fd11726, {%r2774, %r2776};
	fma.rn.f64 	%fd11727, %fd11713, 0d3EC715B371155F70, 0dBEBAC2FE66FAAC4B;
	fma.rn.f64 	%fd11728, %fd11727, %fd11713, 0d3ED9A9B88EFCD9B8;
	fma.rn.f64 	%fd11729, %fd11728, %fd11713, 0d3EDD0F40A8A0C4C3;
	fma.rn.f64 	%fd11730, %fd11729, %fd11713, 0d3EF46D4CFA9E0E1F;
	fma.rn.f64 	%fd11731, %fd11730, %fd11713, 0d3F079C168D1E2422;
	fma.rn.f64 	%fd11732, %fd11731, %fd11713, 0d3F1C9A88C3BCA540;
	fma.rn.f64 	%fd11733, %fd11732, %fd11713, 0d3F31C4E64BD476DF;
	fma.rn.f64 	%fd11734, %fd11733, %fd11713, 0d3F46E8BA60009C8F;
	fma.rn.f64 	%fd11735, %fd11734, %fd11713, 0d3F5F1C71C62B05A2;
	fma.rn.f64 	%fd11736, %fd11735, %fd11713, 0d3F76DB6DB6DC9F2C;
	fma.rn.f64 	%fd11737, %fd11736, %fd11713, 0d3F9333333333329C;
	fma.rn.f64 	%fd11738, %fd11737, %fd11713, 0d3FB5555555555555;
	setp.lt.s32 	%p1287, %r2769, 1;
	mov.f64 	%fd11739, 0d0000000000000000;
	mul.rn.f64 	%fd11740, %fd1948, %fd11739;
	mul.f64 	%fd11741, %fd11713, %fd11738;
	fma.rn.f64 	%fd11742, %fd11741, %fd11726, %fd11726;
	selp.f64 	%fd11743, %fd11740, %fd11742, %p1287;
	setp.lt.s32 	%p1288, %r2769, 0;
	mov.f64 	%fd11744, 0d7FF0000000000000;
	mul.rn.f64 	%fd11745, %fd11743, %fd11744;
	selp.f64 	%fd11746, %fd11745, %fd11743, %p1288;
	setp.lt.s32 	%p1289, %r816, 0;
	mov.f64 	%fd11747, 0dBCA1A62633145C07;
	add.rn.f64 	%fd11748, %fd11746, %fd11747;
	neg.f64 	%fd11749, %fd11748;
	mov.f64 	%fd11750, 0d400921FB54442D18;
	add.rn.f64 	%fd11751, %fd11750, %fd11749;
	selp.f64 	%fd17467, %fd11751, %fd11746, %p1289;
$L__BB1_1308:
	mul.f64 	%fd11773, %fd17467, 0d404CA5DC1A63C1F5;
	mul.f64 	%fd1954, %fd11773, 0d3F91DF46A2529D3A;
	abs.f64 	%fd1955, %fd1954;
	setp.neu.f64 	%p1291, %fd1955, 0d7FF0000000000000;
	@%p1291 bra 	$L__BB1_1310;
	mov.f64 	%fd11779, 0d0000000000000000;
	mul.rn.f64 	%fd17468, %fd1954, %fd11779;
	mov.b32 	%r4023, 0;
	bra.uni 	$L__BB1_1312;
$L__BB1_1310:
	mul.f64 	%fd11774, %fd1954, 0d3FE45F306DC9C883;
	cvt.rni.s32.f64 	%r4023, %fd11774;
	cvt.rn.f64.s32 	%fd11775, %r4023;
	fma.rn.f64 	%fd11776, %fd11775, 0dBFF921FB54442D18, %fd1954;
	fma.rn.f64 	%fd11777, %fd11775, 0dBC91A62633145C00, %fd11776;
	fma.rn.f64 	%fd17468, %fd11775, 0dB97B839A252049C0, %fd11777;
	setp.ltu.f64 	%p1292, %fd1955, 0d41E0000000000000;
	@%p1292 bra 	$L__BB1_1312;
	{ // callseq 1466, 0
	.param .b64 param0;
	st.param.f64 	[param0], %fd1954;
	.param .align 16 .b8 retval0[16];
	call.uni (retval0), 
	__internal_trig_reduction_slowpathd, 
	(
	param0
	);
	ld.param.f64 	%fd17468, [retval0];
	ld.param.b32 	%r4023, [retval0+8];
	} // callseq 1466
$L__BB1_1312:
	shl.b32 	%r2779, %r4023, 6;
	cvt.u64.u32 	%rd844, %r2779;
	and.b64  	%rd845, %rd844, 64;
	add.s64 	%rd847, %rd830, %rd845;
	mul.rn.f64 	%fd11780, %fd17468, %fd17468;
	and.b32  	%r2780, %r4023, 1;
	setp.eq.b32 	%p1293, %r2780, 1;
	selp.f64 	%fd11781, 0dBDA8FF8320FD8164, 0d3DE5DB65F9785EBA, %p1293;
	ld.global.nc.v2.f64 	{%fd11782, %fd11783}, [%rd847];
	fma.rn.f64 	%fd11784, %fd11781, %fd11780, %fd11782;
	fma.rn.f64 	%fd11785, %fd11784, %fd11780, %fd11783;
	ld.global.nc.v2.f64 	{%fd11786, %fd11787}, [%rd847+16];
	fma.rn.f64 	%fd11788, %fd11785, %fd11780, %fd11786;
	fma.rn.f64 	%fd11789, %fd11788, %fd11780, %fd11787;
	ld.global.nc.v2.f64 	{%fd11790, %fd11791}, [%rd847+32];
	fma.rn.f64 	%fd11792, %fd11789, %fd11780, %fd11790;
	fma.rn.f64 	%fd11793, %fd11792, %fd11780, %fd11791;
	fma.rn.f64 	%fd11794, %fd11793, %fd17468, %fd17468;
	fma.rn.f64 	%fd11795, %fd11793, %fd11780, 0d3FF0000000000000;
	selp.f64 	%fd11796, %fd11795, %fd11794, %p1293;
	and.b32  	%r2781, %r4023, 2;
	setp.eq.s32 	%p1294, %r2781, 0;
	mov.f64 	%fd11797, 0d0000000000000000;
	sub.f64 	%fd11798, %fd11797, %fd11796;
	selp.f64 	%fd1960, %fd11796, %fd11798, %p1294;
	mul.f64 	%fd11799, %fd1921, %fd1960;
	mul.f64 	%fd11800, %fd1907, %fd11799;
	mul.f64 	%fd11801, %fd1898, %fd11800;
	mul.f64 	%fd11802, %fd1897, %fd11801;
	mul.f64 	%fd11803, %fd1896, %fd11802;
	mul.f64 	%fd11804, %fd1897, %fd1898;
	mul.f64 	%fd11805, %fd11804, %fd1907;
	div.rn.f64 	%fd1961, %fd11805, %fd11803;
	mul.f64 	%fd11806, %fd1896, %fd1898;
	mul.f64 	%fd11807, %fd11806, %fd1914;
	div.rn.f64 	%fd1962, %fd11807, %fd11803;
	mul.f64 	%fd11808, %fd1896, %fd1897;
	mul.f64 	%fd11809, %fd11808, %fd1921;
	div.rn.f64 	%fd1963, %fd11809, %fd11803;
	mul.f64 	%fd11810, %fd17466, 0d404CA5DC1A63C1F5;
	mul.f64 	%fd1964, %fd11810, 0d3F91DF46A2529D3A;
	abs.f64 	%fd1965, %fd1964;
	setp.neu.f64 	%p1295, %fd1965, 0d7FF0000000000000;
	@%p1295 bra 	$L__BB1_1314;
	mov.f64 	%fd11816, 0d0000000000000000;
	mul.rn.f64 	%fd17470, %fd1964, %fd11816;
	mov.b32 	%r4025, 1;
	bra.uni 	$L__BB1_1317;
$L__BB1_1314:
	mul.f64 	%fd11811, %fd1964, 0d3FE45F306DC9C883;
	cvt.rni.s32.f64 	%r4024, %fd11811;
	cvt.rn.f64.s32 	%fd11812, %r4024;
	fma.rn.f64 	%fd11813, %fd11812, 0dBFF921FB54442D18, %fd1964;
	fma.rn.f64 	%fd11814, %fd11812, 0dBC91A62633145C00, %fd11813;
	fma.rn.f64 	%fd17470, %fd11812, 0dB97B839A252049C0, %fd11814;
	setp.ltu.f64 	%p1296, %fd1965, 0d41E0000000000000;
	@%p1296 bra 	$L__BB1_1316;
	{ // callseq 1467, 0
	.param .b64 param0;
	st.param.f64 	[param0], %fd1964;
	.param .align 16 .b8 retval0[16];
	call.uni (retval0), 
	__internal_trig_reduction_slowpathd, 
	(
	param0
	);
	ld.param.f64 	%fd17470, [retval0];
	ld.param.b32 	%r4024, [retval0+8];
	} // callseq 1467
$L__BB1_1316:
	add.s32 	%r4025, %r4024, 1;
$L__BB1_1317:
	shl.b32 	%r2784, %r4025, 6;
	cvt.u64.u32 	%rd848, %r2784;
	and.b64  	%rd849, %rd848, 64;
	add.s64 	%rd851, %rd830, %rd849;
	mul.rn.f64 	%fd11817, %fd17470, %fd17470;
	and.b32  	%r2785, %r4025, 1;
	setp.eq.b32 	%p1298, %r2785, 1;
	selp.f64 	%fd11818, 0dBDA8FF8320FD8164, 0d3DE5DB65F9785EBA, %p1298;
	ld.global.nc.v2.f64 	{%fd11819, %fd11820}, [%rd851];
	fma.rn.f64 	%fd11821, %fd11818, %fd11817, %fd11819;
	fma.rn.f64 	%fd11822, %fd11821, %fd11817, %fd11820;
	ld.global.nc.v2.f64 	{%fd11823, %fd11824}, [%rd851+16];
	fma.rn.f64 	%fd11825, %fd11822, %fd11817, %fd11823;
	fma.rn.f64 	%fd11826, %fd11825, %fd11817, %fd11824;
	ld.global.nc.v2.f64 	{%fd11827, %fd11828}, [%rd851+32];
	fma.rn.f64 	%fd11829, %fd11826, %fd11817, %fd11827;
	fma.rn.f64 	%fd11830, %fd11829, %fd11817, %fd11828;
	fma.rn.f64 	%fd11831, %fd11830, %fd17470, %fd17470;
	fma.rn.f64 	%fd11832, %fd11830, %fd11817, 0d3FF0000000000000;
	selp.f64 	%fd11833, %fd11832, %fd11831, %p1298;
	and.b32  	%r2786, %r4025, 2;
	setp.eq.s32 	%p1299, %r2786, 0;
	mov.f64 	%fd11834, 0d0000000000000000;
	sub.f64 	%fd11835, %fd11834, %fd11833;
	selp.f64 	%fd1971, %fd11833, %fd11835, %p1299;
	@%p1291 bra 	$L__BB1_1319;
	mov.f64 	%fd11841, 0d0000000000000000;
	mul.rn.f64 	%fd17472, %fd1954, %fd11841;
	mov.b32 	%r4027, 1;
	bra.uni 	$L__BB1_1322;
$L__BB1_1319:
	mul.f64 	%fd11836, %fd1954, 0d3FE45F306DC9C883;
	cvt.rni.s32.f64 	%r4026, %fd11836;
	cvt.rn.f64.s32 	%fd11837, %r4026;
	fma.rn.f64 	%fd11838, %fd11837, 0dBFF921FB54442D18, %fd1954;
	fma.rn.f64 	%fd11839, %fd11837, 0dBC91A62633145C00, %fd11838;
	fma.rn.f64 	%fd17472, %fd11837, 0dB97B839A252049C0, %fd11839;
	setp.ltu.f64 	%p1300, %fd1955, 0d41E0000000000000;
	@%p1300 bra 	$L__BB1_1321;
	{ // callseq 1468, 0
	.param .b64 param0;
	st.param.f64 	[param0], %fd1954;
	.param .align 16 .b8 retval0[16];
	call.uni (retval0), 
	__internal_trig_reduction_slowpathd, 
	(
	param0
	);
	ld.param.f64 	%fd17472, [retval0];
	ld.param.b32 	%r4026, [retval0+8];
	} // callseq 1468
$L__BB1_1321:
	add.s32 	%r4027, %r4026, 1;
$L__BB1_1322:
	shl.b32 	%r2789, %r4027, 6;
	cvt.u64.u32 	%rd852, %r2789;
	and.b64  	%rd853, %rd852, 64;
	add.s64 	%rd855, %rd830, %rd853;
	mul.rn.f64 	%fd11842, %fd17472, %fd17472;
	and.b32  	%r2790, %r4027, 1;
	setp.eq.b32 	%p1302, %r2790, 1;
	selp.f64 	%fd11843, 0dBDA8FF8320FD8164, 0d3DE5DB65F9785EBA, %p1302;
	ld.global.nc.v2.f64 	{%fd11844, %fd11845}, [%rd855];
	fma.rn.f64 	%fd11846, %fd11843, %fd11842, %fd11844;
	fma.rn.f64 	%fd11847, %fd11846, %fd11842, %fd11845;
	ld.global.nc.v2.f64 	{%fd11848, %fd11849}, [%rd855+16];
	fma.rn.f64 	%fd11850, %fd11847, %fd11842, %fd11848;
	fma.rn.f64 	%fd11851, %fd11850, %fd11842, %fd11849;
	ld.global.nc.v2.f64 	{%fd11852, %fd11853}, [%rd855+32];
	fma.rn.f64 	%fd11854, %fd11851, %fd11842, %fd11852;
	fma.rn.f64 	%fd11855, %fd11854, %fd11842, %fd11853;
	fma.rn.f64 	%fd11856, %fd11855, %fd17472, %fd17472;
	fma.rn.f64 	%fd11857, %fd11855, %fd11842, 0d3FF0000000000000;
	selp.f64 	%fd11858, %fd11857, %fd11856, %p1302;
	and.b32  	%r2791, %r4027, 2;
	setp.eq.s32 	%p1303, %r2791, 0;
	mov.f64 	%fd11859, 0d0000000000000000;
	sub.f64 	%fd11860, %fd11859, %fd11858;
	selp.f64 	%fd1977, %fd11858, %fd11860, %p1303;
	@%p1295 bra 	$L__BB1_1324;
	mov.f64 	%fd11866, 0d0000000000000000;
	mul.rn.f64 	%fd17473, %fd1964, %fd11866;
	mov.b32 	%r4028, 0;
	bra.uni 	$L__BB1_1326;
$L__BB1_1324:
	mul.f64 	%fd11861, %fd1964, 0d3FE45F306DC9C883;
	cvt.rni.s32.f64 	%r4028, %fd11861;
	cvt.rn.f64.s32 	%fd11862, %r4028;
	fma.rn.f64 	%fd11863, %fd11862, 0dBFF921FB54442D18, %fd1964;
	fma.rn.f64 	%fd11864, %fd11862, 0dBC91A62633145C00, %fd11863;
	fma.rn.f64 	%fd17473, %fd11862, 0dB97B839A252049C0, %fd11864;
	setp.ltu.f64 	%p1304, %fd1965, 0d41E0000000000000;
	@%p1304 bra 	$L__BB1_1326;
	{ // callseq 1469, 0
	.param .b64 param0;
	st.param.f64 	[param0], %fd1964;
	.param .align 16 .b8 retval0[16];
	call.uni (retval0), 
	__internal_trig_reduction_slowpathd, 
	(
	param0
	);
	ld.param.f64 	%fd17473, [retval0];
	ld.param.b32 	%r4028, [retval0+8];
	} // callseq 1469
$L__BB1_1326:
	shl.b32 	%r2794, %r4028, 6;
	cvt.u64.u32 	%rd856, %r2794;
	and.b64  	%rd857, %rd856, 64;
	add.s64 	%rd859, %rd830, %rd857;
	mul.rn.f64 	%fd11867, %fd17473, %fd17473;
	and.b32  	%r2795, %r4028, 1;
	setp.eq.b32 	%p1306, %r2795, 1;
	selp.f64 	%fd11868, 0dBDA8FF8320FD8164, 0d3DE5DB65F9785EBA, %p1306;
	ld.global.nc.v2.f64 	{%fd11869, %fd11870}, [%rd859];
	fma.rn.f64 	%fd11871, %fd11868, %fd11867, %fd11869;
	fma.rn.f64 	%fd11872, %fd11871, %fd11867, %fd11870;
	ld.global.nc.v2.f64 	{%fd11873, %fd11874}, [%rd859+16];
	fma.rn.f64 	%fd11875, %fd11872, %fd11867, %fd11873;
	fma.rn.f64 	%fd11876, %fd11875, %fd11867, %fd11874;
	ld.global.nc.v2.f64 	{%fd11877, %fd11878}, [%rd859+32];
	fma.rn.f64 	%fd11879, %fd11876, %fd11867, %fd11877;
	fma.rn.f64 	%fd11880, %fd11879, %fd11867, %fd11878;
	fma.rn.f64 	%fd11881, %fd11880, %fd17473, %fd17473;
	fma.rn.f64 	%fd11882, %fd11880, %fd11867, 0d3FF0000000000000;
	selp.f64 	%fd11883, %fd11882, %fd11881, %p1306;
	and.b32  	%r2796, %r4028, 2;
	setp.eq.s32 	%p1307, %r2796, 0;
	mov.f64 	%fd11884, 0d0000000000000000;
	sub.f64 	%fd11885, %fd11884, %fd11883;
	selp.f64 	%fd11886, %fd11883, %fd11885, %p1307;
	mul.f64 	%fd1982, %fd1962, %fd11886;
	neg.f64 	%fd11887, %fd1963;
	mul.f64 	%fd11888, %fd1960, %fd11887;
	mul.f64 	%fd1983, %fd1927, %fd11888;
	mul.f64 	%fd11889, %fd1960, %fd1963;
	mul.f64 	%fd1984, %fd1907, %fd11889;
	ld.global.u32 	%r2797, [%rd5+4];
	setp.lt.s32 	%p1308, %r2797, 1;
	mov.pred 	%p2064, 0;
	@%p1308 bra 	$L__BB1_1340;
	mul.f64 	%fd1985, %fd1962, %fd1971;
	mul.f64 	%fd1986, %fd1963, %fd1977;
	mov.b32 	%r4029, 0;
$L__BB1_1328:
	shl.b32 	%r2799, %r4029, 2;
	mul.wide.u32 	%rd860, %r2799, 4;
	add.s64 	%rd861, %rd2, %rd860;
	ld.global.u32 	%r2800, [%rd861+8];
	cvt.rn.f64.s32 	%fd11890, %r2800;
	ld.global.u32 	%r2801, [%rd861+4];
	cvt.rn.f64.s32 	%fd11891, %r2801;
	ld.global.u32 	%r2802, [%rd861];
	cvt.rn.f64.s32 	%fd11892, %r2802;
	mul.f64 	%fd11893, %fd1985, %fd11891;
	fma.rn.f64 	%fd11894, %fd1961, %fd11892, %fd11893;
	fma.rn.f64 	%fd11895, %fd1986, %fd11890, %fd11894;
	mov.f64 	%fd11896, 0d0000000000000000;
	copysign.f64 	%fd11897, %fd11892, %fd11896;
	fma.rn.f64 	%fd11898, %fd1982, %fd11891, %fd11897;
	fma.rn.f64 	%fd11899, %fd1983, %fd11890, %fd11898;
	copysign.f64 	%fd11900, %fd11891, %fd11896;
	add.f64 	%fd11901, %fd11897, %fd11900;
	fma.rn.f64 	%fd11902, %fd1984, %fd11890, %fd11901;
	mul.f64 	%fd11903, %fd11899, %fd11899;
	fma.rn.f64 	%fd11904, %fd11895, %fd11895, %fd11903;
	fma.rn.f64 	%fd11905, %fd11902, %fd11902, %fd11904;
	sqrt.rn.f64 	%fd11906, %fd11905;
	rcp.rn.f64 	%fd11907, %fd11906;
	mul.lo.s32 	%r2803, %r4029, 7;
	mul.wide.u32 	%rd862, %r2803, 8;
	add.s64 	%rd41, %rd13, %rd862;
	st.global.f64 	[%rd41], %fd11895;
	st.global.f64 	[%rd41+8], %fd11899;
	st.global.f64 	[%rd41+16], %fd11902;
	add.s64 	%rd863, %rd1, %rd862;
	ld.global.f64 	%fd11908, [%rd863+24];
	st.global.f64 	[%rd41+24], %fd11908;
	st.global.f64 	[%rd41+32], %fd11907;
	ld.global.f64 	%fd11909, [%rd4+4152];
	add.f64 	%fd11910, %fd11907, %fd11907;
	div.rn.f64 	%fd1987, %fd11909, %fd11910;
	{
	.reg .b32 %temp; 
	mov.b64 	{%temp, %r2804}, %fd1987;
	}
	mov.b32 	%f15, %r2804;
	abs.f32 	%f16, %f15;
	setp.geu.f32 	%p1309, %f16, 0f3FE26666;
	@%p1309 bra 	$L__BB1_1330;
	mul.f64 	%fd11944, %fd1987, %fd1987;
	fma.rn.f64 	%fd11945, %fd11944, 0d3FB0066BDC1895E9, 0dBFB3823B180754AF;
	fma.rn.f64 	%fd11946, %fd11945, %fd11944, 0d3FB11E52CC2F79AE;
	fma.rn.f64 	%fd11947, %fd11946, %fd11944, 0dBF924EAF3526861B;
	fma.rn.f64 	%fd11948, %fd11947, %fd11944, 0d3F91DF02A31E6CB7;
	fma.rn.f64 	%fd11949, %fd11948, %fd11944, 0d3F847D18B0EEC6CC;
	fma.rn.f64 	%fd11950, %fd11949, %fd11944, 0d3F8D0AF961BA53B0;
	fma.rn.f64 	%fd11951, %fd11950, %fd11944, 0d3F91BF7734CF1C48;
	fma.rn.f64 	%fd11952, %fd11951, %fd11944, 0d3F96E91483144EF7;
	fma.rn.f64 	%fd11953, %fd11952, %fd11944, 0d3F9F1C6E0A4F9F81;
	fma.rn.f64 	%fd11954, %fd11953, %fd11944, 0d3FA6DB6DC27FA92B;
	fma.rn.f64 	%fd11955, %fd11954, %fd11944, 0d3FB333333320F91B;
	fma.rn.f64 	%fd11956, %fd11955, %fd11944, 0d3FC5555555555F4D;
	mul.f64 	%fd11957, %fd11944, %fd11956;
	fma.rn.f64 	%fd17474, %fd11957, %fd1987, %fd1987;
	bra.uni 	$L__BB1_1331;
$L__BB1_1330:
	abs.f64 	%fd11911, %fd1987;
	fma.rn.f64 	%fd11912, %fd11911, 0dBFE0000000000000, 0d3FE0000000000000;
	rsqrt.approx.ftz.f64 	%fd11913, %fd11912;
	{
	.reg .b32 %temp; 
	mov.b64 	{%r2805, %temp}, %fd11913;
	}
	{
	.reg .b32 %temp; 
	mov.b64 	{%temp, %r2806}, %fd11913;
	}
	add.s32 	%r2807, %r2806, -1048576;
	mov.b64 	%fd11914, {%r2805, %r2807};
	mul.f64 	%fd11915, %fd11912, %fd11913;
	neg.f64 	%fd11916, %fd11915;
	fma.rn.f64 	%fd11917, %fd11915, %fd11916, %fd11912;
	fma.rn.f64 	%fd11918, %fd11917, %fd11914, %fd11915;
	neg.f64 	%fd11919, %fd11918;
	fma.rn.f64 	%fd11920, %fd11913, %fd11919, 0d3FF0000000000000;
	fma.rn.f64 	%fd11921, %fd11920, %fd11914, %fd11914;
	fma.rn.f64 	%fd11922, %fd11918, %fd11919, %fd11912;
	fma.rn.f64 	%fd11923, %fd11922, %fd11921, %fd11918;
	{
	.reg .b32 %temp; 
	mov.b64 	{%temp, %r2808}, %fd11912;
	}
	setp.lt.s32 	%p1310, %r2808, 0;
	selp.f64 	%fd11924, 0dFFF8000000000000, %fd11923, %p1310;
	setp.ne.f64 	%p1311, %fd11912, 0d0000000000000000;
	selp.f64 	%fd11925, %fd11924, %fd11912, %p1311;
	fma.rn.f64 	%fd11926, %fd11912, 0d3FB0066BDC1895E9, 0dBFB3823B180754AF;
	fma.rn.f64 	%fd11927, %fd11926, %fd11912, 0d3FB11E52CC2F79AE;
	fma.rn.f64 	%fd11928, %fd11927, %fd11912, 0dBF924EAF3526861B;
	fma.rn.f64 	%fd11929, %fd11928, %fd11912, 0d3F91DF02A31E6CB7;
	fma.rn.f64 	%fd11930, %fd11929, %fd11912, 0d3F847D18B0EEC6CC;
	fma.rn.f64 	%fd11931, %fd11930, %fd11912, 0d3F8D0AF961BA53B0;
	fma.rn.f64 	%fd11932, %fd11931, %fd11912, 0d3F91BF7734CF1C48;
	fma.rn.f64 	%fd11933, %fd11932, %fd11912, 0d3F96E91483144EF7;
	fma.rn.f64 	%fd11934, %fd11933, %fd11912, 0d3F9F1C6E0A4F9F81;
	fma.rn.f64 	%fd11935, %fd11934, %fd11912, 0d3FA6DB6DC27FA92B;
	fma.rn.f64 	%fd11936, %fd11935, %fd11912, 0d3FB333333320F91B;
	fma.rn.f64 	%fd11937, %fd11936, %fd11912, 0d3FC5555555555F4D;
	mul.f64 	%fd11938, %fd11912, %fd11937;
	mul.f64 	%fd11939, %fd11925, 0dC000000000000000;
	fma.rn.f64 	%fd11940, %fd11939, %fd11938, 0d3C91A62633145C07;
	add.f64 	%fd11941, %fd11939, 0d3FE921FB54442D18;
	add.f64 	%fd11942, %fd11941, %fd11940;
	add.f64 	%fd11943, %fd11942, 0d3FE921FB54442D18;
	copysign.f64 	%fd17474, %fd1987, %fd11943;
$L__BB1_1331:
	mul.f64 	%fd11958, %fd17474, 0d404CA5DC1A63C1F5;
	st.global.f64 	[%rd41+40], %fd11958;
	ld.global.f64 	%fd1991, [%rd4];
	mul.f64 	%fd1992, %fd11958, 0d3FA1DF46A2529D3A;
	abs.f64 	%fd1993, %fd1992;
	setp.neu.f64 	%p1312, %fd1993, 0d7FF0000000000000;
	@%p1312 bra 	$L__BB1_1333;
	mov.f64 	%fd11964, 0d0000000000000000;
	mul.rn.f64 	%fd17476, %fd1992, %fd11964;
	mov.pred 	%p2063, -1;
	bra.uni 	$L__BB1_1336;
$L__BB1_1333:
	mul.f64 	%fd11959, %fd1992, 0d3FE45F306DC9C883;
	cvt.rni.s32.f64 	%r4030, %fd11959;
	cvt.rn.f64.s32 	%fd11960, %r4030;
	fma.rn.f64 	%fd11961, %fd11960, 0dBFF921FB54442D18, %fd1992;
	fma.rn.f64 	%fd11962, %fd11960, 0dBC91A62633145C00, %fd11961;
	fma.rn.f64 	%fd17476, %fd11960, 0dB97B839A252049C0, %fd11962;
	setp.ltu.f64 	%p1313, %fd1993, 0d41E0000000000000;
	@%p1313 bra 	$L__BB1_1335;
	{ // callseq 1470, 0
	.param .b64 param0;
	st.param.f64 	[param0], %fd1992;
	.param .align 16 .b8 retval0[16];
	call.uni (retval0), 
	__internal_trig_reduction_slowpathd, 
	(
	param0
	);
	ld.param.f64 	%fd17476, [retval0];
	ld.param.b32 	%r4030, [retval0+8];
	} // callseq 1470
$L__BB1_1335:
	and.b32  	%r2810, %r4030, 1;
	setp.eq.b32 	%p1314, %r2810, 1;
	not.pred 	%p2063, %p1314;
$L__BB1_1336:
	mul.f64 	%fd11965, %fd17476, %fd17476;
	fma.rn.f64 	%fd11966, %fd11965, 0d3EE48DAC2799BCB9, 0dBEF9757C5B27EBB1;
	fma.rn.f64 	%fd11967, %fd11966, %fd11965, 0d3F0980E90FD91E04;
	fma.rn.f64 	%fd11968, %fd11967, %fd11965, 0dBEFAE2B0417D7E1D;
	fma.rn.f64 	%fd11969, %fd11968, %fd11965, 0d3F119F5341BFBA57;
	fma.rn.f64 	%fd11970, %fd11969, %fd11965, 0d3F15E791A00F6919;
	fma.rn.f64 	%fd11971, %fd11970, %fd11965, 0d3F2FF2E7FADEC73A;
	fma.rn.f64 	%fd11972, %fd11971, %fd11965, 0d3F434BC1B206DA62;
	fma.rn.f64 	%fd11973, %fd11972, %fd11965, 0d3F57DB18EF2F83F9;
	fma.rn.f64 	%fd11974, %fd11973, %fd11965, 0d3F6D6D2E7AE49FBC;
	fma.rn.f64 	%fd11975, %fd11974, %fd11965, 0d3F8226E3A816A776;
	fma.rn.f64 	%fd11976, %fd11975, %fd11965, 0d3F9664F485D25660;
	fma.rn.f64 	%fd11977, %fd11976, %fd11965, 0d3FABA1BA1BABF31D;
	fma.rn.f64 	%fd11978, %fd11977, %fd11965, 0d3FC11111111105D2;
	fma.rn.f64 	%fd11979, %fd11978, %fd11965, 0d3FD555555555555E;
	mul.f64 	%fd1999, %fd11965, %fd11979;
	fma.rn.f64 	%fd17477, %fd1999, %fd17476, %fd17476;
	@%p2063 bra 	$L__BB1_1338;
	sub.f64 	%fd11980, %fd17477, %fd17476;
	neg.f64 	%fd11981, %fd11980;
	fma.rn.f64 	%fd11982, %fd1999, %fd17476, %fd11981;
	rcp.approx.ftz.f64 	%fd11983, %fd17477;
	neg.f64 	%fd11984, %fd17477;
	fma.rn.f64 	%fd11985, %fd11984, %fd11983, 0d3FF0000000000000;
	fma.rn.f64 	%fd11986, %fd11985, %fd11985, %fd11985;
	fma.rn.f64 	%fd11987, %fd11986, %fd11983, %fd11983;
	neg.f64 	%fd11988, %fd11987;
	fma.rn.f64 	%fd11989, %fd17477, %fd11988, 0d3FF0000000000000;
	fma.rn.f64 	%fd11990, %fd11988, %fd11982, %fd11989;
	fma.rn.f64 	%fd17477, %fd11990, %fd11988, %fd11988;
$L__BB1_1338:
	mul.f64 	%fd11991, %fd1991, %fd17477;
	st.global.f64 	[%rd41+48], %fd11991;
	add.s32 	%r4029, %r4029, 1;
	ld.global.u32 	%r838, [%rd5+4];
	setp.lt.s32 	%p1316, %r4029, %r838;
	@%p1316 bra 	$L__BB1_1328;
	setp.gt.s32 	%p2064, %r838, 0;
$L__BB1_1340:
	ld.global.f64 	%fd11992, [%rd14];
	ld.global.f64 	%fd2003, [%rd14+8];
	ld.global.f64 	%fd2004, [%rd14+16];
	mul.f64 	%fd2005, %fd11992, 0d3F91DF46A2529D3A;
	abs.f64 	%fd2006, %fd2005;
	setp.neu.f64 	%p1317, %fd2006, 0d7FF0000000000000;
	@%p1317 bra 	$L__BB1_1342;
	mov.f64 	%fd11998, 0d0000000000000000;
	mul.rn.f64 	%fd17479, %fd2005, %fd11998;
	mov.b32 	%r4032, 1;
	bra.uni 	$L__BB1_1345;
$L__BB1_1342:
	mul.f64 	%fd11993, %fd2005, 0d3FE45F306DC9C883;
	cvt.rni.s32.f64 	%r4031, %fd11993;
	cvt.rn.f64.s32 	%fd11994, %r4031;
	fma.rn.f64 	%fd11995, %fd11994, 0dBFF921FB54442D18, %fd2005;
	fma.rn.f64 	%fd11996, %fd11994, 0dBC91A62633145C00, %fd11995;
	fma.rn.f64 	%fd17479, %fd11994, 0dB97B839A252049C0, %fd11996;
	setp.ltu.f64 	%p1318, %fd2006, 0d41E0000000000000;
	@%p1318 bra 	$L__BB1_1344;
	{ // callseq 1471, 0
	.param .b64 param0;
	st.param.f64 	[param0], %fd2005;
	.param .align 16 .b8 retval0[16];
	call.uni (retval0), 
	__internal_trig_reduction_slowpathd, 
	(
	param0
	);
	ld.param.f64 	%fd17479, [retval0];
	ld.param.b32 	%r4031, [retval0+8];
	} // callseq 1471
$L__BB1_1344:
	add.s32 	%r4032, %r4031, 1;
$L__BB1_1345:
	shl.b32 	%r2813, %r4032, 6;
	cvt.u64.u32 	%rd864, %r2813;
	and.b64  	%rd865, %rd864, 64;
	add.s64 	%rd867, %rd830, %rd865;
	mul.rn.f64 	%fd11999, %fd17479, %fd17479;
	and.b32  	%r2814, %r4032, 1;
	setp.eq.b32 	%p1319, %r2814, 1;
	selp.f64 	%fd12000, 0dBDA8FF8320FD8164, 0d3DE5DB65F9785EBA, %p1319;
	ld.global.nc.v2.f64 	{%fd12001, %fd12002}, [%rd867];
	fma.rn.f64 	%fd12003, %fd12000, %fd11999, %fd12001;
	fma.rn.f64 	%fd12004, %fd12003, %fd11999, %fd12002;
	ld.global.nc.v2.f64 	{%fd12005, %fd12006}, [%rd867+16];
	fma.rn.f64 	%fd12007, %fd12004, %fd11999, %fd12005;
	fma.rn.f64 	%fd12008, %fd12007, %fd11999, %fd12006;
	ld.global.nc.v2.f64 	{%fd12009, %fd12010}, [%rd867+32];
	fma.rn.f64 	%fd12011, %fd12008, %fd11999, %fd12009;
	fma.rn.f64 	%fd12012, %fd12011, %fd11999, %fd12010;
	fma.rn.f64 	%fd12013, %fd12012, %fd17479, %fd17479;
	fma.rn.f64 	%fd12014, %fd12012, %fd11999, 0d3FF0000000000000;
	selp.f64 	%fd12015, %fd12014, %fd12013, %p1319;
	and.b32  	%r2815, %r4032, 2;
	setp.eq.s32 	%p1320, %r2815, 0;
	mov.f64 	%fd12016, 0d0000000000000000;
	sub.f64 	%fd12017, %fd12016, %fd12015;
	selp.f64 	%fd2012, %fd12015, %fd12017, %p1320;
	mul.f64 	%fd2013, %fd2003, 0d3F91DF46A2529D3A;
	abs.f64 	%fd2014, %fd2013;
	setp.neu.f64 	%p1321, %fd2014, 0d7FF0000000000000;
	@%p1321 bra 	$L__BB1_1347;
	mov.f64 	%fd12023, 0d0000000000000000;
	mul.rn.f64 	%fd17481, %fd2013, %fd12023;
	mov.b32 	%r4034, 1;
	bra.uni 	$L__BB1_1350;
$L__BB1_1347:
	mul.f64 	%fd12018, %fd2013, 0d3FE45F306DC9C883;
	cvt.rni.s32.f64 	%r4033, %fd12018;
	cvt.rn.f64.s32 	%fd12019, %r4033;
	fma.rn.f64 	%fd12020, %fd12019, 0dBFF921FB54442D18, %fd2013;
	fma.rn.f64 	%fd12021, %fd12019, 0dBC91A62633145C00, %fd12020;
	fma.rn.f64 	%fd17481, %fd12019, 0dB97B839A252049C0, %fd12021;
	setp.ltu.f64 	%p1322, %fd2014, 0d41E0000000000000;
	@%p1322 bra 	$L__BB1_1349;
	{ // callseq 1472, 0
	.param .b64 param0;
	st.param.f64 	[param0], %fd2013;
	.param .align 16 .b8 retval0[16];
	call.uni (retval0), 
	__internal_trig_reduction_slowpathd, 
	(
	param0
	);
	ld.param.f64 	%fd17481, [retval0];
	ld.param.b32 	%r4033, [retval0+8];
	} // callseq 1472
$L__BB1_1349:
	add.s32 	%r4034, %r4033, 1;
$L__BB1_1350:
	shl.b32 	%r2818, %r4034, 6;
	cvt.u64.u32 	%rd868, %r2818;
	and.b64  	%rd869, %rd868, 64;
	add.s64 	%rd871, %rd830, %rd869;
	mul.rn.f64 	%fd12024, %fd17481, %fd17481;
	and.b32  	%r2819, %r4034, 1;
	setp.eq.b32 	%p1323, %r2819, 1;
	selp.f64 	%fd12025, 0dBDA8FF8320FD8164, 0d3DE5DB65F9785EBA, %p1323;
	ld.global.nc.v2.f64 	{%fd12026, %fd12027}, [%rd871];
	fma.rn.f64 	%fd12028, %fd12025, %fd12024, %fd12026;
	fma.rn.f64 	%fd12029, %fd12028, %fd12024, %fd12027;
	ld.global.nc.v2.f64 	{%fd12030, %fd12031}, [%rd871+16];
	fma.rn.f64 	%fd12032, %fd12029, %fd12024, %fd12030;
	fma.rn.f64 	%fd12033, %fd12032, %fd12024, %fd12031;
	ld.global.nc.v2.f64 	{%fd12034, %fd12035}, [%rd871+32];
	fma.rn.f64 	%fd12036, %fd12033, %fd12024, %fd12034;
	fma.rn.f64 	%fd12037, %fd12036, %fd12024, %fd12035;
	fma.rn.f64 	%fd12038, %fd12037, %fd17481, %fd17481;
	fma.rn.f64 	%fd12039, %fd12037, %fd12024, 0d3FF0000000000000;
	selp.f64 	%fd12040, %fd12039, %fd12038, %p1323;
	and.b32  	%r2820, %r4034, 2;
	setp.eq.s32 	%p1324, %r2820, 0;
	mov.f64 	%fd12041, 0d0000000000000000;
	sub.f64 	%fd12042, %fd12041, %fd12040;
	selp.f64 	%fd2020, %fd12040, %fd12042, %p1324;
	mul.f64 	%fd2021, %fd2004, 0d3F91DF46A2529D3A;
	abs.f64 	%fd2022, %fd2021;
	setp.neu.f64 	%p1325, %fd2022, 0d7FF0000000000000;
	@%p1325 bra 	$L__BB1_1352;
	mov.f64 	%fd12048, 0d0000000000000000;
	mul.rn.f64 	%fd17483, %fd2021, %fd12048;
	mov.b32 	%r4036, 1;
	bra.uni 	$L__BB1_1355;
$L__BB1_1352:
	mul.f64 	%fd12043, %fd2021, 0d3FE45F306DC9C883;
	cvt.rni.s32.f64 	%r4035, %fd12043;
	cvt.rn.f64.s32 	%fd12044, %r4035;
	fma.rn.f64 	%fd12045, %fd12044, 0dBFF921FB54442D18, %fd2021;
	fma.rn.f64 	%fd12046, %fd12044, 0dBC91A62633145C00, %fd12045;
	fma.rn.f64 	%fd17483, %fd12044, 0dB97B839A252049C0, %fd12046;
	setp.ltu.f64 	%p1326, %fd2022, 0d41E0000000000000;
	@%p1326 bra 	$L__BB1_1354;
	{ // callseq 1473, 0
	.param .b64 param0;
	st.param.f64 	[param0], %fd2021;
	.param .align 16 .b8 retval0[16];
	call.uni (retval0), 
	__internal_trig_reduction_slowpathd, 
	(
	param0
	);
	ld.param.f64 	%fd17483, [retval0];
	ld.param.b32 	%r4035, [retval0+8];
	} // callseq 1473
$L__BB1_1354:
	add.s32 	%r4036, %r4035, 1;
$L__BB1_1355:
	setp.neu.f64 	%p1327, %fd2006, 0d7FF0000000000000;
	shl.b32 	%r2823, %r4036, 6;
	cvt.u64.u32 	%rd872, %r2823;
	and.b64  	%rd873, %rd872, 64;
	add.s64 	%rd875, %rd830, %rd873;
	mul.rn.f64 	%fd12049, %fd17483, %fd17483;
	and.b32  	%r2824, %r4036, 1;
	setp.eq.b32 	%p1328, %r2824, 1;
	selp.f64 	%fd12050, 0dBDA8FF8320FD8164, 0d3DE5DB65F9785EBA, %p1328;
	ld.global.nc.v2.f64 	{%fd12051, %fd12052}, [%rd875];
	fma.rn.f64 	%fd12053, %fd12050, %fd12049, %fd12051;
	fma.rn.f64 	%fd12054, %fd12053, %fd12049, %fd12052;
	ld.global.nc.v2.f64 	{%fd12055, %fd12056}, [%rd875+16];
	fma.rn.f64 	%fd12057, %fd12054, %fd12049, %fd12055;
	fma.rn.f64 	%fd12058, %fd12057, %fd12049, %fd12056;
	ld.global.nc.v2.f64 	{%fd12059, %fd12060}, [%rd875+32];
	fma.rn.f64 	%fd12061, %fd12058, %fd12049, %fd12059;
	fma.rn.f64 	%fd12062, %fd12061, %fd12049, %fd12060;
	fma.rn.f64 	%fd12063, %fd12062, %fd17483, %fd17483;
	fma.rn.f64 	%fd12064, %fd12062, %fd12049, 0d3FF0000000000000;
	selp.f64 	%fd12065, %fd12064, %fd12063, %p1328;
	and.b32  	%r2825, %r4036, 2;
	setp.eq.s32 	%p1329, %r2825, 0;
	mov.f64 	%fd12066, 0d0000000000000000;
	sub.f64 	%fd12067, %fd12066, %fd12065;
	selp.f64 	%fd2028, %fd12065, %fd12067, %p1329;
	@%p1327 bra 	$L__BB1_1357;
	mov.f64 	%fd12073, 0d0000000000000000;
	mul.rn.f64 	%fd17484, %fd2005, %fd12073;
	mov.b32 	%r4037, 0;
	bra.uni 	$L__BB1_1359;
$L__BB1_1357:
	mul.f64 	%fd12068, %fd2005, 0d3FE45F306DC9C883;
	cvt.rni.s32.f64 	%r4037, %fd12068;
	cvt.rn.f64.s32 	%fd12069, %r4037;
	fma.rn.f64 	%fd12070, %fd12069, 0dBFF921FB54442D18, %fd2005;
	fma.rn.f64 	%fd12071, %fd12069, 0dBC91A62633145C00, %fd12070;
	fma.rn.f64 	%fd17484, %fd12069, 0dB97B839A252049C0, %fd12071;
	setp.ltu.f64 	%p1330, %fd2006, 0d41E0000000000000;
	@%p1330 bra 	$L__BB1_1359;
	{ // callseq 1474, 0
	.param .b64 param0;
	st.param.f64 	[param0], %fd2005;
	.param .align 16 .b8 retval0[16];
	call.uni (retval0), 
	__internal_trig_reduction_slowpathd, 
	(
	param0
	);
	ld.param.f64 	%fd17484, [retval0];
	ld.param.b32 	%r4037, [retval0+8];
	} // callseq 1474
$L__BB1_1359:
	setp.neu.f64 	%p1331, %fd2014, 0d7FF0000000000000;
	shl.b32 	%r2828, %r4037, 6;
	cvt.u64.u32 	%rd876, %r2828;
	and.b64  	%rd877, %rd876, 64;
	add.s64 	%rd879, %rd830, %rd877;
	mul.rn.f64 	%fd12074, %fd17484, %fd17484;
	and.b32  	%r2829, %r4037, 1;
	setp.eq.b32 	%p1332, %r2829, 1;
	selp.f64 	%fd12075, 0dBDA8FF8320FD8164, 0d3DE5DB65F9785EBA, %p1332;
	ld.global.nc.v2.f64 	{%fd12076, %fd12077}, [%rd879];
	fma.rn.f64 	%fd12078, %fd12075, %fd12074, %fd12076;
	fma.rn.f64 	%fd12079, %fd12078, %fd12074, %fd12077;
	ld.global.nc.v2.f64 	{%fd12080, %fd12081}, [%rd879+16];
	fma.rn.f64 	%fd12082, %fd12079, %fd12074, %fd12080;
	fma.rn.f64 	%fd12083, %fd12082, %fd12074, %fd12081;
	ld.global.nc.v2.f64 	{%fd12084, %fd12085}, [%rd879+32];
	fma.rn.f64 	%fd12086, %fd12083, %fd12074, %fd12084;
	fma.rn.f64 	%fd12087, %fd12086, %fd12074, %fd12085;
	fma.rn.f64 	%fd12088, %fd12087, %fd17484, %fd17484;
	fma.rn.f64 	%fd12089, %fd12087, %fd12074, 0d3FF0000000000000;
	selp.f64 	%fd12090, %fd12089, %fd12088, %p1332;
	and.b32  	%r2830, %r4037, 2;
	setp.eq.s32 	%p1333, %r2830, 0;
	mov.f64 	%fd12091, 0d0000000000000000;
	sub.f64 	%fd12092, %fd12091, %fd12090;
	selp.f64 	%fd2033, %fd12090, %fd12092, %p1333;
	@%p1331 bra 	$L__BB1_1361;
	mov.f64 	%fd12098, 0d0000000000000000;
	mul.rn.f64 	%fd17485, %fd2013, %fd12098;
	mov.b32 	%r4038, 0;
	bra.uni 	$L__BB1_1363;
$L__BB1_1361:
	mul.f64 	%fd12093, %fd2013, 0d3FE45F306DC9C883;
	cvt.rni.s32.f64 	%r4038, %fd12093;
	cvt.rn.f64.s32 	%fd12094, %r4038;
	fma.rn.f64 	%fd12095, %fd12094, 0dBFF921FB54442D18, %fd2013;
	fma.rn.f64 	%fd12096, %fd12094, 0dBC91A62633145C00, %fd12095;
	fma.rn.f64 	%fd17485, %fd12094, 0dB97B839A252049C0, %fd12096;
	setp.ltu.f64 	%p1334, %fd2014, 0d41E0000000000000;
	@%p1334 bra 	$L__BB1_1363;
	{ // callseq 1475, 0
	.param .b64 param0;
	st.param.f64 	[param0], %fd2013;
	.param .align 16 .b8 retval0[16];
	call.uni (retval0), 
	__internal_trig_reduction_slowpathd, 
	(
	param0
	);
	ld.param.f64 	%fd17485, [retval0];
	ld.param.b32 	%r4038, [retval0+8];
	} // callseq 1475
$L__BB1_1363:
	setp.neu.f64 	%p1335, %fd2022, 0d7FF0000000000000;
	shl.b32 	%r2833, %r4038, 6;
	cvt.u64.u32 	%rd880, %r2833;
	and.b64  	%rd881, %rd880, 64;
	add.s64 	%rd883, %rd830, %rd881;
	mul.rn.f64 	%fd12099, %fd17485, %fd17485;
	and.b32  	%r2834, %r4038, 1;
	setp.eq.b32 	%p1336, %r2834, 1;
	selp.f64 	%fd12100, 0dBDA8FF8320FD8164, 0d3DE5DB65F9785EBA, %p1336;
	ld.global.nc.v2.f64 	{%fd12101, %fd12102}, [%rd883];
	fma.rn.f64 	%fd12103, %fd12100, %fd12099, %fd12101;
	fma.rn.f64 	%fd12104, %fd12103, %fd12099, %fd12102;
	ld.global.nc.v2.f64 	{%fd12105, %fd12106}, [%rd883+16];
	fma.rn.f64 	%fd12107, %fd12104, %fd12099, %fd12105;
	fma.rn.f64 	%fd12108, %fd12107, %fd12099, %fd12106;
	ld.global.nc.v2.f64 	{%fd12109, %fd12110}, [%rd883+32];
	fma.rn.f64 	%fd12111, %fd12108, %fd12099, %fd12109;
	fma.rn.f64 	%fd12112, %fd12111, %fd12099, %fd12110;
	fma.rn.f64 	%fd12113, %fd12112, %fd17485, %fd17485;
	fma.rn.f64 	%fd12114, %fd12112, %fd12099, 0d3FF0000000000000;
	selp.f64 	%fd12115, %fd12114, %fd12113, %p1336;
	and.b32  	%r2835, %r4038, 2;
	setp.eq.s32 	%p1337, %r2835, 0;
	mov.f64 	%fd12116, 0d0000000000000000;
	sub.f64 	%fd12117, %fd12116, %fd12115;
	selp.f64 	%fd2038, %fd12115, %fd12117, %p1337;
	@%p1335 bra 	$L__BB1_1365;
	mov.f64 	%fd12123, 0d0000000000000000;
	mul.rn.f64 	%fd17486, %fd2021, %fd12123;
	mov.b32 	%r4039, 0;
	bra.uni 	$L__BB1_1367;
$L__BB1_1365:
	mul.f64 	%fd12118, %fd2021, 0d3FE45F306DC9C883;
	cvt.rni.s32.f64 	%r4039, %fd12118;
	cvt.rn.f64.s32 	%fd12119, %r4039;
	fma.rn.f64 	%fd12120, %fd12119, 0dBFF921FB54442D18, %fd2021;
	fma.rn.f64 	%fd12121, %fd12119, 0dBC91A62633145C00, %fd12120;
	fma.rn.f64 	%fd17486, %fd12119, 0dB97B839A252049C0, %fd12121;
	setp.ltu.f64 	%p1338, %fd2022, 0d41E0000000000000;
	@%p1338 bra 	$L__BB1_1367;
	{ // callseq 1476, 0
	.param .b64 param0;
	st.param.f64 	[param0], %fd2021;
	.param .align 16 .b8 retval0[16];
	call.uni (retval0), 
	__internal_trig_reduction_slowpathd, 
	(
	param0
	);
	ld.param.f64 	%fd17486, [retval0];
	ld.param.b32 	%r4039, [retval0+8];
	} // callseq 1476
$L__BB1_1367:
	ld.param.u64 	%rd1351, [_Z14FitGrain_NLOPTPdPiS0_S_S_S0_S0_S_S_S_S_S_S_S_S_S_S_S_S_S__param_1];
	shl.b32 	%r2839, %r4039, 6;
	cvt.u64.u32 	%rd884, %r2839;
	and.b64  	%rd885, %rd884, 64;
	add.s64 	%rd887, %rd830, %rd885;
	mul.rn.f64 	%fd12124, %fd17486, %fd17486;
	and.b32  	%r2840, %r4039, 1;
	setp.eq.b32 	%p1339, %r2840, 1;
	selp.f64 	%fd12125, 0dBDA8FF8320FD8164, 0d3DE5DB65F9785EBA, %p1339;
	ld.global.nc.v2.f64 	{%fd12126, %fd12127}, [%rd887];
	fma.rn.f64 	%fd12128, %fd12125, %fd12124, %fd12126;
	fma.rn.f64 	%fd12129, %fd12128, %fd12124, %fd12127;
	ld.global.nc.v2.f64 	{%fd12130, %fd12131}, [%rd887+16];
	fma.rn.f64 	%fd12132, %fd12129, %fd12124, %fd12130;
	fma.rn.f64 	%fd12133, %fd12132, %fd12124, %fd12131;
	ld.global.nc.v2.f64 	{%fd12134, %fd12135}, [%rd887+32];
	fma.rn.f64 	%fd12136, %fd12133, %fd12124, %fd12134;
	fma.rn.f64 	%fd12137, %fd12136, %fd12124, %fd12135;
	fma.rn.f64 	%fd12138, %fd12137, %fd17486, %fd17486;
	fma.rn.f64 	%fd12139, %fd12137, %fd12124, 0d3FF0000000000000;
	selp.f64 	%fd12140, %fd12139, %fd12138, %p1339;
	and.b32  	%r2841, %r4039, 2;
	setp.eq.s32 	%p1340, %r2841, 0;
	mov.f64 	%fd12141, 0d0000000000000000;
	sub.f64 	%fd12142, %fd12141, %fd12140;
	selp.f64 	%fd2043, %fd12140, %fd12142, %p1340;
	mul.f64 	%fd12143, %fd2012, %fd2028;
	mul.f64 	%fd12144, %fd2020, %fd2043;
	mul.f64 	%fd12145, %fd2033, %fd12144;
	sub.f64 	%fd2044, %fd12143, %fd12145;
	mul.f64 	%fd12146, %fd2012, %fd12144;
	fma.rn.f64 	%fd2045, %fd2028, %fd2033, %fd12146;
	mul.f64 	%fd2046, %fd2028, %fd2038;
	cvta.to.global.u64 	%rd42, %rd1351;
	ld.global.u32 	%r863, [%rd42+4];
	ld.global.f64 	%fd2047, [%rd4+4088];
	mov.b32 	%r4079, 0;
	not.pred 	%p1341, %p2064;
	@%p1341 bra 	$L__BB1_1515;
	mul.f64 	%fd2048, %fd2038, %fd2043;
	neg.f64 	%fd12148, %fd2038;
	mul.f64 	%fd2049, %fd2012, %fd12148;
	mul.f64 	%fd12149, %fd2033, %fd2043;
	mul.f64 	%fd12150, %fd2020, %fd2028;
	mul.f64 	%fd12151, %fd2012, %fd12150;
	sub.f64 	%fd2050, %fd12151, %fd12149;
	mul.f64 	%fd2051, %fd2033, %fd2038;
	mul.f64 	%fd12152, %fd2012, %fd2043;
	neg.f64 	%fd12153, %fd2028;
	mul.f64 	%fd12154, %fd2020, %fd12153;
	mul.f64 	%fd12155, %fd12154, %fd2033;
	sub.f64 	%fd2052, %fd12155, %fd12152;
	mov.b32 	%r4040, 0;
	mov.u32 	%r4079, %r4040;
$L__BB1_1369:
	mul.lo.s32 	%r2844, %r4040, 7;
	mul.wide.u32 	%rd888, %r2844, 8;
	add.s64 	%rd43, %rd13, %rd888;
	ld.global.f64 	%fd12156, [%rd43+16];
	ld.global.f64 	%fd12157, [%rd43+8];
	ld.global.f64 	%fd12158, [%rd43];
	mul.f64 	%fd12159, %fd12157, %fd2052;
	fma.rn.f64 	%fd12160, %fd12158, %fd2044, %fd12159;
	fma.rn.f64 	%fd2055, %fd12156, %fd2051, %fd12160;
	mul.f64 	%fd12161, %fd12157, %fd2050;
	fma.rn.f64 	%fd12162, %fd12158, %fd2045, %fd12161;
	fma.rn.f64 	%fd2056, %fd12156, %fd2049, %fd12162;
	mul.f64 	%fd12163, %fd12157, %fd2046;
	fma.rn.f64 	%fd12164, %fd12158, %fd2048, %fd12163;
	fma.rn.f64 	%fd2057, %fd12156, %fd2020, %fd12164;
	ld.global.f64 	%fd12165, [%rd43+40];
	mul.f64 	%fd2058, %fd2055, %fd2055;
	mul.f64 	%fd2059, %fd2056, %fd2056;
	add.f64 	%fd12166, %fd2058, %fd2059;
	fma.rn.f64 	%fd12167, %fd2057, %fd2057, %fd12166;
	sqrt.rn.f64 	%fd2060, %fd12167;
	mul.f64 	%fd2061, %fd12165, 0d3F91DF46A2529D3A;
	abs.f64 	%fd2062, %fd2061;
	setp.neu.f64 	%p1342, %fd2062, 0d7FF0000000000000;
	@%p1342 bra 	$L__BB1_1371;
	mov.f64 	%fd12173, 0d0000000000000000;
	mul.rn.f64 	%fd17489, %fd2061, %fd12173;
	mov.b32 	%r4043, 0;
	bra.uni 	$L__BB1_1373;
$L__BB1_1371:
	mul.f64 	%fd12168, %fd2061, 0d3FE45F306DC9C883;
	cvt.rni.s32.f64 	%r4043, %fd12168;
	cvt.rn.f64.s32 	%fd12169, %r4043;
	fma.rn.f64 	%fd12170, %fd12169, 0dBFF921FB54442D18, %fd2061;
	fma.rn.f64 	%fd12171, %fd12169, 0dBC91A62633145C00, %fd12170;
	fma.rn.f64 	%fd17489, %fd12169, 0dB97B839A252049C0, %fd12171;
	setp.ltu.f64 	%p1343, %fd2062, 0d41E0000000000000;
	@%p1343 bra 	$L__BB1_1373;
	{ // callseq 1477, 0
	.param .b64 param0;
	st.param.f64 	[param0], %fd2061;
	.param .align 16 .b8 retval0[16];
	call.uni (retval0), 
	__internal_trig_reduction_slowpathd, 
	(
	param0
	);
	ld.param.f64 	%fd17489, [retval0];
	ld.param.b32 	%r4043, [retval0+8];
	} // callseq 1477
$L__BB1_1373:
	shl.b32 	%r2847, %r4043, 6;
	cvt.u64.u32 	%rd889, %r2847;
	and.b64  	%rd890, %rd889, 64;
	add.s64 	%rd892, %rd830, %rd890;
	mul.rn.f64 	%fd12174, %fd17489, %fd17489;
	and.b32  	%r2848, %r4043, 1;
	setp.eq.b32 	%p1344, %r2848, 1;
	selp.f64 	%fd12175, 0dBDA8FF8320FD8164, 0d3DE5DB65F9785EBA, %p1344;
	ld.global.nc.v2.f64 	{%fd12176, %fd12177}, [%rd892];
	fma.rn.f64 	%fd12178, %fd12175, %fd12174, %fd12176;
	fma.rn.f64 	%fd12179, %fd12178, %fd12174, %fd12177;
	ld.global.nc.v2.f64 	{%fd12180, %fd12181}, [%rd892+16];
	fma.rn.f64 	%fd12182, %fd12179, %fd12174, %fd12180;
	fma.rn.f64 	%fd12183, %fd12182, %fd12174, %fd12181;
	ld.global.nc.v2.f64 	{%fd12184, %fd12185}, [%rd892+32];
	fma.rn.f64 	%fd12186, %fd12183, %fd12174, %fd12184;
	fma.rn.f64 	%fd12187, %fd12186, %fd12174, %fd12185;
	fma.rn.f64 	%fd12188, %fd12187, %fd17489, %fd17489;
	fma.rn.f64 	%fd12189, %fd12187, %fd12174, 0d3FF0000000000000;
	selp.f64 	%fd12190, %fd12189, %fd12188, %p1344;
	and.b32  	%r2849, %r4043, 2;
	setp.eq.s32 	%p1345, %r2849, 0;
	mov.f64 	%fd12191, 0d0000000000000000;
	sub.f64 	%fd12192, %fd12191, %fd12190;
	selp.f64 	%fd12193, %fd12190, %fd12192, %p1345;
	mul.f64 	%fd2067, %fd2060, %fd12193;
	abs.f64 	%fd12194, %fd2056;
	setp.geu.f64 	%p1346, %fd12194, 0d3F1A36E2EB1C432D;
	@%p1346 bra 	$L__BB1_1382;
	setp.eq.f64 	%p1394, %fd2055, 0d0000000000000000;
	mov.b32 	%r4057, 0;
	@%p1394 bra 	$L__BB1_1437;
	neg.f64 	%fd12554, %fd2067;
	div.rn.f64 	%fd2068, %fd12554, %fd2055;
	abs.f64 	%fd2069, %fd2068;
	setp.gtu.f64 	%p1395, %fd2069, 0d3FF0000000000000;
	@%p1395 bra 	$L__BB1_1437;
	{
	.reg .b32 %temp; 
	mov.b64 	{%temp, %r870}, %fd2068;
	}
	{
	.reg .b32 %temp; 
	mov.b64 	{%temp, %r2916}, %fd2069;
	}
	setp.gt.s32 	%p1396, %r2916, 1071801957;
	@%p1396 bra 	$L__BB1_1380;
	mul.f64 	%fd12595, %fd2068, %fd2068;
	fma.rn.f64 	%fd12596, %fd12595, 0d3FB0066BDC1895E9, 0dBFB3823B180754AF;
	fma.rn.f64 	%fd12597, %fd12596, %fd12595, 0d3FB11E52CC2F79AE;
	fma.rn.f64 	%fd12598, %fd12597, %fd12595, 0dBF924EAF3526861B;
	fma.rn.f64 	%fd12599, %fd12598, %fd12595, 0d3F91DF02A31E6CB7;
	fma.rn.f64 	%fd12600, %fd12599, %fd12595, 0d3F847D18B0EEC6CC;
	fma.rn.f64 	%fd12601, %fd12600, %fd12595, 0d3F8D0AF961BA53B0;
	fma.rn.f64 	%fd12602, %fd12601, %fd12595, 0d3F91BF7734CF1C48;
	fma.rn.f64 	%fd12603, %fd12602, %fd12595, 0d3F96E91483144EF7;
	fma.rn.f64 	%fd12604, %fd12603, %fd12595, 0d3F9F1C6E0A4F9F81;
	fma.rn.f64 	%fd12605, %fd12604, %fd12595, 0d3FA6DB6DC27FA92B;
	fma.rn.f64 	%fd12606, %fd12605, %fd12595, 0d3FB333333320F91B;
	fma.rn.f64 	%fd12607, %fd12606, %fd12595, 0d3FC5555555555F4D;
	mul.f64 	%fd12608, %fd12595, %fd12607;
	fma.rn.f64 	%fd2070, %fd12608, %fd2069, %fd2069;
	setp.gt.s32 	%p1400, %r870, -1;
	@%p1400 bra 	$L__BB1_1379;
	mov.f64 	%fd12613, 0d3C91A62633145C07;
	add.rn.f64 	%fd12614, %fd2070, %fd12613;
	mov.f64 	%fd12615, 0d3FF921FB54442D18;
	add.rn.f64 	%fd17490, %fd12615, %fd12614;
	bra.uni 	$L__BB1_1381;
$L__BB1_1379:
	mov.f64 	%fd12609, 0dBC91A62633145C07;
	add.rn.f64 	%fd12610, %fd2070, %fd12609;
	neg.f64 	%fd12611, %fd12610;
	mov.f64 	%fd12612, 0d3FF921FB54442D18;
	add.rn.f64 	%fd17490, %fd12612, %fd12611;
	bra.uni 	$L__BB1_1381;
$L__BB1_1380:
	mov.f64 	%fd12555, 0d3FF0000000000000;
	sub.f64 	%fd12556, %fd12555, %fd2069;
	{
	.reg .b32 %temp; 
	mov.b64 	{%r2917, %temp}, %fd12556;
	}
	{
	.reg .b32 %temp; 
	mov.b64 	{%temp, %r2918}, %fd12556;
	}
	add.s32 	%r2919, %r2918, -1048576;
	mov.b64 	%fd12557, {%r2917, %r2919};
	rsqrt.approx.ftz.f64 	%fd12558, %fd12557;
	{
	.reg .b32 %temp; 
	mov.b64 	{%r2920, %temp}, %fd12558;
	}
	{
	.reg .b32 %temp; 
	mov.b64 	{%temp, %r2921}, %fd12558;
	}
	add.s32 	%r2922, %r2921, -1048576;
	mov.b64 	%fd12559, {%r2920, %r2922};
	mul.f64 	%fd12560, %fd12557, %fd12558;
	neg.f64 	%fd12561, %fd12560;
	fma.rn.f64 	%fd12562, %fd12560, %fd12561, %fd12557;
	fma.rn.f64 	%fd12563, %fd12562, %fd12559, %fd12560;
	neg.f64 	%fd12564, %fd12563;
	fma.rn.f64 	%fd12565, %fd12558, %fd12564, 0d3FF0000000000000;
	fma.rn.f64 	%fd12566, %fd12565, %fd12559, %fd12559;
	fma.rn.f64 	%fd12567, %fd12563, %fd12564, %fd12557;
	fma.rn.f64 	%fd12568, %fd12567, %fd12566, %fd12563;
	{
	.reg .b32 %temp; 
	mov.b64 	{%r2923, %temp}, %fd12568;
	}
	{
	.reg .b32 %temp; 
	mov.b64 	{%temp, %r2924}, %fd12568;
	}
	add.s32 	%r2925, %r2924, 1048576;
	mov.b64 	%fd12569, {%r2923, %r2925};
	fma.rn.f64 	%fd12570, %fd12556, 0d3EC715B371155F70, 0dBEBAC2FE66FAAC4B;
	fma.rn.f64 	%fd12571, %fd12570, %fd12556, 0d3ED9A9B88EFCD9B8;
	fma.rn.f64 	%fd12572, %fd12571, %fd12556, 0d3EDD0F40A8A0C4C3;
	fma.rn.f64 	%fd12573, %fd12572, %fd12556, 0d3EF46D4CFA9E0E1F;
	fma.rn.f64 	%fd12574, %fd12573, %fd12556, 0d3F079C168D1E2422;
	fma.rn.f64 	%fd12575, %fd12574, %fd12556, 0d3F1C9A88C3BCA540;
	fma.rn.f64 	%fd12576, %fd12575, %fd12556, 0d3F31C4E64BD476DF;
	fma.rn.f64 	%fd12577, %fd12576, %fd12556, 0d3F46E8BA60009C8F;
	fma.rn.f64 	%fd12578, %fd12577, %fd12556, 0d3F5F1C71C62B05A2;
	fma.rn.f64 	%fd12579, %fd12578, %fd12556, 0d3F76DB6DB6DC9F2C;
	fma.rn.f64 	%fd12580, %fd12579, %fd12556, 0d3F9333333333329C;
	fma.rn.f64 	%fd12581, %fd12580, %fd12556, 0d3FB5555555555555;
	setp.lt.s32 	%p1397, %r2918, 1;
	mov.f64 	%fd12582, 0d0000000000000000;
	mul.rn.f64 	%fd12583, %fd2069, %fd12582;
	mul.f64 	%fd12584, %fd12556, %fd12581;
	fma.rn.f64 	%fd12585, %fd12584, %fd12569, %fd12569;
	selp.f64 	%fd12586, %fd12583, %fd12585, %p1397;
	setp.lt.s32 	%p1398, %r2918, 0;
	mov.f64 	%fd12587, 0d7FF0000000000000;
	mul.rn.f64 	%fd12588, %fd12586, %fd12587;
	selp.f64 	%fd12589, %fd12588, %fd12586, %p1398;
	setp.lt.s32 	%p1399, %r870, 0;
	mov.f64 	%fd12590, 0dBCA1A62633145C07;
	add.rn.f64 	%fd12591, %fd12589, %fd12590;
	neg.f64 	%fd12592, %fd12591;
	mov.f64 	%fd12593, 0d400921FB54442D18;
	add.rn.f64 	%fd12594, %fd12593, %fd12592;
	selp.f64 	%fd17490, %fd12594, %fd12589, %p1399;
$L__BB1_1381:
	mul.f64 	%fd12616, %fd17490, 0d404CA5DC1A63C1F5;
	neg.f64 	%fd12617, %fd12616;
	st.local.v2.f64 	[%rd6], {%fd12616, %fd12617};
	mov.b32 	%r4057, 2;
	bra.uni 	$L__BB1_1437;
$L__BB1_1382:
	div.rn.f64 	%fd12195, %fd2058, %fd2059;
	add.f64 	%fd2075, %fd12195, 0d3FF0000000000000;
	add.f64 	%fd12196, %fd2067, %fd2067;
	mul.f64 	%fd12197, %fd2055, %fd12196;
	div.rn.f64 	%fd2076, %fd12197, %fd2059;
	mul.f64 	%fd12198, %fd2067, %fd2067;
	div.rn.f64 	%fd12199, %fd12198, %fd2059;
	add.f64 	%fd12200, %fd12199, 0dBFF0000000000000;
	mul.f64 	%fd12201, %fd2075, 0dC010000000000000;
	mul.f64 	%fd12202, %fd12201, %fd12200;
	fma.rn.f64 	%fd2077, %fd2076, %fd2076, %fd12202;
	setp.ltu.f64 	%p1347, %fd2077, 0d0000000000000000;
	mov.b32 	%r4057, 0;
	@%p1347 bra 	$L__BB1_1437;
	sqrt.rn.f64 	%fd2078, %fd2077;
	sub.f64 	%fd12203, %fd2078, %fd2076;
	add.f64 	%fd2079, %fd2075, %fd2075;
	div.rn.f64 	%fd2080, %fd12203, %fd2079;
	abs.f64 	%fd2081, %fd2080;
	setp.gtu.f64 	%p1348, %fd2081, 0d3FF0000000000000;
	mov.b32 	%r4057, 0;
	@%p1348 bra 	$L__BB1_1410;
	{
	.reg .b32 %temp; 
	mov.b64 	{%temp, %r871}, %fd2080;
	}
	{
	.reg .b32 %temp; 
	mov.b64 	{%temp, %r2852}, %fd2081;
	}
	setp.gt.s32 	%p1349, %r2852, 1071801957;
	@%p1349 bra 	$L__BB1_1388;
	mul.f64 	%fd12244, %fd2080, %fd2080;
	fma.rn.f64 	%fd12245, %fd12244, 0d3FB0066BDC1895E9, 0dBFB3823B180754AF;
	fma.rn.f64 	%fd12246, %fd12245, %fd12244, 0d3FB11E52CC2F79AE;
	fma.rn.f64 	%fd12247, %fd12246, %fd12244, 0dBF924EAF3526861B;
	fma.rn.f64 	%fd12248, %fd12247, %fd12244, 0d3F91DF02A31E6CB7;
	fma.rn.f64 	%fd12249, %fd12248, %fd12244, 0d3F847D18B0EEC6CC;
	fma.rn.f64 	%fd12250, %fd12249, %fd12244, 0d3F8D0AF961BA53B0;
	fma.rn.f64 	%fd12251, %fd12250, %fd12244, 0d3F91BF7734CF1C48;
	fma.rn.f64 	%fd12252, %fd12251, %fd12244, 0d3F96E91483144EF7;
	fma.rn.f64 	%fd12253, %fd12252, %fd12244, 0d3F9F1C6E0A4F9F81;
	fma.rn.f64 	%fd12254, %fd12253, %fd12244, 0d3FA6DB6DC27FA92B;
	fma.rn.f64 	%fd12255, %fd12254, %fd12244, 0d3FB333333320F91B;
	fma.rn.f64 	%fd12256, %fd12255, %fd12244, 0d3FC5555555555F4D;
	mul.f64 	%fd12257, %fd12244, %fd12256;
	fma.rn.f64 	%fd2082, %fd12257, %fd2081, %fd2081;
	setp.gt.s32 	%p1353, %r871, -1;
	@%p1353 bra 	$L__BB1_1387;
	mov.f64 	%fd12262, 0d3C91A62633145C07;
	add.rn.f64 	%fd12263, %fd2082, %fd12262;
	mov.f64 	%fd12264, 0d3FF921FB54442D18;
	add.rn.f64 	%fd17491, %fd12264, %fd12263;
	bra.uni 	$L__BB1_1389;
$L__BB1_1387:
	mov.f64 	%fd12258, 0dBC91A62633145C07;
	add.rn.f64 	%fd12259, %fd2082, %fd12258;
	neg.f64 	%fd12260, %fd12259;
	mov.f64 	%fd12261, 0d3FF921FB54442D18;
	add.rn.f64 	%fd17491, %fd12261, %fd12260;
	bra.uni 	$L__BB1_1389;
$L__BB1_1388:
	mov.f64 	%fd12204, 0d3FF0000000000000;
	sub.f64 	%fd12205, %fd12204, %fd2081;
	{
	.reg .b32 %temp; 
	mov.b64 	{%r2853, %temp}, %fd12205;
	}
	{
	.reg .b32 %temp; 
	mov.b64 	{%temp, %r2854}, %fd12205;
	}
	add.s32 	%r2855, %r2854, -1048576;
	mov.b64 	%fd12206, {%r2853, %r2855};
	rsqrt.approx.ftz.f64 	%fd12207, %fd12206;
	{
	.reg .b32 %temp; 
	mov.b64 	{%r2856, %temp}, %fd12207;
	}
	{
	.reg .b32 %temp; 
	mov.b64 	{%temp, %r2857}, %fd12207;
	}
	add.s32 	%r2858, %r2857, -1048576;
	mov.b64 	%fd12208, {%r2856, %r2858};
	mul.f64 	%fd12209, %fd12206, %fd12207;
	neg.f64 	%fd12210, %fd12209;
	fma.rn.f64 	%fd12211, %fd12209, %fd12210, %fd12206;
	fma.rn.f64 	%fd12212, %fd12211, %fd12208, %fd12209;
	neg.f64 	%fd12213, %fd12212;
	fma.rn.f64 	%fd12214, %fd12207, %fd12213, 0d3FF0000000000000;
	fma.rn.f64 	%fd12215, %fd12214, %fd12208, %fd12208;
	fma.rn.f64 	%fd12216, %fd12212, %fd12213, %fd12206;
	fma.rn.f64 	%fd12217, %fd12216, %fd12215, %fd12212;
	{
	.reg .b32 %temp; 
	mov.b64 	{%r2859, %temp}, %fd12217;
	}
	{
	.reg .b32 %temp; 
	mov.b64 	{%temp, %r2860}, %fd12217;
	}
	add.s32 	%r2861, %r2860, 1048576;
	mov.b64 	%fd12218, {%r2859, %r2861};
	fma.rn.f64 	%fd12219, %fd12205, 0d3EC715B371155F70, 0dBEBAC2FE66FAAC4B;
	fma.rn.f64 	%fd12220, %fd12219, %fd12205, 0d3ED9A9B88EFCD9B8;
	fma.rn.f64 	%fd12221, %fd12220, %fd12205, 0d3EDD0F40A8A0C4C3;
	fma.rn.f64 	%fd12222, %fd12221, %fd12205, 0d3EF46D4CFA9E0E1F;
	fma.rn.f64 	%fd12223, %fd12222, %fd12205, 0d3F079C168D1E2422;
	fma.rn.f64 	%fd12224, %fd12223, %fd12205, 0d3F1C9A88C3BCA540;
	fma.rn.f64 	%fd12225, %fd12224, %fd12205, 0d3F31C4E64BD476DF;
	fma.rn.f64 	%fd12226, %fd12225, %fd12205, 0d3F46E8BA60009C8F;
	fma.rn.f64 	%fd12227, %fd12226, %fd12205, 0d3F5F1C71C62B05A2;
	fma.rn.f64 	%fd12228, %fd12227, %fd12205, 0d3F76DB6DB6DC9F2C;
	fma.rn.f64 	%fd12229, %fd12228, %fd12205, 0d3F9333333333329C;
	fma.rn.f64 	%fd12230, %fd12229, %fd12205, 0d3FB5555555555555;
	setp.lt.s32 	%p1350, %r2854, 1;
	mov.f64 	%fd12231, 0d0000000000000000;
	mul.rn.f64 	%fd12232, %fd2081, %fd12231;
	mul.f64 	%fd12233, %fd12205, %fd12230;
	fma.rn.f64 	%fd12234, %fd12233, %fd12218, %fd12218;
	selp.f64 	%fd12235, %fd12232, %fd12234, %p1350;
	setp.lt.s32 	%p1351, %r2854, 0;
	mov.f64 	%fd12236, 0d7FF0000000000000;
	mul.rn.f64 	%fd12237, %fd12235, %fd12236;
	selp.f64 	%fd12238, %fd12237, %fd12235, %p1351;
	setp.lt.s32 	%p1352, %r871, 0;
	mov.f64 	%fd12239, 0dBCA1A62633145C07;
	add.rn.f64 	%fd12240, %fd12238, %fd12239;
	neg.f64 	%fd12241, %fd12240;
	mov.f64 	%fd12242, 0d400921FB54442D18;
	add.rn.f64 	%fd12243, %fd12242, %fd12241;
	selp.f64 	%fd17491, %fd12243, %fd12238, %p1352;
$L__BB1_1389:
	neg.f64 	%fd2087, %fd17491;
	abs.f64 	%fd2088, %fd17491;
	setp.neu.f64 	%p1354, %fd2088, 0d7FF0000000000000;
	@%p1354 bra 	$L__BB1_1391;
	mov.f64 	%fd12270, 0d0000000000000000;
	mul.rn.f64 	%fd17493, %fd17491, %fd12270;
	mov.b32 	%r4045, 1;
	bra.uni 	$L__BB1_1394;
$L__BB1_1391:
	mul.f64 	%fd12265, %fd17491, 0d3FE45F306DC9C883;
	cvt.rni.s32.f64 	%r4044, %fd12265;
	cvt.rn.f64.s32 	%fd12266, %r4044;
	fma.rn.f64 	%fd12267, %fd12266, 0dBFF921FB54442D18, %fd17491;
	fma.rn.f64 	%fd12268, %fd12266, 0dBC91A62633145C00, %fd12267;
	fma.rn.f64 	%fd17493, %fd12266, 0dB97B839A252049C0, %fd12268;
	setp.ltu.f64 	%p1355, %fd2088, 0d41E0000000000000;
	@%p1355 bra 	$L__BB1_1393;
	{ // callseq 1478, 0
	.param .b64 param0;
	st.param.f64 	[param0], %fd17491;
	.param .align 16 .b8 retval0[16];
	call.uni (retval0), 
	__internal_trig_reduction_slowpathd, 
	(
	param0
	);
	ld.param.f64 	%fd17493, [retval0];
	ld.param.b32 	%r4044, [retval0+8];
	} // callseq 1478
$L__BB1_1393:
	add.s32 	%r4045, %r4044, 1;
$L__BB1_1394:
	shl.b32 	%r2864, %r4045, 6;
	cvt.u64.u32 	%rd893, %r2864;
	and.b64  	%rd894, %rd893, 64;
	mov.u64 	%rd895, __cudart_sin_cos_coeffs;
	add.s64 	%rd896, %rd895, %rd894;
	mul.rn.f64 	%fd12271, %fd17493, %fd17493;
	and.b32  	%r2865, %r4045, 1;
	setp.eq.b32 	%p1357, %r2865, 1;
	selp.f64 	%fd12272, 0dBDA8FF8320FD8164, 0d3DE5DB65F9785EBA, %p1357;
	ld.global.nc.v2.f64 	{%fd12273, %fd12274}, [%rd896];
	fma.rn.f64 	%fd12275, %fd12272, %fd12271, %fd12273;
	fma.rn.f64 	%fd12276, %fd12275, %fd12271, %fd12274;
	ld.global.nc.v2.f64 	{%fd12277, %fd12278}, [%rd896+16];
	fma.rn.f64 	%fd12279, %fd12276, %fd12271, %fd12277;
	fma.rn.f64 	%fd12280, %fd12279, %fd12271, %fd12278;
	ld.global.nc.v2.f64 	{%fd12281, %fd12282}, [%rd896+32];
	fma.rn.f64 	%fd12283, %fd12280, %fd12271, %fd12281;
	fma.rn.f64 	%fd12284, %fd12283, %fd12271, %fd12282;
	fma.rn.f64 	%fd12285, %fd12284, %fd17493, %fd17493;
	fma.rn.f64 	%fd12286, %fd12284, %fd12271, 0d3FF0000000000000;
	selp.f64 	%fd12287, %fd12286, %fd12285, %p1357;
	and.b32  	%r2866, %r4045, 2;
	setp.eq.s32 	%p1358, %r2866, 0;
	mov.f64 	%fd12288, 0d0000000000000000;
	sub.f64 	%fd12289, %fd12288, %fd12287;
	selp.f64 	%fd2094, %fd12287, %fd12289, %p1358;
	@%p1354 bra 	$L__BB1_1396;
	mov.f64 	%fd12295, 0d0000000000000000;
	mul.rn.f64 	%fd17494, %fd17491, %fd12295;
	mov.b32 	%r4046, 0;
	bra.uni 	$L__BB1_1398;
$L__BB1_1396:
	mul.f64 	%fd12290, %fd17491, 0d3FE45F306DC9C883;
	cvt.rni.s32.f64 	%r4046, %fd12290;
	cvt.rn.f64.s32 	%fd12291, %r4046;
	fma.rn.f64 	%fd12292, %fd12291, 0dBFF921FB54442D18, %fd17491;
	fma.rn.f64 	%fd12293, %fd12291, 0dBC91A62633145C00, %fd12292;
	fma.rn.f64 	%fd17494, %fd12291, 0dB97B839A252049C0, %fd12293;
	setp.ltu.f64 	%p1359, %fd2088, 0d41E0000000000000;
	@%p1359 bra 	$L__BB1_1398;
	{ // callseq 1479, 0
	.param .b64 param0;
	st.param.f64 	[param0], %fd17491;
	.param .align 16 .b8 retval0[16];
	call.uni (retval0), 
	__internal_trig_reduction_slowpathd, 
	(
	param0
	);
	ld.param.f64 	%fd17494, [retval0];
	ld.param.b32 	%r4046, [retval0+8];
	} // callseq 1479
$L__BB1_1398:
	shl.b32 	%r2869, %r4046, 6;
	cvt.u64.u32 	%rd897, %r2869;
	and.b64  	%rd898, %rd897, 64;
	mov.u64 	%rd899, __cudart_sin_cos_coeffs;
	add.s64 	%rd900, %rd899, %rd898;
	mul.rn.f64 	%fd12296, %fd17494, %fd17494;
	and.b32  	%r2870, %r4046, 1;
	setp.eq.b32 	%p1361, %r2870, 1;
	selp.f64 	%fd12297, 0dBDA8FF8320FD8164, 0d3DE5DB65F9785EBA, %p1361;
	ld.global.nc.v2.f64 	{%fd12298, %fd12299}, [%rd900];
	fma.rn.f64 	%fd12300, %fd12297, %fd12296, %fd12298;
	fma.rn.f64 	%fd12301, %fd12300, %fd12296, %fd12299;
	ld.global.nc.v2.f64 	{%fd12302, %fd12303}, [%rd900+16];
	fma.rn.f64 	%fd12304, %fd12301, %fd12296, %fd12302;
	fma.rn.f64 	%fd12305, %fd12304, %fd12296, %fd12303;
	ld.global.nc.v2.f64 	{%fd12306, %fd12307}, [%rd900+32];
	fma.rn.f64 	%fd12308, %fd12305, %fd12296, %fd12306;
	fma.rn.f64 	%fd12309, %fd12308, %fd12296, %fd12307;
	fma.rn.f64 	%fd12310, %fd12309, %fd17494, %fd17494;
	fma.rn.f64 	%fd12311, %fd12309, %fd12296, 0d3FF0000000000000;
	selp.f64 	%fd12312, %fd12311, %fd12310, %p1361;
	and.b32  	%r2871, %r4046, 2;
	setp.eq.s32 	%p1362, %r2871, 0;
	mov.f64 	%fd12313, 0d0000000000000000;
	sub.f64 	%fd12314, %fd12313, %fd12312;
	selp.f64 	%fd12315, %fd12312, %fd12314, %p1362;
	mul.f64 	%fd12316, %fd2056, %fd12315;
	mul.f64 	%fd12317, %fd2055, %fd2094;
	sub.f64 	%fd12318, %fd12316, %fd12317;
	sub.f64 	%fd2099, %fd12318, %fd2067;
	@%p1354 bra 	$L__BB1_1400;
	mov.f64 	%fd12324, 0d0000000000000000;
	mul.rn.f64 	%fd17496, %fd2087, %fd12324;
	mov.b32 	%r4048, 1;
	bra.uni 	$L__BB1_1403;
$L__BB1_1400:
	mul.f64 	%fd12319, %fd17491, 0dBFE45F306DC9C883;
	cvt.rni.s32.f64 	%r4047, %fd12319;
	cvt.rn.f64.s32 	%fd12320, %r4047;
	fma.rn.f64 	%fd12321, %fd12320, 0dBFF921FB54442D18, %fd2087;
	fma.rn.f64 	%fd12322, %fd12320, 0dBC91A62633145C00, %fd12321;
	fma.rn.f64 	%fd17496, %fd12320, 0dB97B839A252049C0, %fd12322;
	setp.ltu.f64 	%p1363, %fd2088, 0d41E0000000000000;
	@%p1363 bra 	$L__BB1_1402;
	{ // callseq 1480, 0
	.param .b64 param0;
	st.param.f64 	[param0], %fd2087;
	.param .align 16 .b8 retval0[16];
	call.uni (retval0), 
	__internal_trig_reduction_slowpathd, 
	(
	param0
	);
	ld.param.f64 	%fd17496, [retval0];
	ld.param.b32 	%r4047, [retval0+8];
	} // callseq 1480
$L__BB1_1402:
	add.s32 	%r4048, %r4047, 1;
$L__BB1_1403:
	shl.b32 	%r2874, %r4048, 6;
	cvt.u64.u32 	%rd901, %r2874;
	and.b64  	%rd902, %rd901, 64;
	mov.u64 	%rd903, __cudart_sin_cos_coeffs;
	add.s64 	%rd904, %rd903, %rd902;
	mul.rn.f64 	%fd12325, %fd17496, %fd17496;
	and.b32  	%r2875, %r4048, 1;
	setp.eq.b32 	%p1365, %r2875, 1;
	selp.f64 	%fd12326, 0dBDA8FF8320FD8164, 0d3DE5DB65F9785EBA, %p1365;
	ld.global.nc.v2.f64 	{%fd12327, %fd12328}, [%rd904];
	fma.rn.f64 	%fd12329, %fd12326, %fd12325, %fd12327;
	fma.rn.f64 	%fd12330, %fd12329, %fd12325, %fd12328;
	ld.global.nc.v2.f64 	{%fd12331, %fd12332}, [%rd904+16];
	fma.rn.f64 	%fd12333, %fd12330, %fd12325, %fd12331;
	fma.rn.f64 	%fd12334, %fd12333, %fd12325, %fd12332;
	ld.global.nc.v2.f64 	{%fd12335, %fd12336}, [%rd904+32];
	fma.rn.f64 	%fd12337, %fd12334, %fd12325, %fd12335;
	fma.rn.f64 	%fd12338, %fd12337, %fd12325, %fd12336;
	fma.rn.f64 	%fd12339, %fd12338, %fd17496, %fd17496;
	fma.rn.f64 	%fd12340, %fd12338, %fd12325, 0d3FF0000000000000;
	selp.f64 	%fd12341, %fd12340, %fd12339, %p1365;
	and.b32  	%r2876, %r4048, 2;
	setp.eq.s32 	%p1366, %r2876, 0;
	mov.f64 	%fd12342, 0d0000000000000000;
	sub.f64 	%fd12343, %fd12342, %fd12341;
	selp.f64 	%fd2105, %fd12341, %fd12343, %p1366;
	@%p1354 bra 	$L__BB1_1405;
	mov.f64 	%fd12349, 0d0000000000000000;
	mul.rn.f64 	%fd17497, %fd2087, %fd12349;
	mov.b32 	%r4049, 0;
	bra.uni 	$L__BB1_1407;
$L__BB1_1405:
	mul.f64 	%fd12344, %fd17491, 0dBFE45F306DC9C883;
	cvt.rni.s32.f64 	%r4049, %fd12344;
	cvt.rn.f64.s32 	%fd12345, %r4049;
	fma.rn.f64 	%fd12346, %fd12345, 0dBFF921FB54442D18, %fd2087;
	fma.rn.f64 	%fd12347, %fd12345, 0dBC91A62633145C00, %fd12346;
	fma.rn.f64 	%fd17497, %fd12345, 0dB97B839A252049C0, %fd12347;
	setp.ltu.f64 	%p1367, %fd2088, 0d41E0000000000000;
	@%p1367 bra 	$L__BB1_1407;
	{ // callseq 1481, 0
	.param .b64 param0;
	st.param.f64 	[param0], %fd2087;
	.param .align 16 .b8 retval0[16];
	call.uni (retval0), 
	__internal_trig_reduction_slowpathd, 
	(
	param0
	);
	ld.param.f64 	%fd17497, [retval0];
	ld.param.b32 	%r4049, [retval0+8];
	} // callseq 1481
$L__BB1_1407:
	shl.b32 	%r2879, %r4049, 6;
	cvt.u64.u32 	%rd905, %r2879;
	and.b64  	%rd906, %rd905, 64;
	mov.u64 	%rd907, __cudart_sin_cos_coeffs;
	add.s64 	%rd908, %rd907, %rd906;
	mul.rn.f64 	%fd12350, %fd17497, %fd17497;
	and.b32  	%r2880, %r4049, 1;
	setp.eq.b32 	%p1368, %r2880, 1;
	selp.f64 	%fd12351, 0dBDA8FF8320FD8164, 0d3DE5DB65F9785EBA, %p1368;
	ld.global.nc.v2.f64 	{%fd12352, %fd12353}, [%rd908];
	fma.rn.f64 	%fd12354, %fd12351, %fd12350, %fd12352;
	fma.rn.f64 	%fd12355, %fd12354, %fd12350, %fd12353;
	ld.global.nc.v2.f64 	{%fd12356, %fd12357}, [%rd908+16];
	fma.rn.f64 	%fd12358, %fd12355, %fd12350, %fd12356;
	fma.rn.f64 	%fd12359, %fd12358, %fd12350, %fd12357;
	ld.global.nc.v2.f64 	{%fd12360, %fd12361}, [%rd908+32];
	fma.rn.f64 	%fd12362, %fd12359, %fd12350, %fd12360;
	fma.rn.f64 	%fd12363, %fd12362, %fd12350, %fd12361;
	fma.rn.f64 	%fd12364, %fd12363, %fd17497, %fd17497;
	fma.rn.f64 	%fd12365, %fd12363, %fd12350, 0d3FF0000000000000;
	selp.f64 	%fd12366, %fd12365, %fd12364, %p1368;
	and.b32  	%r2881, %r4049, 2;
	setp.eq.s32 	%p1369, %r2881, 0;
	mov.f64 	%fd12367, 0d0000000000000000;
	sub.f64 	%fd12368, %fd12367, %fd12366;
	selp.f64 	%fd12369, %fd12366, %fd12368, %p1369;
	mul.f64 	%fd12370, %fd2056, %fd12369;
	mul.f64 	%fd12371, %fd2055, %fd2105;
	sub.f64 	%fd12372, %fd12370, %fd12371;
	sub.f64 	%fd12373, %fd12372, %fd2067;
	abs.f64 	%fd12374, %fd12373;
	abs.f64 	%fd12375, %fd2099;
	setp.geu.f64 	%p1370, %fd12375, %fd12374;
	@%p1370 bra 	$L__BB1_1409;
	mul.f64 	%fd12377, %fd17491, 0d404CA5DC1A63C1F5;
	st.local.f64 	[%rd6], %fd12377;
	mov.b32 	%r4057, 1;
	bra.uni 	$L__BB1_1410;
$L__BB1_1409:
	mul.f64 	%fd12376, %fd17491, 0dC04CA5DC1A63C1F5;
	st.local.f64 	[%rd6], %fd12376;
	mov.b32 	%r4057, 1;
$L__BB1_1410:
	neg.f64 	%fd12378, %fd2076;
	sub.f64 	%fd12379, %fd12378, %fd2078;
	div.rn.f64 	%fd2110, %fd12379, %fd2079;
	abs.f64 	%fd2111, %fd2110;
	setp.gtu.f64 	%p1371, %fd2111, 0d3FF0000000000000;
	@%p1371 bra 	$L__BB1_1437;
	{
	.reg .b32 %temp; 
	mov.b64 	{%temp, %r889}, %fd2110;
	}
	{
	.reg .b32 %temp; 
	mov.b64 	{%temp, %r2884}, %fd2111;
	}
	setp.gt.s32 	%p1372, %r2884, 1071801957;
	@%p1372 bra 	$L__BB1_1415;
	mul.f64 	%fd12420, %fd2110, %fd2110;
	fma.rn.f64 	%fd12421, %fd12420, 0d3FB0066BDC1895E9, 0dBFB3823B180754AF;
	fma.rn.f64 	%fd12422, %fd12421, %fd12420, 0d3FB11E52CC2F79AE;
	fma.rn.f64 	%fd12423, %fd12422, %fd12420, 0dBF924EAF3526861B;
	fma.rn.f64 	%fd12424, %fd12423, %fd12420, 0d3F91DF02A31E6CB7;
	fma.rn.f64 	%fd12425, %fd12424, %fd12420, 0d3F847D18B0EEC6CC;
	fma.rn.f64 	%fd12426, %fd12425, %fd12420, 0d3F8D0AF961BA53B0;
	fma.rn.f64 	%fd12427, %fd12426, %fd12420, 0d3F91BF7734CF1C48;
	fma.rn.f64 	%fd12428, %fd12427, %fd12420, 0d3F96E91483144EF7;
	fma.rn.f64 	%fd12429, %fd12428, %fd12420, 0d3F9F1C6E0A4F9F81;
	fma.rn.f64 	%fd12430, %fd12429, %fd12420, 0d3FA6DB6DC27FA92B;
	fma.rn.f64 	%fd12431, %fd12430, %fd12420, 0d3FB333333320F91B;
	fma.rn.f64 	%fd12432, %fd12431, %fd12420, 0d3FC5555555555F4D;
	mul.f64 	%fd12433, %fd12420, %fd12432;
	fma.rn.f64 	%fd2112, %fd12433, %fd2111, %fd2111;
	setp.gt.s32 	%p1376, %r889, -1;
	@%p1376 bra 	$L__BB1_1414;
	mov.f64 	%fd12438, 0d3C91A62633145C07;
	add.rn.f64 	%fd12439, %fd2112, %fd12438;
	mov.f64 	%fd12440, 0d3FF921FB54442D18;
	add.rn.f64 	%fd17498, %fd12440, %fd12439;
	bra.uni 	$L__BB1_1416;
$L__BB1_1414:
	mov.f64 	%fd12434, 0dBC91A62633145C07;
	add.rn.f64 	%fd12435, %fd2112, %fd12434;
	neg.f64 	%fd12436, %fd12435;
	mov.f64 	%fd12437, 0d3FF921FB54442D18;
	add.rn.f64 	%fd17498, %fd12437, %fd12436;
	bra.uni 	$L__BB1_1416;
$L__BB1_1415:
	mov.f64 	%fd12380, 0d3FF0000000000000;
	sub.f64 	%fd12381, %fd12380, %fd2111;
	{
	.reg .b32 %temp; 
	mov.b64 	{%r2885, %temp}, %fd12381;
	}
	{
	.reg .b32 %temp; 
	mov.b64 	{%temp, %r2886}, %fd12381;
	}
	add.s32 	%r2887, %r2886, -1048576;
	mov.b64 	%fd12382, {%r2885, %r2887};
	rsqrt.approx.ftz.f64 	%fd12383, %fd12382;
	{
	.reg .b32 %temp; 
	mov.b64 	{%r2888, %temp}, %fd12383;
	}
	{
	.reg .b32 %temp; 
	mov.b64 	{%temp, %r2889}, %fd12383;
	}
	add.s32 	%r2890, %r2889, -1048576;
	mov.b64 	%fd12384, {%r2888, %r2890};
	mul.f64 	%fd12385, %fd12382, %fd12383;
	neg.f64 	%fd12386, %fd12385;
	fma.rn.f64 	%fd12387, %fd12385, %fd12386, %fd12382;
	fma.rn.f64 	%fd12388, %fd12387, %fd12384, %fd12385;
	neg.f64 	%fd12389, %fd12388;
	fma.rn.f64 	%fd12390, %fd12383, %fd12389, 0d3FF0000000000000;
	fma.rn.f64 	%fd12391, %fd12390, %fd12384, %fd12384;
	fma.rn.f64 	%fd12392, %fd12388, %fd12389, %fd12382;
	fma.rn.f64 	%fd12393, %fd12392, %fd12391, %fd12388;
	{
	.reg .b32 %temp; 
	mov.b64 	{%r2891, %temp}, %fd12393;
	}
	{
	.reg .b32 %temp; 
	mov.b64 	{%temp, %r2892}, %fd12393;
	}
	add.s32 	%r2893, %r2892, 1048576;
	mov.b64 	%fd12394, {%r2891, %r2893};
	fma.rn.f64 	%fd12395, %fd12381, 0d3EC715B371155F70, 0dBEBAC2FE66FAAC4B;
	fma.rn.f64 	%fd12396, %fd12395, %fd12381, 0d3ED9A9B88EFCD9B8;
	fma.rn.f64 	%fd12397, %fd12396, %fd12381, 0d3EDD0F40A8A0C4C3;
	fma.rn.f64 	%fd12398, %fd12397, %fd12381, 0d3EF46D4CFA9E0E1F;
	fma.rn.f64 	%fd12399, %fd12398, %fd12381, 0d3F079C168D1E2422;
	fma.rn.f64 	%fd12400, %fd12399, %fd12381, 0d3F1C9A88C3BCA540;
	fma.rn.f64 	%fd12401, %fd12400, %fd12381, 0d3F31C4E64BD476DF;
	fma.rn.f64 	%fd12402, %fd12401, %fd12381, 0d3F46E8BA60009C8F;
	fma.rn.f64 	%fd12403, %fd12402, %fd12381, 0d3F5F1C71C62B05A2;
	fma.rn.f64 	%fd12404, %fd12403, %fd12381, 0d3F76DB6DB6DC9F2C;
	fma.rn.f64 	%fd12405, %fd12404, %fd12381, 0d3F9333333333329C;
	fma.rn.f64 	%fd12406, %fd12405, %fd12381, 0d3FB5555555555555;
	setp.lt.s32 	%p1373, %r2886, 1;
	mov.f64 	%fd12407, 0d0000000000000000;
	mul.rn.f64 	%fd12408, %fd2111, %fd12407;
	mul.f64 	%fd12409, %fd12381, %fd12406;
	fma.rn.f64 	%fd12410, %fd12409, %fd12394, %fd12394;
	selp.f64 	%fd12411, %fd12408, %fd12410, %p1373;
	setp.lt.s32 	%p1374, %r2886, 0;
	mov.f64 	%fd12412, 0d7FF0000000000000;
	mul.rn.f64 	%fd12413, %fd12411, %fd12412;
	selp.f64 	%fd12414, %fd12413, %fd12411, %p1374;
	setp.lt.s32 	%p1375, %r889, 0;
	mov.f64 	%fd12415, 0dBCA1A62633145C07;
	add.rn.f64 	%fd12416, %fd12414, %fd12415;
	neg.f64 	%fd12417, %fd12416;
	mov.f64 	%fd12418, 0d400921FB54442D18;
	add.rn.f64 	%fd12419, %fd12418, %fd12417;
	selp.f64 	%fd17498, %fd12419, %fd12414, %p1375;
$L__BB1_1416:
	neg.f64 	%fd2117, %fd17498;
	abs.f64 	%fd2118, %fd17498;
	setp.neu.f64 	%p1377, %fd2118, 0d7FF0000000000000;
	@%p1377 bra 	$L__BB1_1418;
	mov.f64 	%fd12446, 0d0000000000000000;
	mul.rn.f64 	%fd17500, %fd17498, %fd12446;
	mov.b32 	%r4052, 1;
	bra.uni 	$L__BB1_1421;
$L__BB1_1418:
	mul.f64 	%fd12441, %fd17498, 0d3FE45F306DC9C883;
	cvt.rni.s32.f64 	%r4051, %fd12441;
	cvt.rn.f64.s32 	%fd12442, %r4051;
	fma.rn.f64 	%fd12443, %fd12442, 0dBFF921FB54442D18, %fd17498;
	fma.rn.f64 	%fd12444, %fd12442, 0dBC91A62633145C00, %fd12443;
	fma.rn.f64 	%fd17500, %fd12442, 0dB97B839A252049C0, %fd12444;
	setp.ltu.f64 	%p1378, %fd2118, 0d41E0000000000000;
	@%p1378 bra 	$L__BB1_1420;
	{ // callseq 1482, 0
	.param .b64 param0;
	st.param.f64 	[param0], %fd17498;
	.param .align 16 .b8 retval0[16];
	call.uni (retval0), 
	__internal_trig_reduction_slowpathd, 
	(
	param0
	);
	ld.param.f64 	%fd17500, [retval0];
	ld.param.b32 	%r4051, [retval0+8];
	} // callseq 1482
$L__BB1_1420:
	add.s32 	%r4052, %r4051, 1;
$L__BB1_1421:
	shl.b32 	%r2896, %r4052, 6;
	cvt.u64.u32 	%rd909, %r2896;
	and.b64  	%rd910, %rd909, 64;
	mov.u64 	%rd911, __cudart_sin_cos_coeffs;
	add.s64 	%rd912, %rd911, %rd910;
	mul.rn.f64 	%fd12447, %fd17500, %fd17500;
	and.b32  	%r2897, %r4052, 1;
	setp.eq.b32 	%p1380, %r2897, 1;
	selp.f64 	%fd12448, 0dBDA8FF8320FD8164, 0d3DE5DB65F9785EBA, %p1380;
	ld.global.nc.v2.f64 	{%fd12449, %fd12450}, [%rd912];
	fma.rn.f64 	%fd12451, %fd12448, %fd12447, %fd12449;
	fma.rn.f64 	%fd12452, %fd12451, %fd12447, %fd12450;
	ld.global.nc.v2.f64 	{%fd12453, %fd12454}, [%rd912+16];
	fma.rn.f64 	%fd12455, %fd12452, %fd12447, %fd12453;
	fma.rn.f64 	%fd12456, %fd12455, %fd12447, %fd12454;
	ld.global.nc.v2.f64 	{%fd12457, %fd12458}, [%rd912+32];
	fma.rn.f64 	%fd12459, %fd12456, %fd12447, %fd12457;
	fma.rn.f64 	%fd12460, %fd12459, %fd12447, %fd12458;
	fma.rn.f64 	%fd12461, %fd12460, %fd17500, %fd17500;
	fma.rn.f64 	%fd12462, %fd12460, %fd12447, 0d3FF0000000000000;
	selp.f64 	%fd12463, %fd12462, %fd12461, %p1380;
	and.b32  	%r2898, %r4052, 2;
	setp.eq.s32 	%p1381, %r2898, 0;
	mov.f64 	%fd12464, 0d0000000000000000;
	sub.f64 	%fd12465, %fd12464, %fd12463;
	selp.f64 	%fd2124, %fd12463, %fd12465, %p1381;
	@%p1377 bra 	$L__BB1_1423;
	mov.f64 	%fd12471, 0d0000000000000000;
	mul.rn.f64 	%fd17501, %fd17498, %fd12471;
	mov.b32 	%r4053, 0;
	bra.uni 	$L__BB1_1425;
$L__BB1_1423:
	mul.f64 	%fd12466, %fd17498, 0d3FE45F306DC9C883;
	cvt.rni.s32.f64 	%r4053, %fd12466;
	cvt.rn.f64.s32 	%fd12467, %r4053;
	fma.rn.f64 	%fd12468, %fd12467, 0dBFF921FB54442D18, %fd17498;
	fma.rn.f64 	%fd12469, %fd12467, 0dBC91A62633145C00, %fd12468;
	fma.rn.f64 	%fd17501, %fd12467, 0dB97B839A252049C0, %fd12469;
	setp.ltu.f64 	%p1382, %fd2118, 0d41E0000000000000;
	@%p1382 bra 	$L__BB1_1425;
	{ // callseq 1483, 0
	.param .b64 param0;
	st.param.f64 	[param0], %fd17498;
	.param .align 16 .b8 retval0[16];
	call.uni (retval0), 
	__internal_trig_reduction_slowpathd, 
	(
	param0
	);
	ld.param.f64 	%fd17501, [retval0];
	ld.param.b32 	%r4053, [retval0+8];
	} // callseq 1483
$L__BB1_1425:
	shl.b32 	%r2901, %r4053, 6;
	cvt.u64.u32 	%rd913, %r2901;
	and.b64  	%rd914, %rd913, 64;
	mov.u64 	%rd915, __cudart_sin_cos_coeffs;
	add.s64 	%rd916, %rd915, %rd914;
	mul.rn.f64 	%fd12472, %fd17501, %fd17501;
	and.b32  	%r2902, %r4053, 1;
	setp.eq.b32 	%p1384, %r2902, 1;
	selp.f64 	%fd12473, 0dBDA8FF8320FD8164, 0d3DE5DB65F9785EBA, %p1384;
	ld.global.nc.v2.f64 	{%fd12474, %fd12475}, [%rd916];
	fma.rn.f64 	%fd12476, %fd12473, %fd12472, %fd12474;
	fma.rn.f64 	%fd12477, %fd12476, %fd12472, %fd12475;
	ld.global.nc.v2.f64 	{%fd12478, %fd12479}, [%rd916+16];
	fma.rn.f64 	%fd12480, %fd12477, %fd12472, %fd12478;
	fma.rn.f64 	%fd12481, %fd12480, %fd12472, %fd12479;
	ld.global.nc.v2.f64 	{%fd12482, %fd12483}, [%rd916+32];
	fma.rn.f64 	%fd12484, %fd12481, %fd12472, %fd12482;
	fma.rn.f64 	%fd12485, %fd12484, %fd12472, %fd12483;
	fma.rn.f64 	%fd12486, %fd12485, %fd17501, %fd17501;
	fma.rn.f64 	%fd12487, %fd12485, %fd12472, 0d3FF0000000000000;
	selp.f64 	%fd12488, %fd12487, %fd12486, %p1384;
	and.b32  	%r2903, %r4053, 2;
	setp.eq.s32 	%p1385, %r2903, 0;
	mov.f64 	%fd12489, 0d0000000000000000;
	sub.f64 	%fd12490, %fd12489, %fd12488;
	selp.f64 	%fd12491, %fd12488, %fd12490, %p1385;
	mul.f64 	%fd12492, %fd2056, %fd12491;
	mul.f64 	%fd12493, %fd2055, %fd2124;
	sub.f64 	%fd12494, %fd12492, %fd12493;
	sub.f64 	%fd2129, %fd12494, %fd2067;
	@%p1377 bra 	$L__BB1_1427;
	mov.f64 	%fd12500, 0d0000000000000000;
	mul.rn.f64 	%fd17503, %fd2117, %fd12500;
	mov.b32 	%r4055, 1;
	bra.uni 	$L__BB1_1430;
$L__BB1_1427:
	mul.f64 	%fd12495, %fd17498, 0dBFE45F306DC9C883;
	cvt.rni.s32.f64 	%r4054, %fd12495;
	cvt.rn.f64.s32 	%fd12496, %r4054;
	fma.rn.f64 	%fd12497, %fd12496, 0dBFF921FB54442D18, %fd2117;
	fma.rn.f64 	%fd12498, %fd12496, 0dBC91A62633145C00, %fd12497;
	fma.rn.f64 	%fd17503, %fd12496, 0dB97B839A252049C0, %fd12498;
	setp.ltu.f64 	%p1386, %fd2118, 0d41E0000000000000;
	@%p1386 bra 	$L__BB1_1429;
	{ // callseq 1484, 0
	.param .b64 param0;
	st.param.f64 	[param0], %fd2117;
	.param .align 16 .b8 retval0[16];
	call.uni (retval0), 
	__internal_trig_reduction_slowpathd, 
	(
	param0
	);
	ld.param.f64 	%fd17503, [retval0];
	ld.param.b32 	%r4054, [retval0+8];
	} // callseq 1484
$L__BB1_1429:
	add.s32 	%r4055, %r4054, 1;
$L__BB1_1430:
	shl.b32 	%r2906, %r4055, 6;
	cvt.u64.u32 	%rd917, %r2906;
	and.b64  	%rd918, %rd917, 64;
	mov.u64 	%rd919, __cudart_sin_cos_coeffs;
	add.s64 	%rd920, %rd919, %rd918;
	mul.rn.f64 	%fd12501, %fd17503, %fd17503;
	and.b32  	%r2907, %r4055, 1;
	setp.eq.b32 	%p1388, %r2907, 1;
	selp.f64 	%fd12502, 0dBDA8FF8320FD8164, 0d3DE5DB65F9785EBA, %p1388;
	ld.global.nc.v2.f64 	{%fd12503, %fd12504}, [%rd920];
	fma.rn.f64 	%fd12505, %fd12502, %fd12501, %fd12503;
	fma.rn.f64 	%fd12506, %fd12505, %fd12501, %fd12504;
	ld.global.nc.v2.f64 	{%fd12507, %fd12508}, [%rd920+16];
	fma.rn.f64 	%fd12509, %fd12506, %fd12501, %fd12507;
	fma.rn.f64 	%fd12510, %fd12509, %fd12501, %fd12508;
	ld.global.nc.v2.f64 	{%fd12511, %fd12512}, [%rd920+32];
	fma.rn.f64 	%fd12513, %fd12510, %fd12501, %fd12511;
	fma.rn.f64 	%fd12514, %fd12513, %fd12501, %fd12512;
	fma.rn.f64 	%fd12515, %fd12514, %fd17503, %fd17503;
	fma.rn.f64 	%fd12516, %fd12514, %fd12501, 0d3FF0000000000000;
	selp.f64 	%fd12517, %fd12516, %fd12515, %p1388;
	and.b32  	%r2908, %r4055, 2;
	setp.eq.s32 	%p1389, %r2908, 0;
	mov.f64 	%fd12518, 0d0000000000000000;
	sub.f64 	%fd12519, %fd12518, %fd12517;
	selp.f64 	%fd2135, %fd12517, %fd12519, %p1389;
	@%p1377 bra 	$L__BB1_1432;
	mov.f64 	%fd12525, 0d0000000000000000;
	mul.rn.f64 	%fd17504, %fd2117, %fd12525;
	mov.b32 	%r4056, 0;
	bra.uni 	$L__BB1_1434;
$L__BB1_1432:
	mul.f64 	%fd12520, %fd17498, 0dBFE45F306DC9C883;
	cvt.rni.s32.f64 	%r4056, %fd12520;
	cvt.rn.f64.s32 	%fd12521, %r4056;
	fma.rn.f64 	%fd12522, %fd12521, 0dBFF921FB54442D18, %fd2117;
	fma.rn.f64 	%fd12523, %fd12521, 0dBC91A62633145C00, %fd12522;
	fma.rn.f64 	%fd17504, %fd12521, 0dB97B839A252049C0, %fd12523;
	setp.ltu.f64 	%p1390, %fd2118, 0d41E0000000000000;
	@%p1390 bra 	$L__BB1_1434;
	{ // callseq 1485, 0
	.param .b64 param0;
	st.param.f64 	[param0], %fd2117;
	.param .align 16 .b8 retval0[16];
	call.uni (retval0), 
	__internal_trig_reduction_slowpathd, 
	(
	param0
	);
	ld.param.f64 	%fd17504, [retval0];
	ld.param.b32 	%r4056, [retval0+8];
	} // callseq 1485
$L__BB1_1434:
	shl.b32 	%r2911, %r4056, 6;
	cvt.u64.u32 	%rd921, %r2911;
	and.b64  	%rd922, %rd921, 64;
	mov.u64 	%rd923, __cudart_sin_cos_coeffs;
	add.s64 	%rd924, %rd923, %rd922;
	mul.rn.f64 	%fd12526, %fd17504, %fd17504;
	and.b32  	%r2912, %r4056, 1;
	setp.eq.b32 	%p1391, %r2912, 1;
	selp.f64 	%fd12527, 0dBDA8FF8320FD8164, 0d3DE5DB65F9785EBA, %p1391;
	ld.global.nc.v2.f64 	{%fd12528, %fd12529}, [%rd924];
	fma.rn.f64 	%fd12530, %fd12527, %fd12526, %fd12528;
	fma.rn.f64 	%fd12531, %fd12530, %fd12526, %fd12529;
	ld.global.nc.v2.f64 	{%fd12532, %fd12533}, [%rd924+16];
	fma.rn.f64 	%fd12534, %fd12531, %fd12526, %fd12532;
	fma.rn.f64 	%fd12535, %fd12534, %fd12526, %fd12533;
	ld.global.nc.v2.f64 	{%fd12536, %fd12537}, [%rd924+32];
	fma.rn.f64 	%fd12538, %fd12535, %fd12526, %fd12536;
	fma.rn.f64 	%fd12539, %fd12538, %fd12526, %fd12537;
	fma.rn.f64 	%fd12540, %fd12539, %fd17504, %fd17504;
	fma.rn.f64 	%fd12541, %fd12539, %fd12526, 0d3FF0000000000000;
	selp.f64 	%fd12542, %fd12541, %fd12540, %p1391;
	and.b32  	%r2913, %r4056, 2;
	setp.eq.s32 	%p1392, %r2913, 0;
	mov.f64 	%fd12543, 0d0000000000000000;
	sub.f64 	%fd12544, %fd12543, %fd12542;
	selp.f64 	%fd12545, %fd12542, %fd12544, %p1392;
	mul.f64 	%fd12546, %fd2056, %fd12545;
	mul.f64 	%fd12547, %fd2055, %fd2135;
	sub.f64 	%fd12548, %fd12546, %fd12547;
	sub.f64 	%fd12549, %fd12548, %fd2067;
	abs.f64 	%fd12550, %fd12549;
	abs.f64 	%fd12551, %fd2129;
	setp.geu.f64 	%p1393, %fd12551, %fd12550;
	@%p1393 bra 	$L__BB1_1436;
	mul.f64 	%fd12553, %fd17498, 0d404CA5DC1A63C1F5;
	mul.wide.u32 	%rd927, %r4057, 8;
	add.s64 	%rd928, %rd6, %rd927;
	st.local.f64 	[%rd928], %fd12553;
	add.s32 	%r4057, %r4057, 1;
	bra.uni 	$L__BB1_1437;
$L__BB1_1436:
	mul.f64 	%fd12552, %fd17498, 0dC04CA5DC1A63C1F5;
	mul.wide.u32 	%rd925, %r4057, 8;
	add.s64 	%rd926, %rd6, %rd925;
	st.local.f64 	[%rd926], %fd12552;
	add.s32 	%r4057, %r4057, 1;
$L__BB1_1437:
	setp.eq.s32 	%p1401, %r4057, 0;
	@%p1401 bra 	$L__BB1_1468;
	ld.local.f64 	%fd12618, [%rd6];
	mul.f64 	%fd2140, %fd12618, 0d3F91DF46A2529D3A;
	abs.f64 	%fd2141, %fd2140;
	setp.neu.f64 	%p1402, %fd2141, 0d7FF0000000000000;
	@%p1402 bra 	$L__BB1_1440;
	mov.f64 	%fd12624, 0d0000000000000000;
	mul.rn.f64 	%fd17506, %fd2140, %fd12624;
	mov.b32 	%r4059, 1;
	bra.uni 	$L__BB1_1443;
$L__BB1_1440:
	mul.f64 	%fd12619, %fd2140, 0d3FE45F306DC9C883;
	cvt.rni.s32.f64 	%r4058, %fd12619;
	cvt.rn.f64.s32 	%fd12620, %r4058;
	fma.rn.f64 	%fd12621, %fd12620, 0dBFF921FB54442D18, %fd2140;
	fma.rn.f64 	%fd12622, %fd12620, 0dBC91A62633145C00, %fd12621;
	fma.rn.f64 	%fd17506, %fd12620, 0dB97B839A252049C0, %fd12622;
	setp.ltu.f64 	%p1403, %fd2141, 0d41E0000000000000;
	@%p1403 bra 	$L__BB1_1442;
	{ // callseq 1486, 0
	.param .b64 param0;
	st.param.f64 	[param0], %fd2140;
	.param .align 16 .b8 retval0[16];
	call.uni (retval0), 
	__internal_trig_reduction_slowpathd, 
	(
	param0
	);
	ld.param.f64 	%fd17506, [retval0];
	ld.param.b32 	%r4058, [retval0+8];
	} // callseq 1486
$L__BB1_1442:
	add.s32 	%r4059, %r4058, 1;
$L__BB1_1443:
	shl.b32 	%r2929, %r4059, 6;
	cvt.u64.u32 	%rd929, %r2929;
	and.b64  	%rd930, %rd929, 64;
	mov.u64 	%rd931, __cudart_sin_cos_coeffs;
	add.s64 	%rd932, %rd931, %rd930;
	mul.rn.f64 	%fd12625, %fd17506, %fd17506;
	and.b32  	%r2930, %r4059, 1;
	setp.eq.b32 	%p1405, %r2930, 1;
	selp.f64 	%fd12626, 0dBDA8FF8320FD8164, 0d3DE5DB65F9785EBA, %p1405;
	ld.global.nc.v2.f64 	{%fd12627, %fd12628}, [%rd932];
	fma.rn.f64 	%fd12629, %fd12626, %fd12625, %fd12627;
	fma.rn.f64 	%fd12630, %fd12629, %fd12625, %fd12628;
	ld.global.nc.v2.f64 	{%fd12631, %fd12632}, [%rd932+16];
	fma.rn.f64 	%fd12633, %fd12630, %fd12625, %fd12631;
	fma.rn.f64 	%fd12634, %fd12633, %fd12625, %fd12632;
	ld.global.nc.v2.f64 	{%fd12635, %fd12636}, [%rd932+32];
	fma.rn.f64 	%fd12637, %fd12634, %fd12625, %fd12635;
	fma.rn.f64 	%fd12638, %fd12637, %fd12625, %fd12636;
	fma.rn.f64 	%fd12639, %fd12638, %fd17506, %fd17506;
	fma.rn.f64 	%fd12640, %fd12638, %fd12625, 0d3FF0000000000000;
	selp.f64 	%fd12641, %fd12640, %fd12639, %p1405;
	and.b32  	%r2931, %r4059, 2;
	setp.eq.s32 	%p1406, %r2931, 0;
	mov.f64 	%fd12642, 0d0000000000000000;
	sub.f64 	%fd12643, %fd12642, %fd12641;
	selp.f64 	%fd2147, %fd12641, %fd12643, %p1406;
	@%p1402 bra 	$L__BB1_1445;
	mov.f64 	%fd12649, 0d0000000000000000;
	mul.rn.f64 	%fd17507, %fd2140, %fd12649;
	mov.b32 	%r4060, 0;
	bra.uni 	$L__BB1_1447;
$L__BB1_1445:
	mul.f64 	%fd12644, %fd2140, 0d3FE45F306DC9C883;
	cvt.rni.s32.f64 	%r4060, %fd12644;
	cvt.rn.f64.s32 	%fd12645, %r4060;
	fma.rn.f64 	%fd12646, %fd12645, 0dBFF921FB54442D18, %fd2140;
	fma.rn.f64 	%fd12647, %fd12645, 0dBC91A62633145C00, %fd12646;
	fma.rn.f64 	%fd17507, %fd12645, 0dB97B839A252049C0, %fd12647;
	setp.ltu.f64 	%p1407, %fd2141, 0d41E0000000000000;
	@%p1407 bra 	$L__BB1_1447;
	{ // callseq 1487, 0
	.param .b64 param0;
	st.param.f64 	[param0], %fd2140;
	.param .align 16 .b8 retval0[16];
	call.uni (retval0), 
	__internal_trig_reduction_slowpathd, 
	(
	param0
	);
	ld.param.f64 	%fd17507, [retval0];
	ld.param.b32 	%r4060, [retval0+8];
	} // callseq 1487
$L__BB1_1447:
	shl.b32 	%r2934, %r4060, 6;
	cvt.u64.u32 	%rd933, %r2934;
	and.b64  	%rd934, %rd933, 64;
	mov.u64 	%rd935, __cudart_sin_cos_coeffs;
	add.s64 	%rd936, %rd935, %rd934;
	mul.rn.f64 	%fd12650, %fd17507, %fd17507;
	and.b32  	%r2935, %r4060, 1;
	setp.eq.b32 	%p1408, %r2935, 1;
	selp.f64 	%fd12651, 0dBDA8FF8320FD8164, 0d3DE5DB65F9785EBA, %p1408;
	ld.global.nc.v2.f64 	{%fd12652, %fd12653}, [%rd936];
	fma.rn.f64 	%fd12654, %fd12651, %fd12650, %fd12652;
	fma.rn.f64 	%fd12655, %fd12654, %fd12650, %fd12653;
	ld.global.nc.v2.f64 	{%fd12656, %fd12657}, [%rd936+16];
	fma.rn.f64 	%fd12658, %fd12655, %fd12650, %fd12656;
	fma.rn.f64 	%fd12659, %fd12658, %fd12650, %fd12657;
	ld.global.nc.v2.f64 	{%fd12660, %fd12661}, [%rd936+32];
	fma.rn.f64 	%fd12662, %fd12659, %fd12650, %fd12660;
	fma.rn.f64 	%fd12663, %fd12662, %fd12650, %fd12661;
	fma.rn.f64 	%fd12664, %fd12663, %fd17507, %fd17507;
	fma.rn.f64 	%fd12665, %fd12663, %fd12650, 0d3FF0000000000000;
	selp.f64 	%fd12666, %fd12665, %fd12664, %p1408;
	and.b32  	%r2936, %r4060, 2;
	setp.eq.s32 	%p1409, %r2936, 0;
	mov.f64 	%fd12667, 0d0000000000000000;
	sub.f64 	%fd12668, %fd12667, %fd12666;
	selp.f64 	%fd12669, %fd12666, %fd12668, %p1409;
	mul.f64 	%fd12670, %fd2056, %fd2147;
	fma.rn.f64 	%fd12671, %fd2055, %fd12669, %fd12670;
	mul.f64 	%fd2152, %fd2057, 0d0000000000000000;
	add.f64 	%fd2153, %fd12671, %fd2152;
	mul.f64 	%fd12672, %fd2056, 0d0000000000000000;
	fma.rn.f64 	%fd12673, %fd2055, 0d0000000000000000, %fd12672;
	add.f64 	%fd2154, %fd12673, %fd2057;
	mul.f64 	%fd2155, %fd2154, %fd2154;
	fma.rn.f64 	%fd12674, %fd2153, %fd2153, %fd2155;
	sqrt.rn.f64 	%fd12675, %fd12674;
	div.rn.f64 	%fd2156, %fd2154, %fd12675;
	{
	.reg .b32 %temp; 
	mov.b64 	{%temp, %r917}, %fd2156;
	}
	abs.f64 	%fd2157, %fd2156;
	{
	.reg .b32 %temp; 
	mov.b64 	{%temp, %r2937}, %fd2157;
	}
	setp.gt.s32 	%p1410, %r2937, 1071801957;
	@%p1410 bra 	$L__BB1_1451;
	mul.f64 	%fd12716, %fd2156, %fd2156;
	fma.rn.f64 	%fd12717, %fd12716, 0d3FB0066BDC1895E9, 0dBFB3823B180754AF;
	fma.rn.f64 	%fd12718, %fd12717, %fd12716, 0d3FB11E52CC2F79AE;
	fma.rn.f64 	%fd12719, %fd12718, %fd12716, 0dBF924EAF3526861B;
	fma.rn.f64 	%fd12720, %fd12719, %fd12716, 0d3F91DF02A31E6CB7;
	fma.rn.f64 	%fd12721, %fd12720, %fd12716, 0d3F847D18B0EEC6CC;
	fma.rn.f64 	%fd12722, %fd12721, %fd12716, 0d3F8D0AF961BA53B0;
	fma.rn.f64 	%fd12723, %fd12722, %fd12716, 0d3F91BF7734CF1C48;
	fma.rn.f64 	%fd12724, %fd12723, %fd12716, 0d3F96E91483144EF7;
	fma.rn.f64 	%fd12725, %fd12724, %fd12716, 0d3F9F1C6E0A4F9F81;
	fma.rn.f64 	%fd12726, %fd12725, %fd12716, 0d3FA6DB6DC27FA92B;
	fma.rn.f64 	%fd12727, %fd12726, %fd12716, 0d3FB333333320F91B;
	fma.rn.f64 	%fd12728, %fd12727, %fd12716, 0d3FC5555555555F4D;
	mul.f64 	%fd12729, %fd12716, %fd12728;
	fma.rn.f64 	%fd2158, %fd12729, %fd2157, %fd2157;
	setp.gt.s32 	%p1414, %r917, -1;
	@%p1414 bra 	$L__BB1_1450;
	mov.f64 	%fd12734, 0d3C91A62633145C07;
	add.rn.f64 	%fd12735, %fd2158, %fd12734;
	mov.f64 	%fd12736, 0d3FF921FB54442D18;
	add.rn.f64 	%fd17508, %fd12736, %fd12735;
	bra.uni 	$L__BB1_1452;
$L__BB1_1450:
	mov.f64 	%fd12730, 0dBC91A62633145C07;
	add.rn.f64 	%fd12731, %fd2158, %fd12730;
	neg.f64 	%fd12732, %fd12731;
	mov.f64 	%fd12733, 0d3FF921FB54442D18;
	add.rn.f64 	%fd17508, %fd12733, %fd12732;
	bra.uni 	$L__BB1_1452;
$L__BB1_1451:
	mov.f64 	%fd12676, 0d3FF0000000000000;
	sub.f64 	%fd12677, %fd12676, %fd2157;
	{
	.reg .b32 %temp; 
	mov.b64 	{%r2938, %temp}, %fd12677;
	}
	{
	.reg .b32 %temp; 
	mov.b64 	{%temp, %r2939}, %fd12677;
	}
	add.s32 	%r2940, %r2939, -1048576;
	mov.b64 	%fd12678, {%r2938, %r2940};
	rsqrt.approx.ftz.f64 	%fd12679, %fd12678;
	{
	.reg .b32 %temp; 
	mov.b64 	{%r2941, %temp}, %fd12679;
	}
	{
	.reg .b32 %temp; 
	mov.b64 	{%temp, %r2942}, %fd12679;
	}
	add.s32 	%r2943, %r2942, -1048576;
	mov.b64 	%fd12680, {%r2941, %r2943};
	mul.f64 	%fd12681, %fd12678, %fd12679;
	neg.f64 	%fd12682, %fd12681;
	fma.rn.f64 	%fd12683, %fd12681, %fd12682, %fd12678;
	fma.rn.f64 	%fd12684, %fd12683, %fd12680, %fd12681;
	neg.f64 	%fd12685, %fd12684;
	fma.rn.f64 	%fd12686, %fd12679, %fd12685, 0d3FF0000000000000;
	fma.rn.f64 	%fd12687, %fd12686, %fd12680, %fd12680;
	fma.rn.f64 	%fd12688, %fd12684, %fd12685, %fd12678;
	fma.rn.f64 	%fd12689, %fd12688, %fd12687, %fd12684;
	{
	.reg .b32 %temp; 
	mov.b64 	{%r2944, %temp}, %fd12689;
	}
	{
	.reg .b32 %temp; 
	mov.b64 	{%temp, %r2945}, %fd12689;
	}
	add.s32 	%r2946, %r2945, 1048576;
	mov.b64 	%fd12690, {%r2944, %r2946};
	fma.rn.f64 	%fd12691, %fd12677, 0d3EC715B371155F70, 0dBEBAC2FE66FAAC4B;
	fma.rn.f64 	%fd12692, %fd12691, %fd12677, 0d3ED9A9B88EFCD9B8;
	fma.rn.f64 	%fd12693, %fd12692, %fd12677, 0d3EDD0F40A8A0C4C3;
	fma.rn.f64 	%fd12694, %fd12693, %fd12677, 0d3EF46D4CFA9E0E1F;
	fma.rn.f64 	%fd12695, %fd12694, %fd12677, 0d3F079C168D1E2422;
	fma.rn.f64 	%fd12696, %fd12695, %fd12677, 0d3F1C9A88C3BCA540;
	fma.rn.f64 	%fd12697, %fd12696, %fd12677, 0d3F31C4E64BD476DF;
	fma.rn.f64 	%fd12698, %fd12697, %fd12677, 0d3F46E8BA60009C8F;
	fma.rn.f64 	%fd12699, %fd12698, %fd12677, 0d3F5F1C71C62B05A2;
	fma.rn.f64 	%fd12700, %fd12699, %fd12677, 0d3F76DB6DB6DC9F2C;
	fma.rn.f64 	%fd12701, %fd12700, %fd12677, 0d3F9333333333329C;
	fma.rn.f64 	%fd12702, %fd12701, %fd12677, 0d3FB5555555555555;
	setp.lt.s32 	%p1411, %r2939, 1;
	mov.f64 	%fd12703, 0d0000000000000000;
	mul.rn.f64 	%fd12704, %fd2157, %fd12703;
	mul.f64 	%fd12705, %fd12677, %fd12702;
	fma.rn.f64 	%fd12706, %fd12705, %fd12690, %fd12690;
	selp.f64 	%fd12707, %fd12704, %fd12706, %p1411;
	setp.lt.s32 	%p1412, %r2939, 0;
	mov.f64 	%fd12708, 0d7FF0000000000000;
	mul.rn.f64 	%fd12709, %fd12707, %fd12708;
	selp.f64 	%fd12710, %fd12709, %fd12707, %p1412;
	setp.lt.s32 	%p1413, %r917, 0;
	mov.f64 	%fd12711, 0dBCA1A62633145C07;
	add.rn.f64 	%fd12712, %fd12710, %fd12711;
	neg.f64 	%fd12713, %fd12712;
	mov.f64 	%fd12714, 0d400921FB54442D18;
	add.rn.f64 	%fd12715, %fd12714, %fd12713;
	selp.f64 	%fd17508, %fd12715, %fd12710, %p1413;
$L__BB1_1452:
	mul.f64 	%fd12737, %fd17508, 0d404CA5DC1A63C1F5;
	setp.gt.f64 	%p1415, %fd2153, 0d0000000000000000;
	neg.f64 	%fd12738, %fd12737;
	selp.f64 	%fd17487, %fd12738, %fd12737, %p1415;
	setp.eq.s32 	%p1416, %r4057, 1;
	@%p1416 bra 	$L__BB1_1468;
	ld.local.f64 	%fd12739, [%rd6+8];
	mul.f64 	%fd2164, %fd12739, 0d3F91DF46A2529D3A;
	abs.f64 	%fd2165, %fd2164;
	setp.eq.f64 	%p1417, %fd2165, 0d7FF0000000000000;
	@%p1417 bra 	$L__BB1_1457;
	mul.f64 	%fd12740, %fd2164, 0d3FE45F306DC9C883;
	cvt.rni.s32.f64 	%r4061, %fd12740;
	cvt.rn.f64.s32 	%fd12741, %r4061;
	fma.rn.f64 	%fd12742, %fd12741, 0dBFF921FB54442D18, %fd2164;
	fma.rn.f64 	%fd12743, %fd12741, 0dBC91A62633145C00, %fd12742;
	fma.rn.f64 	%fd17510, %fd12741, 0dB97B839A252049C0, %fd12743;
	setp.ltu.f64 	%p1418, %fd2165, 0d41E0000000000000;
	@%p1418 bra 	$L__BB1_1456;
	{ // callseq 1488, 0
	.param .b64 param0;
	st.param.f64 	[param0], %fd2164;
	.param .align 16 .b8 retval0[16];
	call.uni (retval0), 
	__internal_trig_reduction_slowpathd, 
	(
	param0
	);
	ld.param.f64 	%fd17510, [retval0];
	ld.param.b32 	%r4061, [retval0+8];
	} // callseq 1488
$L__BB1_1456:
	add.s32 	%r4062, %r4061, 1;
	bra.uni 	$L__BB1_1458;
$L__BB1_1457:
	mov.f64 	%fd12745, 0d0000000000000000;
	mul.rn.f64 	%fd17510, %fd2164, %fd12745;
	mov.b32 	%r4062, 1;
$L__BB1_1458:
	shl.b32 	%r2949, %r4062, 6;
	cvt.u64.u32 	%rd937, %r2949;
	and.b64  	%rd938, %rd937, 64;
	mov.u64 	%rd939, __cudart_sin_cos_coeffs;
	add.s64 	%rd940, %rd939, %rd938;
	mul.rn.f64 	%fd12746, %fd17510, %fd17510;
	and.b32  	%r2950, %r4062, 1;
	setp.eq.b32 	%p1420, %r2950, 1;
	selp.f64 	%fd12747, 0dBDA8FF8320FD8164, 0d3DE5DB65F9785EBA, %p1420;
	ld.global.nc.v2.f64 	{%fd12748, %fd12749}, [%rd940];
	fma.rn.f64 	%fd12750, %fd12747, %fd12746, %fd12748;
	fma.rn.f64 	%fd12751, %fd12750, %fd12746, %fd12749;
	ld.global.nc.v2.f64 	{%fd12752, %fd12753}, [%rd940+16];
	fma.rn.f64 	%fd12754, %fd12751, %fd12746, %fd12752;
	fma.rn.f64 	%fd12755, %fd12754, %fd12746, %fd12753;
	ld.global.nc.v2.f64 	{%fd12756, %fd12757}, [%rd940+32];
	fma.rn.f64 	%fd12758, %fd12755, %fd12746, %fd12756;
	fma.rn.f64 	%fd12759, %fd12758, %fd12746, %fd12757;
	fma.rn.f64 	%fd12760, %fd12759, %fd17510, %fd17510;
	fma.rn.f64 	%fd12761, %fd12759, %fd12746, 0d3FF0000000000000;
	selp.f64 	%fd12762, %fd12761, %fd12760, %p1420;
	and.b32  	%r2951, %r4062, 2;
	setp.eq.s32 	%p1421, %r2951, 0;
	mov.f64 	%fd12763, 0d0000000000000000;
	sub.f64 	%fd12764, %fd12763, %fd12762;
	selp.f64 	%fd2171, %fd12762, %fd12764, %p1421;
	@%p1417 bra 	$L__BB1_1461;
	mul.f64 	%fd12765, %fd2164, 0d3FE45F306DC9C883;
	cvt.rni.s32.f64 	%r4063, %fd12765;
	cvt.rn.f64.s32 	%fd12766, %r4063;
	fma.rn.f64 	%fd12767, %fd12766, 0dBFF921FB54442D18, %fd2164;
	fma.rn.f64 	%fd12768, %fd12766, 0dBC91A62633145C00, %fd12767;
	fma.rn.f64 	%fd17511, %fd12766, 0dB97B839A252049C0, %fd12768;
	setp.ltu.f64 	%p1422, %fd2165, 0d41E0000000000000;
	@%p1422 bra 	$L__BB1_1462;
	{ // callseq 1489, 0
	.param .b64 param0;
	st.param.f64 	[param0], %fd2164;
	.param .align 16 .b8 retval0[16];
	call.uni (retval0), 
	__internal_trig_reduction_slowpathd, 
	(
	param0
	);
	ld.param.f64 	%fd17511, [retval0];
	ld.param.b32 	%r4063, [retval0+8];
	} // callseq 1489
	bra.uni 	$L__BB1_1462;
$L__BB1_1461:
	mov.f64 	%fd12770, 0d0000000000000000;
	mul.rn.f64 	%fd17511, %fd2164, %fd12770;
	mov.b32 	%r4063, 0;
$L__BB1_1462:
	shl.b32 	%r2954, %r4063, 6;
	cvt.u64.u32 	%rd941, %r2954;
	and.b64  	%rd942, %rd941, 64;
	mov.u64 	%rd943, __cudart_sin_cos_coeffs;
	add.s64 	%rd944, %rd943, %rd942;
	mul.rn.f64 	%fd12771, %fd17511, %fd17511;
	and.b32  	%r2955, %r4063, 1;
	setp.eq.b32 	%p1423, %r2955, 1;
	selp.f64 	%fd12772, 0dBDA8FF8320FD8164, 0d3DE5DB65F9785EBA, %p1423;
	ld.global.nc.v2.f64 	{%fd12773, %fd12774}, [%rd944];
	fma.rn.f64 	%fd12775, %fd12772, %fd12771, %fd12773;
	fma.rn.f64 	%fd12776, %fd12775, %fd12771, %fd12774;
	ld.global.nc.v2.f64 	{%fd12777, %fd12778}, [%rd944+16];
	fma.rn.f64 	%fd12779, %fd12776, %fd12771, %fd12777;
	fma.rn.f64 	%fd12780, %fd12779, %fd12771, %fd12778;
	ld.global.nc.v2.f64 	{%fd12781, %fd12782}, [%rd944+32];
	fma.rn.f64 	%fd12783, %fd12780, %fd12771, %fd12781;
	fma.rn.f64 	%fd12784, %fd12783, %fd12771, %fd12782;
	fma.rn.f64 	%fd12785, %fd12784, %fd17511, %fd17511;
	fma.rn.f64 	%fd12786, %fd12784, %fd12771, 0d3FF0000000000000;
	selp.f64 	%fd12787, %fd12786, %fd12785, %p1423;
	and.b32  	%r2956, %r4063, 2;
	setp.eq.s32 	%p1424, %r2956, 0;
	mov.f64 	%fd12788, 0d0000000000000000;
	sub.f64 	%fd12789, %fd12788, %fd12787;
	selp.f64 	%fd12790, %fd12787, %fd12789, %p1424;
	mul.f64 	%fd12791, %fd2056, %fd2171;
	fma.rn.f64 	%fd12792, %fd2055, %fd12790, %fd12791;
	add.f64 	%fd2176, %fd12792, %fd2152;
	fma.rn.f64 	%fd12793, %fd2176, %fd2176, %fd2155;
	sqrt.rn.f64 	%fd12794, %fd12793;
	div.rn.f64 	%fd2177, %fd2154, %fd12794;
	{
	.reg .b32 %temp; 
	mov.b64 	{%temp, %r926}, %fd2177;
	}
	abs.f64 	%fd2178, %fd2177;
	{
	.reg .b32 %temp; 
	mov.b64 	{%temp, %r2957}, %fd2178;
	}
	setp.lt.s32 	%p1425, %r2957, 1071801958;
	@%p1425 bra 	$L__BB1_1464;
	mov.f64 	%fd12795, 0d3FF0000000000000;
	sub.f64 	%fd12796, %fd12795, %fd2178;
	{
	.reg .b32 %temp; 
	mov.b64 	{%r2958, %temp}, %fd12796;
	}
	{
	.reg .b32 %temp; 
	mov.b64 	{%temp, %r2959}, %fd12796;
	}
	add.s32 	%r2960, %r2959, -1048576;
	mov.b64 	%fd12797, {%r2958, %r2960};
	rsqrt.approx.ftz.f64 	%fd12798, %fd12797;
	{
	.reg .b32 %temp; 
	mov.b64 	{%r2961, %temp}, %fd12798;
	}
	{
	.reg .b32 %temp; 
	mov.b64 	{%temp, %r2962}, %fd12798;
	}
	add.s32 	%r2963, %r2962, -1048576;
	mov.b64 	%fd12799, {%r2961, %r2963};
	mul.f64 	%fd12800, %fd12797, %fd12798;
	neg.f64 	%fd12801, %fd12800;
	fma.rn.f64 	%fd12802, %fd12800, %fd12801, %fd12797;
	fma.rn.f64 	%fd12803, %fd12802, %fd12799, %fd12800;
	neg.f64 	%fd12804, %fd12803;
	fma.rn.f64 	%fd12805, %fd12798, %fd12804, 0d3FF0000000000000;
	fma.rn.f64 	%fd12806, %fd12805, %fd12799, %fd12799;
	fma.rn.f64 	%fd12807, %fd12803, %fd12804, %fd12797;
	fma.rn.f64 	%fd12808, %fd12807, %fd12806, %fd12803;
	{
	.reg .b32 %temp; 
	mov.b64 	{%r2964, %temp}, %fd12808;
	}
	{
	.reg .b32 %temp; 
	mov.b64 	{%temp, %r2965}, %fd12808;
	}
	add.s32 	%r2966, %r2965, 1048576;
	mov.b64 	%fd12809, {%r2964, %r2966};
	fma.rn.f64 	%fd12810, %fd12796, 0d3EC715B371155F70, 0dBEBAC2FE66FAAC4B;
	fma.rn.f64 	%fd12811, %fd12810, %fd12796, 0d3ED9A9B88EFCD9B8;
	fma.rn.f64 	%fd12812, %fd12811, %fd12796, 0d3EDD0F40A8A0C4C3;
	fma.rn.f64 	%fd12813, %fd12812, %fd12796, 0d3EF46D4CFA9E0E1F;
	fma.rn.f64 	%fd12814, %fd12813, %fd12796, 0d3F079C168D1E2422;
	fma.rn.f64 	%fd12815, %fd12814, %fd12796, 0d3F1C9A88C3BCA540;
	fma.rn.f64 	%fd12816, %fd12815, %fd12796, 0d3F31C4E64BD476DF;
	fma.rn.f64 	%fd12817, %fd12816, %fd12796, 0d3F46E8BA60009C8F;
	fma.rn.f64 	%fd12818, %fd12817, %fd12796, 0d3F5F1C71C62B05A2;
	fma.rn.f64 	%fd12819, %fd12818, %fd12796, 0d3F76DB6DB6DC9F2C;
	fma.rn.f64 	%fd12820, %fd12819, %fd12796, 0d3F9333333333329C;
	fma.rn.f64 	%fd12821, %fd12820, %fd12796, 0d3FB5555555555555;
	setp.lt.s32 	%p1426, %r2959, 1;
	mov.f64 	%fd12822, 0d0000000000000000;
	mul.rn.f64 	%fd12823, %fd2178, %fd12822;
	mul.f64 	%fd12824, %fd12796, %fd12821;
	fma.rn.f64 	%fd12825, %fd12824, %fd12809, %fd12809;
	selp.f64 	%fd12826, %fd12823, %fd12825, %p1426;
	setp.lt.s32 	%p1427, %r2959, 0;
	mov.f64 	%fd12827, 0d7FF0000000000000;
	mul.rn.f64 	%fd12828, %fd12826, %fd12827;
	selp.f64 	%fd12829, %fd12828, %fd12826, %p1427;
	setp.lt.s32 	%p1428, %r926, 0;
	mov.f64 	%fd12830, 0dBCA1A62633145C07;
	add.rn.f64 	%fd12831, %fd12829, %fd12830;
	neg.f64 	%fd12832, %fd12831;
	mov.f64 	%fd12833, 0d400921FB54442D18;
	add.rn.f64 	%fd12834, %fd12833, %fd12832;
	selp.f64 	%fd17512, %fd12834, %fd12829, %p1428;
	bra.uni 	$L__BB1_1467;
$L__BB1_1464:
	mul.f64 	%fd12835, %fd2177, %fd2177;
	fma.rn.f64 	%fd12836, %fd12835, 0d3FB0066BDC1895E9, 0dBFB3823B180754AF;
	fma.rn.f64 	%fd12837, %fd12836, %fd12835, 0d3FB11E52CC2F79AE;
	fma.rn.f64 	%fd12838, %fd12837, %fd12835, 0dBF924EAF3526861B;
	fma.rn.f64 	%fd12839, %fd12838, %fd12835, 0d3F91DF02A31E6CB7;
	fma.rn.f64 	%fd12840, %fd12839, %fd12835, 0d3F847D18B0EEC6CC;
	fma.rn.f64 	%fd12841, %fd12840, %fd12835, 0d3F8D0AF961BA53B0;
	fma.rn.f64 	%fd12842, %fd12841, %fd12835, 0d3F91BF7734CF1C48;
	fma.rn.f64 	%fd12843, %fd12842, %fd12835, 0d3F96E91483144EF7;
	fma.rn.f64 	%fd12844, %fd12843, %fd12835, 0d3F9F1C6E0A4F9F81;
	fma.rn.f64 	%fd12845, %fd12844, %fd12835, 0d3FA6DB6DC27FA92B;
	fma.rn.f64 	%fd12846, %fd12845, %fd12835, 0d3FB333333320F91B;
	fma.rn.f64 	%fd12847, %fd12846, %fd12835, 0d3FC5555555555F4D;
	mul.f64 	%fd12848, %fd12835, %fd12847;
	fma.rn.f64 	%fd2180, %fd12848, %fd2178, %fd2178;
	setp.lt.s32 	%p1429, %r926, 0;
	@%p1429 bra 	$L__BB1_1466;
	mov.f64 	%fd12849, 0dBC91A62633145C07;
	add.rn.f64 	%fd12850, %fd2180, %fd12849;
	neg.f64 	%fd12851, %fd12850;
	mov.f64 	%fd12852, 0d3FF921FB54442D18;
	add.rn.f64 	%fd17512, %fd12852, %fd12851;
	bra.uni 	$L__BB1_1467;
$L__BB1_1466:
	mov.f64 	%fd12853, 0d3C91A62633145C07;
	add.rn.f64 	%fd12854, %fd2180, %fd12853;
	mov.f64 	%fd12855, 0d3FF921FB54442D18;
	add.rn.f64 	%fd17512, %fd12855, %fd12854;
$L__BB1_1467:
	mul.f64 	%fd12856, %fd17512, 0d404CA5DC1A63C1F5;
	setp.gt.f64 	%p1430, %fd2176, 0d0000000000000000;
	neg.f64 	%fd12857, %fd12856;
	selp.f64 	%fd17488, %fd12857, %fd12856, %p1430;
$L__BB1_1468:
	ld.global.f64 	%fd12858, [%rd43+32];
	mul.f64 	%fd12859, %fd12858, %fd2055;
	div.rn.f64 	%fd2187, %fd12859, %fd2060;
	mul.f64 	%fd12860, %fd12858, %fd2056;
	div.rn.f64 	%fd2188, %fd12860, %fd2060;
	mul.f64 	%fd12861, %fd12858, %fd2057;
	div.rn.f64 	%fd2189, %fd12861, %fd2060;
	@%p1401 bra 	$L__BB1_1514;
	shl.b32 	%r2967, %r4040, 1;
	or.b32  	%r2968, %r2967, 1;
	cvt.rn.f64.u32 	%fd17519, %r2968;
	abs.f64 	%fd12862, %fd17487;
	mov.f64 	%fd12863, 0d4066800000000000;
	sub.f64 	%fd12864, %fd12863, %fd12862;
	min.f64 	%fd12865, %fd12862, %fd12864;
	setp.lt.f64 	%p1432, %fd12865, %fd2047;
	@%p1432 bra 	$L__BB1_1491;
	mul.f64 	%fd2191, %fd17487, 0d3F91DF46A2529D3A;
	abs.f64 	%fd2192, %fd2191;
	setp.neu.f64 	%p1433, %fd2192, 0d7FF0000000000000;
	@%p1433 bra 	$L__BB1_1472;
	mov.f64 	%fd12871, 0d0000000000000000;
	mul.rn.f64 	%fd17515, %fd2191, %fd12871;
	mov.b32 	%r4064, 0;
	bra.uni 	$L__BB1_1474;
$L__BB1_1472:
	mul.f64 	%fd12866, %fd2191, 0d3FE45F306DC9C883;
	cvt.rni.s32.f64 	%r4064, %fd12866;
	cvt.rn.f64.s32 	%fd12867, %r4064;
	fma.rn.f64 	%fd12868, %fd12867, 0dBFF921FB54442D18, %fd2191;
	fma.rn.f64 	%fd12869, %fd12867, 0dBC91A62633145C00, %fd12868;
	fma.rn.f64 	%fd17515, %fd12867, 0dB97B839A252049C0, %fd12869;
	setp.ltu.f64 	%p1434, %fd2192, 0d41E0000000000000;
	@%p1434 bra 	$L__BB1_1474;
	{ // callseq 1490, 0
	.param .b64 param0;
	st.param.f64 	[param0], %fd2191;
	.param .align 16 .b8 retval0[16];
	call.uni (retval0), 
	__internal_trig_reduction_slowpathd, 
	(
	param0
	);
	ld.param.f64 	%fd17515, [retval0];
	ld.param.b32 	%r4064, [retval0+8];
	} // callseq 1490
$L__BB1_1474:
	shl.b32 	%r2971, %r4064, 6;
	cvt.u64.u32 	%rd945, %r2971;
	and.b64  	%rd946, %rd945, 64;
	mov.u64 	%rd947, __cudart_sin_cos_coeffs;
	add.s64 	%rd948, %rd947, %rd946;
	mul.rn.f64 	%fd12872, %fd17515, %fd17515;
	and.b32  	%r2972, %r4064, 1;
	setp.eq.b32 	%p1436, %r2972, 1;
	selp.f64 	%fd12873, 0dBDA8FF8320FD8164, 0d3DE5DB65F9785EBA, %p1436;
	ld.global.nc.v2.f64 	{%fd12874, %fd12875}, [%rd948];
	fma.rn.f64 	%fd12876, %fd12873, %fd12872, %fd12874;
	fma.rn.f64 	%fd12877, %fd12876, %fd12872, %fd12875;
	ld.global.nc.v2.f64 	{%fd12878, %fd12879}, [%rd948+16];
	fma.rn.f64 	%fd12880, %fd12877, %fd12872, %fd12878;
	fma.rn.f64 	%fd12881, %fd12880, %fd12872, %fd12879;
	ld.global.nc.v2.f64 	{%fd12882, %fd12883}, [%rd948+32];
	fma.rn.f64 	%fd12884, %fd12881, %fd12872, %fd12882;
	fma.rn.f64 	%fd12885, %fd12884, %fd12872, %fd12883;
	fma.rn.f64 	%fd12886, %fd12885, %fd17515, %fd17515;
	fma.rn.f64 	%fd12887, %fd12885, %fd12872, 0d3FF0000000000000;
	selp.f64 	%fd12888, %fd12887, %fd12886, %p1436;
	and.b32  	%r2973, %r4064, 2;
	setp.eq.s32 	%p1437, %r2973, 0;
	mov.f64 	%fd12889, 0d0000000000000000;
	sub.f64 	%fd12890, %fd12889, %fd12888;
	selp.f64 	%fd12891, %fd12888, %fd12890, %p1437;
	ld.global.f64 	%fd12892, [%rd43+24];
	cvt.rzi.s32.f64 	%r2974, %fd12892;
	mul.wide.s32 	%rd949, %r2974, 8;
	add.s64 	%rd950, %rd4, %rd949;
	ld.global.f64 	%fd2197, [%rd950+40];
	neg.f64 	%fd12893, %fd2197;
	mul.f64 	%fd2198, %fd12891, %fd12893;
	@%p1433 bra 	$L__BB1_1476;
	mov.f64 	%fd12899, 0d0000000000000000;
	mul.rn.f64 	%fd17517, %fd2191, %fd12899;
	mov.b32 	%r4066, 1;
	bra.uni 	$L__BB1_1479;
$L__BB1_1476:
	mul.f64 	%fd12894, %fd2191, 0d3FE45F306DC9C883;
	cvt.rni.s32.f64 	%r4065, %fd12894;
	cvt.rn.f64.s32 	%fd12895, %r4065;
	fma.rn.f64 	%fd12896, %fd12895, 0dBFF921FB54442D18, %fd2191;
	fma.rn.f64 	%fd12897, %fd12895, 0dBC91A62633145C00, %fd12896;
	fma.rn.f64 	%fd17517, %fd12895, 0dB97B839A252049C0, %fd12897;
	setp.ltu.f64 	%p1438, %fd2192, 0d41E0000000000000;
	@%p1438 bra 	$L__BB1_1478;
	{ // callseq 1491, 0
	.param .b64 param0;
	st.param.f64 	[param0], %fd2191;
	.param .align 16 .b8 retval0[16];
	call.uni (retval0), 
	__internal_trig_reduction_slowpathd, 
	(
	param0
	);
	ld.param.f64 	%fd17517, [retval0];
	ld.param.b32 	%r4065, [retval0+8];
	} // callseq 1491
$L__BB1_1478:
	add.s32 	%r4066, %r4065, 1;
$L__BB1_1479:
	setp.lt.s32 	%p1439, %r863, 1;
	shl.b32 	%r2977, %r4066, 6;
	cvt.u64.u32 	%rd951, %r2977;
	and.b64  	%rd952, %rd951, 64;
	mov.u64 	%rd953, __cudart_sin_cos_coeffs;
	add.s64 	%rd954, %rd953, %rd952;
	mul.rn.f64 	%fd12900, %fd17517, %fd17517;
	and.b32  	%r2978, %r4066, 1;
	setp.eq.b32 	%p1440, %r2978, 1;
	selp.f64 	%fd12901, 0dBDA8FF8320FD8164, 0d3DE5DB65F9785EBA, %p1440;
	ld.global.nc.v2.f64 	{%fd12902, %fd12903}, [%rd954];
	fma.rn.f64 	%fd12904, %fd12901, %fd12900, %fd12902;
	fma.rn.f64 	%fd12905, %fd12904, %fd12900, %fd12903;
	ld.global.nc.v2.f64 	{%fd12906, %fd12907}, [%rd954+16];
	fma.rn.f64 	%fd12908, %fd12905, %fd12900, %fd12906;
	fma.rn.f64 	%fd12909, %fd12908, %fd12900, %fd12907;
	ld.global.nc.v2.f64 	{%fd12910, %fd12911}, [%rd954+32];
	fma.rn.f64 	%fd12912, %fd12909, %fd12900, %fd12910;
	fma.rn.f64 	%fd12913, %fd12912, %fd12900, %fd12911;
	fma.rn.f64 	%fd12914, %fd12913, %fd17517, %fd17517;
	fma.rn.f64 	%fd12915, %fd12913, %fd12900, 0d3FF0000000000000;
	selp.f64 	%fd12916, %fd12915, %fd12914, %p1440;
	and.b32  	%r2979, %r4066, 2;
	setp.eq.s32 	%p1441, %r2979, 0;
	mov.f64 	%fd12917, 0d0000000000000000;
	sub.f64 	%fd12918, %fd12917, %fd12916;
	selp.f64 	%fd12919, %fd12916, %fd12918, %p1441;
	mul.f64 	%fd2204, %fd2197, %fd12919;
	@%p1439 bra 	$L__BB1_1488;
	ld.local.f64 	%fd17518, [%rd6];
	mov.b32 	%r4067, 0;
$L__BB1_1481:
	mul.lo.s32 	%r2981, %r4067, 6;
	mul.wide.u32 	%rd955, %r2981, 8;
	add.s64 	%rd44, %rd3, %rd955;
	ld.global.f64 	%fd12920, [%rd44+32];
	setp.leu.f64 	%p1442, %fd17518, %fd12920;
	@%p1442 bra 	$L__BB1_1487;
	ld.global.f64 	%fd12921, [%rd44+40];
	setp.geu.f64 	%p1443, %fd17518, %fd12921;
	@%p1443 bra 	$L__BB1_1487;
	ld.global.f64 	%fd12922, [%rd44];
	setp.leu.f64 	%p1444, %fd2198, %fd12922;
	@%p1444 bra 	$L__BB1_1487;
	ld.global.f64 	%fd12923, [%rd44+8];
	setp.geu.f64 	%p1445, %fd2198, %fd12923;
	@%p1445 bra 	$L__BB1_1487;
	ld.global.f64 	%fd12924, [%rd44+16];
	setp.leu.f64 	%p1446, %fd2204, %fd12924;
	@%p1446 bra 	$L__BB1_1487;
	ld.global.f64 	%fd12925, [%rd44+24];
	setp.lt.f64 	%p1447, %fd2204, %fd12925;
	mov.b32 	%r4078, 1;
	@%p1447 bra 	$L__BB1_1490;
$L__BB1_1487:
	add.s32 	%r4067, %r4067, 1;
	setp.ne.s32 	%p1448, %r4067, %r863;
	mov.b32 	%r4078, 0;
	@%p1448 bra 	$L__BB1_1481;
$L__BB1_1488:
	mov.u32 	%r937, %r4078;
	setp.eq.s32 	%p1449, %r937, 0;
	mov.b32 	%r4078, 0;
	@%p1449 bra 	$L__BB1_1491;
	ld.local.f64 	%fd17518, [%rd6];
	mov.u32 	%r4078, %r937;
$L__BB1_1490:
	shl.b32 	%r2985, %r4079, 3;
	mul.wide.s32 	%rd956, %r2985, 8;
	add.s64 	%rd957, %rd11, %rd956;
	st.global.f64 	[%rd957], %fd2198;
	st.global.f64 	[%rd957+8], %fd2204;
	st.global.f64 	[%rd957+16], %fd17518;
	st.global.f64 	[%rd957+24], %fd2187;
	st.global.f64 	[%rd957+32], %fd2188;
	st.global.f64 	[%rd957+40], %fd2189;
	ld.global.f64 	%fd12926, [%rd43+24];
	st.global.f64 	[%rd957+48], %fd12926;
	st.global.f64 	[%rd957+56], %fd17519;
	add.f64 	%fd17519, %fd17519, 0d3FF0000000000000;
	add.s32 	%r4079, %r4079, 1;
$L__BB1_1491:
	setp.eq.s32 	%p1450, %r4057, 1;
	@%p1450 bra 	$L__BB1_1514;
	abs.f64 	%fd12927, %fd17488;
	mov.f64 	%fd12928, 0d4066800000000000;
	sub.f64 	%fd12929, %fd12928, %fd12927;
	min.f64 	%fd12930, %fd12927, %fd12929;
	setp.lt.f64 	%p1451, %fd12930, %fd2047;
	@%p1451 bra 	$L__BB1_1514;
	mul.f64 	%fd2210, %fd17488, 0d3F91DF46A2529D3A;
	abs.f64 	%fd2211, %fd2210;
	setp.eq.f64 	%p1452, %fd2211, 0d7FF0000000000000;
	@%p1452 bra 	$L__BB1_1496;
	mul.f64 	%fd12931, %fd2210, 0d3FE45F306DC9C883;
	cvt.rni.s32.f64 	%r4072, %fd12931;
	cvt.rn.f64.s32 	%fd12932, %r4072;
	fma.rn.f64 	%fd12933, %fd12932, 0dBFF921FB54442D18, %fd2210;
	fma.rn.f64 	%fd12934, %fd12932, 0dBC91A62633145C00, %fd12933;
	fma.rn.f64 	%fd17520, %fd12932, 0dB97B839A252049C0, %fd12934;
	setp.ltu.f64 	%p1453, %fd2211, 0d41E0000000000000;
	@%p1453 bra 	$L__BB1_1497;
	{ // callseq 1492, 0
	.param .b64 param0;
	st.param.f64 	[param0], %fd2210;
	.param .align 16 .b8 retval0[16];
	call.uni (retval0), 
	__internal_trig_reduction_slowpathd, 
	(
	param0
	);
	ld.param.f64 	%fd17520, [retval0];
	ld.param.b32 	%r4072, [retval0+8];
	} // callseq 1492
	bra.uni 	$L__BB1_1497;
$L__BB1_1496:
	mov.f64 	%fd12936, 0d0000000000000000;
	mul.rn.f64 	%fd17520, %fd2210, %fd12936;
	mov.b32 	%r4072, 0;
$L__BB1_1497:
	shl.b32 	%r2988, %r4072, 6;
	cvt.u64.u32 	%rd958, %r2988;
	and.b64  	%rd959, %rd958, 64;
	add.s64 	%rd961, %rd830, %rd959;
	mul.rn.f64 	%fd12937, %fd17520, %fd17520;
	and.b32  	%r2989, %r4072, 1;
	setp.eq.b32 	%p1455, %r2989, 1;
	selp.f64 	%fd12938, 0dBDA8FF8320FD8164, 0d3DE5DB65F9785EBA, %p1455;
	ld.global.nc.v2.f64 	{%fd12939, %fd12940}, [%rd961];
	fma.rn.f64 	%fd12941, %fd12938, %fd12937, %fd12939;
	fma.rn.f64 	%fd12942, %fd12941, %fd12937, %fd12940;
	ld.global.nc.v2.f64 	{%fd12943, %fd12944}, [%rd961+16];
	fma.rn.f64 	%fd12945, %fd12942, %fd12937, %fd12943;
	fma.rn.f64 	%fd12946, %fd12945, %fd12937, %fd12944;
	ld.global.nc.v2.f64 	{%fd12947, %fd12948}, [%rd961+32];
	fma.rn.f64 	%fd12949, %fd12946, %fd12937, %fd12947;
	fma.rn.f64 	%fd12950, %fd12949, %fd12937, %fd12948;
	fma.rn.f64 	%fd12951, %fd12950, %fd17520, %fd17520;
	fma.rn.f64 	%fd12952, %fd12950, %fd12937, 0d3FF0000000000000;
	selp.f64 	%fd12953, %fd12952, %fd12951, %p1455;
	and.b32  	%r2990, %r4072, 2;
	setp.eq.s32 	%p1456, %r2990, 0;
	mov.f64 	%fd12954, 0d0000000000000000;
	sub.f64 	%fd12955, %fd12954, %fd12953;
	selp.f64 	%fd12956, %fd12953, %fd12955, %p1456;
	ld.global.f64 	%fd12957, [%rd43+24];
	cvt.rzi.s32.f64 	%r2991, %fd12957;
	mul.wide.s32 	%rd962, %r2991, 8;
	add.s64 	%rd963, %rd4, %rd962;
	ld.global.f64 	%fd2216, [%rd963+40];
	neg.f64 	%fd12958, %fd2216;
	mul.f64 	%fd2217, %fd12956, %fd12958;
	@%p1452 bra 	$L__BB1_1501;
	mul.f64 	%fd12959, %fd2210, 0d3FE45F306DC9C883;
	cvt.rni.s32.f64 	%r4073, %fd12959;
	cvt.rn.f64.s32 	%fd12960, %r4073;
	fma.rn.f64 	%fd12961, %fd12960, 0dBFF921FB54442D18, %fd2210;
	fma.rn.f64 	%fd12962, %fd12960, 0dBC91A62633145C00, %fd12961;
	fma.rn.f64 	%fd17522, %fd12960, 0dB97B839A252049C0, %fd12962;
	setp.ltu.f64 	%p1457, %fd2211, 0d41E0000000000000;
	@%p1457 bra 	$L__BB1_1500;
	{ // callseq 1493, 0
	.param .b64 param0;
	st.param.f64 	[param0], %fd2210;
	.param .align 16 .b8 retval0[16];
	call.uni (retval0), 
	__internal_trig_reduction_slowpathd, 
	(
	param0
	);
	ld.param.f64 	%fd17522, [retval0];
	ld.param.b32 	%r4073, [retval0+8];
	} // callseq 1493
$L__BB1_1500:
	add.s32 	%r4074, %r4073, 1;
	bra.uni 	$L__BB1_1502;
$L__BB1_1501:
	mov.f64 	%fd12964, 0d0000000000000000;
	mul.rn.f64 	%fd17522, %fd2210, %fd12964;
	mov.b32 	%r4074, 1;
$L__BB1_1502:
	setp.lt.s32 	%p1458, %r863, 1;
	shl.b32 	%r2994, %r4074, 6;
	cvt.u64.u32 	%rd964, %r2994;
	and.b64  	%rd965, %rd964, 64;
	mov.u64 	%rd966, __cudart_sin_cos_coeffs;
	add.s64 	%rd967, %rd966, %rd965;
	mul.rn.f64 	%fd12965, %fd17522, %fd17522;
	and.b32  	%r2995, %r4074, 1;
	setp.eq.b32 	%p1459, %r2995, 1;
	selp.f64 	%fd12966, 0dBDA8FF8320FD8164, 0d3DE5DB65F9785EBA, %p1459;
	ld.global.nc.v2.f64 	{%fd12967, %fd12968}, [%rd967];
	fma.rn.f64 	%fd12969, %fd12966, %fd12965, %fd12967;
	fma.rn.f64 	%fd12970, %fd12969, %fd12965, %fd12968;
	ld.global.nc.v2.f64 	{%fd12971, %fd12972}, [%rd967+16];
	fma.rn.f64 	%fd12973, %fd12970, %fd12965, %fd12971;
	fma.rn.f64 	%fd12974, %fd12973, %fd12965, %fd12972;
	ld.global.nc.v2.f64 	{%fd12975, %fd12976}, [%rd967+32];
	fma.rn.f64 	%fd12977, %fd12974, %fd12965, %fd12975;
	fma.rn.f64 	%fd12978, %fd12977, %fd12965, %fd12976;
	fma.rn.f64 	%fd12979, %fd12978, %fd17522, %fd17522;
	fma.rn.f64 	%fd12980, %fd12978, %fd12965, 0d3FF0000000000000;
	selp.f64 	%fd12981, %fd12980, %fd12979, %p1459;
	and.b32  	%r2996, %r4074, 2;
	setp.eq.s32 	%p1460, %r2996, 0;
	mov.f64 	%fd12982, 0d0000000000000000;
	sub.f64 	%fd12983, %fd12982, %fd12981;
	selp.f64 	%fd12984, %fd12981, %fd12983, %p1460;
	mul.f64 	%fd2223, %fd2216, %fd12984;
	@%p1458 bra 	$L__BB1_1511;
	ld.local.f64 	%fd17523, [%rd6+8];
	mov.b32 	%r4075, 0;
$L__BB1_1504:
	mul.lo.s32 	%r2998, %r4075, 6;
	mul.wide.u32 	%rd968, %r2998, 8;
	add.s64 	%rd45, %rd3, %rd968;
	ld.global.f64 	%fd12985, [%rd45+32];
	setp.leu.f64 	%p1461, %fd17523, %fd12985;
	@%p1461 bra 	$L__BB1_1510;
	ld.global.f64 	%fd12986, [%rd45+40];
	setp.geu.f64 	%p1462, %fd17523, %fd12986;
	@%p1462 bra 	$L__BB1_1510;
	ld.global.f64 	%fd12987, [%rd45];
	setp.leu.f64 	%p1463, %fd2217, %fd12987;
	@%p1463 bra 	$L__BB1_1510;
	ld.global.f64 	%fd12988, [%rd45+8];
	setp.geu.f64 	%p1464, %fd2217, %fd12988;
	@%p1464 bra 	$L__BB1_1510;
	ld.global.f64 	%fd12989, [%rd45+16];
	setp.leu.f64 	%p1465, %fd2223, %fd12989;
	@%p1465 bra 	$L__BB1_1510;
	ld.global.f64 	%fd12990, [%rd45+24];
	setp.lt.f64 	%p1466, %fd2223, %fd12990;
	mov.b32 	%r4078, 1;
	@%p1466 bra 	$L__BB1_1513;
$L__BB1_1510:
	add.s32 	%r4075, %r4075, 1;
	setp.ne.s32 	%p1467, %r4075, %r863;
	mov.b32 	%r4078, 0;
	@%p1467 bra 	$L__BB1_1504;
$L__BB1_1511:
	mov.u32 	%r952, %r4078;
	setp.eq.s32 	%p1468, %r952, 0;
	mov.b32 	%r4078, 0;
	@%p1468 bra 	$L__BB1_1514;
	ld.local.f64 	%fd17523, [%rd6+8];
	mov.u32 	%r4078, %r952;
$L__BB1_1513:
	shl.b32 	%r3002, %r4079, 3;
	mul.wide.s32 	%rd969, %r3002, 8;
	add.s64 	%rd970, %rd11, %rd969;
	st.global.f64 	[%rd970], %fd2217;
	st.global.f64 	[%rd970+8], %fd2223;
	st.global.f64 	[%rd970+16], %fd17523;
	st.global.f64 	[%rd970+24], %fd2187;
	st.global.f64 	[%rd970+32], %fd2188;
	st.global.f64 	[%rd970+40], %fd2189;
	ld.global.f64 	%fd12991, [%rd43+24];
	st.global.f64 	[%rd970+48], %fd12991;
	st.global.f64 	[%rd970+56], %fd17519;
	add.s32 	%r4079, %r4079, 1;
$L__BB1_1514:
	add.s32 	%r4040, %r4040, 1;
	ld.global.u32 	%r3003, [%rd5+4];
	setp.lt.s32 	%p1469, %r4040, %r3003;
	@%p1469 bra 	$L__BB1_1369;
$L__BB1_1515:
	setp.lt.s32 	%p1470, %r2, 1;
	mov.f64 	%fd17524, 0d0000000000000000;
	@%p1470 bra 	$L__BB1_1528;
	mov.f64 	%fd17524, 0d0000000000000000;
	mov.b32 	%r4081, 0;
$L__BB1_1517:
	setp.lt.s32 	%p1471, %r4079, 1;
	mul.lo.s32 	%r3005, %r4081, 6;
	mul.wide.u32 	%rd971, %r3005, 8;
	add.s64 	%rd46, %rd37, %rd971;
	ld.global.f64 	%fd12994, [%rd46+40];
	cvt.rzi.s32.f64 	%r960, %fd12994;
	@%p1471 bra 	$L__BB1_1527;
	mov.b32 	%r4082, 0;
	bra.uni 	$L__BB1_1520;
$L__BB1_1519:
	add.s32 	%r4082, %r4082, 1;
	setp.eq.s32 	%p1473, %r4082, %r4079;
	@%p1473 bra 	$L__BB1_1527;
$L__BB1_1520:
	shl.b32 	%r3007, %r4082, 3;
	mul.wide.u32 	%rd972, %r3007, 8;
	add.s64 	%rd47, %rd11, %rd972;
	ld.global.f64 	%fd12995, [%rd47+56];
	cvt.rzi.s32.f64 	%r3008, %fd12995;
	setp.ne.s32 	%p1472, %r3008, %r960;
	@%p1472 bra 	$L__BB1_1519;
	ld.global.f64 	%fd12996, [%rd46+16];
	ld.global.f64 	%fd12997, [%rd47+24];
	ld.global.f64 	%fd12998, [%rd46+24];
	ld.global.f64 	%fd12999, [%rd47+32];
	mul.f64 	%fd13000, %fd12998, %fd12999;
	fma.rn.f64 	%fd13001, %fd12996, %fd12997, %fd13000;
	ld.global.f64 	%fd13002, [%rd46+32];
	ld.global.f64 	%fd13003, [%rd47+40];
	fma.rn.f64 	%fd13004, %fd13002, %fd13003, %fd13001;
	mul.f64 	%fd13005, %fd12998, %fd12998;
	fma.rn.f64 	%fd13006, %fd12996, %fd12996, %fd13005;
	fma.rn.f64 	%fd13007, %fd13002, %fd13002, %fd13006;
	sqrt.rn.f64 	%fd13008, %fd13007;
	mul.f64 	%fd13009, %fd12999, %fd12999;
	fma.rn.f64 	%fd13010, %fd12997, %fd12997, %fd13009;
	fma.rn.f64 	%fd13011, %fd13003, %fd13003, %fd13010;
	sqrt.rn.f64 	%fd13012, %fd13011;
	mul.f64 	%fd13013, %fd13008, %fd13012;
	div.rn.f64 	%fd13014, %fd13004, %fd13013;
	setp.gt.f64 	%p1474, %fd13014, 0d3FF0000000000000;
	selp.f64 	%fd13015, 0d3FF0000000000000, %fd13014, %p1474;
	setp.lt.f64 	%p1475, %fd13015, 0dBFF0000000000000;
	selp.f64 	%fd2228, 0dBFF0000000000000, %fd13015, %p1475;
	{
	.reg .b32 %temp; 
	mov.b64 	{%temp, %r963}, %fd2228;
	}
	abs.f64 	%fd2229, %fd2228;
	{
	.reg .b32 %temp; 
	mov.b64 	{%temp, %r3009}, %fd2229;
	}
	setp.gt.s32 	%p1476, %r3009, 1071801957;
	@%p1476 bra 	$L__BB1_1525;
	mul.f64 	%fd13056, %fd2228, %fd2228;
	fma.rn.f64 	%fd13057, %fd13056, 0d3FB0066BDC1895E9, 0dBFB3823B180754AF;
	fma.rn.f64 	%fd13058, %fd13057, %fd13056, 0d3FB11E52CC2F79AE;
	fma.rn.f64 	%fd13059, %fd13058, %fd13056, 0dBF924EAF3526861B;
	fma.rn.f64 	%fd13060, %fd13059, %fd13056, 0d3F91DF02A31E6CB7;
	fma.rn.f64 	%fd13061, %fd13060, %fd13056, 0d3F847D18B0EEC6CC;
	fma.rn.f64 	%fd13062, %fd13061, %fd13056, 0d3F8D0AF961BA53B0;
	fma.rn.f64 	%fd13063, %fd13062, %fd13056, 0d3F91BF7734CF1C48;
	fma.rn.f64 	%fd13064, %fd13063, %fd13056, 0d3F96E91483144EF7;
	fma.rn.f64 	%fd13065, %fd13064, %fd13056, 0d3F9F1C6E0A4F9F81;
	fma.rn.f64 	%fd13066, %fd13065, %fd13056, 0d3FA6DB6DC27FA92B;
	fma.rn.f64 	%fd13067, %fd13066, %fd13056, 0d3FB333333320F91B;
	fma.rn.f64 	%fd13068, %fd13067, %fd13056, 0d3FC5555555555F4D;
	mul.f64 	%fd13069, %fd13056, %fd13068;
	fma.rn.f64 	%fd2230, %fd13069, %fd2229, %fd2229;
	setp.gt.s32 	%p1480, %r963, -1;
	@%p1480 bra 	$L__BB1_1524;
	mov.f64 	%fd13074, 0d3C91A62633145C07;
	add.rn.f64 	%fd13075, %fd2230, %fd13074;
	mov.f64 	%fd13076, 0d3FF921FB54442D18;
	add.rn.f64 	%fd17525, %fd13076, %fd13075;
	bra.uni 	$L__BB1_1526;
$L__BB1_1524:
	mov.f64 	%fd13070, 0dBC91A62633145C07;
	add.rn.f64 	%fd13071, %fd2230, %fd13070;
	neg.f64 	%fd13072, %fd13071;
	mov.f64 	%fd13073, 0d3FF921FB54442D18;
	add.rn.f64 	%fd17525, %fd13073, %fd13072;
	bra.uni 	$L__BB1_1526;
$L__BB1_1525:
	mov.f64 	%fd13016, 0d3FF0000000000000;
	sub.f64 	%fd13017, %fd13016, %fd2229;
	{
	.reg .b32 %temp; 
	mov.b64 	{%r3010, %temp}, %fd13017;
	}
	{
	.reg .b32 %temp; 
	mov.b64 	{%temp, %r3011}, %fd13017;
	}
	add.s32 	%r3012, %r3011, -1048576;
	mov.b64 	%fd13018, {%r3010, %r3012};
	rsqrt.approx.ftz.f64 	%fd13019, %fd13018;
	{
	.reg .b32 %temp; 
	mov.b64 	{%r3013, %temp}, %fd13019;
	}
	{
	.reg .b32 %temp; 
	mov.b64 	{%temp, %r3014}, %fd13019;
	}
	add.s32 	%r3015, %r3014, -1048576;
	mov.b64 	%fd13020, {%r3013, %r3015};
	mul.f64 	%fd13021, %fd13018, %fd13019;
	neg.f64 	%fd13022, %fd13021;
	fma.rn.f64 	%fd13023, %fd13021, %fd13022, %fd13018;
	fma.rn.f64 	%fd13024, %fd13023, %fd13020, %fd13021;
	neg.f64 	%fd13025, %fd13024;
	fma.rn.f64 	%fd13026, %fd13019, %fd13025, 0d3FF0000000000000;
	fma.rn.f64 	%fd13027, %fd13026, %fd13020, %fd13020;
	fma.rn.f64 	%fd13028, %fd13024, %fd13025, %fd13018;
	fma.rn.f64 	%fd13029, %fd13028, %fd13027, %fd13024;
	{
	.reg .b32 %temp; 
	mov.b64 	{%r3016, %temp}, %fd13029;
	}
	{
	.reg .b32 %temp; 
	mov.b64 	{%temp, %r3017}, %fd13029;
	}
	add.s32 	%r3018, %r3017, 1048576;
	mov.b64 	%fd13030, {%r3016, %r3018};
	fma.rn.f64 	%fd13031, %fd13017, 0d3EC715B371155F70, 0dBEBAC2FE66FAAC4B;
	fma.rn.f64 	%fd13032, %fd13031, %fd13017, 0d3ED9A9B88EFCD9B8;
	fma.rn.f64 	%fd13033, %fd13032, %fd13017, 0d3EDD0F40A8A0C4C3;
	fma.rn.f64 	%fd13034, %fd13033, %fd13017, 0d3EF46D4CFA9E0E1F;
	fma.rn.f64 	%fd13035, %fd13034, %fd13017, 0d3F079C168D1E2422;
	fma.rn.f64 	%fd13036, %fd13035, %fd13017, 0d3F1C9A88C3BCA540;
	fma.rn.f64 	%fd13037, %fd13036, %fd13017, 0d3F31C4E64BD476DF;
	fma.rn.f64 	%fd13038, %fd13037, %fd13017, 0d3F46E8BA60009C8F;
	fma.rn.f64 	%fd13039, %fd13038, %fd13017, 0d3F5F1C71C62B05A2;
	fma.rn.f64 	%fd13040, %fd13039, %fd13017, 0d3F76DB6DB6DC9F2C;
	fma.rn.f64 	%fd13041, %fd13040, %fd13017, 0d3F9333333333329C;
	fma.rn.f64 	%fd13042, %fd13041, %fd13017, 0d3FB5555555555555;
	setp.lt.s32 	%p1477, %r3011, 1;
	mov.f64 	%fd13043, 0d0000000000000000;
	mul.rn.f64 	%fd13044, %fd2229, %fd13043;
	mul.f64 	%fd13045, %fd13017, %fd13042;
	fma.rn.f64 	%fd13046, %fd13045, %fd13030, %fd13030;
	selp.f64 	%fd13047, %fd13044, %fd13046, %p1477;
	setp.lt.s32 	%p1478, %r3011, 0;
	mov.f64 	%fd13048, 0d7FF0000000000000;
	mul.rn.f64 	%fd13049, %fd13047, %fd13048;
	selp.f64 	%fd13050, %fd13049, %fd13047, %p1478;
	setp.lt.s32 	%p1479, %r963, 0;
	mov.f64 	%fd13051, 0dBCA1A62633145C07;
	add.rn.f64 	%fd13052, %fd13050, %fd13051;
	neg.f64 	%fd13053, %fd13052;
	mov.f64 	%fd13054, 0d400921FB54442D18;
	add.rn.f64 	%fd13055, %fd13054, %fd13053;
	selp.f64 	%fd17525, %fd13055, %fd13050, %p1479;
$L__BB1_1526:
	mul.f64 	%fd13077, %fd17525, 0d404CA5DC1A63C1F5;
	abs.f64 	%fd13078, %fd13077;
	add.f64 	%fd17524, %fd17524, %fd13078;
$L__BB1_1527:
	add.s32 	%r4081, %r4081, 1;
	setp.ne.s32 	%p1481, %r4081, %r2;
	@%p1481 bra 	$L__BB1_1517;
$L__BB1_1528:
	setp.lt.f64 	%p1482, %fd17524, 0d3E45798EE2308C3A;
	selp.b32 	%r3019, 2, 5, %p1482;
	ld.global.f64 	%fd13079, [%rd14];
	st.global.f64 	[%rd17], %fd13079;
	ld.global.f64 	%fd13080, [%rd14+8];
	st.global.f64 	[%rd17+8], %fd13080;
	ld.global.f64 	%fd13081, [%rd14+16];
	st.global.f64 	[%rd17+16], %fd13081;
	ld.global.f64 	%fd13082, [%rd14+24];
	st.global.f64 	[%rd17+24], %fd13082;
	ld.global.f64 	%fd13083, [%rd14+32];
	st.global.f64 	[%rd17+32], %fd13083;
	ld.global.f64 	%fd13084, [%rd14+40];
	st.global.f64 	[%rd17+40], %fd13084;
	ld.global.f64 	%fd13085, [%rd14+48];
	st.global.f64 	[%rd17+48], %fd13085;
	ld.global.f64 	%fd13086, [%rd14+56];
	st.global.f64 	[%rd17+56], %fd13086;
	ld.global.f64 	%fd13087, [%rd14+64];
	st.global.f64 	[%rd17+64], %fd13087;
	add.u64 	%rd973, %SP, 32;
	add.u64 	%rd974, %SPL, 32;
	st.local.u32 	[%rd974], %r3019;
	st.local.f64 	[%rd974+8], %fd17524;
	mov.u64 	%rd975, $str$1;
	cvta.global.u64 	%rd976, %rd975;
	{ // callseq 1494, 0
	.param .b64 param0;
	st.param.b64 	[param0], %rd976;
	.param .b64 param1;
	st.param.b64 	[param1], %rd973;
	.param .b32 retval0;
	call.uni (retval0), 
	vprintf, 
	(
	param0, 
	param1
	);
	ld.param.b32 	%r3020, [retval0];
	} // callseq 1494
	ld.global.f64 	%fd2238, [%rd17];
	ld.global.f64 	%fd2239, [%rd17+8];
	ld.global.f64 	%fd2240, [%rd17+16];
	ld.global.f64 	%fd13088, [%rd9+48];
	st.global.f64 	[%rd14], %fd13088;
	ld.global.f64 	%fd13089, [%rd9+56];
	st.global.f64 	[%rd14+8], %fd13089;
	ld.global.f64 	%fd13090, [%rd9+64];
	st.global.f64 	[%rd14+16], %fd13090;
	ld.global.f64 	%fd13091, [%rd9+72];
	st.global.f64 	[%rd14+24], %fd13091;
	ld.global.f64 	%fd13092, [%rd9+80];
	st.global.f64 	[%rd14+32], %fd13092;
	ld.global.f64 	%fd13093, [%rd9+88];
	st.global.f64 	[%rd14+40], %fd13093;
	ld.global.f64 	%fd13094, [%rd4+4168];
	div.rn.f64 	%fd13095, %fd13094, 0d4059000000000000;
	mov.f64 	%fd13096, 0d3FF0000000000000;
	sub.f64 	%fd13097, %fd13096, %fd13095;
	mul.f64 	%fd13098, %fd13088, %fd13097;
	st.global.f64 	[%rd15], %fd13098;
	ld.global.f64 	%fd13099, [%rd14+24];
	ld.global.f64 	%fd13100, [%rd4+4176];
	div.rn.f64 	%fd13101, %fd13100, 0d4059000000000000;
	sub.f64 	%fd13102, %fd13096, %fd13101;
	mul.f64 	%fd13103, %fd13099, %fd13102;
	st.global.f64 	[%rd15+24], %fd13103;
	ld.global.f64 	%fd13104, [%rd14];
	ld.global.f64 	%fd13105, [%rd4+4168];
	div.rn.f64 	%fd13106, %fd13105, 0d4059000000000000;
	add.f64 	%fd13107, %fd13106, 0d3FF0000000000000;
	mul.f64 	%fd13108, %fd13104, %fd13107;
	st.global.f64 	[%rd16], %fd13108;
	ld.global.f64 	%fd13109, [%rd14+24];
	ld.global.f64 	%fd13110, [%rd4+4176];
	div.rn.f64 	%fd13111, %fd13110, 0d4059000000000000;
	add.f64 	%fd13112, %fd13111, 0d3FF0000000000000;
	mul.f64 	%fd13113, %fd13109, %fd13112;
	st.global.f64 	[%rd16+24], %fd13113;
	ld.global.f64 	%fd13114, [%rd14+8];
	ld.global.f64 	%fd13115, [%rd4+4168];
	div.rn.f64 	%fd13116, %fd13115, 0d4059000000000000;
	sub.f64 	%fd13117, %fd13096, %fd13116;
	mul.f64 	%fd13118, %fd13114, %fd13117;
	st.global.f64 	[%rd15+8], %fd13118;
	ld.global.f64 	%fd13119, [%rd14+32];
	ld.global.f64 	%fd13120, [%rd4+4176];
	div.rn.f64 	%fd13121, %fd13120, 0d4059000000000000;
	sub.f64 	%fd13122, %fd13096, %fd13121;
	mul.f64 	%fd13123, %fd13119, %fd13122;
	st.global.f64 	[%rd15+32], %fd13123;
	ld.global.f64 	%fd13124, [%rd14+8];
	ld.global.f64 	%fd13125, [%rd4+4168];
	div.rn.f64 	%fd13126, %fd13125, 0d4059000000000000;
	add.f64 	%fd13127, %fd13126, 0d3FF0000000000000;
	mul.f64 	%fd13128, %fd13124, %fd13127;
	st.global.f64 	[%rd16+8], %fd13128;
	ld.global.f64 	%fd13129, [%rd14+32];
	ld.global.f64 	%fd13130, [%rd4+4176];
	div.rn.f64 	%fd13131, %fd13130, 0d4059000000000000;
	add.f64 	%fd13132, %fd13131, 0d3FF0000000000000;
	mul.f64 	%fd13133, %fd13129, %fd13132;
	st.global.f64 	[%rd16+32], %fd13133;
	ld.global.f64 	%fd13134, [%rd14+16];
	ld.global.f64 	%fd13135, [%rd4+4168];
	div.rn.f64 	%fd13136, %fd13135, 0d4059000000000000;
	sub.f64 	%fd13137, %fd13096, %fd13136;
	mul.f64 	%fd13138, %fd13134, %fd13137;
	st.global.f64 	[%rd15+16], %fd13138;
	ld.global.f64 	%fd13139, [%rd14+40];
	ld.global.f64 	%fd13140, [%rd4+4176];
	div.rn.f64 	%fd13141, %fd13140, 0d4059000000000000;
	sub.f64 	%fd13142, %fd13096, %fd13141;
	mul.f64 	%fd13143, %fd13139, %fd13142;
	st.global.f64 	[%rd15+40], %fd13143;
	ld.global.f64 	%fd13144, [%rd14+16];
	ld.global.f64 	%fd13145, [%rd4+4168];
	div.rn.f64 	%fd13146, %fd13145, 0d4059000000000000;
	add.f64 	%fd13147, %fd13146, 0d3FF0000000000000;
	mul.f64 	%fd13148, %fd13144, %fd13147;
	st.global.f64 	[%rd16+16], %fd13148;
	ld.global.f64 	%fd13149, [%rd14+40];
	ld.global.f64 	%fd13150, [%rd4+4176];
	div.rn.f64 	%fd13151, %fd13150, 0d4059000000000000;
	add.f64 	%fd13152, %fd13151, 0d3FF0000000000000;
	mul.f64 	%fd13153, %fd13149, %fd13152;
	st.global.f64 	[%rd16+40], %fd13153;
	ld.global.f64 	%fd13154, [%rd16];
	ld.global.f64 	%fd13155, [%rd15];
	sub.f64 	%fd13156, %fd13154, %fd13155;
	abs.f64 	%fd13157, %fd13156;
	mul.f64 	%fd13158, %fd13157, 0d3FD0000000000000;
	st.global.f64 	[%rd18], %fd13158;
	ld.global.f64 	%fd13159, [%rd16+8];
	ld.global.f64 	%fd13160, [%rd15+8];
	sub.f64 	%fd13161, %fd13159, %fd13160;
	abs.f64 	%fd13162, %fd13161;
	mul.f64 	%fd13163, %fd13162, 0d3FD0000000000000;
	st.global.f64 	[%rd18+8], %fd13163;
	ld.global.f64 	%fd13164, [%rd16+16];
	ld.global.f64 	%fd13165, [%rd15+16];
	sub.f64 	%fd13166, %fd13164, %fd13165;
	abs.f64 	%fd13167, %fd13166;
	mul.f64 	%fd13168, %fd13167, 0d3FD0000000000000;
	st.global.f64 	[%rd18+16], %fd13168;
	ld.global.f64 	%fd13169, [%rd16+24];
	ld.global.f64 	%fd13170, [%rd15+24];
	sub.f64 	%fd13171, %fd13169, %fd13170;
	abs.f64 	%fd13172, %fd13171;
	mul.f64 	%fd13173, %fd13172, 0d3FD0000000000000;
	st.global.f64 	[%rd18+24], %fd13173;
	ld.global.f64 	%fd13174, [%rd16+32];
	ld.global.f64 	%fd13175, [%rd15+32];
	sub.f64 	%fd13176, %fd13174, %fd13175;
	abs.f64 	%fd13177, %fd13176;
	mul.f64 	%fd13178, %fd13177, 0d3FD0000000000000;
	st.global.f64 	[%rd18+32], %fd13178;
	ld.global.f64 	%fd13179, [%rd16+40];
	ld.global.f64 	%fd13180, [%rd15+40];
	sub.f64 	%fd13181, %fd13179, %fd13180;
	abs.f64 	%fd13182, %fd13181;
	mul.f64 	%fd13183, %fd13182, 0d3FD0000000000000;
	st.global.f64 	[%rd18+40], %fd13183;
	ld.global.f64 	%fd2241, [%rd14];
	ld.global.f64 	%fd2242, [%rd14+8];
	ld.global.f64 	%fd2243, [%rd14+16];
	ld.global.f64 	%fd13184, [%rd14+24];
	ld.global.f64 	%fd2244, [%rd14+32];
	ld.global.f64 	%fd2245, [%rd14+40];
	mul.f64 	%fd2246, %fd13184, 0d3F91DF46A2529D3A;
	abs.f64 	%fd2247, %fd2246;
	setp.neu.f64 	%p1483, %fd2247, 0d7FF0000000000000;
	@%p1483 bra 	$L__BB1_1530;
	mov.f64 	%fd13190, 0d0000000000000000;
	mul.rn.f64 	%fd17528, %fd2246, %fd13190;
	mov.b32 	%r4083, 0;
	bra.uni 	$L__BB1_1532;
$L__BB1_1530:
	mul.f64 	%fd13185, %fd2246, 0d3FE45F306DC9C883;
	cvt.rni.s32.f64 	%r4083, %fd13185;
	cvt.rn.f64.s32 	%fd13186, %r4083;
	fma.rn.f64 	%fd13187, %fd13186, 0dBFF921FB54442D18, %fd2246;
	fma.rn.f64 	%fd13188, %fd13186, 0dBC91A62633145C00, %fd13187;
	fma.rn.f64 	%fd17528, %fd13186, 0dB97B839A252049C0, %fd13188;
	setp.ltu.f64 	%p1484, %fd2247, 0d41E0000000000000;
	@%p1484 bra 	$L__BB1_1532;
	{ // callseq 1495, 0
	.param .b64 param0;
	st.param.f64 	[param0], %fd2246;
	.param .align 16 .b8 retval0[16];
	call.uni (retval0), 
	__internal_trig_reduction_slowpathd, 
	(
	param0
	);
	ld.param.f64 	%fd17528, [retval0];
	ld.param.b32 	%r4083, [retval0+8];
	} // callseq 1495
$L__BB1_1532:
	shl.b32 	%r3024, %r4083, 6;
	cvt.u64.u32 	%rd977, %r3024;
	and.b64  	%rd978, %rd977, 64;
	mov.u64 	%rd979, __cudart_sin_cos_coeffs;
	add.s64 	%rd980, %rd979, %rd978;
	mul.rn.f64 	%fd13191, %fd17528, %fd17528;
	and.b32  	%r3025, %r4083, 1;
	setp.eq.b32 	%p1485, %r3025, 1;
	selp.f64 	%fd13192, 0dBDA8FF8320FD8164, 0d3DE5DB65F9785EBA, %p1485;
	ld.global.nc.v2.f64 	{%fd13193, %fd13194}, [%rd980];
	fma.rn.f64 	%fd13195, %fd13192, %fd13191, %fd13193;
	fma.rn.f64 	%fd13196, %fd13195, %fd13191, %fd13194;
	ld.global.nc.v2.f64 	{%fd13197, %fd13198}, [%rd980+16];
	fma.rn.f64 	%fd13199, %fd13196, %fd13191, %fd13197;
	fma.rn.f64 	%fd13200, %fd13199, %fd13191, %fd13198;
	ld.global.nc.v2.f64 	{%fd13201, %fd13202}, [%rd980+32];
	fma.rn.f64 	%fd13203, %fd13200, %fd13191, %fd13201;
	fma.rn.f64 	%fd13204, %fd13203, %fd13191, %fd13202;
	fma.rn.f64 	%fd13205, %fd13204, %fd17528, %fd17528;
	fma.rn.f64 	%fd13206, %fd13204, %fd13191, 0d3FF0000000000000;
	selp.f64 	%fd13207, %fd13206, %fd13205, %p1485;
	and.b32  	%r3026, %r4083, 2;
	setp.eq.s32 	%p1486, %r3026, 0;
	mov.f64 	%fd13208, 0d0000000000000000;
	sub.f64 	%fd13209, %fd13208, %fd13207;
	selp.f64 	%fd2252, %fd13207, %fd13209, %p1486;
	mul.f64 	%fd2253, %fd2244, 0d3F91DF46A2529D3A;
	abs.f64 	%fd2254, %fd2253;
	setp.neu.f64 	%p1487, %fd2254, 0d7FF0000000000000;
	@%p1487 bra 	$L__BB1_1534;
	mov.f64 	%fd13215, 0d0000000000000000;
	mul.rn.f64 	%fd17529, %fd2253, %fd13215;
	mov.b32 	%r4084, 0;
	bra.uni 	$L__BB1_1536;
$L__BB1_1534:
	mul.f64 	%fd13210, %fd2253, 0d3FE45F306DC9C883;
	cvt.rni.s32.f64 	%r4084, %fd13210;
	cvt.rn.f64.s32 	%fd13211, %r4084;
	fma.rn.f64 	%fd13212, %fd13211, 0dBFF921FB54442D18, %fd2253;
	fma.rn.f64 	%fd13213, %fd13211, 0dBC91A62633145C00, %fd13212;
	fma.rn.f64 	%fd17529, %fd13211, 0dB97B839A252049C0, %fd13213;
	setp.ltu.f64 	%p1488, %fd2254, 0d41E0000000000000;
	@%p1488 bra 	$L__BB1_1536;
	{ // callseq 1496, 0
	.param .b64 param0;
	st.param.f64 	[param0], %fd2253;
	.param .align 16 .b8 retval0[16];
	call.uni (retval0), 
	__internal_trig_reduction_slowpathd, 
	(
	param0
	);
	ld.param.f64 	%fd17529, [retval0];
	ld.param.b32 	%r4084, [retval0+8];
	} // callseq 1496
$L__BB1_1536:
	shl.b32 	%r3029, %r4084, 6;
	cvt.u64.u32 	%rd981, %r3029;
	and.b64  	%rd982, %rd981, 64;
	mov.u64 	%rd983, __cudart_sin_cos_coeffs;
	add.s64 	%rd984, %rd983, %rd982;
	mul.rn.f64 	%fd13216, %fd17529, %fd17529;
	and.b32  	%r3030, %r4084, 1;
	setp.eq.b32 	%p1489, %r3030, 1;
	selp.f64 	%fd13217, 0dBDA8FF8320FD8164, 0d3DE5DB65F9785EBA, %p1489;
	ld.global.nc.v2.f64 	{%fd13218, %fd13219}, [%rd984];
	fma.rn.f64 	%fd13220, %fd13217, %fd13216, %fd13218;
	fma.rn.f64 	%fd13221, %fd13220, %fd13216, %fd13219;
	ld.global.nc.v2.f64 	{%fd13222, %fd13223}, [%rd984+16];
	fma.rn.f64 	%fd13224, %fd13221, %fd13216, %fd13222;
	fma.rn.f64 	%fd13225, %fd13224, %fd13216, %fd13223;
	ld.global.nc.v2.f64 	{%fd13226, %fd13227}, [%rd984+32];
	fma.rn.f64 	%fd13228, %fd13225, %fd13216, %fd13226;
	fma.rn.f64 	%fd13229, %fd13228, %fd13216, %fd13227;
	fma.rn.f64 	%fd13230, %fd13229, %fd17529, %fd17529;
	fma.rn.f64 	%fd13231, %fd13229, %fd13216, 0d3FF0000000000000;
	selp.f64 	%fd13232, %fd13231, %fd13230, %p1489;
	and.b32  	%r3031, %r4084, 2;
	setp.eq.s32 	%p1490, %r3031, 0;
	mov.f64 	%fd13233, 0d0000000000000000;
	sub.f64 	%fd13234, %fd13233, %fd13232;
	selp.f64 	%fd2259, %fd13232, %fd13234, %p1490;
	mul.f64 	%fd2260, %fd2245, 0d3F91DF46A2529D3A;
	abs.f64 	%fd2261, %fd2260;
	setp.neu.f64 	%p1491, %fd2261, 0d7FF0000000000000;
	@%p1491 bra 	$L__BB1_1538;
	mov.f64 	%fd13240, 0d0000000000000000;
	mul.rn.f64 	%fd17530, %fd2260, %fd13240;
	mov.b32 	%r4085, 0;
	bra.uni 	$L__BB1_1540;
$L__BB1_1538:
	mul.f64 	%fd13235, %fd2260, 0d3FE45F306DC9C883;
	cvt.rni.s32.f64 	%r4085, %fd13235;
	cvt.rn.f64.s32 	%fd13236, %r4085;
	fma.rn.f64 	%fd13237, %fd13236, 0dBFF921FB54442D18, %fd2260;
	fma.rn.f64 	%fd13238, %fd13236, 0dBC91A62633145C00, %fd13237;
	fma.rn.f64 	%fd17530, %fd13236, 0dB97B839A252049C0, %fd13238;
	setp.ltu.f64 	%p1492, %fd2261, 0d41E0000000000000;
	@%p1492 bra 	$L__BB1_1540;
	{ // callseq 1497, 0
	.param .b64 param0;
	st.param.f64 	[param0], %fd2260;
	.param .align 16 .b8 retval0[16];
	call.uni (retval0), 
	__internal_trig_reduction_slowpathd, 
	(
	param0
	);
	ld.param.f64 	%fd17530, [retval0];
	ld.param.b32 	%r4085, [retval0+8];
	} // callseq 1497
$L__BB1_1540:
	shl.b32 	%r3034, %r4085, 6;
	cvt.u64.u32 	%rd985, %r3034;
	and.b64  	%rd986, %rd985, 64;
	mov.u64 	%rd987, __cudart_sin_cos_coeffs;
	add.s64 	%rd988, %rd987, %rd986;
	mul.rn.f64 	%fd13241, %fd17530, %fd17530;
	and.b32  	%r3035, %r4085, 1;
	setp.eq.b32 	%p1494, %r3035, 1;
	selp.f64 	%fd13242, 0dBDA8FF8320FD8164, 0d3DE5DB65F9785EBA, %p1494;
	ld.global.nc.v2.f64 	{%fd13243, %fd13244}, [%rd988];
	fma.rn.f64 	%fd13245, %fd13242, %fd13241, %fd13243;
	fma.rn.f64 	%fd13246, %fd13245, %fd13241, %fd13244;
	ld.global.nc.v2.f64 	{%fd13247, %fd13248}, [%rd988+16];
	fma.rn.f64 	%fd13249, %fd13246, %fd13241, %fd13247;
	fma.rn.f64 	%fd13250, %fd13249, %fd13241, %fd13248;
	ld.global.nc.v2.f64 	{%fd13251, %fd13252}, [%rd988+32];
	fma.rn.f64 	%fd13253, %fd13250, %fd13241, %fd13251;
	fma.rn.f64 	%fd13254, %fd13253, %fd13241, %fd13252;
	fma.rn.f64 	%fd13255, %fd13254, %fd17530, %fd17530;
	fma.rn.f64 	%fd13256, %fd13254, %fd13241, 0d3FF0000000000000;
	selp.f64 	%fd13257, %fd13256, %fd13255, %p1494;
	and.b32  	%r3036, %r4085, 2;
	setp.eq.s32 	%p1495, %r3036, 0;
	mov.f64 	%fd13258, 0d0000000000000000;
	sub.f64 	%fd13259, %fd13258, %fd13257;
	selp.f64 	%fd2266, %fd13257, %fd13259, %p1495;
	@%p1483 bra 	$L__BB1_1542;
	mov.f64 	%fd13265, 0d0000000000000000;
	mul.rn.f64 	%fd17532, %fd2246, %fd13265;
	mov.b32 	%r4087, 1;
	bra.uni 	$L__BB1_1545;
$L__BB1_1542:
	mul.f64 	%fd13260, %fd2246, 0d3FE45F306DC9C883;
	cvt.rni.s32.f64 	%r4086, %fd13260;
	cvt.rn.f64.s32 	%fd13261, %r4086;
	fma.rn.f64 	%fd13262, %fd13261, 0dBFF921FB54442D18, %fd2246;
	fma.rn.f64 	%fd13263, %fd13261, 0dBC91A62633145C00, %fd13262;
	fma.rn.f64 	%fd17532, %fd13261, 0dB97B839A252049C0, %fd13263;
	setp.ltu.f64 	%p1496, %fd2247, 0d41E0000000000000;
	@%p1496 bra 	$L__BB1_1544;
	{ // callseq 1498, 0
	.param .b64 param0;
	st.param.f64 	[param0], %fd2246;
	.param .align 16 .b8 retval0[16];
	call.uni (retval0), 
	__internal_trig_reduction_slowpathd, 
	(
	param0
	);
	ld.param.f64 	%fd17532, [retval0];
	ld.param.b32 	%r4086, [retval0+8];
	} // callseq 1498
$L__BB1_1544:
	add.s32 	%r4087, %r4086, 1;
$L__BB1_1545:
	shl.b32 	%r3039, %r4087, 6;
	cvt.u64.u32 	%rd989, %r3039;
	and.b64  	%rd990, %rd989, 64;
	mov.u64 	%rd991, __cudart_sin_cos_coeffs;
	add.s64 	%rd992, %rd991, %rd990;
	mul.rn.f64 	%fd13266, %fd17532, %fd17532;
	and.b32  	%r3040, %r4087, 1;
	setp.eq.b32 	%p1498, %r3040, 1;
	selp.f64 	%fd13267, 0dBDA8FF8320FD8164, 0d3DE5DB65F9785EBA, %p1498;
	ld.global.nc.v2.f64 	{%fd13268, %fd13269}, [%rd992];
	fma.rn.f64 	%fd13270, %fd13267, %fd13266, %fd13268;
	fma.rn.f64 	%fd13271, %fd13270, %fd13266, %fd13269;
	ld.global.nc.v2.f64 	{%fd13272, %fd13273}, [%rd992+16];
	fma.rn.f64 	%fd13274, %fd13271, %fd13266, %fd13272;
	fma.rn.f64 	%fd13275, %fd13274, %fd13266, %fd13273;
	ld.global.nc.v2.f64 	{%fd13276, %fd13277}, [%rd992+32];
	fma.rn.f64 	%fd13278, %fd13275, %fd13266, %fd13276;
	fma.rn.f64 	%fd13279, %fd13278, %fd13266, %fd13277;
	fma.rn.f64 	%fd13280, %fd13279, %fd17532, %fd17532;
	fma.rn.f64 	%fd13281, %fd13279, %fd13266, 0d3FF0000000000000;
	selp.f64 	%fd13282, %fd13281, %fd13280, %p1498;
	and.b32  	%r3041, %r4087, 2;
	setp.eq.s32 	%p1499, %r3041, 0;
	mov.f64 	%fd13283, 0d0000000000000000;
	sub.f64 	%fd13284, %fd13283, %fd13282;
	selp.f64 	%fd2272, %fd13282, %fd13284, %p1499;
	@%p1487 bra 	$L__BB1_1547;
	mov.f64 	%fd13290, 0d0000000000000000;
	mul.rn.f64 	%fd17534, %fd2253, %fd13290;
	mov.b32 	%r4089, 1;
	bra.uni 	$L__BB1_1550;
$L__BB1_1547:
	mul.f64 	%fd13285, %fd2253, 0d3FE45F306DC9C883;
	cvt.rni.s32.f64 	%r4088, %fd13285;
	cvt.rn.f64.s32 	%fd13286, %r4088;
	fma.rn.f64 	%fd13287, %fd13286, 0dBFF921FB54442D18, %fd2253;
	fma.rn.f64 	%fd13288, %fd13286, 0dBC91A62633145C00, %fd13287;
	fma.rn.f64 	%fd17534, %fd13286, 0dB97B839A252049C0, %fd13288;
	setp.ltu.f64 	%p1500, %fd2254, 0d41E0000000000000;
	@%p1500 bra 	$L__BB1_1549;
	{ // callseq 1499, 0
	.param .b64 param0;
	st.param.f64 	[param0], %fd2253;
	.param .align 16 .b8 retval0[16];
	call.uni (retval0), 
	__internal_trig_reduction_slowpathd, 
	(
	param0
	);
	ld.param.f64 	%fd17534, [retval0];
	ld.param.b32 	%r4088, [retval0+8];
	} // callseq 1499
$L__BB1_1549:
	add.s32 	%r4089, %r4088, 1;
$L__BB1_1550:
	shl.b32 	%r3044, %r4089, 6;
	cvt.u64.u32 	%rd993, %r3044;
	and.b64  	%rd994, %rd993, 64;
	mov.u64 	%rd995, __cudart_sin_cos_coeffs;
	add.s64 	%rd996, %rd995, %rd994;
	mul.rn.f64 	%fd13291, %fd17534, %fd17534;
	and.b32  	%r3045, %r4089, 1;
	setp.eq.b32 	%p1502, %r3045, 1;
	selp.f64 	%fd13292, 0dBDA8FF8320FD8164, 0d3DE5DB65F9785EBA, %p1502;
	ld.global.nc.v2.f64 	{%fd13293, %fd13294}, [%rd996];
	fma.rn.f64 	%fd13295, %fd13292, %fd13291, %fd13293;
	fma.rn.f64 	%fd13296, %fd13295, %fd13291, %fd13294;
	ld.global.nc.v2.f64 	{%fd13297, %fd13298}, [%rd996+16];
	fma.rn.f64 	%fd13299, %fd13296, %fd13291, %fd13297;
	fma.rn.f64 	%fd13300, %fd13299, %fd13291, %fd13298;
	ld.global.nc.v2.f64 	{%fd13301, %fd13302}, [%rd996+32];
	fma.rn.f64 	%fd13303, %fd13300, %fd13291, %fd13301;
	fma.rn.f64 	%fd13304, %fd13303, %fd13291, %fd13302;
	fma.rn.f64 	%fd13305, %fd13304, %fd17534, %fd17534;
	fma.rn.f64 	%fd13306, %fd13304, %fd13291, 0d3FF0000000000000;
	selp.f64 	%fd13307, %fd13306, %fd13305, %p1502;
	and.b32  	%r3046, %r4089, 2;
	setp.eq.s32 	%p1503, %r3046, 0;
	mov.f64 	%fd13308, 0d0000000000000000;
	sub.f64 	%fd13309, %fd13308, %fd13307;
	selp.f64 	%fd2278, %fd13307, %fd13309, %p1503;
	@%p1491 bra 	$L__BB1_1552;
	mov.f64 	%fd13315, 0d0000000000000000;
	mul.rn.f64 	%fd17536, %fd2260, %fd13315;
	mov.b32 	%r4091, 1;
	bra.uni 	$L__BB1_1555;
$L__BB1_1552:
	mul.f64 	%fd13310, %fd2260, 0d3FE45F306DC9C883;
	cvt.rni.s32.f64 	%r4090, %fd13310;
	cvt.rn.f64.s32 	%fd13311, %r4090;
	fma.rn.f64 	%fd13312, %fd13311, 0dBFF921FB54442D18, %fd2260;
	fma.rn.f64 	%fd13313, %fd13311, 0dBC91A62633145C00, %fd13312;
	fma.rn.f64 	%fd17536, %fd13311, 0dB97B839A252049C0, %fd13313;
	setp.ltu.f64 	%p1504, %fd2261, 0d41E0000000000000;
	@%p1504 bra 	$L__BB1_1554;
	{ // callseq 1500, 0
	.param .b64 param0;
	st.param.f64 	[param0], %fd2260;
	.param .align 16 .b8 retval0[16];
	call.uni (retval0), 
	__internal_trig_reduction_slowpathd, 
	(
	param0
	);
	ld.param.f64 	%fd17536, [retval0];
	ld.param.b32 	%r4090, [retval0+8];
	} // callseq 1500
$L__BB1_1554:
	add.s32 	%r4091, %r4090, 1;
$L__BB1_1555:
	shl.b32 	%r3049, %r4091, 6;
	cvt.u64.u32 	%rd997, %r3049;
	and.b64  	%rd998, %rd997, 64;
	add.s64 	%rd1000, %rd995, %rd998;
	mul.rn.f64 	%fd13316, %fd17536, %fd17536;
	and.b32  	%r3050, %r4091, 1;
	setp.eq.b32 	%p1505, %r3050, 1;
	selp.f64 	%fd13317, 0dBDA8FF8320FD8164, 0d3DE5DB65F9785EBA, %p1505;
	ld.global.nc.v2.f64 	{%fd13318, %fd13319}, [%rd1000];
	fma.rn.f64 	%fd13320, %fd13317, %fd13316, %fd13318;
	fma.rn.f64 	%fd13321, %fd13320, %fd13316, %fd13319;
	ld.global.nc.v2.f64 	{%fd13322, %fd13323}, [%rd1000+16];
	fma.rn.f64 	%fd13324, %fd13321, %fd13316, %fd13322;
	fma.rn.f64 	%fd13325, %fd13324, %fd13316, %fd13323;
	ld.global.nc.v2.f64 	{%fd13326, %fd13327}, [%rd1000+32];
	fma.rn.f64 	%fd13328, %fd13325, %fd13316, %fd13326;
	fma.rn.f64 	%fd13329, %fd13328, %fd13316, %fd13327;
	fma.rn.f64 	%fd13330, %fd13329, %fd17536, %fd17536;
	fma.rn.f64 	%fd13331, %fd13329, %fd13316, 0d3FF0000000000000;
	selp.f64 	%fd13332, %fd13331, %fd13330, %p1505;
	and.b32  	%r3051, %r4091, 2;
	setp.eq.s32 	%p1506, %r3051, 0;
	mov.f64 	%fd13333, 0d0000000000000000;
	sub.f64 	%fd13334, %fd13333, %fd13332;
	selp.f64 	%fd2284, %fd13332, %fd13334, %p1506;
	mul.f64 	%fd13335, %fd2272, %fd2278;
	sub.f64 	%fd13336, %fd13335, %fd2284;
	mul.f64 	%fd13337, %fd2252, %fd2259;
	div.rn.f64 	%fd2285, %fd13336, %fd13337;
	{
	.reg .b32 %temp; 
	mov.b64 	{%temp, %r989}, %fd2285;
	}
	abs.f64 	%fd2286, %fd2285;
	{
	.reg .b32 %temp; 
	mov.b64 	{%temp, %r3052}, %fd2286;
	}
	setp.gt.s32 	%p1507, %r3052, 1071801957;
	@%p1507 bra 	$L__BB1_1559;
	mul.f64 	%fd13378, %fd2285, %fd2285;
	fma.rn.f64 	%fd13379, %fd13378, 0d3FB0066BDC1895E9, 0dBFB3823B180754AF;
	fma.rn.f64 	%fd13380, %fd13379, %fd13378, 0d3FB11E52CC2F79AE;
	fma.rn.f64 	%fd13381, %fd13380, %fd13378, 0dBF924EAF3526861B;
	fma.rn.f64 	%fd13382, %fd13381, %fd13378, 0d3F91DF02A31E6CB7;
	fma.rn.f64 	%fd13383, %fd13382, %fd13378, 0d3F847D18B0EEC6CC;
	fma.rn.f64 	%fd13384, %fd13383, %fd13378, 0d3F8D0AF961BA53B0;
	fma.rn.f64 	%fd13385, %fd13384, %fd13378, 0d3F91BF7734CF1C48;
	fma.rn.f64 	%fd13386, %fd13385, %fd13378, 0d3F96E91483144EF7;
	fma.rn.f64 	%fd13387, %fd13386, %fd13378, 0d3F9F1C6E0A4F9F81;
	fma.rn.f64 	%fd13388, %fd13387, %fd13378, 0d3FA6DB6DC27FA92B;
	fma.rn.f64 	%fd13389, %fd13388, %fd13378, 0d3FB333333320F91B;
	fma.rn.f64 	%fd13390, %fd13389, %fd13378, 0d3FC5555555555F4D;
	mul.f64 	%fd13391, %fd13378, %fd13390;
	fma.rn.f64 	%fd2287, %fd13391, %fd2286, %fd2286;
	setp.gt.s32 	%p1511, %r989, -1;
	@%p1511 bra 	$L__BB1_1558;
	mov.f64 	%fd13396, 0d3C91A62633145C07;
	add.rn.f64 	%fd13397, %fd2287, %fd13396;
	mov.f64 	%fd13398, 0d3FF921FB54442D18;
	add.rn.f64 	%fd17537, %fd13398, %fd13397;
	bra.uni 	$L__BB1_1560;
$L__BB1_1558:
	mov.f64 	%fd13392, 0dBC91A62633145C07;
	add.rn.f64 	%fd13393, %fd2287, %fd13392;
	neg.f64 	%fd13394, %fd13393;
	mov.f64 	%fd13395, 0d3FF921FB54442D18;
	add.rn.f64 	%fd17537, %fd13395, %fd13394;
	bra.uni 	$L__BB1_1560;
$L__BB1_1559:
	mov.f64 	%fd13338, 0d3FF0000000000000;
	sub.f64 	%fd13339, %fd13338, %fd2286;
	{
	.reg .b32 %temp; 
	mov.b64 	{%r3053, %temp}, %fd13339;
	}
	{
	.reg .b32 %temp; 
	mov.b64 	{%temp, %r3054}, %fd13339;
	}
	add.s32 	%r3055, %r3054, -1048576;
	mov.b64 	%fd13340, {%r3053, %r3055};
	rsqrt.approx.ftz.f64 	%fd13341, %fd13340;
	{
	.reg .b32 %temp; 
	mov.b64 	{%r3056, %temp}, %fd13341;
	}
	{
	.reg .b32 %temp; 
	mov.b64 	{%temp, %r3057}, %fd13341;
	}
	add.s32 	%r3058, %r3057, -1048576;
	mov.b64 	%fd13342, {%r3056, %r3058};
	mul.f64 	%fd13343, %fd13340, %fd13341;
	neg.f64 	%fd13344, %fd13343;
	fma.rn.f64 	%fd13345, %fd13343, %fd13344, %fd13340;
	fma.rn.f64 	%fd13346, %fd13345, %fd13342, %fd13343;
	neg.f64 	%fd13347, %fd13346;
	fma.rn.f64 	%fd13348, %fd13341, %fd13347, 0d3FF0000000000000;
	fma.rn.f64 	%fd13349, %fd13348, %fd13342, %fd13342;
	fma.rn.f64 	%fd13350, %fd13346, %fd13347, %fd13340;
	fma.rn.f64 	%fd13351, %fd13350, %fd13349, %fd13346;
	{
	.reg .b32 %temp; 
	mov.b64 	{%r3059, %temp}, %fd13351;
	}
	{
	.reg .b32 %temp; 
	mov.b64 	{%temp, %r3060}, %fd13351;
	}
	add.s32 	%r3061, %r3060, 1048576;
	mov.b64 	%fd13352, {%r3059, %r3061};
	fma.rn.f64 	%fd13353, %fd13339, 0d3EC715B371155F70, 0dBEBAC2FE66FAAC4B;
	fma.rn.f64 	%fd13354, %fd13353, %fd13339, 0d3ED9A9B88EFCD9B8;
	fma.rn.f64 	%fd13355, %fd13354, %fd13339, 0d3EDD0F40A8A0C4C3;
	fma.rn.f64 	%fd13356, %fd13355, %fd13339, 0d3EF46D4CFA9E0E1F;
	fma.rn.f64 	%fd13357, %fd13356, %fd13339, 0d3F079C168D1E2422;
	fma.rn.f64 	%fd13358, %fd13357, %fd13339, 0d3F1C9A88C3BCA540;
	fma.rn.f64 	%fd13359, %fd13358, %fd13339, 0d3F31C4E64BD476DF;
	fma.rn.f64 	%fd13360, %fd13359, %fd13339, 0d3F46E8BA60009C8F;
	fma.rn.f64 	%fd13361, %fd13360, %fd13339, 0d3F5F1C71C62B05A2;
	fma.rn.f64 	%fd13362, %fd13361, %fd13339, 0d3F76DB6DB6DC9F2C;
	fma.rn.f64 	%fd13363, %fd13362, %fd13339, 0d3F9333333333329C;
	fma.rn.f64 	%fd13364, %fd13363, %fd13339, 0d3FB5555555555555;
	setp.lt.s32 	%p1508, %r3054, 1;
	mov.f64 	%fd13365, 0d0000000000000000;
	mul.rn.f64 	%fd13366, %fd2286, %fd13365;
	mul.f64 	%fd13367, %fd13339, %fd13364;
	fma.rn.f64 	%fd13368, %fd13367, %fd13352, %fd13352;
	selp.f64 	%fd13369, %fd13366, %fd13368, %p1508;
	setp.lt.s32 	%p1509, %r3054, 0;
	mov.f64 	%fd13370, 0d7FF0000000000000;
	mul.rn.f64 	%fd13371, %fd13369, %fd13370;
	selp.f64 	%fd13372, %fd13371, %fd13369, %p1509;
	setp.lt.s32 	%p1510, %r989, 0;
	mov.f64 	%fd13373, 0dBCA1A62633145C07;
	add.rn.f64 	%fd13374, %fd13372, %fd13373;
	neg.f64 	%fd13375, %fd13374;
	mov.f64 	%fd13376, 0d400921FB54442D18;
	add.rn.f64 	%fd13377, %fd13376, %fd13375;
	selp.f64 	%fd17537, %fd13377, %fd13372, %p1510;
$L__BB1_1560:
	mul.f64 	%fd13399, %fd2272, %fd2284;
	sub.f64 	%fd13400, %fd13399, %fd2278;
	mul.f64 	%fd13401, %fd2252, %fd2266;
	div.rn.f64 	%fd2292, %fd13400, %fd13401;
	{
	.reg .b32 %temp; 
	mov.b64 	{%temp, %r990}, %fd2292;
	}
	abs.f64 	%fd2293, %fd2292;
	{
	.reg .b32 %temp; 
	mov.b64 	{%temp, %r3062}, %fd2293;
	}
	setp.gt.s32 	%p1512, %r3062, 1071801957;
	@%p1512 bra 	$L__BB1_1564;
	mul.f64 	%fd13442, %fd2292, %fd2292;
	fma.rn.f64 	%fd13443, %fd13442, 0d3FB0066BDC1895E9, 0dBFB3823B180754AF;
	fma.rn.f64 	%fd13444, %fd13443, %fd13442, 0d3FB11E52CC2F79AE;
	fma.rn.f64 	%fd13445, %fd13444, %fd13442, 0dBF924EAF3526861B;
	fma.rn.f64 	%fd13446, %fd13445, %fd13442, 0d3F91DF02A31E6CB7;
	fma.rn.f64 	%fd13447, %fd13446, %fd13442, 0d3F847D18B0EEC6CC;
	fma.rn.f64 	%fd13448, %fd13447, %fd13442, 0d3F8D0AF961BA53B0;
	fma.rn.f64 	%fd13449, %fd13448, %fd13442, 0d3F91BF7734CF1C48;
	fma.rn.f64 	%fd13450, %fd13449, %fd13442, 0d3F96E91483144EF7;
	fma.rn.f64 	%fd13451, %fd13450, %fd13442, 0d3F9F1C6E0A4F9F81;
	fma.rn.f64 	%fd13452, %fd13451, %fd13442, 0d3FA6DB6DC27FA92B;
	fma.rn.f64 	%fd13453, %fd13452, %fd13442, 0d3FB333333320F91B;
	fma.rn.f64 	%fd13454, %fd13453, %fd13442, 0d3FC5555555555F4D;
	mul.f64 	%fd13455, %fd13442, %fd13454;
	fma.rn.f64 	%fd2294, %fd13455, %fd2293, %fd2293;
	setp.gt.s32 	%p1516, %r990, -1;
	@%p1516 bra 	$L__BB1_1563;
	mov.f64 	%fd13460, 0d3C91A62633145C07;
	add.rn.f64 	%fd13461, %fd2294, %fd13460;
	mov.f64 	%fd13462, 0d3FF921FB54442D18;
	add.rn.f64 	%fd17538, %fd13462, %fd13461;
	bra.uni 	$L__BB1_1565;
$L__BB1_1563:
	mov.f64 	%fd13456, 0dBC91A62633145C07;
	add.rn.f64 	%fd13457, %fd2294, %fd13456;
	neg.f64 	%fd13458, %fd13457;
	mov.f64 	%fd13459, 0d3FF921FB54442D18;
	add.rn.f64 	%fd17538, %fd13459, %fd13458;
	bra.uni 	$L__BB1_1565;
$L__BB1_1564:
	mov.f64 	%fd13402, 0d3FF0000000000000;
	sub.f64 	%fd13403, %fd13402, %fd2293;
	{
	.reg .b32 %temp; 
	mov.b64 	{%r3063, %temp}, %fd13403;
	}
	{
	.reg .b32 %temp; 
	mov.b64 	{%temp, %r3064}, %fd13403;
	}
	add.s32 	%r3065, %r3064, -1048576;
	mov.b64 	%fd13404, {%r3063, %r3065};
	rsqrt.approx.ftz.f64 	%fd13405, %fd13404;
	{
	.reg .b32 %temp; 
	mov.b64 	{%r3066, %temp}, %fd13405;
	}
	{
	.reg .b32 %temp; 
	mov.b64 	{%temp, %r3067}, %fd13405;
	}
	add.s32 	%r3068, %r3067, -1048576;
	mov.b64 	%fd13406, {%r3066, %r3068};
	mul.f64 	%fd13407, %fd13404, %fd13405;
	neg.f64 	%fd13408, %fd13407;
	fma.rn.f64 	%fd13409, %fd13407, %fd13408, %fd13404;
	fma.rn.f64 	%fd13410, %fd13409, %fd13406, %fd13407;
	neg.f64 	%fd13411, %fd13410;
	fma.rn.f64 	%fd13412, %fd13405, %fd13411, 0d3FF0000000000000;
	fma.rn.f64 	%fd13413, %fd13412, %fd13406, %fd13406;
	fma.rn.f64 	%fd13414, %fd13410, %fd13411, %fd13404;
	fma.rn.f64 	%fd13415, %fd13414, %fd13413, %fd13410;
	{
	.reg .b32 %temp; 
	mov.b64 	{%r3069, %temp}, %fd13415;
	}
	{
	.reg .b32 %temp; 
	mov.b64 	{%temp, %r3070}, %fd13415;
	}
	add.s32 	%r3071, %r3070, 1048576;
	mov.b64 	%fd13416, {%r3069, %r3071};
	fma.rn.f64 	%fd13417, %fd13403, 0d3EC715B371155F70, 0dBEBAC2FE66FAAC4B;
	fma.rn.f64 	%fd13418, %fd13417, %fd13403, 0d3ED9A9B88EFCD9B8;
	fma.rn.f64 	%fd13419, %fd13418, %fd13403, 0d3EDD0F40A8A0C4C3;
	fma.rn.f64 	%fd13420, %fd13419, %fd13403, 0d3EF46D4CFA9E0E1F;
	fma.rn.f64 	%fd13421, %fd13420, %fd13403, 0d3F079C168D1E2422;
	fma.rn.f64 	%fd13422, %fd13421, %fd13403, 0d3F1C9A88C3BCA540;
	fma.rn.f64 	%fd13423, %fd13422, %fd13403, 0d3F31C4E64BD476DF;
	fma.rn.f64 	%fd13424, %fd13423, %fd13403, 0d3F46E8BA60009C8F;
	fma.rn.f64 	%fd13425, %fd13424, %fd13403, 0d3F5F1C71C62B05A2;
	fma.rn.f64 	%fd13426, %fd13425, %fd13403, 0d3F76DB6DB6DC9F2C;
	fma.rn.f64 	%fd13427, %fd13426, %fd13403, 0d3F9333333333329C;
	fma.rn.f64 	%fd13428, %fd13427, %fd13403, 0d3FB5555555555555;
	setp.lt.s32 	%p1513, %r3064, 1;
	mov.f64 	%fd13429, 0d0000000000000000;
	mul.rn.f64 	%fd13430, %fd2293, %fd13429;
	mul.f64 	%fd13431, %fd13403, %fd13428;
	fma.rn.f64 	%fd13432, %fd13431, %fd13416, %fd13416;
	selp.f64 	%fd13433, %fd13430, %fd13432, %p1513;
	setp.lt.s32 	%p1514, %r3064, 0;
	mov.f64 	%fd13434, 0d7FF0000000000000;
	mul.rn.f64 	%fd13435, %fd13433, %fd13434;
	selp.f64 	%fd13436, %fd13435, %fd13433, %p1514;
	setp.lt.s32 	%p1515, %r990, 0;
	mov.f64 	%fd13437, 0dBCA1A62633145C07;
	add.rn.f64 	%fd13438, %fd13436, %fd13437;
	neg.f64 	%fd13439, %fd13438;
	mov.f64 	%fd13440, 0d400921FB54442D18;
	add.rn.f64 	%fd13441, %fd13440, %fd13439;
	selp.f64 	%fd17538, %fd13441, %fd13436, %p1515;
$L__BB1_1565:
	mul.f64 	%fd13463, %fd17538, 0d404CA5DC1A63C1F5;
	mul.f64 	%fd2299, %fd13463, 0d3F91DF46A2529D3A;
	abs.f64 	%fd2300, %fd2299;
	setp.neu.f64 	%p1517, %fd2300, 0d7FF0000000000000;
	@%p1517 bra 	$L__BB1_1567;
	mov.f64 	%fd13469, 0d0000000000000000;
	mul.rn.f64 	%fd17539, %fd2299, %fd13469;
	mov.b32 	%r4092, 0;
	bra.uni 	$L__BB1_1569;
$L__BB1_1567:
	mul.f64 	%fd13464, %fd2299, 0d3FE45F306DC9C883;
	cvt.rni.s32.f64 	%r4092, %fd13464;
	cvt.rn.f64.s32 	%fd13465, %r4092;
	fma.rn.f64 	%fd13466, %fd13465, 0dBFF921FB54442D18, %fd2299;
	fma.rn.f64 	%fd13467, %fd13465, 0dBC91A62633145C00, %fd13466;
	fma.rn.f64 	%fd17539, %fd13465, 0dB97B839A252049C0, %fd13467;
	setp.ltu.f64 	%p1518, %fd2300, 0d41E0000000000000;
	@%p1518 bra 	$L__BB1_1569;
	{ // callseq 1501, 0
	.param .b64 param0;
	st.param.f64 	[param0], %fd2299;
	.param .align 16 .b8 retval0[16];
	call.uni (retval0), 
	__internal_trig_reduction_slowpathd, 
	(
	param0
	);
	ld.param.f64 	%fd17539, [retval0];
	ld.param.b32 	%r4092, [retval0+8];
	} // callseq 1501
$L__BB1_1569:
	shl.b32 	%r3074, %r4092, 6;
	cvt.u64.u32 	%rd1001, %r3074;
	and.b64  	%rd1002, %rd1001, 64;
	mov.u64 	%rd1003, __cudart_sin_cos_coeffs;
	add.s64 	%rd1004, %rd1003, %rd1002;
	mul.rn.f64 	%fd13470, %fd17539, %fd17539;
	and.b32  	%r3075, %r4092, 1;
	setp.eq.b32 	%p1519, %r3075, 1;
	selp.f64 	%fd13471, 0dBDA8FF8320FD8164, 0d3DE5DB65F9785EBA, %p1519;
	ld.global.nc.v2.f64 	{%fd13472, %fd13473}, [%rd1004];
	fma.rn.f64 	%fd13474, %fd13471, %fd13470, %fd13472;
	fma.rn.f64 	%fd13475, %fd13474, %fd13470, %fd13473;
	ld.global.nc.v2.f64 	{%fd13476, %fd13477}, [%rd1004+16];
	fma.rn.f64 	%fd13478, %fd13475, %fd13470, %fd13476;
	fma.rn.f64 	%fd13479, %fd13478, %fd13470, %fd13477;
	ld.global.nc.v2.f64 	{%fd13480, %fd13481}, [%rd1004+32];
	fma.rn.f64 	%fd13482, %fd13479, %fd13470, %fd13480;
	fma.rn.f64 	%fd13483, %fd13482, %fd13470, %fd13481;
	fma.rn.f64 	%fd13484, %fd13483, %fd17539, %fd17539;
	fma.rn.f64 	%fd13485, %fd13483, %fd13470, 0d3FF0000000000000;
	selp.f64 	%fd13486, %fd13485, %fd13484, %p1519;
	and.b32  	%r3076, %r4092, 2;
	setp.eq.s32 	%p1520, %r3076, 0;
	mov.f64 	%fd13487, 0d0000000000000000;
	sub.f64 	%fd13488, %fd13487, %fd13486;
	selp.f64 	%fd2305, %fd13486, %fd13488, %p1520;
	mul.f64 	%fd13489, %fd2266, %fd2305;
	mul.f64 	%fd13490, %fd2252, %fd13489;
	mul.f64 	%fd13491, %fd2243, %fd13490;
	mul.f64 	%fd13492, %fd2242, %fd13491;
	mul.f64 	%fd13493, %fd2241, %fd13492;
	mul.f64 	%fd13494, %fd2242, %fd2243;
	mul.f64 	%fd13495, %fd13494, %fd2252;
	div.rn.f64 	%fd2306, %fd13495, %fd13493;
	mul.f64 	%fd13496, %fd2241, %fd2243;
	mul.f64 	%fd13497, %fd13496, %fd2259;
	div.rn.f64 	%fd2307, %fd13497, %fd13493;
	mul.f64 	%fd13498, %fd2241, %fd2242;
	mul.f64 	%fd13499, %fd13498, %fd2266;
	div.rn.f64 	%fd2308, %fd13499, %fd13493;
	mul.f64 	%fd13500, %fd17537, 0d404CA5DC1A63C1F5;
	mul.f64 	%fd2309, %fd13500, 0d3F91DF46A2529D3A;
	abs.f64 	%fd2310, %fd2309;
	setp.neu.f64 	%p1521, %fd2310, 0d7FF0000000000000;
	@%p1521 bra 	$L__BB1_1571;
	mov.f64 	%fd13506, 0d0000000000000000;
	mul.rn.f64 	%fd17541, %fd2309, %fd13506;
	mov.b32 	%r4094, 1;
	bra.uni 	$L__BB1_1574;
$L__BB1_1571:
	mul.f64 	%fd13501, %fd2309, 0d3FE45F306DC9C883;
	cvt.rni.s32.f64 	%r4093, %fd13501;
	cvt.rn.f64.s32 	%fd13502, %r4093;
	fma.rn.f64 	%fd13503, %fd13502, 0dBFF921FB54442D18, %fd2309;
	fma.rn.f64 	%fd13504, %fd13502, 0dBC91A62633145C00, %fd13503;
	fma.rn.f64 	%fd17541, %fd13502, 0dB97B839A252049C0, %fd13504;
	setp.ltu.f64 	%p1522, %fd2310, 0d41E0000000000000;
	@%p1522 bra 	$L__BB1_1573;
	{ // callseq 1502, 0
	.param .b64 param0;
	st.param.f64 	[param0], %fd2309;
	.param .align 16 .b8 retval0[16];
	call.uni (retval0), 
	__internal_trig_reduction_slowpathd, 
	(
	param0
	);
	ld.param.f64 	%fd17541, [retval0];
	ld.param.b32 	%r4093, [retval0+8];
	} // callseq 1502
$L__BB1_1573:
	add.s32 	%r4094, %r4093, 1;
$L__BB1_1574:
	shl.b32 	%r3079, %r4094, 6;
	cvt.u64.u32 	%rd1005, %r3079;
	and.b64  	%rd1006, %rd1005, 64;
	mov.u64 	%rd1007, __cudart_sin_cos_coeffs;
	add.s64 	%rd1008, %rd1007, %rd1006;
	mul.rn.f64 	%fd13507, %fd17541, %fd17541;
	and.b32  	%r3080, %r4094, 1;
	setp.eq.b32 	%p1524, %r3080, 1;
	selp.f64 	%fd13508, 0dBDA8FF8320FD8164, 0d3DE5DB65F9785EBA, %p1524;
	ld.global.nc.v2.f64 	{%fd13509, %fd13510}, [%rd1008];
	fma.rn.f64 	%fd13511, %fd13508, %fd13507, %fd13509;
	fma.rn.f64 	%fd13512, %fd13511, %fd13507, %fd13510;
	ld.global.nc.v2.f64 	{%fd13513, %fd13514}, [%rd1008+16];
	fma.rn.f64 	%fd13515, %fd13512, %fd13507, %fd13513;
	fma.rn.f64 	%fd13516, %fd13515, %fd13507, %fd13514;
	ld.global.nc.v2.f64 	{%fd13517, %fd13518}, [%rd1008+32];
	fma.rn.f64 	%fd13519, %fd13516, %fd13507, %fd13517;
	fma.rn.f64 	%fd13520, %fd13519, %fd13507, %fd13518;
	fma.rn.f64 	%fd13521, %fd13520, %fd17541, %fd17541;
	fma.rn.f64 	%fd13522, %fd13520, %fd13507, 0d3FF0000000000000;
	selp.f64 	%fd13523, %fd13522, %fd13521, %p1524;
	and.b32  	%r3081, %r4094, 2;
	setp.eq.s32 	%p1525, %r3081, 0;
	mov.f64 	%fd13524, 0d0000000000000000;
	sub.f64 	%fd13525, %fd13524, %fd13523;
	selp.f64 	%fd2316, %fd13523, %fd13525, %p1525;
	@%p1517 bra 	$L__BB1_1576;
	mov.f64 	%fd13531, 0d0000000000000000;
	mul.rn.f64 	%fd17543, %fd2299, %fd13531;
	mov.b32 	%r4096, 1;
	bra.uni 	$L__BB1_1579;
$L__BB1_1576:
	mul.f64 	%fd13526, %fd2299, 0d3FE45F306DC9C883;
	cvt.rni.s32.f64 	%r4095, %fd13526;
	cvt.rn.f64.s32 	%fd13527, %r4095;
	fma.rn.f64 	%fd13528, %fd13527, 0dBFF921FB54442D18, %fd2299;
	fma.rn.f64 	%fd13529, %fd13527, 0dBC91A62633145C00, %fd13528;
	fma.rn.f64 	%fd17543, %fd13527, 0dB97B839A252049C0, %fd13529;
	setp.ltu.f64 	%p1526, %fd2300, 0d41E0000000000000;
	@%p1526 bra 	$L__BB1_1578;
	{ // callseq 1503, 0
	.param .b64 param0;
	st.param.f64 	[param0], %fd2299;
	.param .align 16 .b8 retval0[16];
	call.uni (retval0), 
	__internal_trig_reduction_slowpathd, 
	(
	param0
	);
	ld.param.f64 	%fd17543, [retval0];
	ld.param.b32 	%r4095, [retval0+8];
	} // callseq 1503
$L__BB1_1578:
	add.s32 	%r4096, %r4095, 1;
$L__BB1_1579:
	shl.b32 	%r3084, %r4096, 6;
	cvt.u64.u32 	%rd1009, %r3084;
	and.b64  	%rd1010, %rd1009, 64;
	mov.u64 	%rd1011, __cudart_sin_cos_coeffs;
	add.s64 	%rd1012, %rd1011, %rd1010;
	mul.rn.f64 	%fd13532, %fd17543, %fd17543;
	and.b32  	%r3085, %r4096, 1;
	setp.eq.b32 	%p1528, %r3085, 1;
	selp.f64 	%fd13533, 0dBDA8FF8320FD8164, 0d3DE5DB65F9785EBA, %p1528;
	ld.global.nc.v2.f64 	{%fd13534, %fd13535}, [%rd1012];
	fma.rn.f64 	%fd13536, %fd13533, %fd13532, %fd13534;
	fma.rn.f64 	%fd13537, %fd13536, %fd13532, %fd13535;
	ld.global.nc.v2.f64 	{%fd13538, %fd13539}, [%rd1012+16];
	fma.rn.f64 	%fd13540, %fd13537, %fd13532, %fd13538;
	fma.rn.f64 	%fd13541, %fd13540, %fd13532, %fd13539;
	ld.global.nc.v2.f64 	{%fd13542, %fd13543}, [%rd1012+32];
	fma.rn.f64 	%fd13544, %fd13541, %fd13532, %fd13542;
	fma.rn.f64 	%fd13545, %fd13544, %fd13532, %fd13543;
	fma.rn.f64 	%fd13546, %fd13545, %fd17543, %fd17543;
	fma.rn.f64 	%fd13547, %fd13545, %fd13532, 0d3FF0000000000000;
	selp.f64 	%fd13548, %fd13547, %fd13546, %p1528;
	and.b32  	%r3086, %r4096, 2;
	setp.eq.s32 	%p1529, %r3086, 0;
	mov.f64 	%fd13549, 0d0000000000000000;
	sub.f64 	%fd13550, %fd13549, %fd13548;
	selp.f64 	%fd2322, %fd13548, %fd13550, %p1529;
	@%p1521 bra 	$L__BB1_1581;
	mov.f64 	%fd13556, 0d0000000000000000;
	mul.rn.f64 	%fd17544, %fd2309, %fd13556;
	mov.b32 	%r4097, 0;
	bra.uni 	$L__BB1_1583;
$L__BB1_1581:
	mul.f64 	%fd13551, %fd2309, 0d3FE45F306DC9C883;
	cvt.rni.s32.f64 	%r4097, %fd13551;
	cvt.rn.f64.s32 	%fd13552, %r4097;
	fma.rn.f64 	%fd13553, %fd13552, 0dBFF921FB54442D18, %fd2309;
	fma.rn.f64 	%fd13554, %fd13552, 0dBC91A62633145C00, %fd13553;
	fma.rn.f64 	%fd17544, %fd13552, 0dB97B839A252049C0, %fd13554;
	setp.ltu.f64 	%p1530, %fd2310, 0d41E0000000000000;
	@%p1530 bra 	$L__BB1_1583;
	{ // callseq 1504, 0
	.param .b64 param0;
	st.param.f64 	[param0], %fd2309;
	.param .align 16 .b8 retval0[16];
	call.uni (retval0), 
	__internal_trig_reduction_slowpathd, 
	(
	param0
	);
	ld.param.f64 	%fd17544, [retval0];
	ld.param.b32 	%r4097, [retval0+8];
	} // callseq 1504
$L__BB1_1583:
	shl.b32 	%r3089, %r4097, 6;
	cvt.u64.u32 	%rd1013, %r3089;
	and.b64  	%rd1014, %rd1013, 64;
	add.s64 	%rd1016, %rd1011, %rd1014;
	mul.rn.f64 	%fd13557, %fd17544, %fd17544;
	and.b32  	%r3090, %r4097, 1;
	setp.eq.b32 	%p1532, %r3090, 1;
	selp.f64 	%fd13558, 0dBDA8FF8320FD8164, 0d3DE5DB65F9785EBA, %p1532;
	ld.global.nc.v2.f64 	{%fd13559, %fd13560}, [%rd1016];
	fma.rn.f64 	%fd13561, %fd13558, %fd13557, %fd13559;
	fma.rn.f64 	%fd13562, %fd13561, %fd13557, %fd13560;
	ld.global.nc.v2.f64 	{%fd13563, %fd13564}, [%rd1016+16];
	fma.rn.f64 	%fd13565, %fd13562, %fd13557, %fd13563;
	fma.rn.f64 	%fd13566, %fd13565, %fd13557, %fd13564;
	ld.global.nc.v2.f64 	{%fd13567, %fd13568}, [%rd1016+32];
	fma.rn.f64 	%fd13569, %fd13566, %fd13557, %fd13567;
	fma.rn.f64 	%fd13570, %fd13569, %fd13557, %fd13568;
	fma.rn.f64 	%fd13571, %fd13570, %fd17544, %fd17544;
	fma.rn.f64 	%fd13572, %fd13570, %fd13557, 0d3FF0000000000000;
	selp.f64 	%fd13573, %fd13572, %fd13571, %p1532;
	and.b32  	%r3091, %r4097, 2;
	setp.eq.s32 	%p1533, %r3091, 0;
	mov.f64 	%fd13574, 0d0000000000000000;
	sub.f64 	%fd13575, %fd13574, %fd13573;
	selp.f64 	%fd13576, %fd13573, %fd13575, %p1533;
	mul.f64 	%fd2327, %fd2307, %fd13576;
	neg.f64 	%fd13577, %fd2308;
	mul.f64 	%fd13578, %fd2305, %fd13577;
	mul.f64 	%fd2328, %fd2272, %fd13578;
	mul.f64 	%fd13579, %fd2305, %fd2308;
	mul.f64 	%fd2329, %fd2252, %fd13579;
	ld.global.u32 	%r3092, [%rd5+4];
	setp.lt.s32 	%p1534, %r3092, 1;
	mov.pred 	%p2066, 0;
	@%p1534 bra 	$L__BB1_1597;
	mul.f64 	%fd2330, %fd2307, %fd2316;
	mul.f64 	%fd2331, %fd2308, %fd2322;
	mov.b32 	%r4098, 0;
$L__BB1_1585:
	shl.b32 	%r3094, %r4098, 2;
	mul.wide.u32 	%rd1017, %r3094, 4;
	add.s64 	%rd1018, %rd2, %rd1017;
	ld.global.u32 	%r3095, [%rd1018+8];
	cvt.rn.f64.s32 	%fd13580, %r3095;
	ld.global.u32 	%r3096, [%rd1018+4];
	cvt.rn.f64.s32 	%fd13581, %r3096;
	ld.global.u32 	%r3097, [%rd1018];
	cvt.rn.f64.s32 	%fd13582, %r3097;
	mul.f64 	%fd13583, %fd2330, %fd13581;
	fma.rn.f64 	%fd13584, %fd2306, %fd13582, %fd13583;
	fma.rn.f64 	%fd13585, %fd2331, %fd13580, %fd13584;
	mov.f64 	%fd13586, 0d0000000000000000;
	copysign.f64 	%fd13587, %fd13582, %fd13586;
	fma.rn.f64 	%fd13588, %fd2327, %fd13581, %fd13587;
	fma.rn.f64 	%fd13589, %fd2328, %fd13580, %fd13588;
	copysign.f64 	%fd13590, %fd13581, %fd13586;
	add.f64 	%fd13591, %fd13587, %fd13590;
	fma.rn.f64 	%fd13592, %fd2329, %fd13580, %fd13591;
	mul.f64 	%fd13593, %fd13589, %fd13589;
	fma.rn.f64 	%fd13594, %fd13585, %fd13585, %fd13593;
	fma.rn.f64 	%fd13595, %fd13592, %fd13592, %fd13594;
	sqrt.rn.f64 	%fd13596, %fd13595;
	rcp.rn.f64 	%fd13597, %fd13596;
	mul.lo.s32 	%r3098, %r4098, 7;
	mul.wide.u32 	%rd1019, %r3098, 8;
	add.s64 	%rd48, %rd13, %rd1019;
	st.global.f64 	[%rd48], %fd13585;
	st.global.f64 	[%rd48+8], %fd13589;
	st.global.f64 	[%rd48+16], %fd13592;
	add.s64 	%rd1020, %rd1, %rd1019;
	ld.global.f64 	%fd13598, [%rd1020+24];
	st.global.f64 	[%rd48+24], %fd13598;
	st.global.f64 	[%rd48+32], %fd13597;
	ld.global.f64 	%fd13599, [%rd4+4152];
	add.f64 	%fd13600, %fd13597, %fd13597;
	div.rn.f64 	%fd2332, %fd13599, %fd13600;
	{
	.reg .b32 %temp; 
	mov.b64 	{%temp, %r3099}, %fd2332;
	}
	mov.b32 	%f17, %r3099;
	abs.f32 	%f18, %f17;
	setp.geu.f32 	%p1535, %f18, 0f3FE26666;
	@%p1535 bra 	$L__BB1_1587;
	mul.f64 	%fd13634, %fd2332, %fd2332;
	fma.rn.f64 	%fd13635, %fd13634, 0d3FB0066BDC1895E9, 0dBFB3823B180754AF;
	fma.rn.f64 	%fd13636, %fd13635, %fd13634, 0d3FB11E52CC2F79AE;
	fma.rn.f64 	%fd13637, %fd13636, %fd13634, 0dBF924EAF3526861B;
	fma.rn.f64 	%fd13638, %fd13637, %fd13634, 0d3F91DF02A31E6CB7;
	fma.rn.f64 	%fd13639, %fd13638, %fd13634, 0d3F847D18B0EEC6CC;
	fma.rn.f64 	%fd13640, %fd13639, %fd13634, 0d3F8D0AF961BA53B0;
	fma.rn.f64 	%fd13641, %fd13640, %fd13634, 0d3F91BF7734CF1C48;
	fma.rn.f64 	%fd13642, %fd13641, %fd13634, 0d3F96E91483144EF7;
	fma.rn.f64 	%fd13643, %fd13642, %fd13634, 0d3F9F1C6E0A4F9F81;
	fma.rn.f64 	%fd13644, %fd13643, %fd13634, 0d3FA6DB6DC27FA92B;
	fma.rn.f64 	%fd13645, %fd13644, %fd13634, 0d3FB333333320F91B;
	fma.rn.f64 	%fd13646, %fd13645, %fd13634, 0d3FC5555555555F4D;
	mul.f64 	%fd13647, %fd13634, %fd13646;
	fma.rn.f64 	%fd17545, %fd13647, %fd2332, %fd2332;
	bra.uni 	$L__BB1_1588;
$L__BB1_1587:
	abs.f64 	%fd13601, %fd2332;
	fma.rn.f64 	%fd13602, %fd13601, 0dBFE0000000000000, 0d3FE0000000000000;
	rsqrt.approx.ftz.f64 	%fd13603, %fd13602;
	{
	.reg .b32 %temp; 
	mov.b64 	{%r3100, %temp}, %fd13603;
	}
	{
	.reg .b32 %temp; 
	mov.b64 	{%temp, %r3101}, %fd13603;
	}
	add.s32 	%r3102, %r3101, -1048576;
	mov.b64 	%fd13604, {%r3100, %r3102};
	mul.f64 	%fd13605, %fd13602, %fd13603;
	neg.f64 	%fd13606, %fd13605;
	fma.rn.f64 	%fd13607, %fd13605, %fd13606, %fd13602;
	fma.rn.f64 	%fd13608, %fd13607, %fd13604, %fd13605;
	neg.f64 	%fd13609, %fd13608;
	fma.rn.f64 	%fd13610, %fd13603, %fd13609, 0d3FF0000000000000;
	fma.rn.f64 	%fd13611, %fd13610, %fd13604, %fd13604;
	fma.rn.f64 	%fd13612, %fd13608, %fd13609, %fd13602;
	fma.rn.f64 	%fd13613, %fd13612, %fd13611, %fd13608;
	{
	.reg .b32 %temp; 
	mov.b64 	{%temp, %r3103}, %fd13602;
	}
	setp.lt.s32 	%p1536, %r3103, 0;
	selp.f64 	%fd13614, 0dFFF8000000000000, %fd13613, %p1536;
	setp.ne.f64 	%p1537, %fd13602, 0d0000000000000000;
	selp.f64 	%fd13615, %fd13614, %fd13602, %p1537;
	fma.rn.f64 	%fd13616, %fd13602, 0d3FB0066BDC1895E9, 0dBFB3823B180754AF;
	fma.rn.f64 	%fd13617, %fd13616, %fd13602, 0d3FB11E52CC2F79AE;
	fma.rn.f64 	%fd13618, %fd13617, %fd13602, 0dBF924EAF3526861B;
	fma.rn.f64 	%fd13619, %fd13618, %fd13602, 0d3F91DF02A31E6CB7;
	fma.rn.f64 	%fd13620, %fd13619, %fd13602, 0d3F847D18B0EEC6CC;
	fma.rn.f64 	%fd13621, %fd13620, %fd13602, 0d3F8D0AF961BA53B0;
	fma.rn.f64 	%fd13622, %fd13621, %fd13602, 0d3F91BF7734CF1C48;
	fma.rn.f64 	%fd13623, %fd13622, %fd13602, 0d3F96E91483144EF7;
	fma.rn.f64 	%fd13624, %fd13623, %fd13602, 0d3F9F1C6E0A4F9F81;
	fma.rn.f64 	%fd13625, %fd13624, %fd13602, 0d3FA6DB6DC27FA92B;
	fma.rn.f64 	%fd13626, %fd13625, %fd13602, 0d3FB333333320F91B;
	fma.rn.f64 	%fd13627, %fd13626, %fd13602, 0d3FC5555555555F4D;
	mul.f64 	%fd13628, %fd13602, %fd13627;
	mul.f64 	%fd13629, %fd13615, 0dC000000000000000;
	fma.rn.f64 	%fd13630, %fd13629, %fd13628, 0d3C91A62633145C07;
	add.f64 	%fd13631, %fd13629, 0d3FE921FB54442D18;
	add.f64 	%fd13632, %fd13631, %fd13630;
	add.f64 	%fd13633, %fd13632, 0d3FE921FB54442D18;
	copysign.f64 	%fd17545, %fd2332, %fd13633;
$L__BB1_1588:
	mul.f64 	%fd13648, %fd17545, 0d404CA5DC1A63C1F5;
	st.global.f64 	[%rd48+40], %fd13648;
	ld.global.f64 	%fd2336, [%rd4];
	mul.f64 	%fd2337, %fd13648, 0d3FA1DF46A2529D3A;
	abs.f64 	%fd2338, %fd2337;
	setp.neu.f64 	%p1538, %fd2338, 0d7FF0000000000000;
	@%p1538 bra 	$L__BB1_1590;
	mov.f64 	%fd13654, 0d0000000000000000;
	mul.rn.f64 	%fd17547, %fd2337, %fd13654;
	mov.pred 	%p2065, -1;
	bra.uni 	$L__BB1_1593;
$L__BB1_1590:
	mul.f64 	%fd13649, %fd2337, 0d3FE45F306DC9C883;
	cvt.rni.s32.f64 	%r4099, %fd13649;
	cvt.rn.f64.s32 	%fd13650, %r4099;
	fma.rn.f64 	%fd13651, %fd13650, 0dBFF921FB54442D18, %fd2337;
	fma.rn.f64 	%fd13652, %fd13650, 0dBC91A62633145C00, %fd13651;
	fma.rn.f64 	%fd17547, %fd13650, 0dB97B839A252049C0, %fd13652;
	setp.ltu.f64 	%p1539, %fd2338, 0d41E0000000000000;
	@%p1539 bra 	$L__BB1_1592;
	{ // callseq 1505, 0
	.param .b64 param0;
	st.param.f64 	[param0], %fd2337;
	.param .align 16 .b8 retval0[16];
	call.uni (retval0), 
	__internal_trig_reduction_slowpathd, 
	(
	param0
	);
	ld.param.f64 	%fd17547, [retval0];
	ld.param.b32 	%r4099, [retval0+8];
	} // callseq 1505
$L__BB1_1592:
	and.b32  	%r3105, %r4099, 1;
	setp.eq.b32 	%p1540, %r3105, 1;
	not.pred 	%p2065, %p1540;
$L__BB1_1593:
	mul.f64 	%fd13655, %fd17547, %fd17547;
	fma.rn.f64 	%fd13656, %fd13655, 0d3EE48DAC2799BCB9, 0dBEF9757C5B27EBB1;
	fma.rn.f64 	%fd13657, %fd13656, %fd13655, 0d3F0980E90FD91E04;
	fma.rn.f64 	%fd13658, %fd13657, %fd13655, 0dBEFAE2B0417D7E1D;
	fma.rn.f64 	%fd13659, %fd13658, %fd13655, 0d3F119F5341BFBA57;
	fma.rn.f64 	%fd13660, %fd13659, %fd13655, 0d3F15E791A00F6919;
	fma.rn.f64 	%fd13661, %fd13660, %fd13655, 0d3F2FF2E7FADEC73A;
	fma.rn.f64 	%fd13662, %fd13661, %fd13655, 0d3F434BC1B206DA62;
	fma.rn.f64 	%fd13663, %fd13662, %fd13655, 0d3F57DB18EF2F83F9;
	fma.rn.f64 	%fd13664, %fd13663, %fd13655, 0d3F6D6D2E7AE49FBC;
	fma.rn.f64 	%fd13665, %fd13664, %fd13655, 0d3F8226E3A816A776;
	fma.rn.f64 	%fd13666, %fd13665, %fd13655, 0d3F9664F485D25660;
	fma.rn.f64 	%fd13667, %fd13666, %fd13655, 0d3FABA1BA1BABF31D;
	fma.rn.f64 	%fd13668, %fd13667, %fd13655, 0d3FC11111111105D2;
	fma.rn.f64 	%fd13669, %fd13668, %fd13655, 0d3FD555555555555E;
	mul.f64 	%fd2344, %fd13655, %fd13669;
	fma.rn.f64 	%fd17548, %fd2344, %fd17547, %fd17547;
	@%p2065 bra 	$L__BB1_1595;
	sub.f64 	%fd13670, %fd17548, %fd17547;
	neg.f64 	%fd13671, %fd13670;
	fma.rn.f64 	%fd13672, %fd2344, %fd17547, %fd13671;
	rcp.approx.ftz.f64 	%fd13673, %fd17548;
	neg.f64 	%fd13674, %fd17548;
	fma.rn.f64 	%fd13675, %fd13674, %fd13673, 0d3FF0000000000000;
	fma.rn.f64 	%fd13676, %fd13675, %fd13675, %fd13675;
	fma.rn.f64 	%fd13677, %fd13676, %fd13673, %fd13673;
	neg.f64 	%fd13678, %fd13677;
	fma.rn.f64 	%fd13679, %fd17548, %fd13678, 0d3FF0000000000000;
	fma.rn.f64 	%fd13680, %fd13678, %fd13672, %fd13679;
	fma.rn.f64 	%fd17548, %fd13680, %fd13678, %fd13678;
$L__BB1_1595:
	mul.f64 	%fd13681, %fd2336, %fd17548;
	st.global.f64 	[%rd48+48], %fd13681;
	add.s32 	%r4098, %r4098, 1;
	ld.global.u32 	%r1012, [%rd5+4];
	setp.lt.s32 	%p1542, %r4098, %r1012;
	@%p1542 bra 	$L__BB1_1585;
	setp.gt.s32 	%p2066, %r1012, 0;
$L__BB1_1597:
	mul.f64 	%fd2348, %fd2238, 0d3F91DF46A2529D3A;
	abs.f64 	%fd2349, %fd2348;
	setp.neu.f64 	%p1543, %fd2349, 0d7FF0000000000000;
	@%p1543 bra 	$L__BB1_1599;
	mov.f64 	%fd13687, 0d0000000000000000;
	mul.rn.f64 	%fd17550, %fd2348, %fd13687;
	mov.b32 	%r4101, 1;
	bra.uni 	$L__BB1_1602;
$L__BB1_1599:
	mul.f64 	%fd13682, %fd2348, 0d3FE45F306DC9C883;
	cvt.rni.s32.f64 	%r4100, %fd13682;
	cvt.rn.f64.s32 	%fd13683, %r4100;
	fma.rn.f64 	%fd13684, %fd13683, 0dBFF921FB54442D18, %fd2348;
	fma.rn.f64 	%fd13685, %fd13683, 0dBC91A62633145C00, %fd13684;
	fma.rn.f64 	%fd17550, %fd13683, 0dB97B839A252049C0, %fd13685;
	setp.ltu.f64 	%p1544, %fd2349, 0d41E0000000000000;
	@%p1544 bra 	$L__BB1_1601;
	{ // callseq 1506, 0
	.param .b64 param0;
	st.param.f64 	[param0], %fd2348;
	.param .align 16 .b8 retval0[16];
	call.uni (retval0), 
	__internal_trig_reduction_slowpathd, 
	(
	param0
	);
	ld.param.f64 	%fd17550, [retval0];
	ld.param.b32 	%r4100, [retval0+8];
	} // callseq 1506
$L__BB1_1601:
	add.s32 	%r4101, %r4100, 1;
$L__BB1_1602:
	shl.b32 	%r3108, %r4101, 6;
	cvt.u64.u32 	%rd1021, %r3108;
	and.b64  	%rd1022, %rd1021, 64;
	add.s64 	%rd1024, %rd1011, %rd1022;
	mul.rn.f64 	%fd13688, %fd17550, %fd17550;
	and.b32  	%r3109, %r4101, 1;
	setp.eq.b32 	%p1545, %r3109, 1;
	selp.f64 	%fd13689, 0dBDA8FF8320FD8164, 0d3DE5DB65F9785EBA, %p1545;
	ld.global.nc.v2.f64 	{%fd13690, %fd13691}, [%rd1024];
	fma.rn.f64 	%fd13692, %fd13689, %fd13688, %fd13690;
	fma.rn.f64 	%fd13693, %fd13692, %fd13688, %fd13691;
	ld.global.nc.v2.f64 	{%fd13694, %fd13695}, [%rd1024+16];
	fma.rn.f64 	%fd13696, %fd13693, %fd13688, %fd13694;
	fma.rn.f64 	%fd13697, %fd13696, %fd13688, %fd13695;
	ld.global.nc.v2.f64 	{%fd13698, %fd13699}, [%rd1024+32];
	fma.rn.f64 	%fd13700, %fd13697, %fd13688, %fd13698;
	fma.rn.f64 	%fd13701, %fd13700, %fd13688, %fd13699;
	fma.rn.f64 	%fd13702, %fd13701, %fd17550, %fd17550;
	fma.rn.f64 	%fd13703, %fd13701, %fd13688, 0d3FF0000000000000;
	selp.f64 	%fd13704, %fd13703, %fd13702, %p1545;
	and.b32  	%r3110, %r4101, 2;
	setp.eq.s32 	%p1546, %r3110, 0;
	mov.f64 	%fd13705, 0d0000000000000000;
	sub.f64 	%fd13706, %fd13705, %fd13704;
	selp.f64 	%fd2355, %fd13704, %fd13706, %p1546;
	mul.f64 	%fd2356, %fd2239, 0d3F91DF46A2529D3A;
	abs.f64 	%fd2357, %fd2356;
	setp.neu.f64 	%p1547, %fd2357, 0d7FF0000000000000;
	@%p1547 bra 	$L__BB1_1604;
	mov.f64 	%fd13712, 0d0000000000000000;
	mul.rn.f64 	%fd17552, %fd2356, %fd13712;
	mov.b32 	%r4103, 1;
	bra.uni 	$L__BB1_1607;
$L__BB1_1604:
	mul.f64 	%fd13707, %fd2356, 0d3FE45F306DC9C883;
	cvt.rni.s32.f64 	%r4102, %fd13707;
	cvt.rn.f64.s32 	%fd13708, %r4102;
	fma.rn.f64 	%fd13709, %fd13708, 0dBFF921FB54442D18, %fd2356;
	fma.rn.f64 	%fd13710, %fd13708, 0dBC91A62633145C00, %fd13709;
	fma.rn.f64 	%fd17552, %fd13708, 0dB97B839A252049C0, %fd13710;
	setp.ltu.f64 	%p1548, %fd2357, 0d41E0000000000000;
	@%p1548 bra 	$L__BB1_1606;
	{ // callseq 1507, 0
	.param .b64 param0;
	st.param.f64 	[param0], %fd2356;
	.param .align 16 .b8 retval0[16];
	call.uni (retval0), 
	__internal_trig_reduction_slowpathd, 
	(
	param0
	);
	ld.param.f64 	%fd17552, [retval0];
	ld.param.b32 	%r4102, [retval0+8];
	} // callseq 1507
$L__BB1_1606:
	add.s32 	%r4103, %r4102, 1;
$L__BB1_1607:
	shl.b32 	%r3113, %r4103, 6;
	cvt.u64.u32 	%rd1025, %r3113;
	and.b64  	%rd1026, %rd1025, 64;
	add.s64 	%rd1028, %rd1011, %rd1026;
	mul.rn.f64 	%fd13713, %fd17552, %fd17552;
	and.b32  	%r3114, %r4103, 1;
	setp.eq.b32 	%p1549, %r3114, 1;
	selp.f64 	%fd13714, 0dBDA8FF8320FD8164, 0d3DE5DB65F9785EBA, %p1549;
	ld.global.nc.v2.f64 	{%fd13715, %fd13716}, [%rd1028];
	fma.rn.f64 	%fd13717, %fd13714, %fd13713, %fd13715;
	fma.rn.f64 	%fd13718, %fd13717, %fd13713, %fd13716;
	ld.global.nc.v2.f64 	{%fd13719, %fd13720}, [%rd1028+16];
	fma.rn.f64 	%fd13721, %fd13718, %fd13713, %fd13719;
	fma.rn.f64 	%fd13722, %fd13721, %fd13713, %fd13720;
	ld.global.nc.v2.f64 	{%fd13723, %fd13724}, [%rd1028+32];
	fma.rn.f64 	%fd13725, %fd13722, %fd13713, %fd13723;
	fma.rn.f64 	%fd13726, %fd13725, %fd13713, %fd13724;
	fma.rn.f64 	%fd13727, %fd13726, %fd17552, %fd17552;
	fma.rn.f64 	%fd13728, %fd13726, %fd13713, 0d3FF0000000000000;
	selp.f64 	%fd13729, %fd13728, %fd13727, %p1549;
	and.b32  	%r3115, %r4103, 2;
	setp.eq.s32 	%p1550, %r3115, 0;
	mov.f64 	%fd13730, 0d0000000000000000;
	sub.f64 	%fd13731, %fd13730, %fd13729;
	selp.f64 	%fd2363, %fd13729, %fd13731, %p1550;
	mul.f64 	%fd2364, %fd2240, 0d3F91DF46A2529D3A;
	abs.f64 	%fd2365, %fd2364;
	setp.neu.f64 	%p1551, %fd2365, 0d7FF0000000000000;
	@%p1551 bra 	$L__BB1_1609;
	mov.f64 	%fd13737, 0d0000000000000000;
	mul.rn.f64 	%fd17554, %fd2364, %fd13737;
	mov.b32 	%r4105, 1;
	bra.uni 	$L__BB1_1612;
$L__BB1_1609:
	mul.f64 	%fd13732, %fd2364, 0d3FE45F306DC9C883;
	cvt.rni.s32.f64 	%r4104, %fd13732;
	cvt.rn.f64.s32 	%fd13733, %r4104;
	fma.rn.f64 	%fd13734, %fd13733, 0dBFF921FB54442D18, %fd2364;
	fma.rn.f64 	%fd13735, %fd13733, 0dBC91A62633145C00, %fd13734;
	fma.rn.f64 	%fd17554, %fd13733, 0dB97B839A252049C0, %fd13735;
	setp.ltu.f64 	%p1552, %fd2365, 0d41E0000000000000;
	@%p1552 bra 	$L__BB1_1611;
	{ // callseq 1508, 0
	.param .b64 param0;
	st.param.f64 	[param0], %fd2364;
	.param .align 16 .b8 retval0[16];
	call.uni (retval0), 
	__internal_trig_reduction_slowpathd, 
	(
	param0
	);
	ld.param.f64 	%fd17554, [retval0];
	ld.param.b32 	%r4104, [retval0+8];
	} // callseq 1508
$L__BB1_1611:
	add.s32 	%r4105, %r4104, 1;
$L__BB1_1612:
	setp.neu.f64 	%p1553, %fd2349, 0d7FF0000000000000;
	shl.b32 	%r3118, %r4105, 6;
	cvt.u64.u32 	%rd1029, %r3118;
	and.b64  	%rd1030, %rd1029, 64;
	add.s64 	%rd1032, %rd1011, %rd1030;
	mul.rn.f64 	%fd13738, %fd17554, %fd17554;
	and.b32  	%r3119, %r4105, 1;
	setp.eq.b32 	%p1554, %r3119, 1;
	selp.f64 	%fd13739, 0dBDA8FF8320FD8164, 0d3DE5DB65F9785EBA, %p1554;
	ld.global.nc.v2.f64 	{%fd13740, %fd13741}, [%rd1032];
	fma.rn.f64 	%fd13742, %fd13739, %fd13738, %fd13740;
	fma.rn.f64 	%fd13743, %fd13742, %fd13738, %fd13741;
	ld.global.nc.v2.f64 	{%fd13744, %fd13745}, [%rd1032+16];
	fma.rn.f64 	%fd13746, %fd13743, %fd13738, %fd13744;
	fma.rn.f64 	%fd13747, %fd13746, %fd13738, %fd13745;
	ld.global.nc.v2.f64 	{%fd13748, %fd13749}, [%rd1032+32];
	fma.rn.f64 	%fd13750, %fd13747, %fd13738, %fd13748;
	fma.rn.f64 	%fd13751, %fd13750, %fd13738, %fd13749;
	fma.rn.f64 	%fd13752, %fd13751, %fd17554, %fd17554;
	fma.rn.f64 	%fd13753, %fd13751, %fd13738, 0d3FF0000000000000;
	selp.f64 	%fd13754, %fd13753, %fd13752, %p1554;
	and.b32  	%r3120, %r4105, 2;
	setp.eq.s32 	%p1555, %r3120, 0;
	mov.f64 	%fd13755, 0d0000000000000000;
	sub.f64 	%fd13756, %fd13755, %fd13754;
	selp.f64 	%fd2371, %fd13754, %fd13756, %p1555;
	@%p1553 bra 	$L__BB1_1614;
	mov.f64 	%fd13762, 0d0000000000000000;
	mul.rn.f64 	%fd17555, %fd2348, %fd13762;
	mov.b32 	%r4106, 0;
	bra.uni 	$L__BB1_1616;
$L__BB1_1614:
	mul.f64 	%fd13757, %fd2348, 0d3FE45F306DC9C883;
	cvt.rni.s32.f64 	%r4106, %fd13757;
	cvt.rn.f64.s32 	%fd13758, %r4106;
	fma.rn.f64 	%fd13759, %fd13758, 0dBFF921FB54442D18, %fd2348;
	fma.rn.f64 	%fd13760, %fd13758, 0dBC91A62633145C00, %fd13759;
	fma.rn.f64 	%fd17555, %fd13758, 0dB97B839A252049C0, %fd13760;
	setp.ltu.f64 	%p1556, %fd2349, 0d41E0000000000000;
	@%p1556 bra 	$L__BB1_1616;
	{ // callseq 1509, 0
	.param .b64 param0;
	st.param.f64 	[param0], %fd2348;
	.param .align 16 .b8 retval0[16];
	call.uni (retval0), 
	__internal_trig_reduction_slowpathd, 
	(
	param0
	);
	ld.param.f64 	%fd17555, [retval0];
	ld.param.b32 	%r4106, [retval0+8];
	} // callseq 1509
$L__BB1_1616:
	setp.neu.f64 	%p1557, %fd2357, 0d7FF0000000000000;
	shl.b32 	%r3123, %r4106, 6;
	cvt.u64.u32 	%rd1033, %r3123;
	and.b64  	%rd1034, %rd1033, 64;
	mov.u64 	%rd1035, __cudart_sin_cos_coeffs;
	add.s64 	%rd1036, %rd1035, %rd1034;
	mul.rn.f64 	%fd13763, %fd17555, %fd17555;
	and.b32  	%r3124, %r4106, 1;
	setp.eq.b32 	%p1558, %r3124, 1;
	selp.f64 	%fd13764, 0dBDA8FF8320FD8164, 0d3DE5DB65F9785EBA, %p1558;
	ld.global.nc.v2.f64 	{%fd13765, %fd13766}, [%rd1036];
	fma.rn.f64 	%fd13767, %fd13764, %fd13763, %fd13765;
	fma.rn.f64 	%fd13768, %fd13767, %fd13763, %fd13766;
	ld.global.nc.v2.f64 	{%fd13769, %fd13770}, [%rd1036+16];
	fma.rn.f64 	%fd13771, %fd13768, %fd13763, %fd13769;
	fma.rn.f64 	%fd13772, %fd13771, %fd13763, %fd13770;
	ld.global.nc.v2.f64 	{%fd13773, %fd13774}, [%rd1036+32];
	fma.rn.f64 	%fd13775, %fd13772, %fd13763, %fd13773;
	fma.rn.f64 	%fd13776, %fd13775, %fd13763, %fd13774;
	fma.rn.f64 	%fd13777, %fd13776, %fd17555, %fd17555;
	fma.rn.f64 	%fd13778, %fd13776, %fd13763, 0d3FF0000000000000;
	selp.f64 	%fd13779, %fd13778, %fd13777, %p1558;
	and.b32  	%r3125, %r4106, 2;
	setp.eq.s32 	%p1559, %r3125, 0;
	mov.f64 	%fd13780, 0d0000000000000000;
	sub.f64 	%fd13781, %fd13780, %fd13779;
	selp.f64 	%fd2376, %fd13779, %fd13781, %p1559;
	@%p1557 bra 	$L__BB1_1618;
	mov.f64 	%fd13787, 0d0000000000000000;
	mul.rn.f64 	%fd17556, %fd2356, %fd13787;
	mov.b32 	%r4107, 0;
	bra.uni 	$L__BB1_1620;
$L__BB1_1618:
	mul.f64 	%fd13782, %fd2356, 0d3FE45F306DC9C883;
	cvt.rni.s32.f64 	%r4107, %fd13782;
	cvt.rn.f64.s32 	%fd13783, %r4107;
	fma.rn.f64 	%fd13784, %fd13783, 0dBFF921FB54442D18, %fd2356;
	fma.rn.f64 	%fd13785, %fd13783, 0dBC91A62633145C00, %fd13784;
	fma.rn.f64 	%fd17556, %fd13783, 0dB97B839A252049C0, %fd13785;
	setp.ltu.f64 	%p1560, %fd2357, 0d41E0000000000000;
	@%p1560 bra 	$L__BB1_1620;
	{ // callseq 1510, 0
	.param .b64 param0;
	st.param.f64 	[param0], %fd2356;
	.param .align 16 .b8 retval0[16];
	call.uni (retval0), 
	__internal_trig_reduction_slowpathd, 
	(
	param0
	);
	ld.param.f64 	%fd17556, [retval0];
	ld.param.b32 	%r4107, [retval0+8];
	} // callseq 1510
$L__BB1_1620:
	shl.b32 	%r3128, %r4107, 6;
	cvt.u64.u32 	%rd1037, %r3128;
	and.b64  	%rd1038, %rd1037, 64;
	mov.u64 	%rd1039, __cudart_sin_cos_coeffs;
	add.s64 	%rd1040, %rd1039, %rd1038;
	mul.rn.f64 	%fd13788, %fd17556, %fd17556;
	and.b32  	%r3129, %r4107, 1;
	setp.eq.b32 	%p1562, %r3129, 1;
	selp.f64 	%fd13789, 0dBDA8FF8320FD8164, 0d3DE5DB65F9785EBA, %p1562;
	ld.global.nc.v2.f64 	{%fd13790, %fd13791}, [%rd1040];
	fma.rn.f64 	%fd13792, %fd13789, %fd13788, %fd13790;
	fma.rn.f64 	%fd13793, %fd13792, %fd13788, %fd13791;
	ld.global.nc.v2.f64 	{%fd13794, %fd13795}, [%rd1040+16];
	fma.rn.f64 	%fd13796, %fd13793, %fd13788, %fd13794;
	fma.rn.f64 	%fd13797, %fd13796, %fd13788, %fd13795;
	ld.global.nc.v2.f64 	{%fd13798, %fd13799}, [%rd1040+32];
	fma.rn.f64 	%fd13800, %fd13797, %fd13788, %fd13798;
	fma.rn.f64 	%fd13801, %fd13800, %fd13788, %fd13799;
	fma.rn.f64 	%fd13802, %fd13801, %fd17556, %fd17556;
	fma.rn.f64 	%fd13803, %fd13801, %fd13788, 0d3FF0000000000000;
	selp.f64 	%fd13804, %fd13803, %fd13802, %p1562;
	and.b32  	%r3130, %r4107, 2;
	setp.eq.s32 	%p1563, %r3130, 0;
	mov.f64 	%fd13805, 0d0000000000000000;
	sub.f64 	%fd13806, %fd13805, %fd13804;
	selp.f64 	%fd2381, %fd13804, %fd13806, %p1563;
	@%p1551 bra 	$L__BB1_1622;
	mov.f64 	%fd13812, 0d0000000000000000;
	mul.rn.f64 	%fd17557, %fd2364, %fd13812;
	mov.b32 	%r4108, 0;
	bra.uni 	$L__BB1_1624;
$L__BB1_1622:
	mul.f64 	%fd13807, %fd2364, 0d3FE45F306DC9C883;
	cvt.rni.s32.f64 	%r4108, %fd13807;
	cvt.rn.f64.s32 	%fd13808, %r4108;
	fma.rn.f64 	%fd13809, %fd13808, 0dBFF921FB54442D18, %fd2364;
	fma.rn.f64 	%fd13810, %fd13808, 0dBC91A62633145C00, %fd13809;
	fma.rn.f64 	%fd17557, %fd13808, 0dB97B839A252049C0, %fd13810;
	setp.ltu.f64 	%p1564, %fd2365, 0d41E0000000000000;
	@%p1564 bra 	$L__BB1_1624;
	{ // callseq 1511, 0
	.param .b64 param0;
	st.param.f64 	[param0], %fd2364;
	.param .align 16 .b8 retval0[16];
	call.uni (retval0), 
	__internal_trig_reduction_slowpathd, 
	(
	param0
	);
	ld.param.f64 	%fd17557, [retval0];
	ld.param.b32 	%r4108, [retval0+8];
	} // callseq 1511
$L__BB1_1624:
	shl.b32 	%r3134, %r4108, 6;
	cvt.u64.u32 	%rd1041, %r3134;
	and.b64  	%rd1042, %rd1041, 64;
	mov.u64 	%rd1043, __cudart_sin_cos_coeffs;
	add.s64 	%rd1044, %rd1043, %rd1042;
	mul.rn.f64 	%fd13813, %fd17557, %fd17557;
	and.b32  	%r3135, %r4108, 1;
	setp.eq.b32 	%p1565, %r3135, 1;
	selp.f64 	%fd13814, 0dBDA8FF8320FD8164, 0d3DE5DB65F9785EBA, %p1565;
	ld.global.nc.v2.f64 	{%fd13815, %fd13816}, [%rd1044];
	fma.rn.f64 	%fd13817, %fd13814, %fd13813, %fd13815;
	fma.rn.f64 	%fd13818, %fd13817, %fd13813, %fd13816;
	ld.global.nc.v2.f64 	{%fd13819, %fd13820}, [%rd1044+16];
	fma.rn.f64 	%fd13821, %fd13818, %fd13813, %fd13819;
	fma.rn.f64 	%fd13822, %fd13821, %fd13813, %fd13820;
	ld.global.nc.v2.f64 	{%fd13823, %fd13824}, [%rd1044+32];
	fma.rn.f64 	%fd13825, %fd13822, %fd13813, %fd13823;
	fma.rn.f64 	%fd13826, %fd13825, %fd13813, %fd13824;
	fma.rn.f64 	%fd13827, %fd13826, %fd17557, %fd17557;
	fma.rn.f64 	%fd13828, %fd13826, %fd13813, 0d3FF0000000000000;
	selp.f64 	%fd13829, %fd13828, %fd13827, %p1565;
	and.b32  	%r3136, %r4108, 2;
	setp.eq.s32 	%p1566, %r3136, 0;
	mov.f64 	%fd13830, 0d0000000000000000;
	sub.f64 	%fd13831, %fd13830, %fd13829;
	selp.f64 	%fd2386, %fd13829, %fd13831, %p1566;
	mul.f64 	%fd13832, %fd2355, %fd2371;
	mul.f64 	%fd13833, %fd2363, %fd2386;
	mul.f64 	%fd13834, %fd2376, %fd13833;
	sub.f64 	%fd2387, %fd13832, %fd13834;
	mul.f64 	%fd13835, %fd2355, %fd13833;
	fma.rn.f64 	%fd2388, %fd2371, %fd2376, %fd13835;
	mul.f64 	%fd2389, %fd2371, %fd2381;
	ld.global.u32 	%r1037, [%rd42+4];
	ld.global.f64 	%fd2390, [%rd4+4088];
	mov.b32 	%r4148, 0;
	not.pred 	%p1567, %p2066;
	@%p1567 bra 	$L__BB1_1772;
	mul.f64 	%fd2391, %fd2381, %fd2386;
	neg.f64 	%fd13837, %fd2381;
	mul.f64 	%fd2392, %fd2355, %fd13837;
	mul.f64 	%fd13838, %fd2376, %fd2386;
	mul.f64 	%fd13839, %fd2363, %fd2371;
	mul.f64 	%fd13840, %fd2355, %fd13839;
	sub.f64 	%fd2393, %fd13840, %fd13838;
	mul.f64 	%fd2394, %fd2376, %fd2381;
	mul.f64 	%fd13841, %fd2355, %fd2386;
	neg.f64 	%fd13842, %fd2371;
	mul.f64 	%fd13843, %fd2363, %fd13842;
	mul.f64 	%fd13844, %fd13843, %fd2376;
	sub.f64 	%fd2395, %fd13844, %fd13841;
	mov.b32 	%r4109, 0;
	mov.u64 	%rd1048, __cudart_sin_cos_coeffs;
	mov.u32 	%r4148, %r4109;
$L__BB1_1626:
	mul.lo.s32 	%r3139, %r4109, 7;
	mul.wide.u32 	%rd1045, %r3139, 8;
	add.s64 	%rd49, %rd13, %rd1045;
	ld.global.f64 	%fd13845, [%rd49+16];
	ld.global.f64 	%fd13846, [%rd49+8];
	ld.global.f64 	%fd13847, [%rd49];
	mul.f64 	%fd13848, %fd13846, %fd2395;
	fma.rn.f64 	%fd13849, %fd13847, %fd2387, %fd13848;
	fma.rn.f64 	%fd2398, %fd13845, %fd2394, %fd13849;
	mul.f64 	%fd13850, %fd13846, %fd2393;
	fma.rn.f64 	%fd13851, %fd13847, %fd2388, %fd13850;
	fma.rn.f64 	%fd2399, %fd13845, %fd2392, %fd13851;
	mul.f64 	%fd13852, %fd13846, %fd2389;
	fma.rn.f64 	%fd13853, %fd13847, %fd2391, %fd13852;
	fma.rn.f64 	%fd2400, %fd13845, %fd2363, %fd13853;
	ld.global.f64 	%fd13854, [%rd49+40];
	mul.f64 	%fd2401, %fd2398, %fd2398;
	mul.f64 	%fd2402, %fd2399, %fd2399;
	add.f64 	%fd13855, %fd2401, %fd2402;
	fma.rn.f64 	%fd13856, %fd2400, %fd2400, %fd13855;
	sqrt.rn.f64 	%fd2403, %fd13856;
	mul.f64 	%fd2404, %fd13854, 0d3F91DF46A2529D3A;
	abs.f64 	%fd2405, %fd2404;
	setp.neu.f64 	%p1568, %fd2405, 0d7FF0000000000000;
	@%p1568 bra 	$L__BB1_1628;
	mov.f64 	%fd13862, 0d0000000000000000;
	mul.rn.f64 	%fd17560, %fd2404, %fd13862;
	mov.b32 	%r4112, 0;
	bra.uni 	$L__BB1_1630;
$L__BB1_1628:
	mul.f64 	%fd13857, %fd2404, 0d3FE45F306DC9C883;
	cvt.rni.s32.f64 	%r4112, %fd13857;
	cvt.rn.f64.s32 	%fd13858, %r4112;
	fma.rn.f64 	%fd13859, %fd13858, 0dBFF921FB54442D18, %fd2404;
	fma.rn.f64 	%fd13860, %fd13858, 0dBC91A62633145C00, %fd13859;
	fma.rn.f64 	%fd17560, %fd13858, 0dB97B839A252049C0, %fd13860;
	setp.ltu.f64 	%p1569, %fd2405, 0d41E0000000000000;
	@%p1569 bra 	$L__BB1_1630;
	{ // callseq 1512, 0
	.param .b64 param0;
	st.param.f64 	[param0], %fd2404;
	.param .align 16 .b8 retval0[16];
	call.uni (retval0), 
	__internal_trig_reduction_slowpathd, 
	(
	param0
	);
	ld.param.f64 	%fd17560, [retval0];
	ld.param.b32 	%r4112, [retval0+8];
	} // callseq 1512
$L__BB1_1630:
	shl.b32 	%r3142, %r4112, 6;
	cvt.u64.u32 	%rd1046, %r3142;
	and.b64  	%rd1047, %rd1046, 64;
	add.s64 	%rd1049, %rd1048, %rd1047;
	mul.rn.f64 	%fd13863, %fd17560, %fd17560;
	and.b32  	%r3143, %r4112, 1;
	setp.eq.b32 	%p1570, %r3143, 1;
	selp.f64 	%fd13864, 0dBDA8FF8320FD8164, 0d3DE5DB65F9785EBA, %p1570;
	ld.global.nc.v2.f64 	{%fd13865, %fd13866}, [%rd1049];
	fma.rn.f64 	%fd13867, %fd13864, %fd13863, %fd13865;
	fma.rn.f64 	%fd13868, %fd13867, %fd13863, %fd13866;
	ld.global.nc.v2.f64 	{%fd13869, %fd13870}, [%rd1049+16];
	fma.rn.f64 	%fd13871, %fd13868, %fd13863, %fd13869;
	fma.rn.f64 	%fd13872, %fd13871, %fd13863, %fd13870;
	ld.global.nc.v2.f64 	{%fd13873, %fd13874}, [%rd1049+32];
	fma.rn.f64 	%fd13875, %fd13872, %fd13863, %fd13873;
	fma.rn.f64 	%fd13876, %fd13875, %fd13863, %fd13874;
	fma.rn.f64 	%fd13877, %fd13876, %fd17560, %fd17560;
	fma.rn.f64 	%fd13878, %fd13876, %fd13863, 0d3FF0000000000000;
	selp.f64 	%fd13879, %fd13878, %fd13877, %p1570;
	and.b32  	%r3144, %r4112, 2;
	setp.eq.s32 	%p1571, %r3144, 0;
	mov.f64 	%fd13880, 0d0000000000000000;
	sub.f64 	%fd13881, %fd13880, %fd13879;
	selp.f64 	%fd13882, %fd13879, %fd13881, %p1571;
	mul.f64 	%fd2410, %fd2403, %fd13882;
	abs.f64 	%fd13883, %fd2399;
	setp.geu.f64 	%p1572, %fd13883, 0d3F1A36E2EB1C432D;
	@%p1572 bra 	$L__BB1_1639;
	setp.eq.f64 	%p1620, %fd2398, 0d0000000000000000;
	mov.b32 	%r4126, 0;
	@%p1620 bra 	$L__BB1_1694;
	neg.f64 	%fd14243, %fd2410;
	div.rn.f64 	%fd2411, %fd14243, %fd2398;
	abs.f64 	%fd2412, %fd2411;
	setp.gtu.f64 	%p1621, %fd2412, 0d3FF0000000000000;
	@%p1621 bra 	$L__BB1_1694;
	{
	.reg .b32 %temp; 
	mov.b64 	{%temp, %r1044}, %fd2411;
	}
	{
	.reg .b32 %temp; 
	mov.b64 	{%temp, %r3211}, %fd2412;
	}
	setp.gt.s32 	%p1622, %r3211, 1071801957;
	@%p1622 bra 	$L__BB1_1637;
	mul.f64 	%fd14284, %fd2411, %fd2411;
	fma.rn.f64 	%fd14285, %fd14284, 0d3FB0066BDC1895E9, 0dBFB3823B180754AF;
	fma.rn.f64 	%fd14286, %fd14285, %fd14284, 0d3FB11E52CC2F79AE;
	fma.rn.f64 	%fd14287, %fd14286, %fd14284, 0dBF924EAF3526861B;
	fma.rn.f64 	%fd14288, %fd14287, %fd14284, 0d3F91DF02A31E6CB7;
	fma.rn.f64 	%fd14289, %fd14288, %fd14284, 0d3F847D18B0EEC6CC;
	fma.rn.f64 	%fd14290, %fd14289, %fd14284, 0d3F8D0AF961BA53B0;
	fma.rn.f64 	%fd14291, %fd14290, %fd14284, 0d3F91BF7734CF1C48;
	fma.rn.f64 	%fd14292, %fd14291, %fd14284, 0d3F96E91483144EF7;
	fma.rn.f64 	%fd14293, %fd14292, %fd14284, 0d3F9F1C6E0A4F9F81;
	fma.rn.f64 	%fd14294, %fd14293, %fd14284, 0d3FA6DB6DC27FA92B;
	fma.rn.f64 	%fd14295, %fd14294, %fd14284, 0d3FB333333320F91B;
	fma.rn.f64 	%fd14296, %fd14295, %fd14284, 0d3FC5555555555F4D;
	mul.f64 	%fd14297, %fd14284, %fd14296;
	fma.rn.f64 	%fd2413, %fd14297, %fd2412, %fd2412;
	setp.gt.s32 	%p1626, %r1044, -1;
	@%p1626 bra 	$L__BB1_1636;
	mov.f64 	%fd14302, 0d3C91A62633145C07;
	add.rn.f64 	%fd14303, %fd2413, %fd14302;
	mov.f64 	%fd14304, 0d3FF921FB54442D18;
	add.rn.f64 	%fd17561, %fd14304, %fd14303;
	bra.uni 	$L__BB1_1638;
$L__BB1_1636:
	mov.f64 	%fd14298, 0dBC91A62633145C07;
	add.rn.f64 	%fd14299, %fd2413, %fd14298;
	neg.f64 	%fd14300, %fd14299;
	mov.f64 	%fd14301, 0d3FF921FB54442D18;
	add.rn.f64 	%fd17561, %fd14301, %fd14300;
	bra.uni 	$L__BB1_1638;
$L__BB1_1637:
	mov.f64 	%fd14244, 0d3FF0000000000000;
	sub.f64 	%fd14245, %fd14244, %fd2412;
	{
	.reg .b32 %temp; 
	mov.b64 	{%r3212, %temp}, %fd14245;
	}
	{
	.reg .b32 %temp; 
	mov.b64 	{%temp, %r3213}, %fd14245;
	}
	add.s32 	%r3214, %r3213, -1048576;
	mov.b64 	%fd14246, {%r3212, %r3214};
	rsqrt.approx.ftz.f64 	%fd14247, %fd14246;
	{
	.reg .b32 %temp; 
	mov.b64 	{%r3215, %temp}, %fd14247;
	}
	{
	.reg .b32 %temp; 
	mov.b64 	{%temp, %r3216}, %fd14247;
	}
	add.s32 	%r3217, %r3216, -1048576;
	mov.b64 	%fd14248, {%r3215, %r3217};
	mul.f64 	%fd14249, %fd14246, %fd14247;
	neg.f64 	%fd14250, %fd14249;
	fma.rn.f64 	%fd14251, %fd14249, %fd14250, %fd14246;
	fma.rn.f64 	%fd14252, %fd14251, %fd14248, %fd14249;
	neg.f64 	%fd14253, %fd14252;
	fma.rn.f64 	%fd14254, %fd14247, %fd14253, 0d3FF0000000000000;
	fma.rn.f64 	%fd14255, %fd14254, %fd14248, %fd14248;
	fma.rn.f64 	%fd14256, %fd14252, %fd14253, %fd14246;
	fma.rn.f64 	%fd14257, %fd14256, %fd14255, %fd14252;
	{
	.reg .b32 %temp; 
	mov.b64 	{%r3218, %temp}, %fd14257;
	}
	{
	.reg .b32 %temp; 
	mov.b64 	{%temp, %r3219}, %fd14257;
	}
	add.s32 	%r3220, %r3219, 1048576;
	mov.b64 	%fd14258, {%r3218, %r3220};
	fma.rn.f64 	%fd14259, %fd14245, 0d3EC715B371155F70, 0dBEBAC2FE66FAAC4B;
	fma.rn.f64 	%fd14260, %fd14259, %fd14245, 0d3ED9A9B88EFCD9B8;
	fma.rn.f64 	%fd14261, %fd14260, %fd14245, 0d3EDD0F40A8A0C4C3;
	fma.rn.f64 	%fd14262, %fd14261, %fd14245, 0d3EF46D4CFA9E0E1F;
	fma.rn.f64 	%fd14263, %fd14262, %fd14245, 0d3F079C168D1E2422;
	fma.rn.f64 	%fd14264, %fd14263, %fd14245, 0d3F1C9A88C3BCA540;
	fma.rn.f64 	%fd14265, %fd14264, %fd14245, 0d3F31C4E64BD476DF;
	fma.rn.f64 	%fd14266, %fd14265, %fd14245, 0d3F46E8BA60009C8F;
	fma.rn.f64 	%fd14267, %fd14266, %fd14245, 0d3F5F1C71C62B05A2;
	fma.rn.f64 	%fd14268, %fd14267, %fd14245, 0d3F76DB6DB6DC9F2C;
	fma.rn.f64 	%fd14269, %fd14268, %fd14245, 0d3F9333333333329C;
	fma.rn.f64 	%fd14270, %fd14269, %fd14245, 0d3FB5555555555555;
	setp.lt.s32 	%p1623, %r3213, 1;
	mov.f64 	%fd14271, 0d0000000000000000;
	mul.rn.f64 	%fd14272, %fd2412, %fd14271;
	mul.f64 	%fd14273, %fd14245, %fd14270;
	fma.rn.f64 	%fd14274, %fd14273, %fd14258, %fd14258;
	selp.f64 	%fd14275, %fd14272, %fd14274, %p1623;
	setp.lt.s32 	%p1624, %r3213, 0;
	mov.f64 	%fd14276, 0d7FF0000000000000;
	mul.rn.f64 	%fd14277, %fd14275, %fd14276;
	selp.f64 	%fd14278, %fd14277, %fd14275, %p1624;
	setp.lt.s32 	%p1625, %r1044, 0;
	mov.f64 	%fd14279, 0dBCA1A62633145C07;
	add.rn.f64 	%fd14280, %fd14278, %fd14279;
	neg.f64 	%fd14281, %fd14280;
	mov.f64 	%fd14282, 0d400921FB54442D18;
	add.rn.f64 	%fd14283, %fd14282, %fd14281;
	selp.f64 	%fd17561, %fd14283, %fd14278, %p1625;
$L__BB1_1638:
	mul.f64 	%fd14305, %fd17561, 0d404CA5DC1A63C1F5;
	neg.f64 	%fd14306, %fd14305;
	st.local.v2.f64 	[%rd6], {%fd14305, %fd14306};
	mov.b32 	%r4126, 2;
	bra.uni 	$L__BB1_1694;
$L__BB1_1639:
	div.rn.f64 	%fd13884, %fd2401, %fd2402;
	add.f64 	%fd2418, %fd13884, 0d3FF0000000000000;
	add.f64 	%fd13885, %fd2410, %fd2410;
	mul.f64 	%fd13886, %fd2398, %fd13885;
	div.rn.f64 	%fd2419, %fd13886, %fd2402;
	mul.f64 	%fd13887, %fd2410, %fd2410;
	div.rn.f64 	%fd13888, %fd13887, %fd2402;
	add.f64 	%fd13889, %fd13888, 0dBFF0000000000000;
	mul.f64 	%fd13890, %fd2418, 0dC010000000000000;
	mul.f64 	%fd13891, %fd13890, %fd13889;
	fma.rn.f64 	%fd2420, %fd2419, %fd2419, %fd13891;
	setp.ltu.f64 	%p1573, %fd2420, 0d0000000000000000;
	mov.b32 	%r4126, 0;
	@%p1573 bra 	$L__BB1_1694;
	sqrt.rn.f64 	%fd2421, %fd2420;
	sub.f64 	%fd13892, %fd2421, %fd2419;
	add.f64 	%fd2422, %fd2418, %fd2418;
	div.rn.f64 	%fd2423, %fd13892, %fd2422;
	abs.f64 	%fd2424, %fd2423;
	setp.gtu.f64 	%p1574, %fd2424, 0d3FF0000000000000;
	mov.b32 	%r4126, 0;
	@%p1574 bra 	$L__BB1_1667;
	{
	.reg .b32 %temp; 
	mov.b64 	{%temp, %r1045}, %fd2423;
	}
	{
	.reg .b32 %temp; 
	mov.b64 	{%temp, %r3147}, %fd2424;
	}
	setp.gt.s32 	%p1575, %r3147, 1071801957;
	@%p1575 bra 	$L__BB1_1645;
	mul.f64 	%fd13933, %fd2423, %fd2423;
	fma.rn.f64 	%fd13934, %fd13933, 0d3FB0066BDC1895E9, 0dBFB3823B180754AF;
	fma.rn.f64 	%fd13935, %fd13934, %fd13933, 0d3FB11E52CC2F79AE;
	fma.rn.f64 	%fd13936, %fd13935, %fd13933, 0dBF924EAF3526861B;
	fma.rn.f64 	%fd13937, %fd13936, %fd13933, 0d3F91DF02A31E6CB7;
	fma.rn.f64 	%fd13938, %fd13937, %fd13933, 0d3F847D18B0EEC6CC;
	fma.rn.f64 	%fd13939, %fd13938, %fd13933, 0d3F8D0AF961BA53B0;
	fma.rn.f64 	%fd13940, %fd13939, %fd13933, 0d3F91BF7734CF1C48;
	fma.rn.f64 	%fd13941, %fd13940, %fd13933, 0d3F96E91483144EF7;
	fma.rn.f64 	%fd13942, %fd13941, %fd13933, 0d3F9F1C6E0A4F9F81;
	fma.rn.f64 	%fd13943, %fd13942, %fd13933, 0d3FA6DB6DC27FA92B;
	fma.rn.f64 	%fd13944, %fd13943, %fd13933, 0d3FB333333320F91B;
	fma.rn.f64 	%fd13945, %fd13944, %fd13933, 0d3FC5555555555F4D;
	mul.f64 	%fd13946, %fd13933, %fd13945;
	fma.rn.f64 	%fd2425, %fd13946, %fd2424, %fd2424;
	setp.gt.s32 	%p1579, %r1045, -1;
	@%p1579 bra 	$L__BB1_1644;
	mov.f64 	%fd13951, 0d3C91A62633145C07;
	add.rn.f64 	%fd13952, %fd2425, %fd13951;
	mov.f64 	%fd13953, 0d3FF921FB54442D18;
	add.rn.f64 	%fd17562, %fd13953, %fd13952;
	bra.uni 	$L__BB1_1646;
$L__BB1_1644:
	mov.f64 	%fd13947, 0dBC91A62633145C07;
	add.rn.f64 	%fd13948, %fd2425, %fd13947;
	neg.f64 	%fd13949, %fd13948;
	mov.f64 	%fd13950, 0d3FF921FB54442D18;
	add.rn.f64 	%fd17562, %fd13950, %fd13949;
	bra.uni 	$L__BB1_1646;
$L__BB1_1645:
	mov.f64 	%fd13893, 0d3FF0000000000000;
	sub.f64 	%fd13894, %fd13893, %fd2424;
	{
	.reg .b32 %temp; 
	mov.b64 	{%r3148, %temp}, %fd13894;
	}
	{
	.reg .b32 %temp; 
	mov.b64 	{%temp, %r3149}, %fd13894;
	}
	add.s32 	%r3150, %r3149, -1048576;
	mov.b64 	%fd13895, {%r3148, %r3150};
	rsqrt.approx.ftz.f64 	%fd13896, %fd13895;
	{
	.reg .b32 %temp; 
	mov.b64 	{%r3151, %temp}, %fd13896;
	}
	{
	.reg .b32 %temp; 
	mov.b64 	{%temp, %r3152}, %fd13896;
	}
	add.s32 	%r3153, %r3152, -1048576;
	mov.b64 	%fd13897, {%r3151, %r3153};
	mul.f64 	%fd13898, %fd13895, %fd13896;
	neg.f64 	%fd13899, %fd13898;
	fma.rn.f64 	%fd13900, %fd13898, %fd13899, %fd13895;
	fma.rn.f64 	%fd13901, %fd13900, %fd13897, %fd13898;
	neg.f64 	%fd13902, %fd13901;
	fma.rn.f64 	%fd13903, %fd13896, %fd13902, 0d3FF0000000000000;
	fma.rn.f64 	%fd13904, %fd13903, %fd13897, %fd13897;
	fma.rn.f64 	%fd13905, %fd13901, %fd13902, %fd13895;
	fma.rn.f64 	%fd13906, %fd13905, %fd13904, %fd13901;
	{
	.reg .b32 %temp; 
	mov.b64 	{%r3154, %temp}, %fd13906;
	}
	{
	.reg .b32 %temp; 
	mov.b64 	{%temp, %r3155}, %fd13906;
	}
	add.s32 	%r3156, %r3155, 1048576;
	mov.b64 	%fd13907, {%r3154, %r3156};
	fma.rn.f64 	%fd13908, %fd13894, 0d3EC715B371155F70, 0dBEBAC2FE66FAAC4B;
	fma.rn.f64 	%fd13909, %fd13908, %fd13894, 0d3ED9A9B88EFCD9B8;
	fma.rn.f64 	%fd13910, %fd13909, %fd13894, 0d3EDD0F40A8A0C4C3;
	fma.rn.f64 	%fd13911, %fd13910, %fd13894, 0d3EF46D4CFA9E0E1F;
	fma.rn.f64 	%fd13912, %fd13911, %fd13894, 0d3F079C168D1E2422;
	fma.rn.f64 	%fd13913, %fd13912, %fd13894, 0d3F1C9A88C3BCA540;
	fma.rn.f64 	%fd13914, %fd13913, %fd13894, 0d3F31C4E64BD476DF;
	fma.rn.f64 	%fd13915, %fd13914, %fd13894, 0d3F46E8BA60009C8F;
	fma.rn.f64 	%fd13916, %fd13915, %fd13894, 0d3F5F1C71C62B05A2;
	fma.rn.f64 	%fd13917, %fd13916, %fd13894, 0d3F76DB6DB6DC9F2C;
	fma.rn.f64 	%fd13918, %fd13917, %fd13894, 0d3F9333333333329C;
	fma.rn.f64 	%fd13919, %fd13918, %fd13894, 0d3FB5555555555555;
	setp.lt.s32 	%p1576, %r3149, 1;
	mov.f64 	%fd13920, 0d0000000000000000;
	mul.rn.f64 	%fd13921, %fd2424, %fd13920;
	mul.f64 	%fd13922, %fd13894, %fd13919;
	fma.rn.f64 	%fd13923, %fd13922, %fd13907, %fd13907;
	selp.f64 	%fd13924, %fd13921, %fd13923, %p1576;
	setp.lt.s32 	%p1577, %r3149, 0;
	mov.f64 	%fd13925, 0d7FF0000000000000;
	mul.rn.f64 	%fd13926, %fd13924, %fd13925;
	selp.f64 	%fd13927, %fd13926, %fd13924, %p1577;
	setp.lt.s32 	%p1578, %r1045, 0;
	mov.f64 	%fd13928, 0dBCA1A62633145C07;
	add.rn.f64 	%fd13929, %fd13927, %fd13928;
	neg.f64 	%fd13930, %fd13929;
	mov.f64 	%fd13931, 0d400921FB54442D18;
	add.rn.f64 	%fd13932, %fd13931, %fd13930;
	selp.f64 	%fd17562, %fd13932, %fd13927, %p1578;
$L__BB1_1646:
	neg.f64 	%fd2430, %fd17562;
	abs.f64 	%fd2431, %fd17562;
	setp.neu.f64 	%p1580, %fd2431, 0d7FF0000000000000;
	@%p1580 bra 	$L__BB1_1648;
	mov.f64 	%fd13959, 0d0000000000000000;
	mul.rn.f64 	%fd17564, %fd17562, %fd13959;
	mov.b32 	%r4114, 1;
	bra.uni 	$L__BB1_1651;
$L__BB1_1648:
	mul.f64 	%fd13954, %fd17562, 0d3FE45F306DC9C883;
	cvt.rni.s32.f64 	%r4113, %fd13954;
	cvt.rn.f64.s32 	%fd13955, %r4113;
	fma.rn.f64 	%fd13956, %fd13955, 0dBFF921FB54442D18, %fd17562;
	fma.rn.f64 	%fd13957, %fd13955, 0dBC91A62633145C00, %fd13956;
	fma.rn.f64 	%fd17564, %fd13955, 0dB97B839A252049C0, %fd13957;
	setp.ltu.f64 	%p1581, %fd2431, 0d41E0000000000000;
	@%p1581 bra 	$L__BB1_1650;
	{ // callseq 1513, 0
	.param .b64 param0;
	st.param.f64 	[param0], %fd17562;
	.param .align 16 .b8 retval0[16];
	call.uni (retval0), 
	__internal_trig_reduction_slowpathd, 
	(
	param0
	);
	ld.param.f64 	%fd17564, [retval0];
	ld.param.b32 	%r4113, [retval0+8];
	} // callseq 1513
$L__BB1_1650:
	add.s32 	%r4114, %r4113, 1;
$L__BB1_1651:
	shl.b32 	%r3159, %r4114, 6;
	cvt.u64.u32 	%rd1050, %r3159;
	and.b64  	%rd1051, %rd1050, 64;
	mov.u64 	%rd1052, __cudart_sin_cos_coeffs;
	add.s64 	%rd1053, %rd1052, %rd1051;
	mul.rn.f64 	%fd13960, %fd17564, %fd17564;
	and.b32  	%r3160, %r4114, 1;
	setp.eq.b32 	%p1583, %r3160, 1;
	selp.f64 	%fd13961, 0dBDA8FF8320FD8164, 0d3DE5DB65F9785EBA, %p1583;
	ld.global.nc.v2.f64 	{%fd13962, %fd13963}, [%rd1053];
	fma.rn.f64 	%fd13964, %fd13961, %fd13960, %fd13962;
	fma.rn.f64 	%fd13965, %fd13964, %fd13960, %fd13963;
	ld.global.nc.v2.f64 	{%fd13966, %fd13967}, [%rd1053+16];
	fma.rn.f64 	%fd13968, %fd13965, %fd13960, %fd13966;
	fma.rn.f64 	%fd13969, %fd13968, %fd13960, %fd13967;
	ld.global.nc.v2.f64 	{%fd13970, %fd13971}, [%rd1053+32];
	fma.rn.f64 	%fd13972, %fd13969, %fd13960, %fd13970;
	fma.rn.f64 	%fd13973, %fd13972, %fd13960, %fd13971;
	fma.rn.f64 	%fd13974, %fd13973, %fd17564, %fd17564;
	fma.rn.f64 	%fd13975, %fd13973, %fd13960, 0d3FF0000000000000;
	selp.f64 	%fd13976, %fd13975, %fd13974, %p1583;
	and.b32  	%r3161, %r4114, 2;
	setp.eq.s32 	%p1584, %r3161, 0;
	mov.f64 	%fd13977, 0d0000000000000000;
	sub.f64 	%fd13978, %fd13977, %fd13976;
	selp.f64 	%fd2437, %fd13976, %fd13978, %p1584;
	@%p1580 bra 	$L__BB1_1653;
	mov.f64 	%fd13984, 0d0000000000000000;
	mul.rn.f64 	%fd17565, %fd17562, %fd13984;
	mov.b32 	%r4115, 0;
	bra.uni 	$L__BB1_1655;
$L__BB1_1653:
	mul.f64 	%fd13979, %fd17562, 0d3FE45F306DC9C883;
	cvt.rni.s32.f64 	%r4115, %fd13979;
	cvt.rn.f64.s32 	%fd13980, %r4115;
	fma.rn.f64 	%fd13981, %fd13980, 0dBFF921FB54442D18, %fd17562;
	fma.rn.f64 	%fd13982, %fd13980, 0dBC91A62633145C00, %fd13981;
	fma.rn.f64 	%fd17565, %fd13980, 0dB97B839A252049C0, %fd13982;
	setp.ltu.f64 	%p1585, %fd2431, 0d41E0000000000000;
	@%p1585 bra 	$L__BB1_1655;
	{ // callseq 1514, 0
	.param .b64 param0;
	st.param.f64 	[param0], %fd17562;
	.param .align 16 .b8 retval0[16];
	call.uni (retval0), 
	__internal_trig_reduction_slowpathd, 
	(
	param0
	);
	ld.param.f64 	%fd17565, [retval0];
	ld.param.b32 	%r4115, [retval0+8];
	} // callseq 1514
$L__BB1_1655:
	shl.b32 	%r3164, %r4115, 6;
	cvt.u64.u32 	%rd1054, %r3164;
	and.b64  	%rd1055, %rd1054, 64;
	mov.u64 	%rd1056, __cudart_sin_cos_coeffs;
	add.s64 	%rd1057, %rd1056, %rd1055;
	mul.rn.f64 	%fd13985, %fd17565, %fd17565;
	and.b32  	%r3165, %r4115, 1;
	setp.eq.b32 	%p1587, %r3165, 1;
	selp.f64 	%fd13986, 0dBDA8FF8320FD8164, 0d3DE5DB65F9785EBA, %p1587;
	ld.global.nc.v2.f64 	{%fd13987, %fd13988}, [%rd1057];
	fma.rn.f64 	%fd13989, %fd13986, %fd13985, %fd13987;
	fma.rn.f64 	%fd13990, %fd13989, %fd13985, %fd13988;
	ld.global.nc.v2.f64 	{%fd13991, %fd13992}, [%rd1057+16];
	fma.rn.f64 	%fd13993, %fd13990, %fd13985, %fd13991;
	fma.rn.f64 	%fd13994, %fd13993, %fd13985, %fd13992;
	ld.global.nc.v2.f64 	{%fd13995, %fd13996}, [%rd1057+32];
	fma.rn.f64 	%fd13997, %fd13994, %fd13985, %fd13995;
	fma.rn.f64 	%fd13998, %fd13997, %fd13985, %fd13996;
	fma.rn.f64 	%fd13999, %fd13998, %fd17565, %fd17565;
	fma.rn.f64 	%fd14000, %fd13998, %fd13985, 0d3FF0000000000000;
	selp.f64 	%fd14001, %fd14000, %fd13999, %p1587;
	and.b32  	%r3166, %r4115, 2;
	setp.eq.s32 	%p1588, %r3166, 0;
	mov.f64 	%fd14002, 0d0000000000000000;
	sub.f64 	%fd14003, %fd14002, %fd14001;
	selp.f64 	%fd14004, %fd14001, %fd14003, %p1588;
	mul.f64 	%fd14005, %fd2399, %fd14004;
	mul.f64 	%fd14006, %fd2398, %fd2437;
	sub.f64 	%fd14007, %fd14005, %fd14006;
	sub.f64 	%fd2442, %fd14007, %fd2410;
	@%p1580 bra 	$L__BB1_1657;
	mov.f64 	%fd14013, 0d0000000000000000;
	mul.rn.f64 	%fd17567, %fd2430, %fd14013;
	mov.b32 	%r4117, 1;
	bra.uni 	$L__BB1_1660;
$L__BB1_1657:
	mul.f64 	%fd14008, %fd17562, 0dBFE45F306DC9C883;
	cvt.rni.s32.f64 	%r4116, %fd14008;
	cvt.rn.f64.s32 	%fd14009, %r4116;
	fma.rn.f64 	%fd14010, %fd14009, 0dBFF921FB54442D18, %fd2430;
	fma.rn.f64 	%fd14011, %fd14009, 0dBC91A62633145C00, %fd14010;
	fma.rn.f64 	%fd17567, %fd14009, 0dB97B839A252049C0, %fd14011;
	setp.ltu.f64 	%p1589, %fd2431, 0d41E0000000000000;
	@%p1589 bra 	$L__BB1_1659;
	{ // callseq 1515, 0
	.param .b64 param0;
	st.param.f64 	[param0], %fd2430;
	.param .align 16 .b8 retval0[16];
	call.uni (retval0), 
	__internal_trig_reduction_slowpathd, 
	(
	param0
	);
	ld.param.f64 	%fd17567, [retval0];
	ld.param.b32 	%r4116, [retval0+8];
	} // callseq 1515
$L__BB1_1659:
	add.s32 	%r4117, %r4116, 1;
$L__BB1_1660:
	shl.b32 	%r3169, %r4117, 6;
	cvt.u64.u32 	%rd1058, %r3169;
	and.b64  	%rd1059, %rd1058, 64;
	mov.u64 	%rd1060, __cudart_sin_cos_coeffs;
	add.s64 	%rd1061, %rd1060, %rd1059;
	mul.rn.f64 	%fd14014, %fd17567, %fd17567;
	and.b32  	%r3170, %r4117, 1;
	setp.eq.b32 	%p1591, %r3170, 1;
	selp.f64 	%fd14015, 0dBDA8FF8320FD8164, 0d3DE5DB65F9785EBA, %p1591;
	ld.global.nc.v2.f64 	{%fd14016, %fd14017}, [%rd1061];
	fma.rn.f64 	%fd14018, %fd14015, %fd14014, %fd14016;
	fma.rn.f64 	%fd14019, %fd14018, %fd14014, %fd14017;
	ld.global.nc.v2.f64 	{%fd14020, %fd14021}, [%rd1061+16];
	fma.rn.f64 	%fd14022, %fd14019, %fd14014, %fd14020;
	fma.rn.f64 	%fd14023, %fd14022, %fd14014, %fd14021;
	ld.global.nc.v2.f64 	{%fd14024, %fd14025}, [%rd1061+32];
	fma.rn.f64 	%fd14026, %fd14023, %fd14014, %fd14024;
	fma.rn.f64 	%fd14027, %fd14026, %fd14014, %fd14025;
	fma.rn.f64 	%fd14028, %fd14027, %fd17567, %fd17567;
	fma.rn.f64 	%fd14029, %fd14027, %fd14014, 0d3FF0000000000000;
	selp.f64 	%fd14030, %fd14029, %fd14028, %p1591;
	and.b32  	%r3171, %r4117, 2;
	setp.eq.s32 	%p1592, %r3171, 0;
	mov.f64 	%fd14031, 0d0000000000000000;
	sub.f64 	%fd14032, %fd14031, %fd14030;
	selp.f64 	%fd2448, %fd14030, %fd14032, %p1592;
	@%p1580 bra 	$L__BB1_1662;
	mov.f64 	%fd14038, 0d0000000000000000;
	mul.rn.f64 	%fd17568, %fd2430, %fd14038;
	mov.b32 	%r4118, 0;
	bra.uni 	$L__BB1_1664;
$L__BB1_1662:
	mul.f64 	%fd14033, %fd17562, 0dBFE45F306DC9C883;
	cvt.rni.s32.f64 	%r4118, %fd14033;
	cvt.rn.f64.s32 	%fd14034, %r4118;
	fma.rn.f64 	%fd14035, %fd14034, 0dBFF921FB54442D18, %fd2430;
	fma.rn.f64 	%fd14036, %fd14034, 0dBC91A62633145C00, %fd14035;
	fma.rn.f64 	%fd17568, %fd14034, 0dB97B839A252049C0, %fd14036;
	setp.ltu.f64 	%p1593, %fd2431, 0d41E0000000000000;
	@%p1593 bra 	$L__BB1_1664;
	{ // callseq 1516, 0
	.param .b64 param0;
	st.param.f64 	[param0], %fd2430;
	.param .align 16 .b8 retval0[16];
	call.uni (retval0), 
	__internal_trig_reduction_slowpathd, 
	(
	param0
	);
	ld.param.f64 	%fd17568, [retval0];
	ld.param.b32 	%r4118, [retval0+8];
	} // callseq 1516
$L__BB1_1664:
	shl.b32 	%r3174, %r4118, 6;
	cvt.u64.u32 	%rd1062, %r3174;
	and.b64  	%rd1063, %rd1062, 64;
	mov.u64 	%rd1064, __cudart_sin_cos_coeffs;
	add.s64 	%rd1065, %rd1064, %rd1063;
	mul.rn.f64 	%fd14039, %fd17568, %fd17568;
	and.b32  	%r3175, %r4118, 1;
	setp.eq.b32 	%p1594, %r3175, 1;
	selp.f64 	%fd14040, 0dBDA8FF8320FD8164, 0d3DE5DB65F9785EBA, %p1594;
	ld.global.nc.v2.f64 	{%fd14041, %fd14042}, [%rd1065];
	fma.rn.f64 	%fd14043, %fd14040, %fd14039, %fd14041;
	fma.rn.f64 	%fd14044, %fd14043, %fd14039, %fd14042;
	ld.global.nc.v2.f64 	{%fd14045, %fd14046}, [%rd1065+16];
	fma.rn.f64 	%fd14047, %fd14044, %fd14039, %fd14045;
	fma.rn.f64 	%fd14048, %fd14047, %fd14039, %fd14046;
	ld.global.nc.v2.f64 	{%fd14049, %fd14050}, [%rd1065+32];
	fma.rn.f64 	%fd14051, %fd14048, %fd14039, %fd14049;
	fma.rn.f64 	%fd14052, %fd14051, %fd14039, %fd14050;
	fma.rn.f64 	%fd14053, %fd14052, %fd17568, %fd17568;
	fma.rn.f64 	%fd14054, %fd14052, %fd14039, 0d3FF0000000000000;
	selp.f64 	%fd14055, %fd14054, %fd14053, %p1594;
	and.b32  	%r3176, %r4118, 2;
	setp.eq.s32 	%p1595, %r3176, 0;
	mov.f64 	%fd14056, 0d0000000000000000;
	sub.f64 	%fd14057, %fd14056, %fd14055;
	selp.f64 	%fd14058, %fd14055, %fd14057, %p1595;
	mul.f64 	%fd14059, %fd2399, %fd14058;
	mul.f64 	%fd14060, %fd2398, %fd2448;
	sub.f64 	%fd14061, %fd14059, %fd14060;
	sub.f64 	%fd14062, %fd14061, %fd2410;
	abs.f64 	%fd14063, %fd14062;
	abs.f64 	%fd14064, %fd2442;
	setp.geu.f64 	%p1596, %fd14064, %fd14063;
	@%p1596 bra 	$L__BB1_1666;
	mul.f64 	%fd14066, %fd17562, 0d404CA5DC1A63C1F5;
	st.local.f64 	[%rd6], %fd14066;
	mov.b32 	%r4126, 1;
	bra.uni 	$L__BB1_1667;
$L__BB1_1666:
	mul.f64 	%fd14065, %fd17562, 0dC04CA5DC1A63C1F5;
	st.local.f64 	[%rd6], %fd14065;
	mov.b32 	%r4126, 1;
$L__BB1_1667:
	neg.f64 	%fd14067, %fd2419;
	sub.f64 	%fd14068, %fd14067, %fd2421;
	div.rn.f64 	%fd2453, %fd14068, %fd2422;
	abs.f64 	%fd2454, %fd2453;
	setp.gtu.f64 	%p1597, %fd2454, 0d3FF0000000000000;
	@%p1597 bra 	$L__BB1_1694;
	{
	.reg .b32 %temp; 
	mov.b64 	{%temp, %r1063}, %fd2453;
	}
	{
	.reg .b32 %temp; 
	mov.b64 	{%temp, %r3179}, %fd2454;
	}
	setp.gt.s32 	%p1598, %r3179, 1071801957;
	@%p1598 bra 	$L__BB1_1672;
	mul.f64 	%fd14109, %fd2453, %fd2453;
	fma.rn.f64 	%fd14110, %fd14109, 0d3FB0066BDC1895E9, 0dBFB3823B180754AF;
	fma.rn.f64 	%fd14111, %fd14110, %fd14109, 0d3FB11E52CC2F79AE;
	fma.rn.f64 	%fd14112, %fd14111, %fd14109, 0dBF924EAF3526861B;
	fma.rn.f64 	%fd14113, %fd14112, %fd14109, 0d3F91DF02A31E6CB7;
	fma.rn.f64 	%fd14114, %fd14113, %fd14109, 0d3F847D18B0EEC6CC;
	fma.rn.f64 	%fd14115, %fd14114, %fd14109, 0d3F8D0AF961BA53B0;
	fma.rn.f64 	%fd14116, %fd14115, %fd14109, 0d3F91BF7734CF1C48;
	fma.rn.f64 	%fd14117, %fd14116, %fd14109, 0d3F96E91483144EF7;
	fma.rn.f64 	%fd14118, %fd14117, %fd14109, 0d3F9F1C6E0A4F9F81;
	fma.rn.f64 	%fd14119, %fd14118, %fd14109, 0d3FA6DB6DC27FA92B;
	fma.rn.f64 	%fd14120, %fd14119, %fd14109, 0d3FB333333320F91B;
	fma.rn.f64 	%fd14121, %fd14120, %fd14109, 0d3FC5555555555F4D;
	mul.f64 	%fd14122, %fd14109, %fd14121;
	fma.rn.f64 	%fd2455, %fd14122, %fd2454, %fd2454;
	setp.gt.s32 	%p1602, %r1063, -1;
	@%p1602 bra 	$L__BB1_1671;
	mov.f64 	%fd14127, 0d3C91A62633145C07;
	add.rn.f64 	%fd14128, %fd2455, %fd14127;
	mov.f64 	%fd14129, 0d3FF921FB54442D18;
	add.rn.f64 	%fd17569, %fd14129, %fd14128;
	bra.uni 	$L__BB1_1673;
$L__BB1_1671:
	mov.f64 	%fd14123, 0dBC91A62633145C07;
	add.rn.f64 	%fd14124, %fd2455, %fd14123;
	neg.f64 	%fd14125, %fd14124;
	mov.f64 	%fd14126, 0d3FF921FB54442D18;
	add.rn.f64 	%fd17569, %fd14126, %fd14125;
	bra.uni 	$L__BB1_1673;
$L__BB1_1672:
	mov.f64 	%fd14069, 0d3FF0000000000000;
	sub.f64 	%fd14070, %fd14069, %fd2454;
	{
	.reg .b32 %temp; 
	mov.b64 	{%r3180, %temp}, %fd14070;
	}
	{
	.reg .b32 %temp; 
	mov.b64 	{%temp, %r3181}, %fd14070;
	}
	add.s32 	%r3182, %r3181, -1048576;
	mov.b64 	%fd14071, {%r3180, %r3182};
	rsqrt.approx.ftz.f64 	%fd14072, %fd14071;
	{
	.reg .b32 %temp; 
	mov.b64 	{%r3183, %temp}, %fd14072;
	}
	{
	.reg .b32 %temp; 
	mov.b64 	{%temp, %r3184}, %fd14072;
	}
	add.s32 	%r3185, %r3184, -1048576;
	mov.b64 	%fd14073, {%r3183, %r3185};
	mul.f64 	%fd14074, %fd14071, %fd14072;
	neg.f64 	%fd14075, %fd14074;
	fma.rn.f64 	%fd14076, %fd14074, %fd14075, %fd14071;
	fma.rn.f64 	%fd14077, %fd14076, %fd14073, %fd14074;
	neg.f64 	%fd14078, %fd14077;
	fma.rn.f64 	%fd14079, %fd14072, %fd14078, 0d3FF0000000000000;
	fma.rn.f64 	%fd14080, %fd14079, %fd14073, %fd14073;
	fma.rn.f64 	%fd14081, %fd14077, %fd14078, %fd14071;
	fma.rn.f64 	%fd14082, %fd14081, %fd14080, %fd14077;
	{
	.reg .b32 %temp; 
	mov.b64 	{%r3186, %temp}, %fd14082;
	}
	{
	.reg .b32 %temp; 
	mov.b64 	{%temp, %r3187}, %fd14082;
	}
	add.s32 	%r3188, %r3187, 1048576;
	mov.b64 	%fd14083, {%r3186, %r3188};
	fma.rn.f64 	%fd14084, %fd14070, 0d3EC715B371155F70, 0dBEBAC2FE66FAAC4B;
	fma.rn.f64 	%fd14085, %fd14084, %fd14070, 0d3ED9A9B88EFCD9B8;
	fma.rn.f64 	%fd14086, %fd14085, %fd14070, 0d3EDD0F40A8A0C4C3;
	fma.rn.f64 	%fd14087, %fd14086, %fd14070, 0d3EF46D4CFA9E0E1F;
	fma.rn.f64 	%fd14088, %fd14087, %fd14070, 0d3F079C168D1E2422;
	fma.rn.f64 	%fd14089, %fd14088, %fd14070, 0d3F1C9A88C3BCA540;
	fma.rn.f64 	%fd14090, %fd14089, %fd14070, 0d3F31C4E64BD476DF;
	fma.rn.f64 	%fd14091, %fd14090, %fd14070, 0d3F46E8BA60009C8F;
	fma.rn.f64 	%fd14092, %fd14091, %fd14070, 0d3F5F1C71C62B05A2;
	fma.rn.f64 	%fd14093, %fd14092, %fd14070, 0d3F76DB6DB6DC9F2C;
	fma.rn.f64 	%fd14094, %fd14093, %fd14070, 0d3F9333333333329C;
	fma.rn.f64 	%fd14095, %fd14094, %fd14070, 0d3FB5555555555555;
	setp.lt.s32 	%p1599, %r3181, 1;
	mov.f64 	%fd14096, 0d0000000000000000;
	mul.rn.f64 	%fd14097, %fd2454, %fd14096;
	mul.f64 	%fd14098, %fd14070, %fd14095;
	fma.rn.f64 	%fd14099, %fd14098, %fd14083, %fd14083;
	selp.f64 	%fd14100, %fd14097, %fd14099, %p1599;
	setp.lt.s32 	%p1600, %r3181, 0;
	mov.f64 	%fd14101, 0d7FF0000000000000;
	mul.rn.f64 	%fd14102, %fd14100, %fd14101;
	selp.f64 	%fd14103, %fd14102, %fd14100, %p1600;
	setp.lt.s32 	%p1601, %r1063, 0;
	mov.f64 	%fd14104, 0dBCA1A62633145C07;
	add.rn.f64 	%fd14105, %fd14103, %fd14104;
	neg.f64 	%fd14106, %fd14105;
	mov.f64 	%fd14107, 0d400921FB54442D18;
	add.rn.f64 	%fd14108, %fd14107, %fd14106;
	selp.f64 	%fd17569, %fd14108, %fd14103, %p1601;
$L__BB1_1673:
	neg.f64 	%fd2460, %fd17569;
	abs.f64 	%fd2461, %fd17569;
	setp.neu.f64 	%p1603, %fd2461, 0d7FF0000000000000;
	@%p1603 bra 	$L__BB1_1675;
	mov.f64 	%fd14135, 0d0000000000000000;
	mul.rn.f64 	%fd17571, %fd17569, %fd14135;
	mov.b32 	%r4121, 1;
	bra.uni 	$L__BB1_1678;
$L__BB1_1675:
	mul.f64 	%fd14130, %fd17569, 0d3FE45F306DC9C883;
	cvt.rni.s32.f64 	%r4120, %fd14130;
	cvt.rn.f64.s32 	%fd14131, %r4120;
	fma.rn.f64 	%fd14132, %fd14131, 0dBFF921FB54442D18, %fd17569;
	fma.rn.f64 	%fd14133, %fd14131, 0dBC91A62633145C00, %fd14132;
	fma.rn.f64 	%fd17571, %fd14131, 0dB97B839A252049C0, %fd14133;
	setp.ltu.f64 	%p1604, %fd2461, 0d41E0000000000000;
	@%p1604 bra 	$L__BB1_1677;
	{ // callseq 1517, 0
	.param .b64 param0;
	st.param.f64 	[param0], %fd17569;
	.param .align 16 .b8 retval0[16];
	call.uni (retval0), 
	__internal_trig_reduction_slowpathd, 
	(
	param0
	);
	ld.param.f64 	%fd17571, [retval0];
	ld.param.b32 	%r4120, [retval0+8];
	} // callseq 1517
$L__BB1_1677:
	add.s32 	%r4121, %r4120, 1;
$L__BB1_1678:
	shl.b32 	%r3191, %r4121, 6;
	cvt.u64.u32 	%rd1066, %r3191;
	and.b64  	%rd1067, %rd1066, 64;
	mov.u64 	%rd1068, __cudart_sin_cos_coeffs;
	add.s64 	%rd1069, %rd1068, %rd1067;
	mul.rn.f64 	%fd14136, %fd17571, %fd17571;
	and.b32  	%r3192, %r4121, 1;
	setp.eq.b32 	%p1606, %r3192, 1;
	selp.f64 	%fd14137, 0dBDA8FF8320FD8164, 0d3DE5DB65F9785EBA, %p1606;
	ld.global.nc.v2.f64 	{%fd14138, %fd14139}, [%rd1069];
	fma.rn.f64 	%fd14140, %fd14137, %fd14136, %fd14138;
	fma.rn.f64 	%fd14141, %fd14140, %fd14136, %fd14139;
	ld.global.nc.v2.f64 	{%fd14142, %fd14143}, [%rd1069+16];
	fma.rn.f64 	%fd14144, %fd14141, %fd14136, %fd14142;
	fma.rn.f64 	%fd14145, %fd14144, %fd14136, %fd14143;
	ld.global.nc.v2.f64 	{%fd14146, %fd14147}, [%rd1069+32];
	fma.rn.f64 	%fd14148, %fd14145, %fd14136, %fd14146;
	fma.rn.f64 	%fd14149, %fd14148, %fd14136, %fd14147;
	fma.rn.f64 	%fd14150, %fd14149, %fd17571, %fd17571;
	fma.rn.f64 	%fd14151, %fd14149, %fd14136, 0d3FF0000000000000;
	selp.f64 	%fd14152, %fd14151, %fd14150, %p1606;
	and.b32  	%r3193, %r4121, 2;
	setp.eq.s32 	%p1607, %r3193, 0;
	mov.f64 	%fd14153, 0d0000000000000000;
	sub.f64 	%fd14154, %fd14153, %fd14152;
	selp.f64 	%fd2467, %fd14152, %fd14154, %p1607;
	@%p1603 bra 	$L__BB1_1680;
	mov.f64 	%fd14160, 0d0000000000000000;
	mul.rn.f64 	%fd17572, %fd17569, %fd14160;
	mov.b32 	%r4122, 0;
	bra.uni 	$L__BB1_1682;
$L__BB1_1680:
	mul.f64 	%fd14155, %fd17569, 0d3FE45F306DC9C883;
	cvt.rni.s32.f64 	%r4122, %fd14155;
	cvt.rn.f64.s32 	%fd14156, %r4122;
	fma.rn.f64 	%fd14157, %fd14156, 0dBFF921FB54442D18, %fd17569;
	fma.rn.f64 	%fd14158, %fd14156, 0dBC91A62633145C00, %fd14157;
	fma.rn.f64 	%fd17572, %fd14156, 0dB97B839A252049C0, %fd14158;
	setp.ltu.f64 	%p1608, %fd2461, 0d41E0000000000000;
	@%p1608 bra 	$L__BB1_1682;
	{ // callseq 1518, 0
	.param .b64 param0;
	st.param.f64 	[param0], %fd17569;
	.param .align 16 .b8 retval0[16];
	call.uni (retval0), 
	__internal_trig_reduction_slowpathd, 
	(
	param0
	);
	ld.param.f64 	%fd17572, [retval0];
	ld.param.b32 	%r4122, [retval0+8];
	} // callseq 1518
$L__BB1_1682:
	shl.b32 	%r3196, %r4122, 6;
	cvt.u64.u32 	%rd1070, %r3196;
	and.b64  	%rd1071, %rd1070, 64;
	mov.u64 	%rd1072, __cudart_sin_cos_coeffs;
	add.s64 	%rd1073, %rd1072, %rd1071;
	mul.rn.f64 	%fd14161, %fd17572, %fd17572;
	and.b32  	%r3197, %r4122, 1;
	setp.eq.b32 	%p1610, %r3197, 1;
	selp.f64 	%fd14162, 0dBDA8FF8320FD8164, 0d3DE5DB65F9785EBA, %p1610;
	ld.global.nc.v2.f64 	{%fd14163, %fd14164}, [%rd1073];
	fma.rn.f64 	%fd14165, %fd14162, %fd14161, %fd14163;
	fma.rn.f64 	%fd14166, %fd14165, %fd14161, %fd14164;
	ld.global.nc.v2.f64 	{%fd14167, %fd14168}, [%rd1073+16];
	fma.rn.f64 	%fd14169, %fd14166, %fd14161, %fd14167;
	fma.rn.f64 	%fd14170, %fd14169, %fd14161, %fd14168;
	ld.global.nc.v2.f64 	{%fd14171, %fd14172}, [%rd1073+32];
	fma.rn.f64 	%fd14173, %fd14170, %fd14161, %fd14171;
	fma.rn.f64 	%fd14174, %fd14173, %fd14161, %fd14172;
	fma.rn.f64 	%fd14175, %fd14174, %fd17572, %fd17572;
	fma.rn.f64 	%fd14176, %fd14174, %fd14161, 0d3FF0000000000000;
	selp.f64 	%fd14177, %fd14176, %fd14175, %p1610;
	and.b32  	%r3198, %r4122, 2;
	setp.eq.s32 	%p1611, %r3198, 0;
	mov.f64 	%fd14178, 0d0000000000000000;
	sub.f64 	%fd14179, %fd14178, %fd14177;
	selp.f64 	%fd14180, %fd14177, %fd14179, %p1611;
	mul.f64 	%fd14181, %fd2399, %fd14180;
	mul.f64 	%fd14182, %fd2398, %fd2467;
	sub.f64 	%fd14183, %fd14181, %fd14182;
	sub.f64 	%fd2472, %fd14183, %fd2410;
	@%p1603 bra 	$L__BB1_1684;
	mov.f64 	%fd14189, 0d0000000000000000;
	mul.rn.f64 	%fd17574, %fd2460, %fd14189;
	mov.b32 	%r4124, 1;
	bra.uni 	$L__BB1_1687;
$L__BB1_1684:
	mul.f64 	%fd14184, %fd17569, 0dBFE45F306DC9C883;
	cvt.rni.s32.f64 	%r4123, %fd14184;
	cvt.rn.f64.s32 	%fd14185, %r4123;
	fma.rn.f64 	%fd14186, %fd14185, 0dBFF921FB54442D18, %fd2460;
	fma.rn.f64 	%fd14187, %fd14185, 0dBC91A62633145C00, %fd14186;
	fma.rn.f64 	%fd17574, %fd14185, 0dB97B839A252049C0, %fd14187;
	setp.ltu.f64 	%p1612, %fd2461, 0d41E0000000000000;
	@%p1612 bra 	$L__BB1_1686;
	{ // callseq 1519, 0
	.param .b64 param0;
	st.param.f64 	[param0], %fd2460;
	.param .align 16 .b8 retval0[16];
	call.uni (retval0), 
	__internal_trig_reduction_slowpathd, 
	(
	param0
	);
	ld.param.f64 	%fd17574, [retval0];
	ld.param.b32 	%r4123, [retval0+8];
	} // callseq 1519
$L__BB1_1686:
	add.s32 	%r4124, %r4123, 1;
$L__BB1_1687:
	shl.b32 	%r3201, %r4124, 6;
	cvt.u64.u32 	%rd1074, %r3201;
	and.b64  	%rd1075, %rd1074, 64;
	mov.u64 	%rd1076, __cudart_sin_cos_coeffs;
	add.s64 	%rd1077, %rd1076, %rd1075;
	mul.rn.f64 	%fd14190, %fd17574, %fd17574;
	and.b32  	%r3202, %r4124, 1;
	setp.eq.b32 	%p1614, %r3202, 1;
	selp.f64 	%fd14191, 0dBDA8FF8320FD8164, 0d3DE5DB65F9785EBA, %p1614;
	ld.global.nc.v2.f64 	{%fd14192, %fd14193}, [%rd1077];
	fma.rn.f64 	%fd14194, %fd14191, %fd14190, %fd14192;
	fma.rn.f64 	%fd14195, %fd14194, %fd14190, %fd14193;
	ld.global.nc.v2.f64 	{%fd14196, %fd14197}, [%rd1077+16];
	fma.rn.f64 	%fd14198, %fd14195, %fd14190, %fd14196;
	fma.rn.f64 	%fd14199, %fd14198, %fd14190, %fd14197;
	ld.global.nc.v2.f64 	{%fd14200, %fd14201}, [%rd1077+32];
	fma.rn.f64 	%fd14202, %fd14199, %fd14190, %fd14200;
	fma.rn.f64 	%fd14203, %fd14202, %fd14190, %fd14201;
	fma.rn.f64 	%fd14204, %fd14203, %fd17574, %fd17574;
	fma.rn.f64 	%fd14205, %fd14203, %fd14190, 0d3FF0000000000000;
	selp.f64 	%fd14206, %fd14205, %fd14204, %p1614;
	and.b32  	%r3203, %r4124, 2;
	setp.eq.s32 	%p1615, %r3203, 0;
	mov.f64 	%fd14207, 0d0000000000000000;
	sub.f64 	%fd14208, %fd14207, %fd14206;
	selp.f64 	%fd2478, %fd14206, %fd14208, %p1615;
	@%p1603 bra 	$L__BB1_1689;
	mov.f64 	%fd14214, 0d0000000000000000;
	mul.rn.f64 	%fd17575, %fd2460, %fd14214;
	mov.b32 	%r4125, 0;
	bra.uni 	$L__BB1_1691;
$L__BB1_1689:
	mul.f64 	%fd14209, %fd17569, 0dBFE45F306DC9C883;
	cvt.rni.s32.f64 	%r4125, %fd14209;
	cvt.rn.f64.s32 	%fd14210, %r4125;
	fma.rn.f64 	%fd14211, %fd14210, 0dBFF921FB54442D18, %fd2460;
	fma.rn.f64 	%fd14212, %fd14210, 0dBC91A62633145C00, %fd14211;
	fma.rn.f64 	%fd17575, %fd14210, 0dB97B839A252049C0, %fd14212;
	setp.ltu.f64 	%p1616, %fd2461, 0d41E0000000000000;
	@%p1616 bra 	$L__BB1_1691;
	{ // callseq 1520, 0
	.param .b64 param0;
	st.param.f64 	[param0], %fd2460;
	.param .align 16 .b8 retval0[16];
	call.uni (retval0), 
	__internal_trig_reduction_slowpathd, 
	(
	param0
	);
	ld.param.f64 	%fd17575, [retval0];
	ld.param.b32 	%r4125, [retval0+8];
	} // callseq 1520
$L__BB1_1691:
	shl.b32 	%r3206, %r4125, 6;
	cvt.u64.u32 	%rd1078, %r3206;
	and.b64  	%rd1079, %rd1078, 64;
	mov.u64 	%rd1080, __cudart_sin_cos_coeffs;
	add.s64 	%rd1081, %rd1080, %rd1079;
	mul.rn.f64 	%fd14215, %fd17575, %fd17575;
	and.b32  	%r3207, %r4125, 1;
	setp.eq.b32 	%p1617, %r3207, 1;
	selp.f64 	%fd14216, 0dBDA8FF8320FD8164, 0d3DE5DB65F9785EBA, %p1617;
	ld.global.nc.v2.f64 	{%fd14217, %fd14218}, [%rd1081];
	fma.rn.f64 	%fd14219, %fd14216, %fd14215, %fd14217;
	fma.rn.f64 	%fd14220, %fd14219, %fd14215, %fd14218;
	ld.global.nc.v2.f64 	{%fd14221, %fd14222}, [%rd1081+16];
	fma.rn.f64 	%fd14223, %fd14220, %fd14215, %fd14221;
	fma.rn.f64 	%fd14224, %fd14223, %fd14215, %fd14222;
	ld.global.nc.v2.f64 	{%fd14225, %fd14226}, [%rd1081+32];
	fma.rn.f64 	%fd14227, %fd14224, %fd14215, %fd14225;
	fma.rn.f64 	%fd14228, %fd14227, %fd14215, %fd14226;
	fma.rn.f64 	%fd14229, %fd14228, %fd17575, %fd17575;
	fma.rn.f64 	%fd14230, %fd14228, %fd14215, 0d3FF0000000000000;
	selp.f64 	%fd14231, %fd14230, %fd14229, %p1617;
	and.b32  	%r3208, %r4125, 2;
	setp.eq.s32 	%p1618, %r3208, 0;
	mov.f64 	%fd14232, 0d0000000000000000;
	sub.f64 	%fd14233, %fd14232, %fd14231;
	selp.f64 	%fd14234, %fd14231, %fd14233, %p1618;
	mul.f64 	%fd14235, %fd2399, %fd14234;
	mul.f64 	%fd14236, %fd2398, %fd2478;
	sub.f64 	%fd14237, %fd14235, %fd14236;
	sub.f64 	%fd14238, %fd14237, %fd2410;
	abs.f64 	%fd14239, %fd14238;
	abs.f64 	%fd14240, %fd2472;
	setp.geu.f64 	%p1619, %fd14240, %fd14239;
	@%p1619 bra 	$L__BB1_1693;
	mul.f64 	%fd14242, %fd17569, 0d404CA5DC1A63C1F5;
	mul.wide.u32 	%rd1084, %r4126, 8;
	add.s64 	%rd1085, %rd6, %rd1084;
	st.local.f64 	[%rd1085], %fd14242;
	add.s32 	%r4126, %r4126, 1;
	bra.uni 	$L__BB1_1694;
$L__BB1_1693:
	mul.f64 	%fd14241, %fd17569, 0dC04CA5DC1A63C1F5;
	mul.wide.u32 	%rd1082, %r4126, 8;
	add.s64 	%rd1083, %rd6, %rd1082;
	st.local.f64 	[%rd1083], %fd14241;
	add.s32 	%r4126, %r4126, 1;
$L__BB1_1694:
	setp.eq.s32 	%p1627, %r4126, 0;
	@%p1627 bra 	$L__BB1_1725;
	ld.local.f64 	%fd14307, [%rd6];
	mul.f64 	%fd2483, %fd14307, 0d3F91DF46A2529D3A;
	abs.f64 	%fd2484, %fd2483;
	setp.neu.f64 	%p1628, %fd2484, 0d7FF0000000000000;
	@%p1628 bra 	$L__BB1_1697;
	mov.f64 	%fd14313, 0d0000000000000000;
	mul.rn.f64 	%fd17577, %fd2483, %fd14313;
	mov.b32 	%r4128, 1;
	bra.uni 	$L__BB1_1700;
$L__BB1_1697:
	mul.f64 	%fd14308, %fd2483, 0d3FE45F306DC9C883;
	cvt.rni.s32.f64 	%r4127, %fd14308;
	cvt.rn.f64.s32 	%fd14309, %r4127;
	fma.rn.f64 	%fd14310, %fd14309, 0dBFF921FB54442D18, %fd2483;
	fma.rn.f64 	%fd14311, %fd14309, 0dBC91A62633145C00, %fd14310;
	fma.rn.f64 	%fd17577, %fd14309, 0dB97B839A252049C0, %fd14311;
	setp.ltu.f64 	%p1629, %fd2484, 0d41E0000000000000;
	@%p1629 bra 	$L__BB1_1699;
	{ // callseq 1521, 0
	.param .b64 param0;
	st.param.f64 	[param0], %fd2483;
	.param .align 16 .b8 retval0[16];
	call.uni (retval0), 
	__internal_trig_reduction_slowpathd, 
	(
	param0
	);
	ld.param.f64 	%fd17577, [retval0];
	ld.param.b32 	%r4127, [retval0+8];
	} // callseq 1521
$L__BB1_1699:
	add.s32 	%r4128, %r4127, 1;
$L__BB1_1700:
	shl.b32 	%r3224, %r4128, 6;
	cvt.u64.u32 	%rd1086, %r3224;
	and.b64  	%rd1087, %rd1086, 64;
	mov.u64 	%rd1088, __cudart_sin_cos_coeffs;
	add.s64 	%rd1089, %rd1088, %rd1087;
	mul.rn.f64 	%fd14314, %fd17577, %fd17577;
	and.b32  	%r3225, %r4128, 1;
	setp.eq.b32 	%p1631, %r3225, 1;
	selp.f64 	%fd14315, 0dBDA8FF8320FD8164, 0d3DE5DB65F9785EBA, %p1631;
	ld.global.nc.v2.f64 	{%fd14316, %fd14317}, [%rd1089];
	fma.rn.f64 	%fd14318, %fd14315, %fd14314, %fd14316;
	fma.rn.f64 	%fd14319, %fd14318, %fd14314, %fd14317;
	ld.global.nc.v2.f64 	{%fd14320, %fd14321}, [%rd1089+16];
	fma.rn.f64 	%fd14322, %fd14319, %fd14314, %fd14320;
	fma.rn.f64 	%fd14323, %fd14322, %fd14314, %fd14321;
	ld.global.nc.v2.f64 	{%fd14324, %fd14325}, [%rd1089+32];
	fma.rn.f64 	%fd14326, %fd14323, %fd14314, %fd14324;
	fma.rn.f64 	%fd14327, %fd14326, %fd14314, %fd14325;
	fma.rn.f64 	%fd14328, %fd14327, %fd17577, %fd17577;
	fma.rn.f64 	%fd14329, %fd14327, %fd14314, 0d3FF0000000000000;
	selp.f64 	%fd14330, %fd14329, %fd14328, %p1631;
	and.b32  	%r3226, %r4128, 2;
	setp.eq.s32 	%p1632, %r3226, 0;
	mov.f64 	%fd14331, 0d0000000000000000;
	sub.f64 	%fd14332, %fd14331, %fd14330;
	selp.f64 	%fd2490, %fd14330, %fd14332, %p1632;
	@%p1628 bra 	$L__BB1_1702;
	mov.f64 	%fd14338, 0d0000000000000000;
	mul.rn.f64 	%fd17578, %fd2483, %fd14338;
	mov.b32 	%r4129, 0;
	bra.uni 	$L__BB1_1704;
$L__BB1_1702:
	mul.f64 	%fd14333, %fd2483, 0d3FE45F306DC9C883;
	cvt.rni.s32.f64 	%r4129, %fd14333;
	cvt.rn.f64.s32 	%fd14334, %r4129;
	fma.rn.f64 	%fd14335, %fd14334, 0dBFF921FB54442D18, %fd2483;
	fma.rn.f64 	%fd14336, %fd14334, 0dBC91A62633145C00, %fd14335;
	fma.rn.f64 	%fd17578, %fd14334, 0dB97B839A252049C0, %fd14336;
	setp.ltu.f64 	%p1633, %fd2484, 0d41E0000000000000;
	@%p1633 bra 	$L__BB1_1704;
	{ // callseq 1522, 0
	.param .b64 param0;
	st.param.f64 	[param0], %fd2483;
	.param .align 16 .b8 retval0[16];
	call.uni (retval0), 
	__internal_trig_reduction_slowpathd, 
	(
	param0
	);
	ld.param.f64 	%fd17578, [retval0];
	ld.param.b32 	%r4129, [retval0+8];
	} // callseq 1522
$L__BB1_1704:
	shl.b32 	%r3229, %r4129, 6;
	cvt.u64.u32 	%rd1090, %r3229;
	and.b64  	%rd1091, %rd1090, 64;
	mov.u64 	%rd1092, __cudart_sin_cos_coeffs;
	add.s64 	%rd1093, %rd1092, %rd1091;
	mul.rn.f64 	%fd14339, %fd17578, %fd17578;
	and.b32  	%r3230, %r4129, 1;
	setp.eq.b32 	%p1634, %r3230, 1;
	selp.f64 	%fd14340, 0dBDA8FF8320FD8164, 0d3DE5DB65F9785EBA, %p1634;
	ld.global.nc.v2.f64 	{%fd14341, %fd14342}, [%rd1093];
	fma.rn.f64 	%fd14343, %fd14340, %fd14339, %fd14341;
	fma.rn.f64 	%fd14344, %fd14343, %fd14339, %fd14342;
	ld.global.nc.v2.f64 	{%fd14345, %fd14346}, [%rd1093+16];
	fma.rn.f64 	%fd14347, %fd14344, %fd14339, %fd14345;
	fma.rn.f64 	%fd14348, %fd14347, %fd14339, %fd14346;
	ld.global.nc.v2.f64 	{%fd14349, %fd14350}, [%rd1093+32];
	fma.rn.f64 	%fd14351, %fd14348, %fd14339, %fd14349;
	fma.rn.f64 	%fd14352, %fd14351, %fd14339, %fd14350;
	fma.rn.f64 	%fd14353, %fd14352, %fd17578, %fd17578;
	fma.rn.f64 	%fd14354, %fd14352, %fd14339, 0d3FF0000000000000;
	selp.f64 	%fd14355, %fd14354, %fd14353, %p1634;
	and.b32  	%r3231, %r4129, 2;
	setp.eq.s32 	%p1635, %r3231, 0;
	mov.f64 	%fd14356, 0d0000000000000000;
	sub.f64 	%fd14357, %fd14356, %fd14355;
	selp.f64 	%fd14358, %fd14355, %fd14357, %p1635;
	mul.f64 	%fd14359, %fd2399, %fd2490;
	fma.rn.f64 	%fd14360, %fd2398, %fd14358, %fd14359;
	mul.f64 	%fd2495, %fd2400, 0d0000000000000000;
	add.f64 	%fd2496, %fd14360, %fd2495;
	mul.f64 	%fd14361, %fd2399, 0d0000000000000000;
	fma.rn.f64 	%fd14362, %fd2398, 0d0000000000000000, %fd14361;
	add.f64 	%fd2497, %fd14362, %fd2400;
	mul.f64 	%fd2498, %fd2497, %fd2497;
	fma.rn.f64 	%fd14363, %fd2496, %fd2496, %fd2498;
	sqrt.rn.f64 	%fd14364, %fd14363;
	div.rn.f64 	%fd2499, %fd2497, %fd14364;
	{
	.reg .b32 %temp; 
	mov.b64 	{%temp, %r1091}, %fd2499;
	}
	abs.f64 	%fd2500, %fd2499;
	{
	.reg .b32 %temp; 
	mov.b64 	{%temp, %r3232}, %fd2500;
	}
	setp.gt.s32 	%p1636, %r3232, 1071801957;
	@%p1636 bra 	$L__BB1_1708;
	mul.f64 	%fd14405, %fd2499, %fd2499;
	fma.rn.f64 	%fd14406, %fd14405, 0d3FB0066BDC1895E9, 0dBFB3823B180754AF;
	fma.rn.f64 	%fd14407, %fd14406, %fd14405, 0d3FB11E52CC2F79AE;
	fma.rn.f64 	%fd14408, %fd14407, %fd14405, 0dBF924EAF3526861B;
	fma.rn.f64 	%fd14409, %fd14408, %fd14405, 0d3F91DF02A31E6CB7;
	fma.rn.f64 	%fd14410, %fd14409, %fd14405, 0d3F847D18B0EEC6CC;
	fma.rn.f64 	%fd14411, %fd14410, %fd14405, 0d3F8D0AF961BA53B0;
	fma.rn.f64 	%fd14412, %fd14411, %fd14405, 0d3F91BF7734CF1C48;
	fma.rn.f64 	%fd14413, %fd14412, %fd14405, 0d3F96E91483144EF7;
	fma.rn.f64 	%fd14414, %fd14413, %fd14405, 0d3F9F1C6E0A4F9F81;
	fma.rn.f64 	%fd14415, %fd14414, %fd14405, 0d3FA6DB6DC27FA92B;
	fma.rn.f64 	%fd14416, %fd14415, %fd14405, 0d3FB333333320F91B;
	fma.rn.f64 	%fd14417, %fd14416, %fd14405, 0d3FC5555555555F4D;
	mul.f64 	%fd14418, %fd14405, %fd14417;
	fma.rn.f64 	%fd2501, %fd14418, %fd2500, %fd2500;
	setp.gt.s32 	%p1640, %r1091, -1;
	@%p1640 bra 	$L__BB1_1707;
	mov.f64 	%fd14423, 0d3C91A62633145C07;
	add.rn.f64 	%fd14424, %fd2501, %fd14423;
	mov.f64 	%fd14425, 0d3FF921FB54442D18;
	add.rn.f64 	%fd17579, %fd14425, %fd14424;
	bra.uni 	$L__BB1_1709;
$L__BB1_1707:
	mov.f64 	%fd14419, 0dBC91A62633145C07;
	add.rn.f64 	%fd14420, %fd2501, %fd14419;
	neg.f64 	%fd14421, %fd14420;
	mov.f64 	%fd14422, 0d3FF921FB54442D18;
	add.rn.f64 	%fd17579, %fd14422, %fd14421;
	bra.uni 	$L__BB1_1709;
$L__BB1_1708:
	mov.f64 	%fd14365, 0d3FF0000000000000;
	sub.f64 	%fd14366, %fd14365, %fd2500;
	{
	.reg .b32 %temp; 
	mov.b64 	{%r3233, %temp}, %fd14366;
	}
	{
	.reg .b32 %temp; 
	mov.b64 	{%temp, %r3234}, %fd14366;
	}
	add.s32 	%r3235, %r3234, -1048576;
	mov.b64 	%fd14367, {%r3233, %r3235};
	rsqrt.approx.ftz.f64 	%fd14368, %fd14367;
	{
	.reg .b32 %temp; 
	mov.b64 	{%r3236, %temp}, %fd14368;
	}
	{
	.reg .b32 %temp; 
	mov.b64 	{%temp, %r3237}, %fd14368;
	}
	add.s32 	%r3238, %r3237, -1048576;
	mov.b64 	%fd14369, {%r3236, %r3238};
	mul.f64 	%fd14370, %fd14367, %fd14368;
	neg.f64 	%fd14371, %fd14370;
	fma.rn.f64 	%fd14372, %fd14370, %fd14371, %fd14367;
	fma.rn.f64 	%fd14373, %fd14372, %fd14369, %fd14370;
	neg.f64 	%fd14374, %fd14373;
	fma.rn.f64 	%fd14375, %fd14368, %fd14374, 0d3FF0000000000000;
	fma.rn.f64 	%fd14376, %fd14375, %fd14369, %fd14369;
	fma.rn.f64 	%fd14377, %fd14373, %fd14374, %fd14367;
	fma.rn.f64 	%fd14378, %fd14377, %fd14376, %fd14373;
	{
	.reg .b32 %temp; 
	mov.b64 	{%r3239, %temp}, %fd14378;
	}
	{
	.reg .b32 %temp; 
	mov.b64 	{%temp, %r3240}, %fd14378;
	}
	add.s32 	%r3241, %r3240, 1048576;
	mov.b64 	%fd14379, {%r3239, %r3241};
	fma.rn.f64 	%fd14380, %fd14366, 0d3EC715B371155F70, 0dBEBAC2FE66FAAC4B;
	fma.rn.f64 	%fd14381, %fd14380, %fd14366, 0d3ED9A9B88EFCD9B8;
	fma.rn.f64 	%fd14382, %fd14381, %fd14366, 0d3EDD0F40A8A0C4C3;
	fma.rn.f64 	%fd14383, %fd14382, %fd14366, 0d3EF46D4CFA9E0E1F;
	fma.rn.f64 	%fd14384, %fd14383, %fd14366, 0d3F079C168D1E2422;
	fma.rn.f64 	%fd14385, %fd14384, %fd14366, 0d3F1C9A88C3BCA540;
	fma.rn.f64 	%fd14386, %fd14385, %fd14366, 0d3F31C4E64BD476DF;
	fma.rn.f64 	%fd14387, %fd14386, %fd14366, 0d3F46E8BA60009C8F;
	fma.rn.f64 	%fd14388, %fd14387, %fd14366, 0d3F5F1C71C62B05A2;
	fma.rn.f64 	%fd14389, %fd14388, %fd14366, 0d3F76DB6DB6DC9F2C;
	fma.rn.f64 	%fd14390, %fd14389, %fd14366, 0d3F9333333333329C;
	fma.rn.f64 	%fd14391, %fd14390, %fd14366, 0d3FB5555555555555;
	setp.lt.s32 	%p1637, %r3234, 1;
	mov.f64 	%fd14392, 0d0000000000000000;
	mul.rn.f64 	%fd14393, %fd2500, %fd14392;
	mul.f64 	%fd14394, %fd14366, %fd14391;
	fma.rn.f64 	%fd14395, %fd14394, %fd14379, %fd14379;
	selp.f64 	%fd14396, %fd14393, %fd14395, %p1637;
	setp.lt.s32 	%p1638, %r3234, 0;
	mov.f64 	%fd14397, 0d7FF0000000000000;
	mul.rn.f64 	%fd14398, %fd14396, %fd14397;
	selp.f64 	%fd14399, %fd14398, %fd14396, %p1638;
	setp.lt.s32 	%p1639, %r1091, 0;
	mov.f64 	%fd14400, 0dBCA1A62633145C07;
	add.rn.f64 	%fd14401, %fd14399, %fd14400;
	neg.f64 	%fd14402, %fd14401;
	mov.f64 	%fd14403, 0d400921FB54442D18;
	add.rn.f64 	%fd14404, %fd14403, %fd14402;
	selp.f64 	%fd17579, %fd14404, %fd14399, %p1639;
$L__BB1_1709:
	mul.f64 	%fd14426, %fd17579, 0d404CA5DC1A63C1F5;
	setp.gt.f64 	%p1641, %fd2496, 0d0000000000000000;
	neg.f64 	%fd14427, %fd14426;
	selp.f64 	%fd17558, %fd14427, %fd14426, %p1641;
	setp.eq.s32 	%p1642, %r4126, 1;
	@%p1642 bra 	$L__BB1_1725;
	ld.local.f64 	%fd14428, [%rd6+8];
	mul.f64 	%fd2507, %fd14428, 0d3F91DF46A2529D3A;
	abs.f64 	%fd2508, %fd2507;
	setp.eq.f64 	%p1643, %fd2508, 0d7FF0000000000000;
	@%p1643 bra 	$L__BB1_1714;
	mul.f64 	%fd14429, %fd2507, 0d3FE45F306DC9C883;
	cvt.rni.s32.f64 	%r4130, %fd14429;
	cvt.rn.f64.s32 	%fd14430, %r4130;
	fma.rn.f64 	%fd14431, %fd14430, 0dBFF921FB54442D18, %fd2507;
	fma.rn.f64 	%fd14432, %fd14430, 0dBC91A62633145C00, %fd14431;
	fma.rn.f64 	%fd17581, %fd14430, 0dB97B839A252049C0, %fd14432;
	setp.ltu.f64 	%p1644, %fd2508, 0d41E0000000000000;
	@%p1644 bra 	$L__BB1_1713;
	{ // callseq 1523, 0
	.param .b64 param0;
	st.param.f64 	[param0], %fd2507;
	.param .align 16 .b8 retval0[16];
	call.uni (retval0), 
	__internal_trig_reduction_slowpathd, 
	(
	param0
	);
	ld.param.f64 	%fd17581, [retval0];
	ld.param.b32 	%r4130, [retval0+8];
	} // callseq 1523
$L__BB1_1713:
	add.s32 	%r4131, %r4130, 1;
	bra.uni 	$L__BB1_1715;
$L__BB1_1714:
	mov.f64 	%fd14434, 0d0000000000000000;
	mul.rn.f64 	%fd17581, %fd2507, %fd14434;
	mov.b32 	%r4131, 1;
$L__BB1_1715:
	shl.b32 	%r3244, %r4131, 6;
	cvt.u64.u32 	%rd1094, %r3244;
	and.b64  	%rd1095, %rd1094, 64;
	mov.u64 	%rd1096, __cudart_sin_cos_coeffs;
	add.s64 	%rd1097, %rd1096, %rd1095;
	mul.rn.f64 	%fd14435, %fd17581, %fd17581;
	and.b32  	%r3245, %r4131, 1;
	setp.eq.b32 	%p1646, %r3245, 1;
	selp.f64 	%fd14436, 0dBDA8FF8320FD8164, 0d3DE5DB65F9785EBA, %p1646;
	ld.global.nc.v2.f64 	{%fd14437, %fd14438}, [%rd1097];
	fma.rn.f64 	%fd14439, %fd14436, %fd14435, %fd14437;
	fma.rn.f64 	%fd14440, %fd14439, %fd14435, %fd14438;
	ld.global.nc.v2.f64 	{%fd14441, %fd14442}, [%rd1097+16];
	fma.rn.f64 	%fd14443, %fd14440, %fd14435, %fd14441;
	fma.rn.f64 	%fd14444, %fd14443, %fd14435, %fd14442;
	ld.global.nc.v2.f64 	{%fd14445, %fd14446}, [%rd1097+32];
	fma.rn.f64 	%fd14447, %fd14444, %fd14435, %fd14445;
	fma.rn.f64 	%fd14448, %fd14447, %fd14435, %fd14446;
	fma.rn.f64 	%fd14449, %fd14448, %fd17581, %fd17581;
	fma.rn.f64 	%fd14450, %fd14448, %fd14435, 0d3FF0000000000000;
	selp.f64 	%fd14451, %fd14450, %fd14449, %p1646;
	and.b32  	%r3246, %r4131, 2;
	setp.eq.s32 	%p1647, %r3246, 0;
	mov.f64 	%fd14452, 0d0000000000000000;
	sub.f64 	%fd14453, %fd14452, %fd14451;
	selp.f64 	%fd2514, %fd14451, %fd14453, %p1647;
	@%p1643 bra 	$L__BB1_1718;
	mul.f64 	%fd14454, %fd2507, 0d3FE45F306DC9C883;
	cvt.rni.s32.f64 	%r4132, %fd14454;
	cvt.rn.f64.s32 	%fd14455, %r4132;
	fma.rn.f64 	%fd14456, %fd14455, 0dBFF921FB54442D18, %fd2507;
	fma.rn.f64 	%fd14457, %fd14455, 0dBC91A62633145C00, %fd14456;
	fma.rn.f64 	%fd17582, %fd14455, 0dB97B839A252049C0, %fd14457;
	setp.ltu.f64 	%p1648, %fd2508, 0d41E0000000000000;
	@%p1648 bra 	$L__BB1_1719;
	{ // callseq 1524, 0
	.param .b64 param0;
	st.param.f64 	[param0], %fd2507;
	.param .align 16 .b8 retval0[16];
	call.uni (retval0), 
	__internal_trig_reduction_slowpathd, 
	(
	param0
	);
	ld.param.f64 	%fd17582, [retval0];
	ld.param.b32 	%r4132, [retval0+8];
	} // callseq 1524
	bra.uni 	$L__BB1_1719;
$L__BB1_1718:
	mov.f64 	%fd14459, 0d0000000000000000;
	mul.rn.f64 	%fd17582, %fd2507, %fd14459;
	mov.b32 	%r4132, 0;
$L__BB1_1719:
	shl.b32 	%r3249, %r4132, 6;
	cvt.u64.u32 	%rd1098, %r3249;
	and.b64  	%rd1099, %rd1098, 64;
	mov.u64 	%rd1100, __cudart_sin_cos_coeffs;
	add.s64 	%rd1101, %rd1100, %rd1099;
	mul.rn.f64 	%fd14460, %fd17582, %fd17582;
	and.b32  	%r3250, %r4132, 1;
	setp.eq.b32 	%p1649, %r3250, 1;
	selp.f64 	%fd14461, 0dBDA8FF8320FD8164, 0d3DE5DB65F9785EBA, %p1649;
	ld.global.nc.v2.f64 	{%fd14462, %fd14463}, [%rd1101];
	fma.rn.f64 	%fd14464, %fd14461, %fd14460, %fd14462;
	fma.rn.f64 	%fd14465, %fd14464, %fd14460, %fd14463;
	ld.global.nc.v2.f64 	{%fd14466, %fd14467}, [%rd1101+16];
	fma.rn.f64 	%fd14468, %fd14465, %fd14460, %fd14466;
	fma.rn.f64 	%fd14469, %fd14468, %fd14460, %fd14467;
	ld.global.nc.v2.f64 	{%fd14470, %fd14471}, [%rd1101+32];
	fma.rn.f64 	%fd14472, %fd14469, %fd14460, %fd14470;
	fma.rn.f64 	%fd14473, %fd14472, %fd14460, %fd14471;
	fma.rn.f64 	%fd14474, %fd14473, %fd17582, %fd17582;
	fma.rn.f64 	%fd14475, %fd14473, %fd14460, 0d3FF0000000000000;
	selp.f64 	%fd14476, %fd14475, %fd14474, %p1649;
	and.b32  	%r3251, %r4132, 2;
	setp.eq.s32 	%p1650, %r3251, 0;
	mov.f64 	%fd14477, 0d0000000000000000;
	sub.f64 	%fd14478, %fd14477, %fd14476;
	selp.f64 	%fd14479, %fd14476, %fd14478, %p1650;
	mul.f64 	%fd14480, %fd2399, %fd2514;
	fma.rn.f64 	%fd14481, %fd2398, %fd14479, %fd14480;
	add.f64 	%fd2519, %fd14481, %fd2495;
	fma.rn.f64 	%fd14482, %fd2519, %fd2519, %fd2498;
	sqrt.rn.f64 	%fd14483, %fd14482;
	div.rn.f64 	%fd2520, %fd2497, %fd14483;
	{
	.reg .b32 %temp; 
	mov.b64 	{%temp, %r1100}, %fd2520;
	}
	abs.f64 	%fd2521, %fd2520;
	{
	.reg .b32 %temp; 
	mov.b64 	{%temp, %r3252}, %fd2521;
	}
	setp.lt.s32 	%p1651, %r3252, 1071801958;
	@%p1651 bra 	$L__BB1_1721;
	mov.f64 	%fd14484, 0d3FF0000000000000;
	sub.f64 	%fd14485, %fd14484, %fd2521;
	{
	.reg .b32 %temp; 
	mov.b64 	{%r3253, %temp}, %fd14485;
	}
	{
	.reg .b32 %temp; 
	mov.b64 	{%temp, %r3254}, %fd14485;
	}
	add.s32 	%r3255, %r3254, -1048576;
	mov.b64 	%fd14486, {%r3253, %r3255};
	rsqrt.approx.ftz.f64 	%fd14487, %fd14486;
	{
	.reg .b32 %temp; 
	mov.b64 	{%r3256, %temp}, %fd14487;
	}
	{
	.reg .b32 %temp; 
	mov.b64 	{%temp, %r3257}, %fd14487;
	}
	add.s32 	%r3258, %r3257, -1048576;
	mov.b64 	%fd14488, {%r3256, %r3258};
	mul.f64 	%fd14489, %fd14486, %fd14487;
	neg.f64 	%fd14490, %fd14489;
	fma.rn.f64 	%fd14491, %fd14489, %fd14490, %fd14486;
	fma.rn.f64 	%fd14492, %fd14491, %fd14488, %fd14489;
	neg.f64 	%fd14493, %fd14492;
	fma.rn.f64 	%fd14494, %fd14487, %fd14493, 0d3FF0000000000000;
	fma.rn.f64 	%fd14495, %fd14494, %fd14488, %fd14488;
	fma.rn.f64 	%fd14496, %fd14492, %fd14493, %fd14486;
	fma.rn.f64 	%fd14497, %fd14496, %fd14495, %fd14492;
	{
	.reg .b32 %temp; 
	mov.b64 	{%r3259, %temp}, %fd14497;
	}
	{
	.reg .b32 %temp; 
	mov.b64 	{%temp, %r3260}, %fd14497;
	}
	add.s32 	%r3261, %r3260, 1048576;
	mov.b64 	%fd14498, {%r3259, %r3261};
	fma.rn.f64 	%fd14499, %fd14485, 0d3EC715B371155F70, 0dBEBAC2FE66FAAC4B;
	fma.rn.f64 	%fd14500, %fd14499, %fd14485, 0d3ED9A9B88EFCD9B8;
	fma.rn.f64 	%fd14501, %fd14500, %fd14485, 0d3EDD0F40A8A0C4C3;
	fma.rn.f64 	%fd14502, %fd14501, %fd14485, 0d3EF46D4CFA9E0E1F;
	fma.rn.f64 	%fd14503, %fd14502, %fd14485, 0d3F079C168D1E2422;
	fma.rn.f64 	%fd14504, %fd14503, %fd14485, 0d3F1C9A88C3BCA540;
	fma.rn.f64 	%fd14505, %fd14504, %fd14485, 0d3F31C4E64BD476DF;
	fma.rn.f64 	%fd14506, %fd14505, %fd14485, 0d3F46E8BA60009C8F;
	fma.rn.f64 	%fd14507, %fd14506, %fd14485, 0d3F5F1C71C62B05A2;
	fma.rn.f64 	%fd14508, %fd14507, %fd14485, 0d3F76DB6DB6DC9F2C;
	fma.rn.f64 	%fd14509, %fd14508, %fd14485, 0d3F9333333333329C;
	fma.rn.f64 	%fd14510, %fd14509, %fd14485, 0d3FB5555555555555;
	setp.lt.s32 	%p1652, %r3254, 1;
	mov.f64 	%fd14511, 0d0000000000000000;
	mul.rn.f64 	%fd14512, %fd2521, %fd14511;
	mul.f64 	%fd14513, %fd14485, %fd14510;
	fma.rn.f64 	%fd14514, %fd14513, %fd14498, %fd14498;
	selp.f64 	%fd14515, %fd14512, %fd14514, %p1652;
	setp.lt.s32 	%p1653, %r3254, 0;
	mov.f64 	%fd14516, 0d7FF0000000000000;
	mul.rn.f64 	%fd14517, %fd14515, %fd14516;
	selp.f64 	%fd14518, %fd14517, %fd14515, %p1653;
	setp.lt.s32 	%p1654, %r1100, 0;
	mov.f64 	%fd14519, 0dBCA1A62633145C07;
	add.rn.f64 	%fd14520, %fd14518, %fd14519;
	neg.f64 	%fd14521, %fd14520;
	mov.f64 	%fd14522, 0d400921FB54442D18;
	add.rn.f64 	%fd14523, %fd14522, %fd14521;
	selp.f64 	%fd17583, %fd14523, %fd14518, %p1654;
	bra.uni 	$L__BB1_1724;
$L__BB1_1721:
	mul.f64 	%fd14524, %fd2520, %fd2520;
	fma.rn.f64 	%fd14525, %fd14524, 0d3FB0066BDC1895E9, 0dBFB3823B180754AF;
	fma.rn.f64 	%fd14526, %fd14525, %fd14524, 0d3FB11E52CC2F79AE;
	fma.rn.f64 	%fd14527, %fd14526, %fd14524, 0dBF924EAF3526861B;
	fma.rn.f64 	%fd14528, %fd14527, %fd14524, 0d3F91DF02A31E6CB7;
	fma.rn.f64 	%fd14529, %fd14528, %fd14524, 0d3F847D18B0EEC6CC;
	fma.rn.f64 	%fd14530, %fd14529, %fd14524, 0d3F8D0AF961BA53B0;
	fma.rn.f64 	%fd14531, %fd14530, %fd14524, 0d3F91BF7734CF1C48;
	fma.rn.f64 	%fd14532, %fd14531, %fd14524, 0d3F96E91483144EF7;
	fma.rn.f64 	%fd14533, %fd14532, %fd14524, 0d3F9F1C6E0A4F9F81;
	fma.rn.f64 	%fd14534, %fd14533, %fd14524, 0d3FA6DB6DC27FA92B;
	fma.rn.f64 	%fd14535, %fd14534, %fd14524, 0d3FB333333320F91B;
	fma.rn.f64 	%fd14536, %fd14535, %fd14524, 0d3FC5555555555F4D;
	mul.f64 	%fd14537, %fd14524, %fd14536;
	fma.rn.f64 	%fd2523, %fd14537, %fd2521, %fd2521;
	setp.lt.s32 	%p1655, %r1100, 0;
	@%p1655 bra 	$L__BB1_1723;
	mov.f64 	%fd14538, 0dBC91A62633145C07;
	add.rn.f64 	%fd14539, %fd2523, %fd14538;
	neg.f64 	%fd14540, %fd14539;
	mov.f64 	%fd14541, 0d3FF921FB54442D18;
	add.rn.f64 	%fd17583, %fd14541, %fd14540;
	bra.uni 	$L__BB1_1724;
$L__BB1_1723:
	mov.f64 	%fd14542, 0d3C91A62633145C07;
	add.rn.f64 	%fd14543, %fd2523, %fd14542;
	mov.f64 	%fd14544, 0d3FF921FB54442D18;
	add.rn.f64 	%fd17583, %fd14544, %fd14543;
$L__BB1_1724:
	mul.f64 	%fd14545, %fd17583, 0d404CA5DC1A63C1F5;
	setp.gt.f64 	%p1656, %fd2519, 0d0000000000000000;
	neg.f64 	%fd14546, %fd14545;
	selp.f64 	%fd17559, %fd14546, %fd14545, %p1656;
$L__BB1_1725:
	ld.global.f64 	%fd14547, [%rd49+32];
	mul.f64 	%fd14548, %fd14547, %fd2398;
	div.rn.f64 	%fd2530, %fd14548, %fd2403;
	mul.f64 	%fd14549, %fd14547, %fd2399;
	div.rn.f64 	%fd2531, %fd14549, %fd2403;
	mul.f64 	%fd14550, %fd14547, %fd2400;
	div.rn.f64 	%fd2532, %fd14550, %fd2403;
	ld.global.f64 	%fd2533, [%rd49+48];
	@%p1627 bra 	$L__BB1_1771;
	shl.b32 	%r3262, %r4109, 1;
	or.b32  	%r3263, %r3262, 1;
	cvt.rn.f64.u32 	%fd17590, %r3263;
	neg.f64 	%fd2535, %fd2533;
	abs.f64 	%fd14551, %fd17558;
	mov.f64 	%fd14552, 0d4066800000000000;
	sub.f64 	%fd14553, %fd14552, %fd14551;
	min.f64 	%fd14554, %fd14551, %fd14553;
	setp.lt.f64 	%p1658, %fd14554, %fd2390;
	@%p1658 bra 	$L__BB1_1748;
	mul.f64 	%fd2536, %fd17558, 0d3F91DF46A2529D3A;
	abs.f64 	%fd2537, %fd2536;
	setp.neu.f64 	%p1659, %fd2537, 0d7FF0000000000000;
	@%p1659 bra 	$L__BB1_1729;
	mov.f64 	%fd14560, 0d0000000000000000;
	mul.rn.f64 	%fd17586, %fd2536, %fd14560;
	mov.b32 	%r4133, 0;
	bra.uni 	$L__BB1_1731;
$L__BB1_1729:
	mul.f64 	%fd14555, %fd2536, 0d3FE45F306DC9C883;
	cvt.rni.s32.f64 	%r4133, %fd14555;
	cvt.rn.f64.s32 	%fd14556, %r4133;
	fma.rn.f64 	%fd14557, %fd14556, 0dBFF921FB54442D18, %fd2536;
	fma.rn.f64 	%fd14558, %fd14556, 0dBC91A62633145C00, %fd14557;
	fma.rn.f64 	%fd17586, %fd14556, 0dB97B839A252049C0, %fd14558;
	setp.ltu.f64 	%p1660, %fd2537, 0d41E0000000000000;
	@%p1660 bra 	$L__BB1_1731;
	{ // callseq 1525, 0
	.param .b64 param0;
	st.param.f64 	[param0], %fd2536;
	.param .align 16 .b8 retval0[16];
	call.uni (retval0), 
	__internal_trig_reduction_slowpathd, 
	(
	param0
	);
	ld.param.f64 	%fd17586, [retval0];
	ld.param.b32 	%r4133, [retval0+8];
	} // callseq 1525
$L__BB1_1731:
	shl.b32 	%r3266, %r4133, 6;
	cvt.u64.u32 	%rd1102, %r3266;
	and.b64  	%rd1103, %rd1102, 64;
	mov.u64 	%rd1104, __cudart_sin_cos_coeffs;
	add.s64 	%rd1105, %rd1104, %rd1103;
	mul.rn.f64 	%fd14561, %fd17586, %fd17586;
	and.b32  	%r3267, %r4133, 1;
	setp.eq.b32 	%p1662, %r3267, 1;
	selp.f64 	%fd14562, 0dBDA8FF8320FD8164, 0d3DE5DB65F9785EBA, %p1662;
	ld.global.nc.v2.f64 	{%fd14563, %fd14564}, [%rd1105];
	fma.rn.f64 	%fd14565, %fd14562, %fd14561, %fd14563;
	fma.rn.f64 	%fd14566, %fd14565, %fd14561, %fd14564;
	ld.global.nc.v2.f64 	{%fd14567, %fd14568}, [%rd1105+16];
	fma.rn.f64 	%fd14569, %fd14566, %fd14561, %fd14567;
	fma.rn.f64 	%fd14570, %fd14569, %fd14561, %fd14568;
	ld.global.nc.v2.f64 	{%fd14571, %fd14572}, [%rd1105+32];
	fma.rn.f64 	%fd14573, %fd14570, %fd14561, %fd14571;
	fma.rn.f64 	%fd14574, %fd14573, %fd14561, %fd14572;
	fma.rn.f64 	%fd14575, %fd14574, %fd17586, %fd17586;
	fma.rn.f64 	%fd14576, %fd14574, %fd14561, 0d3FF0000000000000;
	selp.f64 	%fd14577, %fd14576, %fd14575, %p1662;
	and.b32  	%r3268, %r4133, 2;
	setp.eq.s32 	%p1663, %r3268, 0;
	mov.f64 	%fd14578, 0d0000000000000000;
	sub.f64 	%fd14579, %fd14578, %fd14577;
	selp.f64 	%fd14580, %fd14577, %fd14579, %p1663;
	mul.f64 	%fd2542, %fd14580, %fd2535;
	@%p1659 bra 	$L__BB1_1733;
	mov.f64 	%fd14586, 0d0000000000000000;
	mul.rn.f64 	%fd17588, %fd2536, %fd14586;
	mov.b32 	%r4135, 1;
	bra.uni 	$L__BB1_1736;
$L__BB1_1733:
	mul.f64 	%fd14581, %fd2536, 0d3FE45F306DC9C883;
	cvt.rni.s32.f64 	%r4134, %fd14581;
	cvt.rn.f64.s32 	%fd14582, %r4134;
	fma.rn.f64 	%fd14583, %fd14582, 0dBFF921FB54442D18, %fd2536;
	fma.rn.f64 	%fd14584, %fd14582, 0dBC91A62633145C00, %fd14583;
	fma.rn.f64 	%fd17588, %fd14582, 0dB97B839A252049C0, %fd14584;
	setp.ltu.f64 	%p1664, %fd2537, 0d41E0000000000000;
	@%p1664 bra 	$L__BB1_1735;
	{ // callseq 1526, 0
	.param .b64 param0;
	st.param.f64 	[param0], %fd2536;
	.param .align 16 .b8 retval0[16];
	call.uni (retval0), 
	__internal_trig_reduction_slowpathd, 
	(
	param0
	);
	ld.param.f64 	%fd17588, [retval0];
	ld.param.b32 	%r4134, [retval0+8];
	} // callseq 1526
$L__BB1_1735:
	add.s32 	%r4135, %r4134, 1;
$L__BB1_1736:
	setp.lt.s32 	%p1665, %r1037, 1;
	shl.b32 	%r3271, %r4135, 6;
	cvt.u64.u32 	%rd1106, %r3271;
	and.b64  	%rd1107, %rd1106, 64;
	mov.u64 	%rd1108, __cudart_sin_cos_coeffs;
	add.s64 	%rd1109, %rd1108, %rd1107;
	mul.rn.f64 	%fd14587, %fd17588, %fd17588;
	and.b32  	%r3272, %r4135, 1;
	setp.eq.b32 	%p1666, %r3272, 1;
	selp.f64 	%fd14588, 0dBDA8FF8320FD8164, 0d3DE5DB65F9785EBA, %p1666;
	ld.global.nc.v2.f64 	{%fd14589, %fd14590}, [%rd1109];
	fma.rn.f64 	%fd14591, %fd14588, %fd14587, %fd14589;
	fma.rn.f64 	%fd14592, %fd14591, %fd14587, %fd14590;
	ld.global.nc.v2.f64 	{%fd14593, %fd14594}, [%rd1109+16];
	fma.rn.f64 	%fd14595, %fd14592, %fd14587, %fd14593;
	fma.rn.f64 	%fd14596, %fd14595, %fd14587, %fd14594;
	ld.global.nc.v2.f64 	{%fd14597, %fd14598}, [%rd1109+32];
	fma.rn.f64 	%fd14599, %fd14596, %fd14587, %fd14597;
	fma.rn.f64 	%fd14600, %fd14599, %fd14587, %fd14598;
	fma.rn.f64 	%fd14601, %fd14600, %fd17588, %fd17588;
	fma.rn.f64 	%fd14602, %fd14600, %fd14587, 0d3FF0000000000000;
	selp.f64 	%fd14603, %fd14602, %fd14601, %p1666;
	and.b32  	%r3273, %r4135, 2;
	setp.eq.s32 	%p1667, %r3273, 0;
	mov.f64 	%fd14604, 0d0000000000000000;
	sub.f64 	%fd14605, %fd14604, %fd14603;
	selp.f64 	%fd14606, %fd14603, %fd14605, %p1667;
	mul.f64 	%fd2548, %fd2533, %fd14606;
	@%p1665 bra 	$L__BB1_1745;
	ld.local.f64 	%fd17589, [%rd6];
	mov.b32 	%r4136, 0;
$L__BB1_1738:
	mul.lo.s32 	%r3275, %r4136, 6;
	mul.wide.u32 	%rd1110, %r3275, 8;
	add.s64 	%rd50, %rd3, %rd1110;
	ld.global.f64 	%fd14607, [%rd50+32];
	setp.leu.f64 	%p1668, %fd17589, %fd14607;
	@%p1668 bra 	$L__BB1_1744;
	ld.global.f64 	%fd14608, [%rd50+40];
	setp.geu.f64 	%p1669, %fd17589, %fd14608;
	@%p1669 bra 	$L__BB1_1744;
	ld.global.f64 	%fd14609, [%rd50];
	setp.leu.f64 	%p1670, %fd2542, %fd14609;
	@%p1670 bra 	$L__BB1_1744;
	ld.global.f64 	%fd14610, [%rd50+8];
	setp.geu.f64 	%p1671, %fd2542, %fd14610;
	@%p1671 bra 	$L__BB1_1744;
	ld.global.f64 	%fd14611, [%rd50+16];
	setp.leu.f64 	%p1672, %fd2548, %fd14611;
	@%p1672 bra 	$L__BB1_1744;
	ld.global.f64 	%fd14612, [%rd50+24];
	setp.lt.f64 	%p1673, %fd2548, %fd14612;
	mov.b32 	%r4147, 1;
	@%p1673 bra 	$L__BB1_1747;
$L__BB1_1744:
	add.s32 	%r4136, %r4136, 1;
	setp.ne.s32 	%p1674, %r4136, %r1037;
	mov.b32 	%r4147, 0;
	@%p1674 bra 	$L__BB1_1738;
$L__BB1_1745:
	mov.u32 	%r1111, %r4147;
	setp.eq.s32 	%p1675, %r1111, 0;
	mov.b32 	%r4147, 0;
	@%p1675 bra 	$L__BB1_1748;
	ld.local.f64 	%fd17589, [%rd6];
	mov.u32 	%r4147, %r1111;
$L__BB1_1747:
	shl.b32 	%r3279, %r4148, 3;
	mul.wide.s32 	%rd1111, %r3279, 8;
	add.s64 	%rd1112, %rd11, %rd1111;
	st.global.f64 	[%rd1112], %fd2542;
	st.global.f64 	[%rd1112+8], %fd2548;
	st.global.f64 	[%rd1112+16], %fd17589;
	st.global.f64 	[%rd1112+24], %fd2530;
	st.global.f64 	[%rd1112+32], %fd2531;
	st.global.f64 	[%rd1112+40], %fd2532;
	ld.global.f64 	%fd14613, [%rd49+24];
	st.global.f64 	[%rd1112+48], %fd14613;
	st.global.f64 	[%rd1112+56], %fd17590;
	add.f64 	%fd17590, %fd17590, 0d3FF0000000000000;
	add.s32 	%r4148, %r4148, 1;
$L__BB1_1748:
	setp.eq.s32 	%p1676, %r4126, 1;
	@%p1676 bra 	$L__BB1_1771;
	abs.f64 	%fd14614, %fd17559;
	mov.f64 	%fd14615, 0d4066800000000000;
	sub.f64 	%fd14616, %fd14615, %fd14614;
	min.f64 	%fd14617, %fd14614, %fd14616;
	setp.lt.f64 	%p1677, %fd14617, %fd2390;
	@%p1677 bra 	$L__BB1_1771;
	mul.f64 	%fd2554, %fd17559, 0d3F91DF46A2529D3A;
	abs.f64 	%fd2555, %fd2554;
	setp.eq.f64 	%p1678, %fd2555, 0d7FF0000000000000;
	@%p1678 bra 	$L__BB1_1753;
	mul.f64 	%fd14618, %fd2554, 0d3FE45F306DC9C883;
	cvt.rni.s32.f64 	%r4141, %fd14618;
	cvt.rn.f64.s32 	%fd14619, %r4141;
	fma.rn.f64 	%fd14620, %fd14619, 0dBFF921FB54442D18, %fd2554;
	fma.rn.f64 	%fd14621, %fd14619, 0dBC91A62633145C00, %fd14620;
	fma.rn.f64 	%fd17591, %fd14619, 0dB97B839A252049C0, %fd14621;
	setp.ltu.f64 	%p1679, %fd2555, 0d41E0000000000000;
	@%p1679 bra 	$L__BB1_1754;
	{ // callseq 1527, 0
	.param .b64 param0;
	st.param.f64 	[param0], %fd2554;
	.param .align 16 .b8 retval0[16];
	call.uni (retval0), 
	__internal_trig_reduction_slowpathd, 
	(
	param0
	);
	ld.param.f64 	%fd17591, [retval0];
	ld.param.b32 	%r4141, [retval0+8];
	} // callseq 1527
	bra.uni 	$L__BB1_1754;
$L__BB1_1753:
	mov.f64 	%fd14623, 0d0000000000000000;
	mul.rn.f64 	%fd17591, %fd2554, %fd14623;
	mov.b32 	%r4141, 0;
$L__BB1_1754:
	shl.b32 	%r3282, %r4141, 6;
	cvt.u64.u32 	%rd1113, %r3282;
	and.b64  	%rd1114, %rd1113, 64;
	add.s64 	%rd1116, %rd1048, %rd1114;
	mul.rn.f64 	%fd14624, %fd17591, %fd17591;
	and.b32  	%r3283, %r4141, 1;
	setp.eq.b32 	%p1681, %r3283, 1;
	selp.f64 	%fd14625, 0dBDA8FF8320FD8164, 0d3DE5DB65F9785EBA, %p1681;
	ld.global.nc.v2.f64 	{%fd14626, %fd14627}, [%rd1116];
	fma.rn.f64 	%fd14628, %fd14625, %fd14624, %fd14626;
	fma.rn.f64 	%fd14629, %fd14628, %fd14624, %fd14627;
	ld.global.nc.v2.f64 	{%fd14630, %fd14631}, [%rd1116+16];
	fma.rn.f64 	%fd14632, %fd14629, %fd14624, %fd14630;
	fma.rn.f64 	%fd14633, %fd14632, %fd14624, %fd14631;
	ld.global.nc.v2.f64 	{%fd14634, %fd14635}, [%rd1116+32];
	fma.rn.f64 	%fd14636, %fd14633, %fd14624, %fd14634;
	fma.rn.f64 	%fd14637, %fd14636, %fd14624, %fd14635;
	fma.rn.f64 	%fd14638, %fd14637, %fd17591, %fd17591;
	fma.rn.f64 	%fd14639, %fd14637, %fd14624, 0d3FF0000000000000;
	selp.f64 	%fd14640, %fd14639, %fd14638, %p1681;
	and.b32  	%r3284, %r4141, 2;
	setp.eq.s32 	%p1682, %r3284, 0;
	mov.f64 	%fd14641, 0d0000000000000000;
	sub.f64 	%fd14642, %fd14641, %fd14640;
	selp.f64 	%fd14643, %fd14640, %fd14642, %p1682;
	mul.f64 	%fd2560, %fd14643, %fd2535;
	@%p1678 bra 	$L__BB1_1758;
	mul.f64 	%fd14644, %fd2554, 0d3FE45F306DC9C883;
	cvt.rni.s32.f64 	%r4142, %fd14644;
	cvt.rn.f64.s32 	%fd14645, %r4142;
	fma.rn.f64 	%fd14646, %fd14645, 0dBFF921FB54442D18, %fd2554;
	fma.rn.f64 	%fd14647, %fd14645, 0dBC91A62633145C00, %fd14646;
	fma.rn.f64 	%fd17593, %fd14645, 0dB97B839A252049C0, %fd14647;
	setp.ltu.f64 	%p1683, %fd2555, 0d41E0000000000000;
	@%p1683 bra 	$L__BB1_1757;
	{ // callseq 1528, 0
	.param .b64 param0;
	st.param.f64 	[param0], %fd2554;
	.param .align 16 .b8 retval0[16];
	call.uni (retval0), 
	__internal_trig_reduction_slowpathd, 
	(
	param0
	);
	ld.param.f64 	%fd17593, [retval0];
	ld.param.b32 	%r4142, [retval0+8];
	} // callseq 1528
$L__BB1_1757:
	add.s32 	%r4143, %r4142, 1;
	bra.uni 	$L__BB1_1759;
$L__BB1_1758:
	mov.f64 	%fd14649, 0d0000000000000000;
	mul.rn.f64 	%fd17593, %fd2554, %fd14649;
	mov.b32 	%r4143, 1;
$L__BB1_1759:
	setp.lt.s32 	%p1684, %r1037, 1;
	shl.b32 	%r3287, %r4143, 6;
	cvt.u64.u32 	%rd1117, %r3287;
	and.b64  	%rd1118, %rd1117, 64;
	mov.u64 	%rd1119, __cudart_sin_cos_coeffs;
	add.s64 	%rd1120, %rd1119, %rd1118;
	mul.rn.f64 	%fd14650, %fd17593, %fd17593;
	and.b32  	%r3288, %r4143, 1;
	setp.eq.b32 	%p1685, %r3288, 1;
	selp.f64 	%fd14651, 0dBDA8FF8320FD8164, 0d3DE5DB65F9785EBA, %p1685;
	ld.global.nc.v2.f64 	{%fd14652, %fd14653}, [%rd1120];
	fma.rn.f64 	%fd14654, %fd14651, %fd14650, %fd14652;
	fma.rn.f64 	%fd14655, %fd14654, %fd14650, %fd14653;
	ld.global.nc.v2.f64 	{%fd14656, %fd14657}, [%rd1120+16];
	fma.rn.f64 	%fd14658, %fd14655, %fd14650, %fd14656;
	fma.rn.f64 	%fd14659, %fd14658, %fd14650, %fd14657;
	ld.global.nc.v2.f64 	{%fd14660, %fd14661}, [%rd1120+32];
	fma.rn.f64 	%fd14662, %fd14659, %fd14650, %fd14660;
	fma.rn.f64 	%fd14663, %fd14662, %fd14650, %fd14661;
	fma.rn.f64 	%fd14664, %fd14663, %fd17593, %fd17593;
	fma.rn.f64 	%fd14665, %fd14663, %fd14650, 0d3FF0000000000000;
	selp.f64 	%fd14666, %fd14665, %fd14664, %p1685;
	and.b32  	%r3289, %r4143, 2;
	setp.eq.s32 	%p1686, %r3289, 0;
	mov.f64 	%fd14667, 0d0000000000000000;
	sub.f64 	%fd14668, %fd14667, %fd14666;
	selp.f64 	%fd14669, %fd14666, %fd14668, %p1686;
	mul.f64 	%fd2566, %fd2533, %fd14669;
	@%p1684 bra 	$L__BB1_1768;
	ld.local.f64 	%fd17594, [%rd6+8];
	mov.b32 	%r4144, 0;
$L__BB1_1761:
	mul.lo.s32 	%r3291, %r4144, 6;
	mul.wide.u32 	%rd1121, %r3291, 8;
	add.s64 	%rd51, %rd3, %rd1121;
	ld.global.f64 	%fd14670, [%rd51+32];
	setp.leu.f64 	%p1687, %fd17594, %fd14670;
	@%p1687 bra 	$L__BB1_1767;
	ld.global.f64 	%fd14671, [%rd51+40];
	setp.geu.f64 	%p1688, %fd17594, %fd14671;
	@%p1688 bra 	$L__BB1_1767;
	ld.global.f64 	%fd14672, [%rd51];
	setp.leu.f64 	%p1689, %fd2560, %fd14672;
	@%p1689 bra 	$L__BB1_1767;
	ld.global.f64 	%fd14673, [%rd51+8];
	setp.geu.f64 	%p1690, %fd2560, %fd14673;
	@%p1690 bra 	$L__BB1_1767;
	ld.global.f64 	%fd14674, [%rd51+16];
	setp.leu.f64 	%p1691, %fd2566, %fd14674;
	@%p1691 bra 	$L__BB1_1767;
	ld.global.f64 	%fd14675, [%rd51+24];
	setp.lt.f64 	%p1692, %fd2566, %fd14675;
	mov.b32 	%r4147, 1;
	@%p1692 bra 	$L__BB1_1770;
$L__BB1_1767:
	add.s32 	%r4144, %r4144, 1;
	setp.ne.s32 	%p1693, %r4144, %r1037;
	mov.b32 	%r4147, 0;
	@%p1693 bra 	$L__BB1_1761;
$L__BB1_1768:
	mov.u32 	%r1126, %r4147;
	setp.eq.s32 	%p1694, %r1126, 0;
	mov.b32 	%r4147, 0;
	@%p1694 bra 	$L__BB1_1771;
	ld.local.f64 	%fd17594, [%rd6+8];
	mov.u32 	%r4147, %r1126;
$L__BB1_1770:
	shl.b32 	%r3295, %r4148, 3;
	mul.wide.s32 	%rd1122, %r3295, 8;
	add.s64 	%rd1123, %rd11, %rd1122;
	st.global.f64 	[%rd1123], %fd2560;
	st.global.f64 	[%rd1123+8], %fd2566;
	st.global.f64 	[%rd1123+16], %fd17594;
	st.global.f64 	[%rd1123+24], %fd2530;
	st.global.f64 	[%rd1123+32], %fd2531;
	st.global.f64 	[%rd1123+40], %fd2532;
	ld.global.f64 	%fd14676, [%rd49+24];
	st.global.f64 	[%rd1123+48], %fd14676;
	st.global.f64 	[%rd1123+56], %fd17590;
	add.s32 	%r4148, %r4148, 1;
$L__BB1_1771:
	add.s32 	%r4109, %r4109, 1;
	ld.global.u32 	%r3296, [%rd5+4];
	setp.lt.s32 	%p1695, %r4109, %r3296;
	@%p1695 bra 	$L__BB1_1626;
$L__BB1_1772:
	setp.lt.s32 	%p1696, %r2, 1;
	mov.f64 	%fd17595, 0d0000000000000000;
	@%p1696 bra 	$L__BB1_1780;
	mov.f64 	%fd17595, 0d0000000000000000;
	mov.b32 	%r4150, 0;
	mul.lo.s32 	%r3299, %r3, 6;
	mul.wide.s32 	%rd1125, %r3299, 8;
$L__BB1_1774:
	ld.param.u64 	%rd1356, [_Z14FitGrain_NLOPTPdPiS0_S_S_S0_S0_S_S_S_S_S_S_S_S_S_S_S_S_S__param_17];
	setp.lt.s32 	%p1697, %r4148, 1;
	mul.lo.s32 	%r3298, %r4150, 6;
	cvta.to.global.u64 	%rd1124, %rd1356;
	add.s64 	%rd1126, %rd1124, %rd1125;
	mul.wide.u32 	%rd1127, %r3298, 8;
	add.s64 	%rd52, %rd1126, %rd1127;
	add.s64 	%rd53, %rd52, 8;
	ld.global.f64 	%fd14679, [%rd52+40];
	cvt.rzi.s32.f64 	%r1134, %fd14679;
	@%p1697 bra 	$L__BB1_1779;
	ld.global.f64 	%fd2571, [%rd52];
	ld.global.f64 	%fd2572, [%rd53];
	mov.b32 	%r4151, 0;
	bra.uni 	$L__BB1_1777;
$L__BB1_1776:
	add.s32 	%r4151, %r4151, 1;
	setp.eq.s32 	%p1699, %r4151, %r4148;
	@%p1699 bra 	$L__BB1_1779;
$L__BB1_1777:
	shl.b32 	%r3301, %r4151, 3;
	mul.wide.u32 	%rd1128, %r3301, 8;
	add.s64 	%rd54, %rd11, %rd1128;
	ld.global.f64 	%fd14680, [%rd54+56];
	cvt.rzi.s32.f64 	%r3302, %fd14680;
	setp.ne.s32 	%p1698, %r3302, %r1134;
	@%p1698 bra 	$L__BB1_1776;
	ld.global.f64 	%fd14681, [%rd54];
	sub.f64 	%fd14682, %fd2571, %fd14681;
	ld.global.f64 	%fd14683, [%rd54+8];
	sub.f64 	%fd14684, %fd2572, %fd14683;
	mul.f64 	%fd14685, %fd14684, %fd14684;
	fma.rn.f64 	%fd14686, %fd14682, %fd14682, %fd14685;
	sqrt.rn.f64 	%fd14687, %fd14686;
	add.f64 	%fd17595, %fd17595, %fd14687;
$L__BB1_1779:
	add.s32 	%r4150, %r4150, 1;
	setp.ne.s32 	%p1700, %r4150, %r2;
	@%p1700 bra 	$L__BB1_1774;
$L__BB1_1780:
	setp.neu.f64 	%p1701, %fd2349, 0d7FF0000000000000;
	setp.lt.f64 	%p1702, %fd17595, 0d3E45798EE2308C3A;
	selp.b32 	%r3303, 2, 5, %p1702;
	ld.global.f64 	%fd14688, [%rd14];
	st.global.f64 	[%rd17], %fd14688;
	ld.global.f64 	%fd14689, [%rd14+8];
	st.global.f64 	[%rd17+8], %fd14689;
	ld.global.f64 	%fd14690, [%rd14+16];
	st.global.f64 	[%rd17+16], %fd14690;
	ld.global.f64 	%fd14691, [%rd14+24];
	st.global.f64 	[%rd17+24], %fd14691;
	ld.global.f64 	%fd14692, [%rd14+32];
	st.global.f64 	[%rd17+32], %fd14692;
	ld.global.f64 	%fd14693, [%rd14+40];
	st.global.f64 	[%rd17+40], %fd14693;
	add.u64 	%rd1129, %SP, 32;
	add.u64 	%rd1130, %SPL, 32;
	st.local.u32 	[%rd1130], %r3303;
	st.local.f64 	[%rd1130+8], %fd17595;
	mov.u64 	%rd1131, $str$1;
	cvta.global.u64 	%rd1132, %rd1131;
	{ // callseq 1529, 0
	.param .b64 param0;
	st.param.b64 	[param0], %rd1132;
	.param .b64 param1;
	st.param.b64 	[param1], %rd1129;
	.param .b32 retval0;
	call.uni (retval0), 
	vprintf, 
	(
	param0, 
	param1
	);
	ld.param.b32 	%r3304, [retval0];
	} // callseq 1529
	ld.global.f64 	%fd2576, [%rd17];
	ld.global.f64 	%fd2577, [%rd17+8];
	ld.global.f64 	%fd2578, [%rd17+16];
	ld.global.f64 	%fd2579, [%rd17+24];
	ld.global.f64 	%fd2580, [%rd17+32];
	ld.global.f64 	%fd2581, [%rd17+40];
	@%p1701 bra 	$L__BB1_1782;
	mov.f64 	%fd14699, 0d0000000000000000;
	mul.rn.f64 	%fd17599, %fd2348, %fd14699;
	mov.b32 	%r4153, 1;
	bra.uni 	$L__BB1_1785;
$L__BB1_1782:
	mul.f64 	%fd14694, %fd2348, 0d3FE45F306DC9C883;
	cvt.rni.s32.f64 	%r4152, %fd14694;
	cvt.rn.f64.s32 	%fd14695, %r4152;
	fma.rn.f64 	%fd14696, %fd14695, 0dBFF921FB54442D18, %fd2348;
	fma.rn.f64 	%fd14697, %fd14695, 0dBC91A62633145C00, %fd14696;
	fma.rn.f64 	%fd17599, %fd14695, 0dB97B839A252049C0, %fd14697;
	setp.ltu.f64 	%p1703, %fd2349, 0d41E0000000000000;
	@%p1703 bra 	$L__BB1_1784;
	{ // callseq 1530, 0
	.param .b64 param0;
	st.param.f64 	[param0], %fd2348;
	.param .align 16 .b8 retval0[16];
	call.uni (retval0), 
	__internal_trig_reduction_slowpathd, 
	(
	param0
	);
	ld.param.f64 	%fd17599, [retval0];
	ld.param.b32 	%r4152, [retval0+8];
	} // callseq 1530
$L__BB1_1784:
	add.s32 	%r4153, %r4152, 1;
$L__BB1_1785:
	setp.neu.f64 	%p1704, %fd2357, 0d7FF0000000000000;
	shl.b32 	%r3308, %r4153, 6;
	cvt.u64.u32 	%rd1133, %r3308;
	and.b64  	%rd1134, %rd1133, 64;
	mov.u64 	%rd1135, __cudart_sin_cos_coeffs;
	add.s64 	%rd1136, %rd1135, %rd1134;
	mul.rn.f64 	%fd14700, %fd17599, %fd17599;
	and.b32  	%r3309, %r4153, 1;
	setp.eq.b32 	%p1705, %r3309, 1;
	selp.f64 	%fd14701, 0dBDA8FF8320FD8164, 0d3DE5DB65F9785EBA, %p1705;
	ld.global.nc.v2.f64 	{%fd14702, %fd14703}, [%rd1136];
	fma.rn.f64 	%fd14704, %fd14701, %fd14700, %fd14702;
	fma.rn.f64 	%fd14705, %fd14704, %fd14700, %fd14703;
	ld.global.nc.v2.f64 	{%fd14706, %fd14707}, [%rd1136+16];
	fma.rn.f64 	%fd14708, %fd14705, %fd14700, %fd14706;
	fma.rn.f64 	%fd14709, %fd14708, %fd14700, %fd14707;
	ld.global.nc.v2.f64 	{%fd14710, %fd14711}, [%rd1136+32];
	fma.rn.f64 	%fd14712, %fd14709, %fd14700, %fd14710;
	fma.rn.f64 	%fd14713, %fd14712, %fd14700, %fd14711;
	fma.rn.f64 	%fd14714, %fd14713, %fd17599, %fd17599;
	fma.rn.f64 	%fd14715, %fd14713, %fd14700, 0d3FF0000000000000;
	selp.f64 	%fd14716, %fd14715, %fd14714, %p1705;
	and.b32  	%r3310, %r4153, 2;
	setp.eq.s32 	%p1706, %r3310, 0;
	mov.f64 	%fd14717, 0d0000000000000000;
	sub.f64 	%fd14718, %fd14717, %fd14716;
	selp.f64 	%fd2587, %fd14716, %fd14718, %p1706;
	@%p1704 bra 	$L__BB1_1787;
	mov.f64 	%fd14724, 0d0000000000000000;
	mul.rn.f64 	%fd17601, %fd2356, %fd14724;
	mov.b32 	%r4155, 1;
	bra.uni 	$L__BB1_1790;
$L__BB1_1787:
	mul.f64 	%fd14719, %fd2356, 0d3FE45F306DC9C883;
	cvt.rni.s32.f64 	%r4154, %fd14719;
	cvt.rn.f64.s32 	%fd14720, %r4154;
	fma.rn.f64 	%fd14721, %fd14720, 0dBFF921FB54442D18, %fd2356;
	fma.rn.f64 	%fd14722, %fd14720, 0dBC91A62633145C00, %fd14721;
	fma.rn.f64 	%fd17601, %fd14720, 0dB97B839A252049C0, %fd14722;
	setp.ltu.f64 	%p1707, %fd2357, 0d41E0000000000000;
	@%p1707 bra 	$L__BB1_1789;
	{ // callseq 1531, 0
	.param .b64 param0;
	st.param.f64 	[param0], %fd2356;
	.param .align 16 .b8 retval0[16];
	call.uni (retval0), 
	__internal_trig_reduction_slowpathd, 
	(
	param0
	);
	ld.param.f64 	%fd17601, [retval0];
	ld.param.b32 	%r4154, [retval0+8];
	} // callseq 1531
$L__BB1_1789:
	add.s32 	%r4155, %r4154, 1;
$L__BB1_1790:
	setp.neu.f64 	%p1708, %fd2365, 0d7FF0000000000000;
	shl.b32 	%r3313, %r4155, 6;
	cvt.u64.u32 	%rd1137, %r3313;
	and.b64  	%rd1138, %rd1137, 64;
	mov.u64 	%rd1139, __cudart_sin_cos_coeffs;
	add.s64 	%rd1140, %rd1139, %rd1138;
	mul.rn.f64 	%fd14725, %fd17601, %fd17601;
	and.b32  	%r3314, %r4155, 1;
	setp.eq.b32 	%p1709, %r3314, 1;
	selp.f64 	%fd14726, 0dBDA8FF8320FD8164, 0d3DE5DB65F9785EBA, %p1709;
	ld.global.nc.v2.f64 	{%fd14727, %fd14728}, [%rd1140];
	fma.rn.f64 	%fd14729, %fd14726, %fd14725, %fd14727;
	fma.rn.f64 	%fd14730, %fd14729, %fd14725, %fd14728;
	ld.global.nc.v2.f64 	{%fd14731, %fd14732}, [%rd1140+16];
	fma.rn.f64 	%fd14733, %fd14730, %fd14725, %fd14731;
	fma.rn.f64 	%fd14734, %fd14733, %fd14725, %fd14732;
	ld.global.nc.v2.f64 	{%fd14735, %fd14736}, [%rd1140+32];
	fma.rn.f64 	%fd14737, %fd14734, %fd14725, %fd14735;
	fma.rn.f64 	%fd14738, %fd14737, %fd14725, %fd14736;
	fma.rn.f64 	%fd14739, %fd14738, %fd17601, %fd17601;
	fma.rn.f64 	%fd14740, %fd14738, %fd14725, 0d3FF0000000000000;
	selp.f64 	%fd14741, %fd14740, %fd14739, %p1709;
	and.b32  	%r3315, %r4155, 2;
	setp.eq.s32 	%p1710, %r3315, 0;
	mov.f64 	%fd14742, 0d0000000000000000;
	sub.f64 	%fd14743, %fd14742, %fd14741;
	selp.f64 	%fd2593, %fd14741, %fd14743, %p1710;
	@%p1708 bra 	$L__BB1_1792;
	mov.f64 	%fd14749, 0d0000000000000000;
	mul.rn.f64 	%fd17603, %fd2364, %fd14749;
	mov.b32 	%r4157, 1;
	bra.uni 	$L__BB1_1795;
$L__BB1_1792:
	mul.f64 	%fd14744, %fd2364, 0d3FE45F306DC9C883;
	cvt.rni.s32.f64 	%r4156, %fd14744;
	cvt.rn.f64.s32 	%fd14745, %r4156;
	fma.rn.f64 	%fd14746, %fd14745, 0dBFF921FB54442D18, %fd2364;
	fma.rn.f64 	%fd14747, %fd14745, 0dBC91A62633145C00, %fd14746;
	fma.rn.f64 	%fd17603, %fd14745, 0dB97B839A252049C0, %fd14747;
	setp.ltu.f64 	%p1711, %fd2365, 0d41E0000000000000;
	@%p1711 bra 	$L__BB1_1794;
	{ // callseq 1532, 0
	.param .b64 param0;
	st.param.f64 	[param0], %fd2364;
	.param .align 16 .b8 retval0[16];
	call.uni (retval0), 
	__internal_trig_reduction_slowpathd, 
	(
	param0
	);
	ld.param.f64 	%fd17603, [retval0];
	ld.param.b32 	%r4156, [retval0+8];
	} // callseq 1532
$L__BB1_1794:
	add.s32 	%r4157, %r4156, 1;
$L__BB1_1795:
	shl.b32 	%r3318, %r4157, 6;
	cvt.u64.u32 	%rd1141, %r3318;
	and.b64  	%rd1142, %rd1141, 64;
	mov.u64 	%rd1143, __cudart_sin_cos_coeffs;
	add.s64 	%rd1144, %rd1143, %rd1142;
	mul.rn.f64 	%fd14750, %fd17603, %fd17603;
	and.b32  	%r3319, %r4157, 1;
	setp.eq.b32 	%p1713, %r3319, 1;
	selp.f64 	%fd14751, 0dBDA8FF8320FD8164, 0d3DE5DB65F9785EBA, %p1713;
	ld.global.nc.v2.f64 	{%fd14752, %fd14753}, [%rd1144];
	fma.rn.f64 	%fd14754, %fd14751, %fd14750, %fd14752;
	fma.rn.f64 	%fd14755, %fd14754, %fd14750, %fd14753;
	ld.global.nc.v2.f64 	{%fd14756, %fd14757}, [%rd1144+16];
	fma.rn.f64 	%fd14758, %fd14755, %fd14750, %fd14756;
	fma.rn.f64 	%fd14759, %fd14758, %fd14750, %fd14757;
	ld.global.nc.v2.f64 	{%fd14760, %fd14761}, [%rd1144+32];
	fma.rn.f64 	%fd14762, %fd14759, %fd14750, %fd14760;
	fma.rn.f64 	%fd14763, %fd14762, %fd14750, %fd14761;
	fma.rn.f64 	%fd14764, %fd14763, %fd17603, %fd17603;
	fma.rn.f64 	%fd14765, %fd14763, %fd14750, 0d3FF0000000000000;
	selp.f64 	%fd14766, %fd14765, %fd14764, %p1713;
	and.b32  	%r3320, %r4157, 2;
	setp.eq.s32 	%p1714, %r3320, 0;
	mov.f64 	%fd14767, 0d0000000000000000;
	sub.f64 	%fd14768, %fd14767, %fd14766;
	selp.f64 	%fd2599, %fd14766, %fd14768, %p1714;
	@%p1701 bra 	$L__BB1_1797;
	mov.f64 	%fd14774, 0d0000000000000000;
	mul.rn.f64 	%fd17604, %fd2348, %fd14774;
	mov.b32 	%r4158, 0;
	bra.uni 	$L__BB1_1799;
$L__BB1_1797:
	mul.f64 	%fd14769, %fd2348, 0d3FE45F306DC9C883;
	cvt.rni.s32.f64 	%r4158, %fd14769;
	cvt.rn.f64.s32 	%fd14770, %r4158;
	fma.rn.f64 	%fd14771, %fd14770, 0dBFF921FB54442D18, %fd2348;
	fma.rn.f64 	%fd14772, %fd14770, 0dBC91A62633145C00, %fd14771;
	fma.rn.f64 	%fd17604, %fd14770, 0dB97B839A252049C0, %fd14772;
	setp.ltu.f64 	%p1715, %fd2349, 0d41E0000000000000;
	@%p1715 bra 	$L__BB1_1799;
	{ // callseq 1533, 0
	.param .b64 param0;
	st.param.f64 	[param0], %fd2348;
	.param .align 16 .b8 retval0[16];
	call.uni (retval0), 
	__internal_trig_reduction_slowpathd, 
	(
	param0
	);
	ld.param.f64 	%fd17604, [retval0];
	ld.param.b32 	%r4158, [retval0+8];
	} // callseq 1533
$L__BB1_1799:
	shl.b32 	%r3323, %r4158, 6;
	cvt.u64.u32 	%rd1145, %r3323;
	and.b64  	%rd1146, %rd1145, 64;
	mov.u64 	%rd1147, __cudart_sin_cos_coeffs;
	add.s64 	%rd1148, %rd1147, %rd1146;
	mul.rn.f64 	%fd14775, %fd17604, %fd17604;
	and.b32  	%r3324, %r4158, 1;
	setp.eq.b32 	%p1717, %r3324, 1;
	selp.f64 	%fd14776, 0dBDA8FF8320FD8164, 0d3DE5DB65F9785EBA, %p1717;
	ld.global.nc.v2.f64 	{%fd14777, %fd14778}, [%rd1148];
	fma.rn.f64 	%fd14779, %fd14776, %fd14775, %fd14777;
	fma.rn.f64 	%fd14780, %fd14779, %fd14775, %fd14778;
	ld.global.nc.v2.f64 	{%fd14781, %fd14782}, [%rd1148+16];
	fma.rn.f64 	%fd14783, %fd14780, %fd14775, %fd14781;
	fma.rn.f64 	%fd14784, %fd14783, %fd14775, %fd14782;
	ld.global.nc.v2.f64 	{%fd14785, %fd14786}, [%rd1148+32];
	fma.rn.f64 	%fd14787, %fd14784, %fd14775, %fd14785;
	fma.rn.f64 	%fd14788, %fd14787, %fd14775, %fd14786;
	fma.rn.f64 	%fd14789, %fd14788, %fd17604, %fd17604;
	fma.rn.f64 	%fd14790, %fd14788, %fd14775, 0d3FF0000000000000;
	selp.f64 	%fd14791, %fd14790, %fd14789, %p1717;
	and.b32  	%r3325, %r4158, 2;
	setp.eq.s32 	%p1718, %r3325, 0;
	mov.f64 	%fd14792, 0d0000000000000000;
	sub.f64 	%fd14793, %fd14792, %fd14791;
	selp.f64 	%fd2604, %fd14791, %fd14793, %p1718;
	@%p1704 bra 	$L__BB1_1801;
	mov.f64 	%fd14799, 0d0000000000000000;
	mul.rn.f64 	%fd17605, %fd2356, %fd14799;
	mov.b32 	%r4159, 0;
	bra.uni 	$L__BB1_1803;
$L__BB1_1801:
	mul.f64 	%fd14794, %fd2356, 0d3FE45F306DC9C883;
	cvt.rni.s32.f64 	%r4159, %fd14794;
	cvt.rn.f64.s32 	%fd14795, %r4159;
	fma.rn.f64 	%fd14796, %fd14795, 0dBFF921FB54442D18, %fd2356;
	fma.rn.f64 	%fd14797, %fd14795, 0dBC91A62633145C00, %fd14796;
	fma.rn.f64 	%fd17605, %fd14795, 0dB97B839A252049C0, %fd14797;
	setp.ltu.f64 	%p1719, %fd2357, 0d41E0000000000000;
	@%p1719 bra 	$L__BB1_1803;
	{ // callseq 1534, 0
	.param .b64 param0;
	st.param.f64 	[param0], %fd2356;
	.param .align 16 .b8 retval0[16];
	call.uni (retval0), 
	__internal_trig_reduction_slowpathd, 
	(
	param0
	);
	ld.param.f64 	%fd17605, [retval0];
	ld.param.b32 	%r4159, [retval0+8];
	} // callseq 1534
$L__BB1_1803:
	shl.b32 	%r3328, %r4159, 6;
	cvt.u64.u32 	%rd1149, %r3328;
	and.b64  	%rd1150, %rd1149, 64;
	mov.u64 	%rd1151, __cudart_sin_cos_coeffs;
	add.s64 	%rd1152, %rd1151, %rd1150;
	mul.rn.f64 	%fd14800, %fd17605, %fd17605;
	and.b32  	%r3329, %r4159, 1;
	setp.eq.b32 	%p1721, %r3329, 1;
	selp.f64 	%fd14801, 0dBDA8FF8320FD8164, 0d3DE5DB65F9785EBA, %p1721;
	ld.global.nc.v2.f64 	{%fd14802, %fd14803}, [%rd1152];
	fma.rn.f64 	%fd14804, %fd14801, %fd14800, %fd14802;
	fma.rn.f64 	%fd14805, %fd14804, %fd14800, %fd14803;
	ld.global.nc.v2.f64 	{%fd14806, %fd14807}, [%rd1152+16];
	fma.rn.f64 	%fd14808, %fd14805, %fd14800, %fd14806;
	fma.rn.f64 	%fd14809, %fd14808, %fd14800, %fd14807;
	ld.global.nc.v2.f64 	{%fd14810, %fd14811}, [%rd1152+32];
	fma.rn.f64 	%fd14812, %fd14809, %fd14800, %fd14810;
	fma.rn.f64 	%fd14813, %fd14812, %fd14800, %fd14811;
	fma.rn.f64 	%fd14814, %fd14813, %fd17605, %fd17605;
	fma.rn.f64 	%fd14815, %fd14813, %fd14800, 0d3FF0000000000000;
	selp.f64 	%fd14816, %fd14815, %fd14814, %p1721;
	and.b32  	%r3330, %r4159, 2;
	setp.eq.s32 	%p1722, %r3330, 0;
	mov.f64 	%fd14817, 0d0000000000000000;
	sub.f64 	%fd14818, %fd14817, %fd14816;
	selp.f64 	%fd2609, %fd14816, %fd14818, %p1722;
	@%p1708 bra 	$L__BB1_1805;
	mov.f64 	%fd14824, 0d0000000000000000;
	mul.rn.f64 	%fd17606, %fd2364, %fd14824;
	mov.b32 	%r4160, 0;
	bra.uni 	$L__BB1_1807;
$L__BB1_1805:
	mul.f64 	%fd14819, %fd2364, 0d3FE45F306DC9C883;
	cvt.rni.s32.f64 	%r4160, %fd14819;
	cvt.rn.f64.s32 	%fd14820, %r4160;
	fma.rn.f64 	%fd14821, %fd14820, 0dBFF921FB54442D18, %fd2364;
	fma.rn.f64 	%fd14822, %fd14820, 0dBC91A62633145C00, %fd14821;
	fma.rn.f64 	%fd17606, %fd14820, 0dB97B839A252049C0, %fd14822;
	setp.ltu.f64 	%p1723, %fd2365, 0d41E0000000000000;
	@%p1723 bra 	$L__BB1_1807;
	{ // callseq 1535, 0
	.param .b64 param0;
	st.param.f64 	[param0], %fd2364;
	.param .align 16 .b8 retval0[16];
	call.uni (retval0), 
	__internal_trig_reduction_slowpathd, 
	(
	param0
	);
	ld.param.f64 	%fd17606, [retval0];
	ld.param.b32 	%r4160, [retval0+8];
	} // callseq 1535
$L__BB1_1807:
	shl.b32 	%r3333, %r4160, 6;
	cvt.u64.u32 	%rd1153, %r3333;
	and.b64  	%rd1154, %rd1153, 64;
	mov.u64 	%rd1155, __cudart_sin_cos_coeffs;
	add.s64 	%rd1156, %rd1155, %rd1154;
	mul.rn.f64 	%fd14825, %fd17606, %fd17606;
	and.b32  	%r3334, %r4160, 1;
	setp.eq.b32 	%p1724, %r3334, 1;
	selp.f64 	%fd14826, 0dBDA8FF8320FD8164, 0d3DE5DB65F9785EBA, %p1724;
	ld.global.nc.v2.f64 	{%fd14827, %fd14828}, [%rd1156];
	fma.rn.f64 	%fd14829, %fd14826, %fd14825, %fd14827;
	fma.rn.f64 	%fd14830, %fd14829, %fd14825, %fd14828;
	ld.global.nc.v2.f64 	{%fd14831, %fd14832}, [%rd1156+16];
	fma.rn.f64 	%fd14833, %fd14830, %fd14825, %fd14831;
	fma.rn.f64 	%fd14834, %fd14833, %fd14825, %fd14832;
	ld.global.nc.v2.f64 	{%fd14835, %fd14836}, [%rd1156+32];
	fma.rn.f64 	%fd14837, %fd14834, %fd14825, %fd14835;
	fma.rn.f64 	%fd14838, %fd14837, %fd14825, %fd14836;
	fma.rn.f64 	%fd14839, %fd14838, %fd17606, %fd17606;
	fma.rn.f64 	%fd14840, %fd14838, %fd14825, 0d3FF0000000000000;
	selp.f64 	%fd14841, %fd14840, %fd14839, %p1724;
	and.b32  	%r3335, %r4160, 2;
	setp.eq.s32 	%p1725, %r3335, 0;
	mov.f64 	%fd14842, 0d0000000000000000;
	sub.f64 	%fd14843, %fd14842, %fd14841;
	selp.f64 	%fd2614, %fd14841, %fd14843, %p1725;
	mul.f64 	%fd14844, %fd2587, %fd2599;
	mul.f64 	%fd14845, %fd2593, %fd2614;
	mul.f64 	%fd14846, %fd2604, %fd14845;
	sub.f64 	%fd2615, %fd14844, %fd14846;
	mul.f64 	%fd14847, %fd2587, %fd14845;
	fma.rn.f64 	%fd2616, %fd2599, %fd2604, %fd14847;
	mul.f64 	%fd2617, %fd2599, %fd2609;
	mul.f64 	%fd2618, %fd2579, 0d3F91DF46A2529D3A;
	abs.f64 	%fd2619, %fd2618;
	setp.neu.f64 	%p1726, %fd2619, 0d7FF0000000000000;
	@%p1726 bra 	$L__BB1_1809;
	mov.f64 	%fd14853, 0d0000000000000000;
	mul.rn.f64 	%fd17607, %fd2618, %fd14853;
	mov.b32 	%r4161, 0;
	bra.uni 	$L__BB1_1811;
$L__BB1_1809:
	mul.f64 	%fd14848, %fd2618, 0d3FE45F306DC9C883;
	cvt.rni.s32.f64 	%r4161, %fd14848;
	cvt.rn.f64.s32 	%fd14849, %r4161;
	fma.rn.f64 	%fd14850, %fd14849, 0dBFF921FB54442D18, %fd2618;
	fma.rn.f64 	%fd14851, %fd14849, 0dBC91A62633145C00, %fd14850;
	fma.rn.f64 	%fd17607, %fd14849, 0dB97B839A252049C0, %fd14851;
	setp.ltu.f64 	%p1727, %fd2619, 0d41E0000000000000;
	@%p1727 bra 	$L__BB1_1811;
	{ // callseq 1536, 0
	.param .b64 param0;
	st.param.f64 	[param0], %fd2618;
	.param .align 16 .b8 retval0[16];
	call.uni (retval0), 
	__internal_trig_reduction_slowpathd, 
	(
	param0
	);
	ld.param.f64 	%fd17607, [retval0];
	ld.param.b32 	%r4161, [retval0+8];
	} // callseq 1536
$L__BB1_1811:
	shl.b32 	%r3338, %r4161, 6;
	cvt.u64.u32 	%rd1157, %r3338;
	and.b64  	%rd1158, %rd1157, 64;
	mov.u64 	%rd1159, __cudart_sin_cos_coeffs;
	add.s64 	%rd1160, %rd1159, %rd1158;
	mul.rn.f64 	%fd14854, %fd17607, %fd17607;
	and.b32  	%r3339, %r4161, 1;
	setp.eq.b32 	%p1728, %r3339, 1;
	selp.f64 	%fd14855, 0dBDA8FF8320FD8164, 0d3DE5DB65F9785EBA, %p1728;
	ld.global.nc.v2.f64 	{%fd14856, %fd14857}, [%rd1160];
	fma.rn.f64 	%fd14858, %fd14855, %fd14854, %fd14856;
	fma.rn.f64 	%fd14859, %fd14858, %fd14854, %fd14857;
	ld.global.nc.v2.f64 	{%fd14860, %fd14861}, [%rd1160+16];
	fma.rn.f64 	%fd14862, %fd14859, %fd14854, %fd14860;
	fma.rn.f64 	%fd14863, %fd14862, %fd14854, %fd14861;
	ld.global.nc.v2.f64 	{%fd14864, %fd14865}, [%rd1160+32];
	fma.rn.f64 	%fd14866, %fd14863, %fd14854, %fd14864;
	fma.rn.f64 	%fd14867, %fd14866, %fd14854, %fd14865;
	fma.rn.f64 	%fd14868, %fd14867, %fd17607, %fd17607;
	fma.rn.f64 	%fd14869, %fd14867, %fd14854, 0d3FF0000000000000;
	selp.f64 	%fd14870, %fd14869, %fd14868, %p1728;
	and.b32  	%r3340, %r4161, 2;
	setp.eq.s32 	%p1729, %r3340, 0;
	mov.f64 	%fd14871, 0d0000000000000000;
	sub.f64 	%fd14872, %fd14871, %fd14870;
	selp.f64 	%fd2624, %fd14870, %fd14872, %p1729;
	mul.f64 	%fd2625, %fd2580, 0d3F91DF46A2529D3A;
	abs.f64 	%fd2626, %fd2625;
	setp.neu.f64 	%p1730, %fd2626, 0d7FF0000000000000;
	@%p1730 bra 	$L__BB1_1813;
	mov.f64 	%fd14878, 0d0000000000000000;
	mul.rn.f64 	%fd17608, %fd2625, %fd14878;
	mov.b32 	%r4162, 0;
	bra.uni 	$L__BB1_1815;
$L__BB1_1813:
	mul.f64 	%fd14873, %fd2625, 0d3FE45F306DC9C883;
	cvt.rni.s32.f64 	%r4162, %fd14873;
	cvt.rn.f64.s32 	%fd14874, %r4162;
	fma.rn.f64 	%fd14875, %fd14874, 0dBFF921FB54442D18, %fd2625;
	fma.rn.f64 	%fd14876, %fd14874, 0dBC91A62633145C00, %fd14875;
	fma.rn.f64 	%fd17608, %fd14874, 0dB97B839A252049C0, %fd14876;
	setp.ltu.f64 	%p1731, %fd2626, 0d41E0000000000000;
	@%p1731 bra 	$L__BB1_1815;
	{ // callseq 1537, 0
	.param .b64 param0;
	st.param.f64 	[param0], %fd2625;
	.param .align 16 .b8 retval0[16];
	call.uni (retval0), 
	__internal_trig_reduction_slowpathd, 
	(
	param0
	);
	ld.param.f64 	%fd17608, [retval0];
	ld.param.b32 	%r4162, [retval0+8];
	} // callseq 1537
$L__BB1_1815:
	shl.b32 	%r3343, %r4162, 6;
	cvt.u64.u32 	%rd1161, %r3343;
	and.b64  	%rd1162, %rd1161, 64;
	mov.u64 	%rd1163, __cudart_sin_cos_coeffs;
	add.s64 	%rd1164, %rd1163, %rd1162;
	mul.rn.f64 	%fd14879, %fd17608, %fd17608;
	and.b32  	%r3344, %r4162, 1;
	setp.eq.b32 	%p1732, %r3344, 1;
	selp.f64 	%fd14880, 0dBDA8FF8320FD8164, 0d3DE5DB65F9785EBA, %p1732;
	ld.global.nc.v2.f64 	{%fd14881, %fd14882}, [%rd1164];
	fma.rn.f64 	%fd14883, %fd14880, %fd14879, %fd14881;
	fma.rn.f64 	%fd14884, %fd14883, %fd14879, %fd14882;
	ld.global.nc.v2.f64 	{%fd14885, %fd14886}, [%rd1164+16];
	fma.rn.f64 	%fd14887, %fd14884, %fd14879, %fd14885;
	fma.rn.f64 	%fd14888, %fd14887, %fd14879, %fd14886;
	ld.global.nc.v2.f64 	{%fd14889, %fd14890}, [%rd1164+32];
	fma.rn.f64 	%fd14891, %fd14888, %fd14879, %fd14889;
	fma.rn.f64 	%fd14892, %fd14891, %fd14879, %fd14890;
	fma.rn.f64 	%fd14893, %fd14892, %fd17608, %fd17608;
	fma.rn.f64 	%fd14894, %fd14892, %fd14879, 0d3FF0000000000000;
	selp.f64 	%fd14895, %fd14894, %fd14893, %p1732;
	and.b32  	%r3345, %r4162, 2;
	setp.eq.s32 	%p1733, %r3345, 0;
	mov.f64 	%fd14896, 0d0000000000000000;
	sub.f64 	%fd14897, %fd14896, %fd14895;
	selp.f64 	%fd2631, %fd14895, %fd14897, %p1733;
	mul.f64 	%fd2632, %fd2581, 0d3F91DF46A2529D3A;
	abs.f64 	%fd2633, %fd2632;
	setp.neu.f64 	%p1734, %fd2633, 0d7FF0000000000000;
	@%p1734 bra 	$L__BB1_1817;
	mov.f64 	%fd14903, 0d0000000000000000;
	mul.rn.f64 	%fd17609, %fd2632, %fd14903;
	mov.b32 	%r4163, 0;
	bra.uni 	$L__BB1_1819;
$L__BB1_1817:
	mul.f64 	%fd14898, %fd2632, 0d3FE45F306DC9C883;
	cvt.rni.s32.f64 	%r4163, %fd14898;
	cvt.rn.f64.s32 	%fd14899, %r4163;
	fma.rn.f64 	%fd14900, %fd14899, 0dBFF921FB54442D18, %fd2632;
	fma.rn.f64 	%fd14901, %fd14899, 0dBC91A62633145C00, %fd14900;
	fma.rn.f64 	%fd17609, %fd14899, 0dB97B839A252049C0, %fd14901;
	setp.ltu.f64 	%p1735, %fd2633, 0d41E0000000000000;
	@%p1735 bra 	$L__BB1_1819;
	{ // callseq 1538, 0
	.param .b64 param0;
	st.param.f64 	[param0], %fd2632;
	.param .align 16 .b8 retval0[16];
	call.uni (retval0), 
	__internal_trig_reduction_slowpathd, 
	(
	param0
	);
	ld.param.f64 	%fd17609, [retval0];
	ld.param.b32 	%r4163, [retval0+8];
	} // callseq 1538
$L__BB1_1819:
	shl.b32 	%r3348, %r4163, 6;
	cvt.u64.u32 	%rd1165, %r3348;
	and.b64  	%rd1166, %rd1165, 64;
	mov.u64 	%rd1167, __cudart_sin_cos_coeffs;
	add.s64 	%rd1168, %rd1167, %rd1166;
	mul.rn.f64 	%fd14904, %fd17609, %fd17609;
	and.b32  	%r3349, %r4163, 1;
	setp.eq.b32 	%p1737, %r3349, 1;
	selp.f64 	%fd14905, 0dBDA8FF8320FD8164, 0d3DE5DB65F9785EBA, %p1737;
	ld.global.nc.v2.f64 	{%fd14906, %fd14907}, [%rd1168];
	fma.rn.f64 	%fd14908, %fd14905, %fd14904, %fd14906;
	fma.rn.f64 	%fd14909, %fd14908, %fd14904, %fd14907;
	ld.global.nc.v2.f64 	{%fd14910, %fd14911}, [%rd1168+16];
	fma.rn.f64 	%fd14912, %fd14909, %fd14904, %fd14910;
	fma.rn.f64 	%fd14913, %fd14912, %fd14904, %fd14911;
	ld.global.nc.v2.f64 	{%fd14914, %fd14915}, [%rd1168+32];
	fma.rn.f64 	%fd14916, %fd14913, %fd14904, %fd14914;
	fma.rn.f64 	%fd14917, %fd14916, %fd14904, %fd14915;
	fma.rn.f64 	%fd14918, %fd14917, %fd17609, %fd17609;
	fma.rn.f64 	%fd14919, %fd14917, %fd14904, 0d3FF0000000000000;
	selp.f64 	%fd14920, %fd14919, %fd14918, %p1737;
	and.b32  	%r3350, %r4163, 2;
	setp.eq.s32 	%p1738, %r3350, 0;
	mov.f64 	%fd14921, 0d0000000000000000;
	sub.f64 	%fd14922, %fd14921, %fd14920;
	selp.f64 	%fd2638, %fd14920, %fd14922, %p1738;
	@%p1726 bra 	$L__BB1_1821;
	mov.f64 	%fd14928, 0d0000000000000000;
	mul.rn.f64 	%fd17611, %fd2618, %fd14928;
	mov.b32 	%r4165, 1;
	bra.uni 	$L__BB1_1824;
$L__BB1_1821:
	mul.f64 	%fd14923, %fd2618, 0d3FE45F306DC9C883;
	cvt.rni.s32.f64 	%r4164, %fd14923;
	cvt.rn.f64.s32 	%fd14924, %r4164;
	fma.rn.f64 	%fd14925, %fd14924, 0dBFF921FB54442D18, %fd2618;
	fma.rn.f64 	%fd14926, %fd14924, 0dBC91A62633145C00, %fd14925;
	fma.rn.f64 	%fd17611, %fd14924, 0dB97B839A252049C0, %fd14926;
	setp.ltu.f64 	%p1739, %fd2619, 0d41E0000000000000;
	@%p1739 bra 	$L__BB1_1823;
	{ // callseq 1539, 0
	.param .b64 param0;
	st.param.f64 	[param0], %fd2618;
	.param .align 16 .b8 retval0[16];
	call.uni (retval0), 
	__internal_trig_reduction_slowpathd, 
	(
	param0
	);
	ld.param.f64 	%fd17611, [retval0];
	ld.param.b32 	%r4164, [retval0+8];
	} // callseq 1539
$L__BB1_1823:
	add.s32 	%r4165, %r4164, 1;
$L__BB1_1824:
	shl.b32 	%r3353, %r4165, 6;
	cvt.u64.u32 	%rd1169, %r3353;
	and.b64  	%rd1170, %rd1169, 64;
	mov.u64 	%rd1171, __cudart_sin_cos_coeffs;
	add.s64 	%rd1172, %rd1171, %rd1170;
	mul.rn.f64 	%fd14929, %fd17611, %fd17611;
	and.b32  	%r3354, %r4165, 1;
	setp.eq.b32 	%p1741, %r3354, 1;
	selp.f64 	%fd14930, 0dBDA8FF8320FD8164, 0d3DE5DB65F9785EBA, %p1741;
	ld.global.nc.v2.f64 	{%fd14931, %fd14932}, [%rd1172];
	fma.rn.f64 	%fd14933, %fd14930, %fd14929, %fd14931;
	fma.rn.f64 	%fd14934, %fd14933, %fd14929, %fd14932;
	ld.global.nc.v2.f64 	{%fd14935, %fd14936}, [%rd1172+16];
	fma.rn.f64 	%fd14937, %fd14934, %fd14929, %fd14935;
	fma.rn.f64 	%fd14938, %fd14937, %fd14929, %fd14936;
	ld.global.nc.v2.f64 	{%fd14939, %fd14940}, [%rd1172+32];
	fma.rn.f64 	%fd14941, %fd14938, %fd14929, %fd14939;
	fma.rn.f64 	%fd14942, %fd14941, %fd14929, %fd14940;
	fma.rn.f64 	%fd14943, %fd14942, %fd17611, %fd17611;
	fma.rn.f64 	%fd14944, %fd14942, %fd14929, 0d3FF0000000000000;
	selp.f64 	%fd14945, %fd14944, %fd14943, %p1741;
	and.b32  	%r3355, %r4165, 2;
	setp.eq.s32 	%p1742, %r3355, 0;
	mov.f64 	%fd14946, 0d0000000000000000;
	sub.f64 	%fd14947, %fd14946, %fd14945;
	selp.f64 	%fd2644, %fd14945, %fd14947, %p1742;
	@%p1730 bra 	$L__BB1_1826;
	mov.f64 	%fd14953, 0d0000000000000000;
	mul.rn.f64 	%fd17613, %fd2625, %fd14953;
	mov.b32 	%r4167, 1;
	bra.uni 	$L__BB1_1829;
$L__BB1_1826:
	mul.f64 	%fd14948, %fd2625, 0d3FE45F306DC9C883;
	cvt.rni.s32.f64 	%r4166, %fd14948;
	cvt.rn.f64.s32 	%fd14949, %r4166;
	fma.rn.f64 	%fd14950, %fd14949, 0dBFF921FB54442D18, %fd2625;
	fma.rn.f64 	%fd14951, %fd14949, 0dBC91A62633145C00, %fd14950;
	fma.rn.f64 	%fd17613, %fd14949, 0dB97B839A252049C0, %fd14951;
	setp.ltu.f64 	%p1743, %fd2626, 0d41E0000000000000;
	@%p1743 bra 	$L__BB1_1828;
	{ // callseq 1540, 0
	.param .b64 param0;
	st.param.f64 	[param0], %fd2625;
	.param .align 16 .b8 retval0[16];
	call.uni (retval0), 
	__internal_trig_reduction_slowpathd, 
	(
	param0
	);
	ld.param.f64 	%fd17613, [retval0];
	ld.param.b32 	%r4166, [retval0+8];
	} // callseq 1540
$L__BB1_1828:
	add.s32 	%r4167, %r4166, 1;
$L__BB1_1829:
	shl.b32 	%r3358, %r4167, 6;
	cvt.u64.u32 	%rd1173, %r3358;
	and.b64  	%rd1174, %rd1173, 64;
	mov.u64 	%rd1175, __cudart_sin_cos_coeffs;
	add.s64 	%rd1176, %rd1175, %rd1174;
	mul.rn.f64 	%fd14954, %fd17613, %fd17613;
	and.b32  	%r3359, %r4167, 1;
	setp.eq.b32 	%p1745, %r3359, 1;
	selp.f64 	%fd14955, 0dBDA8FF8320FD8164, 0d3DE5DB65F9785EBA, %p1745;
	ld.global.nc.v2.f64 	{%fd14956, %fd14957}, [%rd1176];
	fma.rn.f64 	%fd14958, %fd14955, %fd14954, %fd14956;
	fma.rn.f64 	%fd14959, %fd14958, %fd14954, %fd14957;
	ld.global.nc.v2.f64 	{%fd14960, %fd14961}, [%rd1176+16];
	fma.rn.f64 	%fd14962, %fd14959, %fd14954, %fd14960;
	fma.rn.f64 	%fd14963, %fd14962, %fd14954, %fd14961;
	ld.global.nc.v2.f64 	{%fd14964, %fd14965}, [%rd1176+32];
	fma.rn.f64 	%fd14966, %fd14963, %fd14954, %fd14964;
	fma.rn.f64 	%fd14967, %fd14966, %fd14954, %fd14965;
	fma.rn.f64 	%fd14968, %fd14967, %fd17613, %fd17613;
	fma.rn.f64 	%fd14969, %fd14967, %fd14954, 0d3FF0000000000000;
	selp.f64 	%fd14970, %fd14969, %fd14968, %p1745;
	and.b32  	%r3360, %r4167, 2;
	setp.eq.s32 	%p1746, %r3360, 0;
	mov.f64 	%fd14971, 0d0000000000000000;
	sub.f64 	%fd14972, %fd14971, %fd14970;
	selp.f64 	%fd2650, %fd14970, %fd14972, %p1746;
	@%p1734 bra 	$L__BB1_1831;
	mov.f64 	%fd14978, 0d0000000000000000;
	mul.rn.f64 	%fd17615, %fd2632, %fd14978;
	mov.b32 	%r4169, 1;
	bra.uni 	$L__BB1_1834;
$L__BB1_1831:
	mul.f64 	%fd14973, %fd2632, 0d3FE45F306DC9C883;
	cvt.rni.s32.f64 	%r4168, %fd14973;
	cvt.rn.f64.s32 	%fd14974, %r4168;
	fma.rn.f64 	%fd14975, %fd14974, 0dBFF921FB54442D18, %fd2632;
	fma.rn.f64 	%fd14976, %fd14974, 0dBC91A62633145C00, %fd14975;
	fma.rn.f64 	%fd17615, %fd14974, 0dB97B839A252049C0, %fd14976;
	setp.ltu.f64 	%p1747, %fd2633, 0d41E0000000000000;
	@%p1747 bra 	$L__BB1_1833;
	{ // callseq 1541, 0
	.param .b64 param0;
	st.param.f64 	[param0], %fd2632;
	.param .align 16 .b8 retval0[16];
	call.uni (retval0), 
	__internal_trig_reduction_slowpathd, 
	(
	param0
	);
	ld.param.f64 	%fd17615, [retval0];
	ld.param.b32 	%r4168, [retval0+8];
	} // callseq 1541
$L__BB1_1833:
	add.s32 	%r4169, %r4168, 1;
$L__BB1_1834:
	shl.b32 	%r3363, %r4169, 6;
	cvt.u64.u32 	%rd1177, %r3363;
	and.b64  	%rd1178, %rd1177, 64;
	mov.u64 	%rd1179, __cudart_sin_cos_coeffs;
	add.s64 	%rd1180, %rd1179, %rd1178;
	mul.rn.f64 	%fd14979, %fd17615, %fd17615;
	and.b32  	%r3364, %r4169, 1;
	setp.eq.b32 	%p1748, %r3364, 1;
	selp.f64 	%fd14980, 0dBDA8FF8320FD8164, 0d3DE5DB65F9785EBA, %p1748;
	ld.global.nc.v2.f64 	{%fd14981, %fd14982}, [%rd1180];
	fma.rn.f64 	%fd14983, %fd14980, %fd14979, %fd14981;
	fma.rn.f64 	%fd14984, %fd14983, %fd14979, %fd14982;
	ld.global.nc.v2.f64 	{%fd14985, %fd14986}, [%rd1180+16];
	fma.rn.f64 	%fd14987, %fd14984, %fd14979, %fd14985;
	fma.rn.f64 	%fd14988, %fd14987, %fd14979, %fd14986;
	ld.global.nc.v2.f64 	{%fd14989, %fd14990}, [%rd1180+32];
	fma.rn.f64 	%fd14991, %fd14988, %fd14979, %fd14989;
	fma.rn.f64 	%fd14992, %fd14991, %fd14979, %fd14990;
	fma.rn.f64 	%fd14993, %fd14992, %fd17615, %fd17615;
	fma.rn.f64 	%fd14994, %fd14992, %fd14979, 0d3FF0000000000000;
	selp.f64 	%fd14995, %fd14994, %fd14993, %p1748;
	and.b32  	%r3365, %r4169, 2;
	setp.eq.s32 	%p1749, %r3365, 0;
	mov.f64 	%fd14996, 0d0000000000000000;
	sub.f64 	%fd14997, %fd14996, %fd14995;
	selp.f64 	%fd2656, %fd14995, %fd14997, %p1749;
	mul.f64 	%fd14998, %fd2644, %fd2650;
	sub.f64 	%fd14999, %fd14998, %fd2656;
	mul.f64 	%fd15000, %fd2624, %fd2631;
	div.rn.f64 	%fd2657, %fd14999, %fd15000;
	{
	.reg .b32 %temp; 
	mov.b64 	{%temp, %r1186}, %fd2657;
	}
	abs.f64 	%fd2658, %fd2657;
	{
	.reg .b32 %temp; 
	mov.b64 	{%temp, %r3366}, %fd2658;
	}
	setp.gt.s32 	%p1750, %r3366, 1071801957;
	@%p1750 bra 	$L__BB1_1838;
	mul.f64 	%fd15041, %fd2657, %fd2657;
	fma.rn.f64 	%fd15042, %fd15041, 0d3FB0066BDC1895E9, 0dBFB3823B180754AF;
	fma.rn.f64 	%fd15043, %fd15042, %fd15041, 0d3FB11E52CC2F79AE;
	fma.rn.f64 	%fd15044, %fd15043, %fd15041, 0dBF924EAF3526861B;
	fma.rn.f64 	%fd15045, %fd15044, %fd15041, 0d3F91DF02A31E6CB7;
	fma.rn.f64 	%fd15046, %fd15045, %fd15041, 0d3F847D18B0EEC6CC;
	fma.rn.f64 	%fd15047, %fd15046, %fd15041, 0d3F8D0AF961BA53B0;
	fma.rn.f64 	%fd15048, %fd15047, %fd15041, 0d3F91BF7734CF1C48;
	fma.rn.f64 	%fd15049, %fd15048, %fd15041, 0d3F96E91483144EF7;
	fma.rn.f64 	%fd15050, %fd15049, %fd15041, 0d3F9F1C6E0A4F9F81;
	fma.rn.f64 	%fd15051, %fd15050, %fd15041, 0d3FA6DB6DC27FA92B;
	fma.rn.f64 	%fd15052, %fd15051, %fd15041, 0d3FB333333320F91B;
	fma.rn.f64 	%fd15053, %fd15052, %fd15041, 0d3FC5555555555F4D;
	mul.f64 	%fd15054, %fd15041, %fd15053;
	fma.rn.f64 	%fd2659, %fd15054, %fd2658, %fd2658;
	setp.gt.s32 	%p1754, %r1186, -1;
	@%p1754 bra 	$L__BB1_1837;
	mov.f64 	%fd15059, 0d3C91A62633145C07;
	add.rn.f64 	%fd15060, %fd2659, %fd15059;
	mov.f64 	%fd15061, 0d3FF921FB54442D18;
	add.rn.f64 	%fd17616, %fd15061, %fd15060;
	bra.uni 	$L__BB1_1839;
$L__BB1_1837:
	mov.f64 	%fd15055, 0dBC91A62633145C07;
	add.rn.f64 	%fd15056, %fd2659, %fd15055;
	neg.f64 	%fd15057, %fd15056;
	mov.f64 	%fd15058, 0d3FF921FB54442D18;
	add.rn.f64 	%fd17616, %fd15058, %fd15057;
	bra.uni 	$L__BB1_1839;
$L__BB1_1838:
	mov.f64 	%fd15001, 0d3FF0000000000000;
	sub.f64 	%fd15002, %fd15001, %fd2658;
	{
	.reg .b32 %temp; 
	mov.b64 	{%r3367, %temp}, %fd15002;
	}
	{
	.reg .b32 %temp; 
	mov.b64 	{%temp, %r3368}, %fd15002;
	}
	add.s32 	%r3369, %r3368, -1048576;
	mov.b64 	%fd15003, {%r3367, %r3369};
	rsqrt.approx.ftz.f64 	%fd15004, %fd15003;
	{
	.reg .b32 %temp; 
	mov.b64 	{%r3370, %temp}, %fd15004;
	}
	{
	.reg .b32 %temp; 
	mov.b64 	{%temp, %r3371}, %fd15004;
	}
	add.s32 	%r3372, %r3371, -1048576;
	mov.b64 	%fd15005, {%r3370, %r3372};
	mul.f64 	%fd15006, %fd15003, %fd15004;
	neg.f64 	%fd15007, %fd15006;
	fma.rn.f64 	%fd15008, %fd15006, %fd15007, %fd15003;
	fma.rn.f64 	%fd15009, %fd15008, %fd15005, %fd15006;
	neg.f64 	%fd15010, %fd15009;
	fma.rn.f64 	%fd15011, %fd15004, %fd15010, 0d3FF0000000000000;
	fma.rn.f64 	%fd15012, %fd15011, %fd15005, %fd15005;
	fma.rn.f64 	%fd15013, %fd15009, %fd15010, %fd15003;
	fma.rn.f64 	%fd15014, %fd15013, %fd15012, %fd15009;
	{
	.reg .b32 %temp; 
	mov.b64 	{%r3373, %temp}, %fd15014;
	}
	{
	.reg .b32 %temp; 
	mov.b64 	{%temp, %r3374}, %fd15014;
	}
	add.s32 	%r3375, %r3374, 1048576;
	mov.b64 	%fd15015, {%r3373, %r3375};
	fma.rn.f64 	%fd15016, %fd15002, 0d3EC715B371155F70, 0dBEBAC2FE66FAAC4B;
	fma.rn.f64 	%fd15017, %fd15016, %fd15002, 0d3ED9A9B88EFCD9B8;
	fma.rn.f64 	%fd15018, %fd15017, %fd15002, 0d3EDD0F40A8A0C4C3;
	fma.rn.f64 	%fd15019, %fd15018, %fd15002, 0d3EF46D4CFA9E0E1F;
	fma.rn.f64 	%fd15020, %fd15019, %fd15002, 0d3F079C168D1E2422;
	fma.rn.f64 	%fd15021, %fd15020, %fd15002, 0d3F1C9A88C3BCA540;
	fma.rn.f64 	%fd15022, %fd15021, %fd15002, 0d3F31C4E64BD476DF;
	fma.rn.f64 	%fd15023, %fd15022, %fd15002, 0d3F46E8BA60009C8F;
	fma.rn.f64 	%fd15024, %fd15023, %fd15002, 0d3F5F1C71C62B05A2;
	fma.rn.f64 	%fd15025, %fd15024, %fd15002, 0d3F76DB6DB6DC9F2C;
	fma.rn.f64 	%fd15026, %fd15025, %fd15002, 0d3F9333333333329C;
	fma.rn.f64 	%fd15027, %fd15026, %fd15002, 0d3FB5555555555555;
	setp.lt.s32 	%p1751, %r3368, 1;
	mov.f64 	%fd15028, 0d0000000000000000;
	mul.rn.f64 	%fd15029, %fd2658, %fd15028;
	mul.f64 	%fd15030, %fd15002, %fd15027;
	fma.rn.f64 	%fd15031, %fd15030, %fd15015, %fd15015;
	selp.f64 	%fd15032, %fd15029, %fd15031, %p1751;
	setp.lt.s32 	%p1752, %r3368, 0;
	mov.f64 	%fd15033, 0d7FF0000000000000;
	mul.rn.f64 	%fd15034, %fd15032, %fd15033;
	selp.f64 	%fd15035, %fd15034, %fd15032, %p1752;
	setp.lt.s32 	%p1753, %r1186, 0;
	mov.f64 	%fd15036, 0dBCA1A62633145C07;
	add.rn.f64 	%fd15037, %fd15035, %fd15036;
	neg.f64 	%fd15038, %fd15037;
	mov.f64 	%fd15039, 0d400921FB54442D18;
	add.rn.f64 	%fd15040, %fd15039, %fd15038;
	selp.f64 	%fd17616, %fd15040, %fd15035, %p1753;
$L__BB1_1839:
	mul.f64 	%fd15062, %fd2644, %fd2656;
	sub.f64 	%fd15063, %fd15062, %fd2650;
	mul.f64 	%fd15064, %fd2624, %fd2638;
	div.rn.f64 	%fd2664, %fd15063, %fd15064;
	{
	.reg .b32 %temp; 
	mov.b64 	{%temp, %r1187}, %fd2664;
	}
	abs.f64 	%fd2665, %fd2664;
	{
	.reg .b32 %temp; 
	mov.b64 	{%temp, %r3376}, %fd2665;
	}
	setp.gt.s32 	%p1755, %r3376, 1071801957;
	@%p1755 bra 	$L__BB1_1843;
	mul.f64 	%fd15105, %fd2664, %fd2664;
	fma.rn.f64 	%fd15106, %fd15105, 0d3FB0066BDC1895E9, 0dBFB3823B180754AF;
	fma.rn.f64 	%fd15107, %fd15106, %fd15105, 0d3FB11E52CC2F79AE;
	fma.rn.f64 	%fd15108, %fd15107, %fd15105, 0dBF924EAF3526861B;
	fma.rn.f64 	%fd15109, %fd15108, %fd15105, 0d3F91DF02A31E6CB7;
	fma.rn.f64 	%fd15110, %fd15109, %fd15105, 0d3F847D18B0EEC6CC;
	fma.rn.f64 	%fd15111, %fd15110, %fd15105, 0d3F8D0AF961BA53B0;
	fma.rn.f64 	%fd15112, %fd15111, %fd15105, 0d3F91BF7734CF1C48;
	fma.rn.f64 	%fd15113, %fd15112, %fd15105, 0d3F96E91483144EF7;
	fma.rn.f64 	%fd15114, %fd15113, %fd15105, 0d3F9F1C6E0A4F9F81;
	fma.rn.f64 	%fd15115, %fd15114, %fd15105, 0d3FA6DB6DC27FA92B;
	fma.rn.f64 	%fd15116, %fd15115, %fd15105, 0d3FB333333320F91B;
	fma.rn.f64 	%fd15117, %fd15116, %fd15105, 0d3FC5555555555F4D;
	mul.f64 	%fd15118, %fd15105, %fd15117;
	fma.rn.f64 	%fd2666, %fd15118, %fd2665, %fd2665;
	setp.gt.s32 	%p1759, %r1187, -1;
	@%p1759 bra 	$L__BB1_1842;
	mov.f64 	%fd15123, 0d3C91A62633145C07;
	add.rn.f64 	%fd15124, %fd2666, %fd15123;
	mov.f64 	%fd15125, 0d3FF921FB54442D18;
	add.rn.f64 	%fd17617, %fd15125, %fd15124;
	bra.uni 	$L__BB1_1844;
$L__BB1_1842:
	mov.f64 	%fd15119, 0dBC91A62633145C07;
	add.rn.f64 	%fd15120, %fd2666, %fd15119;
	neg.f64 	%fd15121, %fd15120;
	mov.f64 	%fd15122, 0d3FF921FB54442D18;
	add.rn.f64 	%fd17617, %fd15122, %fd15121;
	bra.uni 	$L__BB1_1844;
$L__BB1_1843:
	mov.f64 	%fd15065, 0d3FF0000000000000;
	sub.f64 	%fd15066, %fd15065, %fd2665;
	{
	.reg .b32 %temp; 
	mov.b64 	{%r3377, %temp}, %fd15066;
	}
	{
	.reg .b32 %temp; 
	mov.b64 	{%temp, %r3378}, %fd15066;
	}
	add.s32 	%r3379, %r3378, -1048576;
	mov.b64 	%fd15067, {%r3377, %r3379};
	rsqrt.approx.ftz.f64 	%fd15068, %fd15067;
	{
	.reg .b32 %temp; 
	mov.b64 	{%r3380, %temp}, %fd15068;
	}
	{
	.reg .b32 %temp; 
	mov.b64 	{%temp, %r3381}, %fd15068;
	}
	add.s32 	%r3382, %r3381, -1048576;
	mov.b64 	%fd15069, {%r3380, %r3382};
	mul.f64 	%fd15070, %fd15067, %fd15068;
	neg.f64 	%fd15071, %fd15070;
	fma.rn.f64 	%fd15072, %fd15070, %fd15071, %fd15067;
	fma.rn.f64 	%fd15073, %fd15072, %fd15069, %fd15070;
	neg.f64 	%fd15074, %fd15073;
	fma.rn.f64 	%fd15075, %fd15068, %fd15074, 0d3FF0000000000000;
	fma.rn.f64 	%fd15076, %fd15075, %fd15069, %fd15069;
	fma.rn.f64 	%fd15077, %fd15073, %fd15074, %fd15067;
	fma.rn.f64 	%fd15078, %fd15077, %fd15076, %fd15073;
	{
	.reg .b32 %temp; 
	mov.b64 	{%r3383, %temp}, %fd15078;
	}
	{
	.reg .b32 %temp; 
	mov.b64 	{%temp, %r3384}, %fd15078;
	}
	add.s32 	%r3385, %r3384, 1048576;
	mov.b64 	%fd15079, {%r3383, %r3385};
	fma.rn.f64 	%fd15080, %fd15066, 0d3EC715B371155F70, 0dBEBAC2FE66FAAC4B;
	fma.rn.f64 	%fd15081, %fd15080, %fd15066, 0d3ED9A9B88EFCD9B8;
	fma.rn.f64 	%fd15082, %fd15081, %fd15066, 0d3EDD0F40A8A0C4C3;
	fma.rn.f64 	%fd15083, %fd15082, %fd15066, 0d3EF46D4CFA9E0E1F;
	fma.rn.f64 	%fd15084, %fd15083, %fd15066, 0d3F079C168D1E2422;
	fma.rn.f64 	%fd15085, %fd15084, %fd15066, 0d3F1C9A88C3BCA540;
	fma.rn.f64 	%fd15086, %fd15085, %fd15066, 0d3F31C4E64BD476DF;
	fma.rn.f64 	%fd15087, %fd15086, %fd15066, 0d3F46E8BA60009C8F;
	fma.rn.f64 	%fd15088, %fd15087, %fd15066, 0d3F5F1C71C62B05A2;
	fma.rn.f64 	%fd15089, %fd15088, %fd15066, 0d3F76DB6DB6DC9F2C;
	fma.rn.f64 	%fd15090, %fd15089, %fd15066, 0d3F9333333333329C;
	fma.rn.f64 	%fd15091, %fd15090, %fd15066, 0d3FB5555555555555;
	setp.lt.s32 	%p1756, %r3378, 1;
	mov.f64 	%fd15092, 0d0000000000000000;
	mul.rn.f64 	%fd15093, %fd2665, %fd15092;
	mul.f64 	%fd15094, %fd15066, %fd15091;
	fma.rn.f64 	%fd15095, %fd15094, %fd15079, %fd15079;
	selp.f64 	%fd15096, %fd15093, %fd15095, %p1756;
	setp.lt.s32 	%p1757, %r3378, 0;
	mov.f64 	%fd15097, 0d7FF0000000000000;
	mul.rn.f64 	%fd15098, %fd15096, %fd15097;
	selp.f64 	%fd15099, %fd15098, %fd15096, %p1757;
	setp.lt.s32 	%p1758, %r1187, 0;
	mov.f64 	%fd15100, 0dBCA1A62633145C07;
	add.rn.f64 	%fd15101, %fd15099, %fd15100;
	neg.f64 	%fd15102, %fd15101;
	mov.f64 	%fd15103, 0d400921FB54442D18;
	add.rn.f64 	%fd15104, %fd15103, %fd15102;
	selp.f64 	%fd17617, %fd15104, %fd15099, %p1758;
$L__BB1_1844:
	mul.f64 	%fd15126, %fd17617, 0d404CA5DC1A63C1F5;
	mul.f64 	%fd2671, %fd15126, 0d3F91DF46A2529D3A;
	abs.f64 	%fd2672, %fd2671;
	setp.neu.f64 	%p1760, %fd2672, 0d7FF0000000000000;
	@%p1760 bra 	$L__BB1_1846;
	mov.f64 	%fd15132, 0d0000000000000000;
	mul.rn.f64 	%fd17618, %fd2671, %fd15132;
	mov.b32 	%r4170, 0;
	bra.uni 	$L__BB1_1848;
$L__BB1_1846:
	mul.f64 	%fd15127, %fd2671, 0d3FE45F306DC9C883;
	cvt.rni.s32.f64 	%r4170, %fd15127;
	cvt.rn.f64.s32 	%fd15128, %r4170;
	fma.rn.f64 	%fd15129, %fd15128, 0dBFF921FB54442D18, %fd2671;
	fma.rn.f64 	%fd15130, %fd15128, 0dBC91A62633145C00, %fd15129;
	fma.rn.f64 	%fd17618, %fd15128, 0dB97B839A252049C0, %fd15130;
	setp.ltu.f64 	%p1761, %fd2672, 0d41E0000000000000;
	@%p1761 bra 	$L__BB1_1848;
	{ // callseq 1542, 0
	.param .b64 param0;
	st.param.f64 	[param0], %fd2671;
	.param .align 16 .b8 retval0[16];
	call.uni (retval0), 
	__internal_trig_reduction_slowpathd, 
	(
	param0
	);
	ld.param.f64 	%fd17618, [retval0];
	ld.param.b32 	%r4170, [retval0+8];
	} // callseq 1542
$L__BB1_1848:
	shl.b32 	%r3388, %r4170, 6;
	cvt.u64.u32 	%rd1181, %r3388;
	and.b64  	%rd1182, %rd1181, 64;
	mov.u64 	%rd1183, __cudart_sin_cos_coeffs;
	add.s64 	%rd1184, %rd1183, %rd1182;
	mul.rn.f64 	%fd15133, %fd17618, %fd17618;
	and.b32  	%r3389, %r4170, 1;
	setp.eq.b32 	%p1762, %r3389, 1;
	selp.f64 	%fd15134, 0dBDA8FF8320FD8164, 0d3DE5DB65F9785EBA, %p1762;
	ld.global.nc.v2.f64 	{%fd15135, %fd15136}, [%rd1184];
	fma.rn.f64 	%fd15137, %fd15134, %fd15133, %fd15135;
	fma.rn.f64 	%fd15138, %fd15137, %fd15133, %fd15136;
	ld.global.nc.v2.f64 	{%fd15139, %fd15140}, [%rd1184+16];
	fma.rn.f64 	%fd15141, %fd15138, %fd15133, %fd15139;
	fma.rn.f64 	%fd15142, %fd15141, %fd15133, %fd15140;
	ld.global.nc.v2.f64 	{%fd15143, %fd15144}, [%rd1184+32];
	fma.rn.f64 	%fd15145, %fd15142, %fd15133, %fd15143;
	fma.rn.f64 	%fd15146, %fd15145, %fd15133, %fd15144;
	fma.rn.f64 	%fd15147, %fd15146, %fd17618, %fd17618;
	fma.rn.f64 	%fd15148, %fd15146, %fd15133, 0d3FF0000000000000;
	selp.f64 	%fd15149, %fd15148, %fd15147, %p1762;
	and.b32  	%r3390, %r4170, 2;
	setp.eq.s32 	%p1763, %r3390, 0;
	mov.f64 	%fd15150, 0d0000000000000000;
	sub.f64 	%fd15151, %fd15150, %fd15149;
	selp.f64 	%fd2677, %fd15149, %fd15151, %p1763;
	mul.f64 	%fd15152, %fd2638, %fd2677;
	mul.f64 	%fd15153, %fd2624, %fd15152;
	mul.f64 	%fd15154, %fd2578, %fd15153;
	mul.f64 	%fd15155, %fd2577, %fd15154;
	mul.f64 	%fd2678, %fd2576, %fd15155;
	mul.f64 	%fd15156, %fd2576, %fd2578;
	mul.f64 	%fd15157, %fd15156, %fd2631;
	div.rn.f64 	%fd2679, %fd15157, %fd2678;
	mul.f64 	%fd15158, %fd2576, %fd2577;
	mul.f64 	%fd15159, %fd15158, %fd2638;
	div.rn.f64 	%fd2680, %fd15159, %fd2678;
	mul.f64 	%fd15160, %fd17616, 0d404CA5DC1A63C1F5;
	mul.f64 	%fd2681, %fd15160, 0d3F91DF46A2529D3A;
	abs.f64 	%fd2682, %fd2681;
	setp.neu.f64 	%p1764, %fd2682, 0d7FF0000000000000;
	@%p1764 bra 	$L__BB1_1850;
	mov.f64 	%fd15166, 0d0000000000000000;
	mul.rn.f64 	%fd17620, %fd2681, %fd15166;
	mov.b32 	%r4172, 1;
	bra.uni 	$L__BB1_1853;
$L__BB1_1850:
	mul.f64 	%fd15161, %fd2681, 0d3FE45F306DC9C883;
	cvt.rni.s32.f64 	%r4171, %fd15161;
	cvt.rn.f64.s32 	%fd15162, %r4171;
	fma.rn.f64 	%fd15163, %fd15162, 0dBFF921FB54442D18, %fd2681;
	fma.rn.f64 	%fd15164, %fd15162, 0dBC91A62633145C00, %fd15163;
	fma.rn.f64 	%fd17620, %fd15162, 0dB97B839A252049C0, %fd15164;
	setp.ltu.f64 	%p1765, %fd2682, 0d41E0000000000000;
	@%p1765 bra 	$L__BB1_1852;
	{ // callseq 1543, 0
	.param .b64 param0;
	st.param.f64 	[param0], %fd2681;
	.param .align 16 .b8 retval0[16];
	call.uni (retval0), 
	__internal_trig_reduction_slowpathd, 
	(
	param0
	);
	ld.param.f64 	%fd17620, [retval0];
	ld.param.b32 	%r4171, [retval0+8];
	} // callseq 1543
$L__BB1_1852:
	add.s32 	%r4172, %r4171, 1;
$L__BB1_1853:
	shl.b32 	%r3393, %r4172, 6;
	cvt.u64.u32 	%rd1185, %r3393;
	and.b64  	%rd1186, %rd1185, 64;
	mov.u64 	%rd1187, __cudart_sin_cos_coeffs;
	add.s64 	%rd1188, %rd1187, %rd1186;
	mul.rn.f64 	%fd15167, %fd17620, %fd17620;
	and.b32  	%r3394, %r4172, 1;
	setp.eq.b32 	%p1767, %r3394, 1;
	selp.f64 	%fd15168, 0dBDA8FF8320FD8164, 0d3DE5DB65F9785EBA, %p1767;
	ld.global.nc.v2.f64 	{%fd15169, %fd15170}, [%rd1188];
	fma.rn.f64 	%fd15171, %fd15168, %fd15167, %fd15169;
	fma.rn.f64 	%fd15172, %fd15171, %fd15167, %fd15170;
	ld.global.nc.v2.f64 	{%fd15173, %fd15174}, [%rd1188+16];
	fma.rn.f64 	%fd15175, %fd15172, %fd15167, %fd15173;
	fma.rn.f64 	%fd15176, %fd15175, %fd15167, %fd15174;
	ld.global.nc.v2.f64 	{%fd15177, %fd15178}, [%rd1188+32];
	fma.rn.f64 	%fd15179, %fd15176, %fd15167, %fd15177;
	fma.rn.f64 	%fd15180, %fd15179, %fd15167, %fd15178;
	fma.rn.f64 	%fd15181, %fd15180, %fd17620, %fd17620;
	fma.rn.f64 	%fd15182, %fd15180, %fd15167, 0d3FF0000000000000;
	selp.f64 	%fd15183, %fd15182, %fd15181, %p1767;
	and.b32  	%r3395, %r4172, 2;
	setp.eq.s32 	%p1768, %r3395, 0;
	mov.f64 	%fd15184, 0d0000000000000000;
	sub.f64 	%fd15185, %fd15184, %fd15183;
	selp.f64 	%fd2688, %fd15183, %fd15185, %p1768;
	@%p1760 bra 	$L__BB1_1855;
	mov.f64 	%fd15191, 0d0000000000000000;
	mul.rn.f64 	%fd17622, %fd2671, %fd15191;
	mov.b32 	%r4174, 1;
	bra.uni 	$L__BB1_1858;
$L__BB1_1855:
	mul.f64 	%fd15186, %fd2671, 0d3FE45F306DC9C883;
	cvt.rni.s32.f64 	%r4173, %fd15186;
	cvt.rn.f64.s32 	%fd15187, %r4173;
	fma.rn.f64 	%fd15188, %fd15187, 0dBFF921FB54442D18, %fd2671;
	fma.rn.f64 	%fd15189, %fd15187, 0dBC91A62633145C00, %fd15188;
	fma.rn.f64 	%fd17622, %fd15187, 0dB97B839A252049C0, %fd15189;
	setp.ltu.f64 	%p1769, %fd2672, 0d41E0000000000000;
	@%p1769 bra 	$L__BB1_1857;
	{ // callseq 1544, 0
	.param .b64 param0;
	st.param.f64 	[param0], %fd2671;
	.param .align 16 .b8 retval0[16];
	call.uni (retval0), 
	__internal_trig_reduction_slowpathd, 
	(
	param0
	);
	ld.param.f64 	%fd17622, [retval0];
	ld.param.b32 	%r4173, [retval0+8];
	} // callseq 1544
$L__BB1_1857:
	add.s32 	%r4174, %r4173, 1;
$L__BB1_1858:
	shl.b32 	%r3398, %r4174, 6;
	cvt.u64.u32 	%rd1189, %r3398;
	and.b64  	%rd1190, %rd1189, 64;
	mov.u64 	%rd1191, __cudart_sin_cos_coeffs;
	add.s64 	%rd1192, %rd1191, %rd1190;
	mul.rn.f64 	%fd15192, %fd17622, %fd17622;
	and.b32  	%r3399, %r4174, 1;
	setp.eq.b32 	%p1771, %r3399, 1;
	selp.f64 	%fd15193, 0dBDA8FF8320FD8164, 0d3DE5DB65F9785EBA, %p1771;
	ld.global.nc.v2.f64 	{%fd15194, %fd15195}, [%rd1192];
	fma.rn.f64 	%fd15196, %fd15193, %fd15192, %fd15194;
	fma.rn.f64 	%fd15197, %fd15196, %fd15192, %fd15195;
	ld.global.nc.v2.f64 	{%fd15198, %fd15199}, [%rd1192+16];
	fma.rn.f64 	%fd15200, %fd15197, %fd15192, %fd15198;
	fma.rn.f64 	%fd15201, %fd15200, %fd15192, %fd15199;
	ld.global.nc.v2.f64 	{%fd15202, %fd15203}, [%rd1192+32];
	fma.rn.f64 	%fd15204, %fd15201, %fd15192, %fd15202;
	fma.rn.f64 	%fd15205, %fd15204, %fd15192, %fd15203;
	fma.rn.f64 	%fd15206, %fd15205, %fd17622, %fd17622;
	fma.rn.f64 	%fd15207, %fd15205, %fd15192, 0d3FF0000000000000;
	selp.f64 	%fd15208, %fd15207, %fd15206, %p1771;
	and.b32  	%r3400, %r4174, 2;
	setp.eq.s32 	%p1772, %r3400, 0;
	mov.f64 	%fd15209, 0d0000000000000000;
	sub.f64 	%fd15210, %fd15209, %fd15208;
	selp.f64 	%fd2694, %fd15208, %fd15210, %p1772;
	@%p1764 bra 	$L__BB1_1860;
	mov.f64 	%fd15216, 0d0000000000000000;
	mul.rn.f64 	%fd17623, %fd2681, %fd15216;
	mov.b32 	%r4175, 0;
	bra.uni 	$L__BB1_1862;
$L__BB1_1860:
	mul.f64 	%fd15211, %fd2681, 0d3FE45F306DC9C883;
	cvt.rni.s32.f64 	%r4175, %fd15211;
	cvt.rn.f64.s32 	%fd15212, %r4175;
	fma.rn.f64 	%fd15213, %fd15212, 0dBFF921FB54442D18, %fd2681;
	fma.rn.f64 	%fd15214, %fd15212, 0dBC91A62633145C00, %fd15213;
	fma.rn.f64 	%fd17623, %fd15212, 0dB97B839A252049C0, %fd15214;
	setp.ltu.f64 	%p1773, %fd2682, 0d41E0000000000000;
	@%p1773 bra 	$L__BB1_1862;
	{ // callseq 1545, 0
	.param .b64 param0;
	st.param.f64 	[param0], %fd2681;
	.param .align 16 .b8 retval0[16];
	call.uni (retval0), 
	__internal_trig_reduction_slowpathd, 
	(
	param0
	);
	ld.param.f64 	%fd17623, [retval0];
	ld.param.b32 	%r4175, [retval0+8];
	} // callseq 1545
$L__BB1_1862:
	shl.b32 	%r3403, %r4175, 6;
	cvt.u64.u32 	%rd1193, %r3403;
	and.b64  	%rd1194, %rd1193, 64;
	mov.u64 	%rd1195, __cudart_sin_cos_coeffs;
	add.s64 	%rd1196, %rd1195, %rd1194;
	mul.rn.f64 	%fd15217, %fd17623, %fd17623;
	and.b32  	%r3404, %r4175, 1;
	setp.eq.b32 	%p1775, %r3404, 1;
	selp.f64 	%fd15218, 0dBDA8FF8320FD8164, 0d3DE5DB65F9785EBA, %p1775;
	ld.global.nc.v2.f64 	{%fd15219, %fd15220}, [%rd1196];
	fma.rn.f64 	%fd15221, %fd15218, %fd15217, %fd15219;
	fma.rn.f64 	%fd15222, %fd15221, %fd15217, %fd15220;
	ld.global.nc.v2.f64 	{%fd15223, %fd15224}, [%rd1196+16];
	fma.rn.f64 	%fd15225, %fd15222, %fd15217, %fd15223;
	fma.rn.f64 	%fd15226, %fd15225, %fd15217, %fd15224;
	ld.global.nc.v2.f64 	{%fd15227, %fd15228}, [%rd1196+32];
	fma.rn.f64 	%fd15229, %fd15226, %fd15217, %fd15227;
	fma.rn.f64 	%fd15230, %fd15229, %fd15217, %fd15228;
	fma.rn.f64 	%fd15231, %fd15230, %fd17623, %fd17623;
	fma.rn.f64 	%fd15232, %fd15230, %fd15217, 0d3FF0000000000000;
	selp.f64 	%fd15233, %fd15232, %fd15231, %p1775;
	and.b32  	%r3405, %r4175, 2;
	setp.eq.s32 	%p1776, %r3405, 0;
	mov.f64 	%fd15234, 0d0000000000000000;
	sub.f64 	%fd15235, %fd15234, %fd15233;
	selp.f64 	%fd15236, %fd15233, %fd15235, %p1776;
	mul.f64 	%fd2699, %fd2679, %fd15236;
	neg.f64 	%fd15237, %fd2680;
	mul.f64 	%fd15238, %fd2677, %fd15237;
	mul.f64 	%fd2700, %fd2644, %fd15238;
	mul.f64 	%fd15239, %fd2677, %fd2680;
	mul.f64 	%fd2701, %fd2624, %fd15239;
	ld.global.u32 	%r3406, [%rd5+4];
	setp.lt.s32 	%p1777, %r3406, 1;
	mov.pred 	%p2068, 0;
	@%p1777 bra 	$L__BB1_1876;
	mul.f64 	%fd15240, %fd2577, %fd2578;
	mul.f64 	%fd15241, %fd15240, %fd2624;
	div.rn.f64 	%fd2702, %fd15241, %fd2678;
	mul.f64 	%fd2703, %fd2679, %fd2688;
	mul.f64 	%fd2704, %fd2680, %fd2694;
	mov.b32 	%r4176, 0;
$L__BB1_1864:
	shl.b32 	%r3408, %r4176, 2;
	mul.wide.u32 	%rd1197, %r3408, 4;
	add.s64 	%rd1198, %rd2, %rd1197;
	ld.global.u32 	%r3409, [%rd1198+8];
	cvt.rn.f64.s32 	%fd15242, %r3409;
	ld.global.u32 	%r3410, [%rd1198+4];
	cvt.rn.f64.s32 	%fd15243, %r3410;
	ld.global.u32 	%r3411, [%rd1198];
	cvt.rn.f64.s32 	%fd15244, %r3411;
	mul.f64 	%fd15245, %fd2703, %fd15243;
	fma.rn.f64 	%fd15246, %fd2702, %fd15244, %fd15245;
	fma.rn.f64 	%fd15247, %fd2704, %fd15242, %fd15246;
	mov.f64 	%fd15248, 0d0000000000000000;
	copysign.f64 	%fd15249, %fd15244, %fd15248;
	fma.rn.f64 	%fd15250, %fd2699, %fd15243, %fd15249;
	fma.rn.f64 	%fd15251, %fd2700, %fd15242, %fd15250;
	copysign.f64 	%fd15252, %fd15243, %fd15248;
	add.f64 	%fd15253, %fd15249, %fd15252;
	fma.rn.f64 	%fd15254, %fd2701, %fd15242, %fd15253;
	mul.f64 	%fd15255, %fd15251, %fd15251;
	fma.rn.f64 	%fd15256, %fd15247, %fd15247, %fd15255;
	fma.rn.f64 	%fd15257, %fd15254, %fd15254, %fd15256;
	sqrt.rn.f64 	%fd15258, %fd15257;
	rcp.rn.f64 	%fd15259, %fd15258;
	mul.lo.s32 	%r3412, %r4176, 7;
	mul.wide.u32 	%rd1199, %r3412, 8;
	add.s64 	%rd55, %rd13, %rd1199;
	st.global.f64 	[%rd55], %fd15247;
	st.global.f64 	[%rd55+8], %fd15251;
	st.global.f64 	[%rd55+16], %fd15254;
	add.s64 	%rd1200, %rd1, %rd1199;
	ld.global.f64 	%fd15260, [%rd1200+24];
	st.global.f64 	[%rd55+24], %fd15260;
	st.global.f64 	[%rd55+32], %fd15259;
	ld.global.f64 	%fd15261, [%rd4+4152];
	add.f64 	%fd15262, %fd15259, %fd15259;
	div.rn.f64 	%fd2705, %fd15261, %fd15262;
	{
	.reg .b32 %temp; 
	mov.b64 	{%temp, %r3413}, %fd2705;
	}
	mov.b32 	%f19, %r3413;
	abs.f32 	%f20, %f19;
	setp.geu.f32 	%p1778, %f20, 0f3FE26666;
	@%p1778 bra 	$L__BB1_1866;
	mul.f64 	%fd15296, %fd2705, %fd2705;
	fma.rn.f64 	%fd15297, %fd15296, 0d3FB0066BDC1895E9, 0dBFB3823B180754AF;
	fma.rn.f64 	%fd15298, %fd15297, %fd15296, 0d3FB11E52CC2F79AE;
	fma.rn.f64 	%fd15299, %fd15298, %fd15296, 0dBF924EAF3526861B;
	fma.rn.f64 	%fd15300, %fd15299, %fd15296, 0d3F91DF02A31E6CB7;
	fma.rn.f64 	%fd15301, %fd15300, %fd15296, 0d3F847D18B0EEC6CC;
	fma.rn.f64 	%fd15302, %fd15301, %fd15296, 0d3F8D0AF961BA53B0;
	fma.rn.f64 	%fd15303, %fd15302, %fd15296, 0d3F91BF7734CF1C48;
	fma.rn.f64 	%fd15304, %fd15303, %fd15296, 0d3F96E91483144EF7;
	fma.rn.f64 	%fd15305, %fd15304, %fd15296, 0d3F9F1C6E0A4F9F81;
	fma.rn.f64 	%fd15306, %fd15305, %fd15296, 0d3FA6DB6DC27FA92B;
	fma.rn.f64 	%fd15307, %fd15306, %fd15296, 0d3FB333333320F91B;
	fma.rn.f64 	%fd15308, %fd15307, %fd15296, 0d3FC5555555555F4D;
	mul.f64 	%fd15309, %fd15296, %fd15308;
	fma.rn.f64 	%fd17624, %fd15309, %fd2705, %fd2705;
	bra.uni 	$L__BB1_1867;
$L__BB1_1866:
	abs.f64 	%fd15263, %fd2705;
	fma.rn.f64 	%fd15264, %fd15263, 0dBFE0000000000000, 0d3FE0000000000000;
	rsqrt.approx.ftz.f64 	%fd15265, %fd15264;
	{
	.reg .b32 %temp; 
	mov.b64 	{%r3414, %temp}, %fd15265;
	}
	{
	.reg .b32 %temp; 
	mov.b64 	{%temp, %r3415}, %fd15265;
	}
	add.s32 	%r3416, %r3415, -1048576;
	mov.b64 	%fd15266, {%r3414, %r3416};
	mul.f64 	%fd15267, %fd15264, %fd15265;
	neg.f64 	%fd15268, %fd15267;
	fma.rn.f64 	%fd15269, %fd15267, %fd15268, %fd15264;
	fma.rn.f64 	%fd15270, %fd15269, %fd15266, %fd15267;
	neg.f64 	%fd15271, %fd15270;
	fma.rn.f64 	%fd15272, %fd15265, %fd15271, 0d3FF0000000000000;
	fma.rn.f64 	%fd15273, %fd15272, %fd15266, %fd15266;
	fma.rn.f64 	%fd15274, %fd15270, %fd15271, %fd15264;
	fma.rn.f64 	%fd15275, %fd15274, %fd15273, %fd15270;
	{
	.reg .b32 %temp; 
	mov.b64 	{%temp, %r3417}, %fd15264;
	}
	setp.lt.s32 	%p1779, %r3417, 0;
	selp.f64 	%fd15276, 0dFFF8000000000000, %fd15275, %p1779;
	setp.ne.f64 	%p1780, %fd15264, 0d0000000000000000;
	selp.f64 	%fd15277, %fd15276, %fd15264, %p1780;
	fma.rn.f64 	%fd15278, %fd15264, 0d3FB0066BDC1895E9, 0dBFB3823B180754AF;
	fma.rn.f64 	%fd15279, %fd15278, %fd15264, 0d3FB11E52CC2F79AE;
	fma.rn.f64 	%fd15280, %fd15279, %fd15264, 0dBF924EAF3526861B;
	fma.rn.f64 	%fd15281, %fd15280, %fd15264, 0d3F91DF02A31E6CB7;
	fma.rn.f64 	%fd15282, %fd15281, %fd15264, 0d3F847D18B0EEC6CC;
	fma.rn.f64 	%fd15283, %fd15282, %fd15264, 0d3F8D0AF961BA53B0;
	fma.rn.f64 	%fd15284, %fd15283, %fd15264, 0d3F91BF7734CF1C48;
	fma.rn.f64 	%fd15285, %fd15284, %fd15264, 0d3F96E91483144EF7;
	fma.rn.f64 	%fd15286, %fd15285, %fd15264, 0d3F9F1C6E0A4F9F81;
	fma.rn.f64 	%fd15287, %fd15286, %fd15264, 0d3FA6DB6DC27FA92B;
	fma.rn.f64 	%fd15288, %fd15287, %fd15264, 0d3FB333333320F91B;
	fma.rn.f64 	%fd15289, %fd15288, %fd15264, 0d3FC5555555555F4D;
	mul.f64 	%fd15290, %fd15264, %fd15289;
	mul.f64 	%fd15291, %fd15277, 0dC000000000000000;
	fma.rn.f64 	%fd15292, %fd15291, %fd15290, 0d3C91A62633145C07;
	add.f64 	%fd15293, %fd15291, 0d3FE921FB54442D18;
	add.f64 	%fd15294, %fd15293, %fd15292;
	add.f64 	%fd15295, %fd15294, 0d3FE921FB54442D18;
	copysign.f64 	%fd17624, %fd2705, %fd15295;
$L__BB1_1867:
	mul.f64 	%fd15310, %fd17624, 0d404CA5DC1A63C1F5;
	st.global.f64 	[%rd55+40], %fd15310;
	ld.global.f64 	%fd2709, [%rd4];
	mul.f64 	%fd2710, %fd15310, 0d3FA1DF46A2529D3A;
	abs.f64 	%fd2711, %fd2710;
	setp.neu.f64 	%p1781, %fd2711, 0d7FF0000000000000;
	@%p1781 bra 	$L__BB1_1869;
	mov.f64 	%fd15316, 0d0000000000000000;
	mul.rn.f64 	%fd17626, %fd2710, %fd15316;
	mov.pred 	%p2067, -1;
	bra.uni 	$L__BB1_1872;
$L__BB1_1869:
	mul.f64 	%fd15311, %fd2710, 0d3FE45F306DC9C883;
	cvt.rni.s32.f64 	%r4177, %fd15311;
	cvt.rn.f64.s32 	%fd15312, %r4177;
	fma.rn.f64 	%fd15313, %fd15312, 0dBFF921FB54442D18, %fd2710;
	fma.rn.f64 	%fd15314, %fd15312, 0dBC91A62633145C00, %fd15313;
	fma.rn.f64 	%fd17626, %fd15312, 0dB97B839A252049C0, %fd15314;
	setp.ltu.f64 	%p1782, %fd2711, 0d41E0000000000000;
	@%p1782 bra 	$L__BB1_1871;
	{ // callseq 1546, 0
	.param .b64 param0;
	st.param.f64 	[param0], %fd2710;
	.param .align 16 .b8 retval0[16];
	call.uni (retval0), 
	__internal_trig_reduction_slowpathd, 
	(
	param0
	);
	ld.param.f64 	%fd17626, [retval0];
	ld.param.b32 	%r4177, [retval0+8];
	} // callseq 1546
$L__BB1_1871:
	and.b32  	%r3419, %r4177, 1;
	setp.eq.b32 	%p1783, %r3419, 1;
	not.pred 	%p2067, %p1783;
$L__BB1_1872:
	mul.f64 	%fd15317, %fd17626, %fd17626;
	fma.rn.f64 	%fd15318, %fd15317, 0d3EE48DAC2799BCB9, 0dBEF9757C5B27EBB1;
	fma.rn.f64 	%fd15319, %fd15318, %fd15317, 0d3F0980E90FD91E04;
	fma.rn.f64 	%fd15320, %fd15319, %fd15317, 0dBEFAE2B0417D7E1D;
	fma.rn.f64 	%fd15321, %fd15320, %fd15317, 0d3F119F5341BFBA57;
	fma.rn.f64 	%fd15322, %fd15321, %fd15317, 0d3F15E791A00F6919;
	fma.rn.f64 	%fd15323, %fd15322, %fd15317, 0d3F2FF2E7FADEC73A;
	fma.rn.f64 	%fd15324, %fd15323, %fd15317, 0d3F434BC1B206DA62;
	fma.rn.f64 	%fd15325, %fd15324, %fd15317, 0d3F57DB18EF2F83F9;
	fma.rn.f64 	%fd15326, %fd15325, %fd15317, 0d3F6D6D2E7AE49FBC;
	fma.rn.f64 	%fd15327, %fd15326, %fd15317, 0d3F8226E3A816A776;
	fma.rn.f64 	%fd15328, %fd15327, %fd15317, 0d3F9664F485D25660;
	fma.rn.f64 	%fd15329, %fd15328, %fd15317, 0d3FABA1BA1BABF31D;
	fma.rn.f64 	%fd15330, %fd15329, %fd15317, 0d3FC11111111105D2;
	fma.rn.f64 	%fd15331, %fd15330, %fd15317, 0d3FD555555555555E;
	mul.f64 	%fd2717, %fd15317, %fd15331;
	fma.rn.f64 	%fd17627, %fd2717, %fd17626, %fd17626;
	@%p2067 bra 	$L__BB1_1874;
	sub.f64 	%fd15332, %fd17627, %fd17626;
	neg.f64 	%fd15333, %fd15332;
	fma.rn.f64 	%fd15334, %fd2717, %fd17626, %fd15333;
	rcp.approx.ftz.f64 	%fd15335, %fd17627;
	neg.f64 	%fd15336, %fd17627;
	fma.rn.f64 	%fd15337, %fd15336, %fd15335, 0d3FF0000000000000;
	fma.rn.f64 	%fd15338, %fd15337, %fd15337, %fd15337;
	fma.rn.f64 	%fd15339, %fd15338, %fd15335, %fd15335;
	neg.f64 	%fd15340, %fd15339;
	fma.rn.f64 	%fd15341, %fd17627, %fd15340, 0d3FF0000000000000;
	fma.rn.f64 	%fd15342, %fd15340, %fd15334, %fd15341;
	fma.rn.f64 	%fd17627, %fd15342, %fd15340, %fd15340;
$L__BB1_1874:
	mul.f64 	%fd15343, %fd2709, %fd17627;
	st.global.f64 	[%rd55+48], %fd15343;
	add.s32 	%r4176, %r4176, 1;
	ld.global.u32 	%r1209, [%rd5+4];
	setp.lt.s32 	%p1785, %r4176, %r1209;
	@%p1785 bra 	$L__BB1_1864;
	setp.gt.s32 	%p2068, %r1209, 0;
$L__BB1_1876:
	ld.param.u64 	%rd1352, [_Z14FitGrain_NLOPTPdPiS0_S_S_S0_S0_S_S_S_S_S_S_S_S_S_S_S_S_S__param_1];
	cvta.to.global.u64 	%rd1201, %rd1352;
	ld.global.u32 	%r1210, [%rd1201+4];
	ld.global.f64 	%fd2721, [%rd4+4088];
	mov.b32 	%r4217, 0;
	not.pred 	%p1786, %p2068;
	@%p1786 bra 	$L__BB1_2024;
	mul.f64 	%fd2722, %fd2609, %fd2614;
	neg.f64 	%fd15345, %fd2609;
	mul.f64 	%fd2723, %fd2587, %fd15345;
	mul.f64 	%fd15346, %fd2604, %fd2614;
	mul.f64 	%fd15347, %fd2593, %fd2599;
	mul.f64 	%fd15348, %fd2587, %fd15347;
	sub.f64 	%fd2724, %fd15348, %fd15346;
	mul.f64 	%fd2725, %fd2604, %fd2609;
	mul.f64 	%fd15349, %fd2587, %fd2614;
	neg.f64 	%fd15350, %fd2599;
	mul.f64 	%fd15351, %fd2593, %fd15350;
	mul.f64 	%fd15352, %fd15351, %fd2604;
	sub.f64 	%fd2726, %fd15352, %fd15349;
	mov.b32 	%r4178, 0;
	mov.u64 	%rd1205, __cudart_sin_cos_coeffs;
	mov.u32 	%r4217, %r4178;
$L__BB1_1878:
	mul.lo.s32 	%r3423, %r4178, 7;
	mul.wide.u32 	%rd1202, %r3423, 8;
	add.s64 	%rd56, %rd13, %rd1202;
	ld.global.f64 	%fd15353, [%rd56+16];
	ld.global.f64 	%fd15354, [%rd56+8];
	ld.global.f64 	%fd15355, [%rd56];
	mul.f64 	%fd15356, %fd15354, %fd2726;
	fma.rn.f64 	%fd15357, %fd15355, %fd2615, %fd15356;
	fma.rn.f64 	%fd2729, %fd15353, %fd2725, %fd15357;
	mul.f64 	%fd15358, %fd15354, %fd2724;
	fma.rn.f64 	%fd15359, %fd15355, %fd2616, %fd15358;
	fma.rn.f64 	%fd2730, %fd15353, %fd2723, %fd15359;
	mul.f64 	%fd15360, %fd15354, %fd2617;
	fma.rn.f64 	%fd15361, %fd15355, %fd2722, %fd15360;
	fma.rn.f64 	%fd2731, %fd15353, %fd2593, %fd15361;
	ld.global.f64 	%fd15362, [%rd56+40];
	mul.f64 	%fd2732, %fd2729, %fd2729;
	mul.f64 	%fd2733, %fd2730, %fd2730;
	add.f64 	%fd15363, %fd2732, %fd2733;
	fma.rn.f64 	%fd15364, %fd2731, %fd2731, %fd15363;
	sqrt.rn.f64 	%fd2734, %fd15364;
	mul.f64 	%fd2735, %fd15362, 0d3F91DF46A2529D3A;
	abs.f64 	%fd2736, %fd2735;
	setp.neu.f64 	%p1787, %fd2736, 0d7FF0000000000000;
	@%p1787 bra 	$L__BB1_1880;
	mov.f64 	%fd15370, 0d0000000000000000;
	mul.rn.f64 	%fd17630, %fd2735, %fd15370;
	mov.b32 	%r4181, 0;
	bra.uni 	$L__BB1_1882;
$L__BB1_1880:
	mul.f64 	%fd15365, %fd2735, 0d3FE45F306DC9C883;
	cvt.rni.s32.f64 	%r4181, %fd15365;
	cvt.rn.f64.s32 	%fd15366, %r4181;
	fma.rn.f64 	%fd15367, %fd15366, 0dBFF921FB54442D18, %fd2735;
	fma.rn.f64 	%fd15368, %fd15366, 0dBC91A62633145C00, %fd15367;
	fma.rn.f64 	%fd17630, %fd15366, 0dB97B839A252049C0, %fd15368;
	setp.ltu.f64 	%p1788, %fd2736, 0d41E0000000000000;
	@%p1788 bra 	$L__BB1_1882;
	{ // callseq 1547, 0
	.param .b64 param0;
	st.param.f64 	[param0], %fd2735;
	.param .align 16 .b8 retval0[16];
	call.uni (retval0), 
	__internal_trig_reduction_slowpathd, 
	(
	param0
	);
	ld.param.f64 	%fd17630, [retval0];
	ld.param.b32 	%r4181, [retval0+8];
	} // callseq 1547
$L__BB1_1882:
	shl.b32 	%r3426, %r4181, 6;
	cvt.u64.u32 	%rd1203, %r3426;
	and.b64  	%rd1204, %rd1203, 64;
	add.s64 	%rd1206, %rd1205, %rd1204;
	mul.rn.f64 	%fd15371, %fd17630, %fd17630;
	and.b32  	%r3427, %r4181, 1;
	setp.eq.b32 	%p1789, %r3427, 1;
	selp.f64 	%fd15372, 0dBDA8FF8320FD8164, 0d3DE5DB65F9785EBA, %p1789;
	ld.global.nc.v2.f64 	{%fd15373, %fd15374}, [%rd1206];
	fma.rn.f64 	%fd15375, %fd15372, %fd15371, %fd15373;
	fma.rn.f64 	%fd15376, %fd15375, %fd15371, %fd15374;
	ld.global.nc.v2.f64 	{%fd15377, %fd15378}, [%rd1206+16];
	fma.rn.f64 	%fd15379, %fd15376, %fd15371, %fd15377;
	fma.rn.f64 	%fd15380, %fd15379, %fd15371, %fd15378;
	ld.global.nc.v2.f64 	{%fd15381, %fd15382}, [%rd1206+32];
	fma.rn.f64 	%fd15383, %fd15380, %fd15371, %fd15381;
	fma.rn.f64 	%fd15384, %fd15383, %fd15371, %fd15382;
	fma.rn.f64 	%fd15385, %fd15384, %fd17630, %fd17630;
	fma.rn.f64 	%fd15386, %fd15384, %fd15371, 0d3FF0000000000000;
	selp.f64 	%fd15387, %fd15386, %fd15385, %p1789;
	and.b32  	%r3428, %r4181, 2;
	setp.eq.s32 	%p1790, %r3428, 0;
	mov.f64 	%fd15388, 0d0000000000000000;
	sub.f64 	%fd15389, %fd15388, %fd15387;
	selp.f64 	%fd15390, %fd15387, %fd15389, %p1790;
	mul.f64 	%fd2741, %fd2734, %fd15390;
	abs.f64 	%fd15391, %fd2730;
	setp.geu.f64 	%p1791, %fd15391, 0d3F1A36E2EB1C432D;
	@%p1791 bra 	$L__BB1_1891;
	setp.eq.f64 	%p1839, %fd2729, 0d0000000000000000;
	mov.b32 	%r4195, 0;
	@%p1839 bra 	$L__BB1_1946;
	neg.f64 	%fd15751, %fd2741;
	div.rn.f64 	%fd2742, %fd15751, %fd2729;
	abs.f64 	%fd2743, %fd2742;
	setp.gtu.f64 	%p1840, %fd2743, 0d3FF0000000000000;
	@%p1840 bra 	$L__BB1_1946;
	{
	.reg .b32 %temp; 
	mov.b64 	{%temp, %r1217}, %fd2742;
	}
	{
	.reg .b32 %temp; 
	mov.b64 	{%temp, %r3495}, %fd2743;
	}
	setp.gt.s32 	%p1841, %r3495, 1071801957;
	@%p1841 bra 	$L__BB1_1889;
	mul.f64 	%fd15792, %fd2742, %fd2742;
	fma.rn.f64 	%fd15793, %fd15792, 0d3FB0066BDC1895E9, 0dBFB3823B180754AF;
	fma.rn.f64 	%fd15794, %fd15793, %fd15792, 0d3FB11E52CC2F79AE;
	fma.rn.f64 	%fd15795, %fd15794, %fd15792, 0dBF924EAF3526861B;
	fma.rn.f64 	%fd15796, %fd15795, %fd15792, 0d3F91DF02A31E6CB7;
	fma.rn.f64 	%fd15797, %fd15796, %fd15792, 0d3F847D18B0EEC6CC;
	fma.rn.f64 	%fd15798, %fd15797, %fd15792, 0d3F8D0AF961BA53B0;
	fma.rn.f64 	%fd15799, %fd15798, %fd15792, 0d3F91BF7734CF1C48;
	fma.rn.f64 	%fd15800, %fd15799, %fd15792, 0d3F96E91483144EF7;
	fma.rn.f64 	%fd15801, %fd15800, %fd15792, 0d3F9F1C6E0A4F9F81;
	fma.rn.f64 	%fd15802, %fd15801, %fd15792, 0d3FA6DB6DC27FA92B;
	fma.rn.f64 	%fd15803, %fd15802, %fd15792, 0d3FB333333320F91B;
	fma.rn.f64 	%fd15804, %fd15803, %fd15792, 0d3FC5555555555F4D;
	mul.f64 	%fd15805, %fd15792, %fd15804;
	fma.rn.f64 	%fd2744, %fd15805, %fd2743, %fd2743;
	setp.gt.s32 	%p1845, %r1217, -1;
	@%p1845 bra 	$L__BB1_1888;
	mov.f64 	%fd15810, 0d3C91A62633145C07;
	add.rn.f64 	%fd15811, %fd2744, %fd15810;
	mov.f64 	%fd15812, 0d3FF921FB54442D18;
	add.rn.f64 	%fd17631, %fd15812, %fd15811;
	bra.uni 	$L__BB1_1890;
$L__BB1_1888:
	mov.f64 	%fd15806, 0dBC91A62633145C07;
	add.rn.f64 	%fd15807, %fd2744, %fd15806;
	neg.f64 	%fd15808, %fd15807;
	mov.f64 	%fd15809, 0d3FF921FB54442D18;
	add.rn.f64 	%fd17631, %fd15809, %fd15808;
	bra.uni 	$L__BB1_1890;
$L__BB1_1889:
	mov.f64 	%fd15752, 0d3FF0000000000000;
	sub.f64 	%fd15753, %fd15752, %fd2743;
	{
	.reg .b32 %temp; 
	mov.b64 	{%r3496, %temp}, %fd15753;
	}
	{
	.reg .b32 %temp; 
	mov.b64 	{%temp, %r3497}, %fd15753;
	}
	add.s32 	%r3498, %r3497, -1048576;
	mov.b64 	%fd15754, {%r3496, %r3498};
	rsqrt.approx.ftz.f64 	%fd15755, %fd15754;
	{
	.reg .b32 %temp; 
	mov.b64 	{%r3499, %temp}, %fd15755;
	}
	{
	.reg .b32 %temp; 
	mov.b64 	{%temp, %r3500}, %fd15755;
	}
	add.s32 	%r3501, %r3500, -1048576;
	mov.b64 	%fd15756, {%r3499, %r3501};
	mul.f64 	%fd15757, %fd15754, %fd15755;
	neg.f64 	%fd15758, %fd15757;
	fma.rn.f64 	%fd15759, %fd15757, %fd15758, %fd15754;
	fma.rn.f64 	%fd15760, %fd15759, %fd15756, %fd15757;
	neg.f64 	%fd15761, %fd15760;
	fma.rn.f64 	%fd15762, %fd15755, %fd15761, 0d3FF0000000000000;
	fma.rn.f64 	%fd15763, %fd15762, %fd15756, %fd15756;
	fma.rn.f64 	%fd15764, %fd15760, %fd15761, %fd15754;
	fma.rn.f64 	%fd15765, %fd15764, %fd15763, %fd15760;
	{
	.reg .b32 %temp; 
	mov.b64 	{%r3502, %temp}, %fd15765;
	}
	{
	.reg .b32 %temp; 
	mov.b64 	{%temp, %r3503}, %fd15765;
	}
	add.s32 	%r3504, %r3503, 1048576;
	mov.b64 	%fd15766, {%r3502, %r3504};
	fma.rn.f64 	%fd15767, %fd15753, 0d3EC715B371155F70, 0dBEBAC2FE66FAAC4B;
	fma.rn.f64 	%fd15768, %fd15767, %fd15753, 0d3ED9A9B88EFCD9B8;
	fma.rn.f64 	%fd15769, %fd15768, %fd15753, 0d3EDD0F40A8A0C4C3;
	fma.rn.f64 	%fd15770, %fd15769, %fd15753, 0d3EF46D4CFA9E0E1F;
	fma.rn.f64 	%fd15771, %fd15770, %fd15753, 0d3F079C168D1E2422;
	fma.rn.f64 	%fd15772, %fd15771, %fd15753, 0d3F1C9A88C3BCA540;
	fma.rn.f64 	%fd15773, %fd15772, %fd15753, 0d3F31C4E64BD476DF;
	fma.rn.f64 	%fd15774, %fd15773, %fd15753, 0d3F46E8BA60009C8F;
	fma.rn.f64 	%fd15775, %fd15774, %fd15753, 0d3F5F1C71C62B05A2;
	fma.rn.f64 	%fd15776, %fd15775, %fd15753, 0d3F76DB6DB6DC9F2C;
	fma.rn.f64 	%fd15777, %fd15776, %fd15753, 0d3F9333333333329C;
	fma.rn.f64 	%fd15778, %fd15777, %fd15753, 0d3FB5555555555555;
	setp.lt.s32 	%p1842, %r3497, 1;
	mov.f64 	%fd15779, 0d0000000000000000;
	mul.rn.f64 	%fd15780, %fd2743, %fd15779;
	mul.f64 	%fd15781, %fd15753, %fd15778;
	fma.rn.f64 	%fd15782, %fd15781, %fd15766, %fd15766;
	selp.f64 	%fd15783, %fd15780, %fd15782, %p1842;
	setp.lt.s32 	%p1843, %r3497, 0;
	mov.f64 	%fd15784, 0d7FF0000000000000;
	mul.rn.f64 	%fd15785, %fd15783, %fd15784;
	selp.f64 	%fd15786, %fd15785, %fd15783, %p1843;
	setp.lt.s32 	%p1844, %r1217, 0;
	mov.f64 	%fd15787, 0dBCA1A62633145C07;
	add.rn.f64 	%fd15788, %fd15786, %fd15787;
	neg.f64 	%fd15789, %fd15788;
	mov.f64 	%fd15790, 0d400921FB54442D18;
	add.rn.f64 	%fd15791, %fd15790, %fd15789;
	selp.f64 	%fd17631, %fd15791, %fd15786, %p1844;
$L__BB1_1890:
	mul.f64 	%fd15813, %fd17631, 0d404CA5DC1A63C1F5;
	neg.f64 	%fd15814, %fd15813;
	st.local.v2.f64 	[%rd6], {%fd15813, %fd15814};
	mov.b32 	%r4195, 2;
	bra.uni 	$L__BB1_1946;
$L__BB1_1891:
	div.rn.f64 	%fd15392, %fd2732, %fd2733;
	add.f64 	%fd2749, %fd15392, 0d3FF0000000000000;
	add.f64 	%fd15393, %fd2741, %fd2741;
	mul.f64 	%fd15394, %fd2729, %fd15393;
	div.rn.f64 	%fd2750, %fd15394, %fd2733;
	mul.f64 	%fd15395, %fd2741, %fd2741;
	div.rn.f64 	%fd15396, %fd15395, %fd2733;
	add.f64 	%fd15397, %fd15396, 0dBFF0000000000000;
	mul.f64 	%fd15398, %fd2749, 0dC010000000000000;
	mul.f64 	%fd15399, %fd15398, %fd15397;
	fma.rn.f64 	%fd2751, %fd2750, %fd2750, %fd15399;
	setp.ltu.f64 	%p1792, %fd2751, 0d0000000000000000;
	mov.b32 	%r4195, 0;
	@%p1792 bra 	$L__BB1_1946;
	sqrt.rn.f64 	%fd2752, %fd2751;
	sub.f64 	%fd15400, %fd2752, %fd2750;
	add.f64 	%fd2753, %fd2749, %fd2749;
	div.rn.f64 	%fd2754, %fd15400, %fd2753;
	abs.f64 	%fd2755, %fd2754;
	setp.gtu.f64 	%p1793, %fd2755, 0d3FF0000000000000;
	mov.b32 	%r4195, 0;
	@%p1793 bra 	$L__BB1_1919;
	{
	.reg .b32 %temp; 
	mov.b64 	{%temp, %r1218}, %fd2754;
	}
	{
	.reg .b32 %temp; 
	mov.b64 	{%temp, %r3431}, %fd2755;
	}
	setp.gt.s32 	%p1794, %r3431, 1071801957;
	@%p1794 bra 	$L__BB1_1897;
	mul.f64 	%fd15441, %fd2754, %fd2754;
	fma.rn.f64 	%fd15442, %fd15441, 0d3FB0066BDC1895E9, 0dBFB3823B180754AF;
	fma.rn.f64 	%fd15443, %fd15442, %fd15441, 0d3FB11E52CC2F79AE;
	fma.rn.f64 	%fd15444, %fd15443, %fd15441, 0dBF924EAF3526861B;
	fma.rn.f64 	%fd15445, %fd15444, %fd15441, 0d3F91DF02A31E6CB7;
	fma.rn.f64 	%fd15446, %fd15445, %fd15441, 0d3F847D18B0EEC6CC;
	fma.rn.f64 	%fd15447, %fd15446, %fd15441, 0d3F8D0AF961BA53B0;
	fma.rn.f64 	%fd15448, %fd15447, %fd15441, 0d3F91BF7734CF1C48;
	fma.rn.f64 	%fd15449, %fd15448, %fd15441, 0d3F96E91483144EF7;
	fma.rn.f64 	%fd15450, %fd15449, %fd15441, 0d3F9F1C6E0A4F9F81;
	fma.rn.f64 	%fd15451, %fd15450, %fd15441, 0d3FA6DB6DC27FA92B;
	fma.rn.f64 	%fd15452, %fd15451, %fd15441, 0d3FB333333320F91B;
	fma.rn.f64 	%fd15453, %fd15452, %fd15441, 0d3FC5555555555F4D;
	mul.f64 	%fd15454, %fd15441, %fd15453;
	fma.rn.f64 	%fd2756, %fd15454, %fd2755, %fd2755;
	setp.gt.s32 	%p1798, %r1218, -1;
	@%p1798 bra 	$L__BB1_1896;
	mov.f64 	%fd15459, 0d3C91A62633145C07;
	add.rn.f64 	%fd15460, %fd2756, %fd15459;
	mov.f64 	%fd15461, 0d3FF921FB54442D18;
	add.rn.f64 	%fd17632, %fd15461, %fd15460;
	bra.uni 	$L__BB1_1898;
$L__BB1_1896:
	mov.f64 	%fd15455, 0dBC91A62633145C07;
	add.rn.f64 	%fd15456, %fd2756, %fd15455;
	neg.f64 	%fd15457, %fd15456;
	mov.f64 	%fd15458, 0d3FF921FB54442D18;
	add.rn.f64 	%fd17632, %fd15458, %fd15457;
	bra.uni 	$L__BB1_1898;
$L__BB1_1897:
	mov.f64 	%fd15401, 0d3FF0000000000000;
	sub.f64 	%fd15402, %fd15401, %fd2755;
	{
	.reg .b32 %temp; 
	mov.b64 	{%r3432, %temp}, %fd15402;
	}
	{
	.reg .b32 %temp; 
	mov.b64 	{%temp, %r3433}, %fd15402;
	}
	add.s32 	%r3434, %r3433, -1048576;
	mov.b64 	%fd15403, {%r3432, %r3434};
	rsqrt.approx.ftz.f64 	%fd15404, %fd15403;
	{
	.reg .b32 %temp; 
	mov.b64 	{%r3435, %temp}, %fd15404;
	}
	{
	.reg .b32 %temp; 
	mov.b64 	{%temp, %r3436}, %fd15404;
	}
	add.s32 	%r3437, %r3436, -1048576;
	mov.b64 	%fd15405, {%r3435, %r3437};
	mul.f64 	%fd15406, %fd15403, %fd15404;
	neg.f64 	%fd15407, %fd15406;
	fma.rn.f64 	%fd15408, %fd15406, %fd15407, %fd15403;
	fma.rn.f64 	%fd15409, %fd15408, %fd15405, %fd15406;
	neg.f64 	%fd15410, %fd15409;
	fma.rn.f64 	%fd15411, %fd15404, %fd15410, 0d3FF0000000000000;
	fma.rn.f64 	%fd15412, %fd15411, %fd15405, %fd15405;
	fma.rn.f64 	%fd15413, %fd15409, %fd15410, %fd15403;
	fma.rn.f64 	%fd15414, %fd15413, %fd15412, %fd15409;
	{
	.reg .b32 %temp; 
	mov.b64 	{%r3438, %temp}, %fd15414;
	}
	{
	.reg .b32 %temp; 
	mov.b64 	{%temp, %r3439}, %fd15414;
	}
	add.s32 	%r3440, %r3439, 1048576;
	mov.b64 	%fd15415, {%r3438, %r3440};
	fma.rn.f64 	%fd15416, %fd15402, 0d3EC715B371155F70, 0dBEBAC2FE66FAAC4B;
	fma.rn.f64 	%fd15417, %fd15416, %fd15402, 0d3ED9A9B88EFCD9B8;
	fma.rn.f64 	%fd15418, %fd15417, %fd15402, 0d3EDD0F40A8A0C4C3;
	fma.rn.f64 	%fd15419, %fd15418, %fd15402, 0d3EF46D4CFA9E0E1F;
	fma.rn.f64 	%fd15420, %fd15419, %fd15402, 0d3F079C168D1E2422;
	fma.rn.f64 	%fd15421, %fd15420, %fd15402, 0d3F1C9A88C3BCA540;
	fma.rn.f64 	%fd15422, %fd15421, %fd15402, 0d3F31C4E64BD476DF;
	fma.rn.f64 	%fd15423, %fd15422, %fd15402, 0d3F46E8BA60009C8F;
	fma.rn.f64 	%fd15424, %fd15423, %fd15402, 0d3F5F1C71C62B05A2;
	fma.rn.f64 	%fd15425, %fd15424, %fd15402, 0d3F76DB6DB6DC9F2C;
	fma.rn.f64 	%fd15426, %fd15425, %fd15402, 0d3F9333333333329C;
	fma.rn.f64 	%fd15427, %fd15426, %fd15402, 0d3FB5555555555555;
	setp.lt.s32 	%p1795, %r3433, 1;
	mov.f64 	%fd15428, 0d0000000000000000;
	mul.rn.f64 	%fd15429, %fd2755, %fd15428;
	mul.f64 	%fd15430, %fd15402, %fd15427;
	fma.rn.f64 	%fd15431, %fd15430, %fd15415, %fd15415;
	selp.f64 	%fd15432, %fd15429, %fd15431, %p1795;
	setp.lt.s32 	%p1796, %r3433, 0;
	mov.f64 	%fd15433, 0d7FF0000000000000;
	mul.rn.f64 	%fd15434, %fd15432, %fd15433;
	selp.f64 	%fd15435, %fd15434, %fd15432, %p1796;
	setp.lt.s32 	%p1797, %r1218, 0;
	mov.f64 	%fd15436, 0dBCA1A62633145C07;
	add.rn.f64 	%fd15437, %fd15435, %fd15436;
	neg.f64 	%fd15438, %fd15437;
	mov.f64 	%fd15439, 0d400921FB54442D18;
	add.rn.f64 	%fd15440, %fd15439, %fd15438;
	selp.f64 	%fd17632, %fd15440, %fd15435, %p1797;
$L__BB1_1898:
	neg.f64 	%fd2761, %fd17632;
	abs.f64 	%fd2762, %fd17632;
	setp.neu.f64 	%p1799, %fd2762, 0d7FF0000000000000;
	@%p1799 bra 	$L__BB1_1900;
	mov.f64 	%fd15467, 0d0000000000000000;
	mul.rn.f64 	%fd17634, %fd17632, %fd15467;
	mov.b32 	%r4183, 1;
	bra.uni 	$L__BB1_1903;
$L__BB1_1900:
	mul.f64 	%fd15462, %fd17632, 0d3FE45F306DC9C883;
	cvt.rni.s32.f64 	%r4182, %fd15462;
	cvt.rn.f64.s32 	%fd15463, %r4182;
	fma.rn.f64 	%fd15464, %fd15463, 0dBFF921FB54442D18, %fd17632;
	fma.rn.f64 	%fd15465, %fd15463, 0dBC91A62633145C00, %fd15464;
	fma.rn.f64 	%fd17634, %fd15463, 0dB97B839A252049C0, %fd15465;
	setp.ltu.f64 	%p1800, %fd2762, 0d41E0000000000000;
	@%p1800 bra 	$L__BB1_1902;
	{ // callseq 1548, 0
	.param .b64 param0;
	st.param.f64 	[param0], %fd17632;
	.param .align 16 .b8 retval0[16];
	call.uni (retval0), 
	__internal_trig_reduction_slowpathd, 
	(
	param0
	);
	ld.param.f64 	%fd17634, [retval0];
	ld.param.b32 	%r4182, [retval0+8];
	} // callseq 1548
$L__BB1_1902:
	add.s32 	%r4183, %r4182, 1;
$L__BB1_1903:
	shl.b32 	%r3443, %r4183, 6;
	cvt.u64.u32 	%rd1207, %r3443;
	and.b64  	%rd1208, %rd1207, 64;
	mov.u64 	%rd1209, __cudart_sin_cos_coeffs;
	add.s64 	%rd1210, %rd1209, %rd1208;
	mul.rn.f64 	%fd15468, %fd17634, %fd17634;
	and.b32  	%r3444, %r4183, 1;
	setp.eq.b32 	%p1802, %r3444, 1;
	selp.f64 	%fd15469, 0dBDA8FF8320FD8164, 0d3DE5DB65F9785EBA, %p1802;
	ld.global.nc.v2.f64 	{%fd15470, %fd15471}, [%rd1210];
	fma.rn.f64 	%fd15472, %fd15469, %fd15468, %fd15470;
	fma.rn.f64 	%fd15473, %fd15472, %fd15468, %fd15471;
	ld.global.nc.v2.f64 	{%fd15474, %fd15475}, [%rd1210+16];
	fma.rn.f64 	%fd15476, %fd15473, %fd15468, %fd15474;
	fma.rn.f64 	%fd15477, %fd15476, %fd15468, %fd15475;
	ld.global.nc.v2.f64 	{%fd15478, %fd15479}, [%rd1210+32];
	fma.rn.f64 	%fd15480, %fd15477, %fd15468, %fd15478;
	fma.rn.f64 	%fd15481, %fd15480, %fd15468, %fd15479;
	fma.rn.f64 	%fd15482, %fd15481, %fd17634, %fd17634;
	fma.rn.f64 	%fd15483, %fd15481, %fd15468, 0d3FF0000000000000;
	selp.f64 	%fd15484, %fd15483, %fd15482, %p1802;
	and.b32  	%r3445, %r4183, 2;
	setp.eq.s32 	%p1803, %r3445, 0;
	mov.f64 	%fd15485, 0d0000000000000000;
	sub.f64 	%fd15486, %fd15485, %fd15484;
	selp.f64 	%fd2768, %fd15484, %fd15486, %p1803;
	@%p1799 bra 	$L__BB1_1905;
	mov.f64 	%fd15492, 0d0000000000000000;
	mul.rn.f64 	%fd17635, %fd17632, %fd15492;
	mov.b32 	%r4184, 0;
	bra.uni 	$L__BB1_1907;
$L__BB1_1905:
	mul.f64 	%fd15487, %fd17632, 0d3FE45F306DC9C883;
	cvt.rni.s32.f64 	%r4184, %fd15487;
	cvt.rn.f64.s32 	%fd15488, %r4184;
	fma.rn.f64 	%fd15489, %fd15488, 0dBFF921FB54442D18, %fd17632;
	fma.rn.f64 	%fd15490, %fd15488, 0dBC91A62633145C00, %fd15489;
	fma.rn.f64 	%fd17635, %fd15488, 0dB97B839A252049C0, %fd15490;
	setp.ltu.f64 	%p1804, %fd2762, 0d41E0000000000000;
	@%p1804 bra 	$L__BB1_1907;
	{ // callseq 1549, 0
	.param .b64 param0;
	st.param.f64 	[param0], %fd17632;
	.param .align 16 .b8 retval0[16];
	call.uni (retval0), 
	__internal_trig_reduction_slowpathd, 
	(
	param0
	);
	ld.param.f64 	%fd17635, [retval0];
	ld.param.b32 	%r4184, [retval0+8];
	} // callseq 1549
$L__BB1_1907:
	shl.b32 	%r3448, %r4184, 6;
	cvt.u64.u32 	%rd1211, %r3448;
	and.b64  	%rd1212, %rd1211, 64;
	mov.u64 	%rd1213, __cudart_sin_cos_coeffs;
	add.s64 	%rd1214, %rd1213, %rd1212;
	mul.rn.f64 	%fd15493, %fd17635, %fd17635;
	and.b32  	%r3449, %r4184, 1;
	setp.eq.b32 	%p1806, %r3449, 1;
	selp.f64 	%fd15494, 0dBDA8FF8320FD8164, 0d3DE5DB65F9785EBA, %p1806;
	ld.global.nc.v2.f64 	{%fd15495, %fd15496}, [%rd1214];
	fma.rn.f64 	%fd15497, %fd15494, %fd15493, %fd15495;
	fma.rn.f64 	%fd15498, %fd15497, %fd15493, %fd15496;
	ld.global.nc.v2.f64 	{%fd15499, %fd15500}, [%rd1214+16];
	fma.rn.f64 	%fd15501, %fd15498, %fd15493, %fd15499;
	fma.rn.f64 	%fd15502, %fd15501, %fd15493, %fd15500;
	ld.global.nc.v2.f64 	{%fd15503, %fd15504}, [%rd1214+32];
	fma.rn.f64 	%fd15505, %fd15502, %fd15493, %fd15503;
	fma.rn.f64 	%fd15506, %fd15505, %fd15493, %fd15504;
	fma.rn.f64 	%fd15507, %fd15506, %fd17635, %fd17635;
	fma.rn.f64 	%fd15508, %fd15506, %fd15493, 0d3FF0000000000000;
	selp.f64 	%fd15509, %fd15508, %fd15507, %p1806;
	and.b32  	%r3450, %r4184, 2;
	setp.eq.s32 	%p1807, %r3450, 0;
	mov.f64 	%fd15510, 0d0000000000000000;
	sub.f64 	%fd15511, %fd15510, %fd15509;
	selp.f64 	%fd15512, %fd15509, %fd15511, %p1807;
	mul.f64 	%fd15513, %fd2730, %fd15512;
	mul.f64 	%fd15514, %fd2729, %fd2768;
	sub.f64 	%fd15515, %fd15513, %fd15514;
	sub.f64 	%fd2773, %fd15515, %fd2741;
	@%p1799 bra 	$L__BB1_1909;
	mov.f64 	%fd15521, 0d0000000000000000;
	mul.rn.f64 	%fd17637, %fd2761, %fd15521;
	mov.b32 	%r4186, 1;
	bra.uni 	$L__BB1_1912;
$L__BB1_1909:
	mul.f64 	%fd15516, %fd17632, 0dBFE45F306DC9C883;
	cvt.rni.s32.f64 	%r4185, %fd15516;
	cvt.rn.f64.s32 	%fd15517, %r4185;
	fma.rn.f64 	%fd15518, %fd15517, 0dBFF921FB54442D18, %fd2761;
	fma.rn.f64 	%fd15519, %fd15517, 0dBC91A62633145C00, %fd15518;
	fma.rn.f64 	%fd17637, %fd15517, 0dB97B839A252049C0, %fd15519;
	setp.ltu.f64 	%p1808, %fd2762, 0d41E0000000000000;
	@%p1808 bra 	$L__BB1_1911;
	{ // callseq 1550, 0
	.param .b64 param0;
	st.param.f64 	[param0], %fd2761;
	.param .align 16 .b8 retval0[16];
	call.uni (retval0), 
	__internal_trig_reduction_slowpathd, 
	(
	param0
	);
	ld.param.f64 	%fd17637, [retval0];
	ld.param.b32 	%r4185, [retval0+8];
	} // callseq 1550
$L__BB1_1911:
	add.s32 	%r4186, %r4185, 1;
$L__BB1_1912:
	shl.b32 	%r3453, %r4186, 6;
	cvt.u64.u32 	%rd1215, %r3453;
	and.b64  	%rd1216, %rd1215, 64;
	mov.u64 	%rd1217, __cudart_sin_cos_coeffs;
	add.s64 	%rd1218, %rd1217, %rd1216;
	mul.rn.f64 	%fd15522, %fd17637, %fd17637;
	and.b32  	%r3454, %r4186, 1;
	setp.eq.b32 	%p1810, %r3454, 1;
	selp.f64 	%fd15523, 0dBDA8FF8320FD8164, 0d3DE5DB65F9785EBA, %p1810;
	ld.global.nc.v2.f64 	{%fd15524, %fd15525}, [%rd1218];
	fma.rn.f64 	%fd15526, %fd15523, %fd15522, %fd15524;
	fma.rn.f64 	%fd15527, %fd15526, %fd15522, %fd15525;
	ld.global.nc.v2.f64 	{%fd15528, %fd15529}, [%rd1218+16];
	fma.rn.f64 	%fd15530, %fd15527, %fd15522, %fd15528;
	fma.rn.f64 	%fd15531, %fd15530, %fd15522, %fd15529;
	ld.global.nc.v2.f64 	{%fd15532, %fd15533}, [%rd1218+32];
	fma.rn.f64 	%fd15534, %fd15531, %fd15522, %fd15532;
	fma.rn.f64 	%fd15535, %fd15534, %fd15522, %fd15533;
	fma.rn.f64 	%fd15536, %fd15535, %fd17637, %fd17637;
	fma.rn.f64 	%fd15537, %fd15535, %fd15522, 0d3FF0000000000000;
	selp.f64 	%fd15538, %fd15537, %fd15536, %p1810;
	and.b32  	%r3455, %r4186, 2;
	setp.eq.s32 	%p1811, %r3455, 0;
	mov.f64 	%fd15539, 0d0000000000000000;
	sub.f64 	%fd15540, %fd15539, %fd15538;
	selp.f64 	%fd2779, %fd15538, %fd15540, %p1811;
	@%p1799 bra 	$L__BB1_1914;
	mov.f64 	%fd15546, 0d0000000000000000;
	mul.rn.f64 	%fd17638, %fd2761, %fd15546;
	mov.b32 	%r4187, 0;
	bra.uni 	$L__BB1_1916;
$L__BB1_1914:
	mul.f64 	%fd15541, %fd17632, 0dBFE45F306DC9C883;
	cvt.rni.s32.f64 	%r4187, %fd15541;
	cvt.rn.f64.s32 	%fd15542, %r4187;
	fma.rn.f64 	%fd15543, %fd15542, 0dBFF921FB54442D18, %fd2761;
	fma.rn.f64 	%fd15544, %fd15542, 0dBC91A62633145C00, %fd15543;
	fma.rn.f64 	%fd17638, %fd15542, 0dB97B839A252049C0, %fd15544;
	setp.ltu.f64 	%p1812, %fd2762, 0d41E0000000000000;
	@%p1812 bra 	$L__BB1_1916;
	{ // callseq 1551, 0
	.param .b64 param0;
	st.param.f64 	[param0], %fd2761;
	.param .align 16 .b8 retval0[16];
	call.uni (retval0), 
	__internal_trig_reduction_slowpathd, 
	(
	param0
	);
	ld.param.f64 	%fd17638, [retval0];
	ld.param.b32 	%r4187, [retval0+8];
	} // callseq 1551
$L__BB1_1916:
	shl.b32 	%r3458, %r4187, 6;
	cvt.u64.u32 	%rd1219, %r3458;
	and.b64  	%rd1220, %rd1219, 64;
	mov.u64 	%rd1221, __cudart_sin_cos_coeffs;
	add.s64 	%rd1222, %rd1221, %rd1220;
	mul.rn.f64 	%fd15547, %fd17638, %fd17638;
	and.b32  	%r3459, %r4187, 1;
	setp.eq.b32 	%p1813, %r3459, 1;
	selp.f64 	%fd15548, 0dBDA8FF8320FD8164, 0d3DE5DB65F9785EBA, %p1813;
	ld.global.nc.v2.f64 	{%fd15549, %fd15550}, [%rd1222];
	fma.rn.f64 	%fd15551, %fd15548, %fd15547, %fd15549;
	fma.rn.f64 	%fd15552, %fd15551, %fd15547, %fd15550;
	ld.global.nc.v2.f64 	{%fd15553, %fd15554}, [%rd1222+16];
	fma.rn.f64 	%fd15555, %fd15552, %fd15547, %fd15553;
	fma.rn.f64 	%fd15556, %fd15555, %fd15547, %fd15554;
	ld.global.nc.v2.f64 	{%fd15557, %fd15558}, [%rd1222+32];
	fma.rn.f64 	%fd15559, %fd15556, %fd15547, %fd15557;
	fma.rn.f64 	%fd15560, %fd15559, %fd15547, %fd15558;
	fma.rn.f64 	%fd15561, %fd15560, %fd17638, %fd17638;
	fma.rn.f64 	%fd15562, %fd15560, %fd15547, 0d3FF0000000000000;
	selp.f64 	%fd15563, %fd15562, %fd15561, %p1813;
	and.b32  	%r3460, %r4187, 2;
	setp.eq.s32 	%p1814, %r3460, 0;
	mov.f64 	%fd15564, 0d0000000000000000;
	sub.f64 	%fd15565, %fd15564, %fd15563;
	selp.f64 	%fd15566, %fd15563, %fd15565, %p1814;
	mul.f64 	%fd15567, %fd2730, %fd15566;
	mul.f64 	%fd15568, %fd2729, %fd2779;
	sub.f64 	%fd15569, %fd15567, %fd15568;
	sub.f64 	%fd15570, %fd15569, %fd2741;
	abs.f64 	%fd15571, %fd15570;
	abs.f64 	%fd15572, %fd2773;
	setp.geu.f64 	%p1815, %fd15572, %fd15571;
	@%p1815 bra 	$L__BB1_1918;
	mul.f64 	%fd15574, %fd17632, 0d404CA5DC1A63C1F5;
	st.local.f64 	[%rd6], %fd15574;
	mov.b32 	%r4195, 1;
	bra.uni 	$L__BB1_1919;
$L__BB1_1918:
	mul.f64 	%fd15573, %fd17632, 0dC04CA5DC1A63C1F5;
	st.local.f64 	[%rd6], %fd15573;
	mov.b32 	%r4195, 1;
$L__BB1_1919:
	neg.f64 	%fd15575, %fd2750;
	sub.f64 	%fd15576, %fd15575, %fd2752;
	div.rn.f64 	%fd2784, %fd15576, %fd2753;
	abs.f64 	%fd2785, %fd2784;
	setp.gtu.f64 	%p1816, %fd2785, 0d3FF0000000000000;
	@%p1816 bra 	$L__BB1_1946;
	{
	.reg .b32 %temp; 
	mov.b64 	{%temp, %r1236}, %fd2784;
	}
	{
	.reg .b32 %temp; 
	mov.b64 	{%temp, %r3463}, %fd2785;
	}
	setp.gt.s32 	%p1817, %r3463, 1071801957;
	@%p1817 bra 	$L__BB1_1924;
	mul.f64 	%fd15617, %fd2784, %fd2784;
	fma.rn.f64 	%fd15618, %fd15617, 0d3FB0066BDC1895E9, 0dBFB3823B180754AF;
	fma.rn.f64 	%fd15619, %fd15618, %fd15617, 0d3FB11E52CC2F79AE;
	fma.rn.f64 	%fd15620, %fd15619, %fd15617, 0dBF924EAF3526861B;
	fma.rn.f64 	%fd15621, %fd15620, %fd15617, 0d3F91DF02A31E6CB7;
	fma.rn.f64 	%fd15622, %fd15621, %fd15617, 0d3F847D18B0EEC6CC;
	fma.rn.f64 	%fd15623, %fd15622, %fd15617, 0d3F8D0AF961BA53B0;
	fma.rn.f64 	%fd15624, %fd15623, %fd15617, 0d3F91BF7734CF1C48;
	fma.rn.f64 	%fd15625, %fd15624, %fd15617, 0d3F96E91483144EF7;
	fma.rn.f64 	%fd15626, %fd15625, %fd15617, 0d3F9F1C6E0A4F9F81;
	fma.rn.f64 	%fd15627, %fd15626, %fd15617, 0d3FA6DB6DC27FA92B;
	fma.rn.f64 	%fd15628, %fd15627, %fd15617, 0d3FB333333320F91B;
	fma.rn.f64 	%fd15629, %fd15628, %fd15617, 0d3FC5555555555F4D;
	mul.f64 	%fd15630, %fd15617, %fd15629;
	fma.rn.f64 	%fd2786, %fd15630, %fd2785, %fd2785;
	setp.gt.s32 	%p1821, %r1236, -1;
	@%p1821 bra 	$L__BB1_1923;
	mov.f64 	%fd15635, 0d3C91A62633145C07;
	add.rn.f64 	%fd15636, %fd2786, %fd15635;
	mov.f64 	%fd15637, 0d3FF921FB54442D18;
	add.rn.f64 	%fd17639, %fd15637, %fd15636;
	bra.uni 	$L__BB1_1925;
$L__BB1_1923:
	mov.f64 	%fd15631, 0dBC91A62633145C07;
	add.rn.f64 	%fd15632, %fd2786, %fd15631;
	neg.f64 	%fd15633, %fd15632;
	mov.f64 	%fd15634, 0d3FF921FB54442D18;
	add.rn.f64 	%fd17639, %fd15634, %fd15633;
	bra.uni 	$L__BB1_1925;
$L__BB1_1924:
	mov.f64 	%fd15577, 0d3FF0000000000000;
	sub.f64 	%fd15578, %fd15577, %fd2785;
	{
	.reg .b32 %temp; 
	mov.b64 	{%r3464, %temp}, %fd15578;
	}
	{
	.reg .b32 %temp; 
	mov.b64 	{%temp, %r3465}, %fd15578;
	}
	add.s32 	%r3466, %r3465, -1048576;
	mov.b64 	%fd15579, {%r3464, %r3466};
	rsqrt.approx.ftz.f64 	%fd15580, %fd15579;
	{
	.reg .b32 %temp; 
	mov.b64 	{%r3467, %temp}, %fd15580;
	}
	{
	.reg .b32 %temp; 
	mov.b64 	{%temp, %r3468}, %fd15580;
	}
	add.s32 	%r3469, %r3468, -1048576;
	mov.b64 	%fd15581, {%r3467, %r3469};
	mul.f64 	%fd15582, %fd15579, %fd15580;
	neg.f64 	%fd15583, %fd15582;
	fma.rn.f64 	%fd15584, %fd15582, %fd15583, %fd15579;
	fma.rn.f64 	%fd15585, %fd15584, %fd15581, %fd15582;
	neg.f64 	%fd15586, %fd15585;
	fma.rn.f64 	%fd15587, %fd15580, %fd15586, 0d3FF0000000000000;
	fma.rn.f64 	%fd15588, %fd15587, %fd15581, %fd15581;
	fma.rn.f64 	%fd15589, %fd15585, %fd15586, %fd15579;
	fma.rn.f64 	%fd15590, %fd15589, %fd15588, %fd15585;
	{
	.reg .b32 %temp; 
	mov.b64 	{%r3470, %temp}, %fd15590;
	}
	{
	.reg .b32 %temp; 
	mov.b64 	{%temp, %r3471}, %fd15590;
	}
	add.s32 	%r3472, %r3471, 1048576;
	mov.b64 	%fd15591, {%r3470, %r3472};
	fma.rn.f64 	%fd15592, %fd15578, 0d3EC715B371155F70, 0dBEBAC2FE66FAAC4B;
	fma.rn.f64 	%fd15593, %fd15592, %fd15578, 0d3ED9A9B88EFCD9B8;
	fma.rn.f64 	%fd15594, %fd15593, %fd15578, 0d3EDD0F40A8A0C4C3;
	fma.rn.f64 	%fd15595, %fd15594, %fd15578, 0d3EF46D4CFA9E0E1F;
	fma.rn.f64 	%fd15596, %fd15595, %fd15578, 0d3F079C168D1E2422;
	fma.rn.f64 	%fd15597, %fd15596, %fd15578, 0d3F1C9A88C3BCA540;
	fma.rn.f64 	%fd15598, %fd15597, %fd15578, 0d3F31C4E64BD476DF;
	fma.rn.f64 	%fd15599, %fd15598, %fd15578, 0d3F46E8BA60009C8F;
	fma.rn.f64 	%fd15600, %fd15599, %fd15578, 0d3F5F1C71C62B05A2;
	fma.rn.f64 	%fd15601, %fd15600, %fd15578, 0d3F76DB6DB6DC9F2C;
	fma.rn.f64 	%fd15602, %fd15601, %fd15578, 0d3F9333333333329C;
	fma.rn.f64 	%fd15603, %fd15602, %fd15578, 0d3FB5555555555555;
	setp.lt.s32 	%p1818, %r3465, 1;
	mov.f64 	%fd15604, 0d0000000000000000;
	mul.rn.f64 	%fd15605, %fd2785, %fd15604;
	mul.f64 	%fd15606, %fd15578, %fd15603;
	fma.rn.f64 	%fd15607, %fd15606, %fd15591, %fd15591;
	selp.f64 	%fd15608, %fd15605, %fd15607, %p1818;
	setp.lt.s32 	%p1819, %r3465, 0;
	mov.f64 	%fd15609, 0d7FF0000000000000;
	mul.rn.f64 	%fd15610, %fd15608, %fd15609;
	selp.f64 	%fd15611, %fd15610, %fd15608, %p1819;
	setp.lt.s32 	%p1820, %r1236, 0;
	mov.f64 	%fd15612, 0dBCA1A62633145C07;
	add.rn.f64 	%fd15613, %fd15611, %fd15612;
	neg.f64 	%fd15614, %fd15613;
	mov.f64 	%fd15615, 0d400921FB54442D18;
	add.rn.f64 	%fd15616, %fd15615, %fd15614;
	selp.f64 	%fd17639, %fd15616, %fd15611, %p1820;
$L__BB1_1925:
	neg.f64 	%fd2791, %fd17639;
	abs.f64 	%fd2792, %fd17639;
	setp.neu.f64 	%p1822, %fd2792, 0d7FF0000000000000;
	@%p1822 bra 	$L__BB1_1927;
	mov.f64 	%fd15643, 0d0000000000000000;
	mul.rn.f64 	%fd17641, %fd17639, %fd15643;
	mov.b32 	%r4190, 1;
	bra.uni 	$L__BB1_1930;
$L__BB1_1927:
	mul.f64 	%fd15638, %fd17639, 0d3FE45F306DC9C883;
	cvt.rni.s32.f64 	%r4189, %fd15638;
	cvt.rn.f64.s32 	%fd15639, %r4189;
	fma.rn.f64 	%fd15640, %fd15639, 0dBFF921FB54442D18, %fd17639;
	fma.rn.f64 	%fd15641, %fd15639, 0dBC91A62633145C00, %fd15640;
	fma.rn.f64 	%fd17641, %fd15639, 0dB97B839A252049C0, %fd15641;
	setp.ltu.f64 	%p1823, %fd2792, 0d41E0000000000000;
	@%p1823 bra 	$L__BB1_1929;
	{ // callseq 1552, 0
	.param .b64 param0;
	st.param.f64 	[param0], %fd17639;
	.param .align 16 .b8 retval0[16];
	call.uni (retval0), 
	__internal_trig_reduction_slowpathd, 
	(
	param0
	);
	ld.param.f64 	%fd17641, [retval0];
	ld.param.b32 	%r4189, [retval0+8];
	} // callseq 1552
$L__BB1_1929:
	add.s32 	%r4190, %r4189, 1;
$L__BB1_1930:
	shl.b32 	%r3475, %r4190, 6;
	cvt.u64.u32 	%rd1223, %r3475;
	and.b64  	%rd1224, %rd1223, 64;
	mov.u64 	%rd1225, __cudart_sin_cos_coeffs;
	add.s64 	%rd1226, %rd1225, %rd1224;
	mul.rn.f64 	%fd15644, %fd17641, %fd17641;
	and.b32  	%r3476, %r4190, 1;
	setp.eq.b32 	%p1825, %r3476, 1;
	selp.f64 	%fd15645, 0dBDA8FF8320FD8164, 0d3DE5DB65F9785EBA, %p1825;
	ld.global.nc.v2.f64 	{%fd15646, %fd15647}, [%rd1226];
	fma.rn.f64 	%fd15648, %fd15645, %fd15644, %fd15646;
	fma.rn.f64 	%fd15649, %fd15648, %fd15644, %fd15647;
	ld.global.nc.v2.f64 	{%fd15650, %fd15651}, [%rd1226+16];
	fma.rn.f64 	%fd15652, %fd15649, %fd15644, %fd15650;
	fma.rn.f64 	%fd15653, %fd15652, %fd15644, %fd15651;
	ld.global.nc.v2.f64 	{%fd15654, %fd15655}, [%rd1226+32];
	fma.rn.f64 	%fd15656, %fd15653, %fd15644, %fd15654;
	fma.rn.f64 	%fd15657, %fd15656, %fd15644, %fd15655;
	fma.rn.f64 	%fd15658, %fd15657, %fd17641, %fd17641;
	fma.rn.f64 	%fd15659, %fd15657, %fd15644, 0d3FF0000000000000;
	selp.f64 	%fd15660, %fd15659, %fd15658, %p1825;
	and.b32  	%r3477, %r4190, 2;
	setp.eq.s32 	%p1826, %r3477, 0;
	mov.f64 	%fd15661, 0d0000000000000000;
	sub.f64 	%fd15662, %fd15661, %fd15660;
	selp.f64 	%fd2798, %fd15660, %fd15662, %p1826;
	@%p1822 bra 	$L__BB1_1932;
	mov.f64 	%fd15668, 0d0000000000000000;
	mul.rn.f64 	%fd17642, %fd17639, %fd15668;
	mov.b32 	%r4191, 0;
	bra.uni 	$L__BB1_1934;
$L__BB1_1932:
	mul.f64 	%fd15663, %fd17639, 0d3FE45F306DC9C883;
	cvt.rni.s32.f64 	%r4191, %fd15663;
	cvt.rn.f64.s32 	%fd15664, %r4191;
	fma.rn.f64 	%fd15665, %fd15664, 0dBFF921FB54442D18, %fd17639;
	fma.rn.f64 	%fd15666, %fd15664, 0dBC91A62633145C00, %fd15665;
	fma.rn.f64 	%fd17642, %fd15664, 0dB97B839A252049C0, %fd15666;
	setp.ltu.f64 	%p1827, %fd2792, 0d41E0000000000000;
	@%p1827 bra 	$L__BB1_1934;
	{ // callseq 1553, 0
	.param .b64 param0;
	st.param.f64 	[param0], %fd17639;
	.param .align 16 .b8 retval0[16];
	call.uni (retval0), 
	__internal_trig_reduction_slowpathd, 
	(
	param0
	);
	ld.param.f64 	%fd17642, [retval0];
	ld.param.b32 	%r4191, [retval0+8];
	} // callseq 1553
$L__BB1_1934:
	shl.b32 	%r3480, %r4191, 6;
	cvt.u64.u32 	%rd1227, %r3480;
	and.b64  	%rd1228, %rd1227, 64;
	mov.u64 	%rd1229, __cudart_sin_cos_coeffs;
	add.s64 	%rd1230, %rd1229, %rd1228;
	mul.rn.f64 	%fd15669, %fd17642, %fd17642;
	and.b32  	%r3481, %r4191, 1;
	setp.eq.b32 	%p1829, %r3481, 1;
	selp.f64 	%fd15670, 0dBDA8FF8320FD8164, 0d3DE5DB65F9785EBA, %p1829;
	ld.global.nc.v2.f64 	{%fd15671, %fd15672}, [%rd1230];
	fma.rn.f64 	%fd15673, %fd15670, %fd15669, %fd15671;
	fma.rn.f64 	%fd15674, %fd15673, %fd15669, %fd15672;
	ld.global.nc.v2.f64 	{%fd15675, %fd15676}, [%rd1230+16];
	fma.rn.f64 	%fd15677, %fd15674, %fd15669, %fd15675;
	fma.rn.f64 	%fd15678, %fd15677, %fd15669, %fd15676;
	ld.global.nc.v2.f64 	{%fd15679, %fd15680}, [%rd1230+32];
	fma.rn.f64 	%fd15681, %fd15678, %fd15669, %fd15679;
	fma.rn.f64 	%fd15682, %fd15681, %fd15669, %fd15680;
	fma.rn.f64 	%fd15683, %fd15682, %fd17642, %fd17642;
	fma.rn.f64 	%fd15684, %fd15682, %fd15669, 0d3FF0000000000000;
	selp.f64 	%fd15685, %fd15684, %fd15683, %p1829;
	and.b32  	%r3482, %r4191, 2;
	setp.eq.s32 	%p1830, %r3482, 0;
	mov.f64 	%fd15686, 0d0000000000000000;
	sub.f64 	%fd15687, %fd15686, %fd15685;
	selp.f64 	%fd15688, %fd15685, %fd15687, %p1830;
	mul.f64 	%fd15689, %fd2730, %fd15688;
	mul.f64 	%fd15690, %fd2729, %fd2798;
	sub.f64 	%fd15691, %fd15689, %fd15690;
	sub.f64 	%fd2803, %fd15691, %fd2741;
	@%p1822 bra 	$L__BB1_1936;
	mov.f64 	%fd15697, 0d0000000000000000;
	mul.rn.f64 	%fd17644, %fd2791, %fd15697;
	mov.b32 	%r4193, 1;
	bra.uni 	$L__BB1_1939;
$L__BB1_1936:
	mul.f64 	%fd15692, %fd17639, 0dBFE45F306DC9C883;
	cvt.rni.s32.f64 	%r4192, %fd15692;
	cvt.rn.f64.s32 	%fd15693, %r4192;
	fma.rn.f64 	%fd15694, %fd15693, 0dBFF921FB54442D18, %fd2791;
	fma.rn.f64 	%fd15695, %fd15693, 0dBC91A62633145C00, %fd15694;
	fma.rn.f64 	%fd17644, %fd15693, 0dB97B839A252049C0, %fd15695;
	setp.ltu.f64 	%p1831, %fd2792, 0d41E0000000000000;
	@%p1831 bra 	$L__BB1_1938;
	{ // callseq 1554, 0
	.param .b64 param0;
	st.param.f64 	[param0], %fd2791;
	.param .align 16 .b8 retval0[16];
	call.uni (retval0), 
	__internal_trig_reduction_slowpathd, 
	(
	param0
	);
	ld.param.f64 	%fd17644, [retval0];
	ld.param.b32 	%r4192, [retval0+8];
	} // callseq 1554
$L__BB1_1938:
	add.s32 	%r4193, %r4192, 1;
$L__BB1_1939:
	shl.b32 	%r3485, %r4193, 6;
	cvt.u64.u32 	%rd1231, %r3485;
	and.b64  	%rd1232, %rd1231, 64;
	mov.u64 	%rd1233, __cudart_sin_cos_coeffs;
	add.s64 	%rd1234, %rd1233, %rd1232;
	mul.rn.f64 	%fd15698, %fd17644, %fd17644;
	and.b32  	%r3486, %r4193, 1;
	setp.eq.b32 	%p1833, %r3486, 1;
	selp.f64 	%fd15699, 0dBDA8FF8320FD8164, 0d3DE5DB65F9785EBA, %p1833;
	ld.global.nc.v2.f64 	{%fd15700, %fd15701}, [%rd1234];
	fma.rn.f64 	%fd15702, %fd15699, %fd15698, %fd15700;
	fma.rn.f64 	%fd15703, %fd15702, %fd15698, %fd15701;
	ld.global.nc.v2.f64 	{%fd15704, %fd15705}, [%rd1234+16];
	fma.rn.f64 	%fd15706, %fd15703, %fd15698, %fd15704;
	fma.rn.f64 	%fd15707, %fd15706, %fd15698, %fd15705;
	ld.global.nc.v2.f64 	{%fd15708, %fd15709}, [%rd1234+32];
	fma.rn.f64 	%fd15710, %fd15707, %fd15698, %fd15708;
	fma.rn.f64 	%fd15711, %fd15710, %fd15698, %fd15709;
	fma.rn.f64 	%fd15712, %fd15711, %fd17644, %fd17644;
	fma.rn.f64 	%fd15713, %fd15711, %fd15698, 0d3FF0000000000000;
	selp.f64 	%fd15714, %fd15713, %fd15712, %p1833;
	and.b32  	%r3487, %r4193, 2;
	setp.eq.s32 	%p1834, %r3487, 0;
	mov.f64 	%fd15715, 0d0000000000000000;
	sub.f64 	%fd15716, %fd15715, %fd15714;
	selp.f64 	%fd2809, %fd15714, %fd15716, %p1834;
	@%p1822 bra 	$L__BB1_1941;
	mov.f64 	%fd15722, 0d0000000000000000;
	mul.rn.f64 	%fd17645, %fd2791, %fd15722;
	mov.b32 	%r4194, 0;
	bra.uni 	$L__BB1_1943;
$L__BB1_1941:
	mul.f64 	%fd15717, %fd17639, 0dBFE45F306DC9C883;
	cvt.rni.s32.f64 	%r4194, %fd15717;
	cvt.rn.f64.s32 	%fd15718, %r4194;
	fma.rn.f64 	%fd15719, %fd15718, 0dBFF921FB54442D18, %fd2791;
	fma.rn.f64 	%fd15720, %fd15718, 0dBC91A62633145C00, %fd15719;
	fma.rn.f64 	%fd17645, %fd15718, 0dB97B839A252049C0, %fd15720;
	setp.ltu.f64 	%p1835, %fd2792, 0d41E0000000000000;
	@%p1835 bra 	$L__BB1_1943;
	{ // callseq 1555, 0
	.param .b64 param0;
	st.param.f64 	[param0], %fd2791;
	.param .align 16 .b8 retval0[16];
	call.uni (retval0), 
	__internal_trig_reduction_slowpathd, 
	(
	param0
	);
	ld.param.f64 	%fd17645, [retval0];
	ld.param.b32 	%r4194, [retval0+8];
	} // callseq 1555
$L__BB1_1943:
	shl.b32 	%r3490, %r4194, 6;
	cvt.u64.u32 	%rd1235, %r3490;
	and.b64  	%rd1236, %rd1235, 64;
	mov.u64 	%rd1237, __cudart_sin_cos_coeffs;
	add.s64 	%rd1238, %rd1237, %rd1236;
	mul.rn.f64 	%fd15723, %fd17645, %fd17645;
	and.b32  	%r3491, %r4194, 1;
	setp.eq.b32 	%p1836, %r3491, 1;
	selp.f64 	%fd15724, 0dBDA8FF8320FD8164, 0d3DE5DB65F9785EBA, %p1836;
	ld.global.nc.v2.f64 	{%fd15725, %fd15726}, [%rd1238];
	fma.rn.f64 	%fd15727, %fd15724, %fd15723, %fd15725;
	fma.rn.f64 	%fd15728, %fd15727, %fd15723, %fd15726;
	ld.global.nc.v2.f64 	{%fd15729, %fd15730}, [%rd1238+16];
	fma.rn.f64 	%fd15731, %fd15728, %fd15723, %fd15729;
	fma.rn.f64 	%fd15732, %fd15731, %fd15723, %fd15730;
	ld.global.nc.v2.f64 	{%fd15733, %fd15734}, [%rd1238+32];
	fma.rn.f64 	%fd15735, %fd15732, %fd15723, %fd15733;
	fma.rn.f64 	%fd15736, %fd15735, %fd15723, %fd15734;
	fma.rn.f64 	%fd15737, %fd15736, %fd17645, %fd17645;
	fma.rn.f64 	%fd15738, %fd15736, %fd15723, 0d3FF0000000000000;
	selp.f64 	%fd15739, %fd15738, %fd15737, %p1836;
	and.b32  	%r3492, %r4194, 2;
	setp.eq.s32 	%p1837, %r3492, 0;
	mov.f64 	%fd15740, 0d0000000000000000;
	sub.f64 	%fd15741, %fd15740, %fd15739;
	selp.f64 	%fd15742, %fd15739, %fd15741, %p1837;
	mul.f64 	%fd15743, %fd2730, %fd15742;
	mul.f64 	%fd15744, %fd2729, %fd2809;
	sub.f64 	%fd15745, %fd15743, %fd15744;
	sub.f64 	%fd15746, %fd15745, %fd2741;
	abs.f64 	%fd15747, %fd15746;
	abs.f64 	%fd15748, %fd2803;
	setp.geu.f64 	%p1838, %fd15748, %fd15747;
	@%p1838 bra 	$L__BB1_1945;
	mul.f64 	%fd15750, %fd17639, 0d404CA5DC1A63C1F5;
	mul.wide.u32 	%rd1241, %r4195, 8;
	add.s64 	%rd1242, %rd6, %rd1241;
	st.local.f64 	[%rd1242], %fd15750;
	add.s32 	%r4195, %r4195, 1;
	bra.uni 	$L__BB1_1946;
$L__BB1_1945:
	mul.f64 	%fd15749, %fd17639, 0dC04CA5DC1A63C1F5;
	mul.wide.u32 	%rd1239, %r4195, 8;
	add.s64 	%rd1240, %rd6, %rd1239;
	st.local.f64 	[%rd1240], %fd15749;
	add.s32 	%r4195, %r4195, 1;
$L__BB1_1946:
	setp.eq.s32 	%p1846, %r4195, 0;
	@%p1846 bra 	$L__BB1_1977;
	ld.local.f64 	%fd15815, [%rd6];
	mul.f64 	%fd2814, %fd15815, 0d3F91DF46A2529D3A;
	abs.f64 	%fd2815, %fd2814;
	setp.neu.f64 	%p1847, %fd2815, 0d7FF0000000000000;
	@%p1847 bra 	$L__BB1_1949;
	mov.f64 	%fd15821, 0d0000000000000000;
	mul.rn.f64 	%fd17647, %fd2814, %fd15821;
	mov.b32 	%r4197, 1;
	bra.uni 	$L__BB1_1952;
$L__BB1_1949:
	mul.f64 	%fd15816, %fd2814, 0d3FE45F306DC9C883;
	cvt.rni.s32.f64 	%r4196, %fd15816;
	cvt.rn.f64.s32 	%fd15817, %r4196;
	fma.rn.f64 	%fd15818, %fd15817, 0dBFF921FB54442D18, %fd2814;
	fma.rn.f64 	%fd15819, %fd15817, 0dBC91A62633145C00, %fd15818;
	fma.rn.f64 	%fd17647, %fd15817, 0dB97B839A252049C0, %fd15819;
	setp.ltu.f64 	%p1848, %fd2815, 0d41E0000000000000;
	@%p1848 bra 	$L__BB1_1951;
	{ // callseq 1556, 0
	.param .b64 param0;
	st.param.f64 	[param0], %fd2814;
	.param .align 16 .b8 retval0[16];
	call.uni (retval0), 
	__internal_trig_reduction_slowpathd, 
	(
	param0
	);
	ld.param.f64 	%fd17647, [retval0];
	ld.param.b32 	%r4196, [retval0+8];
	} // callseq 1556
$L__BB1_1951:
	add.s32 	%r4197, %r4196, 1;
$L__BB1_1952:
	shl.b32 	%r3508, %r4197, 6;
	cvt.u64.u32 	%rd1243, %r3508;
	and.b64  	%rd1244, %rd1243, 64;
	mov.u64 	%rd1245, __cudart_sin_cos_coeffs;
	add.s64 	%rd1246, %rd1245, %rd1244;
	mul.rn.f64 	%fd15822, %fd17647, %fd17647;
	and.b32  	%r3509, %r4197, 1;
	setp.eq.b32 	%p1850, %r3509, 1;
	selp.f64 	%fd15823, 0dBDA8FF8320FD8164, 0d3DE5DB65F9785EBA, %p1850;
	ld.global.nc.v2.f64 	{%fd15824, %fd15825}, [%rd1246];
	fma.rn.f64 	%fd15826, %fd15823, %fd15822, %fd15824;
	fma.rn.f64 	%fd15827, %fd15826, %fd15822, %fd15825;
	ld.global.nc.v2.f64 	{%fd15828, %fd15829}, [%rd1246+16];
	fma.rn.f64 	%fd15830, %fd15827, %fd15822, %fd15828;
	fma.rn.f64 	%fd15831, %fd15830, %fd15822, %fd15829;
	ld.global.nc.v2.f64 	{%fd15832, %fd15833}, [%rd1246+32];
	fma.rn.f64 	%fd15834, %fd15831, %fd15822, %fd15832;
	fma.rn.f64 	%fd15835, %fd15834, %fd15822, %fd15833;
	fma.rn.f64 	%fd15836, %fd15835, %fd17647, %fd17647;
	fma.rn.f64 	%fd15837, %fd15835, %fd15822, 0d3FF0000000000000;
	selp.f64 	%fd15838, %fd15837, %fd15836, %p1850;
	and.b32  	%r3510, %r4197, 2;
	setp.eq.s32 	%p1851, %r3510, 0;
	mov.f64 	%fd15839, 0d0000000000000000;
	sub.f64 	%fd15840, %fd15839, %fd15838;
	selp.f64 	%fd2821, %fd15838, %fd15840, %p1851;
	@%p1847 bra 	$L__BB1_1954;
	mov.f64 	%fd15846, 0d0000000000000000;
	mul.rn.f64 	%fd17648, %fd2814, %fd15846;
	mov.b32 	%r4198, 0;
	bra.uni 	$L__BB1_1956;
$L__BB1_1954:
	mul.f64 	%fd15841, %fd2814, 0d3FE45F306DC9C883;
	cvt.rni.s32.f64 	%r4198, %fd15841;
	cvt.rn.f64.s32 	%fd15842, %r4198;
	fma.rn.f64 	%fd15843, %fd15842, 0dBFF921FB54442D18, %fd2814;
	fma.rn.f64 	%fd15844, %fd15842, 0dBC91A62633145C00, %fd15843;
	fma.rn.f64 	%fd17648, %fd15842, 0dB97B839A252049C0, %fd15844;
	setp.ltu.f64 	%p1852, %fd2815, 0d41E0000000000000;
	@%p1852 bra 	$L__BB1_1956;
	{ // callseq 1557, 0
	.param .b64 param0;
	st.param.f64 	[param0], %fd2814;
	.param .align 16 .b8 retval0[16];
	call.uni (retval0), 
	__internal_trig_reduction_slowpathd, 
	(
	param0
	);
	ld.param.f64 	%fd17648, [retval0];
	ld.param.b32 	%r4198, [retval0+8];
	} // callseq 1557
$L__BB1_1956:
	shl.b32 	%r3513, %r4198, 6;
	cvt.u64.u32 	%rd1247, %r3513;
	and.b64  	%rd1248, %rd1247, 64;
	mov.u64 	%rd1249, __cudart_sin_cos_coeffs;
	add.s64 	%rd1250, %rd1249, %rd1248;
	mul.rn.f64 	%fd15847, %fd17648, %fd17648;
	and.b32  	%r3514, %r4198, 1;
	setp.eq.b32 	%p1853, %r3514, 1;
	selp.f64 	%fd15848, 0dBDA8FF8320FD8164, 0d3DE5DB65F9785EBA, %p1853;
	ld.global.nc.v2.f64 	{%fd15849, %fd15850}, [%rd1250];
	fma.rn.f64 	%fd15851, %fd15848, %fd15847, %fd15849;
	fma.rn.f64 	%fd15852, %fd15851, %fd15847, %fd15850;
	ld.global.nc.v2.f64 	{%fd15853, %fd15854}, [%rd1250+16];
	fma.rn.f64 	%fd15855, %fd15852, %fd15847, %fd15853;
	fma.rn.f64 	%fd15856, %fd15855, %fd15847, %fd15854;
	ld.global.nc.v2.f64 	{%fd15857, %fd15858}, [%rd1250+32];
	fma.rn.f64 	%fd15859, %fd15856, %fd15847, %fd15857;
	fma.rn.f64 	%fd15860, %fd15859, %fd15847, %fd15858;
	fma.rn.f64 	%fd15861, %fd15860, %fd17648, %fd17648;
	fma.rn.f64 	%fd15862, %fd15860, %fd15847, 0d3FF0000000000000;
	selp.f64 	%fd15863, %fd15862, %fd15861, %p1853;
	and.b32  	%r3515, %r4198, 2;
	setp.eq.s32 	%p1854, %r3515, 0;
	mov.f64 	%fd15864, 0d0000000000000000;
	sub.f64 	%fd15865, %fd15864, %fd15863;
	selp.f64 	%fd15866, %fd15863, %fd15865, %p1854;
	mul.f64 	%fd15867, %fd2730, %fd2821;
	fma.rn.f64 	%fd15868, %fd2729, %fd15866, %fd15867;
	mul.f64 	%fd2826, %fd2731, 0d0000000000000000;
	add.f64 	%fd2827, %fd15868, %fd2826;
	mul.f64 	%fd15869, %fd2730, 0d0000000000000000;
	fma.rn.f64 	%fd15870, %fd2729, 0d0000000000000000, %fd15869;
	add.f64 	%fd2828, %fd15870, %fd2731;
	mul.f64 	%fd2829, %fd2828, %fd2828;
	fma.rn.f64 	%fd15871, %fd2827, %fd2827, %fd2829;
	sqrt.rn.f64 	%fd15872, %fd15871;
	div.rn.f64 	%fd2830, %fd2828, %fd15872;
	{
	.reg .b32 %temp; 
	mov.b64 	{%temp, %r1264}, %fd2830;
	}
	abs.f64 	%fd2831, %fd2830;
	{
	.reg .b32 %temp; 
	mov.b64 	{%temp, %r3516}, %fd2831;
	}
	setp.gt.s32 	%p1855, %r3516, 1071801957;
	@%p1855 bra 	$L__BB1_1960;
	mul.f64 	%fd15913, %fd2830, %fd2830;
	fma.rn.f64 	%fd15914, %fd15913, 0d3FB0066BDC1895E9, 0dBFB3823B180754AF;
	fma.rn.f64 	%fd15915, %fd15914, %fd15913, 0d3FB11E52CC2F79AE;
	fma.rn.f64 	%fd15916, %fd15915, %fd15913, 0dBF924EAF3526861B;
	fma.rn.f64 	%fd15917, %fd15916, %fd15913, 0d3F91DF02A31E6CB7;
	fma.rn.f64 	%fd15918, %fd15917, %fd15913, 0d3F847D18B0EEC6CC;
	fma.rn.f64 	%fd15919, %fd15918, %fd15913, 0d3F8D0AF961BA53B0;
	fma.rn.f64 	%fd15920, %fd15919, %fd15913, 0d3F91BF7734CF1C48;
	fma.rn.f64 	%fd15921, %fd15920, %fd15913, 0d3F96E91483144EF7;
	fma.rn.f64 	%fd15922, %fd15921, %fd15913, 0d3F9F1C6E0A4F9F81;
	fma.rn.f64 	%fd15923, %fd15922, %fd15913, 0d3FA6DB6DC27FA92B;
	fma.rn.f64 	%fd15924, %fd15923, %fd15913, 0d3FB333333320F91B;
	fma.rn.f64 	%fd15925, %fd15924, %fd15913, 0d3FC5555555555F4D;
	mul.f64 	%fd15926, %fd15913, %fd15925;
	fma.rn.f64 	%fd2832, %fd15926, %fd2831, %fd2831;
	setp.gt.s32 	%p1859, %r1264, -1;
	@%p1859 bra 	$L__BB1_1959;
	mov.f64 	%fd15931, 0d3C91A62633145C07;
	add.rn.f64 	%fd15932, %fd2832, %fd15931;
	mov.f64 	%fd15933, 0d3FF921FB54442D18;
	add.rn.f64 	%fd17649, %fd15933, %fd15932;
	bra.uni 	$L__BB1_1961;
$L__BB1_1959:
	mov.f64 	%fd15927, 0dBC91A62633145C07;
	add.rn.f64 	%fd15928, %fd2832, %fd15927;
	neg.f64 	%fd15929, %fd15928;
	mov.f64 	%fd15930, 0d3FF921FB54442D18;
	add.rn.f64 	%fd17649, %fd15930, %fd15929;
	bra.uni 	$L__BB1_1961;
$L__BB1_1960:
	mov.f64 	%fd15873, 0d3FF0000000000000;
	sub.f64 	%fd15874, %fd15873, %fd2831;
	{
	.reg .b32 %temp; 
	mov.b64 	{%r3517, %temp}, %fd15874;
	}
	{
	.reg .b32 %temp; 
	mov.b64 	{%temp, %r3518}, %fd15874;
	}
	add.s32 	%r3519, %r3518, -1048576;
	mov.b64 	%fd15875, {%r3517, %r3519};
	rsqrt.approx.ftz.f64 	%fd15876, %fd15875;
	{
	.reg .b32 %temp; 
	mov.b64 	{%r3520, %temp}, %fd15876;
	}
	{
	.reg .b32 %temp; 
	mov.b64 	{%temp, %r3521}, %fd15876;
	}
	add.s32 	%r3522, %r3521, -1048576;
	mov.b64 	%fd15877, {%r3520, %r3522};
	mul.f64 	%fd15878, %fd15875, %fd15876;
	neg.f64 	%fd15879, %fd15878;
	fma.rn.f64 	%fd15880, %fd15878, %fd15879, %fd15875;
	fma.rn.f64 	%fd15881, %fd15880, %fd15877, %fd15878;
	neg.f64 	%fd15882, %fd15881;
	fma.rn.f64 	%fd15883, %fd15876, %fd15882, 0d3FF0000000000000;
	fma.rn.f64 	%fd15884, %fd15883, %fd15877, %fd15877;
	fma.rn.f64 	%fd15885, %fd15881, %fd15882, %fd15875;
	fma.rn.f64 	%fd15886, %fd15885, %fd15884, %fd15881;
	{
	.reg .b32 %temp; 
	mov.b64 	{%r3523, %temp}, %fd15886;
	}
	{
	.reg .b32 %temp; 
	mov.b64 	{%temp, %r3524}, %fd15886;
	}
	add.s32 	%r3525, %r3524, 1048576;
	mov.b64 	%fd15887, {%r3523, %r3525};
	fma.rn.f64 	%fd15888, %fd15874, 0d3EC715B371155F70, 0dBEBAC2FE66FAAC4B;
	fma.rn.f64 	%fd15889, %fd15888, %fd15874, 0d3ED9A9B88EFCD9B8;
	fma.rn.f64 	%fd15890, %fd15889, %fd15874, 0d3EDD0F40A8A0C4C3;
	fma.rn.f64 	%fd15891, %fd15890, %fd15874, 0d3EF46D4CFA9E0E1F;
	fma.rn.f64 	%fd15892, %fd15891, %fd15874, 0d3F079C168D1E2422;
	fma.rn.f64 	%fd15893, %fd15892, %fd15874, 0d3F1C9A88C3BCA540;
	fma.rn.f64 	%fd15894, %fd15893, %fd15874, 0d3F31C4E64BD476DF;
	fma.rn.f64 	%fd15895, %fd15894, %fd15874, 0d3F46E8BA60009C8F;
	fma.rn.f64 	%fd15896, %fd15895, %fd15874, 0d3F5F1C71C62B05A2;
	fma.rn.f64 	%fd15897, %fd15896, %fd15874, 0d3F76DB6DB6DC9F2C;
	fma.rn.f64 	%fd15898, %fd15897, %fd15874, 0d3F9333333333329C;
	fma.rn.f64 	%fd15899, %fd15898, %fd15874, 0d3FB5555555555555;
	setp.lt.s32 	%p1856, %r3518, 1;
	mov.f64 	%fd15900, 0d0000000000000000;
	mul.rn.f64 	%fd15901, %fd2831, %fd15900;
	mul.f64 	%fd15902, %fd15874, %fd15899;
	fma.rn.f64 	%fd15903, %fd15902, %fd15887, %fd15887;
	selp.f64 	%fd15904, %fd15901, %fd15903, %p1856;
	setp.lt.s32 	%p1857, %r3518, 0;
	mov.f64 	%fd15905, 0d7FF0000000000000;
	mul.rn.f64 	%fd15906, %fd15904, %fd15905;
	selp.f64 	%fd15907, %fd15906, %fd15904, %p1857;
	setp.lt.s32 	%p1858, %r1264, 0;
	mov.f64 	%fd15908, 0dBCA1A62633145C07;
	add.rn.f64 	%fd15909, %fd15907, %fd15908;
	neg.f64 	%fd15910, %fd15909;
	mov.f64 	%fd15911, 0d400921FB54442D18;
	add.rn.f64 	%fd15912, %fd15911, %fd15910;
	selp.f64 	%fd17649, %fd15912, %fd15907, %p1858;
$L__BB1_1961:
	mul.f64 	%fd15934, %fd17649, 0d404CA5DC1A63C1F5;
	setp.gt.f64 	%p1860, %fd2827, 0d0000000000000000;
	neg.f64 	%fd15935, %fd15934;
	selp.f64 	%fd17628, %fd15935, %fd15934, %p1860;
	setp.eq.s32 	%p1861, %r4195, 1;
	@%p1861 bra 	$L__BB1_1977;
	ld.local.f64 	%fd15936, [%rd6+8];
	mul.f64 	%fd2838, %fd15936, 0d3F91DF46A2529D3A;
	abs.f64 	%fd2839, %fd2838;
	setp.eq.f64 	%p1862, %fd2839, 0d7FF0000000000000;
	@%p1862 bra 	$L__BB1_1966;
	mul.f64 	%fd15937, %fd2838, 0d3FE45F306DC9C883;
	cvt.rni.s32.f64 	%r4199, %fd15937;
	cvt.rn.f64.s32 	%fd15938, %r4199;
	fma.rn.f64 	%fd15939, %fd15938, 0dBFF921FB54442D18, %fd2838;
	fma.rn.f64 	%fd15940, %fd15938, 0dBC91A62633145C00, %fd15939;
	fma.rn.f64 	%fd17651, %fd15938, 0dB97B839A252049C0, %fd15940;
	setp.ltu.f64 	%p1863, %fd2839, 0d41E0000000000000;
	@%p1863 bra 	$L__BB1_1965;
	{ // callseq 1558, 0
	.param .b64 param0;
	st.param.f64 	[param0], %fd2838;
	.param .align 16 .b8 retval0[16];
	call.uni (retval0), 
	__internal_trig_reduction_slowpathd, 
	(
	param0
	);
	ld.param.f64 	%fd17651, [retval0];
	ld.param.b32 	%r4199, [retval0+8];
	} // callseq 1558
$L__BB1_1965:
	add.s32 	%r4200, %r4199, 1;
	bra.uni 	$L__BB1_1967;
$L__BB1_1966:
	mov.f64 	%fd15942, 0d0000000000000000;
	mul.rn.f64 	%fd17651, %fd2838, %fd15942;
	mov.b32 	%r4200, 1;
$L__BB1_1967:
	shl.b32 	%r3528, %r4200, 6;
	cvt.u64.u32 	%rd1251, %r3528;
	and.b64  	%rd1252, %rd1251, 64;
	mov.u64 	%rd1253, __cudart_sin_cos_coeffs;
	add.s64 	%rd1254, %rd1253, %rd1252;
	mul.rn.f64 	%fd15943, %fd17651, %fd17651;
	and.b32  	%r3529, %r4200, 1;
	setp.eq.b32 	%p1865, %r3529, 1;
	selp.f64 	%fd15944, 0dBDA8FF8320FD8164, 0d3DE5DB65F9785EBA, %p1865;
	ld.global.nc.v2.f64 	{%fd15945, %fd15946}, [%rd1254];
	fma.rn.f64 	%fd15947, %fd15944, %fd15943, %fd15945;
	fma.rn.f64 	%fd15948, %fd15947, %fd15943, %fd15946;
	ld.global.nc.v2.f64 	{%fd15949, %fd15950}, [%rd1254+16];
	fma.rn.f64 	%fd15951, %fd15948, %fd15943, %fd15949;
	fma.rn.f64 	%fd15952, %fd15951, %fd15943, %fd15950;
	ld.global.nc.v2.f64 	{%fd15953, %fd15954}, [%rd1254+32];
	fma.rn.f64 	%fd15955, %fd15952, %fd15943, %fd15953;
	fma.rn.f64 	%fd15956, %fd15955, %fd15943, %fd15954;
	fma.rn.f64 	%fd15957, %fd15956, %fd17651, %fd17651;
	fma.rn.f64 	%fd15958, %fd15956, %fd15943, 0d3FF0000000000000;
	selp.f64 	%fd15959, %fd15958, %fd15957, %p1865;
	and.b32  	%r3530, %r4200, 2;
	setp.eq.s32 	%p1866, %r3530, 0;
	mov.f64 	%fd15960, 0d0000000000000000;
	sub.f64 	%fd15961, %fd15960, %fd15959;
	selp.f64 	%fd2845, %fd15959, %fd15961, %p1866;
	@%p1862 bra 	$L__BB1_1970;
	mul.f64 	%fd15962, %fd2838, 0d3FE45F306DC9C883;
	cvt.rni.s32.f64 	%r4201, %fd15962;
	cvt.rn.f64.s32 	%fd15963, %r4201;
	fma.rn.f64 	%fd15964, %fd15963, 0dBFF921FB54442D18, %fd2838;
	fma.rn.f64 	%fd15965, %fd15963, 0dBC91A62633145C00, %fd15964;
	fma.rn.f64 	%fd17652, %fd15963, 0dB97B839A252049C0, %fd15965;
	setp.ltu.f64 	%p1867, %fd2839, 0d41E0000000000000;
	@%p1867 bra 	$L__BB1_1971;
	{ // callseq 1559, 0
	.param .b64 param0;
	st.param.f64 	[param0], %fd2838;
	.param .align 16 .b8 retval0[16];
	call.uni (retval0), 
	__internal_trig_reduction_slowpathd, 
	(
	param0
	);
	ld.param.f64 	%fd17652, [retval0];
	ld.param.b32 	%r4201, [retval0+8];
	} // callseq 1559
	bra.uni 	$L__BB1_1971;
$L__BB1_1970:
	mov.f64 	%fd15967, 0d0000000000000000;
	mul.rn.f64 	%fd17652, %fd2838, %fd15967;
	mov.b32 	%r4201, 0;
$L__BB1_1971:
	shl.b32 	%r3533, %r4201, 6;
	cvt.u64.u32 	%rd1255, %r3533;
	and.b64  	%rd1256, %rd1255, 64;
	mov.u64 	%rd1257, __cudart_sin_cos_coeffs;
	add.s64 	%rd1258, %rd1257, %rd1256;
	mul.rn.f64 	%fd15968, %fd17652, %fd17652;
	and.b32  	%r3534, %r4201, 1;
	setp.eq.b32 	%p1868, %r3534, 1;
	selp.f64 	%fd15969, 0dBDA8FF8320FD8164, 0d3DE5DB65F9785EBA, %p1868;
	ld.global.nc.v2.f64 	{%fd15970, %fd15971}, [%rd1258];
	fma.rn.f64 	%fd15972, %fd15969, %fd15968, %fd15970;
	fma.rn.f64 	%fd15973, %fd15972, %fd15968, %fd15971;
	ld.global.nc.v2.f64 	{%fd15974, %fd15975}, [%rd1258+16];
	fma.rn.f64 	%fd15976, %fd15973, %fd15968, %fd15974;
	fma.rn.f64 	%fd15977, %fd15976, %fd15968, %fd15975;
	ld.global.nc.v2.f64 	{%fd15978, %fd15979}, [%rd1258+32];
	fma.rn.f64 	%fd15980, %fd15977, %fd15968, %fd15978;
	fma.rn.f64 	%fd15981, %fd15980, %fd15968, %fd15979;
	fma.rn.f64 	%fd15982, %fd15981, %fd17652, %fd17652;
	fma.rn.f64 	%fd15983, %fd15981, %fd15968, 0d3FF0000000000000;
	selp.f64 	%fd15984, %fd15983, %fd15982, %p1868;
	and.b32  	%r3535, %r4201, 2;
	setp.eq.s32 	%p1869, %r3535, 0;
	mov.f64 	%fd15985, 0d0000000000000000;
	sub.f64 	%fd15986, %fd15985, %fd15984;
	selp.f64 	%fd15987, %fd15984, %fd15986, %p1869;
	mul.f64 	%fd15988, %fd2730, %fd2845;
	fma.rn.f64 	%fd15989, %fd2729, %fd15987, %fd15988;
	add.f64 	%fd2850, %fd15989, %fd2826;
	fma.rn.f64 	%fd15990, %fd2850, %fd2850, %fd2829;
	sqrt.rn.f64 	%fd15991, %fd15990;
	div.rn.f64 	%fd2851, %fd2828, %fd15991;
	{
	.reg .b32 %temp; 
	mov.b64 	{%temp, %r1273}, %fd2851;
	}
	abs.f64 	%fd2852, %fd2851;
	{
	.reg .b32 %temp; 
	mov.b64 	{%temp, %r3536}, %fd2852;
	}
	setp.lt.s32 	%p1870, %r3536, 1071801958;
	@%p1870 bra 	$L__BB1_1973;
	mov.f64 	%fd15992, 0d3FF0000000000000;
	sub.f64 	%fd15993, %fd15992, %fd2852;
	{
	.reg .b32 %temp; 
	mov.b64 	{%r3537, %temp}, %fd15993;
	}
	{
	.reg .b32 %temp; 
	mov.b64 	{%temp, %r3538}, %fd15993;
	}
	add.s32 	%r3539, %r3538, -1048576;
	mov.b64 	%fd15994, {%r3537, %r3539};
	rsqrt.approx.ftz.f64 	%fd15995, %fd15994;
	{
	.reg .b32 %temp; 
	mov.b64 	{%r3540, %temp}, %fd15995;
	}
	{
	.reg .b32 %temp; 
	mov.b64 	{%temp, %r3541}, %fd15995;
	}
	add.s32 	%r3542, %r3541, -1048576;
	mov.b64 	%fd15996, {%r3540, %r3542};
	mul.f64 	%fd15997, %fd15994, %fd15995;
	neg.f64 	%fd15998, %fd15997;
	fma.rn.f64 	%fd15999, %fd15997, %fd15998, %fd15994;
	fma.rn.f64 	%fd16000, %fd15999, %fd15996, %fd15997;
	neg.f64 	%fd16001, %fd16000;
	fma.rn.f64 	%fd16002, %fd15995, %fd16001, 0d3FF0000000000000;
	fma.rn.f64 	%fd16003, %fd16002, %fd15996, %fd15996;
	fma.rn.f64 	%fd16004, %fd16000, %fd16001, %fd15994;
	fma.rn.f64 	%fd16005, %fd16004, %fd16003, %fd16000;
	{
	.reg .b32 %temp; 
	mov.b64 	{%r3543, %temp}, %fd16005;
	}
	{
	.reg .b32 %temp; 
	mov.b64 	{%temp, %r3544}, %fd16005;
	}
	add.s32 	%r3545, %r3544, 1048576;
	mov.b64 	%fd16006, {%r3543, %r3545};
	fma.rn.f64 	%fd16007, %fd15993, 0d3EC715B371155F70, 0dBEBAC2FE66FAAC4B;
	fma.rn.f64 	%fd16008, %fd16007, %fd15993, 0d3ED9A9B88EFCD9B8;
	fma.rn.f64 	%fd16009, %fd16008, %fd15993, 0d3EDD0F40A8A0C4C3;
	fma.rn.f64 	%fd16010, %fd16009, %fd15993, 0d3EF46D4CFA9E0E1F;
	fma.rn.f64 	%fd16011, %fd16010, %fd15993, 0d3F079C168D1E2422;
	fma.rn.f64 	%fd16012, %fd16011, %fd15993, 0d3F1C9A88C3BCA540;
	fma.rn.f64 	%fd16013, %fd16012, %fd15993, 0d3F31C4E64BD476DF;
	fma.rn.f64 	%fd16014, %fd16013, %fd15993, 0d3F46E8BA60009C8F;
	fma.rn.f64 	%fd16015, %fd16014, %fd15993, 0d3F5F1C71C62B05A2;
	fma.rn.f64 	%fd16016, %fd16015, %fd15993, 0d3F76DB6DB6DC9F2C;
	fma.rn.f64 	%fd16017, %fd16016, %fd15993, 0d3F9333333333329C;
	fma.rn.f64 	%fd16018, %fd16017, %fd15993, 0d3FB5555555555555;
	setp.lt.s32 	%p1871, %r3538, 1;
	mov.f64 	%fd16019, 0d0000000000000000;
	mul.rn.f64 	%fd16020, %fd2852, %fd16019;
	mul.f64 	%fd16021, %fd15993, %fd16018;
	fma.rn.f64 	%fd16022, %fd16021, %fd16006, %fd16006;
	selp.f64 	%fd16023, %fd16020, %fd16022, %p1871;
	setp.lt.s32 	%p1872, %r3538, 0;
	mov.f64 	%fd16024, 0d7FF0000000000000;
	mul.rn.f64 	%fd16025, %fd16023, %fd16024;
	selp.f64 	%fd16026, %fd16025, %fd16023, %p1872;
	setp.lt.s32 	%p1873, %r1273, 0;
	mov.f64 	%fd16027, 0dBCA1A62633145C07;
	add.rn.f64 	%fd16028, %fd16026, %fd16027;
	neg.f64 	%fd16029, %fd16028;
	mov.f64 	%fd16030, 0d400921FB54442D18;
	add.rn.f64 	%fd16031, %fd16030, %fd16029;
	selp.f64 	%fd17653, %fd16031, %fd16026, %p1873;
	bra.uni 	$L__BB1_1976;
$L__BB1_1973:
	mul.f64 	%fd16032, %fd2851, %fd2851;
	fma.rn.f64 	%fd16033, %fd16032, 0d3FB0066BDC1895E9, 0dBFB3823B180754AF;
	fma.rn.f64 	%fd16034, %fd16033, %fd16032, 0d3FB11E52CC2F79AE;
	fma.rn.f64 	%fd16035, %fd16034, %fd16032, 0dBF924EAF3526861B;
	fma.rn.f64 	%fd16036, %fd16035, %fd16032, 0d3F91DF02A31E6CB7;
	fma.rn.f64 	%fd16037, %fd16036, %fd16032, 0d3F847D18B0EEC6CC;
	fma.rn.f64 	%fd16038, %fd16037, %fd16032, 0d3F8D0AF961BA53B0;
	fma.rn.f64 	%fd16039, %fd16038, %fd16032, 0d3F91BF7734CF1C48;
	fma.rn.f64 	%fd16040, %fd16039, %fd16032, 0d3F96E91483144EF7;
	fma.rn.f64 	%fd16041, %fd16040, %fd16032, 0d3F9F1C6E0A4F9F81;
	fma.rn.f64 	%fd16042, %fd16041, %fd16032, 0d3FA6DB6DC27FA92B;
	fma.rn.f64 	%fd16043, %fd16042, %fd16032, 0d3FB333333320F91B;
	fma.rn.f64 	%fd16044, %fd16043, %fd16032, 0d3FC5555555555F4D;
	mul.f64 	%fd16045, %fd16032, %fd16044;
	fma.rn.f64 	%fd2854, %fd16045, %fd2852, %fd2852;
	setp.lt.s32 	%p1874, %r1273, 0;
	@%p1874 bra 	$L__BB1_1975;
	mov.f64 	%fd16046, 0dBC91A62633145C07;
	add.rn.f64 	%fd16047, %fd2854, %fd16046;
	neg.f64 	%fd16048, %fd16047;
	mov.f64 	%fd16049, 0d3FF921FB54442D18;
	add.rn.f64 	%fd17653, %fd16049, %fd16048;
	bra.uni 	$L__BB1_1976;
$L__BB1_1975:
	mov.f64 	%fd16050, 0d3C91A62633145C07;
	add.rn.f64 	%fd16051, %fd2854, %fd16050;
	mov.f64 	%fd16052, 0d3FF921FB54442D18;
	add.rn.f64 	%fd17653, %fd16052, %fd16051;
$L__BB1_1976:
	mul.f64 	%fd16053, %fd17653, 0d404CA5DC1A63C1F5;
	setp.gt.f64 	%p1875, %fd2850, 0d0000000000000000;
	neg.f64 	%fd16054, %fd16053;
	selp.f64 	%fd17629, %fd16054, %fd16053, %p1875;
$L__BB1_1977:
	ld.global.f64 	%fd16055, [%rd56+32];
	mul.f64 	%fd16056, %fd16055, %fd2729;
	div.rn.f64 	%fd2861, %fd16056, %fd2734;
	mul.f64 	%fd16057, %fd16055, %fd2730;
	div.rn.f64 	%fd2862, %fd16057, %fd2734;
	mul.f64 	%fd16058, %fd16055, %fd2731;
	div.rn.f64 	%fd2863, %fd16058, %fd2734;
	@%p1846 bra 	$L__BB1_2023;
	shl.b32 	%r3546, %r4178, 1;
	or.b32  	%r3547, %r3546, 1;
	cvt.rn.f64.u32 	%fd17660, %r3547;
	abs.f64 	%fd16059, %fd17628;
	mov.f64 	%fd16060, 0d4066800000000000;
	sub.f64 	%fd16061, %fd16060, %fd16059;
	min.f64 	%fd16062, %fd16059, %fd16061;
	setp.lt.f64 	%p1877, %fd16062, %fd2721;
	@%p1877 bra 	$L__BB1_2000;
	mul.f64 	%fd2865, %fd17628, 0d3F91DF46A2529D3A;
	abs.f64 	%fd2866, %fd2865;
	setp.neu.f64 	%p1878, %fd2866, 0d7FF0000000000000;
	@%p1878 bra 	$L__BB1_1981;
	mov.f64 	%fd16068, 0d0000000000000000;
	mul.rn.f64 	%fd17656, %fd2865, %fd16068;
	mov.b32 	%r4202, 0;
	bra.uni 	$L__BB1_1983;
$L__BB1_1981:
	mul.f64 	%fd16063, %fd2865, 0d3FE45F306DC9C883;
	cvt.rni.s32.f64 	%r4202, %fd16063;
	cvt.rn.f64.s32 	%fd16064, %r4202;
	fma.rn.f64 	%fd16065, %fd16064, 0dBFF921FB54442D18, %fd2865;
	fma.rn.f64 	%fd16066, %fd16064, 0dBC91A62633145C00, %fd16065;
	fma.rn.f64 	%fd17656, %fd16064, 0dB97B839A252049C0, %fd16066;
	setp.ltu.f64 	%p1879, %fd2866, 0d41E0000000000000;
	@%p1879 bra 	$L__BB1_1983;
	{ // callseq 1560, 0
	.param .b64 param0;
	st.param.f64 	[param0], %fd2865;
	.param .align 16 .b8 retval0[16];
	call.uni (retval0), 
	__internal_trig_reduction_slowpathd, 
	(
	param0
	);
	ld.param.f64 	%fd17656, [retval0];
	ld.param.b32 	%r4202, [retval0+8];
	} // callseq 1560
$L__BB1_1983:
	shl.b32 	%r3550, %r4202, 6;
	cvt.u64.u32 	%rd1259, %r3550;
	and.b64  	%rd1260, %rd1259, 64;
	mov.u64 	%rd1261, __cudart_sin_cos_coeffs;
	add.s64 	%rd1262, %rd1261, %rd1260;
	mul.rn.f64 	%fd16069, %fd17656, %fd17656;
	and.b32  	%r3551, %r4202, 1;
	setp.eq.b32 	%p1881, %r3551, 1;
	selp.f64 	%fd16070, 0dBDA8FF8320FD8164, 0d3DE5DB65F9785EBA, %p1881;
	ld.global.nc.v2.f64 	{%fd16071, %fd16072}, [%rd1262];
	fma.rn.f64 	%fd16073, %fd16070, %fd16069, %fd16071;
	fma.rn.f64 	%fd16074, %fd16073, %fd16069, %fd16072;
	ld.global.nc.v2.f64 	{%fd16075, %fd16076}, [%rd1262+16];
	fma.rn.f64 	%fd16077, %fd16074, %fd16069, %fd16075;
	fma.rn.f64 	%fd16078, %fd16077, %fd16069, %fd16076;
	ld.global.nc.v2.f64 	{%fd16079, %fd16080}, [%rd1262+32];
	fma.rn.f64 	%fd16081, %fd16078, %fd16069, %fd16079;
	fma.rn.f64 	%fd16082, %fd16081, %fd16069, %fd16080;
	fma.rn.f64 	%fd16083, %fd16082, %fd17656, %fd17656;
	fma.rn.f64 	%fd16084, %fd16082, %fd16069, 0d3FF0000000000000;
	selp.f64 	%fd16085, %fd16084, %fd16083, %p1881;
	and.b32  	%r3552, %r4202, 2;
	setp.eq.s32 	%p1882, %r3552, 0;
	mov.f64 	%fd16086, 0d0000000000000000;
	sub.f64 	%fd16087, %fd16086, %fd16085;
	selp.f64 	%fd16088, %fd16085, %fd16087, %p1882;
	ld.global.f64 	%fd16089, [%rd56+24];
	cvt.rzi.s32.f64 	%r3553, %fd16089;
	mul.wide.s32 	%rd1263, %r3553, 8;
	add.s64 	%rd1264, %rd4, %rd1263;
	ld.global.f64 	%fd2871, [%rd1264+40];
	neg.f64 	%fd16090, %fd2871;
	mul.f64 	%fd2872, %fd16088, %fd16090;
	@%p1878 bra 	$L__BB1_1985;
	mov.f64 	%fd16096, 0d0000000000000000;
	mul.rn.f64 	%fd17658, %fd2865, %fd16096;
	mov.b32 	%r4204, 1;
	bra.uni 	$L__BB1_1988;
$L__BB1_1985:
	mul.f64 	%fd16091, %fd2865, 0d3FE45F306DC9C883;
	cvt.rni.s32.f64 	%r4203, %fd16091;
	cvt.rn.f64.s32 	%fd16092, %r4203;
	fma.rn.f64 	%fd16093, %fd16092, 0dBFF921FB54442D18, %fd2865;
	fma.rn.f64 	%fd16094, %fd16092, 0dBC91A62633145C00, %fd16093;
	fma.rn.f64 	%fd17658, %fd16092, 0dB97B839A252049C0, %fd16094;
	setp.ltu.f64 	%p1883, %fd2866, 0d41E0000000000000;
	@%p1883 bra 	$L__BB1_1987;
	{ // callseq 1561, 0
	.param .b64 param0;
	st.param.f64 	[param0], %fd2865;
	.param .align 16 .b8 retval0[16];
	call.uni (retval0), 
	__internal_trig_reduction_slowpathd, 
	(
	param0
	);
	ld.param.f64 	%fd17658, [retval0];
	ld.param.b32 	%r4203, [retval0+8];
	} // callseq 1561
$L__BB1_1987:
	add.s32 	%r4204, %r4203, 1;
$L__BB1_1988:
	setp.lt.s32 	%p1884, %r1210, 1;
	shl.b32 	%r3556, %r4204, 6;
	cvt.u64.u32 	%rd1265, %r3556;
	and.b64  	%rd1266, %rd1265, 64;
	mov.u64 	%rd1267, __cudart_sin_cos_coeffs;
	add.s64 	%rd1268, %rd1267, %rd1266;
	mul.rn.f64 	%fd16097, %fd17658, %fd17658;
	and.b32  	%r3557, %r4204, 1;
	setp.eq.b32 	%p1885, %r3557, 1;
	selp.f64 	%fd16098, 0dBDA8FF8320FD8164, 0d3DE5DB65F9785EBA, %p1885;
	ld.global.nc.v2.f64 	{%fd16099, %fd16100}, [%rd1268];
	fma.rn.f64 	%fd16101, %fd16098, %fd16097, %fd16099;
	fma.rn.f64 	%fd16102, %fd16101, %fd16097, %fd16100;
	ld.global.nc.v2.f64 	{%fd16103, %fd16104}, [%rd1268+16];
	fma.rn.f64 	%fd16105, %fd16102, %fd16097, %fd16103;
	fma.rn.f64 	%fd16106, %fd16105, %fd16097, %fd16104;
	ld.global.nc.v2.f64 	{%fd16107, %fd16108}, [%rd1268+32];
	fma.rn.f64 	%fd16109, %fd16106, %fd16097, %fd16107;
	fma.rn.f64 	%fd16110, %fd16109, %fd16097, %fd16108;
	fma.rn.f64 	%fd16111, %fd16110, %fd17658, %fd17658;
	fma.rn.f64 	%fd16112, %fd16110, %fd16097, 0d3FF0000000000000;
	selp.f64 	%fd16113, %fd16112, %fd16111, %p1885;
	and.b32  	%r3558, %r4204, 2;
	setp.eq.s32 	%p1886, %r3558, 0;
	mov.f64 	%fd16114, 0d0000000000000000;
	sub.f64 	%fd16115, %fd16114, %fd16113;
	selp.f64 	%fd16116, %fd16113, %fd16115, %p1886;
	mul.f64 	%fd2878, %fd2871, %fd16116;
	@%p1884 bra 	$L__BB1_1997;
	ld.local.f64 	%fd17659, [%rd6];
	mov.b32 	%r4205, 0;
$L__BB1_1990:
	mul.lo.s32 	%r3560, %r4205, 6;
	mul.wide.u32 	%rd1269, %r3560, 8;
	add.s64 	%rd57, %rd3, %rd1269;
	ld.global.f64 	%fd16117, [%rd57+32];
	setp.leu.f64 	%p1887, %fd17659, %fd16117;
	@%p1887 bra 	$L__BB1_1996;
	ld.global.f64 	%fd16118, [%rd57+40];
	setp.geu.f64 	%p1888, %fd17659, %fd16118;
	@%p1888 bra 	$L__BB1_1996;
	ld.global.f64 	%fd16119, [%rd57];
	setp.leu.f64 	%p1889, %fd2872, %fd16119;
	@%p1889 bra 	$L__BB1_1996;
	ld.global.f64 	%fd16120, [%rd57+8];
	setp.geu.f64 	%p1890, %fd2872, %fd16120;
	@%p1890 bra 	$L__BB1_1996;
	ld.global.f64 	%fd16121, [%rd57+16];
	setp.leu.f64 	%p1891, %fd2878, %fd16121;
	@%p1891 bra 	$L__BB1_1996;
	ld.global.f64 	%fd16122, [%rd57+24];
	setp.lt.f64 	%p1892, %fd2878, %fd16122;
	mov.b32 	%r4216, 1;
	@%p1892 bra 	$L__BB1_1999;
$L__BB1_1996:
	add.s32 	%r4205, %r4205, 1;
	setp.ne.s32 	%p1893, %r4205, %r1210;
	mov.b32 	%r4216, 0;
	@%p1893 bra 	$L__BB1_1990;
$L__BB1_1997:
	mov.u32 	%r1284, %r4216;
	setp.eq.s32 	%p1894, %r1284, 0;
	mov.b32 	%r4216, 0;
	@%p1894 bra 	$L__BB1_2000;
	ld.local.f64 	%fd17659, [%rd6];
	mov.u32 	%r4216, %r1284;
$L__BB1_1999:
	shl.b32 	%r3564, %r4217, 3;
	mul.wide.s32 	%rd1270, %r3564, 8;
	add.s64 	%rd1271, %rd12, %rd1270;
	st.global.f64 	[%rd1271], %fd2872;
	st.global.f64 	[%rd1271+8], %fd2878;
	st.global.f64 	[%rd1271+16], %fd17659;
	st.global.f64 	[%rd1271+24], %fd2861;
	st.global.f64 	[%rd1271+32], %fd2862;
	st.global.f64 	[%rd1271+40], %fd2863;
	ld.global.f64 	%fd16123, [%rd56+24];
	st.global.f64 	[%rd1271+48], %fd16123;
	st.global.f64 	[%rd1271+56], %fd17660;
	add.f64 	%fd17660, %fd17660, 0d3FF0000000000000;
	add.s32 	%r4217, %r4217, 1;
$L__BB1_2000:
	setp.eq.s32 	%p1895, %r4195, 1;
	@%p1895 bra 	$L__BB1_2023;
	abs.f64 	%fd16124, %fd17629;
	mov.f64 	%fd16125, 0d4066800000000000;
	sub.f64 	%fd16126, %fd16125, %fd16124;
	min.f64 	%fd16127, %fd16124, %fd16126;
	setp.lt.f64 	%p1896, %fd16127, %fd2721;
	@%p1896 bra 	$L__BB1_2023;
	mul.f64 	%fd2884, %fd17629, 0d3F91DF46A2529D3A;
	abs.f64 	%fd2885, %fd2884;
	setp.eq.f64 	%p1897, %fd2885, 0d7FF0000000000000;
	@%p1897 bra 	$L__BB1_2005;
	mul.f64 	%fd16128, %fd2884, 0d3FE45F306DC9C883;
	cvt.rni.s32.f64 	%r4210, %fd16128;
	cvt.rn.f64.s32 	%fd16129, %r4210;
	fma.rn.f64 	%fd16130, %fd16129, 0dBFF921FB54442D18, %fd2884;
	fma.rn.f64 	%fd16131, %fd16129, 0dBC91A62633145C00, %fd16130;
	fma.rn.f64 	%fd17661, %fd16129, 0dB97B839A252049C0, %fd16131;
	setp.ltu.f64 	%p1898, %fd2885, 0d41E0000000000000;
	@%p1898 bra 	$L__BB1_2006;
	{ // callseq 1562, 0
	.param .b64 param0;
	st.param.f64 	[param0], %fd2884;
	.param .align 16 .b8 retval0[16];
	call.uni (retval0), 
	__internal_trig_reduction_slowpathd, 
	(
	param0
	);
	ld.param.f64 	%fd17661, [retval0];
	ld.param.b32 	%r4210, [retval0+8];
	} // callseq 1562
	bra.uni 	$L__BB1_2006;
$L__BB1_2005:
	mov.f64 	%fd16133, 0d0000000000000000;
	mul.rn.f64 	%fd17661, %fd2884, %fd16133;
	mov.b32 	%r4210, 0;
$L__BB1_2006:
	shl.b32 	%r3567, %r4210, 6;
	cvt.u64.u32 	%rd1272, %r3567;
	and.b64  	%rd1273, %rd1272, 64;
	add.s64 	%rd1275, %rd1205, %rd1273;
	mul.rn.f64 	%fd16134, %fd17661, %fd17661;
	and.b32  	%r3568, %r4210, 1;
	setp.eq.b32 	%p1900, %r3568, 1;
	selp.f64 	%fd16135, 0dBDA8FF8320FD8164, 0d3DE5DB65F9785EBA, %p1900;
	ld.global.nc.v2.f64 	{%fd16136, %fd16137}, [%rd1275];
	fma.rn.f64 	%fd16138, %fd16135, %fd16134, %fd16136;
	fma.rn.f64 	%fd16139, %fd16138, %fd16134, %fd16137;
	ld.global.nc.v2.f64 	{%fd16140, %fd16141}, [%rd1275+16];
	fma.rn.f64 	%fd16142, %fd16139, %fd16134, %fd16140;
	fma.rn.f64 	%fd16143, %fd16142, %fd16134, %fd16141;
	ld.global.nc.v2.f64 	{%fd16144, %fd16145}, [%rd1275+32];
	fma.rn.f64 	%fd16146, %fd16143, %fd16134, %fd16144;
	fma.rn.f64 	%fd16147, %fd16146, %fd16134, %fd16145;
	fma.rn.f64 	%fd16148, %fd16147, %fd17661, %fd17661;
	fma.rn.f64 	%fd16149, %fd16147, %fd16134, 0d3FF0000000000000;
	selp.f64 	%fd16150, %fd16149, %fd16148, %p1900;
	and.b32  	%r3569, %r4210, 2;
	setp.eq.s32 	%p1901, %r3569, 0;
	mov.f64 	%fd16151, 0d0000000000000000;
	sub.f64 	%fd16152, %fd16151, %fd16150;
	selp.f64 	%fd16153, %fd16150, %fd16152, %p1901;
	ld.global.f64 	%fd16154, [%rd56+24];
	cvt.rzi.s32.f64 	%r3570, %fd16154;
	mul.wide.s32 	%rd1276, %r3570, 8;
	add.s64 	%rd1277, %rd4, %rd1276;
	ld.global.f64 	%fd2890, [%rd1277+40];
	neg.f64 	%fd16155, %fd2890;
	mul.f64 	%fd2891, %fd16153, %fd16155;
	@%p1897 bra 	$L__BB1_2010;
	mul.f64 	%fd16156, %fd2884, 0d3FE45F306DC9C883;
	cvt.rni.s32.f64 	%r4211, %fd16156;
	cvt.rn.f64.s32 	%fd16157, %r4211;
	fma.rn.f64 	%fd16158, %fd16157, 0dBFF921FB54442D18, %fd2884;
	fma.rn.f64 	%fd16159, %fd16157, 0dBC91A62633145C00, %fd16158;
	fma.rn.f64 	%fd17663, %fd16157, 0dB97B839A252049C0, %fd16159;
	setp.ltu.f64 	%p1902, %fd2885, 0d41E0000000000000;
	@%p1902 bra 	$L__BB1_2009;
	{ // callseq 1563, 0
	.param .b64 param0;
	st.param.f64 	[param0], %fd2884;
	.param .align 16 .b8 retval0[16];
	call.uni (retval0), 
	__internal_trig_reduction_slowpathd, 
	(
	param0
	);
	ld.param.f64 	%fd17663, [retval0];
	ld.param.b32 	%r4211, [retval0+8];
	} // callseq 1563
$L__BB1_2009:
	add.s32 	%r4212, %r4211, 1;
	bra.uni 	$L__BB1_2011;
$L__BB1_2010:
	mov.f64 	%fd16161, 0d0000000000000000;
	mul.rn.f64 	%fd17663, %fd2884, %fd16161;
	mov.b32 	%r4212, 1;
$L__BB1_2011:
	setp.lt.s32 	%p1903, %r1210, 1;
	shl.b32 	%r3573, %r4212, 6;
	cvt.u64.u32 	%rd1278, %r3573;
	and.b64  	%rd1279, %rd1278, 64;
	add.s64 	%rd1281, %rd1205, %rd1279;
	mul.rn.f64 	%fd16162, %fd17663, %fd17663;
	and.b32  	%r3574, %r4212, 1;
	setp.eq.b32 	%p1904, %r3574, 1;
	selp.f64 	%fd16163, 0dBDA8FF8320FD8164, 0d3DE5DB65F9785EBA, %p1904;
	ld.global.nc.v2.f64 	{%fd16164, %fd16165}, [%rd1281];
	fma.rn.f64 	%fd16166, %fd16163, %fd16162, %fd16164;
	fma.rn.f64 	%fd16167, %fd16166, %fd16162, %fd16165;
	ld.global.nc.v2.f64 	{%fd16168, %fd16169}, [%rd1281+16];
	fma.rn.f64 	%fd16170, %fd16167, %fd16162, %fd16168;
	fma.rn.f64 	%fd16171, %fd16170, %fd16162, %fd16169;
	ld.global.nc.v2.f64 	{%fd16172, %fd16173}, [%rd1281+32];
	fma.rn.f64 	%fd16174, %fd16171, %fd16162, %fd16172;
	fma.rn.f64 	%fd16175, %fd16174, %fd16162, %fd16173;
	fma.rn.f64 	%fd16176, %fd16175, %fd17663, %fd17663;
	fma.rn.f64 	%fd16177, %fd16175, %fd16162, 0d3FF0000000000000;
	selp.f64 	%fd16178, %fd16177, %fd16176, %p1904;
	and.b32  	%r3575, %r4212, 2;
	setp.eq.s32 	%p1905, %r3575, 0;
	mov.f64 	%fd16179, 0d0000000000000000;
	sub.f64 	%fd16180, %fd16179, %fd16178;
	selp.f64 	%fd16181, %fd16178, %fd16180, %p1905;
	mul.f64 	%fd2897, %fd2890, %fd16181;
	@%p1903 bra 	$L__BB1_2020;
	ld.local.f64 	%fd17664, [%rd6+8];
	mov.b32 	%r4213, 0;
$L__BB1_2013:
	mul.lo.s32 	%r3577, %r4213, 6;
	mul.wide.u32 	%rd1282, %r3577, 8;
	add.s64 	%rd58, %rd3, %rd1282;
	ld.global.f64 	%fd16182, [%rd58+32];
	setp.leu.f64 	%p1906, %fd17664, %fd16182;
	@%p1906 bra 	$L__BB1_2019;
	ld.global.f64 	%fd16183, [%rd58+40];
	setp.geu.f64 	%p1907, %fd17664, %fd16183;
	@%p1907 bra 	$L__BB1_2019;
	ld.global.f64 	%fd16184, [%rd58];
	setp.leu.f64 	%p1908, %fd2891, %fd16184;
	@%p1908 bra 	$L__BB1_2019;
	ld.global.f64 	%fd16185, [%rd58+8];
	setp.geu.f64 	%p1909, %fd2891, %fd16185;
	@%p1909 bra 	$L__BB1_2019;
	ld.global.f64 	%fd16186, [%rd58+16];
	setp.leu.f64 	%p1910, %fd2897, %fd16186;
	@%p1910 bra 	$L__BB1_2019;
	ld.global.f64 	%fd16187, [%rd58+24];
	setp.lt.f64 	%p1911, %fd2897, %fd16187;
	mov.b32 	%r4216, 1;
	@%p1911 bra 	$L__BB1_2022;
$L__BB1_2019:
	add.s32 	%r4213, %r4213, 1;
	setp.ne.s32 	%p1912, %r4213, %r1210;
	mov.b32 	%r4216, 0;
	@%p1912 bra 	$L__BB1_2013;
$L__BB1_2020:
	mov.u32 	%r1299, %r4216;
	setp.eq.s32 	%p1913, %r1299, 0;
	mov.b32 	%r4216, 0;
	@%p1913 bra 	$L__BB1_2023;
	ld.local.f64 	%fd17664, [%rd6+8];
	mov.u32 	%r4216, %r1299;
$L__BB1_2022:
	shl.b32 	%r3581, %r4217, 3;
	mul.wide.s32 	%rd1283, %r3581, 8;
	add.s64 	%rd1284, %rd12, %rd1283;
	st.global.f64 	[%rd1284], %fd2891;
	st.global.f64 	[%rd1284+8], %fd2897;
	st.global.f64 	[%rd1284+16], %fd17664;
	st.global.f64 	[%rd1284+24], %fd2861;
	st.global.f64 	[%rd1284+32], %fd2862;
	st.global.f64 	[%rd1284+40], %fd2863;
	ld.global.f64 	%fd16188, [%rd56+24];
	st.global.f64 	[%rd1284+48], %fd16188;
	st.global.f64 	[%rd1284+56], %fd17660;
	add.s32 	%r4217, %r4217, 1;
$L__BB1_2023:
	add.s32 	%r4178, %r4178, 1;
	ld.global.u32 	%r3582, [%rd5+4];
	setp.lt.s32 	%p1914, %r4178, %r3582;
	@%p1914 bra 	$L__BB1_1878;
$L__BB1_2024:
	setp.lt.s32 	%p1915, %r2, 1;
	st.global.f64 	[%rd14], %fd1627;
	ld.global.f64 	%fd16189, [%rd4+8];
	sub.f64 	%fd16190, %fd1627, %fd16189;
	st.global.f64 	[%rd15], %fd16190;
	ld.global.f64 	%fd16191, [%rd14];
	ld.global.f64 	%fd16192, [%rd4+8];
	add.f64 	%fd16193, %fd16191, %fd16192;
	st.global.f64 	[%rd16], %fd16193;
	ld.global.f64 	%fd16194, [%rd15];
	sub.f64 	%fd16195, %fd16193, %fd16194;
	abs.f64 	%fd16196, %fd16195;
	mul.f64 	%fd16197, %fd16196, 0d3FD0000000000000;
	st.global.f64 	[%rd18], %fd16197;
	st.global.f64 	[%rd14+8], %fd1628;
	ld.global.f64 	%fd16198, [%rd4+8];
	sub.f64 	%fd16199, %fd1628, %fd16198;
	st.global.f64 	[%rd15+8], %fd16199;
	ld.global.f64 	%fd16200, [%rd14+8];
	ld.global.f64 	%fd16201, [%rd4+8];
	add.f64 	%fd16202, %fd16200, %fd16201;
	st.global.f64 	[%rd16+8], %fd16202;
	ld.global.f64 	%fd16203, [%rd15+8];
	sub.f64 	%fd16204, %fd16202, %fd16203;
	abs.f64 	%fd16205, %fd16204;
	mul.f64 	%fd16206, %fd16205, 0d3FD0000000000000;
	st.global.f64 	[%rd18+8], %fd16206;
	st.global.f64 	[%rd14+16], %fd1629;
	ld.global.f64 	%fd16207, [%rd4+8];
	sub.f64 	%fd16208, %fd1629, %fd16207;
	st.global.f64 	[%rd15+16], %fd16208;
	ld.global.f64 	%fd16209, [%rd14+16];
	ld.global.f64 	%fd16210, [%rd4+8];
	add.f64 	%fd16211, %fd16209, %fd16210;
	st.global.f64 	[%rd16+16], %fd16211;
	ld.global.f64 	%fd16212, [%rd15+16];
	sub.f64 	%fd16213, %fd16211, %fd16212;
	abs.f64 	%fd16214, %fd16213;
	mul.f64 	%fd16215, %fd16214, 0d3FD0000000000000;
	st.global.f64 	[%rd18+16], %fd16215;
	ld.global.f64 	%fd2901, [%rd14];
	mov.b32 	%r4220, 0;
	@%p1915 bra 	$L__BB1_2149;
	ld.global.f64 	%fd2902, [%rd14+8];
	ld.global.f64 	%fd2903, [%rd14+16];
	ld.global.f64 	%fd2904, [%rd4];
	ld.global.f64 	%fd16216, [%rd4+4160];
	mul.f64 	%fd2905, %fd16216, 0d3F91DF46A2529D3A;
	abs.f64 	%fd2906, %fd2905;
	setp.eq.f64 	%p1916, %fd2906, 0d7FF0000000000000;
	mul.f64 	%fd16217, %fd2905, 0d3FE45F306DC9C883;
	cvt.rni.s32.f64 	%r1306, %fd16217;
	cvt.rn.f64.s32 	%fd16218, %r1306;
	fma.rn.f64 	%fd16219, %fd16218, 0dBFF921FB54442D18, %fd2905;
	fma.rn.f64 	%fd16220, %fd16218, 0dBC91A62633145C00, %fd16219;
	fma.rn.f64 	%fd2907, %fd16218, 0dB97B839A252049C0, %fd16220;
	setp.ltu.f64 	%p1917, %fd2906, 0d41E0000000000000;
	mov.f64 	%fd16221, 0d0000000000000000;
	mul.rn.f64 	%fd2908, %fd2905, %fd16221;
	mul.rn.f64 	%fd16222, %fd16221, %fd16221;
	fma.rn.f64 	%fd16223, %fd16222, 0dBDA8FF8320FD8164, 0d3E21EEA7C1EF8528;
	fma.rn.f64 	%fd16224, %fd16223, %fd16222, 0dBE927E4F8E06E6D9;
	fma.rn.f64 	%fd16225, %fd16224, %fd16222, 0d3EFA01A019DDBCE9;
	fma.rn.f64 	%fd16226, %fd16225, %fd16222, 0dBF56C16C16C15D47;
	fma.rn.f64 	%fd16227, %fd16226, %fd16222, 0d3FA5555555555551;
	fma.rn.f64 	%fd16228, %fd16227, %fd16222, 0dBFE0000000000000;
	fma.rn.f64 	%fd2909, %fd16228, %fd16222, 0d3FF0000000000000;
	fma.rn.f64 	%fd16229, %fd16222, 0d3DE5DB65F9785EBA, 0dBE5AE5F12CB0D246;
	fma.rn.f64 	%fd16230, %fd16229, %fd16222, 0d3EC71DE369ACE392;
	fma.rn.f64 	%fd16231, %fd16230, %fd16222, 0dBF2A01A019DB62A1;
	fma.rn.f64 	%fd16232, %fd16231, %fd16222, 0d3F81111111110818;
	fma.rn.f64 	%fd16233, %fd16232, %fd16222, 0dBFC5555555555554;
	fma.rn.f64 	%fd16234, %fd16233, %fd16222, 0d0000000000000000;
	fma.rn.f64 	%fd2910, %fd16234, 0d0000000000000000, 0d0000000000000000;
	abs.f64 	%fd2911, %fd16216;
	or.pred  	%p40, %p1916, %p1917;
	selp.f64 	%fd2912, %fd2908, %fd2907, %p1916;
	selp.b32 	%r1307, 0, %r1306, %p1916;
	neg.f64 	%fd2913, %fd2904;
	mov.b32 	%r4219, 0;
	mov.u32 	%r4220, %r4219;
$L__BB1_2026:
	ld.param.u64 	%rd1354, [_Z14FitGrain_NLOPTPdPiS0_S_S_S0_S0_S_S_S_S_S_S_S_S_S_S_S_S_S__param_7];
	mul.lo.s32 	%r3585, %r4219, 9;
	cvta.to.global.u64 	%rd1285, %rd1354;
	mul.lo.s32 	%r3586, %r3, 9;
	mul.wide.s32 	%rd1286, %r3586, 8;
	add.s64 	%rd1287, %rd1285, %rd1286;
	mul.wide.u32 	%rd1288, %r3585, 8;
	add.s64 	%rd59, %rd1287, %rd1288;
	ld.global.f64 	%fd2914, [%rd59+40];
	ld.global.f64 	%fd2915, [%rd59+48];
	ld.global.f64 	%fd2916, [%rd59+32];
	mul.f64 	%fd2917, %fd2916, 0d3F91DF46A2529D3A;
	abs.f64 	%fd2918, %fd2917;
	setp.neu.f64 	%p1918, %fd2918, 0d7FF0000000000000;
	@%p1918 bra 	$L__BB1_2028;
	mov.f64 	%fd16240, 0d0000000000000000;
	mul.rn.f64 	%fd17665, %fd2917, %fd16240;
	mov.b32 	%r4221, 0;
	bra.uni 	$L__BB1_2030;
$L__BB1_2028:
	mul.f64 	%fd16235, %fd2917, 0d3FE45F306DC9C883;
	cvt.rni.s32.f64 	%r4221, %fd16235;
	cvt.rn.f64.s32 	%fd16236, %r4221;
	fma.rn.f64 	%fd16237, %fd16236, 0dBFF921FB54442D18, %fd2917;
	fma.rn.f64 	%fd16238, %fd16236, 0dBC91A62633145C00, %fd16237;
	fma.rn.f64 	%fd17665, %fd16236, 0dB97B839A252049C0, %fd16238;
	setp.ltu.f64 	%p1919, %fd2918, 0d41E0000000000000;
	@%p1919 bra 	$L__BB1_2030;
	{ // callseq 1564, 0
	.param .b64 param0;
	st.param.f64 	[param0], %fd2917;
	.param .align 16 .b8 retval0[16];
	call.uni (retval0), 
	__internal_trig_reduction_slowpathd, 
	(
	param0
	);
	ld.param.f64 	%fd17665, [retval0];
	ld.param.b32 	%r4221, [retval0+8];
	} // callseq 1564
$L__BB1_2030:
	shl.b32 	%r3589, %r4221, 6;
	cvt.u64.u32 	%rd1289, %r3589;
	and.b64  	%rd1290, %rd1289, 64;
	mov.u64 	%rd1291, __cudart_sin_cos_coeffs;
	add.s64 	%rd1292, %rd1291, %rd1290;
	mul.rn.f64 	%fd16241, %fd17665, %fd17665;
	and.b32  	%r3590, %r4221, 1;
	setp.eq.b32 	%p1921, %r3590, 1;
	selp.f64 	%fd16242, 0dBDA8FF8320FD8164, 0d3DE5DB65F9785EBA, %p1921;
	ld.global.nc.v2.f64 	{%fd16243, %fd16244}, [%rd1292];
	fma.rn.f64 	%fd16245, %fd16242, %fd16241, %fd16243;
	fma.rn.f64 	%fd16246, %fd16245, %fd16241, %fd16244;
	ld.global.nc.v2.f64 	{%fd16247, %fd16248}, [%rd1292+16];
	fma.rn.f64 	%fd16249, %fd16246, %fd16241, %fd16247;
	fma.rn.f64 	%fd16250, %fd16249, %fd16241, %fd16248;
	ld.global.nc.v2.f64 	{%fd16251, %fd16252}, [%rd1292+32];
	fma.rn.f64 	%fd16253, %fd16250, %fd16241, %fd16251;
	fma.rn.f64 	%fd16254, %fd16253, %fd16241, %fd16252;
	fma.rn.f64 	%fd16255, %fd16254, %fd17665, %fd17665;
	fma.rn.f64 	%fd16256, %fd16254, %fd16241, 0d3FF0000000000000;
	selp.f64 	%fd16257, %fd16256, %fd16255, %p1921;
	and.b32  	%r3591, %r4221, 2;
	setp.eq.s32 	%p1922, %r3591, 0;
	mov.f64 	%fd16258, 0d0000000000000000;
	sub.f64 	%fd16259, %fd16258, %fd16257;
	selp.f64 	%fd2923, %fd16257, %fd16259, %p1922;
	@%p1918 bra 	$L__BB1_2032;
	mov.f64 	%fd16265, 0d0000000000000000;
	mul.rn.f64 	%fd17667, %fd2917, %fd16265;
	mov.b32 	%r4223, 1;
	bra.uni 	$L__BB1_2035;
$L__BB1_2032:
	mul.f64 	%fd16260, %fd2917, 0d3FE45F306DC9C883;
	cvt.rni.s32.f64 	%r4222, %fd16260;
	cvt.rn.f64.s32 	%fd16261, %r4222;
	fma.rn.f64 	%fd16262, %fd16261, 0dBFF921FB54442D18, %fd2917;
	fma.rn.f64 	%fd16263, %fd16261, 0dBC91A62633145C00, %fd16262;
	fma.rn.f64 	%fd17667, %fd16261, 0dB97B839A252049C0, %fd16263;
	setp.ltu.f64 	%p1923, %fd2918, 0d41E0000000000000;
	@%p1923 bra 	$L__BB1_2034;
	{ // callseq 1565, 0
	.param .b64 param0;
	st.param.f64 	[param0], %fd2917;
	.param .align 16 .b8 retval0[16];
	call.uni (retval0), 
	__internal_trig_reduction_slowpathd, 
	(
	param0
	);
	ld.param.f64 	%fd17667, [retval0];
	ld.param.b32 	%r4222, [retval0+8];
	} // callseq 1565
$L__BB1_2034:
	add.s32 	%r4223, %r4222, 1;
$L__BB1_2035:
	setp.eq.f64 	%p1924, %fd2906, 0d7FF0000000000000;
	shl.b32 	%r3595, %r4223, 6;
	cvt.u64.u32 	%rd1293, %r3595;
	and.b64  	%rd1294, %rd1293, 64;
	mov.u64 	%rd1295, __cudart_sin_cos_coeffs;
	add.s64 	%rd1296, %rd1295, %rd1294;
	mul.rn.f64 	%fd16266, %fd17667, %fd17667;
	and.b32  	%r3596, %r4223, 1;
	setp.eq.b32 	%p1925, %r3596, 1;
	selp.f64 	%fd16267, 0dBDA8FF8320FD8164, 0d3DE5DB65F9785EBA, %p1925;
	ld.global.nc.v2.f64 	{%fd16268, %fd16269}, [%rd1296];
	fma.rn.f64 	%fd16270, %fd16267, %fd16266, %fd16268;
	fma.rn.f64 	%fd16271, %fd16270, %fd16266, %fd16269;
	ld.global.nc.v2.f64 	{%fd16272, %fd16273}, [%rd1296+16];
	fma.rn.f64 	%fd16274, %fd16271, %fd16266, %fd16272;
	fma.rn.f64 	%fd16275, %fd16274, %fd16266, %fd16273;
	ld.global.nc.v2.f64 	{%fd16276, %fd16277}, [%rd1296+32];
	fma.rn.f64 	%fd16278, %fd16275, %fd16266, %fd16276;
	fma.rn.f64 	%fd16279, %fd16278, %fd16266, %fd16277;
	fma.rn.f64 	%fd16280, %fd16279, %fd17667, %fd17667;
	fma.rn.f64 	%fd16281, %fd16279, %fd16266, 0d3FF0000000000000;
	selp.f64 	%fd16282, %fd16281, %fd16280, %p1925;
	and.b32  	%r3597, %r4223, 2;
	setp.eq.s32 	%p1926, %r3597, 0;
	mov.f64 	%fd16283, 0d0000000000000000;
	sub.f64 	%fd16284, %fd16283, %fd16282;
	selp.f64 	%fd16285, %fd16282, %fd16284, %p1926;
	mul.f64 	%fd16286, %fd2901, %fd16285;
	mul.f64 	%fd16287, %fd2902, %fd2923;
	sub.f64 	%fd2929, %fd16286, %fd16287;
	mul.f64 	%fd16288, %fd2902, %fd16285;
	fma.rn.f64 	%fd2930, %fd2901, %fd2923, %fd16288;
	mov.b32 	%r4225, 1;
	mov.f64 	%fd17669, %fd2908;
	@%p1924 bra 	$L__BB1_2039;
	setp.ltu.f64 	%p1927, %fd2906, 0d41E0000000000000;
	mov.f64 	%fd17669, %fd2907;
	mov.u32 	%r4224, %r1306;
	@%p1927 bra 	$L__BB1_2038;
	{ // callseq 1566, 0
	.param .b64 param0;
	st.param.f64 	[param0], %fd2905;
	.param .align 16 .b8 retval0[16];
	call.uni (retval0), 
	__internal_trig_reduction_slowpathd, 
	(
	param0
	);
	ld.param.f64 	%fd17669, [retval0];
	ld.param.b32 	%r4224, [retval0+8];
	} // callseq 1566
$L__BB1_2038:
	add.s32 	%r4225, %r4224, 1;
$L__BB1_2039:
	shl.b32 	%r3599, %r4225, 6;
	cvt.u64.u32 	%rd1297, %r3599;
	and.b64  	%rd1298, %rd1297, 64;
	mov.u64 	%rd1299, __cudart_sin_cos_coeffs;
	add.s64 	%rd1300, %rd1299, %rd1298;
	mul.rn.f64 	%fd16290, %fd17669, %fd17669;
	and.b32  	%r3600, %r4225, 1;
	setp.eq.b32 	%p1928, %r3600, 1;
	selp.f64 	%fd16291, 0dBDA8FF8320FD8164, 0d3DE5DB65F9785EBA, %p1928;
	ld.global.nc.v2.f64 	{%fd16292, %fd16293}, [%rd1300];
	fma.rn.f64 	%fd16294, %fd16291, %fd16290, %fd16292;
	fma.rn.f64 	%fd16295, %fd16294, %fd16290, %fd16293;
	ld.global.nc.v2.f64 	{%fd16296, %fd16297}, [%rd1300+16];
	fma.rn.f64 	%fd16298, %fd16295, %fd16290, %fd16296;
	fma.rn.f64 	%fd16299, %fd16298, %fd16290, %fd16297;
	ld.global.nc.v2.f64 	{%fd16300, %fd16301}, [%rd1300+32];
	fma.rn.f64 	%fd16302, %fd16299, %fd16290, %fd16300;
	fma.rn.f64 	%fd16303, %fd16302, %fd16290, %fd16301;
	fma.rn.f64 	%fd16304, %fd16303, %fd17669, %fd17669;
	fma.rn.f64 	%fd16305, %fd16303, %fd16290, 0d3FF0000000000000;
	selp.f64 	%fd16306, %fd16305, %fd16304, %p1928;
	and.b32  	%r3601, %r4225, 2;
	setp.eq.s32 	%p1929, %r3601, 0;
	mov.f64 	%fd16307, 0d0000000000000000;
	sub.f64 	%fd16308, %fd16307, %fd16306;
	selp.f64 	%fd2934, %fd16306, %fd16308, %p1929;
	mov.f64 	%fd17670, %fd2912;
	mov.u32 	%r4226, %r1307;
	@%p40 bra 	$L__BB1_2041;
	{ // callseq 1567, 0
	.param .b64 param0;
	st.param.f64 	[param0], %fd2905;
	.param .align 16 .b8 retval0[16];
	call.uni (retval0), 
	__internal_trig_reduction_slowpathd, 
	(
	param0
	);
	ld.param.f64 	%fd17670, [retval0];
	ld.param.b32 	%r4226, [retval0+8];
	} // callseq 1567
$L__BB1_2041:
	setp.leu.f64 	%p1930, %fd2911, 0d3F947AE147AE147B;
	shl.b32 	%r3603, %r4226, 6;
	cvt.u64.u32 	%rd1301, %r3603;
	and.b64  	%rd1302, %rd1301, 64;
	mov.u64 	%rd1303, __cudart_sin_cos_coeffs;
	add.s64 	%rd1304, %rd1303, %rd1302;
	mul.rn.f64 	%fd16310, %fd17670, %fd17670;
	and.b32  	%r3604, %r4226, 1;
	setp.eq.b32 	%p1931, %r3604, 1;
	selp.f64 	%fd16311, 0dBDA8FF8320FD8164, 0d3DE5DB65F9785EBA, %p1931;
	ld.global.nc.v2.f64 	{%fd16312, %fd16313}, [%rd1304];
	fma.rn.f64 	%fd16314, %fd16311, %fd16310, %fd16312;
	fma.rn.f64 	%fd16315, %fd16314, %fd16310, %fd16313;
	ld.global.nc.v2.f64 	{%fd16316, %fd16317}, [%rd1304+16];
	fma.rn.f64 	%fd16318, %fd16315, %fd16310, %fd16316;
	fma.rn.f64 	%fd16319, %fd16318, %fd16310, %fd16317;
	ld.global.nc.v2.f64 	{%fd16320, %fd16321}, [%rd1304+32];
	fma.rn.f64 	%fd16322, %fd16319, %fd16310, %fd16320;
	fma.rn.f64 	%fd16323, %fd16322, %fd16310, %fd16321;
	fma.rn.f64 	%fd16324, %fd16323, %fd17670, %fd17670;
	fma.rn.f64 	%fd16325, %fd16323, %fd16310, 0d3FF0000000000000;
	selp.f64 	%fd16326, %fd16325, %fd16324, %p1931;
	and.b32  	%r3605, %r4226, 2;
	setp.eq.s32 	%p1932, %r3605, 0;
	mov.f64 	%fd16327, 0d0000000000000000;
	sub.f64 	%fd16328, %fd16327, %fd16326;
	selp.f64 	%fd16329, %fd16326, %fd16328, %p1932;
	mul.f64 	%fd16330, %fd2929, %fd2934;
	mul.f64 	%fd16331, %fd2903, %fd16329;
	sub.f64 	%fd16332, %fd16330, %fd16331;
	mul.f64 	%fd16333, %fd2929, %fd16329;
	fma.rn.f64 	%fd16334, %fd2903, %fd2934, %fd16333;
	mul.f64 	%fd16335, %fd2909, %fd2930;
	mul.f64 	%fd16336, %fd2910, %fd16334;
	sub.f64 	%fd16337, %fd16335, %fd16336;
	mul.f64 	%fd16338, %fd2909, %fd16334;
	fma.rn.f64 	%fd16339, %fd2910, %fd2930, %fd16338;
	sub.f64 	%fd16340, %fd2904, %fd16332;
	sub.f64 	%fd16341, %fd2914, %fd16337;
	sub.f64 	%fd16342, %fd2915, %fd16339;
	mul.f64 	%fd16343, %fd16341, %fd16341;
	fma.rn.f64 	%fd16344, %fd16340, %fd16340, %fd16343;
	fma.rn.f64 	%fd16345, %fd16342, %fd16342, %fd16344;
	sqrt.rn.f64 	%fd16346, %fd16345;
	div.rn.f64 	%fd16347, %fd16340, %fd16346;
	div.rn.f64 	%fd16348, %fd16341, %fd16346;
	div.rn.f64 	%fd16349, %fd16342, %fd16346;
	mul.f64 	%fd16350, %fd16332, %fd16348;
	div.rn.f64 	%fd16351, %fd16350, %fd16347;
	sub.f64 	%fd2937, %fd16337, %fd16351;
	mul.f64 	%fd16352, %fd16332, %fd16349;
	div.rn.f64 	%fd16353, %fd16352, %fd16347;
	sub.f64 	%fd2938, %fd16339, %fd16353;
	@%p1930 bra 	$L__BB1_2142;
	sub.f64 	%fd2939, %fd2914, %fd2937;
	sub.f64 	%fd2940, %fd2915, %fd2938;
	ld.global.f64 	%fd2941, [%rd4+4152];
	mul.f64 	%fd16354, %fd2940, %fd2940;
	fma.rn.f64 	%fd16355, %fd2939, %fd2939, %fd16354;
	sqrt.rn.f64 	%fd2942, %fd16355;
	div.rn.f64 	%fd2943, %fd2942, %fd2904;
	abs.f64 	%fd2944, %fd2943;
	setp.leu.f64 	%p1933, %fd2944, 0d3FF0000000000000;
	mov.f64 	%fd17671, %fd2944;
	@%p1933 bra 	$L__BB1_2044;
	rcp.approx.ftz.f64 	%fd16356, %fd2944;
	neg.f64 	%fd16357, %fd2944;
	fma.rn.f64 	%fd16358, %fd16357, %fd16356, 0d3FF0000000000000;
	fma.rn.f64 	%fd16359, %fd16358, %fd16358, %fd16358;
	fma.rn.f64 	%fd16360, %fd16359, %fd16356, %fd16356;
	setp.eq.f64 	%p1934, %fd2944, 0d7FF0000000000000;
	selp.f64 	%fd17671, 0d0000000000000000, %fd16360, %p1934;
$L__BB1_2044:
	setp.gt.f64 	%p1935, %fd2944, 0d3FF0000000000000;
	mul.f64 	%fd16361, %fd17671, %fd17671;
	fma.rn.f64 	%fd16362, %fd16361, 0dBEF53E1D2A25FF7E, 0d3F2D3B63DBB65B49;
	fma.rn.f64 	%fd16363, %fd16362, %fd16361, 0dBF5312788DDE082E;
	fma.rn.f64 	%fd16364, %fd16363, %fd16361, 0d3F6F9690C8249315;
	fma.rn.f64 	%fd16365, %fd16364, %fd16361, 0dBF82CF5AABC7CF0D;
	fma.rn.f64 	%fd16366, %fd16365, %fd16361, 0d3F9162B0B2A3BFDE;
	fma.rn.f64 	%fd16367, %fd16366, %fd16361, 0dBF9A7256FEB6FC6B;
	fma.rn.f64 	%fd16368, %fd16367, %fd16361, 0d3FA171560CE4A489;
	fma.rn.f64 	%fd16369, %fd16368, %fd16361, 0dBFA4F44D841450E4;
	fma.rn.f64 	%fd16370, %fd16369, %fd16361, 0d3FA7EE3D3F36BB95;
	fma.rn.f64 	%fd16371, %fd16370, %fd16361, 0dBFAAD32AE04A9FD1;
	fma.rn.f64 	%fd16372, %fd16371, %fd16361, 0d3FAE17813D66954F;
	fma.rn.f64 	%fd16373, %fd16372, %fd16361, 0dBFB11089CA9A5BCD;
	fma.rn.f64 	%fd16374, %fd16373, %fd16361, 0d3FB3B12B2DB51738;
	fma.rn.f64 	%fd16375, %fd16374, %fd16361, 0dBFB745D022F8DC5C;
	fma.rn.f64 	%fd16376, %fd16375, %fd16361, 0d3FBC71C709DFE927;
	fma.rn.f64 	%fd16377, %fd16376, %fd16361, 0dBFC2492491FA1744;
	fma.rn.f64 	%fd16378, %fd16377, %fd16361, 0d3FC99999999840D2;
	fma.rn.f64 	%fd16379, %fd16378, %fd16361, 0dBFD555555555544C;
	mul.f64 	%fd16380, %fd16361, %fd16379;
	fma.rn.f64 	%fd16381, %fd16380, %fd17671, %fd17671;
	mov.f64 	%fd16382, 0d3FF921FB54442D18;
	sub.f64 	%fd16383, %fd16382, %fd16381;
	selp.f64 	%fd16384, %fd16383, %fd16381, %p1935;
	copysign.f64 	%fd16385, %fd2943, %fd16384;
	mul.f64 	%fd16386, %fd16385, 0d3FEFFFFFFFFFFFFF;
	mul.f64 	%fd2947, %fd16386, 0d3FE0000000000000;
	abs.f64 	%fd2948, %fd2947;
	setp.neu.f64 	%p1936, %fd2948, 0d7FF0000000000000;
	@%p1936 bra 	$L__BB1_2046;
	mov.f64 	%fd16392, 0d0000000000000000;
	mul.rn.f64 	%fd17672, %fd2947, %fd16392;
	mov.b32 	%r4227, 0;
	bra.uni 	$L__BB1_2048;
$L__BB1_2046:
	mul.f64 	%fd16387, %fd2947, 0d3FE45F306DC9C883;
	cvt.rni.s32.f64 	%r4227, %fd16387;
	cvt.rn.f64.s32 	%fd16388, %r4227;
	fma.rn.f64 	%fd16389, %fd16388, 0dBFF921FB54442D18, %fd2947;
	fma.rn.f64 	%fd16390, %fd16388, 0dBC91A62633145C00, %fd16389;
	fma.rn.f64 	%fd17672, %fd16388, 0dB97B839A252049C0, %fd16390;
	setp.ltu.f64 	%p1937, %fd2948, 0d41E0000000000000;
	@%p1937 bra 	$L__BB1_2048;
	{ // callseq 1568, 0
	.param .b64 param0;
	st.param.f64 	[param0], %fd2947;
	.param .align 16 .b8 retval0[16];
	call.uni (retval0), 
	__internal_trig_reduction_slowpathd, 
	(
	param0
	);
	ld.param.f64 	%fd17672, [retval0];
	ld.param.b32 	%r4227, [retval0+8];
	} // callseq 1568
$L__BB1_2048:
	shl.b32 	%r3608, %r4227, 6;
	cvt.u64.u32 	%rd1305, %r3608;
	and.b64  	%rd1306, %rd1305, 64;
	mov.u64 	%rd1307, __cudart_sin_cos_coeffs;
	add.s64 	%rd1308, %rd1307, %rd1306;
	mul.rn.f64 	%fd16393, %fd17672, %fd17672;
	and.b32  	%r3609, %r4227, 1;
	setp.eq.b32 	%p1939, %r3609, 1;
	selp.f64 	%fd16394, 0dBDA8FF8320FD8164, 0d3DE5DB65F9785EBA, %p1939;
	ld.global.nc.v2.f64 	{%fd16395, %fd16396}, [%rd1308];
	fma.rn.f64 	%fd16397, %fd16394, %fd16393, %fd16395;
	fma.rn.f64 	%fd16398, %fd16397, %fd16393, %fd16396;
	ld.global.nc.v2.f64 	{%fd16399, %fd16400}, [%rd1308+16];
	fma.rn.f64 	%fd16401, %fd16398, %fd16393, %fd16399;
	fma.rn.f64 	%fd16402, %fd16401, %fd16393, %fd16400;
	ld.global.nc.v2.f64 	{%fd16403, %fd16404}, [%rd1308+32];
	fma.rn.f64 	%fd16405, %fd16402, %fd16393, %fd16403;
	fma.rn.f64 	%fd16406, %fd16405, %fd16393, %fd16404;
	fma.rn.f64 	%fd16407, %fd16406, %fd17672, %fd17672;
	fma.rn.f64 	%fd16408, %fd16406, %fd16393, 0d3FF0000000000000;
	selp.f64 	%fd16409, %fd16408, %fd16407, %p1939;
	and.b32  	%r3610, %r4227, 2;
	setp.eq.s32 	%p1940, %r3610, 0;
	mov.f64 	%fd16410, 0d0000000000000000;
	sub.f64 	%fd16411, %fd16410, %fd16409;
	selp.f64 	%fd2953, %fd16409, %fd16411, %p1940;
	@%p1936 bra 	$L__BB1_2050;
	mov.f64 	%fd16417, 0d0000000000000000;
	mul.rn.f64 	%fd17674, %fd2947, %fd16417;
	mov.b32 	%r4229, 1;
	bra.uni 	$L__BB1_2053;
$L__BB1_2050:
	mul.f64 	%fd16412, %fd2947, 0d3FE45F306DC9C883;
	cvt.rni.s32.f64 	%r4228, %fd16412;
	cvt.rn.f64.s32 	%fd16413, %r4228;
	fma.rn.f64 	%fd16414, %fd16413, 0dBFF921FB54442D18, %fd2947;
	fma.rn.f64 	%fd16415, %fd16413, 0dBC91A62633145C00, %fd16414;
	fma.rn.f64 	%fd17674, %fd16413, 0dB97B839A252049C0, %fd16415;
	setp.ltu.f64 	%p1941, %fd2948, 0d41E0000000000000;
	@%p1941 bra 	$L__BB1_2052;
	{ // callseq 1569, 0
	.param .b64 param0;
	st.param.f64 	[param0], %fd2947;
	.param .align 16 .b8 retval0[16];
	call.uni (retval0), 
	__internal_trig_reduction_slowpathd, 
	(
	param0
	);
	ld.param.f64 	%fd17674, [retval0];
	ld.param.b32 	%r4228, [retval0+8];
	} // callseq 1569
$L__BB1_2052:
	add.s32 	%r4229, %r4228, 1;
$L__BB1_2053:
	shl.b32 	%r3615, %r4229, 6;
	cvt.u64.u32 	%rd1309, %r3615;
	and.b64  	%rd1310, %rd1309, 64;
	mov.u64 	%rd1311, __cudart_sin_cos_coeffs;
	add.s64 	%rd1312, %rd1311, %rd1310;
	mul.rn.f64 	%fd16418, %fd17674, %fd17674;
	and.b32  	%r3616, %r4229, 1;
	setp.eq.b32 	%p1943, %r3616, 1;
	selp.f64 	%fd16419, 0dBDA8FF8320FD8164, 0d3DE5DB65F9785EBA, %p1943;
	ld.global.nc.v2.f64 	{%fd16420, %fd16421}, [%rd1312];
	fma.rn.f64 	%fd16422, %fd16419, %fd16418, %fd16420;
	fma.rn.f64 	%fd16423, %fd16422, %fd16418, %fd16421;
	ld.global.nc.v2.f64 	{%fd16424, %fd16425}, [%rd1312+16];
	fma.rn.f64 	%fd16426, %fd16423, %fd16418, %fd16424;
	fma.rn.f64 	%fd16427, %fd16426, %fd16418, %fd16425;
	ld.global.nc.v2.f64 	{%fd16428, %fd16429}, [%rd1312+32];
	fma.rn.f64 	%fd16430, %fd16427, %fd16418, %fd16428;
	fma.rn.f64 	%fd16431, %fd16430, %fd16418, %fd16429;
	fma.rn.f64 	%fd16432, %fd16431, %fd17674, %fd17674;
	fma.rn.f64 	%fd16433, %fd16431, %fd16418, 0d3FF0000000000000;
	selp.f64 	%fd16434, %fd16433, %fd16432, %p1943;
	and.b32  	%r3617, %r4229, 2;
	setp.eq.s32 	%p1944, %r3617, 0;
	mov.f64 	%fd16435, 0d0000000000000000;
	sub.f64 	%fd16436, %fd16435, %fd16434;
	selp.f64 	%fd2959, %fd16434, %fd16436, %p1944;
	add.f64 	%fd16437, %fd2953, %fd2953;
	div.rn.f64 	%fd2960, %fd16437, %fd2941;
	mov.b32 	%r4232, 1;
	mov.b32 	%r4233, 0;
	mov.f64 	%fd17678, %fd2908;
	mov.f64 	%fd17677, %fd2908;
	@%p1924 bra 	$L__BB1_2057;
	setp.ltu.f64 	%p1945, %fd2906, 0d41E0000000000000;
	mov.f64 	%fd17677, %fd2907;
	mov.u32 	%r4230, %r1306;
	@%p1945 bra 	$L__BB1_2056;
	{ // callseq 1570, 0
	.param .b64 param0;
	st.param.f64 	[param0], %fd2905;
	.param .align 16 .b8 retval0[16];
	call.uni (retval0), 
	__internal_trig_reduction_slowpathd, 
	(
	param0
	);
	ld.param.f64 	%fd17677, [retval0];
	ld.param.b32 	%r4230, [retval0+8];
	} // callseq 1570
$L__BB1_2056:
	add.s32 	%r4232, %r4230, 1;
	mov.u32 	%r4233, %r1306;
	mov.f64 	%fd17678, %fd2907;
$L__BB1_2057:
	shl.b32 	%r3619, %r4232, 6;
	cvt.u64.u32 	%rd1313, %r3619;
	and.b64  	%rd1314, %rd1313, 64;
	mov.u64 	%rd1315, __cudart_sin_cos_coeffs;
	add.s64 	%rd1316, %rd1315, %rd1314;
	mul.rn.f64 	%fd16439, %fd17677, %fd17677;
	and.b32  	%r3620, %r4232, 1;
	setp.eq.b32 	%p1946, %r3620, 1;
	selp.f64 	%fd16440, 0dBDA8FF8320FD8164, 0d3DE5DB65F9785EBA, %p1946;
	ld.global.nc.v2.f64 	{%fd16441, %fd16442}, [%rd1316];
	fma.rn.f64 	%fd16443, %fd16440, %fd16439, %fd16441;
	fma.rn.f64 	%fd16444, %fd16443, %fd16439, %fd16442;
	ld.global.nc.v2.f64 	{%fd16445, %fd16446}, [%rd1316+16];
	fma.rn.f64 	%fd16447, %fd16444, %fd16439, %fd16445;
	fma.rn.f64 	%fd16448, %fd16447, %fd16439, %fd16446;
	ld.global.nc.v2.f64 	{%fd16449, %fd16450}, [%rd1316+32];
	fma.rn.f64 	%fd16451, %fd16448, %fd16439, %fd16449;
	fma.rn.f64 	%fd16452, %fd16451, %fd16439, %fd16450;
	fma.rn.f64 	%fd16453, %fd16452, %fd17677, %fd17677;
	fma.rn.f64 	%fd16454, %fd16452, %fd16439, 0d3FF0000000000000;
	selp.f64 	%fd16455, %fd16454, %fd16453, %p1946;
	and.b32  	%r3621, %r4232, 2;
	setp.eq.s32 	%p1947, %r3621, 0;
	mov.f64 	%fd16456, 0d0000000000000000;
	sub.f64 	%fd16457, %fd16456, %fd16455;
	selp.f64 	%fd2965, %fd16455, %fd16457, %p1947;
	@%p40 bra 	$L__BB1_2059;
	{ // callseq 1571, 0
	.param .b64 param0;
	st.param.f64 	[param0], %fd2905;
	.param .align 16 .b8 retval0[16];
	call.uni (retval0), 
	__internal_trig_reduction_slowpathd, 
	(
	param0
	);
	ld.param.f64 	%fd17678, [retval0];
	ld.param.b32 	%r4233, [retval0+8];
	} // callseq 1571
$L__BB1_2059:
	shl.b32 	%r3623, %r4233, 6;
	cvt.u64.u32 	%rd1317, %r3623;
	and.b64  	%rd1318, %rd1317, 64;
	mov.u64 	%rd1319, __cudart_sin_cos_coeffs;
	add.s64 	%rd1320, %rd1319, %rd1318;
	mul.rn.f64 	%fd16459, %fd17678, %fd17678;
	and.b32  	%r3624, %r4233, 1;
	setp.eq.b32 	%p1948, %r3624, 1;
	selp.f64 	%fd16460, 0dBDA8FF8320FD8164, 0d3DE5DB65F9785EBA, %p1948;
	ld.global.nc.v2.f64 	{%fd16461, %fd16462}, [%rd1320];
	fma.rn.f64 	%fd16463, %fd16460, %fd16459, %fd16461;
	fma.rn.f64 	%fd16464, %fd16463, %fd16459, %fd16462;
	ld.global.nc.v2.f64 	{%fd16465, %fd16466}, [%rd1320+16];
	fma.rn.f64 	%fd16467, %fd16464, %fd16459, %fd16465;
	fma.rn.f64 	%fd16468, %fd16467, %fd16459, %fd16466;
	ld.global.nc.v2.f64 	{%fd16469, %fd16470}, [%rd1320+32];
	fma.rn.f64 	%fd16471, %fd16468, %fd16459, %fd16469;
	fma.rn.f64 	%fd16472, %fd16471, %fd16459, %fd16470;
	fma.rn.f64 	%fd16473, %fd16472, %fd17678, %fd17678;
	fma.rn.f64 	%fd16474, %fd16472, %fd16459, 0d3FF0000000000000;
	selp.f64 	%fd16475, %fd16474, %fd16473, %p1948;
	and.b32  	%r3625, %r4233, 2;
	setp.eq.s32 	%p1949, %r3625, 0;
	mov.f64 	%fd16476, 0d0000000000000000;
	sub.f64 	%fd16477, %fd16476, %fd16475;
	selp.f64 	%fd2968, %fd16475, %fd16477, %p1949;
	div.rn.f64 	%fd2969, %fd2940, %fd2942;
	{
	.reg .b32 %temp; 
	mov.b64 	{%temp, %r1339}, %fd2969;
	}
	abs.f64 	%fd2970, %fd2969;
	{
	.reg .b32 %temp; 
	mov.b64 	{%temp, %r3626}, %fd2970;
	}
	setp.gt.s32 	%p1950, %r3626, 1071801957;
	@%p1950 bra 	$L__BB1_2063;
	mul.f64 	%fd16518, %fd2969, %fd2969;
	fma.rn.f64 	%fd16519, %fd16518, 0d3FB0066BDC1895E9, 0dBFB3823B180754AF;
	fma.rn.f64 	%fd16520, %fd16519, %fd16518, 0d3FB11E52CC2F79AE;
	fma.rn.f64 	%fd16521, %fd16520, %fd16518, 0dBF924EAF3526861B;
	fma.rn.f64 	%fd16522, %fd16521, %fd16518, 0d3F91DF02A31E6CB7;
	fma.rn.f64 	%fd16523, %fd16522, %fd16518, 0d3F847D18B0EEC6CC;
	fma.rn.f64 	%fd16524, %fd16523, %fd16518, 0d3F8D0AF961BA53B0;
	fma.rn.f64 	%fd16525, %fd16524, %fd16518, 0d3F91BF7734CF1C48;
	fma.rn.f64 	%fd16526, %fd16525, %fd16518, 0d3F96E91483144EF7;
	fma.rn.f64 	%fd16527, %fd16526, %fd16518, 0d3F9F1C6E0A4F9F81;
	fma.rn.f64 	%fd16528, %fd16527, %fd16518, 0d3FA6DB6DC27FA92B;
	fma.rn.f64 	%fd16529, %fd16528, %fd16518, 0d3FB333333320F91B;
	fma.rn.f64 	%fd16530, %fd16529, %fd16518, 0d3FC5555555555F4D;
	mul.f64 	%fd16531, %fd16518, %fd16530;
	fma.rn.f64 	%fd2971, %fd16531, %fd2970, %fd2970;
	setp.gt.s32 	%p1954, %r1339, -1;
	@%p1954 bra 	$L__BB1_2062;
	mov.f64 	%fd16536, 0d3C91A62633145C07;
	add.rn.f64 	%fd16537, %fd2971, %fd16536;
	mov.f64 	%fd16538, 0d3FF921FB54442D18;
	add.rn.f64 	%fd17679, %fd16538, %fd16537;
	bra.uni 	$L__BB1_2064;
$L__BB1_2062:
	mov.f64 	%fd16532, 0dBC91A62633145C07;
	add.rn.f64 	%fd16533, %fd2971, %fd16532;
	neg.f64 	%fd16534, %fd16533;
	mov.f64 	%fd16535, 0d3FF921FB54442D18;
	add.rn.f64 	%fd17679, %fd16535, %fd16534;
	bra.uni 	$L__BB1_2064;
$L__BB1_2063:
	mov.f64 	%fd16478, 0d3FF0000000000000;
	sub.f64 	%fd16479, %fd16478, %fd2970;
	{
	.reg .b32 %temp; 
	mov.b64 	{%r3627, %temp}, %fd16479;
	}
	{
	.reg .b32 %temp; 
	mov.b64 	{%temp, %r3628}, %fd16479;
	}
	add.s32 	%r3629, %r3628, -1048576;
	mov.b64 	%fd16480, {%r3627, %r3629};
	rsqrt.approx.ftz.f64 	%fd16481, %fd16480;
	{
	.reg .b32 %temp; 
	mov.b64 	{%r3630, %temp}, %fd16481;
	}
	{
	.reg .b32 %temp; 
	mov.b64 	{%temp, %r3631}, %fd16481;
	}
	add.s32 	%r3632, %r3631, -1048576;
	mov.b64 	%fd16482, {%r3630, %r3632};
	mul.f64 	%fd16483, %fd16480, %fd16481;
	neg.f64 	%fd16484, %fd16483;
	fma.rn.f64 	%fd16485, %fd16483, %fd16484, %fd16480;
	fma.rn.f64 	%fd16486, %fd16485, %fd16482, %fd16483;
	neg.f64 	%fd16487, %fd16486;
	fma.rn.f64 	%fd16488, %fd16481, %fd16487, 0d3FF0000000000000;
	fma.rn.f64 	%fd16489, %fd16488, %fd16482, %fd16482;
	fma.rn.f64 	%fd16490, %fd16486, %fd16487, %fd16480;
	fma.rn.f64 	%fd16491, %fd16490, %fd16489, %fd16486;
	{
	.reg .b32 %temp; 
	mov.b64 	{%r3633, %temp}, %fd16491;
	}
	{
	.reg .b32 %temp; 
	mov.b64 	{%temp, %r3634}, %fd16491;
	}
	add.s32 	%r3635, %r3634, 1048576;
	mov.b64 	%fd16492, {%r3633, %r3635};
	fma.rn.f64 	%fd16493, %fd16479, 0d3EC715B371155F70, 0dBEBAC2FE66FAAC4B;
	fma.rn.f64 	%fd16494, %fd16493, %fd16479, 0d3ED9A9B88EFCD9B8;
	fma.rn.f64 	%fd16495, %fd16494, %fd16479, 0d3EDD0F40A8A0C4C3;
	fma.rn.f64 	%fd16496, %fd16495, %fd16479, 0d3EF46D4CFA9E0E1F;
	fma.rn.f64 	%fd16497, %fd16496, %fd16479, 0d3F079C168D1E2422;
	fma.rn.f64 	%fd16498, %fd16497, %fd16479, 0d3F1C9A88C3BCA540;
	fma.rn.f64 	%fd16499, %fd16498, %fd16479, 0d3F31C4E64BD476DF;
	fma.rn.f64 	%fd16500, %fd16499, %fd16479, 0d3F46E8BA60009C8F;
	fma.rn.f64 	%fd16501, %fd16500, %fd16479, 0d3F5F1C71C62B05A2;
	fma.rn.f64 	%fd16502, %fd16501, %fd16479, 0d3F76DB6DB6DC9F2C;
	fma.rn.f64 	%fd16503, %fd16502, %fd16479, 0d3F9333333333329C;
	fma.rn.f64 	%fd16504, %fd16503, %fd16479, 0d3FB5555555555555;
	setp.lt.s32 	%p1951, %r3628, 1;
	mov.f64 	%fd16505, 0d0000000000000000;
	mul.rn.f64 	%fd16506, %fd2970, %fd16505;
	mul.f64 	%fd16507, %fd16479, %fd16504;
	fma.rn.f64 	%fd16508, %fd16507, %fd16492, %fd16492;
	selp.f64 	%fd16509, %fd16506, %fd16508, %p1951;
	setp.lt.s32 	%p1952, %r3628, 0;
	mov.f64 	%fd16510, 0d7FF0000000000000;
	mul.rn.f64 	%fd16511, %fd16509, %fd16510;
	selp.f64 	%fd16512, %fd16511, %fd16509, %p1952;
	setp.lt.s32 	%p1953, %r1339, 0;
	mov.f64 	%fd16513, 0dBCA1A62633145C07;
	add.rn.f64 	%fd16514, %fd16512, %fd16513;
	neg.f64 	%fd16515, %fd16514;
	mov.f64 	%fd16516, 0d400921FB54442D18;
	add.rn.f64 	%fd16517, %fd16516, %fd16515;
	selp.f64 	%fd17679, %fd16517, %fd16512, %p1953;
$L__BB1_2064:
	mul.f64 	%fd16539, %fd17679, 0d404CA5DC1A63C1F5;
	setp.gt.f64 	%p1955, %fd2939, 0d0000000000000000;
	neg.f64 	%fd16540, %fd16539;
	selp.f64 	%fd2976, %fd16540, %fd16539, %p1955;
	mul.f64 	%fd2977, %fd2976, 0d3F91DF46A2529D3A;
	abs.f64 	%fd2978, %fd2977;
	setp.neu.f64 	%p1956, %fd2978, 0d7FF0000000000000;
	@%p1956 bra 	$L__BB1_2066;
	mov.f64 	%fd16546, 0d0000000000000000;
	mul.rn.f64 	%fd17680, %fd2977, %fd16546;
	mov.b32 	%r4234, 0;
	bra.uni 	$L__BB1_2068;
$L__BB1_2066:
	mul.f64 	%fd16541, %fd2977, 0d3FE45F306DC9C883;
	cvt.rni.s32.f64 	%r4234, %fd16541;
	cvt.rn.f64.s32 	%fd16542, %r4234;
	fma.rn.f64 	%fd16543, %fd16542, 0dBFF921FB54442D18, %fd2977;
	fma.rn.f64 	%fd16544, %fd16542, 0dBC91A62633145C00, %fd16543;
	fma.rn.f64 	%fd17680, %fd16542, 0dB97B839A252049C0, %fd16544;
	setp.ltu.f64 	%p1957, %fd2978, 0d41E0000000000000;
	@%p1957 bra 	$L__BB1_2068;
	{ // callseq 1572, 0
	.param .b64 param0;
	st.param.f64 	[param0], %fd2977;
	.param .align 16 .b8 retval0[16];
	call.uni (retval0), 
	__internal_trig_reduction_slowpathd, 
	(
	param0
	);
	ld.param.f64 	%fd17680, [retval0];
	ld.param.b32 	%r4234, [retval0+8];
	} // callseq 1572
$L__BB1_2068:
	shl.b32 	%r3638, %r4234, 6;
	cvt.u64.u32 	%rd1321, %r3638;
	and.b64  	%rd1322, %rd1321, 64;
	mov.u64 	%rd1323, __cudart_sin_cos_coeffs;
	add.s64 	%rd1324, %rd1323, %rd1322;
	mul.rn.f64 	%fd16547, %fd17680, %fd17680;
	and.b32  	%r3639, %r4234, 1;
	setp.eq.b32 	%p1959, %r3639, 1;
	selp.f64 	%fd16548, 0dBDA8FF8320FD8164, 0d3DE5DB65F9785EBA, %p1959;
	ld.global.nc.v2.f64 	{%fd16549, %fd16550}, [%rd1324];
	fma.rn.f64 	%fd16551, %fd16548, %fd16547, %fd16549;
	fma.rn.f64 	%fd16552, %fd16551, %fd16547, %fd16550;
	ld.global.nc.v2.f64 	{%fd16553, %fd16554}, [%rd1324+16];
	fma.rn.f64 	%fd16555, %fd16552, %fd16547, %fd16553;
	fma.rn.f64 	%fd16556, %fd16555, %fd16547, %fd16554;
	ld.global.nc.v2.f64 	{%fd16557, %fd16558}, [%rd1324+32];
	fma.rn.f64 	%fd16559, %fd16556, %fd16547, %fd16557;
	fma.rn.f64 	%fd16560, %fd16559, %fd16547, %fd16558;
	fma.rn.f64 	%fd16561, %fd16560, %fd17680, %fd17680;
	fma.rn.f64 	%fd16562, %fd16560, %fd16547, 0d3FF0000000000000;
	selp.f64 	%fd16563, %fd16562, %fd16561, %p1959;
	and.b32  	%r3640, %r4234, 2;
	setp.eq.s32 	%p1960, %r3640, 0;
	mov.f64 	%fd16564, 0d0000000000000000;
	sub.f64 	%fd16565, %fd16564, %fd16563;
	selp.f64 	%fd2983, %fd16563, %fd16565, %p1960;
	@%p1956 bra 	$L__BB1_2070;
	mov.f64 	%fd16571, 0d0000000000000000;
	mul.rn.f64 	%fd17682, %fd2977, %fd16571;
	mov.b32 	%r4236, 1;
	bra.uni 	$L__BB1_2073;
$L__BB1_2070:
	mul.f64 	%fd16566, %fd2977, 0d3FE45F306DC9C883;
	cvt.rni.s32.f64 	%r4235, %fd16566;
	cvt.rn.f64.s32 	%fd16567, %r4235;
	fma.rn.f64 	%fd16568, %fd16567, 0dBFF921FB54442D18, %fd2977;
	fma.rn.f64 	%fd16569, %fd16567, 0dBC91A62633145C00, %fd16568;
	fma.rn.f64 	%fd17682, %fd16567, 0dB97B839A252049C0, %fd16569;
	setp.ltu.f64 	%p1961, %fd2978, 0d41E0000000000000;
	@%p1961 bra 	$L__BB1_2072;
	{ // callseq 1573, 0
	.param .b64 param0;
	st.param.f64 	[param0], %fd2977;
	.param .align 16 .b8 retval0[16];
	call.uni (retval0), 
	__internal_trig_reduction_slowpathd, 
	(
	param0
	);
	ld.param.f64 	%fd17682, [retval0];
	ld.param.b32 	%r4235, [retval0+8];
	} // callseq 1573
$L__BB1_2072:
	add.s32 	%r4236, %r4235, 1;
$L__BB1_2073:
	shl.b32 	%r3643, %r4236, 6;
	cvt.u64.u32 	%rd1325, %r3643;
	and.b64  	%rd1326, %rd1325, 64;
	mov.u64 	%rd1327, __cudart_sin_cos_coeffs;
	add.s64 	%rd1328, %rd1327, %rd1326;
	mul.rn.f64 	%fd16572, %fd17682, %fd17682;
	and.b32  	%r3644, %r4236, 1;
	setp.eq.b32 	%p1963, %r3644, 1;
	selp.f64 	%fd16573, 0dBDA8FF8320FD8164, 0d3DE5DB65F9785EBA, %p1963;
	ld.global.nc.v2.f64 	{%fd16574, %fd16575}, [%rd1328];
	fma.rn.f64 	%fd16576, %fd16573, %fd16572, %fd16574;
	fma.rn.f64 	%fd16577, %fd16576, %fd16572, %fd16575;
	ld.global.nc.v2.f64 	{%fd16578, %fd16579}, [%rd1328+16];
	fma.rn.f64 	%fd16580, %fd16577, %fd16572, %fd16578;
	fma.rn.f64 	%fd16581, %fd16580, %fd16572, %fd16579;
	ld.global.nc.v2.f64 	{%fd16582, %fd16583}, [%rd1328+32];
	fma.rn.f64 	%fd16584, %fd16581, %fd16572, %fd16582;
	fma.rn.f64 	%fd16585, %fd16584, %fd16572, %fd16583;
	fma.rn.f64 	%fd16586, %fd16585, %fd17682, %fd17682;
	fma.rn.f64 	%fd16587, %fd16585, %fd16572, 0d3FF0000000000000;
	selp.f64 	%fd16588, %fd16587, %fd16586, %p1963;
	and.b32  	%r3645, %r4236, 2;
	setp.eq.s32 	%p1964, %r3645, 0;
	mov.f64 	%fd16589, 0d0000000000000000;
	sub.f64 	%fd16590, %fd16589, %fd16588;
	selp.f64 	%fd16591, %fd16588, %fd16590, %p1964;
	neg.f64 	%fd16592, %fd2960;
	mul.f64 	%fd16593, %fd2953, %fd16592;
	mul.f64 	%fd16594, %fd2959, %fd16592;
	mul.f64 	%fd16595, %fd16594, %fd2983;
	mul.f64 	%fd16596, %fd2960, %fd2959;
	mul.f64 	%fd16597, %fd16596, %fd16591;
	setp.eq.f64 	%p1965, %fd2976, 0d4056800000000000;
	neg.f64 	%fd16598, %fd2959;
	setp.eq.f64 	%p1966, %fd2976, 0dC056800000000000;
	selp.f64 	%fd16599, %fd2959, %fd16595, %p1966;
	selp.f64 	%fd2989, %fd16598, %fd16599, %p1965;
	selp.f64 	%fd16600, 0d0000000000000000, %fd16597, %p1965;
	selp.f64 	%fd2990, 0d0000000000000000, %fd16600, %p1966;
	mul.f64 	%fd16601, %fd2968, %fd2990;
	fma.rn.f64 	%fd2991, %fd16593, %fd2965, %fd16601;
	mul.f64 	%fd16602, %fd2965, %fd2990;
	mul.f64 	%fd16603, %fd16593, %fd2968;
	sub.f64 	%fd2992, %fd16602, %fd16603;
	@%p1918 bra 	$L__BB1_2075;
	mov.f64 	%fd16609, 0d0000000000000000;
	mul.rn.f64 	%fd17684, %fd2917, %fd16609;
	mov.b32 	%r4238, 1;
	bra.uni 	$L__BB1_2078;
$L__BB1_2075:
	mul.f64 	%fd16604, %fd2917, 0d3FE45F306DC9C883;
	cvt.rni.s32.f64 	%r4237, %fd16604;
	cvt.rn.f64.s32 	%fd16605, %r4237;
	fma.rn.f64 	%fd16606, %fd16605, 0dBFF921FB54442D18, %fd2917;
	fma.rn.f64 	%fd16607, %fd16605, 0dBC91A62633145C00, %fd16606;
	fma.rn.f64 	%fd17684, %fd16605, 0dB97B839A252049C0, %fd16607;
	setp.ltu.f64 	%p1967, %fd2918, 0d41E0000000000000;
	@%p1967 bra 	$L__BB1_2077;
	{ // callseq 1574, 0
	.param .b64 param0;
	st.param.f64 	[param0], %fd2917;
	.param .align 16 .b8 retval0[16];
	call.uni (retval0), 
	__internal_trig_reduction_slowpathd, 
	(
	param0
	);
	ld.param.f64 	%fd17684, [retval0];
	ld.param.b32 	%r4237, [retval0+8];
	} // callseq 1574
$L__BB1_2077:
	add.s32 	%r4238, %r4237, 1;
$L__BB1_2078:
	shl.b32 	%r3648, %r4238, 6;
	cvt.u64.u32 	%rd1329, %r3648;
	and.b64  	%rd1330, %rd1329, 64;
	mov.u64 	%rd1331, __cudart_sin_cos_coeffs;
	add.s64 	%rd1332, %rd1331, %rd1330;
	mul.rn.f64 	%fd16610, %fd17684, %fd17684;
	and.b32  	%r3649, %r4238, 1;
	setp.eq.b32 	%p1969, %r3649, 1;
	selp.f64 	%fd16611, 0dBDA8FF8320FD8164, 0d3DE5DB65F9785EBA, %p1969;
	ld.global.nc.v2.f64 	{%fd16612, %fd16613}, [%rd1332];
	fma.rn.f64 	%fd16614, %fd16611, %fd16610, %fd16612;
	fma.rn.f64 	%fd16615, %fd16614, %fd16610, %fd16613;
	ld.global.nc.v2.f64 	{%fd16616, %fd16617}, [%rd1332+16];
	fma.rn.f64 	%fd16618, %fd16615, %fd16610, %fd16616;
	fma.rn.f64 	%fd16619, %fd16618, %fd16610, %fd16617;
	ld.global.nc.v2.f64 	{%fd16620, %fd16621}, [%rd1332+32];
	fma.rn.f64 	%fd16622, %fd16619, %fd16610, %fd16620;
	fma.rn.f64 	%fd16623, %fd16622, %fd16610, %fd16621;
	fma.rn.f64 	%fd16624, %fd16623, %fd17684, %fd17684;
	fma.rn.f64 	%fd16625, %fd16623, %fd16610, 0d3FF0000000000000;
	selp.f64 	%fd16626, %fd16625, %fd16624, %p1969;
	and.b32  	%r3650, %r4238, 2;
	setp.eq.s32 	%p1970, %r3650, 0;
	mov.f64 	%fd16627, 0d0000000000000000;
	sub.f64 	%fd16628, %fd16627, %fd16626;
	selp.f64 	%fd2998, %fd16626, %fd16628, %p1970;
	@%p1918 bra 	$L__BB1_2080;
	mov.f64 	%fd16634, 0d0000000000000000;
	mul.rn.f64 	%fd17685, %fd2917, %fd16634;
	mov.b32 	%r4239, 0;
	bra.uni 	$L__BB1_2082;
$L__BB1_2080:
	mul.f64 	%fd16629, %fd2917, 0d3FE45F306DC9C883;
	cvt.rni.s32.f64 	%r4239, %fd16629;
	cvt.rn.f64.s32 	%fd16630, %r4239;
	fma.rn.f64 	%fd16631, %fd16630, 0dBFF921FB54442D18, %fd2917;
	fma.rn.f64 	%fd16632, %fd16630, 0dBC91A62633145C00, %fd16631;
	fma.rn.f64 	%fd17685, %fd16630, 0dB97B839A252049C0, %fd16632;
	setp.ltu.f64 	%p1971, %fd2918, 0d41E0000000000000;
	@%p1971 bra 	$L__BB1_2082;
	{ // callseq 1575, 0
	.param .b64 param0;
	st.param.f64 	[param0], %fd2917;
	.param .align 16 .b8 retval0[16];
	call.uni (retval0), 
	__internal_trig_reduction_slowpathd, 
	(
	param0
	);
	ld.param.f64 	%fd17685, [retval0];
	ld.param.b32 	%r4239, [retval0+8];
	} // callseq 1575
$L__BB1_2082:
	shl.b32 	%r3653, %r4239, 6;
	cvt.u64.u32 	%rd1333, %r3653;
	and.b64  	%rd1334, %rd1333, 64;
	mov.u64 	%rd1335, __cudart_sin_cos_coeffs;
	add.s64 	%rd1336, %rd1335, %rd1334;
	mul.rn.f64 	%fd16636, %fd17685, %fd17685;
	and.b32  	%r3654, %r4239, 1;
	setp.eq.b32 	%p1972, %r3654, 1;
	selp.f64 	%fd16637, 0dBDA8FF8320FD8164, 0d3DE5DB65F9785EBA, %p1972;
	ld.global.nc.v2.f64 	{%fd16638, %fd16639}, [%rd1336];
	fma.rn.f64 	%fd16640, %fd16637, %fd16636, %fd16638;
	fma.rn.f64 	%fd16641, %fd16640, %fd16636, %fd16639;
	ld.global.nc.v2.f64 	{%fd16642, %fd16643}, [%rd1336+16];
	fma.rn.f64 	%fd16644, %fd16641, %fd16636, %fd16642;
	fma.rn.f64 	%fd16645, %fd16644, %fd16636, %fd16643;
	ld.global.nc.v2.f64 	{%fd16646, %fd16647}, [%rd1336+32];
	fma.rn.f64 	%fd16648, %fd16645, %fd16636, %fd16646;
	fma.rn.f64 	%fd16649, %fd16648, %fd16636, %fd16647;
	fma.rn.f64 	%fd16650, %fd16649, %fd17685, %fd17685;
	fma.rn.f64 	%fd16651, %fd16649, %fd16636, 0d3FF0000000000000;
	selp.f64 	%fd16652, %fd16651, %fd16650, %p1972;
	and.b32  	%r3655, %r4239, 2;
	setp.eq.s32 	%p1973, %r3655, 0;
	mov.f64 	%fd17686, 0d0000000000000000;
	sub.f64 	%fd16653, %fd17686, %fd16652;
	selp.f64 	%fd16654, %fd16652, %fd16653, %p1973;
	mul.f64 	%fd16655, %fd2989, %fd16654;
	fma.rn.f64 	%fd16656, %fd2991, %fd2998, %fd16655;
	mul.f64 	%fd16657, %fd2989, %fd2998;
	mul.f64 	%fd16658, %fd2991, %fd16654;
	sub.f64 	%fd16659, %fd16657, %fd16658;
	mul.f64 	%fd16660, %fd16659, %fd16659;
	fma.rn.f64 	%fd16661, %fd16656, %fd16656, %fd16660;
	fma.rn.f64 	%fd16662, %fd2992, %fd2992, %fd16661;
	sqrt.rn.f64 	%fd16663, %fd16662;
	mul.f64 	%fd16664, %fd2960, %fd16656;
	div.rn.f64 	%fd16665, %fd16664, %fd16663;
	mul.f64 	%fd16666, %fd2960, %fd16659;
	div.rn.f64 	%fd16667, %fd16666, %fd16663;
	mul.f64 	%fd16668, %fd2960, %fd2992;
	div.rn.f64 	%fd16669, %fd16668, %fd16663;
	mul.f64 	%fd16670, %fd16665, %fd16665;
	mul.f64 	%fd16671, %fd16667, %fd16667;
	add.f64 	%fd16672, %fd16670, %fd16671;
	fma.rn.f64 	%fd16673, %fd16669, %fd16669, %fd16672;
	sqrt.rn.f64 	%fd3003, %fd16673;
	mul.f64 	%fd16674, %fd3003, %fd3003;
	mul.f64 	%fd16675, %fd16674, %fd2941;
	mul.f64 	%fd16676, %fd16675, 0dBFE0000000000000;
	fma.rn.f64 	%fd16677, %fd16669, 0d0000000000000000, %fd16676;
	add.f64 	%fd16678, %fd16677, %fd16677;
	mul.f64 	%fd16679, %fd16667, %fd16678;
	mul.f64 	%fd16680, %fd16677, %fd16677;
	sub.f64 	%fd16681, %fd16680, %fd16670;
	mul.f64 	%fd16682, %fd16677, 0dC000000000000000;
	mul.f64 	%fd16683, %fd16665, %fd16682;
	sub.f64 	%fd16684, %fd16680, %fd16671;
	mul.f64 	%fd16685, %fd16679, %fd16679;
	mul.f64 	%fd16686, %fd16672, 0d4010000000000000;
	mul.f64 	%fd16687, %fd16686, %fd16681;
	sub.f64 	%fd3004, %fd16685, %fd16687;
	mul.f64 	%fd16688, %fd16683, %fd16683;
	mul.f64 	%fd16689, %fd16686, %fd16684;
	sub.f64 	%fd3005, %fd16688, %fd16689;
	setp.ltu.f64 	%p1974, %fd3004, 0d0000000000000000;
	sqrt.rn.f64 	%fd16690, %fd3004;
	selp.f64 	%fd16691, 0d0000000000000000, %fd16690, %p1974;
	setp.ltu.f64 	%p1975, %fd3005, 0d0000000000000000;
	sqrt.rn.f64 	%fd16692, %fd3005;
	selp.f64 	%fd16693, 0d0000000000000000, %fd16692, %p1975;
	neg.f64 	%fd16694, %fd16679;
	sub.f64 	%fd16695, %fd16694, %fd16691;
	add.f64 	%fd16696, %fd16672, %fd16672;
	div.rn.f64 	%fd3006, %fd16695, %fd16696;
	sub.f64 	%fd16697, %fd16691, %fd16679;
	div.rn.f64 	%fd3007, %fd16697, %fd16696;
	neg.f64 	%fd16698, %fd16683;
	sub.f64 	%fd16699, %fd16698, %fd16693;
	div.rn.f64 	%fd3008, %fd16699, %fd16696;
	sub.f64 	%fd16700, %fd16693, %fd16683;
	div.rn.f64 	%fd3009, %fd16700, %fd16696;
	abs.f64 	%fd16701, %fd3006;
	setp.gt.f64 	%p1976, %fd16701, 0d3FF0000000000000;
	mov.f64 	%fd17687, %fd3007;
	@%p1976 bra 	$L__BB1_2085;
	setp.lt.f64 	%p1977, %fd3007, 0dBFF0000000000000;
	mov.f64 	%fd17687, 0d0000000000000000;
	mov.f64 	%fd17686, %fd3006;
	@%p1977 bra 	$L__BB1_2085;
	setp.gt.f64 	%p1978, %fd3007, 0d3FF0000000000000;
	selp.f64 	%fd17687, 0d0000000000000000, %fd3007, %p1978;
$L__BB1_2085:
	abs.f64 	%fd16704, %fd3008;
	setp.gt.f64 	%p1979, %fd16704, 0d3FF0000000000000;
	mov.f64 	%fd17688, 0d0000000000000000;
	mov.f64 	%fd17689, %fd3009;
	@%p1979 bra 	$L__BB1_2088;
	setp.lt.f64 	%p1980, %fd3009, 0dBFF0000000000000;
	mov.f64 	%fd17689, 0d0000000000000000;
	mov.f64 	%fd17688, %fd3008;
	@%p1980 bra 	$L__BB1_2088;
	setp.gt.f64 	%p1981, %fd3009, 0d3FF0000000000000;
	selp.f64 	%fd17689, 0d0000000000000000, %fd3009, %p1981;
$L__BB1_2088:
	selp.f64 	%fd3016, 0d0000000000000000, %fd17686, %p1974;
	selp.f64 	%fd3017, 0d0000000000000000, %fd17687, %p1974;
	selp.f64 	%fd3018, 0d0000000000000000, %fd17688, %p1975;
	selp.f64 	%fd3019, 0d0000000000000000, %fd17689, %p1975;
	mul.f64 	%fd16706, %fd3018, %fd3018;
	fma.rn.f64 	%fd16707, %fd3016, %fd3016, %fd16706;
	add.f64 	%fd16708, %fd16707, 0dBFF0000000000000;
	abs.f64 	%fd16709, %fd16708;
	mul.f64 	%fd16710, %fd3019, %fd3019;
	fma.rn.f64 	%fd16711, %fd3016, %fd3016, %fd16710;
	add.f64 	%fd16712, %fd16711, 0dBFF0000000000000;
	abs.f64 	%fd16713, %fd16712;
	setp.geu.f64 	%p1984, %fd16709, %fd16713;
	@%p1984 bra 	$L__BB1_2102;
	abs.f64 	%fd3020, %fd3018;
	abs.f64 	%fd3021, %fd3016;
	setp.leu.f64 	%p2003, %fd3021, %fd3020;
	setp.gt.f64 	%p2004, %fd3021, %fd3020;
	selp.f64 	%fd3022, %fd3021, %fd3020, %p2004;
	selp.f64 	%fd16772, %fd3020, %fd3021, %p2004;
	div.rn.f64 	%fd16773, %fd16772, %fd3022;
	mul.f64 	%fd16774, %fd16773, %fd16773;
	fma.rn.f64 	%fd16775, %fd16774, 0dBEF53E1D2A25FF7E, 0d3F2D3B63DBB65B49;
	fma.rn.f64 	%fd16776, %fd16775, %fd16774, 0dBF5312788DDE082E;
	fma.rn.f64 	%fd16777, %fd16776, %fd16774, 0d3F6F9690C8249315;
	fma.rn.f64 	%fd16778, %fd16777, %fd16774, 0dBF82CF5AABC7CF0D;
	fma.rn.f64 	%fd16779, %fd16778, %fd16774, 0d3F9162B0B2A3BFDE;
	fma.rn.f64 	%fd16780, %fd16779, %fd16774, 0dBF9A7256FEB6FC6B;
	fma.rn.f64 	%fd16781, %fd16780, %fd16774, 0d3FA171560CE4A489;
	fma.rn.f64 	%fd16782, %fd16781, %fd16774, 0dBFA4F44D841450E4;
	fma.rn.f64 	%fd16783, %fd16782, %fd16774, 0d3FA7EE3D3F36BB95;
	fma.rn.f64 	%fd16784, %fd16783, %fd16774, 0dBFAAD32AE04A9FD1;
	fma.rn.f64 	%fd16785, %fd16784, %fd16774, 0d3FAE17813D66954F;
	fma.rn.f64 	%fd16786, %fd16785, %fd16774, 0dBFB11089CA9A5BCD;
	fma.rn.f64 	%fd16787, %fd16786, %fd16774, 0d3FB3B12B2DB51738;
	fma.rn.f64 	%fd16788, %fd16787, %fd16774, 0dBFB745D022F8DC5C;
	fma.rn.f64 	%fd16789, %fd16788, %fd16774, 0d3FBC71C709DFE927;
	fma.rn.f64 	%fd16790, %fd16789, %fd16774, 0dBFC2492491FA1744;
	fma.rn.f64 	%fd16791, %fd16790, %fd16774, 0d3FC99999999840D2;
	fma.rn.f64 	%fd16792, %fd16791, %fd16774, 0dBFD555555555544C;
	mul.f64 	%fd16793, %fd16774, %fd16792;
	fma.rn.f64 	%fd3023, %fd16793, %fd16773, %fd16773;
	@%p2003 bra 	$L__BB1_2091;
	{
	.reg .b32 %temp; 
	mov.b64 	{%temp, %r3665}, %fd3018;
	}
	setp.lt.s32 	%p2006, %r3665, 0;
	neg.f64 	%fd16796, %fd3023;
	selp.f64 	%fd16797, %fd3023, %fd16796, %p2006;
	add.f64 	%fd17690, %fd16797, 0d3FF921FB54442D18;
	bra.uni 	$L__BB1_2092;
$L__BB1_2091:
	{
	.reg .b32 %temp; 
	mov.b64 	{%temp, %r3664}, %fd3018;
	}
	setp.lt.s32 	%p2005, %r3664, 0;
	mov.f64 	%fd16794, 0d400921FB54442D18;
	sub.f64 	%fd16795, %fd16794, %fd3023;
	selp.f64 	%fd17690, %fd16795, %fd3023, %p2005;
$L__BB1_2092:
	setp.neu.f64 	%p2007, %fd3022, 0d0000000000000000;
	@%p2007 bra 	$L__BB1_2094;
	{
	.reg .b32 %temp; 
	mov.b64 	{%temp, %r3667}, %fd3018;
	}
	setp.lt.s32 	%p2010, %r3667, 0;
	selp.f64 	%fd17691, 0d400921FB54442D18, 0d0000000000000000, %p2010;
	bra.uni 	$L__BB1_2095;
$L__BB1_2094:
	setp.eq.f64 	%p2008, %fd3020, %fd3021;
	{
	.reg .b32 %temp; 
	mov.b64 	{%temp, %r3666}, %fd3018;
	}
	setp.lt.s32 	%p2009, %r3666, 0;
	selp.f64 	%fd16798, 0d4002D97C7F3321D2, 0d3FE921FB54442D18, %p2009;
	selp.f64 	%fd17691, %fd16798, %fd17690, %p2008;
$L__BB1_2095:
	add.rn.f64 	%fd16799, %fd3020, %fd3021;
	setp.nan.f64 	%p2011, %fd16799, %fd16799;
	copysign.f64 	%fd16800, %fd3016, %fd17691;
	selp.f64 	%fd17698, %fd16799, %fd16800, %p2011;
	abs.f64 	%fd3031, %fd3019;
	abs.f64 	%fd3032, %fd3017;
	setp.leu.f64 	%p2012, %fd3032, %fd3031;
	setp.gt.f64 	%p2013, %fd3032, %fd3031;
	selp.f64 	%fd3033, %fd3032, %fd3031, %p2013;
	selp.f64 	%fd16801, %fd3031, %fd3032, %p2013;
	div.rn.f64 	%fd16802, %fd16801, %fd3033;
	mul.f64 	%fd16803, %fd16802, %fd16802;
	fma.rn.f64 	%fd16804, %fd16803, 0dBEF53E1D2A25FF7E, 0d3F2D3B63DBB65B49;
	fma.rn.f64 	%fd16805, %fd16804, %fd16803, 0dBF5312788DDE082E;
	fma.rn.f64 	%fd16806, %fd16805, %fd16803, 0d3F6F9690C8249315;
	fma.rn.f64 	%fd16807, %fd16806, %fd16803, 0dBF82CF5AABC7CF0D;
	fma.rn.f64 	%fd16808, %fd16807, %fd16803, 0d3F9162B0B2A3BFDE;
	fma.rn.f64 	%fd16809, %fd16808, %fd16803, 0dBF9A7256FEB6FC6B;
	fma.rn.f64 	%fd16810, %fd16809, %fd16803, 0d3FA171560CE4A489;
	fma.rn.f64 	%fd16811, %fd16810, %fd16803, 0dBFA4F44D841450E4;
	fma.rn.f64 	%fd16812, %fd16811, %fd16803, 0d3FA7EE3D3F36BB95;
	fma.rn.f64 	%fd16813, %fd16812, %fd16803, 0dBFAAD32AE04A9FD1;
	fma.rn.f64 	%fd16814, %fd16813, %fd16803, 0d3FAE17813D66954F;
	fma.rn.f64 	%fd16815, %fd16814, %fd16803, 0dBFB11089CA9A5BCD;
	fma.rn.f64 	%fd16816, %fd16815, %fd16803, 0d3FB3B12B2DB51738;
	fma.rn.f64 	%fd16817, %fd16816, %fd16803, 0dBFB745D022F8DC5C;
	fma.rn.f64 	%fd16818, %fd16817, %fd16803, 0d3FBC71C709DFE927;
	fma.rn.f64 	%fd16819, %fd16818, %fd16803, 0dBFC2492491FA1744;
	fma.rn.f64 	%fd16820, %fd16819, %fd16803, 0d3FC99999999840D2;
	fma.rn.f64 	%fd16821, %fd16820, %fd16803, 0dBFD555555555544C;
	mul.f64 	%fd16822, %fd16803, %fd16821;
	fma.rn.f64 	%fd3034, %fd16822, %fd16802, %fd16802;
	@%p2012 bra 	$L__BB1_2097;
	{
	.reg .b32 %temp; 
	mov.b64 	{%temp, %r3669}, %fd3019;
	}
	setp.lt.s32 	%p2015, %r3669, 0;
	neg.f64 	%fd16825, %fd3034;
	selp.f64 	%fd16826, %fd3034, %fd16825, %p2015;
	add.f64 	%fd17692, %fd16826, 0d3FF921FB54442D18;
	bra.uni 	$L__BB1_2098;
$L__BB1_2097:
	{
	.reg .b32 %temp; 
	mov.b64 	{%temp, %r3668}, %fd3019;
	}
	setp.lt.s32 	%p2014, %r3668, 0;
	mov.f64 	%fd16823, 0d400921FB54442D18;
	sub.f64 	%fd16824, %fd16823, %fd3034;
	selp.f64 	%fd17692, %fd16824, %fd3034, %p2014;
$L__BB1_2098:
	setp.neu.f64 	%p2016, %fd3033, 0d0000000000000000;
	@%p2016 bra 	$L__BB1_2100;
	{
	.reg .b32 %temp; 
	mov.b64 	{%temp, %r3671}, %fd3019;
	}
	setp.lt.s32 	%p2019, %r3671, 0;
	selp.f64 	%fd17693, 0d400921FB54442D18, 0d0000000000000000, %p2019;
	bra.uni 	$L__BB1_2101;
$L__BB1_2100:
	setp.eq.f64 	%p2017, %fd3031, %fd3032;
	{
	.reg .b32 %temp; 
	mov.b64 	{%temp, %r3670}, %fd3019;
	}
	setp.lt.s32 	%p2018, %r3670, 0;
	selp.f64 	%fd16827, 0d4002D97C7F3321D2, 0d3FE921FB54442D18, %p2018;
	selp.f64 	%fd17693, %fd16827, %fd17692, %p2017;
$L__BB1_2101:
	add.rn.f64 	%fd16828, %fd3031, %fd3032;
	setp.nan.f64 	%p2020, %fd16828, %fd16828;
	copysign.f64 	%fd16829, %fd3017, %fd17693;
	selp.f64 	%fd17699, %fd16828, %fd16829, %p2020;
	bra.uni 	$L__BB1_2115;
$L__BB1_2102:
	abs.f64 	%fd3042, %fd3019;
	abs.f64 	%fd3043, %fd3016;
	setp.leu.f64 	%p1985, %fd3043, %fd3042;
	setp.gt.f64 	%p1986, %fd3043, %fd3042;
	selp.f64 	%fd3044, %fd3043, %fd3042, %p1986;
	selp.f64 	%fd16714, %fd3042, %fd3043, %p1986;
	div.rn.f64 	%fd16715, %fd16714, %fd3044;
	mul.f64 	%fd16716, %fd16715, %fd16715;
	fma.rn.f64 	%fd16717, %fd16716, 0dBEF53E1D2A25FF7E, 0d3F2D3B63DBB65B49;
	fma.rn.f64 	%fd16718, %fd16717, %fd16716, 0dBF5312788DDE082E;
	fma.rn.f64 	%fd16719, %fd16718, %fd16716, 0d3F6F9690C8249315;
	fma.rn.f64 	%fd16720, %fd16719, %fd16716, 0dBF82CF5AABC7CF0D;
	fma.rn.f64 	%fd16721, %fd16720, %fd16716, 0d3F9162B0B2A3BFDE;
	fma.rn.f64 	%fd16722, %fd16721, %fd16716, 0dBF9A7256FEB6FC6B;
	fma.rn.f64 	%fd16723, %fd16722, %fd16716, 0d3FA171560CE4A489;
	fma.rn.f64 	%fd16724, %fd16723, %fd16716, 0dBFA4F44D841450E4;
	fma.rn.f64 	%fd16725, %fd16724, %fd16716, 0d3FA7EE3D3F36BB95;
	fma.rn.f64 	%fd16726, %fd16725, %fd16716, 0dBFAAD32AE04A9FD1;
	fma.rn.f64 	%fd16727, %fd16726, %fd16716, 0d3FAE17813D66954F;
	fma.rn.f64 	%fd16728, %fd16727, %fd16716, 0dBFB11089CA9A5BCD;
	fma.rn.f64 	%fd16729, %fd16728, %fd16716, 0d3FB3B12B2DB51738;
	fma.rn.f64 	%fd16730, %fd16729, %fd16716, 0dBFB745D022F8DC5C;
	fma.rn.f64 	%fd16731, %fd16730, %fd16716, 0d3FBC71C709DFE927;
	fma.rn.f64 	%fd16732, %fd16731, %fd16716, 0dBFC2492491FA1744;
	fma.rn.f64 	%fd16733, %fd16732, %fd16716, 0d3FC99999999840D2;
	fma.rn.f64 	%fd16734, %fd16733, %fd16716, 0dBFD555555555544C;
	mul.f64 	%fd16735, %fd16716, %fd16734;
	fma.rn.f64 	%fd3045, %fd16735, %fd16715, %fd16715;
	@%p1985 bra 	$L__BB1_2104;
	{
	.reg .b32 %temp; 
	mov.b64 	{%temp, %r3657}, %fd3019;
	}
	setp.lt.s32 	%p1988, %r3657, 0;
	neg.f64 	%fd16738, %fd3045;
	selp.f64 	%fd16739, %fd3045, %fd16738, %p1988;
	add.f64 	%fd17694, %fd16739, 0d3FF921FB54442D18;
	bra.uni 	$L__BB1_2105;
$L__BB1_2104:
	{
	.reg .b32 %temp; 
	mov.b64 	{%temp, %r3656}, %fd3019;
	}
	setp.lt.s32 	%p1987, %r3656, 0;
	mov.f64 	%fd16736, 0d400921FB54442D18;
	sub.f64 	%fd16737, %fd16736, %fd3045;
	selp.f64 	%fd17694, %fd16737, %fd3045, %p1987;
$L__BB1_2105:
	setp.neu.f64 	%p1989, %fd3044, 0d0000000000000000;
	@%p1989 bra 	$L__BB1_2107;
	{
	.reg .b32 %temp; 
	mov.b64 	{%temp, %r3659}, %fd3019;
	}
	setp.lt.s32 	%p1992, %r3659, 0;
	selp.f64 	%fd17695, 0d400921FB54442D18, 0d0000000000000000, %p1992;
	bra.uni 	$L__BB1_2108;
$L__BB1_2107:
	setp.eq.f64 	%p1990, %fd3042, %fd3043;
	{
	.reg .b32 %temp; 
	mov.b64 	{%temp, %r3658}, %fd3019;
	}
	setp.lt.s32 	%p1991, %r3658, 0;
	selp.f64 	%fd16740, 0d4002D97C7F3321D2, 0d3FE921FB54442D18, %p1991;
	selp.f64 	%fd17695, %fd16740, %fd17694, %p1990;
$L__BB1_2108:
	add.rn.f64 	%fd16741, %fd3042, %fd3043;
	setp.nan.f64 	%p1993, %fd16741, %fd16741;
	copysign.f64 	%fd16742, %fd3016, %fd17695;
	selp.f64 	%fd17698, %fd16741, %fd16742, %p1993;
	abs.f64 	%fd3053, %fd3018;
	abs.f64 	%fd3054, %fd3017;
	setp.leu.f64 	%p1994, %fd3054, %fd3053;
	setp.gt.f64 	%p1995, %fd3054, %fd3053;
	selp.f64 	%fd3055, %fd3054, %fd3053, %p1995;
	selp.f64 	%fd16743, %fd3053, %fd3054, %p1995;
	div.rn.f64 	%fd16744, %fd16743, %fd3055;
	mul.f64 	%fd16745, %fd16744, %fd16744;
	fma.rn.f64 	%fd16746, %fd16745, 0dBEF53E1D2A25FF7E, 0d3F2D3B63DBB65B49;
	fma.rn.f64 	%fd16747, %fd16746, %fd16745, 0dBF5312788DDE082E;
	fma.rn.f64 	%fd16748, %fd16747, %fd16745, 0d3F6F9690C8249315;
	fma.rn.f64 	%fd16749, %fd16748, %fd16745, 0dBF82CF5AABC7CF0D;
	fma.rn.f64 	%fd16750, %fd16749, %fd16745, 0d3F9162B0B2A3BFDE;
	fma.rn.f64 	%fd16751, %fd16750, %fd16745, 0dBF9A7256FEB6FC6B;
	fma.rn.f64 	%fd16752, %fd16751, %fd16745, 0d3FA171560CE4A489;
	fma.rn.f64 	%fd16753, %fd16752, %fd16745, 0dBFA4F44D841450E4;
	fma.rn.f64 	%fd16754, %fd16753, %fd16745, 0d3FA7EE3D3F36BB95;
	fma.rn.f64 	%fd16755, %fd16754, %fd16745, 0dBFAAD32AE04A9FD1;
	fma.rn.f64 	%fd16756, %fd16755, %fd16745, 0d3FAE17813D66954F;
	fma.rn.f64 	%fd16757, %fd16756, %fd16745, 0dBFB11089CA9A5BCD;
	fma.rn.f64 	%fd16758, %fd16757, %fd16745, 0d3FB3B12B2DB51738;
	fma.rn.f64 	%fd16759, %fd16758, %fd16745, 0dBFB745D022F8DC5C;
	fma.rn.f64 	%fd16760, %fd16759, %fd16745, 0d3FBC71C709DFE927;
	fma.rn.f64 	%fd16761, %fd16760, %fd16745, 0dBFC2492491FA1744;
	fma.rn.f64 	%fd16762, %fd16761, %fd16745, 0d3FC99999999840D2;
	fma.rn.f64 	%fd16763, %fd16762, %fd16745, 0dBFD555555555544C;
	mul.f64 	%fd16764, %fd16745, %fd16763;
	fma.rn.f64 	%fd3056, %fd16764, %fd16744, %fd16744;
	@%p1994 bra 	$L__BB1_2110;
	{
	.reg .b32 %temp; 
	mov.b64 	{%temp, %r3661}, %fd3018;
	}
	setp.lt.s32 	%p1997, %r3661, 0;
	neg.f64 	%fd16767, %fd3056;
	selp.f64 	%fd16768, %fd3056, %fd16767, %p1997;
	add.f64 	%fd17696, %fd16768, 0d3FF921FB54442D18;
	bra.uni 	$L__BB1_2111;
$L__BB1_2110:
	{
	.reg .b32 %temp; 
	mov.b64 	{%temp, %r3660}, %fd3018;
	}
	setp.lt.s32 	%p1996, %r3660, 0;
	mov.f64 	%fd16765, 0d400921FB54442D18;
	sub.f64 	%fd16766, %fd16765, %fd3056;
	selp.f64 	%fd17696, %fd16766, %fd3056, %p1996;
$L__BB1_2111:
	setp.neu.f64 	%p1998, %fd3055, 0d0000000000000000;
	@%p1998 bra 	$L__BB1_2113;
	{
	.reg .b32 %temp; 
	mov.b64 	{%temp, %r3663}, %fd3018;
	}
	setp.lt.s32 	%p2001, %r3663, 0;
	selp.f64 	%fd17697, 0d400921FB54442D18, 0d0000000000000000, %p2001;
	bra.uni 	$L__BB1_2114;
$L__BB1_2113:
	setp.eq.f64 	%p1999, %fd3053, %fd3054;
	{
	.reg .b32 %temp; 
	mov.b64 	{%temp, %r3662}, %fd3018;
	}
	setp.lt.s32 	%p2000, %r3662, 0;
	selp.f64 	%fd16769, 0d4002D97C7F3321D2, 0d3FE921FB54442D18, %p2000;
	selp.f64 	%fd17697, %fd16769, %fd17696, %p1999;
$L__BB1_2114:
	add.rn.f64 	%fd16770, %fd3053, %fd3054;
	setp.nan.f64 	%p2002, %fd16770, %fd16770;
	copysign.f64 	%fd16771, %fd3017, %fd17697;
	selp.f64 	%fd17699, %fd16770, %fd16771, %p2002;
$L__BB1_2115:
	mul.f64 	%fd16830, %fd17699, 0d404CA5DC1A63C1F5;
	mul.f64 	%fd16831, %fd17698, 0d404CA5DC1A63C1F5;
	sub.f64 	%fd16832, %fd16831, %fd2916;
	abs.f64 	%fd16833, %fd16832;
	sub.f64 	%fd16834, %fd16830, %fd2916;
	abs.f64 	%fd16835, %fd16834;
	setp.lt.f64 	%p2021, %fd16833, %fd16835;
	selp.f64 	%fd16836, %fd16831, %fd16830, %p2021;
	mul.f64 	%fd3066, %fd16836, 0d3F91DF46A2529D3A;
	abs.f64 	%fd16837, %fd3066;
	setp.eq.f64 	%p2022, %fd16837, 0d7FF0000000000000;
	setp.ltu.f64 	%p2023, %fd16837, 0d41E0000000000000;
	or.pred  	%p2024, %p2022, %p2023;
	@%p2024 bra 	$L__BB1_2117;
	{ // callseq 1576, 0
	.param .b64 param0;
	st.param.f64 	[param0], %fd3066;
	.param .align 16 .b8 retval0[16];
	call.uni (retval0), 
	__internal_trig_reduction_slowpathd, 
	(
	param0
	);
	ld.param.f64 	%fd16838, [retval0];
	ld.param.b32 	%r3672, [retval0+8];
	} // callseq 1576
$L__BB1_2117:
	mul.f64 	%fd16840, %fd2990, %fd2990;
	fma.rn.f64 	%fd16841, %fd2989, %fd2989, %fd16840;
	sqrt.rn.f64 	%fd16842, %fd16841;
	div.rn.f64 	%fd3067, %fd2990, %fd16842;
	{
	.reg .b32 %temp; 
	mov.b64 	{%temp, %r1356}, %fd3067;
	}
	abs.f64 	%fd3068, %fd3067;
	{
	.reg .b32 %temp; 
	mov.b64 	{%temp, %r3674}, %fd3068;
	}
	setp.gt.s32 	%p2025, %r3674, 1071801957;
	@%p2025 bra 	$L__BB1_2121;
	mul.f64 	%fd16883, %fd3067, %fd3067;
	fma.rn.f64 	%fd16884, %fd16883, 0d3FB0066BDC1895E9, 0dBFB3823B180754AF;
	fma.rn.f64 	%fd16885, %fd16884, %fd16883, 0d3FB11E52CC2F79AE;
	fma.rn.f64 	%fd16886, %fd16885, %fd16883, 0dBF924EAF3526861B;
	fma.rn.f64 	%fd16887, %fd16886, %fd16883, 0d3F91DF02A31E6CB7;
	fma.rn.f64 	%fd16888, %fd16887, %fd16883, 0d3F847D18B0EEC6CC;
	fma.rn.f64 	%fd16889, %fd16888, %fd16883, 0d3F8D0AF961BA53B0;
	fma.rn.f64 	%fd16890, %fd16889, %fd16883, 0d3F91BF7734CF1C48;
	fma.rn.f64 	%fd16891, %fd16890, %fd16883, 0d3F96E91483144EF7;
	fma.rn.f64 	%fd16892, %fd16891, %fd16883, 0d3F9F1C6E0A4F9F81;
	fma.rn.f64 	%fd16893, %fd16892, %fd16883, 0d3FA6DB6DC27FA92B;
	fma.rn.f64 	%fd16894, %fd16893, %fd16883, 0d3FB333333320F91B;
	fma.rn.f64 	%fd16895, %fd16894, %fd16883, 0d3FC5555555555F4D;
	mul.f64 	%fd16896, %fd16883, %fd16895;
	fma.rn.f64 	%fd3069, %fd16896, %fd3068, %fd3068;
	setp.gt.s32 	%p2029, %r1356, -1;
	@%p2029 bra 	$L__BB1_2120;
	mov.f64 	%fd16901, 0d3C91A62633145C07;
	add.rn.f64 	%fd16902, %fd3069, %fd16901;
	mov.f64 	%fd16903, 0d3FF921FB54442D18;
	add.rn.f64 	%fd17700, %fd16903, %fd16902;
	bra.uni 	$L__BB1_2122;
$L__BB1_2120:
	mov.f64 	%fd16897, 0dBC91A62633145C07;
	add.rn.f64 	%fd16898, %fd3069, %fd16897;
	neg.f64 	%fd16899, %fd16898;
	mov.f64 	%fd16900, 0d3FF921FB54442D18;
	add.rn.f64 	%fd17700, %fd16900, %fd16899;
	bra.uni 	$L__BB1_2122;
$L__BB1_2121:
	mov.f64 	%fd16843, 0d3FF0000000000000;
	sub.f64 	%fd16844, %fd16843, %fd3068;
	{
	.reg .b32 %temp; 
	mov.b64 	{%r3675, %temp}, %fd16844;
	}
	{
	.reg .b32 %temp; 
	mov.b64 	{%temp, %r3676}, %fd16844;
	}
	add.s32 	%r3677, %r3676, -1048576;
	mov.b64 	%fd16845, {%r3675, %r3677};
	rsqrt.approx.ftz.f64 	%fd16846, %fd16845;
	{
	.reg .b32 %temp; 
	mov.b64 	{%r3678, %temp}, %fd16846;
	}
	{
	.reg .b32 %temp; 
	mov.b64 	{%temp, %r3679}, %fd16846;
	}
	add.s32 	%r3680, %r3679, -1048576;
	mov.b64 	%fd16847, {%r3678, %r3680};
	mul.f64 	%fd16848, %fd16845, %fd16846;
	neg.f64 	%fd16849, %fd16848;
	fma.rn.f64 	%fd16850, %fd16848, %fd16849, %fd16845;
	fma.rn.f64 	%fd16851, %fd16850, %fd16847, %fd16848;
	neg.f64 	%fd16852, %fd16851;
	fma.rn.f64 	%fd16853, %fd16846, %fd16852, 0d3FF0000000000000;
	fma.rn.f64 	%fd16854, %fd16853, %fd16847, %fd16847;
	fma.rn.f64 	%fd16855, %fd16851, %fd16852, %fd16845;
	fma.rn.f64 	%fd16856, %fd16855, %fd16854, %fd16851;
	{
	.reg .b32 %temp; 
	mov.b64 	{%r3681, %temp}, %fd16856;
	}
	{
	.reg .b32 %temp; 
	mov.b64 	{%temp, %r3682}, %fd16856;
	}
	add.s32 	%r3683, %r3682, 1048576;
	mov.b64 	%fd16857, {%r3681, %r3683};
	fma.rn.f64 	%fd16858, %fd16844, 0d3EC715B371155F70, 0dBEBAC2FE66FAAC4B;
	fma.rn.f64 	%fd16859, %fd16858, %fd16844, 0d3ED9A9B88EFCD9B8;
	fma.rn.f64 	%fd16860, %fd16859, %fd16844, 0d3EDD0F40A8A0C4C3;
	fma.rn.f64 	%fd16861, %fd16860, %fd16844, 0d3EF46D4CFA9E0E1F;
	fma.rn.f64 	%fd16862, %fd16861, %fd16844, 0d3F079C168D1E2422;
	fma.rn.f64 	%fd16863, %fd16862, %fd16844, 0d3F1C9A88C3BCA540;
	fma.rn.f64 	%fd16864, %fd16863, %fd16844, 0d3F31C4E64BD476DF;
	fma.rn.f64 	%fd16865, %fd16864, %fd16844, 0d3F46E8BA60009C8F;
	fma.rn.f64 	%fd16866, %fd16865, %fd16844, 0d3F5F1C71C62B05A2;
	fma.rn.f64 	%fd16867, %fd16866, %fd16844, 0d3F76DB6DB6DC9F2C;
	fma.rn.f64 	%fd16868, %fd16867, %fd16844, 0d3F9333333333329C;
	fma.rn.f64 	%fd16869, %fd16868, %fd16844, 0d3FB5555555555555;
	setp.lt.s32 	%p2026, %r3676, 1;
	mov.f64 	%fd16870, 0d0000000000000000;
	mul.rn.f64 	%fd16871, %fd3068, %fd16870;
	mul.f64 	%fd16872, %fd16844, %fd16869;
	fma.rn.f64 	%fd16873, %fd16872, %fd16857, %fd16857;
	selp.f64 	%fd16874, %fd16871, %fd16873, %p2026;
	setp.lt.s32 	%p2027, %r3676, 0;
	mov.f64 	%fd16875, 0d7FF0000000000000;
	mul.rn.f64 	%fd16876, %fd16874, %fd16875;
	selp.f64 	%fd16877, %fd16876, %fd16874, %p2027;
	setp.lt.s32 	%p2028, %r1356, 0;
	mov.f64 	%fd16878, 0dBCA1A62633145C07;
	add.rn.f64 	%fd16879, %fd16877, %fd16878;
	neg.f64 	%fd16880, %fd16879;
	mov.f64 	%fd16881, 0d400921FB54442D18;
	add.rn.f64 	%fd16882, %fd16881, %fd16880;
	selp.f64 	%fd17700, %fd16882, %fd16877, %p2028;
$L__BB1_2122:
	mul.f64 	%fd16904, %fd17700, 0d404CA5DC1A63C1F5;
	setp.gt.f64 	%p2030, %fd2989, 0d0000000000000000;
	neg.f64 	%fd16905, %fd16904;
	selp.f64 	%fd16906, %fd16905, %fd16904, %p2030;
	mul.f64 	%fd3074, %fd16906, 0d3F91DF46A2529D3A;
	abs.f64 	%fd3075, %fd3074;
	setp.neu.f64 	%p2031, %fd3075, 0d7FF0000000000000;
	@%p2031 bra 	$L__BB1_2124;
	mov.f64 	%fd16912, 0d0000000000000000;
	mul.rn.f64 	%fd17701, %fd3074, %fd16912;
	mov.b32 	%r4240, 0;
	bra.uni 	$L__BB1_2126;
$L__BB1_2124:
	mul.f64 	%fd16907, %fd3074, 0d3FE45F306DC9C883;
	cvt.rni.s32.f64 	%r4240, %fd16907;
	cvt.rn.f64.s32 	%fd16908, %r4240;
	fma.rn.f64 	%fd16909, %fd16908, 0dBFF921FB54442D18, %fd3074;
	fma.rn.f64 	%fd16910, %fd16908, 0dBC91A62633145C00, %fd16909;
	fma.rn.f64 	%fd17701, %fd16908, 0dB97B839A252049C0, %fd16910;
	setp.ltu.f64 	%p2032, %fd3075, 0d41E0000000000000;
	@%p2032 bra 	$L__BB1_2126;
	{ // callseq 1577, 0
	.param .b64 param0;
	st.param.f64 	[param0], %fd3074;
	.param .align 16 .b8 retval0[16];
	call.uni (retval0), 
	__internal_trig_reduction_slowpathd, 
	(
	param0
	);
	ld.param.f64 	%fd17701, [retval0];
	ld.param.b32 	%r4240, [retval0+8];
	} // callseq 1577
$L__BB1_2126:
	shl.b32 	%r3686, %r4240, 6;
	cvt.u64.u32 	%rd1337, %r3686;
	and.b64  	%rd1338, %rd1337, 64;
	mov.u64 	%rd1339, __cudart_sin_cos_coeffs;
	add.s64 	%rd1340, %rd1339, %rd1338;
	mul.rn.f64 	%fd16913, %fd17701, %fd17701;
	and.b32  	%r3687, %r4240, 1;
	setp.eq.b32 	%p2034, %r3687, 1;
	selp.f64 	%fd16914, 0dBDA8FF8320FD8164, 0d3DE5DB65F9785EBA, %p2034;
	ld.global.nc.v2.f64 	{%fd16915, %fd16916}, [%rd1340];
	fma.rn.f64 	%fd16917, %fd16914, %fd16913, %fd16915;
	fma.rn.f64 	%fd16918, %fd16917, %fd16913, %fd16916;
	ld.global.nc.v2.f64 	{%fd16919, %fd16920}, [%rd1340+16];
	fma.rn.f64 	%fd16921, %fd16918, %fd16913, %fd16919;
	fma.rn.f64 	%fd16922, %fd16921, %fd16913, %fd16920;
	ld.global.nc.v2.f64 	{%fd16923, %fd16924}, [%rd1340+32];
	fma.rn.f64 	%fd16925, %fd16922, %fd16913, %fd16923;
	fma.rn.f64 	%fd16926, %fd16925, %fd16913, %fd16924;
	fma.rn.f64 	%fd16927, %fd16926, %fd17701, %fd17701;
	fma.rn.f64 	%fd16928, %fd16926, %fd16913, 0d3FF0000000000000;
	selp.f64 	%fd16929, %fd16928, %fd16927, %p2034;
	and.b32  	%r3688, %r4240, 2;
	setp.eq.s32 	%p2035, %r3688, 0;
	mov.f64 	%fd16930, 0d0000000000000000;
	sub.f64 	%fd16931, %fd16930, %fd16929;
	selp.f64 	%fd3080, %fd16929, %fd16931, %p2035;
	@%p2031 bra 	$L__BB1_2128;
	mov.f64 	%fd16937, 0d0000000000000000;
	mul.rn.f64 	%fd17703, %fd3074, %fd16937;
	mov.b32 	%r4242, 1;
	bra.uni 	$L__BB1_2131;
$L__BB1_2128:
	mul.f64 	%fd16932, %fd3074, 0d3FE45F306DC9C883;
	cvt.rni.s32.f64 	%r4241, %fd16932;
	cvt.rn.f64.s32 	%fd16933, %r4241;
	fma.rn.f64 	%fd16934, %fd16933, 0dBFF921FB54442D18, %fd3074;
	fma.rn.f64 	%fd16935, %fd16933, 0dBC91A62633145C00, %fd16934;
	fma.rn.f64 	%fd17703, %fd16933, 0dB97B839A252049C0, %fd16935;
	setp.ltu.f64 	%p2036, %fd3075, 0d41E0000000000000;
	@%p2036 bra 	$L__BB1_2130;
	{ // callseq 1578, 0
	.param .b64 param0;
	st.param.f64 	[param0], %fd3074;
	.param .align 16 .b8 retval0[16];
	call.uni (retval0), 
	__internal_trig_reduction_slowpathd, 
	(
	param0
	);
	ld.param.f64 	%fd17703, [retval0];
	ld.param.b32 	%r4241, [retval0+8];
	} // callseq 1578
$L__BB1_2130:
	add.s32 	%r4242, %r4241, 1;
$L__BB1_2131:
	shl.b32 	%r3691, %r4242, 6;
	cvt.u64.u32 	%rd1341, %r3691;
	and.b64  	%rd1342, %rd1341, 64;
	mov.u64 	%rd1343, __cudart_sin_cos_coeffs;
	add.s64 	%rd1344, %rd1343, %rd1342;
	mul.rn.f64 	%fd16938, %fd17703, %fd17703;
	and.b32  	%r3692, %r4242, 1;
	setp.eq.b32 	%p2037, %r3692, 1;
	selp.f64 	%fd16939, 0dBDA8FF8320FD8164, 0d3DE5DB65F9785EBA, %p2037;
	ld.global.nc.v2.f64 	{%fd16940, %fd16941}, [%rd1344];
	fma.rn.f64 	%fd16942, %fd16939, %fd16938, %fd16940;
	fma.rn.f64 	%fd16943, %fd16942, %fd16938, %fd16941;
	ld.global.nc.v2.f64 	{%fd16944, %fd16945}, [%rd1344+16];
	fma.rn.f64 	%fd16946, %fd16943, %fd16938, %fd16944;
	fma.rn.f64 	%fd16947, %fd16946, %fd16938, %fd16945;
	ld.global.nc.v2.f64 	{%fd16948, %fd16949}, [%rd1344+32];
	fma.rn.f64 	%fd16950, %fd16947, %fd16938, %fd16948;
	fma.rn.f64 	%fd16951, %fd16950, %fd16938, %fd16949;
	fma.rn.f64 	%fd16952, %fd16951, %fd17703, %fd17703;
	fma.rn.f64 	%fd16953, %fd16951, %fd16938, 0d3FF0000000000000;
	selp.f64 	%fd16954, %fd16953, %fd16952, %p2037;
	and.b32  	%r3693, %r4242, 2;
	setp.eq.s32 	%p2038, %r3693, 0;
	mov.f64 	%fd16955, 0d0000000000000000;
	sub.f64 	%fd16956, %fd16955, %fd16954;
	selp.f64 	%fd3086, %fd16954, %fd16956, %p2038;
	mul.f64 	%fd16957, %fd2941, %fd3003;
	mul.f64 	%fd3087, %fd16957, 0d3FE0000000000000;
	{
	.reg .b32 %temp; 
	mov.b64 	{%temp, %r3694}, %fd3087;
	}
	mov.b32 	%f21, %r3694;
	abs.f32 	%f22, %f21;
	setp.geu.f32 	%p2039, %f22, 0f3FE26666;
	@%p2039 bra 	$L__BB1_2133;
	mul.f64 	%fd16991, %fd3087, %fd3087;
	fma.rn.f64 	%fd16992, %fd16991, 0d3FB0066BDC1895E9, 0dBFB3823B180754AF;
	fma.rn.f64 	%fd16993, %fd16992, %fd16991, 0d3FB11E52CC2F79AE;
	fma.rn.f64 	%fd16994, %fd16993, %fd16991, 0dBF924EAF3526861B;
	fma.rn.f64 	%fd16995, %fd16994, %fd16991, 0d3F91DF02A31E6CB7;
	fma.rn.f64 	%fd16996, %fd16995, %fd16991, 0d3F847D18B0EEC6CC;
	fma.rn.f64 	%fd16997, %fd16996, %fd16991, 0d3F8D0AF961BA53B0;
	fma.rn.f64 	%fd16998, %fd16997, %fd16991, 0d3F91BF7734CF1C48;
	fma.rn.f64 	%fd16999, %fd16998, %fd16991, 0d3F96E91483144EF7;
	fma.rn.f64 	%fd17000, %fd16999, %fd16991, 0d3F9F1C6E0A4F9F81;
	fma.rn.f64 	%fd17001, %fd17000, %fd16991, 0d3FA6DB6DC27FA92B;
	fma.rn.f64 	%fd17002, %fd17001, %fd16991, 0d3FB333333320F91B;
	fma.rn.f64 	%fd17003, %fd17002, %fd16991, 0d3FC5555555555F4D;
	mul.f64 	%fd17004, %fd16991, %fd17003;
	fma.rn.f64 	%fd17704, %fd17004, %fd3087, %fd3087;
	bra.uni 	$L__BB1_2134;
$L__BB1_2133:
	abs.f64 	%fd16958, %fd3087;
	fma.rn.f64 	%fd16959, %fd16958, 0dBFE0000000000000, 0d3FE0000000000000;
	rsqrt.approx.ftz.f64 	%fd16960, %fd16959;
	{
	.reg .b32 %temp; 
	mov.b64 	{%r3695, %temp}, %fd16960;
	}
	{
	.reg .b32 %temp; 
	mov.b64 	{%temp, %r3696}, %fd16960;
	}
	add.s32 	%r3697, %r3696, -1048576;
	mov.b64 	%fd16961, {%r3695, %r3697};
	mul.f64 	%fd16962, %fd16959, %fd16960;
	neg.f64 	%fd16963, %fd16962;
	fma.rn.f64 	%fd16964, %fd16962, %fd16963, %fd16959;
	fma.rn.f64 	%fd16965, %fd16964, %fd16961, %fd16962;
	neg.f64 	%fd16966, %fd16965;
	fma.rn.f64 	%fd16967, %fd16960, %fd16966, 0d3FF0000000000000;
	fma.rn.f64 	%fd16968, %fd16967, %fd16961, %fd16961;
	fma.rn.f64 	%fd16969, %fd16965, %fd16966, %fd16959;
	fma.rn.f64 	%fd16970, %fd16969, %fd16968, %fd16965;
	{
	.reg .b32 %temp; 
	mov.b64 	{%temp, %r3698}, %fd16959;
	}
	setp.lt.s32 	%p2040, %r3698, 0;
	selp.f64 	%fd16971, 0dFFF8000000000000, %fd16970, %p2040;
	setp.ne.f64 	%p2041, %fd16959, 0d0000000000000000;
	selp.f64 	%fd16972, %fd16971, %fd16959, %p2041;
	fma.rn.f64 	%fd16973, %fd16959, 0d3FB0066BDC1895E9, 0dBFB3823B180754AF;
	fma.rn.f64 	%fd16974, %fd16973, %fd16959, 0d3FB11E52CC2F79AE;
	fma.rn.f64 	%fd16975, %fd16974, %fd16959, 0dBF924EAF3526861B;
	fma.rn.f64 	%fd16976, %fd16975, %fd16959, 0d3F91DF02A31E6CB7;
	fma.rn.f64 	%fd16977, %fd16976, %fd16959, 0d3F847D18B0EEC6CC;
	fma.rn.f64 	%fd16978, %fd16977, %fd16959, 0d3F8D0AF961BA53B0;
	fma.rn.f64 	%fd16979, %fd16978, %fd16959, 0d3F91BF7734CF1C48;
	fma.rn.f64 	%fd16980, %fd16979, %fd16959, 0d3F96E91483144EF7;
	fma.rn.f64 	%fd16981, %fd16980, %fd16959, 0d3F9F1C6E0A4F9F81;
	fma.rn.f64 	%fd16982, %fd16981, %fd16959, 0d3FA6DB6DC27FA92B;
	fma.rn.f64 	%fd16983, %fd16982, %fd16959, 0d3FB333333320F91B;
	fma.rn.f64 	%fd16984, %fd16983, %fd16959, 0d3FC5555555555F4D;
	mul.f64 	%fd16985, %fd16959, %fd16984;
	mul.f64 	%fd16986, %fd16972, 0dC000000000000000;
	fma.rn.f64 	%fd16987, %fd16986, %fd16985, 0d3C91A62633145C07;
	add.f64 	%fd16988, %fd16986, 0d3FE921FB54442D18;
	add.f64 	%fd16989, %fd16988, %fd16987;
	add.f64 	%fd16990, %fd16989, 0d3FE921FB54442D18;
	copysign.f64 	%fd17704, %fd3087, %fd16990;
$L__BB1_2134:
	mul.f64 	%fd3091, %fd17704, 0d3FFFFFFFFFFFFFFF;
	abs.f64 	%fd3092, %fd3091;
	setp.neu.f64 	%p2042, %fd3092, 0d7FF0000000000000;
	@%p2042 bra 	$L__BB1_2136;
	mov.f64 	%fd17010, 0d0000000000000000;
	mul.rn.f64 	%fd17706, %fd3091, %fd17010;
	mov.pred 	%p2069, -1;
	bra.uni 	$L__BB1_2139;
$L__BB1_2136:
	mul.f64 	%fd17005, %fd3091, 0d3FE45F306DC9C883;
	cvt.rni.s32.f64 	%r4243, %fd17005;
	cvt.rn.f64.s32 	%fd17006, %r4243;
	fma.rn.f64 	%fd17007, %fd17006, 0dBFF921FB54442D18, %fd3091;
	fma.rn.f64 	%fd17008, %fd17006, 0dBC91A62633145C00, %fd17007;
	fma.rn.f64 	%fd17706, %fd17006, 0dB97B839A252049C0, %fd17008;
	setp.ltu.f64 	%p2043, %fd3092, 0d41E0000000000000;
	@%p2043 bra 	$L__BB1_2138;
	{ // callseq 1579, 0
	.param .b64 param0;
	st.param.f64 	[param0], %fd3091;
	.param .align 16 .b8 retval0[16];
	call.uni (retval0), 
	__internal_trig_reduction_slowpathd, 
	(
	param0
	);
	ld.param.f64 	%fd17706, [retval0];
	ld.param.b32 	%r4243, [retval0+8];
	} // callseq 1579
$L__BB1_2138:
	and.b32  	%r3700, %r4243, 1;
	setp.eq.b32 	%p2044, %r3700, 1;
	not.pred 	%p2069, %p2044;
$L__BB1_2139:
	mul.f64 	%fd17011, %fd17706, %fd17706;
	fma.rn.f64 	%fd17012, %fd17011, 0d3EE48DAC2799BCB9, 0dBEF9757C5B27EBB1;
	fma.rn.f64 	%fd17013, %fd17012, %fd17011, 0d3F0980E90FD91E04;
	fma.rn.f64 	%fd17014, %fd17013, %fd17011, 0dBEFAE2B0417D7E1D;
	fma.rn.f64 	%fd17015, %fd17014, %fd17011, 0d3F119F5341BFBA57;
	fma.rn.f64 	%fd17016, %fd17015, %fd17011, 0d3F15E791A00F6919;
	fma.rn.f64 	%fd17017, %fd17016, %fd17011, 0d3F2FF2E7FADEC73A;
	fma.rn.f64 	%fd17018, %fd17017, %fd17011, 0d3F434BC1B206DA62;
	fma.rn.f64 	%fd17019, %fd17018, %fd17011, 0d3F57DB18EF2F83F9;
	fma.rn.f64 	%fd17020, %fd17019, %fd17011, 0d3F6D6D2E7AE49FBC;
	fma.rn.f64 	%fd17021, %fd17020, %fd17011, 0d3F8226E3A816A776;
	fma.rn.f64 	%fd17022, %fd17021, %fd17011, 0d3F9664F485D25660;
	fma.rn.f64 	%fd17023, %fd17022, %fd17011, 0d3FABA1BA1BABF31D;
	fma.rn.f64 	%fd17024, %fd17023, %fd17011, 0d3FC11111111105D2;
	fma.rn.f64 	%fd17025, %fd17024, %fd17011, 0d3FD555555555555E;
	mul.f64 	%fd3098, %fd17011, %fd17025;
	fma.rn.f64 	%fd17707, %fd3098, %fd17706, %fd17706;
	@%p2069 bra 	$L__BB1_2141;
	sub.f64 	%fd17026, %fd17707, %fd17706;
	neg.f64 	%fd17027, %fd17026;
	fma.rn.f64 	%fd17028, %fd3098, %fd17706, %fd17027;
	rcp.approx.ftz.f64 	%fd17029, %fd17707;
	neg.f64 	%fd17030, %fd17707;
	fma.rn.f64 	%fd17031, %fd17030, %fd17029, 0d3FF0000000000000;
	fma.rn.f64 	%fd17032, %fd17031, %fd17031, %fd17031;
	fma.rn.f64 	%fd17033, %fd17032, %fd17029, %fd17029;
	neg.f64 	%fd17034, %fd17033;
	fma.rn.f64 	%fd17035, %fd17707, %fd17034, 0d3FF0000000000000;
	fma.rn.f64 	%fd17036, %fd17034, %fd17028, %fd17035;
	fma.rn.f64 	%fd17707, %fd17036, %fd17034, %fd17034;
$L__BB1_2141:
	mul.f64 	%fd17037, %fd17707, %fd2913;
	mul.f64 	%fd17709, %fd3080, %fd17037;
	mul.f64 	%fd17038, %fd2904, %fd17707;
	mul.f64 	%fd17708, %fd3086, %fd17038;
	bra.uni 	$L__BB1_2143;
$L__BB1_2142:
	sub.f64 	%fd17709, %fd2914, %fd2937;
	sub.f64 	%fd17708, %fd2915, %fd2938;
$L__BB1_2143:
	setp.lt.s32 	%p2046, %r4217, 1;
	ld.global.f64 	%fd17039, [%rd59+64];
	cvt.rzi.s32.f64 	%r1368, %fd17039;
	@%p2046 bra 	$L__BB1_2148;
	mov.b32 	%r4244, 0;
	bra.uni 	$L__BB1_2146;
$L__BB1_2145:
	add.s32 	%r4244, %r4244, 1;
	setp.eq.s32 	%p2048, %r4244, %r4217;
	@%p2048 bra 	$L__BB1_2148;
$L__BB1_2146:
	shl.b32 	%r3702, %r4244, 3;
	mul.wide.u32 	%rd1345, %r3702, 8;
	add.s64 	%rd60, %rd11, %rd1345;
	ld.global.f64 	%fd17040, [%rd60+56];
	cvt.rzi.s32.f64 	%r3703, %fd17040;
	setp.ne.s32 	%p2047, %r3703, %r1368;
	@%p2047 bra 	$L__BB1_2145;
	ld.global.f64 	%fd17041, [%rd60];
	sub.f64 	%fd17042, %fd17709, %fd17041;
	ld.global.f64 	%fd17043, [%rd60+8];
	sub.f64 	%fd17044, %fd17708, %fd17043;
	mul.f64 	%fd17045, %fd17044, %fd17044;
	fma.rn.f64 	%fd17046, %fd17042, %fd17042, %fd17045;
	sqrt.rn.f64 	%fd17047, %fd17046;
	cvt.rn.f64.s32 	%fd17048, %r4220;
	add.f64 	%fd17049, %fd17047, %fd17048;
	cvt.rzi.s32.f64 	%r4220, %fd17049;
$L__BB1_2148:
	add.s32 	%r4219, %r4219, 1;
	setp.ne.s32 	%p2049, %r4219, %r2;
	@%p2049 bra 	$L__BB1_2026;
$L__BB1_2149:
	setp.lt.s32 	%p2050, %r4220, 1;
	selp.b32 	%r3704, 2, 5, %p2050;
	cvt.rn.f64.s32 	%fd17050, %r4220;
	st.global.f64 	[%rd17], %fd2901;
	ld.global.f64 	%fd17051, [%rd14+8];
	st.global.f64 	[%rd17+8], %fd17051;
	ld.global.f64 	%fd17052, [%rd14+16];
	st.global.f64 	[%rd17+16], %fd17052;
	add.u64 	%rd1346, %SP, 32;
	add.u64 	%rd1347, %SPL, 32;
	st.local.u32 	[%rd1347], %r3704;
	st.local.f64 	[%rd1347+8], %fd17050;
	mov.u64 	%rd1348, $str$1;
	cvta.global.u64 	%rd1349, %rd1348;
	{ // callseq 1580, 0
	.param .b64 param0;
	st.param.b64 	[param0], %rd1349;
	.param .b64 param1;
	st.param.b64 	[param1], %rd1346;
	.param .b32 retval0;
	call.uni (retval0), 
	vprintf, 
	(
	param0, 
	param1
	);
	ld.param.b32 	%r3705, [retval0];
	} // callseq 1580
	ld.global.f64 	%fd17053, [%rd17];
	ld.global.f64 	%fd17054, [%rd17+8];
	ld.global.f64 	%fd17055, [%rd17+16];
	st.global.f64 	[%rd10], %fd17053;
	st.global.f64 	[%rd10+24], %fd2238;
	st.global.f64 	[%rd10+48], %fd2576;
	st.global.f64 	[%rd10+72], %fd2579;
	st.global.f64 	[%rd10+8], %fd17054;
	st.global.f64 	[%rd10+32], %fd2239;
	st.global.f64 	[%rd10+56], %fd2577;
	st.global.f64 	[%rd10+80], %fd2580;
	st.global.f64 	[%rd10+16], %fd17055;
	st.global.f64 	[%rd10+40], %fd2240;
	st.global.f64 	[%rd10+64], %fd2578;
	st.global.f64 	[%rd10+88], %fd2581;
$L__BB1_2150:
	ret;

}
	// .globl	_Z15CalcAngleErrorsPdPiS0_S_S_S0_S_S_S_S_S_S_S0_
.visible .entry _Z15CalcAngleErrorsPdPiS0_S_S_S0_S_S_S_S_S_S_S0_(
	.param .u64 .ptr .align 1 _Z15CalcAngleErrorsPdPiS0_S_S_S0_S_S_S_S_S_S_S0__param_0,
	.param .u64 .ptr .align 1 _Z15CalcAngleErrorsPdPiS0_S_S_S0_S_S_S_S_S_S_S0__param_1,
	.param .u64 .ptr .align 1 _Z15CalcAngleErrorsPdPiS0_S_S_S0_S_S_S_S_S_S_S0__param_2,
	.param .u64 .ptr .align 1 _Z15CalcAngleErrorsPdPiS0_S_S_S0_S_S_S_S_S_S_S0__param_3,
	.param .u64 .ptr .align 1 _Z15CalcAngleErrorsPdPiS0_S_S_S0_S_S_S_S_S_S_S0__param_4,
	.param .u64 .ptr .align 1 _Z15CalcAngleErrorsPdPiS0_S_S_S0_S_S_S_S_S_S_S0__param_5,
	.param .u64 .ptr .align 1 _Z15CalcAngleErrorsPdPiS0_S_S_S0_S_S_S_S_S_S_S0__param_6,
	.param .u64 .ptr .align 1 _Z15CalcAngleErrorsPdPiS0_S_S_S0_S_S_S_S_S_S_S0__param_7,
	.param .u64 .ptr .align 1 _Z15CalcAngleErrorsPdPiS0_S_S_S0_S_S_S_S_S_S_S0__param_8,
	.param .u64 .ptr .align 1 _Z15CalcAngleErrorsPdPiS0_S_S_S0_S_S_S_S_S_S_S0__param_9,
	.param .u64 .ptr .align 1 _Z15CalcAngleErrorsPdPiS0_S_S_S0_S_S_S_S_S_S_S0__param_10,
	.param .u64 .ptr .align 1 _Z15CalcAngleErrorsPdPiS0_S_S_S0_S_S_S_S_S_S_S0__param_11,
	.param .u64 .ptr .align 1 _Z15CalcAngleErrorsPdPiS0_S_S_S0_S_S_S_S_S_S_S0__param_12
)
{
	.local .align 16 .b8 	__local_depot2[32];
	.reg .b64 	%SP;
	.reg .b64 	%SPL;
	.reg .pred 	%p<398>;
	.reg .b32 	%r<813>;
	.reg .b32 	%f<5>;
	.reg .b64 	%rd<290>;
	.reg .b64 	%fd<3433>;

	mov.u64 	%SPL, __local_depot2;
	ld.param.u64 	%rd21, [_Z15CalcAngleErrorsPdPiS0_S_S_S0_S_S_S_S_S_S_S0__param_0];
	ld.param.u64 	%rd22, [_Z15CalcAngleErrorsPdPiS0_S_S_S0_S_S_S_S_S_S_S0__param_1];
	ld.param.u64 	%rd23, [_Z15CalcAngleErrorsPdPiS0_S_S_S0_S_S_S_S_S_S_S0__param_2];
	ld.param.u64 	%rd25, [_Z15CalcAngleErrorsPdPiS0_S_S_S0_S_S_S_S_S_S_S0__param_4];
	ld.param.u64 	%rd26, [_Z15CalcAngleErrorsPdPiS0_S_S_S0_S_S_S_S_S_S_S0__param_5];
	ld.param.u64 	%rd28, [_Z15CalcAngleErrorsPdPiS0_S_S_S0_S_S_S_S_S_S_S0__param_7];
	ld.param.u64 	%rd29, [_Z15CalcAngleErrorsPdPiS0_S_S_S0_S_S_S_S_S_S_S0__param_8];
	ld.param.u64 	%rd31, [_Z15CalcAngleErrorsPdPiS0_S_S_S0_S_S_S_S_S_S_S0__param_10];
	ld.param.u64 	%rd32, [_Z15CalcAngleErrorsPdPiS0_S_S_S0_S_S_S_S_S_S_S0__param_11];
	ld.param.u64 	%rd33, [_Z15CalcAngleErrorsPdPiS0_S_S_S0_S_S_S_S_S_S_S0__param_12];
	cvta.to.global.u64 	%rd1, %rd21;
	cvta.to.global.u64 	%rd2, %rd23;
	add.u64 	%rd3, %SPL, 0;
	mov.u32 	%r260, %ctaid.x;
	mov.u32 	%r261, %ntid.x;
	mov.u32 	%r262, %tid.x;
	mad.lo.s32 	%r1, %r260, %r261, %r262;
	ld.global.u32 	%r263, [%rd2+8];
	setp.ge.s32 	%p7, %r1, %r263;
	@%p7 bra 	$L__BB2_412;
	cvta.to.global.u64 	%rd35, %rd28;
	cvta.to.global.u64 	%rd4, %rd25;
	ld.global.u32 	%r2, [%rd2+4];
	mul.lo.s32 	%r264, %r1, 12;
	mul.wide.s32 	%rd36, %r264, 8;
	add.s64 	%rd5, %rd35, %rd36;
	ld.global.f64 	%fd1, [%rd5+48];
	ld.global.f64 	%fd2, [%rd5+56];
	ld.global.f64 	%fd3, [%rd5+64];
	ld.global.f64 	%fd608, [%rd5+72];
	ld.global.f64 	%fd4, [%rd5+80];
	ld.global.f64 	%fd5, [%rd5+88];
	mul.f64 	%fd6, %fd608, 0d3F91DF46A2529D3A;
	abs.f64 	%fd7, %fd6;
	setp.neu.f64 	%p8, %fd7, 0d7FF0000000000000;
	@%p8 bra 	$L__BB2_3;
	mov.f64 	%fd614, 0d0000000000000000;
	mul.rn.f64 	%fd3309, %fd6, %fd614;
	mov.b32 	%r715, 0;
	bra.uni 	$L__BB2_5;
$L__BB2_3:
	mul.f64 	%fd609, %fd6, 0d3FE45F306DC9C883;
	cvt.rni.s32.f64 	%r715, %fd609;
	cvt.rn.f64.s32 	%fd610, %r715;
	fma.rn.f64 	%fd611, %fd610, 0dBFF921FB54442D18, %fd6;
	fma.rn.f64 	%fd612, %fd610, 0dBC91A62633145C00, %fd611;
	fma.rn.f64 	%fd3309, %fd610, 0dB97B839A252049C0, %fd612;
	setp.ltu.f64 	%p9, %fd7, 0d41E0000000000000;
	@%p9 bra 	$L__BB2_5;
	{ // callseq 1581, 0
	.param .b64 param0;
	st.param.f64 	[param0], %fd6;
	.param .align 16 .b8 retval0[16];
	call.uni (retval0), 
	__internal_trig_reduction_slowpathd, 
	(
	param0
	);
	ld.param.f64 	%fd3309, [retval0];
	ld.param.b32 	%r715, [retval0+8];
	} // callseq 1581
$L__BB2_5:
	shl.b32 	%r267, %r715, 6;
	cvt.u64.u32 	%rd37, %r267;
	and.b64  	%rd38, %rd37, 64;
	mov.u64 	%rd39, __cudart_sin_cos_coeffs;
	add.s64 	%rd40, %rd39, %rd38;
	mul.rn.f64 	%fd615, %fd3309, %fd3309;
	and.b32  	%r268, %r715, 1;
	setp.eq.b32 	%p10, %r268, 1;
	selp.f64 	%fd616, 0dBDA8FF8320FD8164, 0d3DE5DB65F9785EBA, %p10;
	ld.global.nc.v2.f64 	{%fd617, %fd618}, [%rd40];
	fma.rn.f64 	%fd619, %fd616, %fd615, %fd617;
	fma.rn.f64 	%fd620, %fd619, %fd615, %fd618;
	ld.global.nc.v2.f64 	{%fd621, %fd622}, [%rd40+16];
	fma.rn.f64 	%fd623, %fd620, %fd615, %fd621;
	fma.rn.f64 	%fd624, %fd623, %fd615, %fd622;
	ld.global.nc.v2.f64 	{%fd625, %fd626}, [%rd40+32];
	fma.rn.f64 	%fd627, %fd624, %fd615, %fd625;
	fma.rn.f64 	%fd628, %fd627, %fd615, %fd626;
	fma.rn.f64 	%fd629, %fd628, %fd3309, %fd3309;
	fma.rn.f64 	%fd630, %fd628, %fd615, 0d3FF0000000000000;
	selp.f64 	%fd631, %fd630, %fd629, %p10;
	and.b32  	%r269, %r715, 2;
	setp.eq.s32 	%p11, %r269, 0;
	mov.f64 	%fd632, 0d0000000000000000;
	sub.f64 	%fd633, %fd632, %fd631;
	selp.f64 	%fd12, %fd631, %fd633, %p11;
	mul.f64 	%fd13, %fd4, 0d3F91DF46A2529D3A;
	abs.f64 	%fd14, %fd13;
	setp.neu.f64 	%p12, %fd14, 0d7FF0000000000000;
	@%p12 bra 	$L__BB2_7;
	mov.f64 	%fd639, 0d0000000000000000;
	mul.rn.f64 	%fd3310, %fd13, %fd639;
	mov.b32 	%r716, 0;
	bra.uni 	$L__BB2_9;
$L__BB2_7:
	mul.f64 	%fd634, %fd13, 0d3FE45F306DC9C883;
	cvt.rni.s32.f64 	%r716, %fd634;
	cvt.rn.f64.s32 	%fd635, %r716;
	fma.rn.f64 	%fd636, %fd635, 0dBFF921FB54442D18, %fd13;
	fma.rn.f64 	%fd637, %fd635, 0dBC91A62633145C00, %fd636;
	fma.rn.f64 	%fd3310, %fd635, 0dB97B839A252049C0, %fd637;
	setp.ltu.f64 	%p13, %fd14, 0d41E0000000000000;
	@%p13 bra 	$L__BB2_9;
	{ // callseq 1582, 0
	.param .b64 param0;
	st.param.f64 	[param0], %fd13;
	.param .align 16 .b8 retval0[16];
	call.uni (retval0), 
	__internal_trig_reduction_slowpathd, 
	(
	param0
	);
	ld.param.f64 	%fd3310, [retval0];
	ld.param.b32 	%r716, [retval0+8];
	} // callseq 1582
$L__BB2_9:
	shl.b32 	%r272, %r716, 6;
	cvt.u64.u32 	%rd41, %r272;
	and.b64  	%rd42, %rd41, 64;
	add.s64 	%rd44, %rd39, %rd42;
	mul.rn.f64 	%fd640, %fd3310, %fd3310;
	and.b32  	%r273, %r716, 1;
	setp.eq.b32 	%p14, %r273, 1;
	selp.f64 	%fd641, 0dBDA8FF8320FD8164, 0d3DE5DB65F9785EBA, %p14;
	ld.global.nc.v2.f64 	{%fd642, %fd643}, [%rd44];
	fma.rn.f64 	%fd644, %fd641, %fd640, %fd642;
	fma.rn.f64 	%fd645, %fd644, %fd640, %fd643;
	ld.global.nc.v2.f64 	{%fd646, %fd647}, [%rd44+16];
	fma.rn.f64 	%fd648, %fd645, %fd640, %fd646;
	fma.rn.f64 	%fd649, %fd648, %fd640, %fd647;
	ld.global.nc.v2.f64 	{%fd650, %fd651}, [%rd44+32];
	fma.rn.f64 	%fd652, %fd649, %fd640, %fd650;
	fma.rn.f64 	%fd653, %fd652, %fd640, %fd651;
	fma.rn.f64 	%fd654, %fd653, %fd3310, %fd3310;
	fma.rn.f64 	%fd655, %fd653, %fd640, 0d3FF0000000000000;
	selp.f64 	%fd656, %fd655, %fd654, %p14;
	and.b32  	%r274, %r716, 2;
	setp.eq.s32 	%p15, %r274, 0;
	mov.f64 	%fd657, 0d0000000000000000;
	sub.f64 	%fd658, %fd657, %fd656;
	selp.f64 	%fd19, %fd656, %fd658, %p15;
	mul.f64 	%fd20, %fd5, 0d3F91DF46A2529D3A;
	abs.f64 	%fd21, %fd20;
	setp.neu.f64 	%p16, %fd21, 0d7FF0000000000000;
	@%p16 bra 	$L__BB2_11;
	mov.f64 	%fd664, 0d0000000000000000;
	mul.rn.f64 	%fd3311, %fd20, %fd664;
	mov.b32 	%r717, 0;
	bra.uni 	$L__BB2_13;
$L__BB2_11:
	mul.f64 	%fd659, %fd20, 0d3FE45F306DC9C883;
	cvt.rni.s32.f64 	%r717, %fd659;
	cvt.rn.f64.s32 	%fd660, %r717;
	fma.rn.f64 	%fd661, %fd660, 0dBFF921FB54442D18, %fd20;
	fma.rn.f64 	%fd662, %fd660, 0dBC91A62633145C00, %fd661;
	fma.rn.f64 	%fd3311, %fd660, 0dB97B839A252049C0, %fd662;
	setp.ltu.f64 	%p17, %fd21, 0d41E0000000000000;
	@%p17 bra 	$L__BB2_13;
	{ // callseq 1583, 0
	.param .b64 param0;
	st.param.f64 	[param0], %fd20;
	.param .align 16 .b8 retval0[16];
	call.uni (retval0), 
	__internal_trig_reduction_slowpathd, 
	(
	param0
	);
	ld.param.f64 	%fd3311, [retval0];
	ld.param.b32 	%r717, [retval0+8];
	} // callseq 1583
$L__BB2_13:
	setp.neu.f64 	%p18, %fd7, 0d7FF0000000000000;
	shl.b32 	%r277, %r717, 6;
	cvt.u64.u32 	%rd45, %r277;
	and.b64  	%rd46, %rd45, 64;
	add.s64 	%rd48, %rd39, %rd46;
	mul.rn.f64 	%fd665, %fd3311, %fd3311;
	and.b32  	%r278, %r717, 1;
	setp.eq.b32 	%p19, %r278, 1;
	selp.f64 	%fd666, 0dBDA8FF8320FD8164, 0d3DE5DB65F9785EBA, %p19;
	ld.global.nc.v2.f64 	{%fd667, %fd668}, [%rd48];
	fma.rn.f64 	%fd669, %fd666, %fd665, %fd667;
	fma.rn.f64 	%fd670, %fd669, %fd665, %fd668;
	ld.global.nc.v2.f64 	{%fd671, %fd672}, [%rd48+16];
	fma.rn.f64 	%fd673, %fd670, %fd665, %fd671;
	fma.rn.f64 	%fd674, %fd673, %fd665, %fd672;
	ld.global.nc.v2.f64 	{%fd675, %fd676}, [%rd48+32];
	fma.rn.f64 	%fd677, %fd674, %fd665, %fd675;
	fma.rn.f64 	%fd678, %fd677, %fd665, %fd676;
	fma.rn.f64 	%fd679, %fd678, %fd3311, %fd3311;
	fma.rn.f64 	%fd680, %fd678, %fd665, 0d3FF0000000000000;
	selp.f64 	%fd681, %fd680, %fd679, %p19;
	and.b32  	%r279, %r717, 2;
	setp.eq.s32 	%p20, %r279, 0;
	mov.f64 	%fd682, 0d0000000000000000;
	sub.f64 	%fd683, %fd682, %fd681;
	selp.f64 	%fd26, %fd681, %fd683, %p20;
	@%p18 bra 	$L__BB2_15;
	mov.f64 	%fd689, 0d0000000000000000;
	mul.rn.f64 	%fd3313, %fd6, %fd689;
	mov.b32 	%r719, 1;
	bra.uni 	$L__BB2_18;
$L__BB2_15:
	mul.f64 	%fd684, %fd6, 0d3FE45F306DC9C883;
	cvt.rni.s32.f64 	%r718, %fd684;
	cvt.rn.f64.s32 	%fd685, %r718;
	fma.rn.f64 	%fd686, %fd685, 0dBFF921FB54442D18, %fd6;
	fma.rn.f64 	%fd687, %fd685, 0dBC91A62633145C00, %fd686;
	fma.rn.f64 	%fd3313, %fd685, 0dB97B839A252049C0, %fd687;
	setp.ltu.f64 	%p21, %fd7, 0d41E0000000000000;
	@%p21 bra 	$L__BB2_17;
	{ // callseq 1584, 0
	.param .b64 param0;
	st.param.f64 	[param0], %fd6;
	.param .align 16 .b8 retval0[16];
	call.uni (retval0), 
	__internal_trig_reduction_slowpathd, 
	(
	param0
	);
	ld.param.f64 	%fd3313, [retval0];
	ld.param.b32 	%r718, [retval0+8];
	} // callseq 1584
$L__BB2_17:
	add.s32 	%r719, %r718, 1;
$L__BB2_18:
	setp.neu.f64 	%p22, %fd14, 0d7FF0000000000000;
	shl.b32 	%r282, %r719, 6;
	cvt.u64.u32 	%rd49, %r282;
	and.b64  	%rd50, %rd49, 64;
	add.s64 	%rd52, %rd39, %rd50;
	mul.rn.f64 	%fd690, %fd3313, %fd3313;
	and.b32  	%r283, %r719, 1;
	setp.eq.b32 	%p23, %r283, 1;
	selp.f64 	%fd691, 0dBDA8FF8320FD8164, 0d3DE5DB65F9785EBA, %p23;
	ld.global.nc.v2.f64 	{%fd692, %fd693}, [%rd52];
	fma.rn.f64 	%fd694, %fd691, %fd690, %fd692;
	fma.rn.f64 	%fd695, %fd694, %fd690, %fd693;
	ld.global.nc.v2.f64 	{%fd696, %fd697}, [%rd52+16];
	fma.rn.f64 	%fd698, %fd695, %fd690, %fd696;
	fma.rn.f64 	%fd699, %fd698, %fd690, %fd697;
	ld.global.nc.v2.f64 	{%fd700, %fd701}, [%rd52+32];
	fma.rn.f64 	%fd702, %fd699, %fd690, %fd700;
	fma.rn.f64 	%fd703, %fd702, %fd690, %fd701;
	fma.rn.f64 	%fd704, %fd703, %fd3313, %fd3313;
	fma.rn.f64 	%fd705, %fd703, %fd690, 0d3FF0000000000000;
	selp.f64 	%fd706, %fd705, %fd704, %p23;
	and.b32  	%r284, %r719, 2;
	setp.eq.s32 	%p24, %r284, 0;
	mov.f64 	%fd707, 0d0000000000000000;
	sub.f64 	%fd708, %fd707, %fd706;
	selp.f64 	%fd32, %fd706, %fd708, %p24;
	@%p22 bra 	$L__BB2_20;
	mov.f64 	%fd714, 0d0000000000000000;
	mul.rn.f64 	%fd3315, %fd13, %fd714;
	mov.b32 	%r721, 1;
	bra.uni 	$L__BB2_23;
$L__BB2_20:
	mul.f64 	%fd709, %fd13, 0d3FE45F306DC9C883;
	cvt.rni.s32.f64 	%r720, %fd709;
	cvt.rn.f64.s32 	%fd710, %r720;
	fma.rn.f64 	%fd711, %fd710, 0dBFF921FB54442D18, %fd13;
	fma.rn.f64 	%fd712, %fd710, 0dBC91A62633145C00, %fd711;
	fma.rn.f64 	%fd3315, %fd710, 0dB97B839A252049C0, %fd712;
	setp.ltu.f64 	%p25, %fd14, 0d41E0000000000000;
	@%p25 bra 	$L__BB2_22;
	{ // callseq 1585, 0
	.param .b64 param0;
	st.param.f64 	[param0], %fd13;
	.param .align 16 .b8 retval0[16];
	call.uni (retval0), 
	__internal_trig_reduction_slowpathd, 
	(
	param0
	);
	ld.param.f64 	%fd3315, [retval0];
	ld.param.b32 	%r720, [retval0+8];
	} // callseq 1585
$L__BB2_22:
	add.s32 	%r721, %r720, 1;
$L__BB2_23:
	setp.neu.f64 	%p26, %fd21, 0d7FF0000000000000;
	shl.b32 	%r287, %r721, 6;
	cvt.u64.u32 	%rd53, %r287;
	and.b64  	%rd54, %rd53, 64;
	add.s64 	%rd56, %rd39, %rd54;
	mul.rn.f64 	%fd715, %fd3315, %fd3315;
	and.b32  	%r288, %r721, 1;
	setp.eq.b32 	%p27, %r288, 1;
	selp.f64 	%fd716, 0dBDA8FF8320FD8164, 0d3DE5DB65F9785EBA, %p27;
	ld.global.nc.v2.f64 	{%fd717, %fd718}, [%rd56];
	fma.rn.f64 	%fd719, %fd716, %fd715, %fd717;
	fma.rn.f64 	%fd720, %fd719, %fd715, %fd718;
	ld.global.nc.v2.f64 	{%fd721, %fd722}, [%rd56+16];
	fma.rn.f64 	%fd723, %fd720, %fd715, %fd721;
	fma.rn.f64 	%fd724, %fd723, %fd715, %fd722;
	ld.global.nc.v2.f64 	{%fd725, %fd726}, [%rd56+32];
	fma.rn.f64 	%fd727, %fd724, %fd715, %fd725;
	fma.rn.f64 	%fd728, %fd727, %fd715, %fd726;
	fma.rn.f64 	%fd729, %fd728, %fd3315, %fd3315;
	fma.rn.f64 	%fd730, %fd728, %fd715, 0d3FF0000000000000;
	selp.f64 	%fd731, %fd730, %fd729, %p27;
	and.b32  	%r289, %r721, 2;
	setp.eq.s32 	%p28, %r289, 0;
	mov.f64 	%fd732, 0d0000000000000000;
	sub.f64 	%fd733, %fd732, %fd731;
	selp.f64 	%fd38, %fd731, %fd733, %p28;
	@%p26 bra 	$L__BB2_25;
	mov.f64 	%fd739, 0d0000000000000000;
	mul.rn.f64 	%fd3317, %fd20, %fd739;
	mov.b32 	%r723, 1;
	bra.uni 	$L__BB2_28;
$L__BB2_25:
	mul.f64 	%fd734, %fd20, 0d3FE45F306DC9C883;
	cvt.rni.s32.f64 	%r722, %fd734;
	cvt.rn.f64.s32 	%fd735, %r722;
	fma.rn.f64 	%fd736, %fd735, 0dBFF921FB54442D18, %fd20;
	fma.rn.f64 	%fd737, %fd735, 0dBC91A62633145C00, %fd736;
	fma.rn.f64 	%fd3317, %fd735, 0dB97B839A252049C0, %fd737;
	setp.ltu.f64 	%p29, %fd21, 0d41E0000000000000;
	@%p29 bra 	$L__BB2_27;
	{ // callseq 1586, 0
	.param .b64 param0;
	st.param.f64 	[param0], %fd20;
	.param .align 16 .b8 retval0[16];
	call.uni (retval0), 
	__internal_trig_reduction_slowpathd, 
	(
	param0
	);
	ld.param.f64 	%fd3317, [retval0];
	ld.param.b32 	%r722, [retval0+8];
	} // callseq 1586
$L__BB2_27:
	add.s32 	%r723, %r722, 1;
$L__BB2_28:
	shl.b32 	%r292, %r723, 6;
	cvt.u64.u32 	%rd57, %r292;
	and.b64  	%rd58, %rd57, 64;
	add.s64 	%rd60, %rd39, %rd58;
	mul.rn.f64 	%fd740, %fd3317, %fd3317;
	and.b32  	%r293, %r723, 1;
	setp.eq.b32 	%p30, %r293, 1;
	selp.f64 	%fd741, 0dBDA8FF8320FD8164, 0d3DE5DB65F9785EBA, %p30;
	ld.global.nc.v2.f64 	{%fd742, %fd743}, [%rd60];
	fma.rn.f64 	%fd744, %fd741, %fd740, %fd742;
	fma.rn.f64 	%fd745, %fd744, %fd740, %fd743;
	ld.global.nc.v2.f64 	{%fd746, %fd747}, [%rd60+16];
	fma.rn.f64 	%fd748, %fd745, %fd740, %fd746;
	fma.rn.f64 	%fd749, %fd748, %fd740, %fd747;
	ld.global.nc.v2.f64 	{%fd750, %fd751}, [%rd60+32];
	fma.rn.f64 	%fd752, %fd749, %fd740, %fd750;
	fma.rn.f64 	%fd753, %fd752, %fd740, %fd751;
	fma.rn.f64 	%fd754, %fd753, %fd3317, %fd3317;
	fma.rn.f64 	%fd755, %fd753, %fd740, 0d3FF0000000000000;
	selp.f64 	%fd756, %fd755, %fd754, %p30;
	and.b32  	%r294, %r723, 2;
	setp.eq.s32 	%p31, %r294, 0;
	mov.f64 	%fd757, 0d0000000000000000;
	sub.f64 	%fd758, %fd757, %fd756;
	selp.f64 	%fd44, %fd756, %fd758, %p31;
	mul.f64 	%fd759, %fd32, %fd38;
	sub.f64 	%fd760, %fd759, %fd44;
	mul.f64 	%fd761, %fd12, %fd19;
	div.rn.f64 	%fd45, %fd760, %fd761;
	{
	.reg .b32 %temp; 
	mov.b64 	{%temp, %r27}, %fd45;
	}
	abs.f64 	%fd46, %fd45;
	{
	.reg .b32 %temp; 
	mov.b64 	{%temp, %r295}, %fd46;
	}
	setp.gt.s32 	%p32, %r295, 1071801957;
	@%p32 bra 	$L__BB2_32;
	mul.f64 	%fd802, %fd45, %fd45;
	fma.rn.f64 	%fd803, %fd802, 0d3FB0066BDC1895E9, 0dBFB3823B180754AF;
	fma.rn.f64 	%fd804, %fd803, %fd802, 0d3FB11E52CC2F79AE;
	fma.rn.f64 	%fd805, %fd804, %fd802, 0dBF924EAF3526861B;
	fma.rn.f64 	%fd806, %fd805, %fd802, 0d3F91DF02A31E6CB7;
	fma.rn.f64 	%fd807, %fd806, %fd802, 0d3F847D18B0EEC6CC;
	fma.rn.f64 	%fd808, %fd807, %fd802, 0d3F8D0AF961BA53B0;
	fma.rn.f64 	%fd809, %fd808, %fd802, 0d3F91BF7734CF1C48;
	fma.rn.f64 	%fd810, %fd809, %fd802, 0d3F96E91483144EF7;
	fma.rn.f64 	%fd811, %fd810, %fd802, 0d3F9F1C6E0A4F9F81;
	fma.rn.f64 	%fd812, %fd811, %fd802, 0d3FA6DB6DC27FA92B;
	fma.rn.f64 	%fd813, %fd812, %fd802, 0d3FB333333320F91B;
	fma.rn.f64 	%fd814, %fd813, %fd802, 0d3FC5555555555F4D;
	mul.f64 	%fd815, %fd802, %fd814;
	fma.rn.f64 	%fd47, %fd815, %fd46, %fd46;
	setp.gt.s32 	%p36, %r27, -1;
	@%p36 bra 	$L__BB2_31;
	mov.f64 	%fd820, 0d3C91A62633145C07;
	add.rn.f64 	%fd821, %fd47, %fd820;
	mov.f64 	%fd822, 0d3FF921FB54442D18;
	add.rn.f64 	%fd3318, %fd822, %fd821;
	bra.uni 	$L__BB2_33;
$L__BB2_31:
	mov.f64 	%fd816, 0dBC91A62633145C07;
	add.rn.f64 	%fd817, %fd47, %fd816;
	neg.f64 	%fd818, %fd817;
	mov.f64 	%fd819, 0d3FF921FB54442D18;
	add.rn.f64 	%fd3318, %fd819, %fd818;
	bra.uni 	$L__BB2_33;
$L__BB2_32:
	mov.f64 	%fd762, 0d3FF0000000000000;
	sub.f64 	%fd763, %fd762, %fd46;
	{
	.reg .b32 %temp; 
	mov.b64 	{%r296, %temp}, %fd763;
	}
	{
	.reg .b32 %temp; 
	mov.b64 	{%temp, %r297}, %fd763;
	}
	add.s32 	%r298, %r297, -1048576;
	mov.b64 	%fd764, {%r296, %r298};
	rsqrt.approx.ftz.f64 	%fd765, %fd764;
	{
	.reg .b32 %temp; 
	mov.b64 	{%r299, %temp}, %fd765;
	}
	{
	.reg .b32 %temp; 
	mov.b64 	{%temp, %r300}, %fd765;
	}
	add.s32 	%r301, %r300, -1048576;
	mov.b64 	%fd766, {%r299, %r301};
	mul.f64 	%fd767, %fd764, %fd765;
	neg.f64 	%fd768, %fd767;
	fma.rn.f64 	%fd769, %fd767, %fd768, %fd764;
	fma.rn.f64 	%fd770, %fd769, %fd766, %fd767;
	neg.f64 	%fd771, %fd770;
	fma.rn.f64 	%fd772, %fd765, %fd771, 0d3FF0000000000000;
	fma.rn.f64 	%fd773, %fd772, %fd766, %fd766;
	fma.rn.f64 	%fd774, %fd770, %fd771, %fd764;
	fma.rn.f64 	%fd775, %fd774, %fd773, %fd770;
	{
	.reg .b32 %temp; 
	mov.b64 	{%r302, %temp}, %fd775;
	}
	{
	.reg .b32 %temp; 
	mov.b64 	{%temp, %r303}, %fd775;
	}
	add.s32 	%r304, %r303, 1048576;
	mov.b64 	%fd776, {%r302, %r304};
	fma.rn.f64 	%fd777, %fd763, 0d3EC715B371155F70, 0dBEBAC2FE66FAAC4B;
	fma.rn.f64 	%fd778, %fd777, %fd763, 0d3ED9A9B88EFCD9B8;
	fma.rn.f64 	%fd779, %fd778, %fd763, 0d3EDD0F40A8A0C4C3;
	fma.rn.f64 	%fd780, %fd779, %fd763, 0d3EF46D4CFA9E0E1F;
	fma.rn.f64 	%fd781, %fd780, %fd763, 0d3F079C168D1E2422;
	fma.rn.f64 	%fd782, %fd781, %fd763, 0d3F1C9A88C3BCA540;
	fma.rn.f64 	%fd783, %fd782, %fd763, 0d3F31C4E64BD476DF;
	fma.rn.f64 	%fd784, %fd783, %fd763, 0d3F46E8BA60009C8F;
	fma.rn.f64 	%fd785, %fd784, %fd763, 0d3F5F1C71C62B05A2;
	fma.rn.f64 	%fd786, %fd785, %fd763, 0d3F76DB6DB6DC9F2C;
	fma.rn.f64 	%fd787, %fd786, %fd763, 0d3F9333333333329C;
	fma.rn.f64 	%fd788, %fd787, %fd763, 0d3FB5555555555555;
	setp.lt.s32 	%p33, %r297, 1;
	mov.f64 	%fd789, 0d0000000000000000;
	mul.rn.f64 	%fd790, %fd46, %fd789;
	mul.f64 	%fd791, %fd763, %fd788;
	fma.rn.f64 	%fd792, %fd791, %fd776, %fd776;
	selp.f64 	%fd793, %fd790, %fd792, %p33;
	setp.lt.s32 	%p34, %r297, 0;
	mov.f64 	%fd794, 0d7FF0000000000000;
	mul.rn.f64 	%fd795, %fd793, %fd794;
	selp.f64 	%fd796, %fd795, %fd793, %p34;
	setp.lt.s32 	%p35, %r27, 0;
	mov.f64 	%fd797, 0dBCA1A62633145C07;
	add.rn.f64 	%fd798, %fd796, %fd797;
	neg.f64 	%fd799, %fd798;
	mov.f64 	%fd800, 0d400921FB54442D18;
	add.rn.f64 	%fd801, %fd800, %fd799;
	selp.f64 	%fd3318, %fd801, %fd796, %p35;
$L__BB2_33:
	mul.f64 	%fd823, %fd32, %fd44;
	sub.f64 	%fd824, %fd823, %fd38;
	mul.f64 	%fd825, %fd12, %fd26;
	div.rn.f64 	%fd52, %fd824, %fd825;
	{
	.reg .b32 %temp; 
	mov.b64 	{%temp, %r28}, %fd52;
	}
	abs.f64 	%fd53, %fd52;
	{
	.reg .b32 %temp; 
	mov.b64 	{%temp, %r305}, %fd53;
	}
	setp.gt.s32 	%p37, %r305, 1071801957;
	@%p37 bra 	$L__BB2_37;
	mul.f64 	%fd866, %fd52, %fd52;
	fma.rn.f64 	%fd867, %fd866, 0d3FB0066BDC1895E9, 0dBFB3823B180754AF;
	fma.rn.f64 	%fd868, %fd867, %fd866, 0d3FB11E52CC2F79AE;
	fma.rn.f64 	%fd869, %fd868, %fd866, 0dBF924EAF3526861B;
	fma.rn.f64 	%fd870, %fd869, %fd866, 0d3F91DF02A31E6CB7;
	fma.rn.f64 	%fd871, %fd870, %fd866, 0d3F847D18B0EEC6CC;
	fma.rn.f64 	%fd872, %fd871, %fd866, 0d3F8D0AF961BA53B0;
	fma.rn.f64 	%fd873, %fd872, %fd866, 0d3F91BF7734CF1C48;
	fma.rn.f64 	%fd874, %fd873, %fd866, 0d3F96E91483144EF7;
	fma.rn.f64 	%fd875, %fd874, %fd866, 0d3F9F1C6E0A4F9F81;
	fma.rn.f64 	%fd876, %fd875, %fd866, 0d3FA6DB6DC27FA92B;
	fma.rn.f64 	%fd877, %fd876, %fd866, 0d3FB333333320F91B;
	fma.rn.f64 	%fd878, %fd877, %fd866, 0d3FC5555555555F4D;
	mul.f64 	%fd879, %fd866, %fd878;
	fma.rn.f64 	%fd54, %fd879, %fd53, %fd53;
	setp.gt.s32 	%p41, %r28, -1;
	@%p41 bra 	$L__BB2_36;
	mov.f64 	%fd884, 0d3C91A62633145C07;
	add.rn.f64 	%fd885, %fd54, %fd884;
	mov.f64 	%fd886, 0d3FF921FB54442D18;
	add.rn.f64 	%fd3319, %fd886, %fd885;
	bra.uni 	$L__BB2_38;
$L__BB2_36:
	mov.f64 	%fd880, 0dBC91A62633145C07;
	add.rn.f64 	%fd881, %fd54, %fd880;
	neg.f64 	%fd882, %fd881;
	mov.f64 	%fd883, 0d3FF921FB54442D18;
	add.rn.f64 	%fd3319, %fd883, %fd882;
	bra.uni 	$L__BB2_38;
$L__BB2_37:
	mov.f64 	%fd826, 0d3FF0000000000000;
	sub.f64 	%fd827, %fd826, %fd53;
	{
	.reg .b32 %temp; 
	mov.b64 	{%r306, %temp}, %fd827;
	}
	{
	.reg .b32 %temp; 
	mov.b64 	{%temp, %r307}, %fd827;
	}
	add.s32 	%r308, %r307, -1048576;
	mov.b64 	%fd828, {%r306, %r308};
	rsqrt.approx.ftz.f64 	%fd829, %fd828;
	{
	.reg .b32 %temp; 
	mov.b64 	{%r309, %temp}, %fd829;
	}
	{
	.reg .b32 %temp; 
	mov.b64 	{%temp, %r310}, %fd829;
	}
	add.s32 	%r311, %r310, -1048576;
	mov.b64 	%fd830, {%r309, %r311};
	mul.f64 	%fd831, %fd828, %fd829;
	neg.f64 	%fd832, %fd831;
	fma.rn.f64 	%fd833, %fd831, %fd832, %fd828;
	fma.rn.f64 	%fd834, %fd833, %fd830, %fd831;
	neg.f64 	%fd835, %fd834;
	fma.rn.f64 	%fd836, %fd829, %fd835, 0d3FF0000000000000;
	fma.rn.f64 	%fd837, %fd836, %fd830, %fd830;
	fma.rn.f64 	%fd838, %fd834, %fd835, %fd828;
	fma.rn.f64 	%fd839, %fd838, %fd837, %fd834;
	{
	.reg .b32 %temp; 
	mov.b64 	{%r312, %temp}, %fd839;
	}
	{
	.reg .b32 %temp; 
	mov.b64 	{%temp, %r313}, %fd839;
	}
	add.s32 	%r314, %r313, 1048576;
	mov.b64 	%fd840, {%r312, %r314};
	fma.rn.f64 	%fd841, %fd827, 0d3EC715B371155F70, 0dBEBAC2FE66FAAC4B;
	fma.rn.f64 	%fd842, %fd841, %fd827, 0d3ED9A9B88EFCD9B8;
	fma.rn.f64 	%fd843, %fd842, %fd827, 0d3EDD0F40A8A0C4C3;
	fma.rn.f64 	%fd844, %fd843, %fd827, 0d3EF46D4CFA9E0E1F;
	fma.rn.f64 	%fd845, %fd844, %fd827, 0d3F079C168D1E2422;
	fma.rn.f64 	%fd846, %fd845, %fd827, 0d3F1C9A88C3BCA540;
	fma.rn.f64 	%fd847, %fd846, %fd827, 0d3F31C4E64BD476DF;
	fma.rn.f64 	%fd848, %fd847, %fd827, 0d3F46E8BA60009C8F;
	fma.rn.f64 	%fd849, %fd848, %fd827, 0d3F5F1C71C62B05A2;
	fma.rn.f64 	%fd850, %fd849, %fd827, 0d3F76DB6DB6DC9F2C;
	fma.rn.f64 	%fd851, %fd850, %fd827, 0d3F9333333333329C;
	fma.rn.f64 	%fd852, %fd851, %fd827, 0d3FB5555555555555;
	setp.lt.s32 	%p38, %r307, 1;
	mov.f64 	%fd853, 0d0000000000000000;
	mul.rn.f64 	%fd854, %fd53, %fd853;
	mul.f64 	%fd855, %fd827, %fd852;
	fma.rn.f64 	%fd856, %fd855, %fd840, %fd840;
	selp.f64 	%fd857, %fd854, %fd856, %p38;
	setp.lt.s32 	%p39, %r307, 0;
	mov.f64 	%fd858, 0d7FF0000000000000;
	mul.rn.f64 	%fd859, %fd857, %fd858;
	selp.f64 	%fd860, %fd859, %fd857, %p39;
	setp.lt.s32 	%p40, %r28, 0;
	mov.f64 	%fd861, 0dBCA1A62633145C07;
	add.rn.f64 	%fd862, %fd860, %fd861;
	neg.f64 	%fd863, %fd862;
	mov.f64 	%fd864, 0d400921FB54442D18;
	add.rn.f64 	%fd865, %fd864, %fd863;
	selp.f64 	%fd3319, %fd865, %fd860, %p40;
$L__BB2_38:
	mul.f64 	%fd887, %fd3319, 0d404CA5DC1A63C1F5;
	mul.f64 	%fd59, %fd887, 0d3F91DF46A2529D3A;
	abs.f64 	%fd60, %fd59;
	setp.neu.f64 	%p42, %fd60, 0d7FF0000000000000;
	@%p42 bra 	$L__BB2_40;
	mov.f64 	%fd893, 0d0000000000000000;
	mul.rn.f64 	%fd3320, %fd59, %fd893;
	mov.b32 	%r724, 0;
	bra.uni 	$L__BB2_42;
$L__BB2_40:
	mul.f64 	%fd888, %fd59, 0d3FE45F306DC9C883;
	cvt.rni.s32.f64 	%r724, %fd888;
	cvt.rn.f64.s32 	%fd889, %r724;
	fma.rn.f64 	%fd890, %fd889, 0dBFF921FB54442D18, %fd59;
	fma.rn.f64 	%fd891, %fd889, 0dBC91A62633145C00, %fd890;
	fma.rn.f64 	%fd3320, %fd889, 0dB97B839A252049C0, %fd891;
	setp.ltu.f64 	%p43, %fd60, 0d41E0000000000000;
	@%p43 bra 	$L__BB2_42;
	{ // callseq 1587, 0
	.param .b64 param0;
	st.param.f64 	[param0], %fd59;
	.param .align 16 .b8 retval0[16];
	call.uni (retval0), 
	__internal_trig_reduction_slowpathd, 
	(
	param0
	);
	ld.param.f64 	%fd3320, [retval0];
	ld.param.b32 	%r724, [retval0+8];
	} // callseq 1587
$L__BB2_42:
	shl.b32 	%r317, %r724, 6;
	cvt.u64.u32 	%rd61, %r317;
	and.b64  	%rd62, %rd61, 64;
	add.s64 	%rd64, %rd39, %rd62;
	mul.rn.f64 	%fd894, %fd3320, %fd3320;
	and.b32  	%r318, %r724, 1;
	setp.eq.b32 	%p44, %r318, 1;
	selp.f64 	%fd895, 0dBDA8FF8320FD8164, 0d3DE5DB65F9785EBA, %p44;
	ld.global.nc.v2.f64 	{%fd896, %fd897}, [%rd64];
	fma.rn.f64 	%fd898, %fd895, %fd894, %fd896;
	fma.rn.f64 	%fd899, %fd898, %fd894, %fd897;
	ld.global.nc.v2.f64 	{%fd900, %fd901}, [%rd64+16];
	fma.rn.f64 	%fd902, %fd899, %fd894, %fd900;
	fma.rn.f64 	%fd903, %fd902, %fd894, %fd901;
	ld.global.nc.v2.f64 	{%fd904, %fd905}, [%rd64+32];
	fma.rn.f64 	%fd906, %fd903, %fd894, %fd904;
	fma.rn.f64 	%fd907, %fd906, %fd894, %fd905;
	fma.rn.f64 	%fd908, %fd907, %fd3320, %fd3320;
	fma.rn.f64 	%fd909, %fd907, %fd894, 0d3FF0000000000000;
	selp.f64 	%fd910, %fd909, %fd908, %p44;
	and.b32  	%r319, %r724, 2;
	setp.eq.s32 	%p45, %r319, 0;
	mov.f64 	%fd911, 0d0000000000000000;
	sub.f64 	%fd912, %fd911, %fd910;
	selp.f64 	%fd65, %fd910, %fd912, %p45;
	mul.f64 	%fd913, %fd26, %fd65;
	mul.f64 	%fd914, %fd12, %fd913;
	mul.f64 	%fd915, %fd3, %fd914;
	mul.f64 	%fd916, %fd2, %fd915;
	mul.f64 	%fd917, %fd1, %fd916;
	mul.f64 	%fd918, %fd2, %fd3;
	mul.f64 	%fd919, %fd918, %fd12;
	div.rn.f64 	%fd66, %fd919, %fd917;
	mul.f64 	%fd920, %fd1, %fd3;
	mul.f64 	%fd921, %fd920, %fd19;
	div.rn.f64 	%fd67, %fd921, %fd917;
	mul.f64 	%fd922, %fd1, %fd2;
	mul.f64 	%fd923, %fd922, %fd26;
	div.rn.f64 	%fd68, %fd923, %fd917;
	mul.f64 	%fd924, %fd3318, 0d404CA5DC1A63C1F5;
	mul.f64 	%fd69, %fd924, 0d3F91DF46A2529D3A;
	abs.f64 	%fd70, %fd69;
	setp.neu.f64 	%p46, %fd70, 0d7FF0000000000000;
	@%p46 bra 	$L__BB2_44;
	mov.f64 	%fd930, 0d0000000000000000;
	mul.rn.f64 	%fd3322, %fd69, %fd930;
	mov.b32 	%r726, 1;
	bra.uni 	$L__BB2_47;
$L__BB2_44:
	mul.f64 	%fd925, %fd69, 0d3FE45F306DC9C883;
	cvt.rni.s32.f64 	%r725, %fd925;
	cvt.rn.f64.s32 	%fd926, %r725;
	fma.rn.f64 	%fd927, %fd926, 0dBFF921FB54442D18, %fd69;
	fma.rn.f64 	%fd928, %fd926, 0dBC91A62633145C00, %fd927;
	fma.rn.f64 	%fd3322, %fd926, 0dB97B839A252049C0, %fd928;
	setp.ltu.f64 	%p47, %fd70, 0d41E0000000000000;
	@%p47 bra 	$L__BB2_46;
	{ // callseq 1588, 0
	.param .b64 param0;
	st.param.f64 	[param0], %fd69;
	.param .align 16 .b8 retval0[16];
	call.uni (retval0), 
	__internal_trig_reduction_slowpathd, 
	(
	param0
	);
	ld.param.f64 	%fd3322, [retval0];
	ld.param.b32 	%r725, [retval0+8];
	} // callseq 1588
$L__BB2_46:
	add.s32 	%r726, %r725, 1;
$L__BB2_47:
	setp.neu.f64 	%p48, %fd60, 0d7FF0000000000000;
	shl.b32 	%r322, %r726, 6;
	cvt.u64.u32 	%rd65, %r322;
	and.b64  	%rd66, %rd65, 64;
	add.s64 	%rd68, %rd39, %rd66;
	mul.rn.f64 	%fd931, %fd3322, %fd3322;
	and.b32  	%r323, %r726, 1;
	setp.eq.b32 	%p49, %r323, 1;
	selp.f64 	%fd932, 0dBDA8FF8320FD8164, 0d3DE5DB65F9785EBA, %p49;
	ld.global.nc.v2.f64 	{%fd933, %fd934}, [%rd68];
	fma.rn.f64 	%fd935, %fd932, %fd931, %fd933;
	fma.rn.f64 	%fd936, %fd935, %fd931, %fd934;
	ld.global.nc.v2.f64 	{%fd937, %fd938}, [%rd68+16];
	fma.rn.f64 	%fd939, %fd936, %fd931, %fd937;
	fma.rn.f64 	%fd940, %fd939, %fd931, %fd938;
	ld.global.nc.v2.f64 	{%fd941, %fd942}, [%rd68+32];
	fma.rn.f64 	%fd943, %fd940, %fd931, %fd941;
	fma.rn.f64 	%fd944, %fd943, %fd931, %fd942;
	fma.rn.f64 	%fd945, %fd944, %fd3322, %fd3322;
	fma.rn.f64 	%fd946, %fd944, %fd931, 0d3FF0000000000000;
	selp.f64 	%fd947, %fd946, %fd945, %p49;
	and.b32  	%r324, %r726, 2;
	setp.eq.s32 	%p50, %r324, 0;
	mov.f64 	%fd948, 0d0000000000000000;
	sub.f64 	%fd949, %fd948, %fd947;
	selp.f64 	%fd76, %fd947, %fd949, %p50;
	@%p48 bra 	$L__BB2_49;
	mov.f64 	%fd955, 0d0000000000000000;
	mul.rn.f64 	%fd3324, %fd59, %fd955;
	mov.b32 	%r728, 1;
	bra.uni 	$L__BB2_52;
$L__BB2_49:
	mul.f64 	%fd950, %fd59, 0d3FE45F306DC9C883;
	cvt.rni.s32.f64 	%r727, %fd950;
	cvt.rn.f64.s32 	%fd951, %r727;
	fma.rn.f64 	%fd952, %fd951, 0dBFF921FB54442D18, %fd59;
	fma.rn.f64 	%fd953, %fd951, 0dBC91A62633145C00, %fd952;
	fma.rn.f64 	%fd3324, %fd951, 0dB97B839A252049C0, %fd953;
	setp.ltu.f64 	%p51, %fd60, 0d41E0000000000000;
	@%p51 bra 	$L__BB2_51;
	{ // callseq 1589, 0
	.param .b64 param0;
	st.param.f64 	[param0], %fd59;
	.param .align 16 .b8 retval0[16];
	call.uni (retval0), 
	__internal_trig_reduction_slowpathd, 
	(
	param0
	);
	ld.param.f64 	%fd3324, [retval0];
	ld.param.b32 	%r727, [retval0+8];
	} // callseq 1589
$L__BB2_51:
	add.s32 	%r728, %r727, 1;
$L__BB2_52:
	setp.neu.f64 	%p52, %fd70, 0d7FF0000000000000;
	shl.b32 	%r327, %r728, 6;
	cvt.u64.u32 	%rd69, %r327;
	and.b64  	%rd70, %rd69, 64;
	add.s64 	%rd72, %rd39, %rd70;
	mul.rn.f64 	%fd956, %fd3324, %fd3324;
	and.b32  	%r328, %r728, 1;
	setp.eq.b32 	%p53, %r328, 1;
	selp.f64 	%fd957, 0dBDA8FF8320FD8164, 0d3DE5DB65F9785EBA, %p53;
	ld.global.nc.v2.f64 	{%fd958, %fd959}, [%rd72];
	fma.rn.f64 	%fd960, %fd957, %fd956, %fd958;
	fma.rn.f64 	%fd961, %fd960, %fd956, %fd959;
	ld.global.nc.v2.f64 	{%fd962, %fd963}, [%rd72+16];
	fma.rn.f64 	%fd964, %fd961, %fd956, %fd962;
	fma.rn.f64 	%fd965, %fd964, %fd956, %fd963;
	ld.global.nc.v2.f64 	{%fd966, %fd967}, [%rd72+32];
	fma.rn.f64 	%fd968, %fd965, %fd956, %fd966;
	fma.rn.f64 	%fd969, %fd968, %fd956, %fd967;
	fma.rn.f64 	%fd970, %fd969, %fd3324, %fd3324;
	fma.rn.f64 	%fd971, %fd969, %fd956, 0d3FF0000000000000;
	selp.f64 	%fd972, %fd971, %fd970, %p53;
	and.b32  	%r329, %r728, 2;
	setp.eq.s32 	%p54, %r329, 0;
	mov.f64 	%fd973, 0d0000000000000000;
	sub.f64 	%fd974, %fd973, %fd972;
	selp.f64 	%fd82, %fd972, %fd974, %p54;
	@%p52 bra 	$L__BB2_54;
	mov.f64 	%fd980, 0d0000000000000000;
	mul.rn.f64 	%fd3325, %fd69, %fd980;
	mov.b32 	%r729, 0;
	bra.uni 	$L__BB2_56;
$L__BB2_54:
	mul.f64 	%fd975, %fd69, 0d3FE45F306DC9C883;
	cvt.rni.s32.f64 	%r729, %fd975;
	cvt.rn.f64.s32 	%fd976, %r729;
	fma.rn.f64 	%fd977, %fd976, 0dBFF921FB54442D18, %fd69;
	fma.rn.f64 	%fd978, %fd976, 0dBC91A62633145C00, %fd977;
	fma.rn.f64 	%fd3325, %fd976, 0dB97B839A252049C0, %fd978;
	setp.ltu.f64 	%p55, %fd70, 0d41E0000000000000;
	@%p55 bra 	$L__BB2_56;
	{ // callseq 1590, 0
	.param .b64 param0;
	st.param.f64 	[param0], %fd69;
	.param .align 16 .b8 retval0[16];
	call.uni (retval0), 
	__internal_trig_reduction_slowpathd, 
	(
	param0
	);
	ld.param.f64 	%fd3325, [retval0];
	ld.param.b32 	%r729, [retval0+8];
	} // callseq 1590
$L__BB2_56:
	mul.lo.s32 	%r332, %r1, %r2;
	mul.lo.s32 	%r333, %r332, 7;
	mul.wide.s32 	%rd73, %r333, 8;
	add.s64 	%rd6, %rd4, %rd73;
	shl.b32 	%r334, %r729, 6;
	cvt.u64.u32 	%rd74, %r334;
	and.b64  	%rd75, %rd74, 64;
	add.s64 	%rd77, %rd39, %rd75;
	mul.rn.f64 	%fd981, %fd3325, %fd3325;
	and.b32  	%r335, %r729, 1;
	setp.eq.b32 	%p56, %r335, 1;
	selp.f64 	%fd982, 0dBDA8FF8320FD8164, 0d3DE5DB65F9785EBA, %p56;
	ld.global.nc.v2.f64 	{%fd983, %fd984}, [%rd77];
	fma.rn.f64 	%fd985, %fd982, %fd981, %fd983;
	fma.rn.f64 	%fd986, %fd985, %fd981, %fd984;
	ld.global.nc.v2.f64 	{%fd987, %fd988}, [%rd77+16];
	fma.rn.f64 	%fd989, %fd986, %fd981, %fd987;
	fma.rn.f64 	%fd990, %fd989, %fd981, %fd988;
	ld.global.nc.v2.f64 	{%fd991, %fd992}, [%rd77+32];
	fma.rn.f64 	%fd993, %fd990, %fd981, %fd991;
	fma.rn.f64 	%fd994, %fd993, %fd981, %fd992;
	fma.rn.f64 	%fd995, %fd994, %fd3325, %fd3325;
	fma.rn.f64 	%fd996, %fd994, %fd981, 0d3FF0000000000000;
	selp.f64 	%fd997, %fd996, %fd995, %p56;
	and.b32  	%r336, %r729, 2;
	setp.eq.s32 	%p57, %r336, 0;
	mov.f64 	%fd998, 0d0000000000000000;
	sub.f64 	%fd999, %fd998, %fd997;
	selp.f64 	%fd1000, %fd997, %fd999, %p57;
	mul.f64 	%fd87, %fd67, %fd1000;
	neg.f64 	%fd1001, %fd68;
	mul.f64 	%fd1002, %fd65, %fd1001;
	mul.f64 	%fd88, %fd32, %fd1002;
	mul.f64 	%fd1003, %fd65, %fd68;
	mul.f64 	%fd89, %fd12, %fd1003;
	setp.lt.s32 	%p58, %r2, 1;
	@%p58 bra 	$L__BB2_69;
	cvta.to.global.u64 	%rd7, %rd33;
	cvta.to.global.u64 	%rd8, %rd32;
	mul.f64 	%fd90, %fd67, %fd76;
	mul.f64 	%fd91, %fd68, %fd82;
	mov.b32 	%r730, 0;
$L__BB2_58:
	shl.b32 	%r338, %r730, 2;
	mul.wide.u32 	%rd78, %r338, 4;
	add.s64 	%rd79, %rd7, %rd78;
	ld.global.u32 	%r339, [%rd79+8];
	cvt.rn.f64.s32 	%fd1004, %r339;
	ld.global.u32 	%r340, [%rd79+4];
	cvt.rn.f64.s32 	%fd1005, %r340;
	ld.global.u32 	%r341, [%rd79];
	cvt.rn.f64.s32 	%fd1006, %r341;
	mul.f64 	%fd1007, %fd90, %fd1005;
	fma.rn.f64 	%fd1008, %fd66, %fd1006, %fd1007;
	fma.rn.f64 	%fd1009, %fd91, %fd1004, %fd1008;
	mov.f64 	%fd1010, 0d0000000000000000;
	copysign.f64 	%fd1011, %fd1006, %fd1010;
	fma.rn.f64 	%fd1012, %fd87, %fd1005, %fd1011;
	fma.rn.f64 	%fd1013, %fd88, %fd1004, %fd1012;
	copysign.f64 	%fd1014, %fd1005, %fd1010;
	add.f64 	%fd1015, %fd1011, %fd1014;
	fma.rn.f64 	%fd1016, %fd89, %fd1004, %fd1015;
	mul.f64 	%fd1017, %fd1013, %fd1013;
	fma.rn.f64 	%fd1018, %fd1009, %fd1009, %fd1017;
	fma.rn.f64 	%fd1019, %fd1016, %fd1016, %fd1018;
	sqrt.rn.f64 	%fd1020, %fd1019;
	rcp.rn.f64 	%fd1021, %fd1020;
	mul.lo.s32 	%r342, %r730, 7;
	mul.wide.u32 	%rd80, %r342, 8;
	add.s64 	%rd9, %rd6, %rd80;
	st.global.f64 	[%rd9], %fd1009;
	st.global.f64 	[%rd9+8], %fd1013;
	st.global.f64 	[%rd9+16], %fd1016;
	add.s64 	%rd81, %rd8, %rd80;
	ld.global.f64 	%fd1022, [%rd81+24];
	st.global.f64 	[%rd9+24], %fd1022;
	st.global.f64 	[%rd9+32], %fd1021;
	ld.global.f64 	%fd1023, [%rd1+4152];
	add.f64 	%fd1024, %fd1021, %fd1021;
	div.rn.f64 	%fd92, %fd1023, %fd1024;
	{
	.reg .b32 %temp; 
	mov.b64 	{%temp, %r343}, %fd92;
	}
	mov.b32 	%f1, %r343;
	abs.f32 	%f2, %f1;
	setp.geu.f32 	%p59, %f2, 0f3FE26666;
	@%p59 bra 	$L__BB2_60;
	mul.f64 	%fd1058, %fd92, %fd92;
	fma.rn.f64 	%fd1059, %fd1058, 0d3FB0066BDC1895E9, 0dBFB3823B180754AF;
	fma.rn.f64 	%fd1060, %fd1059, %fd1058, 0d3FB11E52CC2F79AE;
	fma.rn.f64 	%fd1061, %fd1060, %fd1058, 0dBF924EAF3526861B;
	fma.rn.f64 	%fd1062, %fd1061, %fd1058, 0d3F91DF02A31E6CB7;
	fma.rn.f64 	%fd1063, %fd1062, %fd1058, 0d3F847D18B0EEC6CC;
	fma.rn.f64 	%fd1064, %fd1063, %fd1058, 0d3F8D0AF961BA53B0;
	fma.rn.f64 	%fd1065, %fd1064, %fd1058, 0d3F91BF7734CF1C48;
	fma.rn.f64 	%fd1066, %fd1065, %fd1058, 0d3F96E91483144EF7;
	fma.rn.f64 	%fd1067, %fd1066, %fd1058, 0d3F9F1C6E0A4F9F81;
	fma.rn.f64 	%fd1068, %fd1067, %fd1058, 0d3FA6DB6DC27FA92B;
	fma.rn.f64 	%fd1069, %fd1068, %fd1058, 0d3FB333333320F91B;
	fma.rn.f64 	%fd1070, %fd1069, %fd1058, 0d3FC5555555555F4D;
	mul.f64 	%fd1071, %fd1058, %fd1070;
	fma.rn.f64 	%fd3326, %fd1071, %fd92, %fd92;
	bra.uni 	$L__BB2_61;
$L__BB2_60:
	abs.f64 	%fd1025, %fd92;
	fma.rn.f64 	%fd1026, %fd1025, 0dBFE0000000000000, 0d3FE0000000000000;
	rsqrt.approx.ftz.f64 	%fd1027, %fd1026;
	{
	.reg .b32 %temp; 
	mov.b64 	{%r344, %temp}, %fd1027;
	}
	{
	.reg .b32 %temp; 
	mov.b64 	{%temp, %r345}, %fd1027;
	}
	add.s32 	%r346, %r345, -1048576;
	mov.b64 	%fd1028, {%r344, %r346};
	mul.f64 	%fd1029, %fd1026, %fd1027;
	neg.f64 	%fd1030, %fd1029;
	fma.rn.f64 	%fd1031, %fd1029, %fd1030, %fd1026;
	fma.rn.f64 	%fd1032, %fd1031, %fd1028, %fd1029;
	neg.f64 	%fd1033, %fd1032;
	fma.rn.f64 	%fd1034, %fd1027, %fd1033, 0d3FF0000000000000;
	fma.rn.f64 	%fd1035, %fd1034, %fd1028, %fd1028;
	fma.rn.f64 	%fd1036, %fd1032, %fd1033, %fd1026;
	fma.rn.f64 	%fd1037, %fd1036, %fd1035, %fd1032;
	{
	.reg .b32 %temp; 
	mov.b64 	{%temp, %r347}, %fd1026;
	}
	setp.lt.s32 	%p60, %r347, 0;
	selp.f64 	%fd1038, 0dFFF8000000000000, %fd1037, %p60;
	setp.ne.f64 	%p61, %fd1026, 0d0000000000000000;
	selp.f64 	%fd1039, %fd1038, %fd1026, %p61;
	fma.rn.f64 	%fd1040, %fd1026, 0d3FB0066BDC1895E9, 0dBFB3823B180754AF;
	fma.rn.f64 	%fd1041, %fd1040, %fd1026, 0d3FB11E52CC2F79AE;
	fma.rn.f64 	%fd1042, %fd1041, %fd1026, 0dBF924EAF3526861B;
	fma.rn.f64 	%fd1043, %fd1042, %fd1026, 0d3F91DF02A31E6CB7;
	fma.rn.f64 	%fd1044, %fd1043, %fd1026, 0d3F847D18B0EEC6CC;
	fma.rn.f64 	%fd1045, %fd1044, %fd1026, 0d3F8D0AF961BA53B0;
	fma.rn.f64 	%fd1046, %fd1045, %fd1026, 0d3F91BF7734CF1C48;
	fma.rn.f64 	%fd1047, %fd1046, %fd1026, 0d3F96E91483144EF7;
	fma.rn.f64 	%fd1048, %fd1047, %fd1026, 0d3F9F1C6E0A4F9F81;
	fma.rn.f64 	%fd1049, %fd1048, %fd1026, 0d3FA6DB6DC27FA92B;
	fma.rn.f64 	%fd1050, %fd1049, %fd1026, 0d3FB333333320F91B;
	fma.rn.f64 	%fd1051, %fd1050, %fd1026, 0d3FC5555555555F4D;
	mul.f64 	%fd1052, %fd1026, %fd1051;
	mul.f64 	%fd1053, %fd1039, 0dC000000000000000;
	fma.rn.f64 	%fd1054, %fd1053, %fd1052, 0d3C91A62633145C07;
	add.f64 	%fd1055, %fd1053, 0d3FE921FB54442D18;
	add.f64 	%fd1056, %fd1055, %fd1054;
	add.f64 	%fd1057, %fd1056, 0d3FE921FB54442D18;
	copysign.f64 	%fd3326, %fd92, %fd1057;
$L__BB2_61:
	mul.f64 	%fd1072, %fd3326, 0d404CA5DC1A63C1F5;
	st.global.f64 	[%rd9+40], %fd1072;
	ld.global.f64 	%fd96, [%rd1];
	mul.f64 	%fd97, %fd1072, 0d3FA1DF46A2529D3A;
	abs.f64 	%fd98, %fd97;
	setp.neu.f64 	%p62, %fd98, 0d7FF0000000000000;
	@%p62 bra 	$L__BB2_63;
	mov.f64 	%fd1078, 0d0000000000000000;
	mul.rn.f64 	%fd3328, %fd97, %fd1078;
	mov.pred 	%p395, -1;
	bra.uni 	$L__BB2_66;
$L__BB2_63:
	mul.f64 	%fd1073, %fd97, 0d3FE45F306DC9C883;
	cvt.rni.s32.f64 	%r731, %fd1073;
	cvt.rn.f64.s32 	%fd1074, %r731;
	fma.rn.f64 	%fd1075, %fd1074, 0dBFF921FB54442D18, %fd97;
	fma.rn.f64 	%fd1076, %fd1074, 0dBC91A62633145C00, %fd1075;
	fma.rn.f64 	%fd3328, %fd1074, 0dB97B839A252049C0, %fd1076;
	setp.ltu.f64 	%p63, %fd98, 0d41E0000000000000;
	@%p63 bra 	$L__BB2_65;
	{ // callseq 1591, 0
	.param .b64 param0;
	st.param.f64 	[param0], %fd97;
	.param .align 16 .b8 retval0[16];
	call.uni (retval0), 
	__internal_trig_reduction_slowpathd, 
	(
	param0
	);
	ld.param.f64 	%fd3328, [retval0];
	ld.param.b32 	%r731, [retval0+8];
	} // callseq 1591
$L__BB2_65:
	and.b32  	%r349, %r731, 1;
	setp.eq.b32 	%p64, %r349, 1;
	not.pred 	%p395, %p64;
$L__BB2_66:
	mul.f64 	%fd1079, %fd3328, %fd3328;
	fma.rn.f64 	%fd1080, %fd1079, 0d3EE48DAC2799BCB9, 0dBEF9757C5B27EBB1;
	fma.rn.f64 	%fd1081, %fd1080, %fd1079, 0d3F0980E90FD91E04;
	fma.rn.f64 	%fd1082, %fd1081, %fd1079, 0dBEFAE2B0417D7E1D;
	fma.rn.f64 	%fd1083, %fd1082, %fd1079, 0d3F119F5341BFBA57;
	fma.rn.f64 	%fd1084, %fd1083, %fd1079, 0d3F15E791A00F6919;
	fma.rn.f64 	%fd1085, %fd1084, %fd1079, 0d3F2FF2E7FADEC73A;
	fma.rn.f64 	%fd1086, %fd1085, %fd1079, 0d3F434BC1B206DA62;
	fma.rn.f64 	%fd1087, %fd1086, %fd1079, 0d3F57DB18EF2F83F9;
	fma.rn.f64 	%fd1088, %fd1087, %fd1079, 0d3F6D6D2E7AE49FBC;
	fma.rn.f64 	%fd1089, %fd1088, %fd1079, 0d3F8226E3A816A776;
	fma.rn.f64 	%fd1090, %fd1089, %fd1079, 0d3F9664F485D25660;
	fma.rn.f64 	%fd1091, %fd1090, %fd1079, 0d3FABA1BA1BABF31D;
	fma.rn.f64 	%fd1092, %fd1091, %fd1079, 0d3FC11111111105D2;
	fma.rn.f64 	%fd1093, %fd1092, %fd1079, 0d3FD555555555555E;
	mul.f64 	%fd104, %fd1079, %fd1093;
	fma.rn.f64 	%fd3329, %fd104, %fd3328, %fd3328;
	@%p395 bra 	$L__BB2_68;
	sub.f64 	%fd1094, %fd3329, %fd3328;
	neg.f64 	%fd1095, %fd1094;
	fma.rn.f64 	%fd1096, %fd104, %fd3328, %fd1095;
	rcp.approx.ftz.f64 	%fd1097, %fd3329;
	neg.f64 	%fd1098, %fd3329;
	fma.rn.f64 	%fd1099, %fd1098, %fd1097, 0d3FF0000000000000;
	fma.rn.f64 	%fd1100, %fd1099, %fd1099, %fd1099;
	fma.rn.f64 	%fd1101, %fd1100, %fd1097, %fd1097;
	neg.f64 	%fd1102, %fd1101;
	fma.rn.f64 	%fd1103, %fd3329, %fd1102, 0d3FF0000000000000;
	fma.rn.f64 	%fd1104, %fd1102, %fd1096, %fd1103;
	fma.rn.f64 	%fd3329, %fd1104, %fd1102, %fd1102;
$L__BB2_68:
	mul.f64 	%fd1105, %fd96, %fd3329;
	st.global.f64 	[%rd9+48], %fd1105;
	add.s32 	%r730, %r730, 1;
	ld.global.u32 	%r350, [%rd2+4];
	setp.lt.s32 	%p66, %r730, %r350;
	@%p66 bra 	$L__BB2_58;
$L__BB2_69:
	mul.lo.s32 	%r351, %r1, 3;
	cvta.to.global.u64 	%rd82, %rd26;
	mul.wide.s32 	%rd83, %r351, 4;
	add.s64 	%rd84, %rd82, %rd83;
	ld.global.u32 	%r50, [%rd84];
	ld.global.u32 	%r51, [%rd84+8];
	cvta.to.global.u64 	%rd85, %rd31;
	mul.wide.s32 	%rd86, %r351, 8;
	add.s64 	%rd10, %rd85, %rd86;
	mov.b64 	%rd87, 0;
	st.global.u64 	[%rd10], %rd87;
	st.global.u64 	[%rd10+8], %rd87;
	st.global.u64 	[%rd10+16], %rd87;
	ld.global.u32 	%r52, [%rd2+4];
	mul.lo.s32 	%r352, %r1, %r52;
	shl.b32 	%r353, %r352, 4;
	cvta.to.global.u64 	%rd88, %rd29;
	mul.wide.s32 	%rd89, %r353, 8;
	add.s64 	%rd11, %rd88, %rd89;
	ld.global.f64 	%fd1106, [%rd5+24];
	ld.global.f64 	%fd108, [%rd5+32];
	ld.global.f64 	%fd109, [%rd5+40];
	mul.f64 	%fd110, %fd1106, 0d3F91DF46A2529D3A;
	abs.f64 	%fd111, %fd110;
	setp.neu.f64 	%p67, %fd111, 0d7FF0000000000000;
	@%p67 bra 	$L__BB2_71;
	mov.f64 	%fd1112, 0d0000000000000000;
	mul.rn.f64 	%fd3331, %fd110, %fd1112;
	mov.b32 	%r733, 1;
	bra.uni 	$L__BB2_74;
$L__BB2_71:
	mul.f64 	%fd1107, %fd110, 0d3FE45F306DC9C883;
	cvt.rni.s32.f64 	%r732, %fd1107;
	cvt.rn.f64.s32 	%fd1108, %r732;
	fma.rn.f64 	%fd1109, %fd1108, 0dBFF921FB54442D18, %fd110;
	fma.rn.f64 	%fd1110, %fd1108, 0dBC91A62633145C00, %fd1109;
	fma.rn.f64 	%fd3331, %fd1108, 0dB97B839A252049C0, %fd1110;
	setp.ltu.f64 	%p68, %fd111, 0d41E0000000000000;
	@%p68 bra 	$L__BB2_73;
	{ // callseq 1592, 0
	.param .b64 param0;
	st.param.f64 	[param0], %fd110;
	.param .align 16 .b8 retval0[16];
	call.uni (retval0), 
	__internal_trig_reduction_slowpathd, 
	(
	param0
	);
	ld.param.f64 	%fd3331, [retval0];
	ld.param.b32 	%r732, [retval0+8];
	} // callseq 1592
$L__BB2_73:
	add.s32 	%r733, %r732, 1;
$L__BB2_74:
	shl.b32 	%r356, %r733, 6;
	cvt.u64.u32 	%rd90, %r356;
	and.b64  	%rd91, %rd90, 64;
	add.s64 	%rd93, %rd39, %rd91;
	mul.rn.f64 	%fd1113, %fd3331, %fd3331;
	and.b32  	%r357, %r733, 1;
	setp.eq.b32 	%p69, %r357, 1;
	selp.f64 	%fd1114, 0dBDA8FF8320FD8164, 0d3DE5DB65F9785EBA, %p69;
	ld.global.nc.v2.f64 	{%fd1115, %fd1116}, [%rd93];
	fma.rn.f64 	%fd1117, %fd1114, %fd1113, %fd1115;
	fma.rn.f64 	%fd1118, %fd1117, %fd1113, %fd1116;
	ld.global.nc.v2.f64 	{%fd1119, %fd1120}, [%rd93+16];
	fma.rn.f64 	%fd1121, %fd1118, %fd1113, %fd1119;
	fma.rn.f64 	%fd1122, %fd1121, %fd1113, %fd1120;
	ld.global.nc.v2.f64 	{%fd1123, %fd1124}, [%rd93+32];
	fma.rn.f64 	%fd1125, %fd1122, %fd1113, %fd1123;
	fma.rn.f64 	%fd1126, %fd1125, %fd1113, %fd1124;
	fma.rn.f64 	%fd1127, %fd1126, %fd3331, %fd3331;
	fma.rn.f64 	%fd1128, %fd1126, %fd1113, 0d3FF0000000000000;
	selp.f64 	%fd1129, %fd1128, %fd1127, %p69;
	and.b32  	%r358, %r733, 2;
	setp.eq.s32 	%p70, %r358, 0;
	mov.f64 	%fd1130, 0d0000000000000000;
	sub.f64 	%fd1131, %fd1130, %fd1129;
	selp.f64 	%fd117, %fd1129, %fd1131, %p70;
	mul.f64 	%fd118, %fd108, 0d3F91DF46A2529D3A;
	abs.f64 	%fd119, %fd118;
	setp.neu.f64 	%p71, %fd119, 0d7FF0000000000000;
	@%p71 bra 	$L__BB2_76;
	mov.f64 	%fd1137, 0d0000000000000000;
	mul.rn.f64 	%fd3333, %fd118, %fd1137;
	mov.b32 	%r735, 1;
	bra.uni 	$L__BB2_79;
$L__BB2_76:
	mul.f64 	%fd1132, %fd118, 0d3FE45F306DC9C883;
	cvt.rni.s32.f64 	%r734, %fd1132;
	cvt.rn.f64.s32 	%fd1133, %r734;
	fma.rn.f64 	%fd1134, %fd1133, 0dBFF921FB54442D18, %fd118;
	fma.rn.f64 	%fd1135, %fd1133, 0dBC91A62633145C00, %fd1134;
	fma.rn.f64 	%fd3333, %fd1133, 0dB97B839A252049C0, %fd1135;
	setp.ltu.f64 	%p72, %fd119, 0d41E0000000000000;
	@%p72 bra 	$L__BB2_78;
	{ // callseq 1593, 0
	.param .b64 param0;
	st.param.f64 	[param0], %fd118;
	.param .align 16 .b8 retval0[16];
	call.uni (retval0), 
	__internal_trig_reduction_slowpathd, 
	(
	param0
	);
	ld.param.f64 	%fd3333, [retval0];
	ld.param.b32 	%r734, [retval0+8];
	} // callseq 1593
$L__BB2_78:
	add.s32 	%r735, %r734, 1;
$L__BB2_79:
	shl.b32 	%r361, %r735, 6;
	cvt.u64.u32 	%rd94, %r361;
	and.b64  	%rd95, %rd94, 64;
	add.s64 	%rd97, %rd39, %rd95;
	mul.rn.f64 	%fd1138, %fd3333, %fd3333;
	and.b32  	%r362, %r735, 1;
	setp.eq.b32 	%p73, %r362, 1;
	selp.f64 	%fd1139, 0dBDA8FF8320FD8164, 0d3DE5DB65F9785EBA, %p73;
	ld.global.nc.v2.f64 	{%fd1140, %fd1141}, [%rd97];
	fma.rn.f64 	%fd1142, %fd1139, %fd1138, %fd1140;
	fma.rn.f64 	%fd1143, %fd1142, %fd1138, %fd1141;
	ld.global.nc.v2.f64 	{%fd1144, %fd1145}, [%rd97+16];
	fma.rn.f64 	%fd1146, %fd1143, %fd1138, %fd1144;
	fma.rn.f64 	%fd1147, %fd1146, %fd1138, %fd1145;
	ld.global.nc.v2.f64 	{%fd1148, %fd1149}, [%rd97+32];
	fma.rn.f64 	%fd1150, %fd1147, %fd1138, %fd1148;
	fma.rn.f64 	%fd1151, %fd1150, %fd1138, %fd1149;
	fma.rn.f64 	%fd1152, %fd1151, %fd3333, %fd3333;
	fma.rn.f64 	%fd1153, %fd1151, %fd1138, 0d3FF0000000000000;
	selp.f64 	%fd1154, %fd1153, %fd1152, %p73;
	and.b32  	%r363, %r735, 2;
	setp.eq.s32 	%p74, %r363, 0;
	mov.f64 	%fd1155, 0d0000000000000000;
	sub.f64 	%fd1156, %fd1155, %fd1154;
	selp.f64 	%fd125, %fd1154, %fd1156, %p74;
	mul.f64 	%fd126, %fd109, 0d3F91DF46A2529D3A;
	abs.f64 	%fd127, %fd126;
	setp.neu.f64 	%p75, %fd127, 0d7FF0000000000000;
	@%p75 bra 	$L__BB2_81;
	mov.f64 	%fd1162, 0d0000000000000000;
	mul.rn.f64 	%fd3335, %fd126, %fd1162;
	mov.b32 	%r737, 1;
	bra.uni 	$L__BB2_84;
$L__BB2_81:
	mul.f64 	%fd1157, %fd126, 0d3FE45F306DC9C883;
	cvt.rni.s32.f64 	%r736, %fd1157;
	cvt.rn.f64.s32 	%fd1158, %r736;
	fma.rn.f64 	%fd1159, %fd1158, 0dBFF921FB54442D18, %fd126;
	fma.rn.f64 	%fd1160, %fd1158, 0dBC91A62633145C00, %fd1159;
	fma.rn.f64 	%fd3335, %fd1158, 0dB97B839A252049C0, %fd1160;
	setp.ltu.f64 	%p76, %fd127, 0d41E0000000000000;
	@%p76 bra 	$L__BB2_83;
	{ // callseq 1594, 0
	.param .b64 param0;
	st.param.f64 	[param0], %fd126;
	.param .align 16 .b8 retval0[16];
	call.uni (retval0), 
	__internal_trig_reduction_slowpathd, 
	(
	param0
	);
	ld.param.f64 	%fd3335, [retval0];
	ld.param.b32 	%r736, [retval0+8];
	} // callseq 1594
$L__BB2_83:
	add.s32 	%r737, %r736, 1;
$L__BB2_84:
	setp.neu.f64 	%p77, %fd111, 0d7FF0000000000000;
	shl.b32 	%r366, %r737, 6;
	cvt.u64.u32 	%rd98, %r366;
	and.b64  	%rd99, %rd98, 64;
	add.s64 	%rd101, %rd39, %rd99;
	mul.rn.f64 	%fd1163, %fd3335, %fd3335;
	and.b32  	%r367, %r737, 1;
	setp.eq.b32 	%p78, %r367, 1;
	selp.f64 	%fd1164, 0dBDA8FF8320FD8164, 0d3DE5DB65F9785EBA, %p78;
	ld.global.nc.v2.f64 	{%fd1165, %fd1166}, [%rd101];
	fma.rn.f64 	%fd1167, %fd1164, %fd1163, %fd1165;
	fma.rn.f64 	%fd1168, %fd1167, %fd1163, %fd1166;
	ld.global.nc.v2.f64 	{%fd1169, %fd1170}, [%rd101+16];
	fma.rn.f64 	%fd1171, %fd1168, %fd1163, %fd1169;
	fma.rn.f64 	%fd1172, %fd1171, %fd1163, %fd1170;
	ld.global.nc.v2.f64 	{%fd1173, %fd1174}, [%rd101+32];
	fma.rn.f64 	%fd1175, %fd1172, %fd1163, %fd1173;
	fma.rn.f64 	%fd1176, %fd1175, %fd1163, %fd1174;
	fma.rn.f64 	%fd1177, %fd1176, %fd3335, %fd3335;
	fma.rn.f64 	%fd1178, %fd1176, %fd1163, 0d3FF0000000000000;
	selp.f64 	%fd1179, %fd1178, %fd1177, %p78;
	and.b32  	%r368, %r737, 2;
	setp.eq.s32 	%p79, %r368, 0;
	mov.f64 	%fd1180, 0d0000000000000000;
	sub.f64 	%fd1181, %fd1180, %fd1179;
	selp.f64 	%fd133, %fd1179, %fd1181, %p79;
	@%p77 bra 	$L__BB2_86;
	mov.f64 	%fd1187, 0d0000000000000000;
	mul.rn.f64 	%fd3336, %fd110, %fd1187;
	mov.b32 	%r738, 0;
	bra.uni 	$L__BB2_88;
$L__BB2_86:
	mul.f64 	%fd1182, %fd110, 0d3FE45F306DC9C883;
	cvt.rni.s32.f64 	%r738, %fd1182;
	cvt.rn.f64.s32 	%fd1183, %r738;
	fma.rn.f64 	%fd1184, %fd1183, 0dBFF921FB54442D18, %fd110;
	fma.rn.f64 	%fd1185, %fd1183, 0dBC91A62633145C00, %fd1184;
	fma.rn.f64 	%fd3336, %fd1183, 0dB97B839A252049C0, %fd1185;
	setp.ltu.f64 	%p80, %fd111, 0d41E0000000000000;
	@%p80 bra 	$L__BB2_88;
	{ // callseq 1595, 0
	.param .b64 param0;
	st.param.f64 	[param0], %fd110;
	.param .align 16 .b8 retval0[16];
	call.uni (retval0), 
	__internal_trig_reduction_slowpathd, 
	(
	param0
	);
	ld.param.f64 	%fd3336, [retval0];
	ld.param.b32 	%r738, [retval0+8];
	} // callseq 1595
$L__BB2_88:
	setp.neu.f64 	%p81, %fd119, 0d7FF0000000000000;
	shl.b32 	%r371, %r738, 6;
	cvt.u64.u32 	%rd102, %r371;
	and.b64  	%rd103, %rd102, 64;
	add.s64 	%rd105, %rd39, %rd103;
	mul.rn.f64 	%fd1188, %fd3336, %fd3336;
	and.b32  	%r372, %r738, 1;
	setp.eq.b32 	%p82, %r372, 1;
	selp.f64 	%fd1189, 0dBDA8FF8320FD8164, 0d3DE5DB65F9785EBA, %p82;
	ld.global.nc.v2.f64 	{%fd1190, %fd1191}, [%rd105];
	fma.rn.f64 	%fd1192, %fd1189, %fd1188, %fd1190;
	fma.rn.f64 	%fd1193, %fd1192, %fd1188, %fd1191;
	ld.global.nc.v2.f64 	{%fd1194, %fd1195}, [%rd105+16];
	fma.rn.f64 	%fd1196, %fd1193, %fd1188, %fd1194;
	fma.rn.f64 	%fd1197, %fd1196, %fd1188, %fd1195;
	ld.global.nc.v2.f64 	{%fd1198, %fd1199}, [%rd105+32];
	fma.rn.f64 	%fd1200, %fd1197, %fd1188, %fd1198;
	fma.rn.f64 	%fd1201, %fd1200, %fd1188, %fd1199;
	fma.rn.f64 	%fd1202, %fd1201, %fd3336, %fd3336;
	fma.rn.f64 	%fd1203, %fd1201, %fd1188, 0d3FF0000000000000;
	selp.f64 	%fd1204, %fd1203, %fd1202, %p82;
	and.b32  	%r373, %r738, 2;
	setp.eq.s32 	%p83, %r373, 0;
	mov.f64 	%fd1205, 0d0000000000000000;
	sub.f64 	%fd1206, %fd1205, %fd1204;
	selp.f64 	%fd138, %fd1204, %fd1206, %p83;
	@%p81 bra 	$L__BB2_90;
	mov.f64 	%fd1212, 0d0000000000000000;
	mul.rn.f64 	%fd3337, %fd118, %fd1212;
	mov.b32 	%r739, 0;
	bra.uni 	$L__BB2_92;
$L__BB2_90:
	mul.f64 	%fd1207, %fd118, 0d3FE45F306DC9C883;
	cvt.rni.s32.f64 	%r739, %fd1207;
	cvt.rn.f64.s32 	%fd1208, %r739;
	fma.rn.f64 	%fd1209, %fd1208, 0dBFF921FB54442D18, %fd118;
	fma.rn.f64 	%fd1210, %fd1208, 0dBC91A62633145C00, %fd1209;
	fma.rn.f64 	%fd3337, %fd1208, 0dB97B839A252049C0, %fd1210;
	setp.ltu.f64 	%p84, %fd119, 0d41E0000000000000;
	@%p84 bra 	$L__BB2_92;
	{ // callseq 1596, 0
	.param .b64 param0;
	st.param.f64 	[param0], %fd118;
	.param .align 16 .b8 retval0[16];
	call.uni (retval0), 
	__internal_trig_reduction_slowpathd, 
	(
	param0
	);
	ld.param.f64 	%fd3337, [retval0];
	ld.param.b32 	%r739, [retval0+8];
	} // callseq 1596
$L__BB2_92:
	setp.neu.f64 	%p85, %fd127, 0d7FF0000000000000;
	shl.b32 	%r376, %r739, 6;
	cvt.u64.u32 	%rd106, %r376;
	and.b64  	%rd107, %rd106, 64;
	add.s64 	%rd109, %rd39, %rd107;
	mul.rn.f64 	%fd1213, %fd3337, %fd3337;
	and.b32  	%r377, %r739, 1;
	setp.eq.b32 	%p86, %r377, 1;
	selp.f64 	%fd1214, 0dBDA8FF8320FD8164, 0d3DE5DB65F9785EBA, %p86;
	ld.global.nc.v2.f64 	{%fd1215, %fd1216}, [%rd109];
	fma.rn.f64 	%fd1217, %fd1214, %fd1213, %fd1215;
	fma.rn.f64 	%fd1218, %fd1217, %fd1213, %fd1216;
	ld.global.nc.v2.f64 	{%fd1219, %fd1220}, [%rd109+16];
	fma.rn.f64 	%fd1221, %fd1218, %fd1213, %fd1219;
	fma.rn.f64 	%fd1222, %fd1221, %fd1213, %fd1220;
	ld.global.nc.v2.f64 	{%fd1223, %fd1224}, [%rd109+32];
	fma.rn.f64 	%fd1225, %fd1222, %fd1213, %fd1223;
	fma.rn.f64 	%fd1226, %fd1225, %fd1213, %fd1224;
	fma.rn.f64 	%fd1227, %fd1226, %fd3337, %fd3337;
	fma.rn.f64 	%fd1228, %fd1226, %fd1213, 0d3FF0000000000000;
	selp.f64 	%fd1229, %fd1228, %fd1227, %p86;
	and.b32  	%r378, %r739, 2;
	setp.eq.s32 	%p87, %r378, 0;
	mov.f64 	%fd1230, 0d0000000000000000;
	sub.f64 	%fd1231, %fd1230, %fd1229;
	selp.f64 	%fd143, %fd1229, %fd1231, %p87;
	@%p85 bra 	$L__BB2_94;
	mov.f64 	%fd1237, 0d0000000000000000;
	mul.rn.f64 	%fd3338, %fd126, %fd1237;
	mov.b32 	%r740, 0;
	bra.uni 	$L__BB2_96;
$L__BB2_94:
	mul.f64 	%fd1232, %fd126, 0d3FE45F306DC9C883;
	cvt.rni.s32.f64 	%r740, %fd1232;
	cvt.rn.f64.s32 	%fd1233, %r740;
	fma.rn.f64 	%fd1234, %fd1233, 0dBFF921FB54442D18, %fd126;
	fma.rn.f64 	%fd1235, %fd1233, 0dBC91A62633145C00, %fd1234;
	fma.rn.f64 	%fd3338, %fd1233, 0dB97B839A252049C0, %fd1235;
	setp.ltu.f64 	%p88, %fd127, 0d41E0000000000000;
	@%p88 bra 	$L__BB2_96;
	{ // callseq 1597, 0
	.param .b64 param0;
	st.param.f64 	[param0], %fd126;
	.param .align 16 .b8 retval0[16];
	call.uni (retval0), 
	__internal_trig_reduction_slowpathd, 
	(
	param0
	);
	ld.param.f64 	%fd3338, [retval0];
	ld.param.b32 	%r740, [retval0+8];
	} // callseq 1597
$L__BB2_96:
	shl.b32 	%r382, %r740, 6;
	cvt.u64.u32 	%rd110, %r382;
	and.b64  	%rd111, %rd110, 64;
	add.s64 	%rd113, %rd39, %rd111;
	mul.rn.f64 	%fd1238, %fd3338, %fd3338;
	and.b32  	%r383, %r740, 1;
	setp.eq.b32 	%p89, %r383, 1;
	selp.f64 	%fd1239, 0dBDA8FF8320FD8164, 0d3DE5DB65F9785EBA, %p89;
	ld.global.nc.v2.f64 	{%fd1240, %fd1241}, [%rd113];
	fma.rn.f64 	%fd1242, %fd1239, %fd1238, %fd1240;
	fma.rn.f64 	%fd1243, %fd1242, %fd1238, %fd1241;
	ld.global.nc.v2.f64 	{%fd1244, %fd1245}, [%rd113+16];
	fma.rn.f64 	%fd1246, %fd1243, %fd1238, %fd1244;
	fma.rn.f64 	%fd1247, %fd1246, %fd1238, %fd1245;
	ld.global.nc.v2.f64 	{%fd1248, %fd1249}, [%rd113+32];
	fma.rn.f64 	%fd1250, %fd1247, %fd1238, %fd1248;
	fma.rn.f64 	%fd1251, %fd1250, %fd1238, %fd1249;
	fma.rn.f64 	%fd1252, %fd1251, %fd3338, %fd3338;
	fma.rn.f64 	%fd1253, %fd1251, %fd1238, 0d3FF0000000000000;
	selp.f64 	%fd1254, %fd1253, %fd1252, %p89;
	and.b32  	%r384, %r740, 2;
	setp.eq.s32 	%p90, %r384, 0;
	mov.f64 	%fd1255, 0d0000000000000000;
	sub.f64 	%fd1256, %fd1255, %fd1254;
	selp.f64 	%fd148, %fd1254, %fd1256, %p90;
	mul.f64 	%fd1257, %fd117, %fd133;
	mul.f64 	%fd1258, %fd125, %fd148;
	mul.f64 	%fd1259, %fd138, %fd1258;
	sub.f64 	%fd149, %fd1257, %fd1259;
	mul.f64 	%fd1260, %fd117, %fd1258;
	fma.rn.f64 	%fd150, %fd133, %fd138, %fd1260;
	mul.f64 	%fd151, %fd133, %fd143;
	cvta.to.global.u64 	%rd114, %rd22;
	ld.global.u32 	%r77, [%rd114+4];
	ld.global.f64 	%fd152, [%rd1+4088];
	setp.lt.s32 	%p91, %r52, 1;
	mov.b32 	%r780, 0;
	@%p91 bra 	$L__BB2_244;
	mul.f64 	%fd153, %fd143, %fd148;
	neg.f64 	%fd1262, %fd143;
	mul.f64 	%fd154, %fd117, %fd1262;
	mul.f64 	%fd1263, %fd138, %fd148;
	mul.f64 	%fd1264, %fd125, %fd133;
	mul.f64 	%fd1265, %fd117, %fd1264;
	sub.f64 	%fd155, %fd1265, %fd1263;
	mul.f64 	%fd156, %fd138, %fd143;
	mul.f64 	%fd1266, %fd117, %fd148;
	neg.f64 	%fd1267, %fd133;
	mul.f64 	%fd1268, %fd125, %fd1267;
	mul.f64 	%fd1269, %fd1268, %fd138;
	sub.f64 	%fd157, %fd1269, %fd1266;
	mov.b32 	%r741, 0;
	mov.u32 	%r780, %r741;
$L__BB2_98:
	mul.lo.s32 	%r387, %r741, 7;
	mul.wide.u32 	%rd115, %r387, 8;
	add.s64 	%rd116, %rd6, %rd115;
	ld.global.f64 	%fd1270, [%rd116+16];
	ld.global.f64 	%fd1271, [%rd116+8];
	ld.global.f64 	%fd1272, [%rd116];
	mul.f64 	%fd1273, %fd1271, %fd157;
	fma.rn.f64 	%fd1274, %fd1272, %fd149, %fd1273;
	fma.rn.f64 	%fd160, %fd1270, %fd156, %fd1274;
	mul.f64 	%fd1275, %fd1271, %fd155;
	fma.rn.f64 	%fd1276, %fd1272, %fd150, %fd1275;
	fma.rn.f64 	%fd161, %fd1270, %fd154, %fd1276;
	mul.f64 	%fd1277, %fd1271, %fd151;
	fma.rn.f64 	%fd1278, %fd1272, %fd153, %fd1277;
	fma.rn.f64 	%fd162, %fd1270, %fd125, %fd1278;
	ld.global.f64 	%fd1279, [%rd116+40];
	mul.f64 	%fd163, %fd160, %fd160;
	mul.f64 	%fd164, %fd161, %fd161;
	add.f64 	%fd1280, %fd163, %fd164;
	fma.rn.f64 	%fd1281, %fd162, %fd162, %fd1280;
	sqrt.rn.f64 	%fd165, %fd1281;
	mul.f64 	%fd166, %fd1279, 0d3F91DF46A2529D3A;
	abs.f64 	%fd167, %fd166;
	setp.neu.f64 	%p92, %fd167, 0d7FF0000000000000;
	@%p92 bra 	$L__BB2_100;
	mov.f64 	%fd1287, 0d0000000000000000;
	mul.rn.f64 	%fd3341, %fd166, %fd1287;
	mov.b32 	%r744, 0;
	bra.uni 	$L__BB2_102;
$L__BB2_100:
	mul.f64 	%fd1282, %fd166, 0d3FE45F306DC9C883;
	cvt.rni.s32.f64 	%r744, %fd1282;
	cvt.rn.f64.s32 	%fd1283, %r744;
	fma.rn.f64 	%fd1284, %fd1283, 0dBFF921FB54442D18, %fd166;
	fma.rn.f64 	%fd1285, %fd1283, 0dBC91A62633145C00, %fd1284;
	fma.rn.f64 	%fd3341, %fd1283, 0dB97B839A252049C0, %fd1285;
	setp.ltu.f64 	%p93, %fd167, 0d41E0000000000000;
	@%p93 bra 	$L__BB2_102;
	{ // callseq 1598, 0
	.param .b64 param0;
	st.param.f64 	[param0], %fd166;
	.param .align 16 .b8 retval0[16];
	call.uni (retval0), 
	__internal_trig_reduction_slowpathd, 
	(
	param0
	);
	ld.param.f64 	%fd3341, [retval0];
	ld.param.b32 	%r744, [retval0+8];
	} // callseq 1598
$L__BB2_102:
	shl.b32 	%r390, %r744, 6;
	cvt.u64.u32 	%rd117, %r390;
	and.b64  	%rd118, %rd117, 64;
	add.s64 	%rd120, %rd39, %rd118;
	mul.rn.f64 	%fd1288, %fd3341, %fd3341;
	and.b32  	%r391, %r744, 1;
	setp.eq.b32 	%p94, %r391, 1;
	selp.f64 	%fd1289, 0dBDA8FF8320FD8164, 0d3DE5DB65F9785EBA, %p94;
	ld.global.nc.v2.f64 	{%fd1290, %fd1291}, [%rd120];
	fma.rn.f64 	%fd1292, %fd1289, %fd1288, %fd1290;
	fma.rn.f64 	%fd1293, %fd1292, %fd1288, %fd1291;
	ld.global.nc.v2.f64 	{%fd1294, %fd1295}, [%rd120+16];
	fma.rn.f64 	%fd1296, %fd1293, %fd1288, %fd1294;
	fma.rn.f64 	%fd1297, %fd1296, %fd1288, %fd1295;
	ld.global.nc.v2.f64 	{%fd1298, %fd1299}, [%rd120+32];
	fma.rn.f64 	%fd1300, %fd1297, %fd1288, %fd1298;
	fma.rn.f64 	%fd1301, %fd1300, %fd1288, %fd1299;
	fma.rn.f64 	%fd1302, %fd1301, %fd3341, %fd3341;
	fma.rn.f64 	%fd1303, %fd1301, %fd1288, 0d3FF0000000000000;
	selp.f64 	%fd1304, %fd1303, %fd1302, %p94;
	and.b32  	%r392, %r744, 2;
	setp.eq.s32 	%p95, %r392, 0;
	mov.f64 	%fd1305, 0d0000000000000000;
	sub.f64 	%fd1306, %fd1305, %fd1304;
	selp.f64 	%fd1307, %fd1304, %fd1306, %p95;
	mul.f64 	%fd172, %fd165, %fd1307;
	abs.f64 	%fd1308, %fd161;
	setp.geu.f64 	%p96, %fd1308, 0d3F1A36E2EB1C432D;
	@%p96 bra 	$L__BB2_111;
	setp.eq.f64 	%p144, %fd160, 0d0000000000000000;
	mov.b32 	%r758, 0;
	@%p144 bra 	$L__BB2_166;
	neg.f64 	%fd1668, %fd172;
	div.rn.f64 	%fd173, %fd1668, %fd160;
	abs.f64 	%fd174, %fd173;
	setp.gtu.f64 	%p145, %fd174, 0d3FF0000000000000;
	@%p145 bra 	$L__BB2_166;
	{
	.reg .b32 %temp; 
	mov.b64 	{%temp, %r84}, %fd173;
	}
	{
	.reg .b32 %temp; 
	mov.b64 	{%temp, %r459}, %fd174;
	}
	setp.gt.s32 	%p146, %r459, 1071801957;
	@%p146 bra 	$L__BB2_109;
	mul.f64 	%fd1709, %fd173, %fd173;
	fma.rn.f64 	%fd1710, %fd1709, 0d3FB0066BDC1895E9, 0dBFB3823B180754AF;
	fma.rn.f64 	%fd1711, %fd1710, %fd1709, 0d3FB11E52CC2F79AE;
	fma.rn.f64 	%fd1712, %fd1711, %fd1709, 0dBF924EAF3526861B;
	fma.rn.f64 	%fd1713, %fd1712, %fd1709, 0d3F91DF02A31E6CB7;
	fma.rn.f64 	%fd1714, %fd1713, %fd1709, 0d3F847D18B0EEC6CC;
	fma.rn.f64 	%fd1715, %fd1714, %fd1709, 0d3F8D0AF961BA53B0;
	fma.rn.f64 	%fd1716, %fd1715, %fd1709, 0d3F91BF7734CF1C48;
	fma.rn.f64 	%fd1717, %fd1716, %fd1709, 0d3F96E91483144EF7;
	fma.rn.f64 	%fd1718, %fd1717, %fd1709, 0d3F9F1C6E0A4F9F81;
	fma.rn.f64 	%fd1719, %fd1718, %fd1709, 0d3FA6DB6DC27FA92B;
	fma.rn.f64 	%fd1720, %fd1719, %fd1709, 0d3FB333333320F91B;
	fma.rn.f64 	%fd1721, %fd1720, %fd1709, 0d3FC5555555555F4D;
	mul.f64 	%fd1722, %fd1709, %fd1721;
	fma.rn.f64 	%fd175, %fd1722, %fd174, %fd174;
	setp.gt.s32 	%p150, %r84, -1;
	@%p150 bra 	$L__BB2_108;
	mov.f64 	%fd1727, 0d3C91A62633145C07;
	add.rn.f64 	%fd1728, %fd175, %fd1727;
	mov.f64 	%fd1729, 0d3FF921FB54442D18;
	add.rn.f64 	%fd3342, %fd1729, %fd1728;
	bra.uni 	$L__BB2_110;
$L__BB2_108:
	mov.f64 	%fd1723, 0dBC91A62633145C07;
	add.rn.f64 	%fd1724, %fd175, %fd1723;
	neg.f64 	%fd1725, %fd1724;
	mov.f64 	%fd1726, 0d3FF921FB54442D18;
	add.rn.f64 	%fd3342, %fd1726, %fd1725;
	bra.uni 	$L__BB2_110;
$L__BB2_109:
	mov.f64 	%fd1669, 0d3FF0000000000000;
	sub.f64 	%fd1670, %fd1669, %fd174;
	{
	.reg .b32 %temp; 
	mov.b64 	{%r460, %temp}, %fd1670;
	}
	{
	.reg .b32 %temp; 
	mov.b64 	{%temp, %r461}, %fd1670;
	}
	add.s32 	%r462, %r461, -1048576;
	mov.b64 	%fd1671, {%r460, %r462};
	rsqrt.approx.ftz.f64 	%fd1672, %fd1671;
	{
	.reg .b32 %temp; 
	mov.b64 	{%r463, %temp}, %fd1672;
	}
	{
	.reg .b32 %temp; 
	mov.b64 	{%temp, %r464}, %fd1672;
	}
	add.s32 	%r465, %r464, -1048576;
	mov.b64 	%fd1673, {%r463, %r465};
	mul.f64 	%fd1674, %fd1671, %fd1672;
	neg.f64 	%fd1675, %fd1674;
	fma.rn.f64 	%fd1676, %fd1674, %fd1675, %fd1671;
	fma.rn.f64 	%fd1677, %fd1676, %fd1673, %fd1674;
	neg.f64 	%fd1678, %fd1677;
	fma.rn.f64 	%fd1679, %fd1672, %fd1678, 0d3FF0000000000000;
	fma.rn.f64 	%fd1680, %fd1679, %fd1673, %fd1673;
	fma.rn.f64 	%fd1681, %fd1677, %fd1678, %fd1671;
	fma.rn.f64 	%fd1682, %fd1681, %fd1680, %fd1677;
	{
	.reg .b32 %temp; 
	mov.b64 	{%r466, %temp}, %fd1682;
	}
	{
	.reg .b32 %temp; 
	mov.b64 	{%temp, %r467}, %fd1682;
	}
	add.s32 	%r468, %r467, 1048576;
	mov.b64 	%fd1683, {%r466, %r468};
	fma.rn.f64 	%fd1684, %fd1670, 0d3EC715B371155F70, 0dBEBAC2FE66FAAC4B;
	fma.rn.f64 	%fd1685, %fd1684, %fd1670, 0d3ED9A9B88EFCD9B8;
	fma.rn.f64 	%fd1686, %fd1685, %fd1670, 0d3EDD0F40A8A0C4C3;
	fma.rn.f64 	%fd1687, %fd1686, %fd1670, 0d3EF46D4CFA9E0E1F;
	fma.rn.f64 	%fd1688, %fd1687, %fd1670, 0d3F079C168D1E2422;
	fma.rn.f64 	%fd1689, %fd1688, %fd1670, 0d3F1C9A88C3BCA540;
	fma.rn.f64 	%fd1690, %fd1689, %fd1670, 0d3F31C4E64BD476DF;
	fma.rn.f64 	%fd1691, %fd1690, %fd1670, 0d3F46E8BA60009C8F;
	fma.rn.f64 	%fd1692, %fd1691, %fd1670, 0d3F5F1C71C62B05A2;
	fma.rn.f64 	%fd1693, %fd1692, %fd1670, 0d3F76DB6DB6DC9F2C;
	fma.rn.f64 	%fd1694, %fd1693, %fd1670, 0d3F9333333333329C;
	fma.rn.f64 	%fd1695, %fd1694, %fd1670, 0d3FB5555555555555;
	setp.lt.s32 	%p147, %r461, 1;
	mov.f64 	%fd1696, 0d0000000000000000;
	mul.rn.f64 	%fd1697, %fd174, %fd1696;
	mul.f64 	%fd1698, %fd1670, %fd1695;
	fma.rn.f64 	%fd1699, %fd1698, %fd1683, %fd1683;
	selp.f64 	%fd1700, %fd1697, %fd1699, %p147;
	setp.lt.s32 	%p148, %r461, 0;
	mov.f64 	%fd1701, 0d7FF0000000000000;
	mul.rn.f64 	%fd1702, %fd1700, %fd1701;
	selp.f64 	%fd1703, %fd1702, %fd1700, %p148;
	setp.lt.s32 	%p149, %r84, 0;
	mov.f64 	%fd1704, 0dBCA1A62633145C07;
	add.rn.f64 	%fd1705, %fd1703, %fd1704;
	neg.f64 	%fd1706, %fd1705;
	mov.f64 	%fd1707, 0d400921FB54442D18;
	add.rn.f64 	%fd1708, %fd1707, %fd1706;
	selp.f64 	%fd3342, %fd1708, %fd1703, %p149;
$L__BB2_110:
	mul.f64 	%fd1730, %fd3342, 0d404CA5DC1A63C1F5;
	neg.f64 	%fd1731, %fd1730;
	st.local.v2.f64 	[%rd3], {%fd1730, %fd1731};
	mov.b32 	%r758, 2;
	bra.uni 	$L__BB2_166;
$L__BB2_111:
	div.rn.f64 	%fd1309, %fd163, %fd164;
	add.f64 	%fd180, %fd1309, 0d3FF0000000000000;
	add.f64 	%fd1310, %fd172, %fd172;
	mul.f64 	%fd1311, %fd160, %fd1310;
	div.rn.f64 	%fd181, %fd1311, %fd164;
	mul.f64 	%fd1312, %fd172, %fd172;
	div.rn.f64 	%fd1313, %fd1312, %fd164;
	add.f64 	%fd1314, %fd1313, 0dBFF0000000000000;
	mul.f64 	%fd1315, %fd180, 0dC010000000000000;
	mul.f64 	%fd1316, %fd1315, %fd1314;
	fma.rn.f64 	%fd182, %fd181, %fd181, %fd1316;
	setp.ltu.f64 	%p97, %fd182, 0d0000000000000000;
	mov.b32 	%r758, 0;
	@%p97 bra 	$L__BB2_166;
	sqrt.rn.f64 	%fd183, %fd182;
	sub.f64 	%fd1317, %fd183, %fd181;
	add.f64 	%fd184, %fd180, %fd180;
	div.rn.f64 	%fd185, %fd1317, %fd184;
	abs.f64 	%fd186, %fd185;
	setp.gtu.f64 	%p98, %fd186, 0d3FF0000000000000;
	mov.b32 	%r758, 0;
	@%p98 bra 	$L__BB2_139;
	{
	.reg .b32 %temp; 
	mov.b64 	{%temp, %r85}, %fd185;
	}
	{
	.reg .b32 %temp; 
	mov.b64 	{%temp, %r395}, %fd186;
	}
	setp.gt.s32 	%p99, %r395, 1071801957;
	@%p99 bra 	$L__BB2_117;
	mul.f64 	%fd1358, %fd185, %fd185;
	fma.rn.f64 	%fd1359, %fd1358, 0d3FB0066BDC1895E9, 0dBFB3823B180754AF;
	fma.rn.f64 	%fd1360, %fd1359, %fd1358, 0d3FB11E52CC2F79AE;
	fma.rn.f64 	%fd1361, %fd1360, %fd1358, 0dBF924EAF3526861B;
	fma.rn.f64 	%fd1362, %fd1361, %fd1358, 0d3F91DF02A31E6CB7;
	fma.rn.f64 	%fd1363, %fd1362, %fd1358, 0d3F847D18B0EEC6CC;
	fma.rn.f64 	%fd1364, %fd1363, %fd1358, 0d3F8D0AF961BA53B0;
	fma.rn.f64 	%fd1365, %fd1364, %fd1358, 0d3F91BF7734CF1C48;
	fma.rn.f64 	%fd1366, %fd1365, %fd1358, 0d3F96E91483144EF7;
	fma.rn.f64 	%fd1367, %fd1366, %fd1358, 0d3F9F1C6E0A4F9F81;
	fma.rn.f64 	%fd1368, %fd1367, %fd1358, 0d3FA6DB6DC27FA92B;
	fma.rn.f64 	%fd1369, %fd1368, %fd1358, 0d3FB333333320F91B;
	fma.rn.f64 	%fd1370, %fd1369, %fd1358, 0d3FC5555555555F4D;
	mul.f64 	%fd1371, %fd1358, %fd1370;
	fma.rn.f64 	%fd187, %fd1371, %fd186, %fd186;
	setp.gt.s32 	%p103, %r85, -1;
	@%p103 bra 	$L__BB2_116;
	mov.f64 	%fd1376, 0d3C91A62633145C07;
	add.rn.f64 	%fd1377, %fd187, %fd1376;
	mov.f64 	%fd1378, 0d3FF921FB54442D18;
	add.rn.f64 	%fd3343, %fd1378, %fd1377;
	bra.uni 	$L__BB2_118;
$L__BB2_116:
	mov.f64 	%fd1372, 0dBC91A62633145C07;
	add.rn.f64 	%fd1373, %fd187, %fd1372;
	neg.f64 	%fd1374, %fd1373;
	mov.f64 	%fd1375, 0d3FF921FB54442D18;
	add.rn.f64 	%fd3343, %fd1375, %fd1374;
	bra.uni 	$L__BB2_118;
$L__BB2_117:
	mov.f64 	%fd1318, 0d3FF0000000000000;
	sub.f64 	%fd1319, %fd1318, %fd186;
	{
	.reg .b32 %temp; 
	mov.b64 	{%r396, %temp}, %fd1319;
	}
	{
	.reg .b32 %temp; 
	mov.b64 	{%temp, %r397}, %fd1319;
	}
	add.s32 	%r398, %r397, -1048576;
	mov.b64 	%fd1320, {%r396, %r398};
	rsqrt.approx.ftz.f64 	%fd1321, %fd1320;
	{
	.reg .b32 %temp; 
	mov.b64 	{%r399, %temp}, %fd1321;
	}
	{
	.reg .b32 %temp; 
	mov.b64 	{%temp, %r400}, %fd1321;
	}
	add.s32 	%r401, %r400, -1048576;
	mov.b64 	%fd1322, {%r399, %r401};
	mul.f64 	%fd1323, %fd1320, %fd1321;
	neg.f64 	%fd1324, %fd1323;
	fma.rn.f64 	%fd1325, %fd1323, %fd1324, %fd1320;
	fma.rn.f64 	%fd1326, %fd1325, %fd1322, %fd1323;
	neg.f64 	%fd1327, %fd1326;
	fma.rn.f64 	%fd1328, %fd1321, %fd1327, 0d3FF0000000000000;
	fma.rn.f64 	%fd1329, %fd1328, %fd1322, %fd1322;
	fma.rn.f64 	%fd1330, %fd1326, %fd1327, %fd1320;
	fma.rn.f64 	%fd1331, %fd1330, %fd1329, %fd1326;
	{
	.reg .b32 %temp; 
	mov.b64 	{%r402, %temp}, %fd1331;
	}
	{
	.reg .b32 %temp; 
	mov.b64 	{%temp, %r403}, %fd1331;
	}
	add.s32 	%r404, %r403, 1048576;
	mov.b64 	%fd1332, {%r402, %r404};
	fma.rn.f64 	%fd1333, %fd1319, 0d3EC715B371155F70, 0dBEBAC2FE66FAAC4B;
	fma.rn.f64 	%fd1334, %fd1333, %fd1319, 0d3ED9A9B88EFCD9B8;
	fma.rn.f64 	%fd1335, %fd1334, %fd1319, 0d3EDD0F40A8A0C4C3;
	fma.rn.f64 	%fd1336, %fd1335, %fd1319, 0d3EF46D4CFA9E0E1F;
	fma.rn.f64 	%fd1337, %fd1336, %fd1319, 0d3F079C168D1E2422;
	fma.rn.f64 	%fd1338, %fd1337, %fd1319, 0d3F1C9A88C3BCA540;
	fma.rn.f64 	%fd1339, %fd1338, %fd1319, 0d3F31C4E64BD476DF;
	fma.rn.f64 	%fd1340, %fd1339, %fd1319, 0d3F46E8BA60009C8F;
	fma.rn.f64 	%fd1341, %fd1340, %fd1319, 0d3F5F1C71C62B05A2;
	fma.rn.f64 	%fd1342, %fd1341, %fd1319, 0d3F76DB6DB6DC9F2C;
	fma.rn.f64 	%fd1343, %fd1342, %fd1319, 0d3F9333333333329C;
	fma.rn.f64 	%fd1344, %fd1343, %fd1319, 0d3FB5555555555555;
	setp.lt.s32 	%p100, %r397, 1;
	mov.f64 	%fd1345, 0d0000000000000000;
	mul.rn.f64 	%fd1346, %fd186, %fd1345;
	mul.f64 	%fd1347, %fd1319, %fd1344;
	fma.rn.f64 	%fd1348, %fd1347, %fd1332, %fd1332;
	selp.f64 	%fd1349, %fd1346, %fd1348, %p100;
	setp.lt.s32 	%p101, %r397, 0;
	mov.f64 	%fd1350, 0d7FF0000000000000;
	mul.rn.f64 	%fd1351, %fd1349, %fd1350;
	selp.f64 	%fd1352, %fd1351, %fd1349, %p101;
	setp.lt.s32 	%p102, %r85, 0;
	mov.f64 	%fd1353, 0dBCA1A62633145C07;
	add.rn.f64 	%fd1354, %fd1352, %fd1353;
	neg.f64 	%fd1355, %fd1354;
	mov.f64 	%fd1356, 0d400921FB54442D18;
	add.rn.f64 	%fd1357, %fd1356, %fd1355;
	selp.f64 	%fd3343, %fd1357, %fd1352, %p102;
$L__BB2_118:
	neg.f64 	%fd192, %fd3343;
	abs.f64 	%fd193, %fd3343;
	setp.neu.f64 	%p104, %fd193, 0d7FF0000000000000;
	@%p104 bra 	$L__BB2_120;
	mov.f64 	%fd1384, 0d0000000000000000;
	mul.rn.f64 	%fd3345, %fd3343, %fd1384;
	mov.b32 	%r746, 1;
	bra.uni 	$L__BB2_123;
$L__BB2_120:
	mul.f64 	%fd1379, %fd3343, 0d3FE45F306DC9C883;
	cvt.rni.s32.f64 	%r745, %fd1379;
	cvt.rn.f64.s32 	%fd1380, %r745;
	fma.rn.f64 	%fd1381, %fd1380, 0dBFF921FB54442D18, %fd3343;
	fma.rn.f64 	%fd1382, %fd1380, 0dBC91A62633145C00, %fd1381;
	fma.rn.f64 	%fd3345, %fd1380, 0dB97B839A252049C0, %fd1382;
	setp.ltu.f64 	%p105, %fd193, 0d41E0000000000000;
	@%p105 bra 	$L__BB2_122;
	{ // callseq 1599, 0
	.param .b64 param0;
	st.param.f64 	[param0], %fd3343;
	.param .align 16 .b8 retval0[16];
	call.uni (retval0), 
	__internal_trig_reduction_slowpathd, 
	(
	param0
	);
	ld.param.f64 	%fd3345, [retval0];
	ld.param.b32 	%r745, [retval0+8];
	} // callseq 1599
$L__BB2_122:
	add.s32 	%r746, %r745, 1;
$L__BB2_123:
	shl.b32 	%r407, %r746, 6;
	cvt.u64.u32 	%rd121, %r407;
	and.b64  	%rd122, %rd121, 64;
	mov.u64 	%rd123, __cudart_sin_cos_coeffs;
	add.s64 	%rd124, %rd123, %rd122;
	mul.rn.f64 	%fd1385, %fd3345, %fd3345;
	and.b32  	%r408, %r746, 1;
	setp.eq.b32 	%p107, %r408, 1;
	selp.f64 	%fd1386, 0dBDA8FF8320FD8164, 0d3DE5DB65F9785EBA, %p107;
	ld.global.nc.v2.f64 	{%fd1387, %fd1388}, [%rd124];
	fma.rn.f64 	%fd1389, %fd1386, %fd1385, %fd1387;
	fma.rn.f64 	%fd1390, %fd1389, %fd1385, %fd1388;
	ld.global.nc.v2.f64 	{%fd1391, %fd1392}, [%rd124+16];
	fma.rn.f64 	%fd1393, %fd1390, %fd1385, %fd1391;
	fma.rn.f64 	%fd1394, %fd1393, %fd1385, %fd1392;
	ld.global.nc.v2.f64 	{%fd1395, %fd1396}, [%rd124+32];
	fma.rn.f64 	%fd1397, %fd1394, %fd1385, %fd1395;
	fma.rn.f64 	%fd1398, %fd1397, %fd1385, %fd1396;
	fma.rn.f64 	%fd1399, %fd1398, %fd3345, %fd3345;
	fma.rn.f64 	%fd1400, %fd1398, %fd1385, 0d3FF0000000000000;
	selp.f64 	%fd1401, %fd1400, %fd1399, %p107;
	and.b32  	%r409, %r746, 2;
	setp.eq.s32 	%p108, %r409, 0;
	mov.f64 	%fd1402, 0d0000000000000000;
	sub.f64 	%fd1403, %fd1402, %fd1401;
	selp.f64 	%fd199, %fd1401, %fd1403, %p108;
	@%p104 bra 	$L__BB2_125;
	mov.f64 	%fd1409, 0d0000000000000000;
	mul.rn.f64 	%fd3346, %fd3343, %fd1409;
	mov.b32 	%r747, 0;
	bra.uni 	$L__BB2_127;
$L__BB2_125:
	mul.f64 	%fd1404, %fd3343, 0d3FE45F306DC9C883;
	cvt.rni.s32.f64 	%r747, %fd1404;
	cvt.rn.f64.s32 	%fd1405, %r747;
	fma.rn.f64 	%fd1406, %fd1405, 0dBFF921FB54442D18, %fd3343;
	fma.rn.f64 	%fd1407, %fd1405, 0dBC91A62633145C00, %fd1406;
	fma.rn.f64 	%fd3346, %fd1405, 0dB97B839A252049C0, %fd1407;
	setp.ltu.f64 	%p109, %fd193, 0d41E0000000000000;
	@%p109 bra 	$L__BB2_127;
	{ // callseq 1600, 0
	.param .b64 param0;
	st.param.f64 	[param0], %fd3343;
	.param .align 16 .b8 retval0[16];
	call.uni (retval0), 
	__internal_trig_reduction_slowpathd, 
	(
	param0
	);
	ld.param.f64 	%fd3346, [retval0];
	ld.param.b32 	%r747, [retval0+8];
	} // callseq 1600
$L__BB2_127:
	shl.b32 	%r412, %r747, 6;
	cvt.u64.u32 	%rd125, %r412;
	and.b64  	%rd126, %rd125, 64;
	mov.u64 	%rd127, __cudart_sin_cos_coeffs;
	add.s64 	%rd128, %rd127, %rd126;
	mul.rn.f64 	%fd1410, %fd3346, %fd3346;
	and.b32  	%r413, %r747, 1;
	setp.eq.b32 	%p111, %r413, 1;
	selp.f64 	%fd1411, 0dBDA8FF8320FD8164, 0d3DE5DB65F9785EBA, %p111;
	ld.global.nc.v2.f64 	{%fd1412, %fd1413}, [%rd128];
	fma.rn.f64 	%fd1414, %fd1411, %fd1410, %fd1412;
	fma.rn.f64 	%fd1415, %fd1414, %fd1410, %fd1413;
	ld.global.nc.v2.f64 	{%fd1416, %fd1417}, [%rd128+16];
	fma.rn.f64 	%fd1418, %fd1415, %fd1410, %fd1416;
	fma.rn.f64 	%fd1419, %fd1418, %fd1410, %fd1417;
	ld.global.nc.v2.f64 	{%fd1420, %fd1421}, [%rd128+32];
	fma.rn.f64 	%fd1422, %fd1419, %fd1410, %fd1420;
	fma.rn.f64 	%fd1423, %fd1422, %fd1410, %fd1421;
	fma.rn.f64 	%fd1424, %fd1423, %fd3346, %fd3346;
	fma.rn.f64 	%fd1425, %fd1423, %fd1410, 0d3FF0000000000000;
	selp.f64 	%fd1426, %fd1425, %fd1424, %p111;
	and.b32  	%r414, %r747, 2;
	setp.eq.s32 	%p112, %r414, 0;
	mov.f64 	%fd1427, 0d0000000000000000;
	sub.f64 	%fd1428, %fd1427, %fd1426;
	selp.f64 	%fd1429, %fd1426, %fd1428, %p112;
	mul.f64 	%fd1430, %fd161, %fd1429;
	mul.f64 	%fd1431, %fd160, %fd199;
	sub.f64 	%fd1432, %fd1430, %fd1431;
	sub.f64 	%fd204, %fd1432, %fd172;
	@%p104 bra 	$L__BB2_129;
	mov.f64 	%fd1438, 0d0000000000000000;
	mul.rn.f64 	%fd3348, %fd192, %fd1438;
	mov.b32 	%r749, 1;
	bra.uni 	$L__BB2_132;
$L__BB2_129:
	mul.f64 	%fd1433, %fd3343, 0dBFE45F306DC9C883;
	cvt.rni.s32.f64 	%r748, %fd1433;
	cvt.rn.f64.s32 	%fd1434, %r748;
	fma.rn.f64 	%fd1435, %fd1434, 0dBFF921FB54442D18, %fd192;
	fma.rn.f64 	%fd1436, %fd1434, 0dBC91A62633145C00, %fd1435;
	fma.rn.f64 	%fd3348, %fd1434, 0dB97B839A252049C0, %fd1436;
	setp.ltu.f64 	%p113, %fd193, 0d41E0000000000000;
	@%p113 bra 	$L__BB2_131;
	{ // callseq 1601, 0
	.param .b64 param0;
	st.param.f64 	[param0], %fd192;
	.param .align 16 .b8 retval0[16];
	call.uni (retval0), 
	__internal_trig_reduction_slowpathd, 
	(
	param0
	);
	ld.param.f64 	%fd3348, [retval0];
	ld.param.b32 	%r748, [retval0+8];
	} // callseq 1601
$L__BB2_131:
	add.s32 	%r749, %r748, 1;
$L__BB2_132:
	shl.b32 	%r417, %r749, 6;
	cvt.u64.u32 	%rd129, %r417;
	and.b64  	%rd130, %rd129, 64;
	mov.u64 	%rd131, __cudart_sin_cos_coeffs;
	add.s64 	%rd132, %rd131, %rd130;
	mul.rn.f64 	%fd1439, %fd3348, %fd3348;
	and.b32  	%r418, %r749, 1;
	setp.eq.b32 	%p115, %r418, 1;
	selp.f64 	%fd1440, 0dBDA8FF8320FD8164, 0d3DE5DB65F9785EBA, %p115;
	ld.global.nc.v2.f64 	{%fd1441, %fd1442}, [%rd132];
	fma.rn.f64 	%fd1443, %fd1440, %fd1439, %fd1441;
	fma.rn.f64 	%fd1444, %fd1443, %fd1439, %fd1442;
	ld.global.nc.v2.f64 	{%fd1445, %fd1446}, [%rd132+16];
	fma.rn.f64 	%fd1447, %fd1444, %fd1439, %fd1445;
	fma.rn.f64 	%fd1448, %fd1447, %fd1439, %fd1446;
	ld.global.nc.v2.f64 	{%fd1449, %fd1450}, [%rd132+32];
	fma.rn.f64 	%fd1451, %fd1448, %fd1439, %fd1449;
	fma.rn.f64 	%fd1452, %fd1451, %fd1439, %fd1450;
	fma.rn.f64 	%fd1453, %fd1452, %fd3348, %fd3348;
	fma.rn.f64 	%fd1454, %fd1452, %fd1439, 0d3FF0000000000000;
	selp.f64 	%fd1455, %fd1454, %fd1453, %p115;
	and.b32  	%r419, %r749, 2;
	setp.eq.s32 	%p116, %r419, 0;
	mov.f64 	%fd1456, 0d0000000000000000;
	sub.f64 	%fd1457, %fd1456, %fd1455;
	selp.f64 	%fd210, %fd1455, %fd1457, %p116;
	@%p104 bra 	$L__BB2_134;
	mov.f64 	%fd1463, 0d0000000000000000;
	mul.rn.f64 	%fd3349, %fd192, %fd1463;
	mov.b32 	%r750, 0;
	bra.uni 	$L__BB2_136;
$L__BB2_134:
	mul.f64 	%fd1458, %fd3343, 0dBFE45F306DC9C883;
	cvt.rni.s32.f64 	%r750, %fd1458;
	cvt.rn.f64.s32 	%fd1459, %r750;
	fma.rn.f64 	%fd1460, %fd1459, 0dBFF921FB54442D18, %fd192;
	fma.rn.f64 	%fd1461, %fd1459, 0dBC91A62633145C00, %fd1460;
	fma.rn.f64 	%fd3349, %fd1459, 0dB97B839A252049C0, %fd1461;
	setp.ltu.f64 	%p117, %fd193, 0d41E0000000000000;
	@%p117 bra 	$L__BB2_136;
	{ // callseq 1602, 0
	.param .b64 param0;
	st.param.f64 	[param0], %fd192;
	.param .align 16 .b8 retval0[16];
	call.uni (retval0), 
	__internal_trig_reduction_slowpathd, 
	(
	param0
	);
	ld.param.f64 	%fd3349, [retval0];
	ld.param.b32 	%r750, [retval0+8];
	} // callseq 1602
$L__BB2_136:
	shl.b32 	%r422, %r750, 6;
	cvt.u64.u32 	%rd133, %r422;
	and.b64  	%rd134, %rd133, 64;
	mov.u64 	%rd135, __cudart_sin_cos_coeffs;
	add.s64 	%rd136, %rd135, %rd134;
	mul.rn.f64 	%fd1464, %fd3349, %fd3349;
	and.b32  	%r423, %r750, 1;
	setp.eq.b32 	%p118, %r423, 1;
	selp.f64 	%fd1465, 0dBDA8FF8320FD8164, 0d3DE5DB65F9785EBA, %p118;
	ld.global.nc.v2.f64 	{%fd1466, %fd1467}, [%rd136];
	fma.rn.f64 	%fd1468, %fd1465, %fd1464, %fd1466;
	fma.rn.f64 	%fd1469, %fd1468, %fd1464, %fd1467;
	ld.global.nc.v2.f64 	{%fd1470, %fd1471}, [%rd136+16];
	fma.rn.f64 	%fd1472, %fd1469, %fd1464, %fd1470;
	fma.rn.f64 	%fd1473, %fd1472, %fd1464, %fd1471;
	ld.global.nc.v2.f64 	{%fd1474, %fd1475}, [%rd136+32];
	fma.rn.f64 	%fd1476, %fd1473, %fd1464, %fd1474;
	fma.rn.f64 	%fd1477, %fd1476, %fd1464, %fd1475;
	fma.rn.f64 	%fd1478, %fd1477, %fd3349, %fd3349;
	fma.rn.f64 	%fd1479, %fd1477, %fd1464, 0d3FF0000000000000;
	selp.f64 	%fd1480, %fd1479, %fd1478, %p118;
	and.b32  	%r424, %r750, 2;
	setp.eq.s32 	%p119, %r424, 0;
	mov.f64 	%fd1481, 0d0000000000000000;
	sub.f64 	%fd1482, %fd1481, %fd1480;
	selp.f64 	%fd1483, %fd1480, %fd1482, %p119;
	mul.f64 	%fd1484, %fd161, %fd1483;
	mul.f64 	%fd1485, %fd160, %fd210;
	sub.f64 	%fd1486, %fd1484, %fd1485;
	sub.f64 	%fd1487, %fd1486, %fd172;
	abs.f64 	%fd1488, %fd1487;
	abs.f64 	%fd1489, %fd204;
	setp.geu.f64 	%p120, %fd1489, %fd1488;
	@%p120 bra 	$L__BB2_138;
	mul.f64 	%fd1491, %fd3343, 0d404CA5DC1A63C1F5;
	st.local.f64 	[%rd3], %fd1491;
	mov.b32 	%r758, 1;
	bra.uni 	$L__BB2_139;
$L__BB2_138:
	mul.f64 	%fd1490, %fd3343, 0dC04CA5DC1A63C1F5;
	st.local.f64 	[%rd3], %fd1490;
	mov.b32 	%r758, 1;
$L__BB2_139:
	neg.f64 	%fd1492, %fd181;
	sub.f64 	%fd1493, %fd1492, %fd183;
	div.rn.f64 	%fd215, %fd1493, %fd184;
	abs.f64 	%fd216, %fd215;
	setp.gtu.f64 	%p121, %fd216, 0d3FF0000000000000;
	@%p121 bra 	$L__BB2_166;
	{
	.reg .b32 %temp; 
	mov.b64 	{%temp, %r103}, %fd215;
	}
	{
	.reg .b32 %temp; 
	mov.b64 	{%temp, %r427}, %fd216;
	}
	setp.gt.s32 	%p122, %r427, 1071801957;
	@%p122 bra 	$L__BB2_144;
	mul.f64 	%fd1534, %fd215, %fd215;
	fma.rn.f64 	%fd1535, %fd1534, 0d3FB0066BDC1895E9, 0dBFB3823B180754AF;
	fma.rn.f64 	%fd1536, %fd1535, %fd1534, 0d3FB11E52CC2F79AE;
	fma.rn.f64 	%fd1537, %fd1536, %fd1534, 0dBF924EAF3526861B;
	fma.rn.f64 	%fd1538, %fd1537, %fd1534, 0d3F91DF02A31E6CB7;
	fma.rn.f64 	%fd1539, %fd1538, %fd1534, 0d3F847D18B0EEC6CC;
	fma.rn.f64 	%fd1540, %fd1539, %fd1534, 0d3F8D0AF961BA53B0;
	fma.rn.f64 	%fd1541, %fd1540, %fd1534, 0d3F91BF7734CF1C48;
	fma.rn.f64 	%fd1542, %fd1541, %fd1534, 0d3F96E91483144EF7;
	fma.rn.f64 	%fd1543, %fd1542, %fd1534, 0d3F9F1C6E0A4F9F81;
	fma.rn.f64 	%fd1544, %fd1543, %fd1534, 0d3FA6DB6DC27FA92B;
	fma.rn.f64 	%fd1545, %fd1544, %fd1534, 0d3FB333333320F91B;
	fma.rn.f64 	%fd1546, %fd1545, %fd1534, 0d3FC5555555555F4D;
	mul.f64 	%fd1547, %fd1534, %fd1546;
	fma.rn.f64 	%fd217, %fd1547, %fd216, %fd216;
	setp.gt.s32 	%p126, %r103, -1;
	@%p126 bra 	$L__BB2_143;
	mov.f64 	%fd1552, 0d3C91A62633145C07;
	add.rn.f64 	%fd1553, %fd217, %fd1552;
	mov.f64 	%fd1554, 0d3FF921FB54442D18;
	add.rn.f64 	%fd3350, %fd1554, %fd1553;
	bra.uni 	$L__BB2_145;
$L__BB2_143:
	mov.f64 	%fd1548, 0dBC91A62633145C07;
	add.rn.f64 	%fd1549, %fd217, %fd1548;
	neg.f64 	%fd1550, %fd1549;
	mov.f64 	%fd1551, 0d3FF921FB54442D18;
	add.rn.f64 	%fd3350, %fd1551, %fd1550;
	bra.uni 	$L__BB2_145;
$L__BB2_144:
	mov.f64 	%fd1494, 0d3FF0000000000000;
	sub.f64 	%fd1495, %fd1494, %fd216;
	{
	.reg .b32 %temp; 
	mov.b64 	{%r428, %temp}, %fd1495;
	}
	{
	.reg .b32 %temp; 
	mov.b64 	{%temp, %r429}, %fd1495;
	}
	add.s32 	%r430, %r429, -1048576;
	mov.b64 	%fd1496, {%r428, %r430};
	rsqrt.approx.ftz.f64 	%fd1497, %fd1496;
	{
	.reg .b32 %temp; 
	mov.b64 	{%r431, %temp}, %fd1497;
	}
	{
	.reg .b32 %temp; 
	mov.b64 	{%temp, %r432}, %fd1497;
	}
	add.s32 	%r433, %r432, -1048576;
	mov.b64 	%fd1498, {%r431, %r433};
	mul.f64 	%fd1499, %fd1496, %fd1497;
	neg.f64 	%fd1500, %fd1499;
	fma.rn.f64 	%fd1501, %fd1499, %fd1500, %fd1496;
	fma.rn.f64 	%fd1502, %fd1501, %fd1498, %fd1499;
	neg.f64 	%fd1503, %fd1502;
	fma.rn.f64 	%fd1504, %fd1497, %fd1503, 0d3FF0000000000000;
	fma.rn.f64 	%fd1505, %fd1504, %fd1498, %fd1498;
	fma.rn.f64 	%fd1506, %fd1502, %fd1503, %fd1496;
	fma.rn.f64 	%fd1507, %fd1506, %fd1505, %fd1502;
	{
	.reg .b32 %temp; 
	mov.b64 	{%r434, %temp}, %fd1507;
	}
	{
	.reg .b32 %temp; 
	mov.b64 	{%temp, %r435}, %fd1507;
	}
	add.s32 	%r436, %r435, 1048576;
	mov.b64 	%fd1508, {%r434, %r436};
	fma.rn.f64 	%fd1509, %fd1495, 0d3EC715B371155F70, 0dBEBAC2FE66FAAC4B;
	fma.rn.f64 	%fd1510, %fd1509, %fd1495, 0d3ED9A9B88EFCD9B8;
	fma.rn.f64 	%fd1511, %fd1510, %fd1495, 0d3EDD0F40A8A0C4C3;
	fma.rn.f64 	%fd1512, %fd1511, %fd1495, 0d3EF46D4CFA9E0E1F;
	fma.rn.f64 	%fd1513, %fd1512, %fd1495, 0d3F079C168D1E2422;
	fma.rn.f64 	%fd1514, %fd1513, %fd1495, 0d3F1C9A88C3BCA540;
	fma.rn.f64 	%fd1515, %fd1514, %fd1495, 0d3F31C4E64BD476DF;
	fma.rn.f64 	%fd1516, %fd1515, %fd1495, 0d3F46E8BA60009C8F;
	fma.rn.f64 	%fd1517, %fd1516, %fd1495, 0d3F5F1C71C62B05A2;
	fma.rn.f64 	%fd1518, %fd1517, %fd1495, 0d3F76DB6DB6DC9F2C;
	fma.rn.f64 	%fd1519, %fd1518, %fd1495, 0d3F9333333333329C;
	fma.rn.f64 	%fd1520, %fd1519, %fd1495, 0d3FB5555555555555;
	setp.lt.s32 	%p123, %r429, 1;
	mov.f64 	%fd1521, 0d0000000000000000;
	mul.rn.f64 	%fd1522, %fd216, %fd1521;
	mul.f64 	%fd1523, %fd1495, %fd1520;
	fma.rn.f64 	%fd1524, %fd1523, %fd1508, %fd1508;
	selp.f64 	%fd1525, %fd1522, %fd1524, %p123;
	setp.lt.s32 	%p124, %r429, 0;
	mov.f64 	%fd1526, 0d7FF0000000000000;
	mul.rn.f64 	%fd1527, %fd1525, %fd1526;
	selp.f64 	%fd1528, %fd1527, %fd1525, %p124;
	setp.lt.s32 	%p125, %r103, 0;
	mov.f64 	%fd1529, 0dBCA1A62633145C07;
	add.rn.f64 	%fd1530, %fd1528, %fd1529;
	neg.f64 	%fd1531, %fd1530;
	mov.f64 	%fd1532, 0d400921FB54442D18;
	add.rn.f64 	%fd1533, %fd1532, %fd1531;
	selp.f64 	%fd3350, %fd1533, %fd1528, %p125;
$L__BB2_145:
	neg.f64 	%fd222, %fd3350;
	abs.f64 	%fd223, %fd3350;
	setp.neu.f64 	%p127, %fd223, 0d7FF0000000000000;
	@%p127 bra 	$L__BB2_147;
	mov.f64 	%fd1560, 0d0000000000000000;
	mul.rn.f64 	%fd3352, %fd3350, %fd1560;
	mov.b32 	%r753, 1;
	bra.uni 	$L__BB2_150;
$L__BB2_147:
	mul.f64 	%fd1555, %fd3350, 0d3FE45F306DC9C883;
	cvt.rni.s32.f64 	%r752, %fd1555;
	cvt.rn.f64.s32 	%fd1556, %r752;
	fma.rn.f64 	%fd1557, %fd1556, 0dBFF921FB54442D18, %fd3350;
	fma.rn.f64 	%fd1558, %fd1556, 0dBC91A62633145C00, %fd1557;
	fma.rn.f64 	%fd3352, %fd1556, 0dB97B839A252049C0, %fd1558;
	setp.ltu.f64 	%p128, %fd223, 0d41E0000000000000;
	@%p128 bra 	$L__BB2_149;
	{ // callseq 1603, 0
	.param .b64 param0;
	st.param.f64 	[param0], %fd3350;
	.param .align 16 .b8 retval0[16];
	call.uni (retval0), 
	__internal_trig_reduction_slowpathd, 
	(
	param0
	);
	ld.param.f64 	%fd3352, [retval0];
	ld.param.b32 	%r752, [retval0+8];
	} // callseq 1603
$L__BB2_149:
	add.s32 	%r753, %r752, 1;
$L__BB2_150:
	shl.b32 	%r439, %r753, 6;
	cvt.u64.u32 	%rd137, %r439;
	and.b64  	%rd138, %rd137, 64;
	mov.u64 	%rd139, __cudart_sin_cos_coeffs;
	add.s64 	%rd140, %rd139, %rd138;
	mul.rn.f64 	%fd1561, %fd3352, %fd3352;
	and.b32  	%r440, %r753, 1;
	setp.eq.b32 	%p130, %r440, 1;
	selp.f64 	%fd1562, 0dBDA8FF8320FD8164, 0d3DE5DB65F9785EBA, %p130;
	ld.global.nc.v2.f64 	{%fd1563, %fd1564}, [%rd140];
	fma.rn.f64 	%fd1565, %fd1562, %fd1561, %fd1563;
	fma.rn.f64 	%fd1566, %fd1565, %fd1561, %fd1564;
	ld.global.nc.v2.f64 	{%fd1567, %fd1568}, [%rd140+16];
	fma.rn.f64 	%fd1569, %fd1566, %fd1561, %fd1567;
	fma.rn.f64 	%fd1570, %fd1569, %fd1561, %fd1568;
	ld.global.nc.v2.f64 	{%fd1571, %fd1572}, [%rd140+32];
	fma.rn.f64 	%fd1573, %fd1570, %fd1561, %fd1571;
	fma.rn.f64 	%fd1574, %fd1573, %fd1561, %fd1572;
	fma.rn.f64 	%fd1575, %fd1574, %fd3352, %fd3352;
	fma.rn.f64 	%fd1576, %fd1574, %fd1561, 0d3FF0000000000000;
	selp.f64 	%fd1577, %fd1576, %fd1575, %p130;
	and.b32  	%r441, %r753, 2;
	setp.eq.s32 	%p131, %r441, 0;
	mov.f64 	%fd1578, 0d0000000000000000;
	sub.f64 	%fd1579, %fd1578, %fd1577;
	selp.f64 	%fd229, %fd1577, %fd1579, %p131;
	@%p127 bra 	$L__BB2_152;
	mov.f64 	%fd1585, 0d0000000000000000;
	mul.rn.f64 	%fd3353, %fd3350, %fd1585;
	mov.b32 	%r754, 0;
	bra.uni 	$L__BB2_154;
$L__BB2_152:
	mul.f64 	%fd1580, %fd3350, 0d3FE45F306DC9C883;
	cvt.rni.s32.f64 	%r754, %fd1580;
	cvt.rn.f64.s32 	%fd1581, %r754;
	fma.rn.f64 	%fd1582, %fd1581, 0dBFF921FB54442D18, %fd3350;
	fma.rn.f64 	%fd1583, %fd1581, 0dBC91A62633145C00, %fd1582;
	fma.rn.f64 	%fd3353, %fd1581, 0dB97B839A252049C0, %fd1583;
	setp.ltu.f64 	%p132, %fd223, 0d41E0000000000000;
	@%p132 bra 	$L__BB2_154;
	{ // callseq 1604, 0
	.param .b64 param0;
	st.param.f64 	[param0], %fd3350;
	.param .align 16 .b8 retval0[16];
	call.uni (retval0), 
	__internal_trig_reduction_slowpathd, 
	(
	param0
	);
	ld.param.f64 	%fd3353, [retval0];
	ld.param.b32 	%r754, [retval0+8];
	} // callseq 1604
$L__BB2_154:
	shl.b32 	%r444, %r754, 6;
	cvt.u64.u32 	%rd141, %r444;
	and.b64  	%rd142, %rd141, 64;
	mov.u64 	%rd143, __cudart_sin_cos_coeffs;
	add.s64 	%rd144, %rd143, %rd142;
	mul.rn.f64 	%fd1586, %fd3353, %fd3353;
	and.b32  	%r445, %r754, 1;
	setp.eq.b32 	%p134, %r445, 1;
	selp.f64 	%fd1587, 0dBDA8FF8320FD8164, 0d3DE5DB65F9785EBA, %p134;
	ld.global.nc.v2.f64 	{%fd1588, %fd1589}, [%rd144];
	fma.rn.f64 	%fd1590, %fd1587, %fd1586, %fd1588;
	fma.rn.f64 	%fd1591, %fd1590, %fd1586, %fd1589;
	ld.global.nc.v2.f64 	{%fd1592, %fd1593}, [%rd144+16];
	fma.rn.f64 	%fd1594, %fd1591, %fd1586, %fd1592;
	fma.rn.f64 	%fd1595, %fd1594, %fd1586, %fd1593;
	ld.global.nc.v2.f64 	{%fd1596, %fd1597}, [%rd144+32];
	fma.rn.f64 	%fd1598, %fd1595, %fd1586, %fd1596;
	fma.rn.f64 	%fd1599, %fd1598, %fd1586, %fd1597;
	fma.rn.f64 	%fd1600, %fd1599, %fd3353, %fd3353;
	fma.rn.f64 	%fd1601, %fd1599, %fd1586, 0d3FF0000000000000;
	selp.f64 	%fd1602, %fd1601, %fd1600, %p134;
	and.b32  	%r446, %r754, 2;
	setp.eq.s32 	%p135, %r446, 0;
	mov.f64 	%fd1603, 0d0000000000000000;
	sub.f64 	%fd1604, %fd1603, %fd1602;
	selp.f64 	%fd1605, %fd1602, %fd1604, %p135;
	mul.f64 	%fd1606, %fd161, %fd1605;
	mul.f64 	%fd1607, %fd160, %fd229;
	sub.f64 	%fd1608, %fd1606, %fd1607;
	sub.f64 	%fd234, %fd1608, %fd172;
	@%p127 bra 	$L__BB2_156;
	mov.f64 	%fd1614, 0d0000000000000000;
	mul.rn.f64 	%fd3355, %fd222, %fd1614;
	mov.b32 	%r756, 1;
	bra.uni 	$L__BB2_159;
$L__BB2_156:
	mul.f64 	%fd1609, %fd3350, 0dBFE45F306DC9C883;
	cvt.rni.s32.f64 	%r755, %fd1609;
	cvt.rn.f64.s32 	%fd1610, %r755;
	fma.rn.f64 	%fd1611, %fd1610, 0dBFF921FB54442D18, %fd222;
	fma.rn.f64 	%fd1612, %fd1610, 0dBC91A62633145C00, %fd1611;
	fma.rn.f64 	%fd3355, %fd1610, 0dB97B839A252049C0, %fd1612;
	setp.ltu.f64 	%p136, %fd223, 0d41E0000000000000;
	@%p136 bra 	$L__BB2_158;
	{ // callseq 1605, 0
	.param .b64 param0;
	st.param.f64 	[param0], %fd222;
	.param .align 16 .b8 retval0[16];
	call.uni (retval0), 
	__internal_trig_reduction_slowpathd, 
	(
	param0
	);
	ld.param.f64 	%fd3355, [retval0];
	ld.param.b32 	%r755, [retval0+8];
	} // callseq 1605
$L__BB2_158:
	add.s32 	%r756, %r755, 1;
$L__BB2_159:
	shl.b32 	%r449, %r756, 6;
	cvt.u64.u32 	%rd145, %r449;
	and.b64  	%rd146, %rd145, 64;
	mov.u64 	%rd147, __cudart_sin_cos_coeffs;
	add.s64 	%rd148, %rd147, %rd146;
	mul.rn.f64 	%fd1615, %fd3355, %fd3355;
	and.b32  	%r450, %r756, 1;
	setp.eq.b32 	%p138, %r450, 1;
	selp.f64 	%fd1616, 0dBDA8FF8320FD8164, 0d3DE5DB65F9785EBA, %p138;
	ld.global.nc.v2.f64 	{%fd1617, %fd1618}, [%rd148];
	fma.rn.f64 	%fd1619, %fd1616, %fd1615, %fd1617;
	fma.rn.f64 	%fd1620, %fd1619, %fd1615, %fd1618;
	ld.global.nc.v2.f64 	{%fd1621, %fd1622}, [%rd148+16];
	fma.rn.f64 	%fd1623, %fd1620, %fd1615, %fd1621;
	fma.rn.f64 	%fd1624, %fd1623, %fd1615, %fd1622;
	ld.global.nc.v2.f64 	{%fd1625, %fd1626}, [%rd148+32];
	fma.rn.f64 	%fd1627, %fd1624, %fd1615, %fd1625;
	fma.rn.f64 	%fd1628, %fd1627, %fd1615, %fd1626;
	fma.rn.f64 	%fd1629, %fd1628, %fd3355, %fd3355;
	fma.rn.f64 	%fd1630, %fd1628, %fd1615, 0d3FF0000000000000;
	selp.f64 	%fd1631, %fd1630, %fd1629, %p138;
	and.b32  	%r451, %r756, 2;
	setp.eq.s32 	%p139, %r451, 0;
	mov.f64 	%fd1632, 0d0000000000000000;
	sub.f64 	%fd1633, %fd1632, %fd1631;
	selp.f64 	%fd240, %fd1631, %fd1633, %p139;
	@%p127 bra 	$L__BB2_161;
	mov.f64 	%fd1639, 0d0000000000000000;
	mul.rn.f64 	%fd3356, %fd222, %fd1639;
	mov.b32 	%r757, 0;
	bra.uni 	$L__BB2_163;
$L__BB2_161:
	mul.f64 	%fd1634, %fd3350, 0dBFE45F306DC9C883;
	cvt.rni.s32.f64 	%r757, %fd1634;
	cvt.rn.f64.s32 	%fd1635, %r757;
	fma.rn.f64 	%fd1636, %fd1635, 0dBFF921FB54442D18, %fd222;
	fma.rn.f64 	%fd1637, %fd1635, 0dBC91A62633145C00, %fd1636;
	fma.rn.f64 	%fd3356, %fd1635, 0dB97B839A252049C0, %fd1637;
	setp.ltu.f64 	%p140, %fd223, 0d41E0000000000000;
	@%p140 bra 	$L__BB2_163;
	{ // callseq 1606, 0
	.param .b64 param0;
	st.param.f64 	[param0], %fd222;
	.param .align 16 .b8 retval0[16];
	call.uni (retval0), 
	__internal_trig_reduction_slowpathd, 
	(
	param0
	);
	ld.param.f64 	%fd3356, [retval0];
	ld.param.b32 	%r757, [retval0+8];
	} // callseq 1606
$L__BB2_163:
	shl.b32 	%r454, %r757, 6;
	cvt.u64.u32 	%rd149, %r454;
	and.b64  	%rd150, %rd149, 64;
	mov.u64 	%rd151, __cudart_sin_cos_coeffs;
	add.s64 	%rd152, %rd151, %rd150;
	mul.rn.f64 	%fd1640, %fd3356, %fd3356;
	and.b32  	%r455, %r757, 1;
	setp.eq.b32 	%p141, %r455, 1;
	selp.f64 	%fd1641, 0dBDA8FF8320FD8164, 0d3DE5DB65F9785EBA, %p141;
	ld.global.nc.v2.f64 	{%fd1642, %fd1643}, [%rd152];
	fma.rn.f64 	%fd1644, %fd1641, %fd1640, %fd1642;
	fma.rn.f64 	%fd1645, %fd1644, %fd1640, %fd1643;
	ld.global.nc.v2.f64 	{%fd1646, %fd1647}, [%rd152+16];
	fma.rn.f64 	%fd1648, %fd1645, %fd1640, %fd1646;
	fma.rn.f64 	%fd1649, %fd1648, %fd1640, %fd1647;
	ld.global.nc.v2.f64 	{%fd1650, %fd1651}, [%rd152+32];
	fma.rn.f64 	%fd1652, %fd1649, %fd1640, %fd1650;
	fma.rn.f64 	%fd1653, %fd1652, %fd1640, %fd1651;
	fma.rn.f64 	%fd1654, %fd1653, %fd3356, %fd3356;
	fma.rn.f64 	%fd1655, %fd1653, %fd1640, 0d3FF0000000000000;
	selp.f64 	%fd1656, %fd1655, %fd1654, %p141;
	and.b32  	%r456, %r757, 2;
	setp.eq.s32 	%p142, %r456, 0;
	mov.f64 	%fd1657, 0d0000000000000000;
	sub.f64 	%fd1658, %fd1657, %fd1656;
	selp.f64 	%fd1659, %fd1656, %fd1658, %p142;
	mul.f64 	%fd1660, %fd161, %fd1659;
	mul.f64 	%fd1661, %fd160, %fd240;
	sub.f64 	%fd1662, %fd1660, %fd1661;
	sub.f64 	%fd1663, %fd1662, %fd172;
	abs.f64 	%fd1664, %fd1663;
	abs.f64 	%fd1665, %fd234;
	setp.geu.f64 	%p143, %fd1665, %fd1664;
	@%p143 bra 	$L__BB2_165;
	mul.f64 	%fd1667, %fd3350, 0d404CA5DC1A63C1F5;
	mul.wide.u32 	%rd155, %r758, 8;
	add.s64 	%rd156, %rd3, %rd155;
	st.local.f64 	[%rd156], %fd1667;
	add.s32 	%r758, %r758, 1;
	bra.uni 	$L__BB2_166;
$L__BB2_165:
	mul.f64 	%fd1666, %fd3350, 0dC04CA5DC1A63C1F5;
	mul.wide.u32 	%rd153, %r758, 8;
	add.s64 	%rd154, %rd3, %rd153;
	st.local.f64 	[%rd154], %fd1666;
	add.s32 	%r758, %r758, 1;
$L__BB2_166:
	setp.eq.s32 	%p151, %r758, 0;
	@%p151 bra 	$L__BB2_197;
	ld.local.f64 	%fd1732, [%rd3];
	mul.f64 	%fd245, %fd1732, 0d3F91DF46A2529D3A;
	abs.f64 	%fd246, %fd245;
	setp.neu.f64 	%p152, %fd246, 0d7FF0000000000000;
	@%p152 bra 	$L__BB2_169;
	mov.f64 	%fd1738, 0d0000000000000000;
	mul.rn.f64 	%fd3358, %fd245, %fd1738;
	mov.b32 	%r760, 1;
	bra.uni 	$L__BB2_172;
$L__BB2_169:
	mul.f64 	%fd1733, %fd245, 0d3FE45F306DC9C883;
	cvt.rni.s32.f64 	%r759, %fd1733;
	cvt.rn.f64.s32 	%fd1734, %r759;
	fma.rn.f64 	%fd1735, %fd1734, 0dBFF921FB54442D18, %fd245;
	fma.rn.f64 	%fd1736, %fd1734, 0dBC91A62633145C00, %fd1735;
	fma.rn.f64 	%fd3358, %fd1734, 0dB97B839A252049C0, %fd1736;
	setp.ltu.f64 	%p153, %fd246, 0d41E0000000000000;
	@%p153 bra 	$L__BB2_171;
	{ // callseq 1607, 0
	.param .b64 param0;
	st.param.f64 	[param0], %fd245;
	.param .align 16 .b8 retval0[16];
	call.uni (retval0), 
	__internal_trig_reduction_slowpathd, 
	(
	param0
	);
	ld.param.f64 	%fd3358, [retval0];
	ld.param.b32 	%r759, [retval0+8];
	} // callseq 1607
$L__BB2_171:
	add.s32 	%r760, %r759, 1;
$L__BB2_172:
	shl.b32 	%r472, %r760, 6;
	cvt.u64.u32 	%rd157, %r472;
	and.b64  	%rd158, %rd157, 64;
	mov.u64 	%rd159, __cudart_sin_cos_coeffs;
	add.s64 	%rd160, %rd159, %rd158;
	mul.rn.f64 	%fd1739, %fd3358, %fd3358;
	and.b32  	%r473, %r760, 1;
	setp.eq.b32 	%p155, %r473, 1;
	selp.f64 	%fd1740, 0dBDA8FF8320FD8164, 0d3DE5DB65F9785EBA, %p155;
	ld.global.nc.v2.f64 	{%fd1741, %fd1742}, [%rd160];
	fma.rn.f64 	%fd1743, %fd1740, %fd1739, %fd1741;
	fma.rn.f64 	%fd1744, %fd1743, %fd1739, %fd1742;
	ld.global.nc.v2.f64 	{%fd1745, %fd1746}, [%rd160+16];
	fma.rn.f64 	%fd1747, %fd1744, %fd1739, %fd1745;
	fma.rn.f64 	%fd1748, %fd1747, %fd1739, %fd1746;
	ld.global.nc.v2.f64 	{%fd1749, %fd1750}, [%rd160+32];
	fma.rn.f64 	%fd1751, %fd1748, %fd1739, %fd1749;
	fma.rn.f64 	%fd1752, %fd1751, %fd1739, %fd1750;
	fma.rn.f64 	%fd1753, %fd1752, %fd3358, %fd3358;
	fma.rn.f64 	%fd1754, %fd1752, %fd1739, 0d3FF0000000000000;
	selp.f64 	%fd1755, %fd1754, %fd1753, %p155;
	and.b32  	%r474, %r760, 2;
	setp.eq.s32 	%p156, %r474, 0;
	mov.f64 	%fd1756, 0d0000000000000000;
	sub.f64 	%fd1757, %fd1756, %fd1755;
	selp.f64 	%fd252, %fd1755, %fd1757, %p156;
	@%p152 bra 	$L__BB2_174;
	mov.f64 	%fd1763, 0d0000000000000000;
	mul.rn.f64 	%fd3359, %fd245, %fd1763;
	mov.b32 	%r761, 0;
	bra.uni 	$L__BB2_176;
$L__BB2_174:
	mul.f64 	%fd1758, %fd245, 0d3FE45F306DC9C883;
	cvt.rni.s32.f64 	%r761, %fd1758;
	cvt.rn.f64.s32 	%fd1759, %r761;
	fma.rn.f64 	%fd1760, %fd1759, 0dBFF921FB54442D18, %fd245;
	fma.rn.f64 	%fd1761, %fd1759, 0dBC91A62633145C00, %fd1760;
	fma.rn.f64 	%fd3359, %fd1759, 0dB97B839A252049C0, %fd1761;
	setp.ltu.f64 	%p157, %fd246, 0d41E0000000000000;
	@%p157 bra 	$L__BB2_176;
	{ // callseq 1608, 0
	.param .b64 param0;
	st.param.f64 	[param0], %fd245;
	.param .align 16 .b8 retval0[16];
	call.uni (retval0), 
	__internal_trig_reduction_slowpathd, 
	(
	param0
	);
	ld.param.f64 	%fd3359, [retval0];
	ld.param.b32 	%r761, [retval0+8];
	} // callseq 1608
$L__BB2_176:
	shl.b32 	%r477, %r761, 6;
	cvt.u64.u32 	%rd161, %r477;
	and.b64  	%rd162, %rd161, 64;
	mov.u64 	%rd163, __cudart_sin_cos_coeffs;
	add.s64 	%rd164, %rd163, %rd162;
	mul.rn.f64 	%fd1764, %fd3359, %fd3359;
	and.b32  	%r478, %r761, 1;
	setp.eq.b32 	%p158, %r478, 1;
	selp.f64 	%fd1765, 0dBDA8FF8320FD8164, 0d3DE5DB65F9785EBA, %p158;
	ld.global.nc.v2.f64 	{%fd1766, %fd1767}, [%rd164];
	fma.rn.f64 	%fd1768, %fd1765, %fd1764, %fd1766;
	fma.rn.f64 	%fd1769, %fd1768, %fd1764, %fd1767;
	ld.global.nc.v2.f64 	{%fd1770, %fd1771}, [%rd164+16];
	fma.rn.f64 	%fd1772, %fd1769, %fd1764, %fd1770;
	fma.rn.f64 	%fd1773, %fd1772, %fd1764, %fd1771;
	ld.global.nc.v2.f64 	{%fd1774, %fd1775}, [%rd164+32];
	fma.rn.f64 	%fd1776, %fd1773, %fd1764, %fd1774;
	fma.rn.f64 	%fd1777, %fd1776, %fd1764, %fd1775;
	fma.rn.f64 	%fd1778, %fd1777, %fd3359, %fd3359;
	fma.rn.f64 	%fd1779, %fd1777, %fd1764, 0d3FF0000000000000;
	selp.f64 	%fd1780, %fd1779, %fd1778, %p158;
	and.b32  	%r479, %r761, 2;
	setp.eq.s32 	%p159, %r479, 0;
	mov.f64 	%fd1781, 0d0000000000000000;
	sub.f64 	%fd1782, %fd1781, %fd1780;
	selp.f64 	%fd1783, %fd1780, %fd1782, %p159;
	mul.f64 	%fd1784, %fd161, %fd252;
	fma.rn.f64 	%fd1785, %fd160, %fd1783, %fd1784;
	fma.rn.f64 	%fd257, %fd162, 0d0000000000000000, %fd1785;
	mul.f64 	%fd1786, %fd161, 0d0000000000000000;
	fma.rn.f64 	%fd1787, %fd160, 0d0000000000000000, %fd1786;
	add.f64 	%fd258, %fd1787, %fd162;
	mul.f64 	%fd1788, %fd258, %fd258;
	fma.rn.f64 	%fd1789, %fd257, %fd257, %fd1788;
	sqrt.rn.f64 	%fd1790, %fd1789;
	div.rn.f64 	%fd259, %fd258, %fd1790;
	{
	.reg .b32 %temp; 
	mov.b64 	{%temp, %r131}, %fd259;
	}
	abs.f64 	%fd260, %fd259;
	{
	.reg .b32 %temp; 
	mov.b64 	{%temp, %r480}, %fd260;
	}
	setp.gt.s32 	%p160, %r480, 1071801957;
	@%p160 bra 	$L__BB2_180;
	mul.f64 	%fd1831, %fd259, %fd259;
	fma.rn.f64 	%fd1832, %fd1831, 0d3FB0066BDC1895E9, 0dBFB3823B180754AF;
	fma.rn.f64 	%fd1833, %fd1832, %fd1831, 0d3FB11E52CC2F79AE;
	fma.rn.f64 	%fd1834, %fd1833, %fd1831, 0dBF924EAF3526861B;
	fma.rn.f64 	%fd1835, %fd1834, %fd1831, 0d3F91DF02A31E6CB7;
	fma.rn.f64 	%fd1836, %fd1835, %fd1831, 0d3F847D18B0EEC6CC;
	fma.rn.f64 	%fd1837, %fd1836, %fd1831, 0d3F8D0AF961BA53B0;
	fma.rn.f64 	%fd1838, %fd1837, %fd1831, 0d3F91BF7734CF1C48;
	fma.rn.f64 	%fd1839, %fd1838, %fd1831, 0d3F96E91483144EF7;
	fma.rn.f64 	%fd1840, %fd1839, %fd1831, 0d3F9F1C6E0A4F9F81;
	fma.rn.f64 	%fd1841, %fd1840, %fd1831, 0d3FA6DB6DC27FA92B;
	fma.rn.f64 	%fd1842, %fd1841, %fd1831, 0d3FB333333320F91B;
	fma.rn.f64 	%fd1843, %fd1842, %fd1831, 0d3FC5555555555F4D;
	mul.f64 	%fd1844, %fd1831, %fd1843;
	fma.rn.f64 	%fd261, %fd1844, %fd260, %fd260;
	setp.gt.s32 	%p164, %r131, -1;
	@%p164 bra 	$L__BB2_179;
	mov.f64 	%fd1849, 0d3C91A62633145C07;
	add.rn.f64 	%fd1850, %fd261, %fd1849;
	mov.f64 	%fd1851, 0d3FF921FB54442D18;
	add.rn.f64 	%fd3360, %fd1851, %fd1850;
	bra.uni 	$L__BB2_181;
$L__BB2_179:
	mov.f64 	%fd1845, 0dBC91A62633145C07;
	add.rn.f64 	%fd1846, %fd261, %fd1845;
	neg.f64 	%fd1847, %fd1846;
	mov.f64 	%fd1848, 0d3FF921FB54442D18;
	add.rn.f64 	%fd3360, %fd1848, %fd1847;
	bra.uni 	$L__BB2_181;
$L__BB2_180:
	mov.f64 	%fd1791, 0d3FF0000000000000;
	sub.f64 	%fd1792, %fd1791, %fd260;
	{
	.reg .b32 %temp; 
	mov.b64 	{%r481, %temp}, %fd1792;
	}
	{
	.reg .b32 %temp; 
	mov.b64 	{%temp, %r482}, %fd1792;
	}
	add.s32 	%r483, %r482, -1048576;
	mov.b64 	%fd1793, {%r481, %r483};
	rsqrt.approx.ftz.f64 	%fd1794, %fd1793;
	{
	.reg .b32 %temp; 
	mov.b64 	{%r484, %temp}, %fd1794;
	}
	{
	.reg .b32 %temp; 
	mov.b64 	{%temp, %r485}, %fd1794;
	}
	add.s32 	%r486, %r485, -1048576;
	mov.b64 	%fd1795, {%r484, %r486};
	mul.f64 	%fd1796, %fd1793, %fd1794;
	neg.f64 	%fd1797, %fd1796;
	fma.rn.f64 	%fd1798, %fd1796, %fd1797, %fd1793;
	fma.rn.f64 	%fd1799, %fd1798, %fd1795, %fd1796;
	neg.f64 	%fd1800, %fd1799;
	fma.rn.f64 	%fd1801, %fd1794, %fd1800, 0d3FF0000000000000;
	fma.rn.f64 	%fd1802, %fd1801, %fd1795, %fd1795;
	fma.rn.f64 	%fd1803, %fd1799, %fd1800, %fd1793;
	fma.rn.f64 	%fd1804, %fd1803, %fd1802, %fd1799;
	{
	.reg .b32 %temp; 
	mov.b64 	{%r487, %temp}, %fd1804;
	}
	{
	.reg .b32 %temp; 
	mov.b64 	{%temp, %r488}, %fd1804;
	}
	add.s32 	%r489, %r488, 1048576;
	mov.b64 	%fd1805, {%r487, %r489};
	fma.rn.f64 	%fd1806, %fd1792, 0d3EC715B371155F70, 0dBEBAC2FE66FAAC4B;
	fma.rn.f64 	%fd1807, %fd1806, %fd1792, 0d3ED9A9B88EFCD9B8;
	fma.rn.f64 	%fd1808, %fd1807, %fd1792, 0d3EDD0F40A8A0C4C3;
	fma.rn.f64 	%fd1809, %fd1808, %fd1792, 0d3EF46D4CFA9E0E1F;
	fma.rn.f64 	%fd1810, %fd1809, %fd1792, 0d3F079C168D1E2422;
	fma.rn.f64 	%fd1811, %fd1810, %fd1792, 0d3F1C9A88C3BCA540;
	fma.rn.f64 	%fd1812, %fd1811, %fd1792, 0d3F31C4E64BD476DF;
	fma.rn.f64 	%fd1813, %fd1812, %fd1792, 0d3F46E8BA60009C8F;
	fma.rn.f64 	%fd1814, %fd1813, %fd1792, 0d3F5F1C71C62B05A2;
	fma.rn.f64 	%fd1815, %fd1814, %fd1792, 0d3F76DB6DB6DC9F2C;
	fma.rn.f64 	%fd1816, %fd1815, %fd1792, 0d3F9333333333329C;
	fma.rn.f64 	%fd1817, %fd1816, %fd1792, 0d3FB5555555555555;
	setp.lt.s32 	%p161, %r482, 1;
	mov.f64 	%fd1818, 0d0000000000000000;
	mul.rn.f64 	%fd1819, %fd260, %fd1818;
	mul.f64 	%fd1820, %fd1792, %fd1817;
	fma.rn.f64 	%fd1821, %fd1820, %fd1805, %fd1805;
	selp.f64 	%fd1822, %fd1819, %fd1821, %p161;
	setp.lt.s32 	%p162, %r482, 0;
	mov.f64 	%fd1823, 0d7FF0000000000000;
	mul.rn.f64 	%fd1824, %fd1822, %fd1823;
	selp.f64 	%fd1825, %fd1824, %fd1822, %p162;
	setp.lt.s32 	%p163, %r131, 0;
	mov.f64 	%fd1826, 0dBCA1A62633145C07;
	add.rn.f64 	%fd1827, %fd1825, %fd1826;
	neg.f64 	%fd1828, %fd1827;
	mov.f64 	%fd1829, 0d400921FB54442D18;
	add.rn.f64 	%fd1830, %fd1829, %fd1828;
	selp.f64 	%fd3360, %fd1830, %fd1825, %p163;
$L__BB2_181:
	mul.f64 	%fd1852, %fd3360, 0d404CA5DC1A63C1F5;
	setp.gt.f64 	%p165, %fd257, 0d0000000000000000;
	neg.f64 	%fd1853, %fd1852;
	selp.f64 	%fd3339, %fd1853, %fd1852, %p165;
	setp.eq.s32 	%p166, %r758, 1;
	@%p166 bra 	$L__BB2_197;
	ld.local.f64 	%fd1854, [%rd3+8];
	mul.f64 	%fd267, %fd1854, 0d3F91DF46A2529D3A;
	abs.f64 	%fd268, %fd267;
	setp.eq.f64 	%p167, %fd268, 0d7FF0000000000000;
	@%p167 bra 	$L__BB2_186;
	mul.f64 	%fd1855, %fd267, 0d3FE45F306DC9C883;
	cvt.rni.s32.f64 	%r762, %fd1855;
	cvt.rn.f64.s32 	%fd1856, %r762;
	fma.rn.f64 	%fd1857, %fd1856, 0dBFF921FB54442D18, %fd267;
	fma.rn.f64 	%fd1858, %fd1856, 0dBC91A62633145C00, %fd1857;
	fma.rn.f64 	%fd3362, %fd1856, 0dB97B839A252049C0, %fd1858;
	setp.ltu.f64 	%p168, %fd268, 0d41E0000000000000;
	@%p168 bra 	$L__BB2_185;
	{ // callseq 1609, 0
	.param .b64 param0;
	st.param.f64 	[param0], %fd267;
	.param .align 16 .b8 retval0[16];
	call.uni (retval0), 
	__internal_trig_reduction_slowpathd, 
	(
	param0
	);
	ld.param.f64 	%fd3362, [retval0];
	ld.param.b32 	%r762, [retval0+8];
	} // callseq 1609
$L__BB2_185:
	add.s32 	%r763, %r762, 1;
	bra.uni 	$L__BB2_187;
$L__BB2_186:
	mov.f64 	%fd1860, 0d0000000000000000;
	mul.rn.f64 	%fd3362, %fd267, %fd1860;
	mov.b32 	%r763, 1;
$L__BB2_187:
	shl.b32 	%r492, %r763, 6;
	cvt.u64.u32 	%rd165, %r492;
	and.b64  	%rd166, %rd165, 64;
	mov.u64 	%rd167, __cudart_sin_cos_coeffs;
	add.s64 	%rd168, %rd167, %rd166;
	mul.rn.f64 	%fd1861, %fd3362, %fd3362;
	and.b32  	%r493, %r763, 1;
	setp.eq.b32 	%p170, %r493, 1;
	selp.f64 	%fd1862, 0dBDA8FF8320FD8164, 0d3DE5DB65F9785EBA, %p170;
	ld.global.nc.v2.f64 	{%fd1863, %fd1864}, [%rd168];
	fma.rn.f64 	%fd1865, %fd1862, %fd1861, %fd1863;
	fma.rn.f64 	%fd1866, %fd1865, %fd1861, %fd1864;
	ld.global.nc.v2.f64 	{%fd1867, %fd1868}, [%rd168+16];
	fma.rn.f64 	%fd1869, %fd1866, %fd1861, %fd1867;
	fma.rn.f64 	%fd1870, %fd1869, %fd1861, %fd1868;
	ld.global.nc.v2.f64 	{%fd1871, %fd1872}, [%rd168+32];
	fma.rn.f64 	%fd1873, %fd1870, %fd1861, %fd1871;
	fma.rn.f64 	%fd1874, %fd1873, %fd1861, %fd1872;
	fma.rn.f64 	%fd1875, %fd1874, %fd3362, %fd3362;
	fma.rn.f64 	%fd1876, %fd1874, %fd1861, 0d3FF0000000000000;
	selp.f64 	%fd1877, %fd1876, %fd1875, %p170;
	and.b32  	%r494, %r763, 2;
	setp.eq.s32 	%p171, %r494, 0;
	mov.f64 	%fd1878, 0d0000000000000000;
	sub.f64 	%fd1879, %fd1878, %fd1877;
	selp.f64 	%fd274, %fd1877, %fd1879, %p171;
	@%p167 bra 	$L__BB2_190;
	mul.f64 	%fd1880, %fd267, 0d3FE45F306DC9C883;
	cvt.rni.s32.f64 	%r764, %fd1880;
	cvt.rn.f64.s32 	%fd1881, %r764;
	fma.rn.f64 	%fd1882, %fd1881, 0dBFF921FB54442D18, %fd267;
	fma.rn.f64 	%fd1883, %fd1881, 0dBC91A62633145C00, %fd1882;
	fma.rn.f64 	%fd3363, %fd1881, 0dB97B839A252049C0, %fd1883;
	setp.ltu.f64 	%p172, %fd268, 0d41E0000000000000;
	@%p172 bra 	$L__BB2_191;
	{ // callseq 1610, 0
	.param .b64 param0;
	st.param.f64 	[param0], %fd267;
	.param .align 16 .b8 retval0[16];
	call.uni (retval0), 
	__internal_trig_reduction_slowpathd, 
	(
	param0
	);
	ld.param.f64 	%fd3363, [retval0];
	ld.param.b32 	%r764, [retval0+8];
	} // callseq 1610
	bra.uni 	$L__BB2_191;
$L__BB2_190:
	mov.f64 	%fd1885, 0d0000000000000000;
	mul.rn.f64 	%fd3363, %fd267, %fd1885;
	mov.b32 	%r764, 0;
$L__BB2_191:
	shl.b32 	%r497, %r764, 6;
	cvt.u64.u32 	%rd169, %r497;
	and.b64  	%rd170, %rd169, 64;
	mov.u64 	%rd171, __cudart_sin_cos_coeffs;
	add.s64 	%rd172, %rd171, %rd170;
	mul.rn.f64 	%fd1886, %fd3363, %fd3363;
	and.b32  	%r498, %r764, 1;
	setp.eq.b32 	%p173, %r498, 1;
	selp.f64 	%fd1887, 0dBDA8FF8320FD8164, 0d3DE5DB65F9785EBA, %p173;
	ld.global.nc.v2.f64 	{%fd1888, %fd1889}, [%rd172];
	fma.rn.f64 	%fd1890, %fd1887, %fd1886, %fd1888;
	fma.rn.f64 	%fd1891, %fd1890, %fd1886, %fd1889;
	ld.global.nc.v2.f64 	{%fd1892, %fd1893}, [%rd172+16];
	fma.rn.f64 	%fd1894, %fd1891, %fd1886, %fd1892;
	fma.rn.f64 	%fd1895, %fd1894, %fd1886, %fd1893;
	ld.global.nc.v2.f64 	{%fd1896, %fd1897}, [%rd172+32];
	fma.rn.f64 	%fd1898, %fd1895, %fd1886, %fd1896;
	fma.rn.f64 	%fd1899, %fd1898, %fd1886, %fd1897;
	fma.rn.f64 	%fd1900, %fd1899, %fd3363, %fd3363;
	fma.rn.f64 	%fd1901, %fd1899, %fd1886, 0d3FF0000000000000;
	selp.f64 	%fd1902, %fd1901, %fd1900, %p173;
	and.b32  	%r499, %r764, 2;
	setp.eq.s32 	%p174, %r499, 0;
	mov.f64 	%fd1903, 0d0000000000000000;
	sub.f64 	%fd1904, %fd1903, %fd1902;
	selp.f64 	%fd1905, %fd1902, %fd1904, %p174;
	mul.f64 	%fd1906, %fd161, %fd274;
	fma.rn.f64 	%fd1907, %fd160, %fd1905, %fd1906;
	fma.rn.f64 	%fd279, %fd162, 0d0000000000000000, %fd1907;
	mul.f64 	%fd1908, %fd258, %fd258;
	fma.rn.f64 	%fd1909, %fd279, %fd279, %fd1908;
	sqrt.rn.f64 	%fd1910, %fd1909;
	div.rn.f64 	%fd280, %fd258, %fd1910;
	{
	.reg .b32 %temp; 
	mov.b64 	{%temp, %r140}, %fd280;
	}
	abs.f64 	%fd281, %fd280;
	{
	.reg .b32 %temp; 
	mov.b64 	{%temp, %r500}, %fd281;
	}
	setp.lt.s32 	%p175, %r500, 1071801958;
	@%p175 bra 	$L__BB2_193;
	mov.f64 	%fd1911, 0d3FF0000000000000;
	sub.f64 	%fd1912, %fd1911, %fd281;
	{
	.reg .b32 %temp; 
	mov.b64 	{%r501, %temp}, %fd1912;
	}
	{
	.reg .b32 %temp; 
	mov.b64 	{%temp, %r502}, %fd1912;
	}
	add.s32 	%r503, %r502, -1048576;
	mov.b64 	%fd1913, {%r501, %r503};
	rsqrt.approx.ftz.f64 	%fd1914, %fd1913;
	{
	.reg .b32 %temp; 
	mov.b64 	{%r504, %temp}, %fd1914;
	}
	{
	.reg .b32 %temp; 
	mov.b64 	{%temp, %r505}, %fd1914;
	}
	add.s32 	%r506, %r505, -1048576;
	mov.b64 	%fd1915, {%r504, %r506};
	mul.f64 	%fd1916, %fd1913, %fd1914;
	neg.f64 	%fd1917, %fd1916;
	fma.rn.f64 	%fd1918, %fd1916, %fd1917, %fd1913;
	fma.rn.f64 	%fd1919, %fd1918, %fd1915, %fd1916;
	neg.f64 	%fd1920, %fd1919;
	fma.rn.f64 	%fd1921, %fd1914, %fd1920, 0d3FF0000000000000;
	fma.rn.f64 	%fd1922, %fd1921, %fd1915, %fd1915;
	fma.rn.f64 	%fd1923, %fd1919, %fd1920, %fd1913;
	fma.rn.f64 	%fd1924, %fd1923, %fd1922, %fd1919;
	{
	.reg .b32 %temp; 
	mov.b64 	{%r507, %temp}, %fd1924;
	}
	{
	.reg .b32 %temp; 
	mov.b64 	{%temp, %r508}, %fd1924;
	}
	add.s32 	%r509, %r508, 1048576;
	mov.b64 	%fd1925, {%r507, %r509};
	fma.rn.f64 	%fd1926, %fd1912, 0d3EC715B371155F70, 0dBEBAC2FE66FAAC4B;
	fma.rn.f64 	%fd1927, %fd1926, %fd1912, 0d3ED9A9B88EFCD9B8;
	fma.rn.f64 	%fd1928, %fd1927, %fd1912, 0d3EDD0F40A8A0C4C3;
	fma.rn.f64 	%fd1929, %fd1928, %fd1912, 0d3EF46D4CFA9E0E1F;
	fma.rn.f64 	%fd1930, %fd1929, %fd1912, 0d3F079C168D1E2422;
	fma.rn.f64 	%fd1931, %fd1930, %fd1912, 0d3F1C9A88C3BCA540;
	fma.rn.f64 	%fd1932, %fd1931, %fd1912, 0d3F31C4E64BD476DF;
	fma.rn.f64 	%fd1933, %fd1932, %fd1912, 0d3F46E8BA60009C8F;
	fma.rn.f64 	%fd1934, %fd1933, %fd1912, 0d3F5F1C71C62B05A2;
	fma.rn.f64 	%fd1935, %fd1934, %fd1912, 0d3F76DB6DB6DC9F2C;
	fma.rn.f64 	%fd1936, %fd1935, %fd1912, 0d3F9333333333329C;
	fma.rn.f64 	%fd1937, %fd1936, %fd1912, 0d3FB5555555555555;
	setp.lt.s32 	%p176, %r502, 1;
	mov.f64 	%fd1938, 0d0000000000000000;
	mul.rn.f64 	%fd1939, %fd281, %fd1938;
	mul.f64 	%fd1940, %fd1912, %fd1937;
	fma.rn.f64 	%fd1941, %fd1940, %fd1925, %fd1925;
	selp.f64 	%fd1942, %fd1939, %fd1941, %p176;
	setp.lt.s32 	%p177, %r502, 0;
	mov.f64 	%fd1943, 0d7FF0000000000000;
	mul.rn.f64 	%fd1944, %fd1942, %fd1943;
	selp.f64 	%fd1945, %fd1944, %fd1942, %p177;
	setp.lt.s32 	%p178, %r140, 0;
	mov.f64 	%fd1946, 0dBCA1A62633145C07;
	add.rn.f64 	%fd1947, %fd1945, %fd1946;
	neg.f64 	%fd1948, %fd1947;
	mov.f64 	%fd1949, 0d400921FB54442D18;
	add.rn.f64 	%fd1950, %fd1949, %fd1948;
	selp.f64 	%fd3364, %fd1950, %fd1945, %p178;
	bra.uni 	$L__BB2_196;
$L__BB2_193:
	mul.f64 	%fd1951, %fd280, %fd280;
	fma.rn.f64 	%fd1952, %fd1951, 0d3FB0066BDC1895E9, 0dBFB3823B180754AF;
	fma.rn.f64 	%fd1953, %fd1952, %fd1951, 0d3FB11E52CC2F79AE;
	fma.rn.f64 	%fd1954, %fd1953, %fd1951, 0dBF924EAF3526861B;
	fma.rn.f64 	%fd1955, %fd1954, %fd1951, 0d3F91DF02A31E6CB7;
	fma.rn.f64 	%fd1956, %fd1955, %fd1951, 0d3F847D18B0EEC6CC;
	fma.rn.f64 	%fd1957, %fd1956, %fd1951, 0d3F8D0AF961BA53B0;
	fma.rn.f64 	%fd1958, %fd1957, %fd1951, 0d3F91BF7734CF1C48;
	fma.rn.f64 	%fd1959, %fd1958, %fd1951, 0d3F96E91483144EF7;
	fma.rn.f64 	%fd1960, %fd1959, %fd1951, 0d3F9F1C6E0A4F9F81;
	fma.rn.f64 	%fd1961, %fd1960, %fd1951, 0d3FA6DB6DC27FA92B;
	fma.rn.f64 	%fd1962, %fd1961, %fd1951, 0d3FB333333320F91B;
	fma.rn.f64 	%fd1963, %fd1962, %fd1951, 0d3FC5555555555F4D;
	mul.f64 	%fd1964, %fd1951, %fd1963;
	fma.rn.f64 	%fd283, %fd1964, %fd281, %fd281;
	setp.lt.s32 	%p179, %r140, 0;
	@%p179 bra 	$L__BB2_195;
	mov.f64 	%fd1965, 0dBC91A62633145C07;
	add.rn.f64 	%fd1966, %fd283, %fd1965;
	neg.f64 	%fd1967, %fd1966;
	mov.f64 	%fd1968, 0d3FF921FB54442D18;
	add.rn.f64 	%fd3364, %fd1968, %fd1967;
	bra.uni 	$L__BB2_196;
$L__BB2_195:
	mov.f64 	%fd1969, 0d3C91A62633145C07;
	add.rn.f64 	%fd1970, %fd283, %fd1969;
	mov.f64 	%fd1971, 0d3FF921FB54442D18;
	add.rn.f64 	%fd3364, %fd1971, %fd1970;
$L__BB2_196:
	mul.f64 	%fd1972, %fd3364, 0d404CA5DC1A63C1F5;
	setp.gt.f64 	%p180, %fd279, 0d0000000000000000;
	neg.f64 	%fd1973, %fd1972;
	selp.f64 	%fd3340, %fd1973, %fd1972, %p180;
$L__BB2_197:
	mul.lo.s32 	%r510, %r741, 7;
	mul.wide.u32 	%rd173, %r510, 8;
	add.s64 	%rd174, %rd6, %rd173;
	ld.global.f64 	%fd1974, [%rd174+32];
	mul.f64 	%fd1975, %fd1974, %fd160;
	div.rn.f64 	%fd290, %fd1975, %fd165;
	mul.f64 	%fd1976, %fd1974, %fd161;
	div.rn.f64 	%fd291, %fd1976, %fd165;
	mul.f64 	%fd1977, %fd1974, %fd162;
	div.rn.f64 	%fd292, %fd1977, %fd165;
	ld.global.f64 	%fd293, [%rd174+48];
	@%p151 bra 	$L__BB2_243;
	shl.b32 	%r511, %r741, 1;
	or.b32  	%r512, %r511, 1;
	cvt.rn.f64.u32 	%fd3371, %r512;
	neg.f64 	%fd295, %fd293;
	abs.f64 	%fd1978, %fd3339;
	mov.f64 	%fd1979, 0d4066800000000000;
	sub.f64 	%fd1980, %fd1979, %fd1978;
	min.f64 	%fd1981, %fd1978, %fd1980;
	setp.lt.f64 	%p182, %fd1981, %fd152;
	@%p182 bra 	$L__BB2_220;
	mul.f64 	%fd296, %fd3339, 0d3F91DF46A2529D3A;
	abs.f64 	%fd297, %fd296;
	setp.neu.f64 	%p183, %fd297, 0d7FF0000000000000;
	@%p183 bra 	$L__BB2_201;
	mov.f64 	%fd1987, 0d0000000000000000;
	mul.rn.f64 	%fd3367, %fd296, %fd1987;
	mov.b32 	%r765, 0;
	bra.uni 	$L__BB2_203;
$L__BB2_201:
	mul.f64 	%fd1982, %fd296, 0d3FE45F306DC9C883;
	cvt.rni.s32.f64 	%r765, %fd1982;
	cvt.rn.f64.s32 	%fd1983, %r765;
	fma.rn.f64 	%fd1984, %fd1983, 0dBFF921FB54442D18, %fd296;
	fma.rn.f64 	%fd1985, %fd1983, 0dBC91A62633145C00, %fd1984;
	fma.rn.f64 	%fd3367, %fd1983, 0dB97B839A252049C0, %fd1985;
	setp.ltu.f64 	%p184, %fd297, 0d41E0000000000000;
	@%p184 bra 	$L__BB2_203;
	{ // callseq 1611, 0
	.param .b64 param0;
	st.param.f64 	[param0], %fd296;
	.param .align 16 .b8 retval0[16];
	call.uni (retval0), 
	__internal_trig_reduction_slowpathd, 
	(
	param0
	);
	ld.param.f64 	%fd3367, [retval0];
	ld.param.b32 	%r765, [retval0+8];
	} // callseq 1611
$L__BB2_203:
	shl.b32 	%r515, %r765, 6;
	cvt.u64.u32 	%rd175, %r515;
	and.b64  	%rd176, %rd175, 64;
	mov.u64 	%rd177, __cudart_sin_cos_coeffs;
	add.s64 	%rd178, %rd177, %rd176;
	mul.rn.f64 	%fd1988, %fd3367, %fd3367;
	and.b32  	%r516, %r765, 1;
	setp.eq.b32 	%p186, %r516, 1;
	selp.f64 	%fd1989, 0dBDA8FF8320FD8164, 0d3DE5DB65F9785EBA, %p186;
	ld.global.nc.v2.f64 	{%fd1990, %fd1991}, [%rd178];
	fma.rn.f64 	%fd1992, %fd1989, %fd1988, %fd1990;
	fma.rn.f64 	%fd1993, %fd1992, %fd1988, %fd1991;
	ld.global.nc.v2.f64 	{%fd1994, %fd1995}, [%rd178+16];
	fma.rn.f64 	%fd1996, %fd1993, %fd1988, %fd1994;
	fma.rn.f64 	%fd1997, %fd1996, %fd1988, %fd1995;
	ld.global.nc.v2.f64 	{%fd1998, %fd1999}, [%rd178+32];
	fma.rn.f64 	%fd2000, %fd1997, %fd1988, %fd1998;
	fma.rn.f64 	%fd2001, %fd2000, %fd1988, %fd1999;
	fma.rn.f64 	%fd2002, %fd2001, %fd3367, %fd3367;
	fma.rn.f64 	%fd2003, %fd2001, %fd1988, 0d3FF0000000000000;
	selp.f64 	%fd2004, %fd2003, %fd2002, %p186;
	and.b32  	%r517, %r765, 2;
	setp.eq.s32 	%p187, %r517, 0;
	mov.f64 	%fd2005, 0d0000000000000000;
	sub.f64 	%fd2006, %fd2005, %fd2004;
	selp.f64 	%fd2007, %fd2004, %fd2006, %p187;
	mul.f64 	%fd302, %fd2007, %fd295;
	@%p183 bra 	$L__BB2_205;
	mov.f64 	%fd2013, 0d0000000000000000;
	mul.rn.f64 	%fd3369, %fd296, %fd2013;
	mov.b32 	%r767, 1;
	bra.uni 	$L__BB2_208;
$L__BB2_205:
	mul.f64 	%fd2008, %fd296, 0d3FE45F306DC9C883;
	cvt.rni.s32.f64 	%r766, %fd2008;
	cvt.rn.f64.s32 	%fd2009, %r766;
	fma.rn.f64 	%fd2010, %fd2009, 0dBFF921FB54442D18, %fd296;
	fma.rn.f64 	%fd2011, %fd2009, 0dBC91A62633145C00, %fd2010;
	fma.rn.f64 	%fd3369, %fd2009, 0dB97B839A252049C0, %fd2011;
	setp.ltu.f64 	%p188, %fd297, 0d41E0000000000000;
	@%p188 bra 	$L__BB2_207;
	{ // callseq 1612, 0
	.param .b64 param0;
	st.param.f64 	[param0], %fd296;
	.param .align 16 .b8 retval0[16];
	call.uni (retval0), 
	__internal_trig_reduction_slowpathd, 
	(
	param0
	);
	ld.param.f64 	%fd3369, [retval0];
	ld.param.b32 	%r766, [retval0+8];
	} // callseq 1612
$L__BB2_207:
	add.s32 	%r767, %r766, 1;
$L__BB2_208:
	shl.b32 	%r520, %r741, 1;
	or.b32  	%r521, %r520, 1;
	cvt.rn.f64.u32 	%fd3371, %r521;
	setp.lt.s32 	%p189, %r77, 1;
	shl.b32 	%r522, %r767, 6;
	cvt.u64.u32 	%rd179, %r522;
	and.b64  	%rd180, %rd179, 64;
	mov.u64 	%rd181, __cudart_sin_cos_coeffs;
	add.s64 	%rd182, %rd181, %rd180;
	mul.rn.f64 	%fd2014, %fd3369, %fd3369;
	and.b32  	%r523, %r767, 1;
	setp.eq.b32 	%p190, %r523, 1;
	selp.f64 	%fd2015, 0dBDA8FF8320FD8164, 0d3DE5DB65F9785EBA, %p190;
	ld.global.nc.v2.f64 	{%fd2016, %fd2017}, [%rd182];
	fma.rn.f64 	%fd2018, %fd2015, %fd2014, %fd2016;
	fma.rn.f64 	%fd2019, %fd2018, %fd2014, %fd2017;
	ld.global.nc.v2.f64 	{%fd2020, %fd2021}, [%rd182+16];
	fma.rn.f64 	%fd2022, %fd2019, %fd2014, %fd2020;
	fma.rn.f64 	%fd2023, %fd2022, %fd2014, %fd2021;
	ld.global.nc.v2.f64 	{%fd2024, %fd2025}, [%rd182+32];
	fma.rn.f64 	%fd2026, %fd2023, %fd2014, %fd2024;
	fma.rn.f64 	%fd2027, %fd2026, %fd2014, %fd2025;
	fma.rn.f64 	%fd2028, %fd2027, %fd3369, %fd3369;
	fma.rn.f64 	%fd2029, %fd2027, %fd2014, 0d3FF0000000000000;
	selp.f64 	%fd2030, %fd2029, %fd2028, %p190;
	and.b32  	%r524, %r767, 2;
	setp.eq.s32 	%p191, %r524, 0;
	mov.f64 	%fd2031, 0d0000000000000000;
	sub.f64 	%fd2032, %fd2031, %fd2030;
	selp.f64 	%fd2033, %fd2030, %fd2032, %p191;
	mul.f64 	%fd309, %fd293, %fd2033;
	@%p189 bra 	$L__BB2_217;
	ld.local.f64 	%fd3370, [%rd3];
	mov.b32 	%r768, 0;
$L__BB2_210:
	ld.param.u64 	%rd286, [_Z15CalcAngleErrorsPdPiS0_S_S_S0_S_S_S_S_S_S_S0__param_3];
	mul.lo.s32 	%r526, %r768, 6;
	cvta.to.global.u64 	%rd183, %rd286;
	mul.wide.u32 	%rd184, %r526, 8;
	add.s64 	%rd12, %rd183, %rd184;
	ld.global.f64 	%fd2034, [%rd12+32];
	setp.leu.f64 	%p192, %fd3370, %fd2034;
	@%p192 bra 	$L__BB2_216;
	ld.global.f64 	%fd2035, [%rd12+40];
	setp.geu.f64 	%p193, %fd3370, %fd2035;
	@%p193 bra 	$L__BB2_216;
	ld.global.f64 	%fd2036, [%rd12];
	setp.leu.f64 	%p194, %fd302, %fd2036;
	@%p194 bra 	$L__BB2_216;
	ld.global.f64 	%fd2037, [%rd12+8];
	setp.geu.f64 	%p195, %fd302, %fd2037;
	@%p195 bra 	$L__BB2_216;
	ld.global.f64 	%fd2038, [%rd12+16];
	setp.leu.f64 	%p196, %fd309, %fd2038;
	@%p196 bra 	$L__BB2_216;
	ld.global.f64 	%fd2039, [%rd12+24];
	setp.lt.f64 	%p197, %fd309, %fd2039;
	mov.b32 	%r779, 1;
	@%p197 bra 	$L__BB2_219;
$L__BB2_216:
	add.s32 	%r768, %r768, 1;
	setp.ne.s32 	%p198, %r768, %r77;
	mov.b32 	%r779, 0;
	@%p198 bra 	$L__BB2_210;
$L__BB2_217:
	mov.u32 	%r151, %r779;
	setp.eq.s32 	%p199, %r151, 0;
	mov.b32 	%r779, 0;
	@%p199 bra 	$L__BB2_220;
	ld.local.f64 	%fd3370, [%rd3];
	mov.u32 	%r779, %r151;
$L__BB2_219:
	shl.b32 	%r530, %r780, 3;
	mul.wide.s32 	%rd185, %r530, 8;
	add.s64 	%rd186, %rd11, %rd185;
	st.global.f64 	[%rd186], %fd302;
	st.global.f64 	[%rd186+8], %fd309;
	st.global.f64 	[%rd186+16], %fd3370;
	st.global.f64 	[%rd186+24], %fd290;
	st.global.f64 	[%rd186+32], %fd291;
	st.global.f64 	[%rd186+40], %fd292;
	mul.lo.s32 	%r531, %r741, 7;
	mul.wide.u32 	%rd187, %r531, 8;
	add.s64 	%rd188, %rd6, %rd187;
	ld.global.f64 	%fd2040, [%rd188+24];
	st.global.f64 	[%rd186+48], %fd2040;
	st.global.f64 	[%rd186+56], %fd3371;
	add.f64 	%fd3371, %fd3371, 0d3FF0000000000000;
	add.s32 	%r780, %r780, 1;
$L__BB2_220:
	setp.eq.s32 	%p200, %r758, 1;
	@%p200 bra 	$L__BB2_243;
	abs.f64 	%fd2041, %fd3340;
	mov.f64 	%fd2042, 0d4066800000000000;
	sub.f64 	%fd2043, %fd2042, %fd2041;
	min.f64 	%fd2044, %fd2041, %fd2043;
	setp.lt.f64 	%p201, %fd2044, %fd152;
	@%p201 bra 	$L__BB2_243;
	mul.f64 	%fd315, %fd3340, 0d3F91DF46A2529D3A;
	abs.f64 	%fd316, %fd315;
	setp.eq.f64 	%p202, %fd316, 0d7FF0000000000000;
	@%p202 bra 	$L__BB2_225;
	mul.f64 	%fd2045, %fd315, 0d3FE45F306DC9C883;
	cvt.rni.s32.f64 	%r773, %fd2045;
	cvt.rn.f64.s32 	%fd2046, %r773;
	fma.rn.f64 	%fd2047, %fd2046, 0dBFF921FB54442D18, %fd315;
	fma.rn.f64 	%fd2048, %fd2046, 0dBC91A62633145C00, %fd2047;
	fma.rn.f64 	%fd3372, %fd2046, 0dB97B839A252049C0, %fd2048;
	setp.ltu.f64 	%p203, %fd316, 0d41E0000000000000;
	@%p203 bra 	$L__BB2_226;
	{ // callseq 1613, 0
	.param .b64 param0;
	st.param.f64 	[param0], %fd315;
	.param .align 16 .b8 retval0[16];
	call.uni (retval0), 
	__internal_trig_reduction_slowpathd, 
	(
	param0
	);
	ld.param.f64 	%fd3372, [retval0];
	ld.param.b32 	%r773, [retval0+8];
	} // callseq 1613
	bra.uni 	$L__BB2_226;
$L__BB2_225:
	mov.f64 	%fd2050, 0d0000000000000000;
	mul.rn.f64 	%fd3372, %fd315, %fd2050;
	mov.b32 	%r773, 0;
$L__BB2_226:
	shl.b32 	%r534, %r773, 6;
	cvt.u64.u32 	%rd189, %r534;
	and.b64  	%rd190, %rd189, 64;
	add.s64 	%rd192, %rd39, %rd190;
	mul.rn.f64 	%fd2051, %fd3372, %fd3372;
	and.b32  	%r535, %r773, 1;
	setp.eq.b32 	%p205, %r535, 1;
	selp.f64 	%fd2052, 0dBDA8FF8320FD8164, 0d3DE5DB65F9785EBA, %p205;
	ld.global.nc.v2.f64 	{%fd2053, %fd2054}, [%rd192];
	fma.rn.f64 	%fd2055, %fd2052, %fd2051, %fd2053;
	fma.rn.f64 	%fd2056, %fd2055, %fd2051, %fd2054;
	ld.global.nc.v2.f64 	{%fd2057, %fd2058}, [%rd192+16];
	fma.rn.f64 	%fd2059, %fd2056, %fd2051, %fd2057;
	fma.rn.f64 	%fd2060, %fd2059, %fd2051, %fd2058;
	ld.global.nc.v2.f64 	{%fd2061, %fd2062}, [%rd192+32];
	fma.rn.f64 	%fd2063, %fd2060, %fd2051, %fd2061;
	fma.rn.f64 	%fd2064, %fd2063, %fd2051, %fd2062;
	fma.rn.f64 	%fd2065, %fd2064, %fd3372, %fd3372;
	fma.rn.f64 	%fd2066, %fd2064, %fd2051, 0d3FF0000000000000;
	selp.f64 	%fd2067, %fd2066, %fd2065, %p205;
	and.b32  	%r536, %r773, 2;
	setp.eq.s32 	%p206, %r536, 0;
	mov.f64 	%fd2068, 0d0000000000000000;
	sub.f64 	%fd2069, %fd2068, %fd2067;
	selp.f64 	%fd2070, %fd2067, %fd2069, %p206;
	mul.f64 	%fd321, %fd2070, %fd295;
	@%p202 bra 	$L__BB2_230;
	mul.f64 	%fd2071, %fd315, 0d3FE45F306DC9C883;
	cvt.rni.s32.f64 	%r774, %fd2071;
	cvt.rn.f64.s32 	%fd2072, %r774;
	fma.rn.f64 	%fd2073, %fd2072, 0dBFF921FB54442D18, %fd315;
	fma.rn.f64 	%fd2074, %fd2072, 0dBC91A62633145C00, %fd2073;
	fma.rn.f64 	%fd3374, %fd2072, 0dB97B839A252049C0, %fd2074;
	setp.ltu.f64 	%p207, %fd316, 0d41E0000000000000;
	@%p207 bra 	$L__BB2_229;
	{ // callseq 1614, 0
	.param .b64 param0;
	st.param.f64 	[param0], %fd315;
	.param .align 16 .b8 retval0[16];
	call.uni (retval0), 
	__internal_trig_reduction_slowpathd, 
	(
	param0
	);
	ld.param.f64 	%fd3374, [retval0];
	ld.param.b32 	%r774, [retval0+8];
	} // callseq 1614
$L__BB2_229:
	add.s32 	%r775, %r774, 1;
	bra.uni 	$L__BB2_231;
$L__BB2_230:
	mov.f64 	%fd2076, 0d0000000000000000;
	mul.rn.f64 	%fd3374, %fd315, %fd2076;
	mov.b32 	%r775, 1;
$L__BB2_231:
	setp.lt.s32 	%p208, %r77, 1;
	shl.b32 	%r539, %r775, 6;
	cvt.u64.u32 	%rd193, %r539;
	and.b64  	%rd194, %rd193, 64;
	mov.u64 	%rd195, __cudart_sin_cos_coeffs;
	add.s64 	%rd196, %rd195, %rd194;
	mul.rn.f64 	%fd2077, %fd3374, %fd3374;
	and.b32  	%r540, %r775, 1;
	setp.eq.b32 	%p209, %r540, 1;
	selp.f64 	%fd2078, 0dBDA8FF8320FD8164, 0d3DE5DB65F9785EBA, %p209;
	ld.global.nc.v2.f64 	{%fd2079, %fd2080}, [%rd196];
	fma.rn.f64 	%fd2081, %fd2078, %fd2077, %fd2079;
	fma.rn.f64 	%fd2082, %fd2081, %fd2077, %fd2080;
	ld.global.nc.v2.f64 	{%fd2083, %fd2084}, [%rd196+16];
	fma.rn.f64 	%fd2085, %fd2082, %fd2077, %fd2083;
	fma.rn.f64 	%fd2086, %fd2085, %fd2077, %fd2084;
	ld.global.nc.v2.f64 	{%fd2087, %fd2088}, [%rd196+32];
	fma.rn.f64 	%fd2089, %fd2086, %fd2077, %fd2087;
	fma.rn.f64 	%fd2090, %fd2089, %fd2077, %fd2088;
	fma.rn.f64 	%fd2091, %fd2090, %fd3374, %fd3374;
	fma.rn.f64 	%fd2092, %fd2090, %fd2077, 0d3FF0000000000000;
	selp.f64 	%fd2093, %fd2092, %fd2091, %p209;
	and.b32  	%r541, %r775, 2;
	setp.eq.s32 	%p210, %r541, 0;
	mov.f64 	%fd2094, 0d0000000000000000;
	sub.f64 	%fd2095, %fd2094, %fd2093;
	selp.f64 	%fd2096, %fd2093, %fd2095, %p210;
	mul.f64 	%fd327, %fd293, %fd2096;
	@%p208 bra 	$L__BB2_240;
	ld.local.f64 	%fd3375, [%rd3+8];
	mov.b32 	%r776, 0;
$L__BB2_233:
	ld.param.u64 	%rd287, [_Z15CalcAngleErrorsPdPiS0_S_S_S0_S_S_S_S_S_S_S0__param_3];
	mul.lo.s32 	%r543, %r776, 6;
	cvta.to.global.u64 	%rd197, %rd287;
	mul.wide.u32 	%rd198, %r543, 8;
	add.s64 	%rd13, %rd197, %rd198;
	ld.global.f64 	%fd2097, [%rd13+32];
	setp.leu.f64 	%p211, %fd3375, %fd2097;
	@%p211 bra 	$L__BB2_239;
	ld.global.f64 	%fd2098, [%rd13+40];
	setp.geu.f64 	%p212, %fd3375, %fd2098;
	@%p212 bra 	$L__BB2_239;
	ld.global.f64 	%fd2099, [%rd13];
	setp.leu.f64 	%p213, %fd321, %fd2099;
	@%p213 bra 	$L__BB2_239;
	ld.global.f64 	%fd2100, [%rd13+8];
	setp.geu.f64 	%p214, %fd321, %fd2100;
	@%p214 bra 	$L__BB2_239;
	ld.global.f64 	%fd2101, [%rd13+16];
	setp.leu.f64 	%p215, %fd327, %fd2101;
	@%p215 bra 	$L__BB2_239;
	ld.global.f64 	%fd2102, [%rd13+24];
	setp.lt.f64 	%p216, %fd327, %fd2102;
	mov.b32 	%r779, 1;
	@%p216 bra 	$L__BB2_242;
$L__BB2_239:
	add.s32 	%r776, %r776, 1;
	setp.ne.s32 	%p217, %r776, %r77;
	mov.b32 	%r779, 0;
	@%p217 bra 	$L__BB2_233;
$L__BB2_240:
	mov.u32 	%r166, %r779;
	setp.eq.s32 	%p218, %r166, 0;
	mov.b32 	%r779, 0;
	@%p218 bra 	$L__BB2_243;
	ld.local.f64 	%fd3375, [%rd3+8];
	mov.u32 	%r779, %r166;
$L__BB2_242:
	shl.b32 	%r547, %r780, 3;
	mul.wide.s32 	%rd199, %r547, 8;
	add.s64 	%rd200, %rd11, %rd199;
	st.global.f64 	[%rd200], %fd321;
	st.global.f64 	[%rd200+8], %fd327;
	st.global.f64 	[%rd200+16], %fd3375;
	st.global.f64 	[%rd200+24], %fd290;
	st.global.f64 	[%rd200+32], %fd291;
	st.global.f64 	[%rd200+40], %fd292;
	mul.lo.s32 	%r548, %r741, 7;
	mul.wide.u32 	%rd201, %r548, 8;
	add.s64 	%rd202, %rd6, %rd201;
	ld.global.f64 	%fd2103, [%rd202+24];
	st.global.f64 	[%rd200+48], %fd2103;
	st.global.f64 	[%rd200+56], %fd3371;
	add.s32 	%r780, %r780, 1;
$L__BB2_243:
	ld.param.u64 	%rd285, [_Z15CalcAngleErrorsPdPiS0_S_S_S0_S_S_S_S_S_S_S0__param_2];
	add.s32 	%r741, %r741, 1;
	cvta.to.global.u64 	%rd203, %rd285;
	ld.global.u32 	%r549, [%rd203+4];
	setp.lt.s32 	%p219, %r741, %r549;
	@%p219 bra 	$L__BB2_98;
$L__BB2_244:
	setp.lt.s32 	%p220, %r50, 1;
	@%p220 bra 	$L__BB2_412;
	ld.param.u64 	%rd289, [_Z15CalcAngleErrorsPdPiS0_S_S_S0_S_S_S_S_S_S_S0__param_9];
	ld.param.u64 	%rd288, [_Z15CalcAngleErrorsPdPiS0_S_S_S0_S_S_S_S_S_S_S0__param_6];
	mov.f64 	%fd2104, 0d0000000000000000;
	mul.rn.f64 	%fd2105, %fd2104, %fd2104;
	fma.rn.f64 	%fd2106, %fd2105, 0dBDA8FF8320FD8164, 0d3E21EEA7C1EF8528;
	fma.rn.f64 	%fd2107, %fd2106, %fd2105, 0dBE927E4F8E06E6D9;
	fma.rn.f64 	%fd2108, %fd2107, %fd2105, 0d3EFA01A019DDBCE9;
	fma.rn.f64 	%fd2109, %fd2108, %fd2105, 0dBF56C16C16C15D47;
	fma.rn.f64 	%fd2110, %fd2109, %fd2105, 0d3FA5555555555551;
	fma.rn.f64 	%fd2111, %fd2110, %fd2105, 0dBFE0000000000000;
	fma.rn.f64 	%fd331, %fd2111, %fd2105, 0d3FF0000000000000;
	fma.rn.f64 	%fd2112, %fd2105, 0d3DE5DB65F9785EBA, 0dBE5AE5F12CB0D246;
	fma.rn.f64 	%fd2113, %fd2112, %fd2105, 0d3EC71DE369ACE392;
	fma.rn.f64 	%fd2114, %fd2113, %fd2105, 0dBF2A01A019DB62A1;
	fma.rn.f64 	%fd2115, %fd2114, %fd2105, 0d3F81111111110818;
	fma.rn.f64 	%fd2116, %fd2115, %fd2105, 0dBFC5555555555554;
	fma.rn.f64 	%fd2117, %fd2116, %fd2105, 0d0000000000000000;
	fma.rn.f64 	%fd332, %fd2117, 0d0000000000000000, 0d0000000000000000;
	cvt.rn.f64.u32 	%fd333, %r50;
	cvta.to.global.u64 	%rd14, %rd288;
	cvta.to.global.u64 	%rd15, %rd289;
	mul.lo.s32 	%r551, %r51, 22;
	cvt.s64.s32 	%rd16, %r551;
	mul.lo.s32 	%r552, %r51, 9;
	cvt.s64.s32 	%rd17, %r552;
	mov.b32 	%r782, 0;
	mov.u64 	%rd209, __cudart_sin_cos_coeffs;
$L__BB2_246:
	ld.param.u64 	%rd284, [_Z15CalcAngleErrorsPdPiS0_S_S_S0_S_S_S_S_S_S_S0__param_0];
	ld.global.f64 	%fd334, [%rd5];
	ld.global.f64 	%fd335, [%rd5+8];
	ld.global.f64 	%fd336, [%rd5+16];
	cvta.to.global.u64 	%rd18, %rd284;
	ld.global.f64 	%fd337, [%rd18];
	mul.lo.s32 	%r553, %r782, 9;
	cvt.u64.u32 	%rd204, %r553;
	add.s64 	%rd205, %rd17, %rd204;
	shl.b64 	%rd206, %rd205, 3;
	add.s64 	%rd19, %rd14, %rd206;
	ld.global.f64 	%fd338, [%rd19+40];
	ld.global.f64 	%fd339, [%rd19+48];
	ld.global.f64 	%fd3418, [%rd19+32];
	ld.global.f64 	%fd341, [%rd18+4160];
	mul.f64 	%fd342, %fd3418, 0d3F91DF46A2529D3A;
	abs.f64 	%fd343, %fd342;
	setp.neu.f64 	%p221, %fd343, 0d7FF0000000000000;
	@%p221 bra 	$L__BB2_248;
	mov.f64 	%fd2123, 0d0000000000000000;
	mul.rn.f64 	%fd3376, %fd342, %fd2123;
	mov.b32 	%r783, 0;
	bra.uni 	$L__BB2_250;
$L__BB2_248:
	mul.f64 	%fd2118, %fd342, 0d3FE45F306DC9C883;
	cvt.rni.s32.f64 	%r783, %fd2118;
	cvt.rn.f64.s32 	%fd2119, %r783;
	fma.rn.f64 	%fd2120, %fd2119, 0dBFF921FB54442D18, %fd342;
	fma.rn.f64 	%fd2121, %fd2119, 0dBC91A62633145C00, %fd2120;
	fma.rn.f64 	%fd3376, %fd2119, 0dB97B839A252049C0, %fd2121;
	setp.ltu.f64 	%p222, %fd343, 0d41E0000000000000;
	@%p222 bra 	$L__BB2_250;
	{ // callseq 1615, 0
	.param .b64 param0;
	st.param.f64 	[param0], %fd342;
	.param .align 16 .b8 retval0[16];
	call.uni (retval0), 
	__internal_trig_reduction_slowpathd, 
	(
	param0
	);
	ld.param.f64 	%fd3376, [retval0];
	ld.param.b32 	%r783, [retval0+8];
	} // callseq 1615
$L__BB2_250:
	shl.b32 	%r556, %r783, 6;
	cvt.u64.u32 	%rd207, %r556;
	and.b64  	%rd208, %rd207, 64;
	add.s64 	%rd210, %rd209, %rd208;
	mul.rn.f64 	%fd2124, %fd3376, %fd3376;
	and.b32  	%r557, %r783, 1;
	setp.eq.b32 	%p224, %r557, 1;
	selp.f64 	%fd2125, 0dBDA8FF8320FD8164, 0d3DE5DB65F9785EBA, %p224;
	ld.global.nc.v2.f64 	{%fd2126, %fd2127}, [%rd210];
	fma.rn.f64 	%fd2128, %fd2125, %fd2124, %fd2126;
	fma.rn.f64 	%fd2129, %fd2128, %fd2124, %fd2127;
	ld.global.nc.v2.f64 	{%fd2130, %fd2131}, [%rd210+16];
	fma.rn.f64 	%fd2132, %fd2129, %fd2124, %fd2130;
	fma.rn.f64 	%fd2133, %fd2132, %fd2124, %fd2131;
	ld.global.nc.v2.f64 	{%fd2134, %fd2135}, [%rd210+32];
	fma.rn.f64 	%fd2136, %fd2133, %fd2124, %fd2134;
	fma.rn.f64 	%fd2137, %fd2136, %fd2124, %fd2135;
	fma.rn.f64 	%fd2138, %fd2137, %fd3376, %fd3376;
	fma.rn.f64 	%fd2139, %fd2137, %fd2124, 0d3FF0000000000000;
	selp.f64 	%fd2140, %fd2139, %fd2138, %p224;
	and.b32  	%r558, %r783, 2;
	setp.eq.s32 	%p225, %r558, 0;
	mov.f64 	%fd2141, 0d0000000000000000;
	sub.f64 	%fd2142, %fd2141, %fd2140;
	selp.f64 	%fd348, %fd2140, %fd2142, %p225;
	@%p221 bra 	$L__BB2_252;
	mov.f64 	%fd2148, 0d0000000000000000;
	mul.rn.f64 	%fd3378, %fd342, %fd2148;
	mov.b32 	%r785, 1;
	bra.uni 	$L__BB2_255;
$L__BB2_252:
	mul.f64 	%fd2143, %fd342, 0d3FE45F306DC9C883;
	cvt.rni.s32.f64 	%r784, %fd2143;
	cvt.rn.f64.s32 	%fd2144, %r784;
	fma.rn.f64 	%fd2145, %fd2144, 0dBFF921FB54442D18, %fd342;
	fma.rn.f64 	%fd2146, %fd2144, 0dBC91A62633145C00, %fd2145;
	fma.rn.f64 	%fd3378, %fd2144, 0dB97B839A252049C0, %fd2146;
	setp.ltu.f64 	%p226, %fd343, 0d41E0000000000000;
	@%p226 bra 	$L__BB2_254;
	{ // callseq 1616, 0
	.param .b64 param0;
	st.param.f64 	[param0], %fd342;
	.param .align 16 .b8 retval0[16];
	call.uni (retval0), 
	__internal_trig_reduction_slowpathd, 
	(
	param0
	);
	ld.param.f64 	%fd3378, [retval0];
	ld.param.b32 	%r784, [retval0+8];
	} // callseq 1616
$L__BB2_254:
	add.s32 	%r785, %r784, 1;
$L__BB2_255:
	shl.b32 	%r561, %r785, 6;
	cvt.u64.u32 	%rd211, %r561;
	and.b64  	%rd212, %rd211, 64;
	add.s64 	%rd214, %rd209, %rd212;
	mul.rn.f64 	%fd2149, %fd3378, %fd3378;
	and.b32  	%r562, %r785, 1;
	setp.eq.b32 	%p227, %r562, 1;
	selp.f64 	%fd2150, 0dBDA8FF8320FD8164, 0d3DE5DB65F9785EBA, %p227;
	ld.global.nc.v2.f64 	{%fd2151, %fd2152}, [%rd214];
	fma.rn.f64 	%fd2153, %fd2150, %fd2149, %fd2151;
	fma.rn.f64 	%fd2154, %fd2153, %fd2149, %fd2152;
	ld.global.nc.v2.f64 	{%fd2155, %fd2156}, [%rd214+16];
	fma.rn.f64 	%fd2157, %fd2154, %fd2149, %fd2155;
	fma.rn.f64 	%fd2158, %fd2157, %fd2149, %fd2156;
	ld.global.nc.v2.f64 	{%fd2159, %fd2160}, [%rd214+32];
	fma.rn.f64 	%fd2161, %fd2158, %fd2149, %fd2159;
	fma.rn.f64 	%fd2162, %fd2161, %fd2149, %fd2160;
	fma.rn.f64 	%fd2163, %fd2162, %fd3378, %fd3378;
	fma.rn.f64 	%fd2164, %fd2162, %fd2149, 0d3FF0000000000000;
	selp.f64 	%fd2165, %fd2164, %fd2163, %p227;
	and.b32  	%r563, %r785, 2;
	setp.eq.s32 	%p228, %r563, 0;
	mov.f64 	%fd2166, 0d0000000000000000;
	sub.f64 	%fd2167, %fd2166, %fd2165;
	selp.f64 	%fd2168, %fd2165, %fd2167, %p228;
	mul.f64 	%fd2169, %fd334, %fd2168;
	mul.f64 	%fd2170, %fd335, %fd348;
	sub.f64 	%fd354, %fd2169, %fd2170;
	mul.f64 	%fd2171, %fd335, %fd2168;
	fma.rn.f64 	%fd355, %fd334, %fd348, %fd2171;
	mul.f64 	%fd356, %fd341, 0d3F91DF46A2529D3A;
	abs.f64 	%fd357, %fd356;
	setp.neu.f64 	%p229, %fd357, 0d7FF0000000000000;
	@%p229 bra 	$L__BB2_257;
	mov.f64 	%fd2177, 0d0000000000000000;
	mul.rn.f64 	%fd3380, %fd356, %fd2177;
	mov.b32 	%r787, 1;
	bra.uni 	$L__BB2_260;
$L__BB2_257:
	mul.f64 	%fd2172, %fd356, 0d3FE45F306DC9C883;
	cvt.rni.s32.f64 	%r786, %fd2172;
	cvt.rn.f64.s32 	%fd2173, %r786;
	fma.rn.f64 	%fd2174, %fd2173, 0dBFF921FB54442D18, %fd356;
	fma.rn.f64 	%fd2175, %fd2173, 0dBC91A62633145C00, %fd2174;
	fma.rn.f64 	%fd3380, %fd2173, 0dB97B839A252049C0, %fd2175;
	setp.ltu.f64 	%p230, %fd357, 0d41E0000000000000;
	@%p230 bra 	$L__BB2_259;
	{ // callseq 1617, 0
	.param .b64 param0;
	st.param.f64 	[param0], %fd356;
	.param .align 16 .b8 retval0[16];
	call.uni (retval0), 
	__internal_trig_reduction_slowpathd, 
	(
	param0
	);
	ld.param.f64 	%fd3380, [retval0];
	ld.param.b32 	%r786, [retval0+8];
	} // callseq 1617
$L__BB2_259:
	add.s32 	%r787, %r786, 1;
$L__BB2_260:
	shl.b32 	%r566, %r787, 6;
	cvt.u64.u32 	%rd215, %r566;
	and.b64  	%rd216, %rd215, 64;
	mov.u64 	%rd217, __cudart_sin_cos_coeffs;
	add.s64 	%rd218, %rd217, %rd216;
	mul.rn.f64 	%fd2178, %fd3380, %fd3380;
	and.b32  	%r567, %r787, 1;
	setp.eq.b32 	%p232, %r567, 1;
	selp.f64 	%fd2179, 0dBDA8FF8320FD8164, 0d3DE5DB65F9785EBA, %p232;
	ld.global.nc.v2.f64 	{%fd2180, %fd2181}, [%rd218];
	fma.rn.f64 	%fd2182, %fd2179, %fd2178, %fd2180;
	fma.rn.f64 	%fd2183, %fd2182, %fd2178, %fd2181;
	ld.global.nc.v2.f64 	{%fd2184, %fd2185}, [%rd218+16];
	fma.rn.f64 	%fd2186, %fd2183, %fd2178, %fd2184;
	fma.rn.f64 	%fd2187, %fd2186, %fd2178, %fd2185;
	ld.global.nc.v2.f64 	{%fd2188, %fd2189}, [%rd218+32];
	fma.rn.f64 	%fd2190, %fd2187, %fd2178, %fd2188;
	fma.rn.f64 	%fd2191, %fd2190, %fd2178, %fd2189;
	fma.rn.f64 	%fd2192, %fd2191, %fd3380, %fd3380;
	fma.rn.f64 	%fd2193, %fd2191, %fd2178, 0d3FF0000000000000;
	selp.f64 	%fd2194, %fd2193, %fd2192, %p232;
	and.b32  	%r568, %r787, 2;
	setp.eq.s32 	%p233, %r568, 0;
	mov.f64 	%fd2195, 0d0000000000000000;
	sub.f64 	%fd2196, %fd2195, %fd2194;
	selp.f64 	%fd363, %fd2194, %fd2196, %p233;
	@%p229 bra 	$L__BB2_262;
	mov.f64 	%fd2202, 0d0000000000000000;
	mul.rn.f64 	%fd3381, %fd356, %fd2202;
	mov.b32 	%r788, 0;
	bra.uni 	$L__BB2_264;
$L__BB2_262:
	mul.f64 	%fd2197, %fd356, 0d3FE45F306DC9C883;
	cvt.rni.s32.f64 	%r788, %fd2197;
	cvt.rn.f64.s32 	%fd2198, %r788;
	fma.rn.f64 	%fd2199, %fd2198, 0dBFF921FB54442D18, %fd356;
	fma.rn.f64 	%fd2200, %fd2198, 0dBC91A62633145C00, %fd2199;
	fma.rn.f64 	%fd3381, %fd2198, 0dB97B839A252049C0, %fd2200;
	setp.ltu.f64 	%p234, %fd357, 0d41E0000000000000;
	@%p234 bra 	$L__BB2_264;
	{ // callseq 1618, 0
	.param .b64 param0;
	st.param.f64 	[param0], %fd356;
	.param .align 16 .b8 retval0[16];
	call.uni (retval0), 
	__internal_trig_reduction_slowpathd, 
	(
	param0
	);
	ld.param.f64 	%fd3381, [retval0];
	ld.param.b32 	%r788, [retval0+8];
	} // callseq 1618
$L__BB2_264:
	shl.b32 	%r571, %r788, 6;
	cvt.u64.u32 	%rd219, %r571;
	and.b64  	%rd220, %rd219, 64;
	mov.u64 	%rd221, __cudart_sin_cos_coeffs;
	add.s64 	%rd222, %rd221, %rd220;
	mul.rn.f64 	%fd2203, %fd3381, %fd3381;
	and.b32  	%r572, %r788, 1;
	setp.eq.b32 	%p235, %r572, 1;
	selp.f64 	%fd2204, 0dBDA8FF8320FD8164, 0d3DE5DB65F9785EBA, %p235;
	ld.global.nc.v2.f64 	{%fd2205, %fd2206}, [%rd222];
	fma.rn.f64 	%fd2207, %fd2204, %fd2203, %fd2205;
	fma.rn.f64 	%fd2208, %fd2207, %fd2203, %fd2206;
	ld.global.nc.v2.f64 	{%fd2209, %fd2210}, [%rd222+16];
	fma.rn.f64 	%fd2211, %fd2208, %fd2203, %fd2209;
	fma.rn.f64 	%fd2212, %fd2211, %fd2203, %fd2210;
	ld.global.nc.v2.f64 	{%fd2213, %fd2214}, [%rd222+32];
	fma.rn.f64 	%fd2215, %fd2212, %fd2203, %fd2213;
	fma.rn.f64 	%fd2216, %fd2215, %fd2203, %fd2214;
	fma.rn.f64 	%fd2217, %fd2216, %fd3381, %fd3381;
	fma.rn.f64 	%fd2218, %fd2216, %fd2203, 0d3FF0000000000000;
	selp.f64 	%fd2219, %fd2218, %fd2217, %p235;
	and.b32  	%r573, %r788, 2;
	setp.eq.s32 	%p236, %r573, 0;
	mov.f64 	%fd2220, 0d0000000000000000;
	sub.f64 	%fd2221, %fd2220, %fd2219;
	selp.f64 	%fd2222, %fd2219, %fd2221, %p236;
	mul.f64 	%fd2223, %fd354, %fd363;
	mul.f64 	%fd2224, %fd336, %fd2222;
	sub.f64 	%fd2225, %fd2223, %fd2224;
	mul.f64 	%fd2226, %fd354, %fd2222;
	fma.rn.f64 	%fd2227, %fd336, %fd363, %fd2226;
	mul.f64 	%fd2228, %fd331, %fd355;
	mul.f64 	%fd2229, %fd332, %fd2227;
	sub.f64 	%fd2230, %fd2228, %fd2229;
	mul.f64 	%fd2231, %fd331, %fd2227;
	fma.rn.f64 	%fd2232, %fd332, %fd355, %fd2231;
	sub.f64 	%fd2233, %fd337, %fd2225;
	sub.f64 	%fd2234, %fd338, %fd2230;
	sub.f64 	%fd2235, %fd339, %fd2232;
	mul.f64 	%fd2236, %fd2234, %fd2234;
	fma.rn.f64 	%fd2237, %fd2233, %fd2233, %fd2236;
	fma.rn.f64 	%fd2238, %fd2235, %fd2235, %fd2237;
	sqrt.rn.f64 	%fd2239, %fd2238;
	div.rn.f64 	%fd2240, %fd2233, %fd2239;
	div.rn.f64 	%fd2241, %fd2234, %fd2239;
	div.rn.f64 	%fd2242, %fd2235, %fd2239;
	mul.f64 	%fd2243, %fd2225, %fd2241;
	div.rn.f64 	%fd2244, %fd2243, %fd2240;
	sub.f64 	%fd368, %fd2230, %fd2244;
	mul.f64 	%fd2245, %fd2225, %fd2242;
	div.rn.f64 	%fd2246, %fd2245, %fd2240;
	sub.f64 	%fd369, %fd2232, %fd2246;
	abs.f64 	%fd2247, %fd341;
	setp.leu.f64 	%p237, %fd2247, 0d3F947AE147AE147B;
	@%p237 bra 	$L__BB2_368;
	sub.f64 	%fd370, %fd338, %fd368;
	sub.f64 	%fd371, %fd339, %fd369;
	ld.global.f64 	%fd372, [%rd18+4152];
	mul.f64 	%fd2248, %fd371, %fd371;
	fma.rn.f64 	%fd2249, %fd370, %fd370, %fd2248;
	sqrt.rn.f64 	%fd373, %fd2249;
	div.rn.f64 	%fd374, %fd373, %fd337;
	abs.f64 	%fd375, %fd374;
	setp.leu.f64 	%p238, %fd375, 0d3FF0000000000000;
	mov.f64 	%fd3382, %fd375;
	@%p238 bra 	$L__BB2_267;
	rcp.approx.ftz.f64 	%fd2250, %fd375;
	neg.f64 	%fd2251, %fd375;
	fma.rn.f64 	%fd2252, %fd2251, %fd2250, 0d3FF0000000000000;
	fma.rn.f64 	%fd2253, %fd2252, %fd2252, %fd2252;
	fma.rn.f64 	%fd2254, %fd2253, %fd2250, %fd2250;
	setp.eq.f64 	%p239, %fd375, 0d7FF0000000000000;
	selp.f64 	%fd3382, 0d0000000000000000, %fd2254, %p239;
$L__BB2_267:
	setp.gt.f64 	%p240, %fd375, 0d3FF0000000000000;
	mul.f64 	%fd2255, %fd3382, %fd3382;
	fma.rn.f64 	%fd2256, %fd2255, 0dBEF53E1D2A25FF7E, 0d3F2D3B63DBB65B49;
	fma.rn.f64 	%fd2257, %fd2256, %fd2255, 0dBF5312788DDE082E;
	fma.rn.f64 	%fd2258, %fd2257, %fd2255, 0d3F6F9690C8249315;
	fma.rn.f64 	%fd2259, %fd2258, %fd2255, 0dBF82CF5AABC7CF0D;
	fma.rn.f64 	%fd2260, %fd2259, %fd2255, 0d3F9162B0B2A3BFDE;
	fma.rn.f64 	%fd2261, %fd2260, %fd2255, 0dBF9A7256FEB6FC6B;
	fma.rn.f64 	%fd2262, %fd2261, %fd2255, 0d3FA171560CE4A489;
	fma.rn.f64 	%fd2263, %fd2262, %fd2255, 0dBFA4F44D841450E4;
	fma.rn.f64 	%fd2264, %fd2263, %fd2255, 0d3FA7EE3D3F36BB95;
	fma.rn.f64 	%fd2265, %fd2264, %fd2255, 0dBFAAD32AE04A9FD1;
	fma.rn.f64 	%fd2266, %fd2265, %fd2255, 0d3FAE17813D66954F;
	fma.rn.f64 	%fd2267, %fd2266, %fd2255, 0dBFB11089CA9A5BCD;
	fma.rn.f64 	%fd2268, %fd2267, %fd2255, 0d3FB3B12B2DB51738;
	fma.rn.f64 	%fd2269, %fd2268, %fd2255, 0dBFB745D022F8DC5C;
	fma.rn.f64 	%fd2270, %fd2269, %fd2255, 0d3FBC71C709DFE927;
	fma.rn.f64 	%fd2271, %fd2270, %fd2255, 0dBFC2492491FA1744;
	fma.rn.f64 	%fd2272, %fd2271, %fd2255, 0d3FC99999999840D2;
	fma.rn.f64 	%fd2273, %fd2272, %fd2255, 0dBFD555555555544C;
	mul.f64 	%fd2274, %fd2255, %fd2273;
	fma.rn.f64 	%fd2275, %fd2274, %fd3382, %fd3382;
	mov.f64 	%fd2276, 0d3FF921FB54442D18;
	sub.f64 	%fd2277, %fd2276, %fd2275;
	selp.f64 	%fd2278, %fd2277, %fd2275, %p240;
	copysign.f64 	%fd2279, %fd374, %fd2278;
	mul.f64 	%fd2280, %fd2279, 0d3FEFFFFFFFFFFFFF;
	mul.f64 	%fd378, %fd2280, 0d3FE0000000000000;
	abs.f64 	%fd379, %fd378;
	setp.neu.f64 	%p241, %fd379, 0d7FF0000000000000;
	@%p241 bra 	$L__BB2_269;
	mov.f64 	%fd2286, 0d0000000000000000;
	mul.rn.f64 	%fd3383, %fd378, %fd2286;
	mov.b32 	%r789, 0;
	bra.uni 	$L__BB2_271;
$L__BB2_269:
	mul.f64 	%fd2281, %fd378, 0d3FE45F306DC9C883;
	cvt.rni.s32.f64 	%r789, %fd2281;
	cvt.rn.f64.s32 	%fd2282, %r789;
	fma.rn.f64 	%fd2283, %fd2282, 0dBFF921FB54442D18, %fd378;
	fma.rn.f64 	%fd2284, %fd2282, 0dBC91A62633145C00, %fd2283;
	fma.rn.f64 	%fd3383, %fd2282, 0dB97B839A252049C0, %fd2284;
	setp.ltu.f64 	%p242, %fd379, 0d41E0000000000000;
	@%p242 bra 	$L__BB2_271;
	{ // callseq 1619, 0
	.param .b64 param0;
	st.param.f64 	[param0], %fd378;
	.param .align 16 .b8 retval0[16];
	call.uni (retval0), 
	__internal_trig_reduction_slowpathd, 
	(
	param0
	);
	ld.param.f64 	%fd3383, [retval0];
	ld.param.b32 	%r789, [retval0+8];
	} // callseq 1619
$L__BB2_271:
	shl.b32 	%r576, %r789, 6;
	cvt.u64.u32 	%rd223, %r576;
	and.b64  	%rd224, %rd223, 64;
	mov.u64 	%rd225, __cudart_sin_cos_coeffs;
	add.s64 	%rd226, %rd225, %rd224;
	mul.rn.f64 	%fd2287, %fd3383, %fd3383;
	and.b32  	%r577, %r789, 1;
	setp.eq.b32 	%p244, %r577, 1;
	selp.f64 	%fd2288, 0dBDA8FF8320FD8164, 0d3DE5DB65F9785EBA, %p244;
	ld.global.nc.v2.f64 	{%fd2289, %fd2290}, [%rd226];
	fma.rn.f64 	%fd2291, %fd2288, %fd2287, %fd2289;
	fma.rn.f64 	%fd2292, %fd2291, %fd2287, %fd2290;
	ld.global.nc.v2.f64 	{%fd2293, %fd2294}, [%rd226+16];
	fma.rn.f64 	%fd2295, %fd2292, %fd2287, %fd2293;
	fma.rn.f64 	%fd2296, %fd2295, %fd2287, %fd2294;
	ld.global.nc.v2.f64 	{%fd2297, %fd2298}, [%rd226+32];
	fma.rn.f64 	%fd2299, %fd2296, %fd2287, %fd2297;
	fma.rn.f64 	%fd2300, %fd2299, %fd2287, %fd2298;
	fma.rn.f64 	%fd2301, %fd2300, %fd3383, %fd3383;
	fma.rn.f64 	%fd2302, %fd2300, %fd2287, 0d3FF0000000000000;
	selp.f64 	%fd2303, %fd2302, %fd2301, %p244;
	and.b32  	%r578, %r789, 2;
	setp.eq.s32 	%p245, %r578, 0;
	mov.f64 	%fd2304, 0d0000000000000000;
	sub.f64 	%fd2305, %fd2304, %fd2303;
	selp.f64 	%fd384, %fd2303, %fd2305, %p245;
	@%p241 bra 	$L__BB2_273;
	mov.f64 	%fd2311, 0d0000000000000000;
	mul.rn.f64 	%fd3385, %fd378, %fd2311;
	mov.b32 	%r791, 1;
	bra.uni 	$L__BB2_276;
$L__BB2_273:
	mul.f64 	%fd2306, %fd378, 0d3FE45F306DC9C883;
	cvt.rni.s32.f64 	%r790, %fd2306;
	cvt.rn.f64.s32 	%fd2307, %r790;
	fma.rn.f64 	%fd2308, %fd2307, 0dBFF921FB54442D18, %fd378;
	fma.rn.f64 	%fd2309, %fd2307, 0dBC91A62633145C00, %fd2308;
	fma.rn.f64 	%fd3385, %fd2307, 0dB97B839A252049C0, %fd2309;
	setp.ltu.f64 	%p246, %fd379, 0d41E0000000000000;
	@%p246 bra 	$L__BB2_275;
	{ // callseq 1620, 0
	.param .b64 param0;
	st.param.f64 	[param0], %fd378;
	.param .align 16 .b8 retval0[16];
	call.uni (retval0), 
	__internal_trig_reduction_slowpathd, 
	(
	param0
	);
	ld.param.f64 	%fd3385, [retval0];
	ld.param.b32 	%r790, [retval0+8];
	} // callseq 1620
$L__BB2_275:
	add.s32 	%r791, %r790, 1;
$L__BB2_276:
	setp.neu.f64 	%p247, %fd357, 0d7FF0000000000000;
	shl.b32 	%r581, %r791, 6;
	cvt.u64.u32 	%rd227, %r581;
	and.b64  	%rd228, %rd227, 64;
	mov.u64 	%rd229, __cudart_sin_cos_coeffs;
	add.s64 	%rd230, %rd229, %rd228;
	mul.rn.f64 	%fd2312, %fd3385, %fd3385;
	and.b32  	%r582, %r791, 1;
	setp.eq.b32 	%p248, %r582, 1;
	selp.f64 	%fd2313, 0dBDA8FF8320FD8164, 0d3DE5DB65F9785EBA, %p248;
	ld.global.nc.v2.f64 	{%fd2314, %fd2315}, [%rd230];
	fma.rn.f64 	%fd2316, %fd2313, %fd2312, %fd2314;
	fma.rn.f64 	%fd2317, %fd2316, %fd2312, %fd2315;
	ld.global.nc.v2.f64 	{%fd2318, %fd2319}, [%rd230+16];
	fma.rn.f64 	%fd2320, %fd2317, %fd2312, %fd2318;
	fma.rn.f64 	%fd2321, %fd2320, %fd2312, %fd2319;
	ld.global.nc.v2.f64 	{%fd2322, %fd2323}, [%rd230+32];
	fma.rn.f64 	%fd2324, %fd2321, %fd2312, %fd2322;
	fma.rn.f64 	%fd2325, %fd2324, %fd2312, %fd2323;
	fma.rn.f64 	%fd2326, %fd2325, %fd3385, %fd3385;
	fma.rn.f64 	%fd2327, %fd2325, %fd2312, 0d3FF0000000000000;
	selp.f64 	%fd2328, %fd2327, %fd2326, %p248;
	and.b32  	%r583, %r791, 2;
	setp.eq.s32 	%p249, %r583, 0;
	mov.f64 	%fd2329, 0d0000000000000000;
	sub.f64 	%fd2330, %fd2329, %fd2328;
	selp.f64 	%fd390, %fd2328, %fd2330, %p249;
	add.f64 	%fd2331, %fd384, %fd384;
	div.rn.f64 	%fd391, %fd2331, %fd372;
	@%p247 bra 	$L__BB2_278;
	mov.f64 	%fd2337, 0d0000000000000000;
	mul.rn.f64 	%fd3387, %fd356, %fd2337;
	mov.b32 	%r793, 1;
	bra.uni 	$L__BB2_281;
$L__BB2_278:
	mul.f64 	%fd2332, %fd356, 0d3FE45F306DC9C883;
	cvt.rni.s32.f64 	%r792, %fd2332;
	cvt.rn.f64.s32 	%fd2333, %r792;
	fma.rn.f64 	%fd2334, %fd2333, 0dBFF921FB54442D18, %fd356;
	fma.rn.f64 	%fd2335, %fd2333, 0dBC91A62633145C00, %fd2334;
	fma.rn.f64 	%fd3387, %fd2333, 0dB97B839A252049C0, %fd2335;
	setp.ltu.f64 	%p250, %fd357, 0d41E0000000000000;
	@%p250 bra 	$L__BB2_280;
	{ // callseq 1621, 0
	.param .b64 param0;
	st.param.f64 	[param0], %fd356;
	.param .align 16 .b8 retval0[16];
	call.uni (retval0), 
	__internal_trig_reduction_slowpathd, 
	(
	param0
	);
	ld.param.f64 	%fd3387, [retval0];
	ld.param.b32 	%r792, [retval0+8];
	} // callseq 1621
$L__BB2_280:
	add.s32 	%r793, %r792, 1;
$L__BB2_281:
	shl.b32 	%r586, %r793, 6;
	cvt.u64.u32 	%rd231, %r586;
	and.b64  	%rd232, %rd231, 64;
	mov.u64 	%rd233, __cudart_sin_cos_coeffs;
	add.s64 	%rd234, %rd233, %rd232;
	mul.rn.f64 	%fd2338, %fd3387, %fd3387;
	and.b32  	%r587, %r793, 1;
	setp.eq.b32 	%p252, %r587, 1;
	selp.f64 	%fd2339, 0dBDA8FF8320FD8164, 0d3DE5DB65F9785EBA, %p252;
	ld.global.nc.v2.f64 	{%fd2340, %fd2341}, [%rd234];
	fma.rn.f64 	%fd2342, %fd2339, %fd2338, %fd2340;
	fma.rn.f64 	%fd2343, %fd2342, %fd2338, %fd2341;
	ld.global.nc.v2.f64 	{%fd2344, %fd2345}, [%rd234+16];
	fma.rn.f64 	%fd2346, %fd2343, %fd2338, %fd2344;
	fma.rn.f64 	%fd2347, %fd2346, %fd2338, %fd2345;
	ld.global.nc.v2.f64 	{%fd2348, %fd2349}, [%rd234+32];
	fma.rn.f64 	%fd2350, %fd2347, %fd2338, %fd2348;
	fma.rn.f64 	%fd2351, %fd2350, %fd2338, %fd2349;
	fma.rn.f64 	%fd2352, %fd2351, %fd3387, %fd3387;
	fma.rn.f64 	%fd2353, %fd2351, %fd2338, 0d3FF0000000000000;
	selp.f64 	%fd2354, %fd2353, %fd2352, %p252;
	and.b32  	%r588, %r793, 2;
	setp.eq.s32 	%p253, %r588, 0;
	mov.f64 	%fd2355, 0d0000000000000000;
	sub.f64 	%fd2356, %fd2355, %fd2354;
	selp.f64 	%fd397, %fd2354, %fd2356, %p253;
	@%p247 bra 	$L__BB2_283;
	mov.f64 	%fd2362, 0d0000000000000000;
	mul.rn.f64 	%fd3388, %fd356, %fd2362;
	mov.b32 	%r794, 0;
	bra.uni 	$L__BB2_285;
$L__BB2_283:
	mul.f64 	%fd2357, %fd356, 0d3FE45F306DC9C883;
	cvt.rni.s32.f64 	%r794, %fd2357;
	cvt.rn.f64.s32 	%fd2358, %r794;
	fma.rn.f64 	%fd2359, %fd2358, 0dBFF921FB54442D18, %fd356;
	fma.rn.f64 	%fd2360, %fd2358, 0dBC91A62633145C00, %fd2359;
	fma.rn.f64 	%fd3388, %fd2358, 0dB97B839A252049C0, %fd2360;
	setp.ltu.f64 	%p254, %fd357, 0d41E0000000000000;
	@%p254 bra 	$L__BB2_285;
	{ // callseq 1622, 0
	.param .b64 param0;
	st.param.f64 	[param0], %fd356;
	.param .align 16 .b8 retval0[16];
	call.uni (retval0), 
	__internal_trig_reduction_slowpathd, 
	(
	param0
	);
	ld.param.f64 	%fd3388, [retval0];
	ld.param.b32 	%r794, [retval0+8];
	} // callseq 1622
$L__BB2_285:
	shl.b32 	%r591, %r794, 6;
	cvt.u64.u32 	%rd235, %r591;
	and.b64  	%rd236, %rd235, 64;
	mov.u64 	%rd237, __cudart_sin_cos_coeffs;
	add.s64 	%rd238, %rd237, %rd236;
	mul.rn.f64 	%fd2363, %fd3388, %fd3388;
	and.b32  	%r592, %r794, 1;
	setp.eq.b32 	%p255, %r592, 1;
	selp.f64 	%fd2364, 0dBDA8FF8320FD8164, 0d3DE5DB65F9785EBA, %p255;
	ld.global.nc.v2.f64 	{%fd2365, %fd2366}, [%rd238];
	fma.rn.f64 	%fd2367, %fd2364, %fd2363, %fd2365;
	fma.rn.f64 	%fd2368, %fd2367, %fd2363, %fd2366;
	ld.global.nc.v2.f64 	{%fd2369, %fd2370}, [%rd238+16];
	fma.rn.f64 	%fd2371, %fd2368, %fd2363, %fd2369;
	fma.rn.f64 	%fd2372, %fd2371, %fd2363, %fd2370;
	ld.global.nc.v2.f64 	{%fd2373, %fd2374}, [%rd238+32];
	fma.rn.f64 	%fd2375, %fd2372, %fd2363, %fd2373;
	fma.rn.f64 	%fd2376, %fd2375, %fd2363, %fd2374;
	fma.rn.f64 	%fd2377, %fd2376, %fd3388, %fd3388;
	fma.rn.f64 	%fd2378, %fd2376, %fd2363, 0d3FF0000000000000;
	selp.f64 	%fd2379, %fd2378, %fd2377, %p255;
	and.b32  	%r593, %r794, 2;
	setp.eq.s32 	%p256, %r593, 0;
	mov.f64 	%fd2380, 0d0000000000000000;
	sub.f64 	%fd2381, %fd2380, %fd2379;
	selp.f64 	%fd402, %fd2379, %fd2381, %p256;
	div.rn.f64 	%fd403, %fd371, %fd373;
	{
	.reg .b32 %temp; 
	mov.b64 	{%temp, %r206}, %fd403;
	}
	abs.f64 	%fd404, %fd403;
	{
	.reg .b32 %temp; 
	mov.b64 	{%temp, %r594}, %fd404;
	}
	setp.gt.s32 	%p257, %r594, 1071801957;
	@%p257 bra 	$L__BB2_289;
	mul.f64 	%fd2422, %fd403, %fd403;
	fma.rn.f64 	%fd2423, %fd2422, 0d3FB0066BDC1895E9, 0dBFB3823B180754AF;
	fma.rn.f64 	%fd2424, %fd2423, %fd2422, 0d3FB11E52CC2F79AE;
	fma.rn.f64 	%fd2425, %fd2424, %fd2422, 0dBF924EAF3526861B;
	fma.rn.f64 	%fd2426, %fd2425, %fd2422, 0d3F91DF02A31E6CB7;
	fma.rn.f64 	%fd2427, %fd2426, %fd2422, 0d3F847D18B0EEC6CC;
	fma.rn.f64 	%fd2428, %fd2427, %fd2422, 0d3F8D0AF961BA53B0;
	fma.rn.f64 	%fd2429, %fd2428, %fd2422, 0d3F91BF7734CF1C48;
	fma.rn.f64 	%fd2430, %fd2429, %fd2422, 0d3F96E91483144EF7;
	fma.rn.f64 	%fd2431, %fd2430, %fd2422, 0d3F9F1C6E0A4F9F81;
	fma.rn.f64 	%fd2432, %fd2431, %fd2422, 0d3FA6DB6DC27FA92B;
	fma.rn.f64 	%fd2433, %fd2432, %fd2422, 0d3FB333333320F91B;
	fma.rn.f64 	%fd2434, %fd2433, %fd2422, 0d3FC5555555555F4D;
	mul.f64 	%fd2435, %fd2422, %fd2434;
	fma.rn.f64 	%fd405, %fd2435, %fd404, %fd404;
	setp.gt.s32 	%p261, %r206, -1;
	@%p261 bra 	$L__BB2_288;
	mov.f64 	%fd2440, 0d3C91A62633145C07;
	add.rn.f64 	%fd2441, %fd405, %fd2440;
	mov.f64 	%fd2442, 0d3FF921FB54442D18;
	add.rn.f64 	%fd3389, %fd2442, %fd2441;
	bra.uni 	$L__BB2_290;
$L__BB2_288:
	mov.f64 	%fd2436, 0dBC91A62633145C07;
	add.rn.f64 	%fd2437, %fd405, %fd2436;
	neg.f64 	%fd2438, %fd2437;
	mov.f64 	%fd2439, 0d3FF921FB54442D18;
	add.rn.f64 	%fd3389, %fd2439, %fd2438;
	bra.uni 	$L__BB2_290;
$L__BB2_289:
	mov.f64 	%fd2382, 0d3FF0000000000000;
	sub.f64 	%fd2383, %fd2382, %fd404;
	{
	.reg .b32 %temp; 
	mov.b64 	{%r595, %temp}, %fd2383;
	}
	{
	.reg .b32 %temp; 
	mov.b64 	{%temp, %r596}, %fd2383;
	}
	add.s32 	%r597, %r596, -1048576;
	mov.b64 	%fd2384, {%r595, %r597};
	rsqrt.approx.ftz.f64 	%fd2385, %fd2384;
	{
	.reg .b32 %temp; 
	mov.b64 	{%r598, %temp}, %fd2385;
	}
	{
	.reg .b32 %temp; 
	mov.b64 	{%temp, %r599}, %fd2385;
	}
	add.s32 	%r600, %r599, -1048576;
	mov.b64 	%fd2386, {%r598, %r600};
	mul.f64 	%fd2387, %fd2384, %fd2385;
	neg.f64 	%fd2388, %fd2387;
	fma.rn.f64 	%fd2389, %fd2387, %fd2388, %fd2384;
	fma.rn.f64 	%fd2390, %fd2389, %fd2386, %fd2387;
	neg.f64 	%fd2391, %fd2390;
	fma.rn.f64 	%fd2392, %fd2385, %fd2391, 0d3FF0000000000000;
	fma.rn.f64 	%fd2393, %fd2392, %fd2386, %fd2386;
	fma.rn.f64 	%fd2394, %fd2390, %fd2391, %fd2384;
	fma.rn.f64 	%fd2395, %fd2394, %fd2393, %fd2390;
	{
	.reg .b32 %temp; 
	mov.b64 	{%r601, %temp}, %fd2395;
	}
	{
	.reg .b32 %temp; 
	mov.b64 	{%temp, %r602}, %fd2395;
	}
	add.s32 	%r603, %r602, 1048576;
	mov.b64 	%fd2396, {%r601, %r603};
	fma.rn.f64 	%fd2397, %fd2383, 0d3EC715B371155F70, 0dBEBAC2FE66FAAC4B;
	fma.rn.f64 	%fd2398, %fd2397, %fd2383, 0d3ED9A9B88EFCD9B8;
	fma.rn.f64 	%fd2399, %fd2398, %fd2383, 0d3EDD0F40A8A0C4C3;
	fma.rn.f64 	%fd2400, %fd2399, %fd2383, 0d3EF46D4CFA9E0E1F;
	fma.rn.f64 	%fd2401, %fd2400, %fd2383, 0d3F079C168D1E2422;
	fma.rn.f64 	%fd2402, %fd2401, %fd2383, 0d3F1C9A88C3BCA540;
	fma.rn.f64 	%fd2403, %fd2402, %fd2383, 0d3F31C4E64BD476DF;
	fma.rn.f64 	%fd2404, %fd2403, %fd2383, 0d3F46E8BA60009C8F;
	fma.rn.f64 	%fd2405, %fd2404, %fd2383, 0d3F5F1C71C62B05A2;
	fma.rn.f64 	%fd2406, %fd2405, %fd2383, 0d3F76DB6DB6DC9F2C;
	fma.rn.f64 	%fd2407, %fd2406, %fd2383, 0d3F9333333333329C;
	fma.rn.f64 	%fd2408, %fd2407, %fd2383, 0d3FB5555555555555;
	setp.lt.s32 	%p258, %r596, 1;
	mov.f64 	%fd2409, 0d0000000000000000;
	mul.rn.f64 	%fd2410, %fd404, %fd2409;
	mul.f64 	%fd2411, %fd2383, %fd2408;
	fma.rn.f64 	%fd2412, %fd2411, %fd2396, %fd2396;
	selp.f64 	%fd2413, %fd2410, %fd2412, %p258;
	setp.lt.s32 	%p259, %r596, 0;
	mov.f64 	%fd2414, 0d7FF0000000000000;
	mul.rn.f64 	%fd2415, %fd2413, %fd2414;
	selp.f64 	%fd2416, %fd2415, %fd2413, %p259;
	setp.lt.s32 	%p260, %r206, 0;
	mov.f64 	%fd2417, 0dBCA1A62633145C07;
	add.rn.f64 	%fd2418, %fd2416, %fd2417;
	neg.f64 	%fd2419, %fd2418;
	mov.f64 	%fd2420, 0d400921FB54442D18;
	add.rn.f64 	%fd2421, %fd2420, %fd2419;
	selp.f64 	%fd3389, %fd2421, %fd2416, %p260;
$L__BB2_290:
	mul.f64 	%fd2443, %fd3389, 0d404CA5DC1A63C1F5;
	setp.gt.f64 	%p262, %fd370, 0d0000000000000000;
	neg.f64 	%fd2444, %fd2443;
	selp.f64 	%fd410, %fd2444, %fd2443, %p262;
	mul.f64 	%fd411, %fd410, 0d3F91DF46A2529D3A;
	abs.f64 	%fd412, %fd411;
	setp.neu.f64 	%p263, %fd412, 0d7FF0000000000000;
	@%p263 bra 	$L__BB2_292;
	mov.f64 	%fd2450, 0d0000000000000000;
	mul.rn.f64 	%fd3390, %fd411, %fd2450;
	mov.b32 	%r795, 0;
	bra.uni 	$L__BB2_294;
$L__BB2_292:
	mul.f64 	%fd2445, %fd411, 0d3FE45F306DC9C883;
	cvt.rni.s32.f64 	%r795, %fd2445;
	cvt.rn.f64.s32 	%fd2446, %r795;
	fma.rn.f64 	%fd2447, %fd2446, 0dBFF921FB54442D18, %fd411;
	fma.rn.f64 	%fd2448, %fd2446, 0dBC91A62633145C00, %fd2447;
	fma.rn.f64 	%fd3390, %fd2446, 0dB97B839A252049C0, %fd2448;
	setp.ltu.f64 	%p264, %fd412, 0d41E0000000000000;
	@%p264 bra 	$L__BB2_294;
	{ // callseq 1623, 0
	.param .b64 param0;
	st.param.f64 	[param0], %fd411;
	.param .align 16 .b8 retval0[16];
	call.uni (retval0), 
	__internal_trig_reduction_slowpathd, 
	(
	param0
	);
	ld.param.f64 	%fd3390, [retval0];
	ld.param.b32 	%r795, [retval0+8];
	} // callseq 1623
$L__BB2_294:
	shl.b32 	%r606, %r795, 6;
	cvt.u64.u32 	%rd239, %r606;
	and.b64  	%rd240, %rd239, 64;
	mov.u64 	%rd241, __cudart_sin_cos_coeffs;
	add.s64 	%rd242, %rd241, %rd240;
	mul.rn.f64 	%fd2451, %fd3390, %fd3390;
	and.b32  	%r607, %r795, 1;
	setp.eq.b32 	%p266, %r607, 1;
	selp.f64 	%fd2452, 0dBDA8FF8320FD8164, 0d3DE5DB65F9785EBA, %p266;
	ld.global.nc.v2.f64 	{%fd2453, %fd2454}, [%rd242];
	fma.rn.f64 	%fd2455, %fd2452, %fd2451, %fd2453;
	fma.rn.f64 	%fd2456, %fd2455, %fd2451, %fd2454;
	ld.global.nc.v2.f64 	{%fd2457, %fd2458}, [%rd242+16];
	fma.rn.f64 	%fd2459, %fd2456, %fd2451, %fd2457;
	fma.rn.f64 	%fd2460, %fd2459, %fd2451, %fd2458;
	ld.global.nc.v2.f64 	{%fd2461, %fd2462}, [%rd242+32];
	fma.rn.f64 	%fd2463, %fd2460, %fd2451, %fd2461;
	fma.rn.f64 	%fd2464, %fd2463, %fd2451, %fd2462;
	fma.rn.f64 	%fd2465, %fd2464, %fd3390, %fd3390;
	fma.rn.f64 	%fd2466, %fd2464, %fd2451, 0d3FF0000000000000;
	selp.f64 	%fd2467, %fd2466, %fd2465, %p266;
	and.b32  	%r608, %r795, 2;
	setp.eq.s32 	%p267, %r608, 0;
	mov.f64 	%fd2468, 0d0000000000000000;
	sub.f64 	%fd2469, %fd2468, %fd2467;
	selp.f64 	%fd417, %fd2467, %fd2469, %p267;
	@%p263 bra 	$L__BB2_296;
	mov.f64 	%fd2475, 0d0000000000000000;
	mul.rn.f64 	%fd3392, %fd411, %fd2475;
	mov.b32 	%r797, 1;
	bra.uni 	$L__BB2_299;
$L__BB2_296:
	mul.f64 	%fd2470, %fd411, 0d3FE45F306DC9C883;
	cvt.rni.s32.f64 	%r796, %fd2470;
	cvt.rn.f64.s32 	%fd2471, %r796;
	fma.rn.f64 	%fd2472, %fd2471, 0dBFF921FB54442D18, %fd411;
	fma.rn.f64 	%fd2473, %fd2471, 0dBC91A62633145C00, %fd2472;
	fma.rn.f64 	%fd3392, %fd2471, 0dB97B839A252049C0, %fd2473;
	setp.ltu.f64 	%p268, %fd412, 0d41E0000000000000;
	@%p268 bra 	$L__BB2_298;
	{ // callseq 1624, 0
	.param .b64 param0;
	st.param.f64 	[param0], %fd411;
	.param .align 16 .b8 retval0[16];
	call.uni (retval0), 
	__internal_trig_reduction_slowpathd, 
	(
	param0
	);
	ld.param.f64 	%fd3392, [retval0];
	ld.param.b32 	%r796, [retval0+8];
	} // callseq 1624
$L__BB2_298:
	add.s32 	%r797, %r796, 1;
$L__BB2_299:
	setp.neu.f64 	%p269, %fd343, 0d7FF0000000000000;
	shl.b32 	%r611, %r797, 6;
	cvt.u64.u32 	%rd243, %r611;
	and.b64  	%rd244, %rd243, 64;
	mov.u64 	%rd245, __cudart_sin_cos_coeffs;
	add.s64 	%rd246, %rd245, %rd244;
	mul.rn.f64 	%fd2476, %fd3392, %fd3392;
	and.b32  	%r612, %r797, 1;
	setp.eq.b32 	%p270, %r612, 1;
	selp.f64 	%fd2477, 0dBDA8FF8320FD8164, 0d3DE5DB65F9785EBA, %p270;
	ld.global.nc.v2.f64 	{%fd2478, %fd2479}, [%rd246];
	fma.rn.f64 	%fd2480, %fd2477, %fd2476, %fd2478;
	fma.rn.f64 	%fd2481, %fd2480, %fd2476, %fd2479;
	ld.global.nc.v2.f64 	{%fd2482, %fd2483}, [%rd246+16];
	fma.rn.f64 	%fd2484, %fd2481, %fd2476, %fd2482;
	fma.rn.f64 	%fd2485, %fd2484, %fd2476, %fd2483;
	ld.global.nc.v2.f64 	{%fd2486, %fd2487}, [%rd246+32];
	fma.rn.f64 	%fd2488, %fd2485, %fd2476, %fd2486;
	fma.rn.f64 	%fd2489, %fd2488, %fd2476, %fd2487;
	fma.rn.f64 	%fd2490, %fd2489, %fd3392, %fd3392;
	fma.rn.f64 	%fd2491, %fd2489, %fd2476, 0d3FF0000000000000;
	selp.f64 	%fd2492, %fd2491, %fd2490, %p270;
	and.b32  	%r613, %r797, 2;
	setp.eq.s32 	%p271, %r613, 0;
	mov.f64 	%fd2493, 0d0000000000000000;
	sub.f64 	%fd2494, %fd2493, %fd2492;
	selp.f64 	%fd2495, %fd2492, %fd2494, %p271;
	neg.f64 	%fd2496, %fd391;
	mul.f64 	%fd2497, %fd384, %fd2496;
	mul.f64 	%fd2498, %fd390, %fd2496;
	mul.f64 	%fd2499, %fd2498, %fd417;
	mul.f64 	%fd2500, %fd391, %fd390;
	mul.f64 	%fd2501, %fd2500, %fd2495;
	setp.eq.f64 	%p272, %fd410, 0d4056800000000000;
	neg.f64 	%fd2502, %fd390;
	setp.eq.f64 	%p273, %fd410, 0dC056800000000000;
	selp.f64 	%fd2503, %fd390, %fd2499, %p273;
	selp.f64 	%fd423, %fd2502, %fd2503, %p272;
	selp.f64 	%fd2504, 0d0000000000000000, %fd2501, %p272;
	selp.f64 	%fd424, 0d0000000000000000, %fd2504, %p273;
	mul.f64 	%fd2505, %fd402, %fd424;
	fma.rn.f64 	%fd425, %fd2497, %fd397, %fd2505;
	mul.f64 	%fd2506, %fd397, %fd424;
	mul.f64 	%fd2507, %fd2497, %fd402;
	sub.f64 	%fd426, %fd2506, %fd2507;
	@%p269 bra 	$L__BB2_301;
	mov.f64 	%fd2513, 0d0000000000000000;
	mul.rn.f64 	%fd3394, %fd342, %fd2513;
	mov.b32 	%r799, 1;
	bra.uni 	$L__BB2_304;
$L__BB2_301:
	mul.f64 	%fd2508, %fd342, 0d3FE45F306DC9C883;
	cvt.rni.s32.f64 	%r798, %fd2508;
	cvt.rn.f64.s32 	%fd2509, %r798;
	fma.rn.f64 	%fd2510, %fd2509, 0dBFF921FB54442D18, %fd342;
	fma.rn.f64 	%fd2511, %fd2509, 0dBC91A62633145C00, %fd2510;
	fma.rn.f64 	%fd3394, %fd2509, 0dB97B839A252049C0, %fd2511;
	setp.ltu.f64 	%p274, %fd343, 0d41E0000000000000;
	@%p274 bra 	$L__BB2_303;
	{ // callseq 1625, 0
	.param .b64 param0;
	st.param.f64 	[param0], %fd342;
	.param .align 16 .b8 retval0[16];
	call.uni (retval0), 
	__internal_trig_reduction_slowpathd, 
	(
	param0
	);
	ld.param.f64 	%fd3394, [retval0];
	ld.param.b32 	%r798, [retval0+8];
	} // callseq 1625
$L__BB2_303:
	add.s32 	%r799, %r798, 1;
$L__BB2_304:
	setp.neu.f64 	%p275, %fd343, 0d7FF0000000000000;
	shl.b32 	%r616, %r799, 6;
	cvt.u64.u32 	%rd247, %r616;
	and.b64  	%rd248, %rd247, 64;
	add.s64 	%rd250, %rd245, %rd248;
	mul.rn.f64 	%fd2514, %fd3394, %fd3394;
	and.b32  	%r617, %r799, 1;
	setp.eq.b32 	%p276, %r617, 1;
	selp.f64 	%fd2515, 0dBDA8FF8320FD8164, 0d3DE5DB65F9785EBA, %p276;
	ld.global.nc.v2.f64 	{%fd2516, %fd2517}, [%rd250];
	fma.rn.f64 	%fd2518, %fd2515, %fd2514, %fd2516;
	fma.rn.f64 	%fd2519, %fd2518, %fd2514, %fd2517;
	ld.global.nc.v2.f64 	{%fd2520, %fd2521}, [%rd250+16];
	fma.rn.f64 	%fd2522, %fd2519, %fd2514, %fd2520;
	fma.rn.f64 	%fd2523, %fd2522, %fd2514, %fd2521;
	ld.global.nc.v2.f64 	{%fd2524, %fd2525}, [%rd250+32];
	fma.rn.f64 	%fd2526, %fd2523, %fd2514, %fd2524;
	fma.rn.f64 	%fd2527, %fd2526, %fd2514, %fd2525;
	fma.rn.f64 	%fd2528, %fd2527, %fd3394, %fd3394;
	fma.rn.f64 	%fd2529, %fd2527, %fd2514, 0d3FF0000000000000;
	selp.f64 	%fd2530, %fd2529, %fd2528, %p276;
	and.b32  	%r618, %r799, 2;
	setp.eq.s32 	%p277, %r618, 0;
	mov.f64 	%fd2531, 0d0000000000000000;
	sub.f64 	%fd2532, %fd2531, %fd2530;
	selp.f64 	%fd432, %fd2530, %fd2532, %p277;
	@%p275 bra 	$L__BB2_306;
	mov.f64 	%fd2538, 0d0000000000000000;
	mul.rn.f64 	%fd3395, %fd342, %fd2538;
	mov.b32 	%r800, 0;
	bra.uni 	$L__BB2_308;
$L__BB2_306:
	mul.f64 	%fd2533, %fd342, 0d3FE45F306DC9C883;
	cvt.rni.s32.f64 	%r800, %fd2533;
	cvt.rn.f64.s32 	%fd2534, %r800;
	fma.rn.f64 	%fd2535, %fd2534, 0dBFF921FB54442D18, %fd342;
	fma.rn.f64 	%fd2536, %fd2534, 0dBC91A62633145C00, %fd2535;
	fma.rn.f64 	%fd3395, %fd2534, 0dB97B839A252049C0, %fd2536;
	setp.ltu.f64 	%p278, %fd343, 0d41E0000000000000;
	@%p278 bra 	$L__BB2_308;
	{ // callseq 1626, 0
	.param .b64 param0;
	st.param.f64 	[param0], %fd342;
	.param .align 16 .b8 retval0[16];
	call.uni (retval0), 
	__internal_trig_reduction_slowpathd, 
	(
	param0
	);
	ld.param.f64 	%fd3395, [retval0];
	ld.param.b32 	%r800, [retval0+8];
	} // callseq 1626
$L__BB2_308:
	shl.b32 	%r621, %r800, 6;
	cvt.u64.u32 	%rd251, %r621;
	and.b64  	%rd252, %rd251, 64;
	add.s64 	%rd254, %rd245, %rd252;
	mul.rn.f64 	%fd2540, %fd3395, %fd3395;
	and.b32  	%r622, %r800, 1;
	setp.eq.b32 	%p279, %r622, 1;
	selp.f64 	%fd2541, 0dBDA8FF8320FD8164, 0d3DE5DB65F9785EBA, %p279;
	ld.global.nc.v2.f64 	{%fd2542, %fd2543}, [%rd254];
	fma.rn.f64 	%fd2544, %fd2541, %fd2540, %fd2542;
	fma.rn.f64 	%fd2545, %fd2544, %fd2540, %fd2543;
	ld.global.nc.v2.f64 	{%fd2546, %fd2547}, [%rd254+16];
	fma.rn.f64 	%fd2548, %fd2545, %fd2540, %fd2546;
	fma.rn.f64 	%fd2549, %fd2548, %fd2540, %fd2547;
	ld.global.nc.v2.f64 	{%fd2550, %fd2551}, [%rd254+32];
	fma.rn.f64 	%fd2552, %fd2549, %fd2540, %fd2550;
	fma.rn.f64 	%fd2553, %fd2552, %fd2540, %fd2551;
	fma.rn.f64 	%fd2554, %fd2553, %fd3395, %fd3395;
	fma.rn.f64 	%fd2555, %fd2553, %fd2540, 0d3FF0000000000000;
	selp.f64 	%fd2556, %fd2555, %fd2554, %p279;
	and.b32  	%r623, %r800, 2;
	setp.eq.s32 	%p280, %r623, 0;
	mov.f64 	%fd3396, 0d0000000000000000;
	sub.f64 	%fd2557, %fd3396, %fd2556;
	selp.f64 	%fd2558, %fd2556, %fd2557, %p280;
	mul.f64 	%fd2559, %fd423, %fd2558;
	fma.rn.f64 	%fd2560, %fd425, %fd432, %fd2559;
	mul.f64 	%fd2561, %fd423, %fd432;
	mul.f64 	%fd2562, %fd425, %fd2558;
	sub.f64 	%fd2563, %fd2561, %fd2562;
	mul.f64 	%fd2564, %fd2563, %fd2563;
	fma.rn.f64 	%fd2565, %fd2560, %fd2560, %fd2564;
	fma.rn.f64 	%fd2566, %fd426, %fd426, %fd2565;
	sqrt.rn.f64 	%fd2567, %fd2566;
	mul.f64 	%fd2568, %fd391, %fd2560;
	div.rn.f64 	%fd2569, %fd2568, %fd2567;
	mul.f64 	%fd2570, %fd391, %fd2563;
	div.rn.f64 	%fd2571, %fd2570, %fd2567;
	mul.f64 	%fd2572, %fd391, %fd426;
	div.rn.f64 	%fd2573, %fd2572, %fd2567;
	mul.f64 	%fd2574, %fd2569, %fd2569;
	mul.f64 	%fd2575, %fd2571, %fd2571;
	add.f64 	%fd2576, %fd2574, %fd2575;
	fma.rn.f64 	%fd2577, %fd2573, %fd2573, %fd2576;
	sqrt.rn.f64 	%fd437, %fd2577;
	mul.f64 	%fd2578, %fd437, %fd437;
	mul.f64 	%fd2579, %fd2578, %fd372;
	mul.f64 	%fd2580, %fd2579, 0dBFE0000000000000;
	fma.rn.f64 	%fd2581, %fd2573, 0d0000000000000000, %fd2580;
	add.f64 	%fd2582, %fd2581, %fd2581;
	mul.f64 	%fd2583, %fd2571, %fd2582;
	mul.f64 	%fd2584, %fd2581, %fd2581;
	sub.f64 	%fd2585, %fd2584, %fd2574;
	mul.f64 	%fd2586, %fd2581, 0dC000000000000000;
	mul.f64 	%fd2587, %fd2569, %fd2586;
	sub.f64 	%fd2588, %fd2584, %fd2575;
	mul.f64 	%fd2589, %fd2583, %fd2583;
	mul.f64 	%fd2590, %fd2576, 0d4010000000000000;
	mul.f64 	%fd2591, %fd2590, %fd2585;
	sub.f64 	%fd438, %fd2589, %fd2591;
	mul.f64 	%fd2592, %fd2587, %fd2587;
	mul.f64 	%fd2593, %fd2590, %fd2588;
	sub.f64 	%fd439, %fd2592, %fd2593;
	setp.ltu.f64 	%p281, %fd438, 0d0000000000000000;
	sqrt.rn.f64 	%fd2594, %fd438;
	selp.f64 	%fd2595, 0d0000000000000000, %fd2594, %p281;
	setp.ltu.f64 	%p282, %fd439, 0d0000000000000000;
	sqrt.rn.f64 	%fd2596, %fd439;
	selp.f64 	%fd2597, 0d0000000000000000, %fd2596, %p282;
	neg.f64 	%fd2598, %fd2583;
	sub.f64 	%fd2599, %fd2598, %fd2595;
	add.f64 	%fd2600, %fd2576, %fd2576;
	div.rn.f64 	%fd440, %fd2599, %fd2600;
	sub.f64 	%fd2601, %fd2595, %fd2583;
	div.rn.f64 	%fd441, %fd2601, %fd2600;
	neg.f64 	%fd2602, %fd2587;
	sub.f64 	%fd2603, %fd2602, %fd2597;
	div.rn.f64 	%fd442, %fd2603, %fd2600;
	sub.f64 	%fd2604, %fd2597, %fd2587;
	div.rn.f64 	%fd443, %fd2604, %fd2600;
	abs.f64 	%fd2605, %fd440;
	setp.gt.f64 	%p283, %fd2605, 0d3FF0000000000000;
	mov.f64 	%fd3397, %fd441;
	@%p283 bra 	$L__BB2_311;
	setp.lt.f64 	%p284, %fd441, 0dBFF0000000000000;
	mov.f64 	%fd3397, 0d0000000000000000;
	mov.f64 	%fd3396, %fd440;
	@%p284 bra 	$L__BB2_311;
	setp.gt.f64 	%p285, %fd441, 0d3FF0000000000000;
	selp.f64 	%fd3397, 0d0000000000000000, %fd441, %p285;
$L__BB2_311:
	abs.f64 	%fd2608, %fd442;
	setp.gt.f64 	%p286, %fd2608, 0d3FF0000000000000;
	mov.f64 	%fd3398, 0d0000000000000000;
	mov.f64 	%fd3399, %fd443;
	@%p286 bra 	$L__BB2_314;
	setp.lt.f64 	%p287, %fd443, 0dBFF0000000000000;
	mov.f64 	%fd3399, 0d0000000000000000;
	mov.f64 	%fd3398, %fd442;
	@%p287 bra 	$L__BB2_314;
	setp.gt.f64 	%p288, %fd443, 0d3FF0000000000000;
	selp.f64 	%fd3399, 0d0000000000000000, %fd443, %p288;
$L__BB2_314:
	selp.f64 	%fd450, 0d0000000000000000, %fd3396, %p281;
	selp.f64 	%fd451, 0d0000000000000000, %fd3397, %p281;
	selp.f64 	%fd452, 0d0000000000000000, %fd3398, %p282;
	selp.f64 	%fd453, 0d0000000000000000, %fd3399, %p282;
	mul.f64 	%fd2610, %fd452, %fd452;
	fma.rn.f64 	%fd2611, %fd450, %fd450, %fd2610;
	add.f64 	%fd2612, %fd2611, 0dBFF0000000000000;
	abs.f64 	%fd2613, %fd2612;
	mul.f64 	%fd2614, %fd453, %fd453;
	fma.rn.f64 	%fd2615, %fd450, %fd450, %fd2614;
	add.f64 	%fd2616, %fd2615, 0dBFF0000000000000;
	abs.f64 	%fd2617, %fd2616;
	setp.geu.f64 	%p291, %fd2613, %fd2617;
	@%p291 bra 	$L__BB2_328;
	abs.f64 	%fd454, %fd452;
	abs.f64 	%fd455, %fd450;
	setp.leu.f64 	%p310, %fd455, %fd454;
	setp.gt.f64 	%p311, %fd455, %fd454;
	selp.f64 	%fd456, %fd455, %fd454, %p311;
	selp.f64 	%fd2676, %fd454, %fd455, %p311;
	div.rn.f64 	%fd2677, %fd2676, %fd456;
	mul.f64 	%fd2678, %fd2677, %fd2677;
	fma.rn.f64 	%fd2679, %fd2678, 0dBEF53E1D2A25FF7E, 0d3F2D3B63DBB65B49;
	fma.rn.f64 	%fd2680, %fd2679, %fd2678, 0dBF5312788DDE082E;
	fma.rn.f64 	%fd2681, %fd2680, %fd2678, 0d3F6F9690C8249315;
	fma.rn.f64 	%fd2682, %fd2681, %fd2678, 0dBF82CF5AABC7CF0D;
	fma.rn.f64 	%fd2683, %fd2682, %fd2678, 0d3F9162B0B2A3BFDE;
	fma.rn.f64 	%fd2684, %fd2683, %fd2678, 0dBF9A7256FEB6FC6B;
	fma.rn.f64 	%fd2685, %fd2684, %fd2678, 0d3FA171560CE4A489;
	fma.rn.f64 	%fd2686, %fd2685, %fd2678, 0dBFA4F44D841450E4;
	fma.rn.f64 	%fd2687, %fd2686, %fd2678, 0d3FA7EE3D3F36BB95;
	fma.rn.f64 	%fd2688, %fd2687, %fd2678, 0dBFAAD32AE04A9FD1;
	fma.rn.f64 	%fd2689, %fd2688, %fd2678, 0d3FAE17813D66954F;
	fma.rn.f64 	%fd2690, %fd2689, %fd2678, 0dBFB11089CA9A5BCD;
	fma.rn.f64 	%fd2691, %fd2690, %fd2678, 0d3FB3B12B2DB51738;
	fma.rn.f64 	%fd2692, %fd2691, %fd2678, 0dBFB745D022F8DC5C;
	fma.rn.f64 	%fd2693, %fd2692, %fd2678, 0d3FBC71C709DFE927;
	fma.rn.f64 	%fd2694, %fd2693, %fd2678, 0dBFC2492491FA1744;
	fma.rn.f64 	%fd2695, %fd2694, %fd2678, 0d3FC99999999840D2;
	fma.rn.f64 	%fd2696, %fd2695, %fd2678, 0dBFD555555555544C;
	mul.f64 	%fd2697, %fd2678, %fd2696;
	fma.rn.f64 	%fd457, %fd2697, %fd2677, %fd2677;
	@%p310 bra 	$L__BB2_317;
	{
	.reg .b32 %temp; 
	mov.b64 	{%temp, %r633}, %fd452;
	}
	setp.lt.s32 	%p313, %r633, 0;
	neg.f64 	%fd2700, %fd457;
	selp.f64 	%fd2701, %fd457, %fd2700, %p313;
	add.f64 	%fd3400, %fd2701, 0d3FF921FB54442D18;
	bra.uni 	$L__BB2_318;
$L__BB2_317:
	{
	.reg .b32 %temp; 
	mov.b64 	{%temp, %r632}, %fd452;
	}
	setp.lt.s32 	%p312, %r632, 0;
	mov.f64 	%fd2698, 0d400921FB54442D18;
	sub.f64 	%fd2699, %fd2698, %fd457;
	selp.f64 	%fd3400, %fd2699, %fd457, %p312;
$L__BB2_318:
	setp.neu.f64 	%p314, %fd456, 0d0000000000000000;
	@%p314 bra 	$L__BB2_320;
	{
	.reg .b32 %temp; 
	mov.b64 	{%temp, %r635}, %fd452;
	}
	setp.lt.s32 	%p317, %r635, 0;
	selp.f64 	%fd3401, 0d400921FB54442D18, 0d0000000000000000, %p317;
	bra.uni 	$L__BB2_321;
$L__BB2_320:
	setp.eq.f64 	%p315, %fd454, %fd455;
	{
	.reg .b32 %temp; 
	mov.b64 	{%temp, %r634}, %fd452;
	}
	setp.lt.s32 	%p316, %r634, 0;
	selp.f64 	%fd2702, 0d4002D97C7F3321D2, 0d3FE921FB54442D18, %p316;
	selp.f64 	%fd3401, %fd2702, %fd3400, %p315;
$L__BB2_321:
	add.rn.f64 	%fd2703, %fd454, %fd455;
	setp.nan.f64 	%p318, %fd2703, %fd2703;
	copysign.f64 	%fd2704, %fd450, %fd3401;
	selp.f64 	%fd3408, %fd2703, %fd2704, %p318;
	abs.f64 	%fd465, %fd453;
	abs.f64 	%fd466, %fd451;
	setp.leu.f64 	%p319, %fd466, %fd465;
	setp.gt.f64 	%p320, %fd466, %fd465;
	selp.f64 	%fd467, %fd466, %fd465, %p320;
	selp.f64 	%fd2705, %fd465, %fd466, %p320;
	div.rn.f64 	%fd2706, %fd2705, %fd467;
	mul.f64 	%fd2707, %fd2706, %fd2706;
	fma.rn.f64 	%fd2708, %fd2707, 0dBEF53E1D2A25FF7E, 0d3F2D3B63DBB65B49;
	fma.rn.f64 	%fd2709, %fd2708, %fd2707, 0dBF5312788DDE082E;
	fma.rn.f64 	%fd2710, %fd2709, %fd2707, 0d3F6F9690C8249315;
	fma.rn.f64 	%fd2711, %fd2710, %fd2707, 0dBF82CF5AABC7CF0D;
	fma.rn.f64 	%fd2712, %fd2711, %fd2707, 0d3F9162B0B2A3BFDE;
	fma.rn.f64 	%fd2713, %fd2712, %fd2707, 0dBF9A7256FEB6FC6B;
	fma.rn.f64 	%fd2714, %fd2713, %fd2707, 0d3FA171560CE4A489;
	fma.rn.f64 	%fd2715, %fd2714, %fd2707, 0dBFA4F44D841450E4;
	fma.rn.f64 	%fd2716, %fd2715, %fd2707, 0d3FA7EE3D3F36BB95;
	fma.rn.f64 	%fd2717, %fd2716, %fd2707, 0dBFAAD32AE04A9FD1;
	fma.rn.f64 	%fd2718, %fd2717, %fd2707, 0d3FAE17813D66954F;
	fma.rn.f64 	%fd2719, %fd2718, %fd2707, 0dBFB11089CA9A5BCD;
	fma.rn.f64 	%fd2720, %fd2719, %fd2707, 0d3FB3B12B2DB51738;
	fma.rn.f64 	%fd2721, %fd2720, %fd2707, 0dBFB745D022F8DC5C;
	fma.rn.f64 	%fd2722, %fd2721, %fd2707, 0d3FBC71C709DFE927;
	fma.rn.f64 	%fd2723, %fd2722, %fd2707, 0dBFC2492491FA1744;
	fma.rn.f64 	%fd2724, %fd2723, %fd2707, 0d3FC99999999840D2;
	fma.rn.f64 	%fd2725, %fd2724, %fd2707, 0dBFD555555555544C;
	mul.f64 	%fd2726, %fd2707, %fd2725;
	fma.rn.f64 	%fd468, %fd2726, %fd2706, %fd2706;
	@%p319 bra 	$L__BB2_323;
	{
	.reg .b32 %temp; 
	mov.b64 	{%temp, %r637}, %fd453;
	}
	setp.lt.s32 	%p322, %r637, 0;
	neg.f64 	%fd2729, %fd468;
	selp.f64 	%fd2730, %fd468, %fd2729, %p322;
	add.f64 	%fd3402, %fd2730, 0d3FF921FB54442D18;
	bra.uni 	$L__BB2_324;
$L__BB2_323:
	{
	.reg .b32 %temp; 
	mov.b64 	{%temp, %r636}, %fd453;
	}
	setp.lt.s32 	%p321, %r636, 0;
	mov.f64 	%fd2727, 0d400921FB54442D18;
	sub.f64 	%fd2728, %fd2727, %fd468;
	selp.f64 	%fd3402, %fd2728, %fd468, %p321;
$L__BB2_324:
	setp.neu.f64 	%p323, %fd467, 0d0000000000000000;
	@%p323 bra 	$L__BB2_326;
	{
	.reg .b32 %temp; 
	mov.b64 	{%temp, %r639}, %fd453;
	}
	setp.lt.s32 	%p326, %r639, 0;
	selp.f64 	%fd3403, 0d400921FB54442D18, 0d0000000000000000, %p326;
	bra.uni 	$L__BB2_327;
$L__BB2_326:
	setp.eq.f64 	%p324, %fd465, %fd466;
	{
	.reg .b32 %temp; 
	mov.b64 	{%temp, %r638}, %fd453;
	}
	setp.lt.s32 	%p325, %r638, 0;
	selp.f64 	%fd2731, 0d4002D97C7F3321D2, 0d3FE921FB54442D18, %p325;
	selp.f64 	%fd3403, %fd2731, %fd3402, %p324;
$L__BB2_327:
	add.rn.f64 	%fd2732, %fd465, %fd466;
	setp.nan.f64 	%p327, %fd2732, %fd2732;
	copysign.f64 	%fd2733, %fd451, %fd3403;
	selp.f64 	%fd3409, %fd2732, %fd2733, %p327;
	bra.uni 	$L__BB2_341;
$L__BB2_328:
	abs.f64 	%fd476, %fd453;
	abs.f64 	%fd477, %fd450;
	setp.leu.f64 	%p292, %fd477, %fd476;
	setp.gt.f64 	%p293, %fd477, %fd476;
	selp.f64 	%fd478, %fd477, %fd476, %p293;
	selp.f64 	%fd2618, %fd476, %fd477, %p293;
	div.rn.f64 	%fd2619, %fd2618, %fd478;
	mul.f64 	%fd2620, %fd2619, %fd2619;
	fma.rn.f64 	%fd2621, %fd2620, 0dBEF53E1D2A25FF7E, 0d3F2D3B63DBB65B49;
	fma.rn.f64 	%fd2622, %fd2621, %fd2620, 0dBF5312788DDE082E;
	fma.rn.f64 	%fd2623, %fd2622, %fd2620, 0d3F6F9690C8249315;
	fma.rn.f64 	%fd2624, %fd2623, %fd2620, 0dBF82CF5AABC7CF0D;
	fma.rn.f64 	%fd2625, %fd2624, %fd2620, 0d3F9162B0B2A3BFDE;
	fma.rn.f64 	%fd2626, %fd2625, %fd2620, 0dBF9A7256FEB6FC6B;
	fma.rn.f64 	%fd2627, %fd2626, %fd2620, 0d3FA171560CE4A489;
	fma.rn.f64 	%fd2628, %fd2627, %fd2620, 0dBFA4F44D841450E4;
	fma.rn.f64 	%fd2629, %fd2628, %fd2620, 0d3FA7EE3D3F36BB95;
	fma.rn.f64 	%fd2630, %fd2629, %fd2620, 0dBFAAD32AE04A9FD1;
	fma.rn.f64 	%fd2631, %fd2630, %fd2620, 0d3FAE17813D66954F;
	fma.rn.f64 	%fd2632, %fd2631, %fd2620, 0dBFB11089CA9A5BCD;
	fma.rn.f64 	%fd2633, %fd2632, %fd2620, 0d3FB3B12B2DB51738;
	fma.rn.f64 	%fd2634, %fd2633, %fd2620, 0dBFB745D022F8DC5C;
	fma.rn.f64 	%fd2635, %fd2634, %fd2620, 0d3FBC71C709DFE927;
	fma.rn.f64 	%fd2636, %fd2635, %fd2620, 0dBFC2492491FA1744;
	fma.rn.f64 	%fd2637, %fd2636, %fd2620, 0d3FC99999999840D2;
	fma.rn.f64 	%fd2638, %fd2637, %fd2620, 0dBFD555555555544C;
	mul.f64 	%fd2639, %fd2620, %fd2638;
	fma.rn.f64 	%fd479, %fd2639, %fd2619, %fd2619;
	@%p292 bra 	$L__BB2_330;
	{
	.reg .b32 %temp; 
	mov.b64 	{%temp, %r625}, %fd453;
	}
	setp.lt.s32 	%p295, %r625, 0;
	neg.f64 	%fd2642, %fd479;
	selp.f64 	%fd2643, %fd479, %fd2642, %p295;
	add.f64 	%fd3404, %fd2643, 0d3FF921FB54442D18;
	bra.uni 	$L__BB2_331;
$L__BB2_330:
	{
	.reg .b32 %temp; 
	mov.b64 	{%temp, %r624}, %fd453;
	}
	setp.lt.s32 	%p294, %r624, 0;
	mov.f64 	%fd2640, 0d400921FB54442D18;
	sub.f64 	%fd2641, %fd2640, %fd479;
	selp.f64 	%fd3404, %fd2641, %fd479, %p294;
$L__BB2_331:
	setp.neu.f64 	%p296, %fd478, 0d0000000000000000;
	@%p296 bra 	$L__BB2_333;
	{
	.reg .b32 %temp; 
	mov.b64 	{%temp, %r627}, %fd453;
	}
	setp.lt.s32 	%p299, %r627, 0;
	selp.f64 	%fd3405, 0d400921FB54442D18, 0d0000000000000000, %p299;
	bra.uni 	$L__BB2_334;
$L__BB2_333:
	setp.eq.f64 	%p297, %fd476, %fd477;
	{
	.reg .b32 %temp; 
	mov.b64 	{%temp, %r626}, %fd453;
	}
	setp.lt.s32 	%p298, %r626, 0;
	selp.f64 	%fd2644, 0d4002D97C7F3321D2, 0d3FE921FB54442D18, %p298;
	selp.f64 	%fd3405, %fd2644, %fd3404, %p297;
$L__BB2_334:
	add.rn.f64 	%fd2645, %fd476, %fd477;
	setp.nan.f64 	%p300, %fd2645, %fd2645;
	copysign.f64 	%fd2646, %fd450, %fd3405;
	selp.f64 	%fd3408, %fd2645, %fd2646, %p300;
	abs.f64 	%fd487, %fd452;
	abs.f64 	%fd488, %fd451;
	setp.leu.f64 	%p301, %fd488, %fd487;
	setp.gt.f64 	%p302, %fd488, %fd487;
	selp.f64 	%fd489, %fd488, %fd487, %p302;
	selp.f64 	%fd2647, %fd487, %fd488, %p302;
	div.rn.f64 	%fd2648, %fd2647, %fd489;
	mul.f64 	%fd2649, %fd2648, %fd2648;
	fma.rn.f64 	%fd2650, %fd2649, 0dBEF53E1D2A25FF7E, 0d3F2D3B63DBB65B49;
	fma.rn.f64 	%fd2651, %fd2650, %fd2649, 0dBF5312788DDE082E;
	fma.rn.f64 	%fd2652, %fd2651, %fd2649, 0d3F6F9690C8249315;
	fma.rn.f64 	%fd2653, %fd2652, %fd2649, 0dBF82CF5AABC7CF0D;
	fma.rn.f64 	%fd2654, %fd2653, %fd2649, 0d3F9162B0B2A3BFDE;
	fma.rn.f64 	%fd2655, %fd2654, %fd2649, 0dBF9A7256FEB6FC6B;
	fma.rn.f64 	%fd2656, %fd2655, %fd2649, 0d3FA171560CE4A489;
	fma.rn.f64 	%fd2657, %fd2656, %fd2649, 0dBFA4F44D841450E4;
	fma.rn.f64 	%fd2658, %fd2657, %fd2649, 0d3FA7EE3D3F36BB95;
	fma.rn.f64 	%fd2659, %fd2658, %fd2649, 0dBFAAD32AE04A9FD1;
	fma.rn.f64 	%fd2660, %fd2659, %fd2649, 0d3FAE17813D66954F;
	fma.rn.f64 	%fd2661, %fd2660, %fd2649, 0dBFB11089CA9A5BCD;
	fma.rn.f64 	%fd2662, %fd2661, %fd2649, 0d3FB3B12B2DB51738;
	fma.rn.f64 	%fd2663, %fd2662, %fd2649, 0dBFB745D022F8DC5C;
	fma.rn.f64 	%fd2664, %fd2663, %fd2649, 0d3FBC71C709DFE927;
	fma.rn.f64 	%fd2665, %fd2664, %fd2649, 0dBFC2492491FA1744;
	fma.rn.f64 	%fd2666, %fd2665, %fd2649, 0d3FC99999999840D2;
	fma.rn.f64 	%fd2667, %fd2666, %fd2649, 0dBFD555555555544C;
	mul.f64 	%fd2668, %fd2649, %fd2667;
	fma.rn.f64 	%fd490, %fd2668, %fd2648, %fd2648;
	@%p301 bra 	$L__BB2_336;
	{
	.reg .b32 %temp; 
	mov.b64 	{%temp, %r629}, %fd452;
	}
	setp.lt.s32 	%p304, %r629, 0;
	neg.f64 	%fd2671, %fd490;
	selp.f64 	%fd2672, %fd490, %fd2671, %p304;
	add.f64 	%fd3406, %fd2672, 0d3FF921FB54442D18;
	bra.uni 	$L__BB2_337;
$L__BB2_336:
	{
	.reg .b32 %temp; 
	mov.b64 	{%temp, %r628}, %fd452;
	}
	setp.lt.s32 	%p303, %r628, 0;
	mov.f64 	%fd2669, 0d400921FB54442D18;
	sub.f64 	%fd2670, %fd2669, %fd490;
	selp.f64 	%fd3406, %fd2670, %fd490, %p303;
$L__BB2_337:
	setp.neu.f64 	%p305, %fd489, 0d0000000000000000;
	@%p305 bra 	$L__BB2_339;
	{
	.reg .b32 %temp; 
	mov.b64 	{%temp, %r631}, %fd452;
	}
	setp.lt.s32 	%p308, %r631, 0;
	selp.f64 	%fd3407, 0d400921FB54442D18, 0d0000000000000000, %p308;
	bra.uni 	$L__BB2_340;
$L__BB2_339:
	setp.eq.f64 	%p306, %fd487, %fd488;
	{
	.reg .b32 %temp; 
	mov.b64 	{%temp, %r630}, %fd452;
	}
	setp.lt.s32 	%p307, %r630, 0;
	selp.f64 	%fd2673, 0d4002D97C7F3321D2, 0d3FE921FB54442D18, %p307;
	selp.f64 	%fd3407, %fd2673, %fd3406, %p306;
$L__BB2_340:
	add.rn.f64 	%fd2674, %fd487, %fd488;
	setp.nan.f64 	%p309, %fd2674, %fd2674;
	copysign.f64 	%fd2675, %fd451, %fd3407;
	selp.f64 	%fd3409, %fd2674, %fd2675, %p309;
$L__BB2_341:
	mul.f64 	%fd2734, %fd3409, 0d404CA5DC1A63C1F5;
	mul.f64 	%fd2735, %fd3408, 0d404CA5DC1A63C1F5;
	sub.f64 	%fd2736, %fd2735, %fd3418;
	abs.f64 	%fd2737, %fd2736;
	sub.f64 	%fd2738, %fd2734, %fd3418;
	abs.f64 	%fd2739, %fd2738;
	setp.lt.f64 	%p328, %fd2737, %fd2739;
	selp.f64 	%fd3418, %fd2735, %fd2734, %p328;
	mul.f64 	%fd501, %fd3418, 0d3F91DF46A2529D3A;
	abs.f64 	%fd2740, %fd501;
	setp.eq.f64 	%p329, %fd2740, 0d7FF0000000000000;
	setp.ltu.f64 	%p330, %fd2740, 0d41E0000000000000;
	or.pred  	%p331, %p329, %p330;
	@%p331 bra 	$L__BB2_343;
	{ // callseq 1627, 0
	.param .b64 param0;
	st.param.f64 	[param0], %fd501;
	.param .align 16 .b8 retval0[16];
	call.uni (retval0), 
	__internal_trig_reduction_slowpathd, 
	(
	param0
	);
	ld.param.f64 	%fd2741, [retval0];
	ld.param.b32 	%r640, [retval0+8];
	} // callseq 1627
$L__BB2_343:
	mul.f64 	%fd2743, %fd424, %fd424;
	fma.rn.f64 	%fd2744, %fd423, %fd423, %fd2743;
	sqrt.rn.f64 	%fd2745, %fd2744;
	div.rn.f64 	%fd502, %fd424, %fd2745;
	{
	.reg .b32 %temp; 
	mov.b64 	{%temp, %r223}, %fd502;
	}
	abs.f64 	%fd503, %fd502;
	{
	.reg .b32 %temp; 
	mov.b64 	{%temp, %r642}, %fd503;
	}
	setp.gt.s32 	%p332, %r642, 1071801957;
	@%p332 bra 	$L__BB2_347;
	mul.f64 	%fd2786, %fd502, %fd502;
	fma.rn.f64 	%fd2787, %fd2786, 0d3FB0066BDC1895E9, 0dBFB3823B180754AF;
	fma.rn.f64 	%fd2788, %fd2787, %fd2786, 0d3FB11E52CC2F79AE;
	fma.rn.f64 	%fd2789, %fd2788, %fd2786, 0dBF924EAF3526861B;
	fma.rn.f64 	%fd2790, %fd2789, %fd2786, 0d3F91DF02A31E6CB7;
	fma.rn.f64 	%fd2791, %fd2790, %fd2786, 0d3F847D18B0EEC6CC;
	fma.rn.f64 	%fd2792, %fd2791, %fd2786, 0d3F8D0AF961BA53B0;
	fma.rn.f64 	%fd2793, %fd2792, %fd2786, 0d3F91BF7734CF1C48;
	fma.rn.f64 	%fd2794, %fd2793, %fd2786, 0d3F96E91483144EF7;
	fma.rn.f64 	%fd2795, %fd2794, %fd2786, 0d3F9F1C6E0A4F9F81;
	fma.rn.f64 	%fd2796, %fd2795, %fd2786, 0d3FA6DB6DC27FA92B;
	fma.rn.f64 	%fd2797, %fd2796, %fd2786, 0d3FB333333320F91B;
	fma.rn.f64 	%fd2798, %fd2797, %fd2786, 0d3FC5555555555F4D;
	mul.f64 	%fd2799, %fd2786, %fd2798;
	fma.rn.f64 	%fd504, %fd2799, %fd503, %fd503;
	setp.gt.s32 	%p336, %r223, -1;
	@%p336 bra 	$L__BB2_346;
	mov.f64 	%fd2804, 0d3C91A62633145C07;
	add.rn.f64 	%fd2805, %fd504, %fd2804;
	mov.f64 	%fd2806, 0d3FF921FB54442D18;
	add.rn.f64 	%fd3410, %fd2806, %fd2805;
	bra.uni 	$L__BB2_348;
$L__BB2_346:
	mov.f64 	%fd2800, 0dBC91A62633145C07;
	add.rn.f64 	%fd2801, %fd504, %fd2800;
	neg.f64 	%fd2802, %fd2801;
	mov.f64 	%fd2803, 0d3FF921FB54442D18;
	add.rn.f64 	%fd3410, %fd2803, %fd2802;
	bra.uni 	$L__BB2_348;
$L__BB2_347:
	mov.f64 	%fd2746, 0d3FF0000000000000;
	sub.f64 	%fd2747, %fd2746, %fd503;
	{
	.reg .b32 %temp; 
	mov.b64 	{%r643, %temp}, %fd2747;
	}
	{
	.reg .b32 %temp; 
	mov.b64 	{%temp, %r644}, %fd2747;
	}
	add.s32 	%r645, %r644, -1048576;
	mov.b64 	%fd2748, {%r643, %r645};
	rsqrt.approx.ftz.f64 	%fd2749, %fd2748;
	{
	.reg .b32 %temp; 
	mov.b64 	{%r646, %temp}, %fd2749;
	}
	{
	.reg .b32 %temp; 
	mov.b64 	{%temp, %r647}, %fd2749;
	}
	add.s32 	%r648, %r647, -1048576;
	mov.b64 	%fd2750, {%r646, %r648};
	mul.f64 	%fd2751, %fd2748, %fd2749;
	neg.f64 	%fd2752, %fd2751;
	fma.rn.f64 	%fd2753, %fd2751, %fd2752, %fd2748;
	fma.rn.f64 	%fd2754, %fd2753, %fd2750, %fd2751;
	neg.f64 	%fd2755, %fd2754;
	fma.rn.f64 	%fd2756, %fd2749, %fd2755, 0d3FF0000000000000;
	fma.rn.f64 	%fd2757, %fd2756, %fd2750, %fd2750;
	fma.rn.f64 	%fd2758, %fd2754, %fd2755, %fd2748;
	fma.rn.f64 	%fd2759, %fd2758, %fd2757, %fd2754;
	{
	.reg .b32 %temp; 
	mov.b64 	{%r649, %temp}, %fd2759;
	}
	{
	.reg .b32 %temp; 
	mov.b64 	{%temp, %r650}, %fd2759;
	}
	add.s32 	%r651, %r650, 1048576;
	mov.b64 	%fd2760, {%r649, %r651};
	fma.rn.f64 	%fd2761, %fd2747, 0d3EC715B371155F70, 0dBEBAC2FE66FAAC4B;
	fma.rn.f64 	%fd2762, %fd2761, %fd2747, 0d3ED9A9B88EFCD9B8;
	fma.rn.f64 	%fd2763, %fd2762, %fd2747, 0d3EDD0F40A8A0C4C3;
	fma.rn.f64 	%fd2764, %fd2763, %fd2747, 0d3EF46D4CFA9E0E1F;
	fma.rn.f64 	%fd2765, %fd2764, %fd2747, 0d3F079C168D1E2422;
	fma.rn.f64 	%fd2766, %fd2765, %fd2747, 0d3F1C9A88C3BCA540;
	fma.rn.f64 	%fd2767, %fd2766, %fd2747, 0d3F31C4E64BD476DF;
	fma.rn.f64 	%fd2768, %fd2767, %fd2747, 0d3F46E8BA60009C8F;
	fma.rn.f64 	%fd2769, %fd2768, %fd2747, 0d3F5F1C71C62B05A2;
	fma.rn.f64 	%fd2770, %fd2769, %fd2747, 0d3F76DB6DB6DC9F2C;
	fma.rn.f64 	%fd2771, %fd2770, %fd2747, 0d3F9333333333329C;
	fma.rn.f64 	%fd2772, %fd2771, %fd2747, 0d3FB5555555555555;
	setp.lt.s32 	%p333, %r644, 1;
	mov.f64 	%fd2773, 0d0000000000000000;
	mul.rn.f64 	%fd2774, %fd503, %fd2773;
	mul.f64 	%fd2775, %fd2747, %fd2772;
	fma.rn.f64 	%fd2776, %fd2775, %fd2760, %fd2760;
	selp.f64 	%fd2777, %fd2774, %fd2776, %p333;
	setp.lt.s32 	%p334, %r644, 0;
	mov.f64 	%fd2778, 0d7FF0000000000000;
	mul.rn.f64 	%fd2779, %fd2777, %fd2778;
	selp.f64 	%fd2780, %fd2779, %fd2777, %p334;
	setp.lt.s32 	%p335, %r223, 0;
	mov.f64 	%fd2781, 0dBCA1A62633145C07;
	add.rn.f64 	%fd2782, %fd2780, %fd2781;
	neg.f64 	%fd2783, %fd2782;
	mov.f64 	%fd2784, 0d400921FB54442D18;
	add.rn.f64 	%fd2785, %fd2784, %fd2783;
	selp.f64 	%fd3410, %fd2785, %fd2780, %p335;
$L__BB2_348:
	mul.f64 	%fd2807, %fd3410, 0d404CA5DC1A63C1F5;
	setp.gt.f64 	%p337, %fd423, 0d0000000000000000;
	neg.f64 	%fd2808, %fd2807;
	selp.f64 	%fd2809, %fd2808, %fd2807, %p337;
	mul.f64 	%fd509, %fd2809, 0d3F91DF46A2529D3A;
	abs.f64 	%fd510, %fd509;
	setp.neu.f64 	%p338, %fd510, 0d7FF0000000000000;
	@%p338 bra 	$L__BB2_350;
	mov.f64 	%fd2815, 0d0000000000000000;
	mul.rn.f64 	%fd3411, %fd509, %fd2815;
	mov.b32 	%r801, 0;
	bra.uni 	$L__BB2_352;
$L__BB2_350:
	mul.f64 	%fd2810, %fd509, 0d3FE45F306DC9C883;
	cvt.rni.s32.f64 	%r801, %fd2810;
	cvt.rn.f64.s32 	%fd2811, %r801;
	fma.rn.f64 	%fd2812, %fd2811, 0dBFF921FB54442D18, %fd509;
	fma.rn.f64 	%fd2813, %fd2811, 0dBC91A62633145C00, %fd2812;
	fma.rn.f64 	%fd3411, %fd2811, 0dB97B839A252049C0, %fd2813;
	setp.ltu.f64 	%p339, %fd510, 0d41E0000000000000;
	@%p339 bra 	$L__BB2_352;
	{ // callseq 1628, 0
	.param .b64 param0;
	st.param.f64 	[param0], %fd509;
	.param .align 16 .b8 retval0[16];
	call.uni (retval0), 
	__internal_trig_reduction_slowpathd, 
	(
	param0
	);
	ld.param.f64 	%fd3411, [retval0];
	ld.param.b32 	%r801, [retval0+8];
	} // callseq 1628
$L__BB2_352:
	setp.neu.f64 	%p340, %fd510, 0d7FF0000000000000;
	shl.b32 	%r654, %r801, 6;
	cvt.u64.u32 	%rd255, %r654;
	and.b64  	%rd256, %rd255, 64;
	add.s64 	%rd258, %rd245, %rd256;
	mul.rn.f64 	%fd2816, %fd3411, %fd3411;
	and.b32  	%r655, %r801, 1;
	setp.eq.b32 	%p341, %r655, 1;
	selp.f64 	%fd2817, 0dBDA8FF8320FD8164, 0d3DE5DB65F9785EBA, %p341;
	ld.global.nc.v2.f64 	{%fd2818, %fd2819}, [%rd258];
	fma.rn.f64 	%fd2820, %fd2817, %fd2816, %fd2818;
	fma.rn.f64 	%fd2821, %fd2820, %fd2816, %fd2819;
	ld.global.nc.v2.f64 	{%fd2822, %fd2823}, [%rd258+16];
	fma.rn.f64 	%fd2824, %fd2821, %fd2816, %fd2822;
	fma.rn.f64 	%fd2825, %fd2824, %fd2816, %fd2823;
	ld.global.nc.v2.f64 	{%fd2826, %fd2827}, [%rd258+32];
	fma.rn.f64 	%fd2828, %fd2825, %fd2816, %fd2826;
	fma.rn.f64 	%fd2829, %fd2828, %fd2816, %fd2827;
	fma.rn.f64 	%fd2830, %fd2829, %fd3411, %fd3411;
	fma.rn.f64 	%fd2831, %fd2829, %fd2816, 0d3FF0000000000000;
	selp.f64 	%fd2832, %fd2831, %fd2830, %p341;
	and.b32  	%r656, %r801, 2;
	setp.eq.s32 	%p342, %r656, 0;
	mov.f64 	%fd2833, 0d0000000000000000;
	sub.f64 	%fd2834, %fd2833, %fd2832;
	selp.f64 	%fd515, %fd2832, %fd2834, %p342;
	@%p340 bra 	$L__BB2_354;
	mov.f64 	%fd2840, 0d0000000000000000;
	mul.rn.f64 	%fd3413, %fd509, %fd2840;
	mov.b32 	%r803, 1;
	bra.uni 	$L__BB2_357;
$L__BB2_354:
	mul.f64 	%fd2835, %fd509, 0d3FE45F306DC9C883;
	cvt.rni.s32.f64 	%r802, %fd2835;
	cvt.rn.f64.s32 	%fd2836, %r802;
	fma.rn.f64 	%fd2837, %fd2836, 0dBFF921FB54442D18, %fd509;
	fma.rn.f64 	%fd2838, %fd2836, 0dBC91A62633145C00, %fd2837;
	fma.rn.f64 	%fd3413, %fd2836, 0dB97B839A252049C0, %fd2838;
	setp.ltu.f64 	%p343, %fd510, 0d41E0000000000000;
	@%p343 bra 	$L__BB2_356;
	{ // callseq 1629, 0
	.param .b64 param0;
	st.param.f64 	[param0], %fd509;
	.param .align 16 .b8 retval0[16];
	call.uni (retval0), 
	__internal_trig_reduction_slowpathd, 
	(
	param0
	);
	ld.param.f64 	%fd3413, [retval0];
	ld.param.b32 	%r802, [retval0+8];
	} // callseq 1629
$L__BB2_356:
	add.s32 	%r803, %r802, 1;
$L__BB2_357:
	shl.b32 	%r659, %r803, 6;
	cvt.u64.u32 	%rd259, %r659;
	and.b64  	%rd260, %rd259, 64;
	add.s64 	%rd262, %rd245, %rd260;
	mul.rn.f64 	%fd2841, %fd3413, %fd3413;
	and.b32  	%r660, %r803, 1;
	setp.eq.b32 	%p344, %r660, 1;
	selp.f64 	%fd2842, 0dBDA8FF8320FD8164, 0d3DE5DB65F9785EBA, %p344;
	ld.global.nc.v2.f64 	{%fd2843, %fd2844}, [%rd262];
	fma.rn.f64 	%fd2845, %fd2842, %fd2841, %fd2843;
	fma.rn.f64 	%fd2846, %fd2845, %fd2841, %fd2844;
	ld.global.nc.v2.f64 	{%fd2847, %fd2848}, [%rd262+16];
	fma.rn.f64 	%fd2849, %fd2846, %fd2841, %fd2847;
	fma.rn.f64 	%fd2850, %fd2849, %fd2841, %fd2848;
	ld.global.nc.v2.f64 	{%fd2851, %fd2852}, [%rd262+32];
	fma.rn.f64 	%fd2853, %fd2850, %fd2841, %fd2851;
	fma.rn.f64 	%fd2854, %fd2853, %fd2841, %fd2852;
	fma.rn.f64 	%fd2855, %fd2854, %fd3413, %fd3413;
	fma.rn.f64 	%fd2856, %fd2854, %fd2841, 0d3FF0000000000000;
	selp.f64 	%fd2857, %fd2856, %fd2855, %p344;
	and.b32  	%r661, %r803, 2;
	setp.eq.s32 	%p345, %r661, 0;
	mov.f64 	%fd2858, 0d0000000000000000;
	sub.f64 	%fd2859, %fd2858, %fd2857;
	selp.f64 	%fd521, %fd2857, %fd2859, %p345;
	mul.f64 	%fd2860, %fd372, %fd437;
	mul.f64 	%fd522, %fd2860, 0d3FE0000000000000;
	{
	.reg .b32 %temp; 
	mov.b64 	{%temp, %r662}, %fd522;
	}
	mov.b32 	%f3, %r662;
	abs.f32 	%f4, %f3;
	setp.geu.f32 	%p346, %f4, 0f3FE26666;
	@%p346 bra 	$L__BB2_359;
	mul.f64 	%fd2894, %fd522, %fd522;
	fma.rn.f64 	%fd2895, %fd2894, 0d3FB0066BDC1895E9, 0dBFB3823B180754AF;
	fma.rn.f64 	%fd2896, %fd2895, %fd2894, 0d3FB11E52CC2F79AE;
	fma.rn.f64 	%fd2897, %fd2896, %fd2894, 0dBF924EAF3526861B;
	fma.rn.f64 	%fd2898, %fd2897, %fd2894, 0d3F91DF02A31E6CB7;
	fma.rn.f64 	%fd2899, %fd2898, %fd2894, 0d3F847D18B0EEC6CC;
	fma.rn.f64 	%fd2900, %fd2899, %fd2894, 0d3F8D0AF961BA53B0;
	fma.rn.f64 	%fd2901, %fd2900, %fd2894, 0d3F91BF7734CF1C48;
	fma.rn.f64 	%fd2902, %fd2901, %fd2894, 0d3F96E91483144EF7;
	fma.rn.f64 	%fd2903, %fd2902, %fd2894, 0d3F9F1C6E0A4F9F81;
	fma.rn.f64 	%fd2904, %fd2903, %fd2894, 0d3FA6DB6DC27FA92B;
	fma.rn.f64 	%fd2905, %fd2904, %fd2894, 0d3FB333333320F91B;
	fma.rn.f64 	%fd2906, %fd2905, %fd2894, 0d3FC5555555555F4D;
	mul.f64 	%fd2907, %fd2894, %fd2906;
	fma.rn.f64 	%fd3414, %fd2907, %fd522, %fd522;
	bra.uni 	$L__BB2_360;
$L__BB2_359:
	abs.f64 	%fd2861, %fd522;
	fma.rn.f64 	%fd2862, %fd2861, 0dBFE0000000000000, 0d3FE0000000000000;
	rsqrt.approx.ftz.f64 	%fd2863, %fd2862;
	{
	.reg .b32 %temp; 
	mov.b64 	{%r663, %temp}, %fd2863;
	}
	{
	.reg .b32 %temp; 
	mov.b64 	{%temp, %r664}, %fd2863;
	}
	add.s32 	%r665, %r664, -1048576;
	mov.b64 	%fd2864, {%r663, %r665};
	mul.f64 	%fd2865, %fd2862, %fd2863;
	neg.f64 	%fd2866, %fd2865;
	fma.rn.f64 	%fd2867, %fd2865, %fd2866, %fd2862;
	fma.rn.f64 	%fd2868, %fd2867, %fd2864, %fd2865;
	neg.f64 	%fd2869, %fd2868;
	fma.rn.f64 	%fd2870, %fd2863, %fd2869, 0d3FF0000000000000;
	fma.rn.f64 	%fd2871, %fd2870, %fd2864, %fd2864;
	fma.rn.f64 	%fd2872, %fd2868, %fd2869, %fd2862;
	fma.rn.f64 	%fd2873, %fd2872, %fd2871, %fd2868;
	{
	.reg .b32 %temp; 
	mov.b64 	{%temp, %r666}, %fd2862;
	}
	setp.lt.s32 	%p347, %r666, 0;
	selp.f64 	%fd2874, 0dFFF8000000000000, %fd2873, %p347;
	setp.ne.f64 	%p348, %fd2862, 0d0000000000000000;
	selp.f64 	%fd2875, %fd2874, %fd2862, %p348;
	fma.rn.f64 	%fd2876, %fd2862, 0d3FB0066BDC1895E9, 0dBFB3823B180754AF;
	fma.rn.f64 	%fd2877, %fd2876, %fd2862, 0d3FB11E52CC2F79AE;
	fma.rn.f64 	%fd2878, %fd2877, %fd2862, 0dBF924EAF3526861B;
	fma.rn.f64 	%fd2879, %fd2878, %fd2862, 0d3F91DF02A31E6CB7;
	fma.rn.f64 	%fd2880, %fd2879, %fd2862, 0d3F847D18B0EEC6CC;
	fma.rn.f64 	%fd2881, %fd2880, %fd2862, 0d3F8D0AF961BA53B0;
	fma.rn.f64 	%fd2882, %fd2881, %fd2862, 0d3F91BF7734CF1C48;
	fma.rn.f64 	%fd2883, %fd2882, %fd2862, 0d3F96E91483144EF7;
	fma.rn.f64 	%fd2884, %fd2883, %fd2862, 0d3F9F1C6E0A4F9F81;
	fma.rn.f64 	%fd2885, %fd2884, %fd2862, 0d3FA6DB6DC27FA92B;
	fma.rn.f64 	%fd2886, %fd2885, %fd2862, 0d3FB333333320F91B;
	fma.rn.f64 	%fd2887, %fd2886, %fd2862, 0d3FC5555555555F4D;
	mul.f64 	%fd2888, %fd2862, %fd2887;
	mul.f64 	%fd2889, %fd2875, 0dC000000000000000;
	fma.rn.f64 	%fd2890, %fd2889, %fd2888, 0d3C91A62633145C07;
	add.f64 	%fd2891, %fd2889, 0d3FE921FB54442D18;
	add.f64 	%fd2892, %fd2891, %fd2890;
	add.f64 	%fd2893, %fd2892, 0d3FE921FB54442D18;
	copysign.f64 	%fd3414, %fd522, %fd2893;
$L__BB2_360:
	mul.f64 	%fd526, %fd3414, 0d3FFFFFFFFFFFFFFF;
	abs.f64 	%fd527, %fd526;
	setp.neu.f64 	%p349, %fd527, 0d7FF0000000000000;
	@%p349 bra 	$L__BB2_362;
	mov.f64 	%fd2913, 0d0000000000000000;
	mul.rn.f64 	%fd3416, %fd526, %fd2913;
	mov.pred 	%p396, -1;
	bra.uni 	$L__BB2_365;
$L__BB2_362:
	mul.f64 	%fd2908, %fd526, 0d3FE45F306DC9C883;
	cvt.rni.s32.f64 	%r804, %fd2908;
	cvt.rn.f64.s32 	%fd2909, %r804;
	fma.rn.f64 	%fd2910, %fd2909, 0dBFF921FB54442D18, %fd526;
	fma.rn.f64 	%fd2911, %fd2909, 0dBC91A62633145C00, %fd2910;
	fma.rn.f64 	%fd3416, %fd2909, 0dB97B839A252049C0, %fd2911;
	setp.ltu.f64 	%p350, %fd527, 0d41E0000000000000;
	@%p350 bra 	$L__BB2_364;
	{ // callseq 1630, 0
	.param .b64 param0;
	st.param.f64 	[param0], %fd526;
	.param .align 16 .b8 retval0[16];
	call.uni (retval0), 
	__internal_trig_reduction_slowpathd, 
	(
	param0
	);
	ld.param.f64 	%fd3416, [retval0];
	ld.param.b32 	%r804, [retval0+8];
	} // callseq 1630
$L__BB2_364:
	and.b32  	%r668, %r804, 1;
	setp.eq.b32 	%p351, %r668, 1;
	not.pred 	%p396, %p351;
$L__BB2_365:
	mul.f64 	%fd2914, %fd3416, %fd3416;
	fma.rn.f64 	%fd2915, %fd2914, 0d3EE48DAC2799BCB9, 0dBEF9757C5B27EBB1;
	fma.rn.f64 	%fd2916, %fd2915, %fd2914, 0d3F0980E90FD91E04;
	fma.rn.f64 	%fd2917, %fd2916, %fd2914, 0dBEFAE2B0417D7E1D;
	fma.rn.f64 	%fd2918, %fd2917, %fd2914, 0d3F119F5341BFBA57;
	fma.rn.f64 	%fd2919, %fd2918, %fd2914, 0d3F15E791A00F6919;
	fma.rn.f64 	%fd2920, %fd2919, %fd2914, 0d3F2FF2E7FADEC73A;
	fma.rn.f64 	%fd2921, %fd2920, %fd2914, 0d3F434BC1B206DA62;
	fma.rn.f64 	%fd2922, %fd2921, %fd2914, 0d3F57DB18EF2F83F9;
	fma.rn.f64 	%fd2923, %fd2922, %fd2914, 0d3F6D6D2E7AE49FBC;
	fma.rn.f64 	%fd2924, %fd2923, %fd2914, 0d3F8226E3A816A776;
	fma.rn.f64 	%fd2925, %fd2924, %fd2914, 0d3F9664F485D25660;
	fma.rn.f64 	%fd2926, %fd2925, %fd2914, 0d3FABA1BA1BABF31D;
	fma.rn.f64 	%fd2927, %fd2926, %fd2914, 0d3FC11111111105D2;
	fma.rn.f64 	%fd2928, %fd2927, %fd2914, 0d3FD555555555555E;
	mul.f64 	%fd533, %fd2914, %fd2928;
	fma.rn.f64 	%fd3417, %fd533, %fd3416, %fd3416;
	@%p396 bra 	$L__BB2_367;
	sub.f64 	%fd2929, %fd3417, %fd3416;
	neg.f64 	%fd2930, %fd2929;
	fma.rn.f64 	%fd2931, %fd533, %fd3416, %fd2930;
	rcp.approx.ftz.f64 	%fd2932, %fd3417;
	neg.f64 	%fd2933, %fd3417;
	fma.rn.f64 	%fd2934, %fd2933, %fd2932, 0d3FF0000000000000;
	fma.rn.f64 	%fd2935, %fd2934, %fd2934, %fd2934;
	fma.rn.f64 	%fd2936, %fd2935, %fd2932, %fd2932;
	neg.f64 	%fd2937, %fd2936;
	fma.rn.f64 	%fd2938, %fd3417, %fd2937, 0d3FF0000000000000;
	fma.rn.f64 	%fd2939, %fd2937, %fd2931, %fd2938;
	fma.rn.f64 	%fd3417, %fd2939, %fd2937, %fd2937;
$L__BB2_367:
	neg.f64 	%fd2940, %fd337;
	mul.f64 	%fd2941, %fd3417, %fd2940;
	mul.f64 	%fd3420, %fd515, %fd2941;
	mul.f64 	%fd2942, %fd337, %fd3417;
	mul.f64 	%fd3419, %fd521, %fd2942;
	bra.uni 	$L__BB2_369;
$L__BB2_368:
	sub.f64 	%fd3420, %fd338, %fd368;
	sub.f64 	%fd3419, %fd339, %fd369;
$L__BB2_369:
	mul.f64 	%fd544, %fd3420, %fd3420;
	mul.f64 	%fd545, %fd3419, %fd3419;
	add.f64 	%fd2943, %fd545, %fd544;
	sqrt.rn.f64 	%fd2944, %fd2943;
	div.rn.f64 	%fd546, %fd2944, %fd337;
	abs.f64 	%fd547, %fd546;
	setp.leu.f64 	%p353, %fd547, 0d3FF0000000000000;
	mov.f64 	%fd3421, %fd547;
	@%p353 bra 	$L__BB2_371;
	rcp.approx.ftz.f64 	%fd2945, %fd547;
	neg.f64 	%fd2946, %fd547;
	fma.rn.f64 	%fd2947, %fd2946, %fd2945, 0d3FF0000000000000;
	fma.rn.f64 	%fd2948, %fd2947, %fd2947, %fd2947;
	fma.rn.f64 	%fd2949, %fd2948, %fd2945, %fd2945;
	setp.eq.f64 	%p354, %fd547, 0d7FF0000000000000;
	selp.f64 	%fd3421, 0d0000000000000000, %fd2949, %p354;
$L__BB2_371:
	setp.gt.f64 	%p355, %fd547, 0d3FF0000000000000;
	mul.f64 	%fd2950, %fd3421, %fd3421;
	fma.rn.f64 	%fd2951, %fd2950, 0dBEF53E1D2A25FF7E, 0d3F2D3B63DBB65B49;
	fma.rn.f64 	%fd2952, %fd2951, %fd2950, 0dBF5312788DDE082E;
	fma.rn.f64 	%fd2953, %fd2952, %fd2950, 0d3F6F9690C8249315;
	fma.rn.f64 	%fd2954, %fd2953, %fd2950, 0dBF82CF5AABC7CF0D;
	fma.rn.f64 	%fd2955, %fd2954, %fd2950, 0d3F9162B0B2A3BFDE;
	fma.rn.f64 	%fd2956, %fd2955, %fd2950, 0dBF9A7256FEB6FC6B;
	fma.rn.f64 	%fd2957, %fd2956, %fd2950, 0d3FA171560CE4A489;
	fma.rn.f64 	%fd2958, %fd2957, %fd2950, 0dBFA4F44D841450E4;
	fma.rn.f64 	%fd2959, %fd2958, %fd2950, 0d3FA7EE3D3F36BB95;
	fma.rn.f64 	%fd2960, %fd2959, %fd2950, 0dBFAAD32AE04A9FD1;
	fma.rn.f64 	%fd2961, %fd2960, %fd2950, 0d3FAE17813D66954F;
	fma.rn.f64 	%fd2962, %fd2961, %fd2950, 0dBFB11089CA9A5BCD;
	fma.rn.f64 	%fd2963, %fd2962, %fd2950, 0d3FB3B12B2DB51738;
	fma.rn.f64 	%fd2964, %fd2963, %fd2950, 0dBFB745D022F8DC5C;
	fma.rn.f64 	%fd2965, %fd2964, %fd2950, 0d3FBC71C709DFE927;
	fma.rn.f64 	%fd2966, %fd2965, %fd2950, 0dBFC2492491FA1744;
	fma.rn.f64 	%fd2967, %fd2966, %fd2950, 0d3FC99999999840D2;
	fma.rn.f64 	%fd2968, %fd2967, %fd2950, 0dBFD555555555544C;
	mul.f64 	%fd2969, %fd2950, %fd2968;
	fma.rn.f64 	%fd2970, %fd2969, %fd3421, %fd3421;
	mov.f64 	%fd2971, 0d3FF921FB54442D18;
	sub.f64 	%fd2972, %fd2971, %fd2970;
	selp.f64 	%fd2973, %fd2972, %fd2970, %p355;
	copysign.f64 	%fd550, %fd546, %fd2973;
	fma.rn.f64 	%fd2974, %fd337, %fd337, %fd544;
	add.f64 	%fd2975, %fd545, %fd2974;
	sqrt.rn.f64 	%fd2976, %fd2975;
	div.rn.f64 	%fd551, %fd337, %fd2976;
	div.rn.f64 	%fd552, %fd3420, %fd2976;
	div.rn.f64 	%fd553, %fd3419, %fd2976;
	mul.f64 	%fd554, %fd3418, 0d3F91DF46A2529D3A;
	abs.f64 	%fd555, %fd554;
	setp.neu.f64 	%p356, %fd555, 0d7FF0000000000000;
	@%p356 bra 	$L__BB2_373;
	mov.f64 	%fd2982, 0d0000000000000000;
	mul.rn.f64 	%fd3423, %fd554, %fd2982;
	mov.b32 	%r806, 1;
	bra.uni 	$L__BB2_376;
$L__BB2_373:
	mul.f64 	%fd2977, %fd554, 0d3FE45F306DC9C883;
	cvt.rni.s32.f64 	%r805, %fd2977;
	cvt.rn.f64.s32 	%fd2978, %r805;
	fma.rn.f64 	%fd2979, %fd2978, 0dBFF921FB54442D18, %fd554;
	fma.rn.f64 	%fd2980, %fd2978, 0dBC91A62633145C00, %fd2979;
	fma.rn.f64 	%fd3423, %fd2978, 0dB97B839A252049C0, %fd2980;
	setp.ltu.f64 	%p357, %fd555, 0d41E0000000000000;
	@%p357 bra 	$L__BB2_375;
	{ // callseq 1631, 0
	.param .b64 param0;
	st.param.f64 	[param0], %fd554;
	.param .align 16 .b8 retval0[16];
	call.uni (retval0), 
	__internal_trig_reduction_slowpathd, 
	(
	param0
	);
	ld.param.f64 	%fd3423, [retval0];
	ld.param.b32 	%r805, [retval0+8];
	} // callseq 1631
$L__BB2_375:
	add.s32 	%r806, %r805, 1;
$L__BB2_376:
	setp.neu.f64 	%p358, %fd555, 0d7FF0000000000000;
	shl.b32 	%r671, %r806, 6;
	cvt.u64.u32 	%rd263, %r671;
	and.b64  	%rd264, %rd263, 64;
	mov.u64 	%rd265, __cudart_sin_cos_coeffs;
	add.s64 	%rd266, %rd265, %rd264;
	mul.rn.f64 	%fd2983, %fd3423, %fd3423;
	and.b32  	%r672, %r806, 1;
	setp.eq.b32 	%p359, %r672, 1;
	selp.f64 	%fd2984, 0dBDA8FF8320FD8164, 0d3DE5DB65F9785EBA, %p359;
	ld.global.nc.v2.f64 	{%fd2985, %fd2986}, [%rd266];
	fma.rn.f64 	%fd2987, %fd2984, %fd2983, %fd2985;
	fma.rn.f64 	%fd2988, %fd2987, %fd2983, %fd2986;
	ld.global.nc.v2.f64 	{%fd2989, %fd2990}, [%rd266+16];
	fma.rn.f64 	%fd2991, %fd2988, %fd2983, %fd2989;
	fma.rn.f64 	%fd2992, %fd2991, %fd2983, %fd2990;
	ld.global.nc.v2.f64 	{%fd2993, %fd2994}, [%rd266+32];
	fma.rn.f64 	%fd2995, %fd2992, %fd2983, %fd2993;
	fma.rn.f64 	%fd2996, %fd2995, %fd2983, %fd2994;
	fma.rn.f64 	%fd2997, %fd2996, %fd3423, %fd3423;
	fma.rn.f64 	%fd2998, %fd2996, %fd2983, 0d3FF0000000000000;
	selp.f64 	%fd2999, %fd2998, %fd2997, %p359;
	and.b32  	%r673, %r806, 2;
	setp.eq.s32 	%p360, %r673, 0;
	mov.f64 	%fd3000, 0d0000000000000000;
	sub.f64 	%fd3001, %fd3000, %fd2999;
	selp.f64 	%fd561, %fd2999, %fd3001, %p360;
	@%p358 bra 	$L__BB2_378;
	mov.f64 	%fd3007, 0d0000000000000000;
	mul.rn.f64 	%fd3424, %fd554, %fd3007;
	mov.b32 	%r807, 0;
	bra.uni 	$L__BB2_380;
$L__BB2_378:
	mul.f64 	%fd3002, %fd554, 0d3FE45F306DC9C883;
	cvt.rni.s32.f64 	%r807, %fd3002;
	cvt.rn.f64.s32 	%fd3003, %r807;
	fma.rn.f64 	%fd3004, %fd3003, 0dBFF921FB54442D18, %fd554;
	fma.rn.f64 	%fd3005, %fd3003, 0dBC91A62633145C00, %fd3004;
	fma.rn.f64 	%fd3424, %fd3003, 0dB97B839A252049C0, %fd3005;
	setp.ltu.f64 	%p361, %fd555, 0d41E0000000000000;
	@%p361 bra 	$L__BB2_380;
	{ // callseq 1632, 0
	.param .b64 param0;
	st.param.f64 	[param0], %fd554;
	.param .align 16 .b8 retval0[16];
	call.uni (retval0), 
	__internal_trig_reduction_slowpathd, 
	(
	param0
	);
	ld.param.f64 	%fd3424, [retval0];
	ld.param.b32 	%r807, [retval0+8];
	} // callseq 1632
$L__BB2_380:
	shl.b32 	%r676, %r807, 6;
	cvt.u64.u32 	%rd267, %r676;
	and.b64  	%rd268, %rd267, 64;
	add.s64 	%rd270, %rd265, %rd268;
	mul.rn.f64 	%fd3008, %fd3424, %fd3424;
	and.b32  	%r677, %r807, 1;
	setp.eq.b32 	%p362, %r677, 1;
	selp.f64 	%fd3009, 0dBDA8FF8320FD8164, 0d3DE5DB65F9785EBA, %p362;
	ld.global.nc.v2.f64 	{%fd3010, %fd3011}, [%rd270];
	fma.rn.f64 	%fd3012, %fd3009, %fd3008, %fd3010;
	fma.rn.f64 	%fd3013, %fd3012, %fd3008, %fd3011;
	ld.global.nc.v2.f64 	{%fd3014, %fd3015}, [%rd270+16];
	fma.rn.f64 	%fd3016, %fd3013, %fd3008, %fd3014;
	fma.rn.f64 	%fd3017, %fd3016, %fd3008, %fd3015;
	ld.global.nc.v2.f64 	{%fd3018, %fd3019}, [%rd270+32];
	fma.rn.f64 	%fd3020, %fd3017, %fd3008, %fd3018;
	fma.rn.f64 	%fd3021, %fd3020, %fd3008, %fd3019;
	fma.rn.f64 	%fd3022, %fd3021, %fd3424, %fd3424;
	fma.rn.f64 	%fd3023, %fd3021, %fd3008, 0d3FF0000000000000;
	selp.f64 	%fd3024, %fd3023, %fd3022, %p362;
	and.b32  	%r678, %r807, 2;
	setp.eq.s32 	%p363, %r678, 0;
	mov.f64 	%fd3025, 0d0000000000000000;
	sub.f64 	%fd3026, %fd3025, %fd3024;
	selp.f64 	%fd566, %fd3024, %fd3026, %p363;
	mul.f64 	%fd3027, %fd553, %fd553;
	fma.rn.f64 	%fd3028, %fd552, %fd552, %fd3027;
	sqrt.rn.f64 	%fd3029, %fd3028;
	div.rn.f64 	%fd567, %fd553, %fd3029;
	{
	.reg .b32 %temp; 
	mov.b64 	{%temp, %r243}, %fd567;
	}
	abs.f64 	%fd568, %fd567;
	{
	.reg .b32 %temp; 
	mov.b64 	{%temp, %r679}, %fd568;
	}
	setp.gt.s32 	%p364, %r679, 1071801957;
	@%p364 bra 	$L__BB2_384;
	mul.f64 	%fd3070, %fd567, %fd567;
	fma.rn.f64 	%fd3071, %fd3070, 0d3FB0066BDC1895E9, 0dBFB3823B180754AF;
	fma.rn.f64 	%fd3072, %fd3071, %fd3070, 0d3FB11E52CC2F79AE;
	fma.rn.f64 	%fd3073, %fd3072, %fd3070, 0dBF924EAF3526861B;
	fma.rn.f64 	%fd3074, %fd3073, %fd3070, 0d3F91DF02A31E6CB7;
	fma.rn.f64 	%fd3075, %fd3074, %fd3070, 0d3F847D18B0EEC6CC;
	fma.rn.f64 	%fd3076, %fd3075, %fd3070, 0d3F8D0AF961BA53B0;
	fma.rn.f64 	%fd3077, %fd3076, %fd3070, 0d3F91BF7734CF1C48;
	fma.rn.f64 	%fd3078, %fd3077, %fd3070, 0d3F96E91483144EF7;
	fma.rn.f64 	%fd3079, %fd3078, %fd3070, 0d3F9F1C6E0A4F9F81;
	fma.rn.f64 	%fd3080, %fd3079, %fd3070, 0d3FA6DB6DC27FA92B;
	fma.rn.f64 	%fd3081, %fd3080, %fd3070, 0d3FB333333320F91B;
	fma.rn.f64 	%fd3082, %fd3081, %fd3070, 0d3FC5555555555F4D;
	mul.f64 	%fd3083, %fd3070, %fd3082;
	fma.rn.f64 	%fd569, %fd3083, %fd568, %fd568;
	setp.gt.s32 	%p368, %r243, -1;
	@%p368 bra 	$L__BB2_383;
	mov.f64 	%fd3088, 0d3C91A62633145C07;
	add.rn.f64 	%fd3089, %fd569, %fd3088;
	mov.f64 	%fd3090, 0d3FF921FB54442D18;
	add.rn.f64 	%fd3425, %fd3090, %fd3089;
	bra.uni 	$L__BB2_385;
$L__BB2_383:
	mov.f64 	%fd3084, 0dBC91A62633145C07;
	add.rn.f64 	%fd3085, %fd569, %fd3084;
	neg.f64 	%fd3086, %fd3085;
	mov.f64 	%fd3087, 0d3FF921FB54442D18;
	add.rn.f64 	%fd3425, %fd3087, %fd3086;
	bra.uni 	$L__BB2_385;
$L__BB2_384:
	mov.f64 	%fd3030, 0d3FF0000000000000;
	sub.f64 	%fd3031, %fd3030, %fd568;
	{
	.reg .b32 %temp; 
	mov.b64 	{%r680, %temp}, %fd3031;
	}
	{
	.reg .b32 %temp; 
	mov.b64 	{%temp, %r681}, %fd3031;
	}
	add.s32 	%r682, %r681, -1048576;
	mov.b64 	%fd3032, {%r680, %r682};
	rsqrt.approx.ftz.f64 	%fd3033, %fd3032;
	{
	.reg .b32 %temp; 
	mov.b64 	{%r683, %temp}, %fd3033;
	}
	{
	.reg .b32 %temp; 
	mov.b64 	{%temp, %r684}, %fd3033;
	}
	add.s32 	%r685, %r684, -1048576;
	mov.b64 	%fd3034, {%r683, %r685};
	mul.f64 	%fd3035, %fd3032, %fd3033;
	neg.f64 	%fd3036, %fd3035;
	fma.rn.f64 	%fd3037, %fd3035, %fd3036, %fd3032;
	fma.rn.f64 	%fd3038, %fd3037, %fd3034, %fd3035;
	neg.f64 	%fd3039, %fd3038;
	fma.rn.f64 	%fd3040, %fd3033, %fd3039, 0d3FF0000000000000;
	fma.rn.f64 	%fd3041, %fd3040, %fd3034, %fd3034;
	fma.rn.f64 	%fd3042, %fd3038, %fd3039, %fd3032;
	fma.rn.f64 	%fd3043, %fd3042, %fd3041, %fd3038;
	{
	.reg .b32 %temp; 
	mov.b64 	{%r686, %temp}, %fd3043;
	}
	{
	.reg .b32 %temp; 
	mov.b64 	{%temp, %r687}, %fd3043;
	}
	add.s32 	%r688, %r687, 1048576;
	mov.b64 	%fd3044, {%r686, %r688};
	fma.rn.f64 	%fd3045, %fd3031, 0d3EC715B371155F70, 0dBEBAC2FE66FAAC4B;
	fma.rn.f64 	%fd3046, %fd3045, %fd3031, 0d3ED9A9B88EFCD9B8;
	fma.rn.f64 	%fd3047, %fd3046, %fd3031, 0d3EDD0F40A8A0C4C3;
	fma.rn.f64 	%fd3048, %fd3047, %fd3031, 0d3EF46D4CFA9E0E1F;
	fma.rn.f64 	%fd3049, %fd3048, %fd3031, 0d3F079C168D1E2422;
	fma.rn.f64 	%fd3050, %fd3049, %fd3031, 0d3F1C9A88C3BCA540;
	fma.rn.f64 	%fd3051, %fd3050, %fd3031, 0d3F31C4E64BD476DF;
	fma.rn.f64 	%fd3052, %fd3051, %fd3031, 0d3F46E8BA60009C8F;
	fma.rn.f64 	%fd3053, %fd3052, %fd3031, 0d3F5F1C71C62B05A2;
	fma.rn.f64 	%fd3054, %fd3053, %fd3031, 0d3F76DB6DB6DC9F2C;
	fma.rn.f64 	%fd3055, %fd3054, %fd3031, 0d3F9333333333329C;
	fma.rn.f64 	%fd3056, %fd3055, %fd3031, 0d3FB5555555555555;
	setp.lt.s32 	%p365, %r681, 1;
	mov.f64 	%fd3057, 0d0000000000000000;
	mul.rn.f64 	%fd3058, %fd568, %fd3057;
	mul.f64 	%fd3059, %fd3031, %fd3056;
	fma.rn.f64 	%fd3060, %fd3059, %fd3044, %fd3044;
	selp.f64 	%fd3061, %fd3058, %fd3060, %p365;
	setp.lt.s32 	%p366, %r681, 0;
	mov.f64 	%fd3062, 0d7FF0000000000000;
	mul.rn.f64 	%fd3063, %fd3061, %fd3062;
	selp.f64 	%fd3064, %fd3063, %fd3061, %p366;
	setp.lt.s32 	%p367, %r243, 0;
	mov.f64 	%fd3065, 0dBCA1A62633145C07;
	add.rn.f64 	%fd3066, %fd3064, %fd3065;
	neg.f64 	%fd3067, %fd3066;
	mov.f64 	%fd3068, 0d400921FB54442D18;
	add.rn.f64 	%fd3069, %fd3068, %fd3067;
	selp.f64 	%fd3425, %fd3069, %fd3064, %p367;
$L__BB2_385:
	mul.f64 	%fd3091, %fd3425, 0d404CA5DC1A63C1F5;
	setp.gt.f64 	%p369, %fd552, 0d0000000000000000;
	neg.f64 	%fd3092, %fd3091;
	selp.f64 	%fd574, %fd3092, %fd3091, %p369;
	mul.f64 	%fd575, %fd574, 0dBF91DF46A2529D3A;
	abs.f64 	%fd576, %fd575;
	setp.neu.f64 	%p370, %fd576, 0d7FF0000000000000;
	@%p370 bra 	$L__BB2_387;
	mov.f64 	%fd3098, 0d0000000000000000;
	mul.rn.f64 	%fd3427, %fd575, %fd3098;
	mov.pred 	%p397, -1;
	bra.uni 	$L__BB2_390;
$L__BB2_387:
	mul.f64 	%fd3093, %fd575, 0d3FE45F306DC9C883;
	cvt.rni.s32.f64 	%r808, %fd3093;
	cvt.rn.f64.s32 	%fd3094, %r808;
	fma.rn.f64 	%fd3095, %fd3094, 0dBFF921FB54442D18, %fd575;
	fma.rn.f64 	%fd3096, %fd3094, 0dBC91A62633145C00, %fd3095;
	fma.rn.f64 	%fd3427, %fd3094, 0dB97B839A252049C0, %fd3096;
	setp.ltu.f64 	%p371, %fd576, 0d41E0000000000000;
	@%p371 bra 	$L__BB2_389;
	{ // callseq 1633, 0
	.param .b64 param0;
	st.param.f64 	[param0], %fd575;
	.param .align 16 .b8 retval0[16];
	call.uni (retval0), 
	__internal_trig_reduction_slowpathd, 
	(
	param0
	);
	ld.param.f64 	%fd3427, [retval0];
	ld.param.b32 	%r808, [retval0+8];
	} // callseq 1633
$L__BB2_389:
	and.b32  	%r690, %r808, 1;
	setp.eq.b32 	%p372, %r690, 1;
	not.pred 	%p397, %p372;
$L__BB2_390:
	mul.f64 	%fd3099, %fd3427, %fd3427;
	fma.rn.f64 	%fd3100, %fd3099, 0d3EE48DAC2799BCB9, 0dBEF9757C5B27EBB1;
	fma.rn.f64 	%fd3101, %fd3100, %fd3099, 0d3F0980E90FD91E04;
	fma.rn.f64 	%fd3102, %fd3101, %fd3099, 0dBEFAE2B0417D7E1D;
	fma.rn.f64 	%fd3103, %fd3102, %fd3099, 0d3F119F5341BFBA57;
	fma.rn.f64 	%fd3104, %fd3103, %fd3099, 0d3F15E791A00F6919;
	fma.rn.f64 	%fd3105, %fd3104, %fd3099, 0d3F2FF2E7FADEC73A;
	fma.rn.f64 	%fd3106, %fd3105, %fd3099, 0d3F434BC1B206DA62;
	fma.rn.f64 	%fd3107, %fd3106, %fd3099, 0d3F57DB18EF2F83F9;
	fma.rn.f64 	%fd3108, %fd3107, %fd3099, 0d3F6D6D2E7AE49FBC;
	fma.rn.f64 	%fd3109, %fd3108, %fd3099, 0d3F8226E3A816A776;
	fma.rn.f64 	%fd3110, %fd3109, %fd3099, 0d3F9664F485D25660;
	fma.rn.f64 	%fd3111, %fd3110, %fd3099, 0d3FABA1BA1BABF31D;
	fma.rn.f64 	%fd3112, %fd3111, %fd3099, 0d3FC11111111105D2;
	fma.rn.f64 	%fd3113, %fd3112, %fd3099, 0d3FD555555555555E;
	mul.f64 	%fd582, %fd3099, %fd3113;
	fma.rn.f64 	%fd3428, %fd582, %fd3427, %fd3427;
	@%p397 bra 	$L__BB2_392;
	sub.f64 	%fd3114, %fd3428, %fd3427;
	neg.f64 	%fd3115, %fd3114;
	fma.rn.f64 	%fd3116, %fd582, %fd3427, %fd3115;
	rcp.approx.ftz.f64 	%fd3117, %fd3428;
	neg.f64 	%fd3118, %fd3428;
	fma.rn.f64 	%fd3119, %fd3118, %fd3117, 0d3FF0000000000000;
	fma.rn.f64 	%fd3120, %fd3119, %fd3119, %fd3119;
	fma.rn.f64 	%fd3121, %fd3120, %fd3117, %fd3117;
	neg.f64 	%fd3122, %fd3121;
	fma.rn.f64 	%fd3123, %fd3428, %fd3122, 0d3FF0000000000000;
	fma.rn.f64 	%fd3124, %fd3122, %fd3116, %fd3123;
	fma.rn.f64 	%fd3428, %fd3124, %fd3122, %fd3122;
$L__BB2_392:
	mul.f64 	%fd3125, %fd550, 0d403CA5DC1A63C1F5;
	mul.f64 	%fd586, %fd3125, 0d3F91DF46A2529D3A;
	abs.f64 	%fd587, %fd586;
	setp.neu.f64 	%p374, %fd587, 0d7FF0000000000000;
	@%p374 bra 	$L__BB2_394;
	mov.f64 	%fd3131, 0d0000000000000000;
	mul.rn.f64 	%fd3429, %fd586, %fd3131;
	mov.b32 	%r809, 0;
	bra.uni 	$L__BB2_396;
$L__BB2_394:
	mul.f64 	%fd3126, %fd586, 0d3FE45F306DC9C883;
	cvt.rni.s32.f64 	%r809, %fd3126;
	cvt.rn.f64.s32 	%fd3127, %r809;
	fma.rn.f64 	%fd3128, %fd3127, 0dBFF921FB54442D18, %fd586;
	fma.rn.f64 	%fd3129, %fd3127, 0dBC91A62633145C00, %fd3128;
	fma.rn.f64 	%fd3429, %fd3127, 0dB97B839A252049C0, %fd3129;
	setp.ltu.f64 	%p375, %fd587, 0d41E0000000000000;
	@%p375 bra 	$L__BB2_396;
	{ // callseq 1634, 0
	.param .b64 param0;
	st.param.f64 	[param0], %fd586;
	.param .align 16 .b8 retval0[16];
	call.uni (retval0), 
	__internal_trig_reduction_slowpathd, 
	(
	param0
	);
	ld.param.f64 	%fd3429, [retval0];
	ld.param.b32 	%r809, [retval0+8];
	} // callseq 1634
$L__BB2_396:
	shl.b32 	%r693, %r809, 6;
	cvt.u64.u32 	%rd271, %r693;
	and.b64  	%rd272, %rd271, 64;
	mov.u64 	%rd273, __cudart_sin_cos_coeffs;
	add.s64 	%rd274, %rd273, %rd272;
	mul.rn.f64 	%fd3132, %fd3429, %fd3429;
	and.b32  	%r694, %r809, 1;
	setp.eq.b32 	%p377, %r694, 1;
	selp.f64 	%fd3133, 0dBDA8FF8320FD8164, 0d3DE5DB65F9785EBA, %p377;
	ld.global.nc.v2.f64 	{%fd3134, %fd3135}, [%rd274];
	fma.rn.f64 	%fd3136, %fd3133, %fd3132, %fd3134;
	fma.rn.f64 	%fd3137, %fd3136, %fd3132, %fd3135;
	ld.global.nc.v2.f64 	{%fd3138, %fd3139}, [%rd274+16];
	fma.rn.f64 	%fd3140, %fd3137, %fd3132, %fd3138;
	fma.rn.f64 	%fd3141, %fd3140, %fd3132, %fd3139;
	ld.global.nc.v2.f64 	{%fd3142, %fd3143}, [%rd274+32];
	fma.rn.f64 	%fd3144, %fd3141, %fd3132, %fd3142;
	fma.rn.f64 	%fd3145, %fd3144, %fd3132, %fd3143;
	fma.rn.f64 	%fd3146, %fd3145, %fd3429, %fd3429;
	fma.rn.f64 	%fd3147, %fd3145, %fd3132, 0d3FF0000000000000;
	selp.f64 	%fd3148, %fd3147, %fd3146, %p377;
	and.b32  	%r695, %r809, 2;
	setp.eq.s32 	%p378, %r695, 0;
	mov.f64 	%fd3149, 0d0000000000000000;
	sub.f64 	%fd3150, %fd3149, %fd3148;
	selp.f64 	%fd592, %fd3148, %fd3150, %p378;
	@%p374 bra 	$L__BB2_398;
	mov.f64 	%fd3156, 0d0000000000000000;
	mul.rn.f64 	%fd3431, %fd586, %fd3156;
	mov.b32 	%r811, 1;
	bra.uni 	$L__BB2_401;
$L__BB2_398:
	mul.f64 	%fd3151, %fd586, 0d3FE45F306DC9C883;
	cvt.rni.s32.f64 	%r810, %fd3151;
	cvt.rn.f64.s32 	%fd3152, %r810;
	fma.rn.f64 	%fd3153, %fd3152, 0dBFF921FB54442D18, %fd586;
	fma.rn.f64 	%fd3154, %fd3152, 0dBC91A62633145C00, %fd3153;
	fma.rn.f64 	%fd3431, %fd3152, 0dB97B839A252049C0, %fd3154;
	setp.ltu.f64 	%p379, %fd587, 0d41E0000000000000;
	@%p379 bra 	$L__BB2_400;
	{ // callseq 1635, 0
	.param .b64 param0;
	st.param.f64 	[param0], %fd586;
	.param .align 16 .b8 retval0[16];
	call.uni (retval0), 
	__internal_trig_reduction_slowpathd, 
	(
	param0
	);
	ld.param.f64 	%fd3431, [retval0];
	ld.param.b32 	%r810, [retval0+8];
	} // callseq 1635
$L__BB2_400:
	add.s32 	%r811, %r810, 1;
$L__BB2_401:
	setp.lt.s32 	%p380, %r780, 1;
	shl.b32 	%r698, %r811, 6;
	cvt.u64.u32 	%rd275, %r698;
	and.b64  	%rd276, %rd275, 64;
	mov.u64 	%rd277, __cudart_sin_cos_coeffs;
	add.s64 	%rd278, %rd277, %rd276;
	mul.rn.f64 	%fd3157, %fd3431, %fd3431;
	and.b32  	%r699, %r811, 1;
	setp.eq.b32 	%p381, %r699, 1;
	selp.f64 	%fd3158, 0dBDA8FF8320FD8164, 0d3DE5DB65F9785EBA, %p381;
	ld.global.nc.v2.f64 	{%fd3159, %fd3160}, [%rd278];
	fma.rn.f64 	%fd3161, %fd3158, %fd3157, %fd3159;
	fma.rn.f64 	%fd3162, %fd3161, %fd3157, %fd3160;
	ld.global.nc.v2.f64 	{%fd3163, %fd3164}, [%rd278+16];
	fma.rn.f64 	%fd3165, %fd3162, %fd3157, %fd3163;
	fma.rn.f64 	%fd3166, %fd3165, %fd3157, %fd3164;
	ld.global.nc.v2.f64 	{%fd3167, %fd3168}, [%rd278+32];
	fma.rn.f64 	%fd3169, %fd3166, %fd3157, %fd3167;
	fma.rn.f64 	%fd3170, %fd3169, %fd3157, %fd3168;
	fma.rn.f64 	%fd3171, %fd3170, %fd3431, %fd3431;
	fma.rn.f64 	%fd3172, %fd3170, %fd3157, 0d3FF0000000000000;
	selp.f64 	%fd3173, %fd3172, %fd3171, %p381;
	and.b32  	%r700, %r811, 2;
	setp.eq.s32 	%p382, %r700, 0;
	mov.f64 	%fd3174, 0d0000000000000000;
	sub.f64 	%fd3175, %fd3174, %fd3173;
	selp.f64 	%fd3176, %fd3173, %fd3175, %p382;
	add.f64 	%fd3177, %fd551, 0d3FF0000000000000;
	mul.f64 	%fd3178, %fd3177, %fd592;
	fma.rn.f64 	%fd3179, %fd552, %fd3428, %fd553;
	div.rn.f64 	%fd3180, %fd3178, %fd3179;
	mul.f64 	%fd3181, %fd3428, %fd3180;
	setp.eq.f64 	%p383, %fd574, 0d4056800000000000;
	neg.f64 	%fd3182, %fd3176;
	setp.eq.f64 	%p384, %fd574, 0dC056800000000000;
	selp.f64 	%fd3183, %fd3176, %fd3181, %p384;
	selp.f64 	%fd3184, 0d0000000000000000, %fd3180, %p383;
	selp.f64 	%fd3185, 0d0000000000000000, %fd3184, %p384;
	selp.f64 	%fd3186, %fd3182, %fd3183, %p383;
	mul.f64 	%fd3187, %fd3185, 0d0000000000000000;
	sub.f64 	%fd3188, %fd3187, %fd592;
	fma.rn.f64 	%fd598, %fd592, 0d0000000000000000, %fd3185;
	mul.f64 	%fd3189, %fd566, %fd3186;
	fma.rn.f64 	%fd599, %fd561, %fd3188, %fd3189;
	mul.f64 	%fd3190, %fd561, %fd3186;
	mul.f64 	%fd3191, %fd566, %fd3188;
	sub.f64 	%fd600, %fd3190, %fd3191;
	ld.global.f64 	%fd3192, [%rd19+64];
	cvt.rzi.s32.f64 	%r255, %fd3192;
	@%p380 bra 	$L__BB2_411;
	mov.b32 	%r812, 0;
	bra.uni 	$L__BB2_404;
$L__BB2_403:
	add.s32 	%r812, %r812, 1;
	setp.eq.s32 	%p386, %r812, %r780;
	@%p386 bra 	$L__BB2_411;
$L__BB2_404:
	shl.b32 	%r702, %r812, 3;
	mul.wide.u32 	%rd279, %r702, 8;
	add.s64 	%rd20, %rd11, %rd279;
	ld.global.f64 	%fd3193, [%rd20+56];
	cvt.rzi.s32.f64 	%r703, %fd3193;
	setp.ne.s32 	%p385, %r703, %r255;
	@%p385 bra 	$L__BB2_403;
	ld.global.f64 	%fd3194, [%rd20+24];
	ld.global.f64 	%fd3195, [%rd20+32];
	mul.f64 	%fd3196, %fd600, %fd3195;
	fma.rn.f64 	%fd3197, %fd599, %fd3194, %fd3196;
	ld.global.f64 	%fd3198, [%rd20+40];
	fma.rn.f64 	%fd3199, %fd598, %fd3198, %fd3197;
	mul.f64 	%fd3200, %fd600, %fd600;
	fma.rn.f64 	%fd3201, %fd599, %fd599, %fd3200;
	fma.rn.f64 	%fd3202, %fd598, %fd598, %fd3201;
	sqrt.rn.f64 	%fd3203, %fd3202;
	mul.f64 	%fd3204, %fd3195, %fd3195;
	fma.rn.f64 	%fd3205, %fd3194, %fd3194, %fd3204;
	fma.rn.f64 	%fd3206, %fd3198, %fd3198, %fd3205;
	sqrt.rn.f64 	%fd3207, %fd3206;
	mul.f64 	%fd3208, %fd3203, %fd3207;
	div.rn.f64 	%fd3209, %fd3199, %fd3208;
	setp.gt.f64 	%p387, %fd3209, 0d3FF0000000000000;
	selp.f64 	%fd3210, 0d3FF0000000000000, %fd3209, %p387;
	setp.lt.f64 	%p388, %fd3210, 0dBFF0000000000000;
	selp.f64 	%fd601, 0dBFF0000000000000, %fd3210, %p388;
	{
	.reg .b32 %temp; 
	mov.b64 	{%temp, %r258}, %fd601;
	}
	abs.f64 	%fd602, %fd601;
	{
	.reg .b32 %temp; 
	mov.b64 	{%temp, %r704}, %fd602;
	}
	setp.gt.s32 	%p389, %r704, 1071801957;
	@%p389 bra 	$L__BB2_409;
	mul.f64 	%fd3251, %fd601, %fd601;
	fma.rn.f64 	%fd3252, %fd3251, 0d3FB0066BDC1895E9, 0dBFB3823B180754AF;
	fma.rn.f64 	%fd3253, %fd3252, %fd3251, 0d3FB11E52CC2F79AE;
	fma.rn.f64 	%fd3254, %fd3253, %fd3251, 0dBF924EAF3526861B;
	fma.rn.f64 	%fd3255, %fd3254, %fd3251, 0d3F91DF02A31E6CB7;
	fma.rn.f64 	%fd3256, %fd3255, %fd3251, 0d3F847D18B0EEC6CC;
	fma.rn.f64 	%fd3257, %fd3256, %fd3251, 0d3F8D0AF961BA53B0;
	fma.rn.f64 	%fd3258, %fd3257, %fd3251, 0d3F91BF7734CF1C48;
	fma.rn.f64 	%fd3259, %fd3258, %fd3251, 0d3F96E91483144EF7;
	fma.rn.f64 	%fd3260, %fd3259, %fd3251, 0d3F9F1C6E0A4F9F81;
	fma.rn.f64 	%fd3261, %fd3260, %fd3251, 0d3FA6DB6DC27FA92B;
	fma.rn.f64 	%fd3262, %fd3261, %fd3251, 0d3FB333333320F91B;
	fma.rn.f64 	%fd3263, %fd3262, %fd3251, 0d3FC5555555555F4D;
	mul.f64 	%fd3264, %fd3251, %fd3263;
	fma.rn.f64 	%fd603, %fd3264, %fd602, %fd602;
	setp.gt.s32 	%p393, %r258, -1;
	@%p393 bra 	$L__BB2_408;
	mov.f64 	%fd3269, 0d3C91A62633145C07;
	add.rn.f64 	%fd3270, %fd603, %fd3269;
	mov.f64 	%fd3271, 0d3FF921FB54442D18;
	add.rn.f64 	%fd3432, %fd3271, %fd3270;
	bra.uni 	$L__BB2_410;
$L__BB2_408:
	mov.f64 	%fd3265, 0dBC91A62633145C07;
	add.rn.f64 	%fd3266, %fd603, %fd3265;
	neg.f64 	%fd3267, %fd3266;
	mov.f64 	%fd3268, 0d3FF921FB54442D18;
	add.rn.f64 	%fd3432, %fd3268, %fd3267;
	bra.uni 	$L__BB2_410;
$L__BB2_409:
	mov.f64 	%fd3211, 0d3FF0000000000000;
	sub.f64 	%fd3212, %fd3211, %fd602;
	{
	.reg .b32 %temp; 
	mov.b64 	{%r705, %temp}, %fd3212;
	}
	{
	.reg .b32 %temp; 
	mov.b64 	{%temp, %r706}, %fd3212;
	}
	add.s32 	%r707, %r706, -1048576;
	mov.b64 	%fd3213, {%r705, %r707};
	rsqrt.approx.ftz.f64 	%fd3214, %fd3213;
	{
	.reg .b32 %temp; 
	mov.b64 	{%r708, %temp}, %fd3214;
	}
	{
	.reg .b32 %temp; 
	mov.b64 	{%temp, %r709}, %fd3214;
	}
	add.s32 	%r710, %r709, -1048576;
	mov.b64 	%fd3215, {%r708, %r710};
	mul.f64 	%fd3216, %fd3213, %fd3214;
	neg.f64 	%fd3217, %fd3216;
	fma.rn.f64 	%fd3218, %fd3216, %fd3217, %fd3213;
	fma.rn.f64 	%fd3219, %fd3218, %fd3215, %fd3216;
	neg.f64 	%fd3220, %fd3219;
	fma.rn.f64 	%fd3221, %fd3214, %fd3220, 0d3FF0000000000000;
	fma.rn.f64 	%fd3222, %fd3221, %fd3215, %fd3215;
	fma.rn.f64 	%fd3223, %fd3219, %fd3220, %fd3213;
	fma.rn.f64 	%fd3224, %fd3223, %fd3222, %fd3219;
	{
	.reg .b32 %temp; 
	mov.b64 	{%r711, %temp}, %fd3224;
	}
	{
	.reg .b32 %temp; 
	mov.b64 	{%temp, %r712}, %fd3224;
	}
	add.s32 	%r713, %r712, 1048576;
	mov.b64 	%fd3225, {%r711, %r713};
	fma.rn.f64 	%fd3226, %fd3212, 0d3EC715B371155F70, 0dBEBAC2FE66FAAC4B;
	fma.rn.f64 	%fd3227, %fd3226, %fd3212, 0d3ED9A9B88EFCD9B8;
	fma.rn.f64 	%fd3228, %fd3227, %fd3212, 0d3EDD0F40A8A0C4C3;
	fma.rn.f64 	%fd3229, %fd3228, %fd3212, 0d3EF46D4CFA9E0E1F;
	fma.rn.f64 	%fd3230, %fd3229, %fd3212, 0d3F079C168D1E2422;
	fma.rn.f64 	%fd3231, %fd3230, %fd3212, 0d3F1C9A88C3BCA540;
	fma.rn.f64 	%fd3232, %fd3231, %fd3212, 0d3F31C4E64BD476DF;
	fma.rn.f64 	%fd3233, %fd3232, %fd3212, 0d3F46E8BA60009C8F;
	fma.rn.f64 	%fd3234, %fd3233, %fd3212, 0d3F5F1C71C62B05A2;
	fma.rn.f64 	%fd3235, %fd3234, %fd3212, 0d3F76DB6DB6DC9F2C;
	fma.rn.f64 	%fd3236, %fd3235, %fd3212, 0d3F9333333333329C;
	fma.rn.f64 	%fd3237, %fd3236, %fd3212, 0d3FB5555555555555;
	setp.lt.s32 	%p390, %r706, 1;
	mov.f64 	%fd3238, 0d0000000000000000;
	mul.rn.f64 	%fd3239, %fd602, %fd3238;
	mul.f64 	%fd3240, %fd3212, %fd3237;
	fma.rn.f64 	%fd3241, %fd3240, %fd3225, %fd3225;
	selp.f64 	%fd3242, %fd3239, %fd3241, %p390;
	setp.lt.s32 	%p391, %r706, 0;
	mov.f64 	%fd3243, 0d7FF0000000000000;
	mul.rn.f64 	%fd3244, %fd3242, %fd3243;
	selp.f64 	%fd3245, %fd3244, %fd3242, %p391;
	setp.lt.s32 	%p392, %r258, 0;
	mov.f64 	%fd3246, 0dBCA1A62633145C07;
	add.rn.f64 	%fd3247, %fd3245, %fd3246;
	neg.f64 	%fd3248, %fd3247;
	mov.f64 	%fd3249, 0d400921FB54442D18;
	add.rn.f64 	%fd3250, %fd3249, %fd3248;
	selp.f64 	%fd3432, %fd3250, %fd3245, %p392;
$L__BB2_410:
	mul.f64 	%fd3272, %fd3432, 0d404CA5DC1A63C1F5;
	abs.f64 	%fd3273, %fd3272;
	ld.global.f64 	%fd3274, [%rd20];
	sub.f64 	%fd3275, %fd3420, %fd3274;
	ld.global.f64 	%fd3276, [%rd20+8];
	sub.f64 	%fd3277, %fd3419, %fd3276;
	mul.f64 	%fd3278, %fd3277, %fd3277;
	fma.rn.f64 	%fd3279, %fd3275, %fd3275, %fd3278;
	sqrt.rn.f64 	%fd3280, %fd3279;
	ld.global.f64 	%fd3281, [%rd20+16];
	sub.f64 	%fd3282, %fd3418, %fd3281;
	abs.f64 	%fd3283, %fd3282;
	div.rn.f64 	%fd3284, %fd3273, %fd333;
	abs.f64 	%fd3285, %fd3284;
	ld.global.f64 	%fd3286, [%rd10];
	add.f64 	%fd3287, %fd3286, %fd3285;
	st.global.f64 	[%rd10], %fd3287;
	div.rn.f64 	%fd3288, %fd3280, %fd333;
	abs.f64 	%fd3289, %fd3288;
	ld.global.f64 	%fd3290, [%rd10+8];
	add.f64 	%fd3291, %fd3290, %fd3289;
	st.global.f64 	[%rd10+8], %fd3291;
	div.rn.f64 	%fd3292, %fd3283, %fd333;
	abs.f64 	%fd3293, %fd3292;
	ld.global.f64 	%fd3294, [%rd10+16];
	add.f64 	%fd3295, %fd3293, %fd3294;
	st.global.f64 	[%rd10+16], %fd3295;
	ld.global.f64 	%fd3296, [%rd19+24];
	mul.lo.s32 	%r714, %r782, 22;
	cvt.u64.u32 	%rd280, %r714;
	add.s64 	%rd281, %rd16, %rd280;
	shl.b64 	%rd282, %rd281, 3;
	add.s64 	%rd283, %rd15, %rd282;
	st.global.f64 	[%rd283], %fd3296;
	st.global.f64 	[%rd283+8], %fd3420;
	st.global.f64 	[%rd283+16], %fd3419;
	st.global.f64 	[%rd283+24], %fd3418;
	st.global.f64 	[%rd283+32], %fd599;
	st.global.f64 	[%rd283+40], %fd600;
	st.global.f64 	[%rd283+48], %fd598;
	ld.global.f64 	%fd3297, [%rd20];
	st.global.f64 	[%rd283+56], %fd3297;
	ld.global.f64 	%fd3298, [%rd20+8];
	st.global.f64 	[%rd283+64], %fd3298;
	ld.global.f64 	%fd3299, [%rd20+16];
	st.global.f64 	[%rd283+72], %fd3299;
	ld.global.f64 	%fd3300, [%rd20+24];
	st.global.f64 	[%rd283+80], %fd3300;
	ld.global.f64 	%fd3301, [%rd20+32];
	st.global.f64 	[%rd283+88], %fd3301;
	ld.global.f64 	%fd3302, [%rd20+40];
	st.global.f64 	[%rd283+96], %fd3302;
	ld.global.f64 	%fd3303, [%rd19];
	st.global.f64 	[%rd283+104], %fd3303;
	ld.global.f64 	%fd3304, [%rd19+8];
	st.global.f64 	[%rd283+112], %fd3304;
	ld.global.f64 	%fd3305, [%rd19+16];
	st.global.f64 	[%rd283+120], %fd3305;
	ld.global.f64 	%fd3306, [%rd19+32];
	st.global.f64 	[%rd283+128], %fd3306;
	ld.global.f64 	%fd3307, [%rd19+40];
	st.global.f64 	[%rd283+136], %fd3307;
	ld.global.f64 	%fd3308, [%rd19+48];
	st.global.f64 	[%rd283+144], %fd3308;
	st.global.f64 	[%rd283+152], %fd3273;
	st.global.f64 	[%rd283+160], %fd3280;
	st.global.f64 	[%rd283+168], %fd3283;
$L__BB2_411:
	add.s32 	%r782, %r782, 1;
	setp.ne.s32 	%p394, %r782, %r50;
	@%p394 bra 	$L__BB2_246;
$L__BB2_412:
	ret;

}
	// .globl	_Z23CompareDiffractionSpotsPdS_iS_iPiS0_S0_S_S_S0_S_S0_S0_iiS_S_S_S_S_
.visible .entry _Z23CompareDiffractionSpotsPdS_iS_iPiS0_S0_S_S_S0_S_S0_S0_iiS_S_S_S_S_(
	.param .u64 .ptr .align 1 _Z23CompareDiffractionSpotsPdS_iS_iPiS0_S0_S_S_S0_S_S0_S0_iiS_S_S_S_S__param_0,
	.param .u64 .ptr .align 1 _Z23CompareDiffractionSpotsPdS_iS_iPiS0_S0_S_S_S0_S_S0_S0_iiS_S_S_S_S__param_1,
	.param .u32 _Z23CompareDiffractionSpotsPdS_iS_iPiS0_S0_S_S_S0_S_S0_S0_iiS_S_S_S_S__param_2,
	.param .u64 .ptr .align 1 _Z23CompareDiffractionSpotsPdS_iS_iPiS0_S0_S_S_S0_S_S0_S0_iiS_S_S_S_S__param_3,
	.param .u32 _Z23CompareDiffractionSpotsPdS_iS_iPiS0_S0_S_S_S0_S_S0_S0_iiS_S_S_S_S__param_4,
	.param .u64 .ptr .align 1 _Z23CompareDiffractionSpotsPdS_iS_iPiS0_S0_S_S_S0_S_S0_S0_iiS_S_S_S_S__param_5,
	.param .u64 .ptr .align 1 _Z23CompareDiffractionSpotsPdS_iS_iPiS0_S0_S_S_S0_S_S0_S0_iiS_S_S_S_S__param_6,
	.param .u64 .ptr .align 1 _Z23CompareDiffractionSpotsPdS_iS_iPiS0_S0_S_S_S0_S_S0_S0_iiS_S_S_S_S__param_7,
	.param .u64 .ptr .align 1 _Z23CompareDiffractionSpotsPdS_iS_iPiS0_S0_S_S_S0_S_S0_S0_iiS_S_S_S_S__param_8,
	.param .u64 .ptr .align 1 _Z23CompareDiffractionSpotsPdS_iS_iPiS0_S0_S_S_S0_S_S0_S0_iiS_S_S_S_S__param_9,
	.param .u64 .ptr .align 1 _Z23CompareDiffractionSpotsPdS_iS_iPiS0_S0_S_S_S0_S_S0_S0_iiS_S_S_S_S__param_10,
	.param .u64 .ptr .align 1 _Z23CompareDiffractionSpotsPdS_iS_iPiS0_S0_S_S_S0_S_S0_S0_iiS_S_S_S_S__param_11,
	.param .u64 .ptr .align 1 _Z23CompareDiffractionSpotsPdS_iS_iPiS0_S0_S_S_S0_S_S0_S0_iiS_S_S_S_S__param_12,
	.param .u64 .ptr .align 1 _Z23CompareDiffractionSpotsPdS_iS_iPiS0_S0_S_S_S0_S_S0_S0_iiS_S_S_S_S__param_13,
	.param .u32 _Z23CompareDiffractionSpotsPdS_iS_iPiS0_S0_S_S_S0_S_S0_S0_iiS_S_S_S_S__param_14,
	.param .u32 _Z23CompareDiffractionSpotsPdS_iS_iPiS0_S0_S_S_S0_S_S0_S0_iiS_S_S_S_S__param_15,
	.param .u64 .ptr .align 1 _Z23CompareDiffractionSpotsPdS_iS_iPiS0_S0_S_S_S0_S_S0_S0_iiS_S_S_S_S__param_16,
	.param .u64 .ptr .align 1 _Z23CompareDiffractionSpotsPdS_iS_iPiS0_S0_S_S_S0_S_S0_S0_iiS_S_S_S_S__param_17,
	.param .u64 .ptr .align 1 _Z23CompareDiffractionSpotsPdS_iS_iPiS0_S0_S_S_S0_S_S0_S0_iiS_S_S_S_S__param_18,
	.param .u64 .ptr .align 1 _Z23CompareDiffractionSpotsPdS_iS_iPiS0_S0_S_S_S0_S_S0_S0_iiS_S_S_S_S__param_19,
	.param .u64 .ptr .align 1 _Z23CompareDiffractionSpotsPdS_iS_iPiS0_S0_S_S_S0_S_S0_S0_iiS_S_S_S_S__param_20
)
{
	.reg .pred 	%p<143>;
	.reg .b32 	%r<278>;
	.reg .b64 	%rd<200>;
	.reg .b64 	%fd<1171>;

	ld.param.u64 	%rd67, [_Z23CompareDiffractionSpotsPdS_iS_iPiS0_S0_S_S_S0_S_S0_S0_iiS_S_S_S_S__param_1];
	ld.param.u32 	%r99, [_Z23CompareDiffractionSpotsPdS_iS_iPiS0_S0_S_S_S0_S_S0_S0_iiS_S_S_S_S__param_2];
	ld.param.u64 	%rd54, [_Z23CompareDiffractionSpotsPdS_iS_iPiS0_S0_S_S_S0_S_S0_S0_iiS_S_S_S_S__param_3];
	ld.param.u32 	%r96, [_Z23CompareDiffractionSpotsPdS_iS_iPiS0_S0_S_S_S0_S_S0_S0_iiS_S_S_S_S__param_4];
	ld.param.u64 	%rd55, [_Z23CompareDiffractionSpotsPdS_iS_iPiS0_S0_S_S_S0_S_S0_S0_iiS_S_S_S_S__param_5];
	ld.param.u64 	%rd68, [_Z23CompareDiffractionSpotsPdS_iS_iPiS0_S0_S_S_S0_S_S0_S0_iiS_S_S_S_S__param_6];
	ld.param.u64 	%rd69, [_Z23CompareDiffractionSpotsPdS_iS_iPiS0_S0_S_S_S0_S_S0_S0_iiS_S_S_S_S__param_8];
	ld.param.u64 	%rd59, [_Z23CompareDiffractionSpotsPdS_iS_iPiS0_S0_S_S_S0_S_S0_S0_iiS_S_S_S_S__param_11];
	ld.param.u64 	%rd60, [_Z23CompareDiffractionSpotsPdS_iS_iPiS0_S0_S_S_S0_S_S0_S0_iiS_S_S_S_S__param_12];
	ld.param.u64 	%rd61, [_Z23CompareDiffractionSpotsPdS_iS_iPiS0_S0_S_S_S0_S_S0_S0_iiS_S_S_S_S__param_13];
	ld.param.u32 	%r97, [_Z23CompareDiffractionSpotsPdS_iS_iPiS0_S0_S_S_S0_S_S0_S0_iiS_S_S_S_S__param_14];
	ld.param.u32 	%r98, [_Z23CompareDiffractionSpotsPdS_iS_iPiS0_S0_S_S_S0_S_S0_S0_iiS_S_S_S_S__param_15];
	ld.param.u64 	%rd62, [_Z23CompareDiffractionSpotsPdS_iS_iPiS0_S0_S_S_S0_S_S0_S0_iiS_S_S_S_S__param_16];
	ld.param.u64 	%rd65, [_Z23CompareDiffractionSpotsPdS_iS_iPiS0_S0_S_S_S0_S_S0_S0_iiS_S_S_S_S__param_19];
	ld.param.u64 	%rd66, [_Z23CompareDiffractionSpotsPdS_iS_iPiS0_S0_S_S_S0_S_S0_S0_iiS_S_S_S_S__param_20];
	cvta.to.global.u64 	%rd1, %rd68;
	cvta.to.global.u64 	%rd2, %rd69;
	cvta.to.global.u64 	%rd3, %rd67;
	mov.u32 	%r100, %ctaid.x;
	mov.u32 	%r101, %ntid.x;
	mov.u32 	%r102, %tid.x;
	mad.lo.s32 	%r1, %r100, %r101, %r102;
	setp.ge.s32 	%p7, %r1, %r99;
	@%p7 bra 	$L__BB3_138;
	cvta.to.global.u64 	%rd70, %rd55;
	cvta.to.global.u64 	%rd71, %rd66;
	cvta.to.global.u64 	%rd72, %rd54;
	cvta.to.global.u64 	%rd73, %rd65;
	cvta.to.global.u64 	%rd74, %rd61;
	cvta.to.global.u64 	%rd75, %rd60;
	div.s32 	%r103, %r1, %r98;
	mul.lo.s32 	%r104, %r103, %r98;
	sub.s32 	%r105, %r1, %r104;
	mul.wide.s32 	%rd76, %r1, 4;
	add.s64 	%rd4, %rd74, %rd76;
	mov.b32 	%r106, 0;
	st.global.u32 	[%rd4], %r106;
	add.s32 	%r107, %r103, %r97;
	ld.global.u32 	%r108, [%rd75+4];
	mul.lo.s32 	%r109, %r105, %r108;
	shl.b32 	%r2, %r109, 4;
	mul.lo.s32 	%r110, %r1, 10;
	mul.lo.s32 	%r111, %r105, 9;
	mul.wide.s32 	%rd77, %r111, 8;
	add.s64 	%rd78, %rd73, %rd77;
	ld.global.f64 	%fd200, [%rd78];
	mul.wide.s32 	%rd79, %r110, 8;
	add.s64 	%rd80, %rd71, %rd79;
	st.global.f64 	[%rd80], %fd200;
	ld.global.f64 	%fd201, [%rd78+8];
	st.global.f64 	[%rd80+8], %fd201;
	ld.global.f64 	%fd202, [%rd78+16];
	st.global.f64 	[%rd80+16], %fd202;
	ld.global.f64 	%fd203, [%rd78+24];
	st.global.f64 	[%rd80+24], %fd203;
	ld.global.f64 	%fd204, [%rd78+32];
	st.global.f64 	[%rd80+32], %fd204;
	ld.global.f64 	%fd205, [%rd78+40];
	st.global.f64 	[%rd80+40], %fd205;
	ld.global.f64 	%fd206, [%rd78+48];
	st.global.f64 	[%rd80+48], %fd206;
	ld.global.f64 	%fd207, [%rd78+56];
	st.global.f64 	[%rd80+56], %fd207;
	ld.global.f64 	%fd208, [%rd78+64];
	st.global.f64 	[%rd80+64], %fd208;
	mul.wide.s32 	%rd81, %r105, 4;
	add.s64 	%rd5, %rd70, %rd81;
	ld.global.u32 	%r112, [%rd5];
	cvt.rn.f64.s32 	%fd209, %r112;
	st.global.f64 	[%rd80+72], %fd209;
	ld.global.u32 	%r113, [%rd75+4];
	mul.lo.s32 	%r3, %r113, %r1;
	shl.b32 	%r4, %r3, 1;
	shl.b32 	%r114, %r96, 4;
	mul.wide.s32 	%rd82, %r114, 8;
	add.s64 	%rd83, %rd72, %rd82;
	ld.global.f64 	%fd1, [%rd83+56];
	ld.global.f64 	%fd2, [%rd83+64];
	ld.global.f64 	%fd3, [%rd83+72];
	ld.global.f64 	%fd4, [%rd83+80];
	ld.global.f64 	%fd5, [%rd83+88];
	ld.global.f64 	%fd6, [%rd83+96];
	ld.global.f64 	%fd7, [%rd83+104];
	ld.global.f64 	%fd210, [%rd83+112];
	ld.global.f64 	%fd8, [%rd83+120];
	ld.global.f64 	%fd211, [%rd3+4072];
	mov.f64 	%fd212, 0d4076800000000000;
	div.rn.f64 	%fd9, %fd212, %fd211;
	ld.global.f64 	%fd213, [%rd3+4080];
	div.rn.f64 	%fd10, %fd212, %fd213;
	ld.global.f64 	%fd214, [%rd3+24];
	cvt.rn.f64.s32 	%fd215, %r107;
	div.rn.f64 	%fd11, %fd215, %fd3;
	mul.f64 	%fd12, %fd11, %fd214;
	mul.f64 	%fd13, %fd210, 0d3F91DF46A2529D3A;
	abs.f64 	%fd14, %fd13;
	setp.neu.f64 	%p8, %fd14, 0d7FF0000000000000;
	@%p8 bra 	$L__BB3_3;
	mov.f64 	%fd221, 0d0000000000000000;
	mul.rn.f64 	%fd1131, %fd13, %fd221;
	mov.b32 	%r243, 1;
	bra.uni 	$L__BB3_6;
$L__BB3_3:
	mul.f64 	%fd216, %fd13, 0d3FE45F306DC9C883;
	cvt.rni.s32.f64 	%r242, %fd216;
	cvt.rn.f64.s32 	%fd217, %r242;
	fma.rn.f64 	%fd218, %fd217, 0dBFF921FB54442D18, %fd13;
	fma.rn.f64 	%fd219, %fd217, 0dBC91A62633145C00, %fd218;
	fma.rn.f64 	%fd1131, %fd217, 0dB97B839A252049C0, %fd219;
	setp.ltu.f64 	%p9, %fd14, 0d41E0000000000000;
	@%p9 bra 	$L__BB3_5;
	{ // callseq 1636, 0
	.param .b64 param0;
	st.param.f64 	[param0], %fd13;
	.param .align 16 .b8 retval0[16];
	call.uni (retval0), 
	__internal_trig_reduction_slowpathd, 
	(
	param0
	);
	ld.param.f64 	%fd1131, [retval0];
	ld.param.b32 	%r242, [retval0+8];
	} // callseq 1636
$L__BB3_5:
	add.s32 	%r243, %r242, 1;
$L__BB3_6:
	setp.neu.f64 	%p10, %fd14, 0d7FF0000000000000;
	shl.b32 	%r117, %r243, 6;
	cvt.u64.u32 	%rd84, %r117;
	and.b64  	%rd85, %rd84, 64;
	mov.u64 	%rd86, __cudart_sin_cos_coeffs;
	add.s64 	%rd87, %rd86, %rd85;
	mul.rn.f64 	%fd222, %fd1131, %fd1131;
	and.b32  	%r118, %r243, 1;
	setp.eq.b32 	%p11, %r118, 1;
	selp.f64 	%fd223, 0dBDA8FF8320FD8164, 0d3DE5DB65F9785EBA, %p11;
	ld.global.nc.v2.f64 	{%fd224, %fd225}, [%rd87];
	fma.rn.f64 	%fd226, %fd223, %fd222, %fd224;
	fma.rn.f64 	%fd227, %fd226, %fd222, %fd225;
	ld.global.nc.v2.f64 	{%fd228, %fd229}, [%rd87+16];
	fma.rn.f64 	%fd230, %fd227, %fd222, %fd228;
	fma.rn.f64 	%fd231, %fd230, %fd222, %fd229;
	ld.global.nc.v2.f64 	{%fd232, %fd233}, [%rd87+32];
	fma.rn.f64 	%fd234, %fd231, %fd222, %fd232;
	fma.rn.f64 	%fd235, %fd234, %fd222, %fd233;
	fma.rn.f64 	%fd236, %fd235, %fd1131, %fd1131;
	fma.rn.f64 	%fd237, %fd235, %fd222, 0d3FF0000000000000;
	selp.f64 	%fd238, %fd237, %fd236, %p11;
	and.b32  	%r119, %r243, 2;
	setp.eq.s32 	%p12, %r119, 0;
	mov.f64 	%fd239, 0d0000000000000000;
	sub.f64 	%fd240, %fd239, %fd238;
	selp.f64 	%fd20, %fd238, %fd240, %p12;
	sub.f64 	%fd241, %fd6, %fd1;
	fma.rn.f64 	%fd21, %fd4, %fd12, %fd241;
	@%p10 bra 	$L__BB3_8;
	mov.f64 	%fd247, 0d0000000000000000;
	mul.rn.f64 	%fd1132, %fd13, %fd247;
	mov.b32 	%r244, 0;
	bra.uni 	$L__BB3_10;
$L__BB3_8:
	mul.f64 	%fd242, %fd13, 0d3FE45F306DC9C883;
	cvt.rni.s32.f64 	%r244, %fd242;
	cvt.rn.f64.s32 	%fd243, %r244;
	fma.rn.f64 	%fd244, %fd243, 0dBFF921FB54442D18, %fd13;
	fma.rn.f64 	%fd245, %fd243, 0dBC91A62633145C00, %fd244;
	fma.rn.f64 	%fd1132, %fd243, 0dB97B839A252049C0, %fd245;
	setp.ltu.f64 	%p13, %fd14, 0d41E0000000000000;
	@%p13 bra 	$L__BB3_10;
	{ // callseq 1637, 0
	.param .b64 param0;
	st.param.f64 	[param0], %fd13;
	.param .align 16 .b8 retval0[16];
	call.uni (retval0), 
	__internal_trig_reduction_slowpathd, 
	(
	param0
	);
	ld.param.f64 	%fd1132, [retval0];
	ld.param.b32 	%r244, [retval0+8];
	} // callseq 1637
$L__BB3_10:
	mul.f64 	%fd248, %fd3, %fd12;
	shl.b32 	%r122, %r244, 6;
	cvt.u64.u32 	%rd88, %r122;
	and.b64  	%rd89, %rd88, 64;
	add.s64 	%rd91, %rd86, %rd89;
	mul.rn.f64 	%fd249, %fd1132, %fd1132;
	and.b32  	%r123, %r244, 1;
	setp.eq.b32 	%p14, %r123, 1;
	selp.f64 	%fd250, 0dBDA8FF8320FD8164, 0d3DE5DB65F9785EBA, %p14;
	ld.global.nc.v2.f64 	{%fd251, %fd252}, [%rd91];
	fma.rn.f64 	%fd253, %fd250, %fd249, %fd251;
	fma.rn.f64 	%fd254, %fd253, %fd249, %fd252;
	ld.global.nc.v2.f64 	{%fd255, %fd256}, [%rd91+16];
	fma.rn.f64 	%fd257, %fd254, %fd249, %fd255;
	fma.rn.f64 	%fd258, %fd257, %fd249, %fd256;
	ld.global.nc.v2.f64 	{%fd259, %fd260}, [%rd91+32];
	fma.rn.f64 	%fd261, %fd258, %fd249, %fd259;
	fma.rn.f64 	%fd262, %fd261, %fd249, %fd260;
	fma.rn.f64 	%fd263, %fd262, %fd1132, %fd1132;
	fma.rn.f64 	%fd264, %fd262, %fd249, 0d3FF0000000000000;
	selp.f64 	%fd265, %fd264, %fd263, %p14;
	and.b32  	%r124, %r244, 2;
	setp.eq.s32 	%p15, %r124, 0;
	mov.f64 	%fd266, 0d0000000000000000;
	sub.f64 	%fd267, %fd266, %fd265;
	selp.f64 	%fd268, %fd265, %fd267, %p15;
	mul.f64 	%fd269, %fd21, %fd268;
	fma.rn.f64 	%fd26, %fd248, %fd20, %fd269;
	mul.f64 	%fd270, %fd20, %fd21;
	mul.f64 	%fd271, %fd248, %fd268;
	sub.f64 	%fd27, %fd270, %fd271;
	sub.f64 	%fd272, %fd7, %fd2;
	fma.rn.f64 	%fd28, %fd5, %fd12, %fd272;
	mul.lo.s32 	%r125, %r1, 3;
	cvta.to.global.u64 	%rd92, %rd62;
	mul.wide.s32 	%rd93, %r125, 8;
	add.s64 	%rd94, %rd92, %rd93;
	st.global.f64 	[%rd94], %fd26;
	st.global.f64 	[%rd94+8], %fd27;
	st.global.f64 	[%rd94+16], %fd28;
	ld.global.u32 	%r13, [%rd5];
	cvta.to.global.u64 	%rd95, %rd59;
	mul.wide.s32 	%rd96, %r1, 8;
	add.s64 	%rd6, %rd95, %rd96;
	mov.b64 	%rd97, 0;
	st.global.u64 	[%rd6], %rd97;
	ld.global.f64 	%fd273, [%rd3+24];
	mul.f64 	%fd274, %fd11, %fd273;
	fma.rn.f64 	%fd275, %fd5, %fd274, %fd272;
	abs.f64 	%fd276, %fd275;
	ld.global.f64 	%fd277, [%rd3+16];
	mul.f64 	%fd278, %fd277, 0d3FE0000000000000;
	setp.gt.f64 	%p16, %fd276, %fd278;
	@%p16 bra 	$L__BB3_139;
	setp.lt.s32 	%p17, %r13, 1;
	mov.b32 	%r246, 0;
	mov.f64 	%fd1133, 0d0000000000000000;
	@%p17 bra 	$L__BB3_137;
	cvt.rpi.f64.f64 	%fd29, %fd10;
	cvt.rpi.f64.f64 	%fd30, %fd9;
	mul.lo.s32 	%r128, %r3, 18;
	cvt.s64.s32 	%rd7, %r128;
	cvt.s64.s32 	%rd8, %r4;
	cvt.s64.s32 	%rd9, %r2;
	mov.b32 	%r245, 0;
	mov.f64 	%fd1133, 0d0000000000000000;
	mov.u32 	%r246, %r245;
$L__BB3_13:
	ld.param.u64 	%rd180, [_Z23CompareDiffractionSpotsPdS_iS_iPiS0_S0_S_S_S0_S_S0_S0_iiS_S_S_S_S__param_0];
	shl.b32 	%r129, %r245, 3;
	cvt.u64.u32 	%rd99, %r129;
	add.s64 	%rd100, %rd9, %rd99;
	cvta.to.global.u64 	%rd101, %rd180;
	shl.b64 	%rd102, %rd100, 3;
	add.s64 	%rd11, %rd101, %rd102;
	ld.global.f64 	%fd32, [%rd11+16];
	mul.f64 	%fd33, %fd32, 0d3F91DF46A2529D3A;
	abs.f64 	%fd34, %fd33;
	setp.neu.f64 	%p18, %fd34, 0d7FF0000000000000;
	@%p18 bra 	$L__BB3_15;
	mov.f64 	%fd286, 0d0000000000000000;
	mul.rn.f64 	%fd1135, %fd33, %fd286;
	mov.b32 	%r248, 1;
	bra.uni 	$L__BB3_18;
$L__BB3_15:
	mul.f64 	%fd281, %fd33, 0d3FE45F306DC9C883;
	cvt.rni.s32.f64 	%r247, %fd281;
	cvt.rn.f64.s32 	%fd282, %r247;
	fma.rn.f64 	%fd283, %fd282, 0dBFF921FB54442D18, %fd33;
	fma.rn.f64 	%fd284, %fd282, 0dBC91A62633145C00, %fd283;
	fma.rn.f64 	%fd1135, %fd282, 0dB97B839A252049C0, %fd284;
	setp.ltu.f64 	%p19, %fd34, 0d41E0000000000000;
	@%p19 bra 	$L__BB3_17;
	{ // callseq 1638, 0
	.param .b64 param0;
	st.param.f64 	[param0], %fd33;
	.param .align 16 .b8 retval0[16];
	call.uni (retval0), 
	__internal_trig_reduction_slowpathd, 
	(
	param0
	);
	ld.param.f64 	%fd1135, [retval0];
	ld.param.b32 	%r247, [retval0+8];
	} // callseq 1638
$L__BB3_17:
	add.s32 	%r248, %r247, 1;
$L__BB3_18:
	setp.neu.f64 	%p20, %fd34, 0d7FF0000000000000;
	shl.b32 	%r132, %r248, 6;
	cvt.u64.u32 	%rd103, %r132;
	and.b64  	%rd104, %rd103, 64;
	add.s64 	%rd106, %rd86, %rd104;
	mul.rn.f64 	%fd287, %fd1135, %fd1135;
	and.b32  	%r133, %r248, 1;
	setp.eq.b32 	%p21, %r133, 1;
	selp.f64 	%fd288, 0dBDA8FF8320FD8164, 0d3DE5DB65F9785EBA, %p21;
	ld.global.nc.v2.f64 	{%fd289, %fd290}, [%rd106];
	fma.rn.f64 	%fd291, %fd288, %fd287, %fd289;
	fma.rn.f64 	%fd292, %fd291, %fd287, %fd290;
	ld.global.nc.v2.f64 	{%fd293, %fd294}, [%rd106+16];
	fma.rn.f64 	%fd295, %fd292, %fd287, %fd293;
	fma.rn.f64 	%fd296, %fd295, %fd287, %fd294;
	ld.global.nc.v2.f64 	{%fd297, %fd298}, [%rd106+32];
	fma.rn.f64 	%fd299, %fd296, %fd287, %fd297;
	fma.rn.f64 	%fd300, %fd299, %fd287, %fd298;
	fma.rn.f64 	%fd301, %fd300, %fd1135, %fd1135;
	fma.rn.f64 	%fd302, %fd300, %fd287, 0d3FF0000000000000;
	selp.f64 	%fd303, %fd302, %fd301, %p21;
	and.b32  	%r134, %r248, 2;
	setp.eq.s32 	%p22, %r134, 0;
	mov.f64 	%fd304, 0d0000000000000000;
	sub.f64 	%fd305, %fd304, %fd303;
	selp.f64 	%fd40, %fd303, %fd305, %p22;
	@%p20 bra 	$L__BB3_20;
	mov.f64 	%fd311, 0d0000000000000000;
	mul.rn.f64 	%fd1136, %fd33, %fd311;
	mov.b32 	%r249, 0;
	bra.uni 	$L__BB3_22;
$L__BB3_20:
	mul.f64 	%fd306, %fd33, 0d3FE45F306DC9C883;
	cvt.rni.s32.f64 	%r249, %fd306;
	cvt.rn.f64.s32 	%fd307, %r249;
	fma.rn.f64 	%fd308, %fd307, 0dBFF921FB54442D18, %fd33;
	fma.rn.f64 	%fd309, %fd307, 0dBC91A62633145C00, %fd308;
	fma.rn.f64 	%fd1136, %fd307, 0dB97B839A252049C0, %fd309;
	setp.ltu.f64 	%p23, %fd34, 0d41E0000000000000;
	@%p23 bra 	$L__BB3_22;
	{ // callseq 1639, 0
	.param .b64 param0;
	st.param.f64 	[param0], %fd33;
	.param .align 16 .b8 retval0[16];
	call.uni (retval0), 
	__internal_trig_reduction_slowpathd, 
	(
	param0
	);
	ld.param.f64 	%fd1136, [retval0];
	ld.param.b32 	%r249, [retval0+8];
	} // callseq 1639
$L__BB3_22:
	shl.b32 	%r137, %r249, 6;
	cvt.u64.u32 	%rd107, %r137;
	and.b64  	%rd108, %rd107, 64;
	add.s64 	%rd110, %rd86, %rd108;
	mul.rn.f64 	%fd312, %fd1136, %fd1136;
	and.b32  	%r138, %r249, 1;
	setp.eq.b32 	%p24, %r138, 1;
	selp.f64 	%fd313, 0dBDA8FF8320FD8164, 0d3DE5DB65F9785EBA, %p24;
	ld.global.nc.v2.f64 	{%fd314, %fd315}, [%rd110];
	fma.rn.f64 	%fd316, %fd313, %fd312, %fd314;
	fma.rn.f64 	%fd317, %fd316, %fd312, %fd315;
	ld.global.nc.v2.f64 	{%fd318, %fd319}, [%rd110+16];
	fma.rn.f64 	%fd320, %fd317, %fd312, %fd318;
	fma.rn.f64 	%fd321, %fd320, %fd312, %fd319;
	ld.global.nc.v2.f64 	{%fd322, %fd323}, [%rd110+32];
	fma.rn.f64 	%fd324, %fd321, %fd312, %fd322;
	fma.rn.f64 	%fd325, %fd324, %fd312, %fd323;
	fma.rn.f64 	%fd326, %fd325, %fd1136, %fd1136;
	fma.rn.f64 	%fd327, %fd325, %fd312, 0d3FF0000000000000;
	selp.f64 	%fd328, %fd327, %fd326, %p24;
	and.b32  	%r139, %r249, 2;
	setp.eq.s32 	%p25, %r139, 0;
	mov.f64 	%fd329, 0d0000000000000000;
	sub.f64 	%fd330, %fd329, %fd328;
	selp.f64 	%fd331, %fd328, %fd330, %p25;
	mul.f64 	%fd332, %fd27, %fd331;
	mul.f64 	%fd333, %fd26, %fd40;
	sub.f64 	%fd334, %fd333, %fd332;
	div.rn.f64 	%fd335, %fd334, %fd3;
	mul.f64 	%fd336, %fd26, %fd331;
	fma.rn.f64 	%fd337, %fd27, %fd40, %fd336;
	mul.f64 	%fd338, %fd4, %fd335;
	sub.f64 	%fd339, %fd337, %fd338;
	mul.f64 	%fd340, %fd5, %fd335;
	sub.f64 	%fd341, %fd28, %fd340;
	ld.global.f64 	%fd342, [%rd11];
	add.f64 	%fd45, %fd342, %fd339;
	ld.global.f64 	%fd343, [%rd11+8];
	add.f64 	%fd344, %fd343, %fd341;
	mul.f64 	%fd345, %fd344, %fd344;
	fma.rn.f64 	%fd346, %fd45, %fd45, %fd345;
	sqrt.rn.f64 	%fd46, %fd346;
	div.rn.f64 	%fd47, %fd344, %fd46;
	{
	.reg .b32 %temp; 
	mov.b64 	{%temp, %r24}, %fd47;
	}
	abs.f64 	%fd48, %fd47;
	{
	.reg .b32 %temp; 
	mov.b64 	{%temp, %r140}, %fd48;
	}
	setp.gt.s32 	%p26, %r140, 1071801957;
	@%p26 bra 	$L__BB3_26;
	mul.f64 	%fd387, %fd47, %fd47;
	fma.rn.f64 	%fd388, %fd387, 0d3FB0066BDC1895E9, 0dBFB3823B180754AF;
	fma.rn.f64 	%fd389, %fd388, %fd387, 0d3FB11E52CC2F79AE;
	fma.rn.f64 	%fd390, %fd389, %fd387, 0dBF924EAF3526861B;
	fma.rn.f64 	%fd391, %fd390, %fd387, 0d3F91DF02A31E6CB7;
	fma.rn.f64 	%fd392, %fd391, %fd387, 0d3F847D18B0EEC6CC;
	fma.rn.f64 	%fd393, %fd392, %fd387, 0d3F8D0AF961BA53B0;
	fma.rn.f64 	%fd394, %fd393, %fd387, 0d3F91BF7734CF1C48;
	fma.rn.f64 	%fd395, %fd394, %fd387, 0d3F96E91483144EF7;
	fma.rn.f64 	%fd396, %fd395, %fd387, 0d3F9F1C6E0A4F9F81;
	fma.rn.f64 	%fd397, %fd396, %fd387, 0d3FA6DB6DC27FA92B;
	fma.rn.f64 	%fd398, %fd397, %fd387, 0d3FB333333320F91B;
	fma.rn.f64 	%fd399, %fd398, %fd387, 0d3FC5555555555F4D;
	mul.f64 	%fd400, %fd387, %fd399;
	fma.rn.f64 	%fd49, %fd400, %fd48, %fd48;
	setp.gt.s32 	%p30, %r24, -1;
	@%p30 bra 	$L__BB3_25;
	mov.f64 	%fd405, 0d3C91A62633145C07;
	add.rn.f64 	%fd406, %fd49, %fd405;
	mov.f64 	%fd407, 0d3FF921FB54442D18;
	add.rn.f64 	%fd1137, %fd407, %fd406;
	bra.uni 	$L__BB3_27;
$L__BB3_25:
	mov.f64 	%fd401, 0dBC91A62633145C07;
	add.rn.f64 	%fd402, %fd49, %fd401;
	neg.f64 	%fd403, %fd402;
	mov.f64 	%fd404, 0d3FF921FB54442D18;
	add.rn.f64 	%fd1137, %fd404, %fd403;
	bra.uni 	$L__BB3_27;
$L__BB3_26:
	mov.f64 	%fd347, 0d3FF0000000000000;
	sub.f64 	%fd348, %fd347, %fd48;
	{
	.reg .b32 %temp; 
	mov.b64 	{%r141, %temp}, %fd348;
	}
	{
	.reg .b32 %temp; 
	mov.b64 	{%temp, %r142}, %fd348;
	}
	add.s32 	%r143, %r142, -1048576;
	mov.b64 	%fd349, {%r141, %r143};
	rsqrt.approx.ftz.f64 	%fd350, %fd349;
	{
	.reg .b32 %temp; 
	mov.b64 	{%r144, %temp}, %fd350;
	}
	{
	.reg .b32 %temp; 
	mov.b64 	{%temp, %r145}, %fd350;
	}
	add.s32 	%r146, %r145, -1048576;
	mov.b64 	%fd351, {%r144, %r146};
	mul.f64 	%fd352, %fd349, %fd350;
	neg.f64 	%fd353, %fd352;
	fma.rn.f64 	%fd354, %fd352, %fd353, %fd349;
	fma.rn.f64 	%fd355, %fd354, %fd351, %fd352;
	neg.f64 	%fd356, %fd355;
	fma.rn.f64 	%fd357, %fd350, %fd356, 0d3FF0000000000000;
	fma.rn.f64 	%fd358, %fd357, %fd351, %fd351;
	fma.rn.f64 	%fd359, %fd355, %fd356, %fd349;
	fma.rn.f64 	%fd360, %fd359, %fd358, %fd355;
	{
	.reg .b32 %temp; 
	mov.b64 	{%r147, %temp}, %fd360;
	}
	{
	.reg .b32 %temp; 
	mov.b64 	{%temp, %r148}, %fd360;
	}
	add.s32 	%r149, %r148, 1048576;
	mov.b64 	%fd361, {%r147, %r149};
	fma.rn.f64 	%fd362, %fd348, 0d3EC715B371155F70, 0dBEBAC2FE66FAAC4B;
	fma.rn.f64 	%fd363, %fd362, %fd348, 0d3ED9A9B88EFCD9B8;
	fma.rn.f64 	%fd364, %fd363, %fd348, 0d3EDD0F40A8A0C4C3;
	fma.rn.f64 	%fd365, %fd364, %fd348, 0d3EF46D4CFA9E0E1F;
	fma.rn.f64 	%fd366, %fd365, %fd348, 0d3F079C168D1E2422;
	fma.rn.f64 	%fd367, %fd366, %fd348, 0d3F1C9A88C3BCA540;
	fma.rn.f64 	%fd368, %fd367, %fd348, 0d3F31C4E64BD476DF;
	fma.rn.f64 	%fd369, %fd368, %fd348, 0d3F46E8BA60009C8F;
	fma.rn.f64 	%fd370, %fd369, %fd348, 0d3F5F1C71C62B05A2;
	fma.rn.f64 	%fd371, %fd370, %fd348, 0d3F76DB6DB6DC9F2C;
	fma.rn.f64 	%fd372, %fd371, %fd348, 0d3F9333333333329C;
	fma.rn.f64 	%fd373, %fd372, %fd348, 0d3FB5555555555555;
	setp.lt.s32 	%p27, %r142, 1;
	mov.f64 	%fd374, 0d0000000000000000;
	mul.rn.f64 	%fd375, %fd48, %fd374;
	mul.f64 	%fd376, %fd348, %fd373;
	fma.rn.f64 	%fd377, %fd376, %fd361, %fd361;
	selp.f64 	%fd378, %fd375, %fd377, %p27;
	setp.lt.s32 	%p28, %r142, 0;
	mov.f64 	%fd379, 0d7FF0000000000000;
	mul.rn.f64 	%fd380, %fd378, %fd379;
	selp.f64 	%fd381, %fd380, %fd378, %p28;
	setp.lt.s32 	%p29, %r24, 0;
	mov.f64 	%fd382, 0dBCA1A62633145C07;
	add.rn.f64 	%fd383, %fd381, %fd382;
	neg.f64 	%fd384, %fd383;
	mov.f64 	%fd385, 0d400921FB54442D18;
	add.rn.f64 	%fd386, %fd385, %fd384;
	selp.f64 	%fd1137, %fd386, %fd381, %p29;
$L__BB3_27:
	ld.param.u64 	%rd181, [_Z23CompareDiffractionSpotsPdS_iS_iPiS0_S0_S_S_S0_S_S0_S0_iiS_S_S_S_S__param_7];
	mul.f64 	%fd408, %fd1137, 0d404CA5DC1A63C1F5;
	setp.gt.f64 	%p31, %fd45, 0d0000000000000000;
	neg.f64 	%fd409, %fd408;
	selp.f64 	%fd54, %fd409, %fd408, %p31;
	ld.global.f64 	%fd410, [%rd11+24];
	cvt.rzi.s32.f64 	%r25, %fd410;
	mul.wide.s32 	%rd111, %r25, 8;
	add.s64 	%rd112, %rd3, %rd111;
	ld.global.f64 	%fd411, [%rd112+40];
	sub.f64 	%fd55, %fd46, %fd411;
	add.s32 	%r150, %r25, -1;
	cvt.rn.f64.s32 	%fd412, %r150;
	mul.f64 	%fd413, %fd30, %fd412;
	mul.f64 	%fd414, %fd29, %fd413;
	cvt.rzi.u64.f64 	%rd113, %fd414;
	add.f64 	%fd415, %fd54, 0d4066800000000000;
	ld.global.f64 	%fd416, [%rd3+4072];
	div.rn.f64 	%fd417, %fd415, %fd416;
	cvt.rmi.f64.f64 	%fd418, %fd417;
	cvt.rzi.s32.f64 	%r151, %fd418;
	cvt.rn.f64.s32 	%fd419, %r151;
	mul.f64 	%fd420, %fd29, %fd419;
	cvt.rzi.u64.f64 	%rd114, %fd420;
	add.f64 	%fd421, %fd32, 0d4066800000000000;
	ld.global.f64 	%fd422, [%rd3+4080];
	div.rn.f64 	%fd423, %fd421, %fd422;
	cvt.rmi.f64.f64 	%fd424, %fd423;
	cvt.rzi.s32.f64 	%r152, %fd424;
	cvt.s64.s32 	%rd115, %r152;
	add.s64 	%rd116, %rd114, %rd113;
	add.s64 	%rd117, %rd116, %rd115;
	shl.b64 	%rd118, %rd117, 3;
	cvta.to.global.u64 	%rd119, %rd181;
	add.s64 	%rd12, %rd119, %rd118;
	ld.global.u32 	%r26, [%rd12];
	setp.eq.s32 	%p32, %r26, 0;
	@%p32 bra 	$L__BB3_136;
	setp.lt.s32 	%p34, %r26, 1;
	mov.pred 	%p140, 0;
	@%p34 bra 	$L__BB3_64;
	ld.param.u64 	%rd182, [_Z23CompareDiffractionSpotsPdS_iS_iPiS0_S0_S_S_S0_S_S0_S0_iiS_S_S_S_S__param_9];
	ld.global.u32 	%r27, [%rd12+4];
	ld.global.f64 	%fd56, [%rd3+4064];
	and.b32  	%r28, %r26, 3;
	setp.lt.u32 	%p35, %r26, 4;
	cvta.to.global.u64 	%rd121, %rd182;
	add.s64 	%rd13, %rd121, %rd111;
	mov.f64 	%fd1140, 0d40F86A0000000000;
	mov.b32 	%r257, 0;
	mov.u32 	%r253, %r257;
	@%p35 bra 	$L__BB3_48;
	and.b32  	%r257, %r26, 2147483644;
	neg.s32 	%r250, %r257;
	mul.wide.s32 	%rd123, %r27, 4;
	add.s64 	%rd124, %rd1, %rd123;
	add.s64 	%rd187, %rd124, 8;
	mov.b32 	%r253, 0;
	mov.f64 	%fd1140, 0d40F86A0000000000;
$L__BB3_31:
	ld.global.u32 	%r156, [%rd187+-8];
	cvt.s64.s32 	%rd17, %r156;
	mul.wide.s32 	%rd125, %r156, 72;
	add.s64 	%rd18, %rd2, %rd125;
	ld.global.f64 	%fd427, [%rd18+64];
	sub.f64 	%fd428, %fd55, %fd427;
	abs.f64 	%fd429, %fd428;
	setp.geu.f64 	%p36, %fd429, %fd56;
	@%p36 bra 	$L__BB3_35;
	ld.global.f64 	%fd430, [%rd18+24];
	sub.f64 	%fd431, %fd8, %fd430;
	abs.f64 	%fd432, %fd431;
	ld.global.f64 	%fd433, [%rd3+4056];
	setp.geu.f64 	%p37, %fd432, %fd433;
	@%p37 bra 	$L__BB3_35;
	ld.global.f64 	%fd434, [%rd18+48];
	sub.f64 	%fd435, %fd54, %fd434;
	abs.f64 	%fd436, %fd435;
	ld.global.f64 	%fd437, [%rd13];
	setp.geu.f64 	%p38, %fd436, %fd437;
	@%p38 bra 	$L__BB3_35;
	ld.global.f64 	%fd438, [%rd18+16];
	sub.f64 	%fd439, %fd32, %fd438;
	abs.f64 	%fd440, %fd439;
	setp.lt.f64 	%p39, %fd440, %fd1140;
	selp.b32 	%r253, 1, %r253, %p39;
	selp.f64 	%fd1140, %fd440, %fd1140, %p39;
	selp.b64 	%rd197, %rd17, %rd197, %p39;
$L__BB3_35:
	ld.global.u32 	%r157, [%rd187+-4];
	cvt.s64.s32 	%rd21, %r157;
	mul.wide.s32 	%rd126, %r157, 72;
	add.s64 	%rd22, %rd2, %rd126;
	ld.global.f64 	%fd441, [%rd22+64];
	sub.f64 	%fd442, %fd55, %fd441;
	abs.f64 	%fd443, %fd442;
	setp.geu.f64 	%p40, %fd443, %fd56;
	@%p40 bra 	$L__BB3_39;
	ld.global.f64 	%fd444, [%rd22+24];
	sub.f64 	%fd445, %fd8, %fd444;
	abs.f64 	%fd446, %fd445;
	ld.global.f64 	%fd447, [%rd3+4056];
	setp.geu.f64 	%p41, %fd446, %fd447;
	@%p41 bra 	$L__BB3_39;
	ld.global.f64 	%fd448, [%rd22+48];
	sub.f64 	%fd449, %fd54, %fd448;
	abs.f64 	%fd450, %fd449;
	ld.global.f64 	%fd451, [%rd13];
	setp.geu.f64 	%p42, %fd450, %fd451;
	@%p42 bra 	$L__BB3_39;
	ld.global.f64 	%fd452, [%rd22+16];
	sub.f64 	%fd453, %fd32, %fd452;
	abs.f64 	%fd454, %fd453;
	setp.lt.f64 	%p43, %fd454, %fd1140;
	selp.b32 	%r253, 1, %r253, %p43;
	selp.f64 	%fd1140, %fd454, %fd1140, %p43;
	selp.b64 	%rd197, %rd21, %rd197, %p43;
$L__BB3_39:
	ld.global.u32 	%r158, [%rd187];
	cvt.s64.s32 	%rd25, %r158;
	mul.wide.s32 	%rd127, %r158, 72;
	add.s64 	%rd26, %rd2, %rd127;
	ld.global.f64 	%fd455, [%rd26+64];
	sub.f64 	%fd456, %fd55, %fd455;
	abs.f64 	%fd457, %fd456;
	setp.geu.f64 	%p44, %fd457, %fd56;
	@%p44 bra 	$L__BB3_43;
	ld.global.f64 	%fd458, [%rd26+24];
	sub.f64 	%fd459, %fd8, %fd458;
	abs.f64 	%fd460, %fd459;
	ld.global.f64 	%fd461, [%rd3+4056];
	setp.geu.f64 	%p45, %fd460, %fd461;
	@%p45 bra 	$L__BB3_43;
	ld.global.f64 	%fd462, [%rd26+48];
	sub.f64 	%fd463, %fd54, %fd462;
	abs.f64 	%fd464, %fd463;
	ld.global.f64 	%fd465, [%rd13];
	setp.geu.f64 	%p46, %fd464, %fd465;
	@%p46 bra 	$L__BB3_43;
	ld.global.f64 	%fd466, [%rd26+16];
	sub.f64 	%fd467, %fd32, %fd466;
	abs.f64 	%fd468, %fd467;
	setp.lt.f64 	%p47, %fd468, %fd1140;
	selp.b32 	%r253, 1, %r253, %p47;
	selp.f64 	%fd1140, %fd468, %fd1140, %p47;
	selp.b64 	%rd197, %rd25, %rd197, %p47;
$L__BB3_43:
	ld.global.u32 	%r159, [%rd187+4];
	cvt.s64.s32 	%rd29, %r159;
	mul.wide.s32 	%rd128, %r159, 72;
	add.s64 	%rd30, %rd2, %rd128;
	ld.global.f64 	%fd469, [%rd30+64];
	sub.f64 	%fd470, %fd55, %fd469;
	abs.f64 	%fd471, %fd470;
	setp.geu.f64 	%p48, %fd471, %fd56;
	@%p48 bra 	$L__BB3_47;
	ld.global.f64 	%fd472, [%rd30+24];
	sub.f64 	%fd473, %fd8, %fd472;
	abs.f64 	%fd474, %fd473;
	ld.global.f64 	%fd475, [%rd3+4056];
	setp.geu.f64 	%p49, %fd474, %fd475;
	@%p49 bra 	$L__BB3_47;
	ld.global.f64 	%fd476, [%rd30+48];
	sub.f64 	%fd477, %fd54, %fd476;
	abs.f64 	%fd478, %fd477;
	ld.global.f64 	%fd479, [%rd13];
	setp.geu.f64 	%p50, %fd478, %fd479;
	@%p50 bra 	$L__BB3_47;
	ld.global.f64 	%fd480, [%rd30+16];
	sub.f64 	%fd481, %fd32, %fd480;
	abs.f64 	%fd482, %fd481;
	setp.lt.f64 	%p51, %fd482, %fd1140;
	selp.b32 	%r253, 1, %r253, %p51;
	selp.f64 	%fd1140, %fd482, %fd1140, %p51;
	selp.b64 	%rd197, %rd29, %rd197, %p51;
$L__BB3_47:
	add.s32 	%r250, %r250, 4;
	add.s64 	%rd187, %rd187, 16;
	setp.ne.s32 	%p52, %r250, 0;
	@%p52 bra 	$L__BB3_31;
$L__BB3_48:
	setp.eq.s32 	%p53, %r28, 0;
	@%p53 bra 	$L__BB3_63;
	cvt.u64.u32 	%rd129, %r257;
	cvt.s64.s32 	%rd130, %r27;
	add.s64 	%rd131, %rd129, %rd130;
	shl.b64 	%rd132, %rd131, 2;
	add.s64 	%rd36, %rd1, %rd132;
	ld.global.u32 	%r160, [%rd36];
	cvt.s64.s32 	%rd37, %r160;
	mul.wide.s32 	%rd133, %r160, 72;
	add.s64 	%rd38, %rd2, %rd133;
	ld.global.f64 	%fd483, [%rd38+64];
	sub.f64 	%fd484, %fd55, %fd483;
	abs.f64 	%fd485, %fd484;
	setp.geu.f64 	%p54, %fd485, %fd56;
	@%p54 bra 	$L__BB3_53;
	ld.global.f64 	%fd486, [%rd38+24];
	sub.f64 	%fd487, %fd8, %fd486;
	abs.f64 	%fd488, %fd487;
	ld.global.f64 	%fd489, [%rd3+4056];
	setp.geu.f64 	%p55, %fd488, %fd489;
	@%p55 bra 	$L__BB3_53;
	ld.global.f64 	%fd490, [%rd38+48];
	sub.f64 	%fd491, %fd54, %fd490;
	abs.f64 	%fd492, %fd491;
	ld.global.f64 	%fd493, [%rd13];
	setp.geu.f64 	%p56, %fd492, %fd493;
	@%p56 bra 	$L__BB3_53;
	ld.global.f64 	%fd494, [%rd38+16];
	sub.f64 	%fd495, %fd32, %fd494;
	abs.f64 	%fd496, %fd495;
	setp.lt.f64 	%p57, %fd496, %fd1140;
	selp.b32 	%r253, 1, %r253, %p57;
	selp.f64 	%fd1140, %fd496, %fd1140, %p57;
	selp.b64 	%rd197, %rd37, %rd197, %p57;
$L__BB3_53:
	setp.eq.s32 	%p58, %r28, 1;
	@%p58 bra 	$L__BB3_63;
	ld.global.u32 	%r161, [%rd36+4];
	cvt.s64.s32 	%rd41, %r161;
	mul.wide.s32 	%rd134, %r161, 72;
	add.s64 	%rd42, %rd2, %rd134;
	ld.global.f64 	%fd497, [%rd42+64];
	sub.f64 	%fd498, %fd55, %fd497;
	abs.f64 	%fd499, %fd498;
	setp.geu.f64 	%p59, %fd499, %fd56;
	@%p59 bra 	$L__BB3_58;
	ld.global.f64 	%fd500, [%rd42+24];
	sub.f64 	%fd501, %fd8, %fd500;
	abs.f64 	%fd502, %fd501;
	ld.global.f64 	%fd503, [%rd3+4056];
	setp.geu.f64 	%p60, %fd502, %fd503;
	@%p60 bra 	$L__BB3_58;
	ld.global.f64 	%fd504, [%rd42+48];
	sub.f64 	%fd505, %fd54, %fd504;
	abs.f64 	%fd506, %fd505;
	ld.global.f64 	%fd507, [%rd13];
	setp.geu.f64 	%p61, %fd506, %fd507;
	@%p61 bra 	$L__BB3_58;
	ld.global.f64 	%fd508, [%rd42+16];
	sub.f64 	%fd509, %fd32, %fd508;
	abs.f64 	%fd510, %fd509;
	setp.lt.f64 	%p62, %fd510, %fd1140;
	selp.b32 	%r253, 1, %r253, %p62;
	selp.f64 	%fd1140, %fd510, %fd1140, %p62;
	selp.b64 	%rd197, %rd41, %rd197, %p62;
$L__BB3_58:
	setp.eq.s32 	%p63, %r28, 2;
	@%p63 bra 	$L__BB3_63;
	ld.global.u32 	%r162, [%rd36+8];
	cvt.s64.s32 	%rd45, %r162;
	mul.wide.s32 	%rd135, %r162, 72;
	add.s64 	%rd46, %rd2, %rd135;
	ld.global.f64 	%fd511, [%rd46+64];
	sub.f64 	%fd512, %fd55, %fd511;
	abs.f64 	%fd513, %fd512;
	setp.geu.f64 	%p64, %fd513, %fd56;
	@%p64 bra 	$L__BB3_63;
	ld.global.f64 	%fd514, [%rd46+24];
	sub.f64 	%fd515, %fd8, %fd514;
	abs.f64 	%fd516, %fd515;
	ld.global.f64 	%fd517, [%rd3+4056];
	setp.geu.f64 	%p65, %fd516, %fd517;
	@%p65 bra 	$L__BB3_63;
	ld.global.f64 	%fd518, [%rd46+48];
	sub.f64 	%fd519, %fd54, %fd518;
	abs.f64 	%fd520, %fd519;
	ld.global.f64 	%fd521, [%rd13];
	setp.geu.f64 	%p66, %fd520, %fd521;
	@%p66 bra 	$L__BB3_63;
	ld.global.f64 	%fd522, [%rd46+16];
	sub.f64 	%fd523, %fd32, %fd522;
	abs.f64 	%fd524, %fd523;
	setp.lt.f64 	%p67, %fd524, %fd1140;
	selp.b32 	%r253, 1, %r253, %p67;
	selp.b64 	%rd197, %rd45, %rd197, %p67;
$L__BB3_63:
	setp.eq.s32 	%p140, %r253, 1;
$L__BB3_64:
	not.pred 	%p68, %p140;
	@%p68 bra 	$L__BB3_136;
	ld.param.u64 	%rd184, [_Z23CompareDiffractionSpotsPdS_iS_iPiS0_S0_S_S_S0_S_S0_S0_iiS_S_S_S_S__param_17];
	shl.b64 	%rd136, %rd197, 6;
	cvta.to.global.u64 	%rd137, %rd184;
	add.s64 	%rd50, %rd137, %rd136;
	ld.global.f64 	%fd525, [%rd50+24];
	cvt.rzi.s32.f64 	%r163, %fd525;
	mad.lo.s64 	%rd51, %rd197, 72, %rd2;
	ld.global.f64 	%fd526, [%rd51+32];
	cvt.rzi.s32.f64 	%r164, %fd526;
	setp.ne.s32 	%p69, %r163, %r164;
	@%p69 bra 	$L__BB3_138;
	ld.param.u64 	%rd185, [_Z23CompareDiffractionSpotsPdS_iS_iPiS0_S0_S_S_S0_S_S0_S0_iiS_S_S_S_S__param_18];
	ld.param.u64 	%rd183, [_Z23CompareDiffractionSpotsPdS_iS_iPiS0_S0_S_S_S0_S_S0_S0_iiS_S_S_S_S__param_10];
	mul.lo.s32 	%r165, %r246, 9;
	ld.global.f64 	%fd527, [%rd50];
	cvt.s64.s32 	%rd138, %r165;
	add.s64 	%rd139, %rd7, %rd138;
	cvta.to.global.u64 	%rd140, %rd185;
	shl.b64 	%rd141, %rd139, 3;
	add.s64 	%rd142, %rd140, %rd141;
	st.global.f64 	[%rd142], %fd527;
	ld.global.f64 	%fd528, [%rd50+8];
	st.global.f64 	[%rd142+8], %fd528;
	ld.global.f64 	%fd529, [%rd50+16];
	st.global.f64 	[%rd142+16], %fd529;
	ld.global.f64 	%fd530, [%rd50+24];
	st.global.f64 	[%rd142+24], %fd530;
	ld.global.f64 	%fd531, [%rd50+32];
	st.global.f64 	[%rd142+32], %fd531;
	ld.global.f64 	%fd532, [%rd50+40];
	st.global.f64 	[%rd142+40], %fd532;
	ld.global.f64 	%fd533, [%rd50+48];
	st.global.f64 	[%rd142+48], %fd533;
	ld.global.f64 	%fd534, [%rd50+56];
	st.global.f64 	[%rd142+56], %fd534;
	ld.global.f64 	%fd535, [%rd11+32];
	st.global.f64 	[%rd142+64], %fd535;
	ld.global.f64 	%fd536, [%rd51+32];
	cvt.rzi.s32.f64 	%r166, %fd536;
	cvt.s64.s32 	%rd143, %r246;
	add.s64 	%rd144, %rd143, %rd8;
	cvta.to.global.u64 	%rd145, %rd183;
	shl.b64 	%rd146, %rd144, 2;
	add.s64 	%rd147, %rd145, %rd146;
	st.global.u32 	[%rd147], %r166;
	ld.global.f64 	%fd71, [%rd51+16];
	ld.global.f64 	%fd72, [%rd11+16];
	ld.global.f64 	%fd73, [%rd11];
	mul.f64 	%fd74, %fd73, %fd73;
	ld.global.f64 	%fd75, [%rd11+8];
	mul.f64 	%fd76, %fd75, %fd75;
	add.f64 	%fd537, %fd74, %fd76;
	sqrt.rn.f64 	%fd538, %fd537;
	ld.global.f64 	%fd77, [%rd3];
	div.rn.f64 	%fd78, %fd538, %fd77;
	abs.f64 	%fd79, %fd78;
	setp.leu.f64 	%p70, %fd79, 0d3FF0000000000000;
	mov.f64 	%fd1146, %fd79;
	@%p70 bra 	$L__BB3_68;
	rcp.approx.ftz.f64 	%fd539, %fd79;
	neg.f64 	%fd540, %fd79;
	fma.rn.f64 	%fd541, %fd540, %fd539, 0d3FF0000000000000;
	fma.rn.f64 	%fd542, %fd541, %fd541, %fd541;
	fma.rn.f64 	%fd543, %fd542, %fd539, %fd539;
	setp.eq.f64 	%p71, %fd79, 0d7FF0000000000000;
	selp.f64 	%fd1146, 0d0000000000000000, %fd543, %p71;
$L__BB3_68:
	setp.gt.f64 	%p72, %fd79, 0d3FF0000000000000;
	mul.f64 	%fd544, %fd1146, %fd1146;
	fma.rn.f64 	%fd545, %fd544, 0dBEF53E1D2A25FF7E, 0d3F2D3B63DBB65B49;
	fma.rn.f64 	%fd546, %fd545, %fd544, 0dBF5312788DDE082E;
	fma.rn.f64 	%fd547, %fd546, %fd544, 0d3F6F9690C8249315;
	fma.rn.f64 	%fd548, %fd547, %fd544, 0dBF82CF5AABC7CF0D;
	fma.rn.f64 	%fd549, %fd548, %fd544, 0d3F9162B0B2A3BFDE;
	fma.rn.f64 	%fd550, %fd549, %fd544, 0dBF9A7256FEB6FC6B;
	fma.rn.f64 	%fd551, %fd550, %fd544, 0d3FA171560CE4A489;
	fma.rn.f64 	%fd552, %fd551, %fd544, 0dBFA4F44D841450E4;
	fma.rn.f64 	%fd553, %fd552, %fd544, 0d3FA7EE3D3F36BB95;
	fma.rn.f64 	%fd554, %fd553, %fd544, 0dBFAAD32AE04A9FD1;
	fma.rn.f64 	%fd555, %fd554, %fd544, 0d3FAE17813D66954F;
	fma.rn.f64 	%fd556, %fd555, %fd544, 0dBFB11089CA9A5BCD;
	fma.rn.f64 	%fd557, %fd556, %fd544, 0d3FB3B12B2DB51738;
	fma.rn.f64 	%fd558, %fd557, %fd544, 0dBFB745D022F8DC5C;
	fma.rn.f64 	%fd559, %fd558, %fd544, 0d3FBC71C709DFE927;
	fma.rn.f64 	%fd560, %fd559, %fd544, 0dBFC2492491FA1744;
	fma.rn.f64 	%fd561, %fd560, %fd544, 0d3FC99999999840D2;
	fma.rn.f64 	%fd562, %fd561, %fd544, 0dBFD555555555544C;
	mul.f64 	%fd563, %fd544, %fd562;
	fma.rn.f64 	%fd564, %fd563, %fd1146, %fd1146;
	mov.f64 	%fd565, 0d3FF921FB54442D18;
	sub.f64 	%fd566, %fd565, %fd564;
	selp.f64 	%fd567, %fd566, %fd564, %p72;
	copysign.f64 	%fd568, %fd78, %fd567;
	mul.f64 	%fd82, %fd568, 0d404CA5DC1A63C1F5;
	mul.f64 	%fd83, %fd77, %fd77;
	add.f64 	%fd569, %fd83, %fd74;
	add.f64 	%fd570, %fd569, %fd76;
	sqrt.rn.f64 	%fd84, %fd570;
	div.rn.f64 	%fd85, %fd73, %fd84;
	div.rn.f64 	%fd86, %fd75, %fd84;
	mul.f64 	%fd87, %fd72, 0d3F91DF46A2529D3A;
	abs.f64 	%fd88, %fd87;
	setp.neu.f64 	%p73, %fd88, 0d7FF0000000000000;
	@%p73 bra 	$L__BB3_70;
	mov.f64 	%fd576, 0d0000000000000000;
	mul.rn.f64 	%fd1148, %fd87, %fd576;
	mov.b32 	%r263, 1;
	bra.uni 	$L__BB3_73;
$L__BB3_70:
	mul.f64 	%fd571, %fd87, 0d3FE45F306DC9C883;
	cvt.rni.s32.f64 	%r262, %fd571;
	cvt.rn.f64.s32 	%fd572, %r262;
	fma.rn.f64 	%fd573, %fd572, 0dBFF921FB54442D18, %fd87;
	fma.rn.f64 	%fd574, %fd572, 0dBC91A62633145C00, %fd573;
	fma.rn.f64 	%fd1148, %fd572, 0dB97B839A252049C0, %fd574;
	setp.ltu.f64 	%p74, %fd88, 0d41E0000000000000;
	@%p74 bra 	$L__BB3_72;
	{ // callseq 1640, 0
	.param .b64 param0;
	st.param.f64 	[param0], %fd87;
	.param .align 16 .b8 retval0[16];
	call.uni (retval0), 
	__internal_trig_reduction_slowpathd, 
	(
	param0
	);
	ld.param.f64 	%fd1148, [retval0];
	ld.param.b32 	%r262, [retval0+8];
	} // callseq 1640
$L__BB3_72:
	add.s32 	%r263, %r262, 1;
$L__BB3_73:
	shl.b32 	%r169, %r263, 6;
	cvt.u64.u32 	%rd148, %r169;
	and.b64  	%rd149, %rd148, 64;
	mov.u64 	%rd150, __cudart_sin_cos_coeffs;
	add.s64 	%rd151, %rd150, %rd149;
	mul.rn.f64 	%fd577, %fd1148, %fd1148;
	and.b32  	%r170, %r263, 1;
	setp.eq.b32 	%p76, %r170, 1;
	selp.f64 	%fd578, 0dBDA8FF8320FD8164, 0d3DE5DB65F9785EBA, %p76;
	ld.global.nc.v2.f64 	{%fd579, %fd580}, [%rd151];
	fma.rn.f64 	%fd581, %fd578, %fd577, %fd579;
	fma.rn.f64 	%fd582, %fd581, %fd577, %fd580;
	ld.global.nc.v2.f64 	{%fd583, %fd584}, [%rd151+16];
	fma.rn.f64 	%fd585, %fd582, %fd577, %fd583;
	fma.rn.f64 	%fd586, %fd585, %fd577, %fd584;
	ld.global.nc.v2.f64 	{%fd587, %fd588}, [%rd151+32];
	fma.rn.f64 	%fd589, %fd586, %fd577, %fd587;
	fma.rn.f64 	%fd590, %fd589, %fd577, %fd588;
	fma.rn.f64 	%fd591, %fd590, %fd1148, %fd1148;
	fma.rn.f64 	%fd592, %fd590, %fd577, 0d3FF0000000000000;
	selp.f64 	%fd593, %fd592, %fd591, %p76;
	and.b32  	%r171, %r263, 2;
	setp.eq.s32 	%p77, %r171, 0;
	mov.f64 	%fd594, 0d0000000000000000;
	sub.f64 	%fd595, %fd594, %fd593;
	selp.f64 	%fd94, %fd593, %fd595, %p77;
	@%p73 bra 	$L__BB3_75;
	mov.f64 	%fd601, 0d0000000000000000;
	mul.rn.f64 	%fd1149, %fd87, %fd601;
	mov.b32 	%r264, 0;
	bra.uni 	$L__BB3_77;
$L__BB3_75:
	mul.f64 	%fd596, %fd87, 0d3FE45F306DC9C883;
	cvt.rni.s32.f64 	%r264, %fd596;
	cvt.rn.f64.s32 	%fd597, %r264;
	fma.rn.f64 	%fd598, %fd597, 0dBFF921FB54442D18, %fd87;
	fma.rn.f64 	%fd599, %fd597, 0dBC91A62633145C00, %fd598;
	fma.rn.f64 	%fd1149, %fd597, 0dB97B839A252049C0, %fd599;
	setp.ltu.f64 	%p78, %fd88, 0d41E0000000000000;
	@%p78 bra 	$L__BB3_77;
	{ // callseq 1641, 0
	.param .b64 param0;
	st.param.f64 	[param0], %fd87;
	.param .align 16 .b8 retval0[16];
	call.uni (retval0), 
	__internal_trig_reduction_slowpathd, 
	(
	param0
	);
	ld.param.f64 	%fd1149, [retval0];
	ld.param.b32 	%r264, [retval0+8];
	} // callseq 1641
$L__BB3_77:
	shl.b32 	%r174, %r264, 6;
	cvt.u64.u32 	%rd152, %r174;
	and.b64  	%rd153, %rd152, 64;
	add.s64 	%rd155, %rd150, %rd153;
	mul.rn.f64 	%fd602, %fd1149, %fd1149;
	and.b32  	%r175, %r264, 1;
	setp.eq.b32 	%p79, %r175, 1;
	selp.f64 	%fd603, 0dBDA8FF8320FD8164, 0d3DE5DB65F9785EBA, %p79;
	ld.global.nc.v2.f64 	{%fd604, %fd605}, [%rd155];
	fma.rn.f64 	%fd606, %fd603, %fd602, %fd604;
	fma.rn.f64 	%fd607, %fd606, %fd602, %fd605;
	ld.global.nc.v2.f64 	{%fd608, %fd609}, [%rd155+16];
	fma.rn.f64 	%fd610, %fd607, %fd602, %fd608;
	fma.rn.f64 	%fd611, %fd610, %fd602, %fd609;
	ld.global.nc.v2.f64 	{%fd612, %fd613}, [%rd155+32];
	fma.rn.f64 	%fd614, %fd611, %fd602, %fd612;
	fma.rn.f64 	%fd615, %fd614, %fd602, %fd613;
	fma.rn.f64 	%fd616, %fd615, %fd1149, %fd1149;
	fma.rn.f64 	%fd617, %fd615, %fd602, 0d3FF0000000000000;
	selp.f64 	%fd618, %fd617, %fd616, %p79;
	and.b32  	%r176, %r264, 2;
	setp.eq.s32 	%p80, %r176, 0;
	mov.f64 	%fd619, 0d0000000000000000;
	sub.f64 	%fd620, %fd619, %fd618;
	selp.f64 	%fd99, %fd618, %fd620, %p80;
	mul.f64 	%fd621, %fd86, %fd86;
	fma.rn.f64 	%fd622, %fd85, %fd85, %fd621;
	sqrt.rn.f64 	%fd623, %fd622;
	div.rn.f64 	%fd100, %fd86, %fd623;
	{
	.reg .b32 %temp; 
	mov.b64 	{%temp, %r59}, %fd100;
	}
	abs.f64 	%fd101, %fd100;
	{
	.reg .b32 %temp; 
	mov.b64 	{%temp, %r177}, %fd101;
	}
	setp.gt.s32 	%p81, %r177, 1071801957;
	@%p81 bra 	$L__BB3_81;
	mul.f64 	%fd664, %fd100, %fd100;
	fma.rn.f64 	%fd665, %fd664, 0d3FB0066BDC1895E9, 0dBFB3823B180754AF;
	fma.rn.f64 	%fd666, %fd665, %fd664, 0d3FB11E52CC2F79AE;
	fma.rn.f64 	%fd667, %fd666, %fd664, 0dBF924EAF3526861B;
	fma.rn.f64 	%fd668, %fd667, %fd664, 0d3F91DF02A31E6CB7;
	fma.rn.f64 	%fd669, %fd668, %fd664, 0d3F847D18B0EEC6CC;
	fma.rn.f64 	%fd670, %fd669, %fd664, 0d3F8D0AF961BA53B0;
	fma.rn.f64 	%fd671, %fd670, %fd664, 0d3F91BF7734CF1C48;
	fma.rn.f64 	%fd672, %fd671, %fd664, 0d3F96E91483144EF7;
	fma.rn.f64 	%fd673, %fd672, %fd664, 0d3F9F1C6E0A4F9F81;
	fma.rn.f64 	%fd674, %fd673, %fd664, 0d3FA6DB6DC27FA92B;
	fma.rn.f64 	%fd675, %fd674, %fd664, 0d3FB333333320F91B;
	fma.rn.f64 	%fd676, %fd675, %fd664, 0d3FC5555555555F4D;
	mul.f64 	%fd677, %fd664, %fd676;
	fma.rn.f64 	%fd102, %fd677, %fd101, %fd101;
	setp.gt.s32 	%p85, %r59, -1;
	@%p85 bra 	$L__BB3_80;
	mov.f64 	%fd682, 0d3C91A62633145C07;
	add.rn.f64 	%fd683, %fd102, %fd682;
	mov.f64 	%fd684, 0d3FF921FB54442D18;
	add.rn.f64 	%fd1150, %fd684, %fd683;
	bra.uni 	$L__BB3_82;
$L__BB3_80:
	mov.f64 	%fd678, 0dBC91A62633145C07;
	add.rn.f64 	%fd679, %fd102, %fd678;
	neg.f64 	%fd680, %fd679;
	mov.f64 	%fd681, 0d3FF921FB54442D18;
	add.rn.f64 	%fd1150, %fd681, %fd680;
	bra.uni 	$L__BB3_82;
$L__BB3_81:
	mov.f64 	%fd624, 0d3FF0000000000000;
	sub.f64 	%fd625, %fd624, %fd101;
	{
	.reg .b32 %temp; 
	mov.b64 	{%r178, %temp}, %fd625;
	}
	{
	.reg .b32 %temp; 
	mov.b64 	{%temp, %r179}, %fd625;
	}
	add.s32 	%r180, %r179, -1048576;
	mov.b64 	%fd626, {%r178, %r180};
	rsqrt.approx.ftz.f64 	%fd627, %fd626;
	{
	.reg .b32 %temp; 
	mov.b64 	{%r181, %temp}, %fd627;
	}
	{
	.reg .b32 %temp; 
	mov.b64 	{%temp, %r182}, %fd627;
	}
	add.s32 	%r183, %r182, -1048576;
	mov.b64 	%fd628, {%r181, %r183};
	mul.f64 	%fd629, %fd626, %fd627;
	neg.f64 	%fd630, %fd629;
	fma.rn.f64 	%fd631, %fd629, %fd630, %fd626;
	fma.rn.f64 	%fd632, %fd631, %fd628, %fd629;
	neg.f64 	%fd633, %fd632;
	fma.rn.f64 	%fd634, %fd627, %fd633, 0d3FF0000000000000;
	fma.rn.f64 	%fd635, %fd634, %fd628, %fd628;
	fma.rn.f64 	%fd636, %fd632, %fd633, %fd626;
	fma.rn.f64 	%fd637, %fd636, %fd635, %fd632;
	{
	.reg .b32 %temp; 
	mov.b64 	{%r184, %temp}, %fd637;
	}
	{
	.reg .b32 %temp; 
	mov.b64 	{%temp, %r185}, %fd637;
	}
	add.s32 	%r186, %r185, 1048576;
	mov.b64 	%fd638, {%r184, %r186};
	fma.rn.f64 	%fd639, %fd625, 0d3EC715B371155F70, 0dBEBAC2FE66FAAC4B;
	fma.rn.f64 	%fd640, %fd639, %fd625, 0d3ED9A9B88EFCD9B8;
	fma.rn.f64 	%fd641, %fd640, %fd625, 0d3EDD0F40A8A0C4C3;
	fma.rn.f64 	%fd642, %fd641, %fd625, 0d3EF46D4CFA9E0E1F;
	fma.rn.f64 	%fd643, %fd642, %fd625, 0d3F079C168D1E2422;
	fma.rn.f64 	%fd644, %fd643, %fd625, 0d3F1C9A88C3BCA540;
	fma.rn.f64 	%fd645, %fd644, %fd625, 0d3F31C4E64BD476DF;
	fma.rn.f64 	%fd646, %fd645, %fd625, 0d3F46E8BA60009C8F;
	fma.rn.f64 	%fd647, %fd646, %fd625, 0d3F5F1C71C62B05A2;
	fma.rn.f64 	%fd648, %fd647, %fd625, 0d3F76DB6DB6DC9F2C;
	fma.rn.f64 	%fd649, %fd648, %fd625, 0d3F9333333333329C;
	fma.rn.f64 	%fd650, %fd649, %fd625, 0d3FB5555555555555;
	setp.lt.s32 	%p82, %r179, 1;
	mov.f64 	%fd651, 0d0000000000000000;
	mul.rn.f64 	%fd652, %fd101, %fd651;
	mul.f64 	%fd653, %fd625, %fd650;
	fma.rn.f64 	%fd654, %fd653, %fd638, %fd638;
	selp.f64 	%fd655, %fd652, %fd654, %p82;
	setp.lt.s32 	%p83, %r179, 0;
	mov.f64 	%fd656, 0d7FF0000000000000;
	mul.rn.f64 	%fd657, %fd655, %fd656;
	selp.f64 	%fd658, %fd657, %fd655, %p83;
	setp.lt.s32 	%p84, %r59, 0;
	mov.f64 	%fd659, 0dBCA1A62633145C07;
	add.rn.f64 	%fd660, %fd658, %fd659;
	neg.f64 	%fd661, %fd660;
	mov.f64 	%fd662, 0d400921FB54442D18;
	add.rn.f64 	%fd663, %fd662, %fd661;
	selp.f64 	%fd1150, %fd663, %fd658, %p84;
$L__BB3_82:
	mul.f64 	%fd685, %fd1150, 0d404CA5DC1A63C1F5;
	setp.gt.f64 	%p86, %fd85, 0d0000000000000000;
	neg.f64 	%fd686, %fd685;
	selp.f64 	%fd107, %fd686, %fd685, %p86;
	mul.f64 	%fd108, %fd107, 0dBF91DF46A2529D3A;
	abs.f64 	%fd109, %fd108;
	setp.neu.f64 	%p87, %fd109, 0d7FF0000000000000;
	@%p87 bra 	$L__BB3_84;
	mov.f64 	%fd692, 0d0000000000000000;
	mul.rn.f64 	%fd1152, %fd108, %fd692;
	mov.pred 	%p141, -1;
	bra.uni 	$L__BB3_87;
$L__BB3_84:
	mul.f64 	%fd687, %fd108, 0d3FE45F306DC9C883;
	cvt.rni.s32.f64 	%r265, %fd687;
	cvt.rn.f64.s32 	%fd688, %r265;
	fma.rn.f64 	%fd689, %fd688, 0dBFF921FB54442D18, %fd108;
	fma.rn.f64 	%fd690, %fd688, 0dBC91A62633145C00, %fd689;
	fma.rn.f64 	%fd1152, %fd688, 0dB97B839A252049C0, %fd690;
	setp.ltu.f64 	%p88, %fd109, 0d41E0000000000000;
	@%p88 bra 	$L__BB3_86;
	{ // callseq 1642, 0
	.param .b64 param0;
	st.param.f64 	[param0], %fd108;
	.param .align 16 .b8 retval0[16];
	call.uni (retval0), 
	__internal_trig_reduction_slowpathd, 
	(
	param0
	);
	ld.param.f64 	%fd1152, [retval0];
	ld.param.b32 	%r265, [retval0+8];
	} // callseq 1642
$L__BB3_86:
	and.b32  	%r188, %r265, 1;
	setp.eq.b32 	%p89, %r188, 1;
	not.pred 	%p141, %p89;
$L__BB3_87:
	mul.f64 	%fd693, %fd1152, %fd1152;
	fma.rn.f64 	%fd694, %fd693, 0d3EE48DAC2799BCB9, 0dBEF9757C5B27EBB1;
	fma.rn.f64 	%fd695, %fd694, %fd693, 0d3F0980E90FD91E04;
	fma.rn.f64 	%fd696, %fd695, %fd693, 0dBEFAE2B0417D7E1D;
	fma.rn.f64 	%fd697, %fd696, %fd693, 0d3F119F5341BFBA57;
	fma.rn.f64 	%fd698, %fd697, %fd693, 0d3F15E791A00F6919;
	fma.rn.f64 	%fd699, %fd698, %fd693, 0d3F2FF2E7FADEC73A;
	fma.rn.f64 	%fd700, %fd699, %fd693, 0d3F434BC1B206DA62;
	fma.rn.f64 	%fd701, %fd700, %fd693, 0d3F57DB18EF2F83F9;
	fma.rn.f64 	%fd702, %fd701, %fd693, 0d3F6D6D2E7AE49FBC;
	fma.rn.f64 	%fd703, %fd702, %fd693, 0d3F8226E3A816A776;
	fma.rn.f64 	%fd704, %fd703, %fd693, 0d3F9664F485D25660;
	fma.rn.f64 	%fd705, %fd704, %fd693, 0d3FABA1BA1BABF31D;
	fma.rn.f64 	%fd706, %fd705, %fd693, 0d3FC11111111105D2;
	fma.rn.f64 	%fd707, %fd706, %fd693, 0d3FD555555555555E;
	mul.f64 	%fd115, %fd693, %fd707;
	fma.rn.f64 	%fd1153, %fd115, %fd1152, %fd1152;
	@%p141 bra 	$L__BB3_89;
	sub.f64 	%fd708, %fd1153, %fd1152;
	neg.f64 	%fd709, %fd708;
	fma.rn.f64 	%fd710, %fd115, %fd1152, %fd709;
	rcp.approx.ftz.f64 	%fd711, %fd1153;
	neg.f64 	%fd712, %fd1153;
	fma.rn.f64 	%fd713, %fd712, %fd711, 0d3FF0000000000000;
	fma.rn.f64 	%fd714, %fd713, %fd713, %fd713;
	fma.rn.f64 	%fd715, %fd714, %fd711, %fd711;
	neg.f64 	%fd716, %fd715;
	fma.rn.f64 	%fd717, %fd1153, %fd716, 0d3FF0000000000000;
	fma.rn.f64 	%fd718, %fd716, %fd710, %fd717;
	fma.rn.f64 	%fd1153, %fd718, %fd716, %fd716;
$L__BB3_89:
	mul.f64 	%fd719, %fd82, 0d3FE0000000000000;
	mul.f64 	%fd119, %fd719, 0d3F91DF46A2529D3A;
	abs.f64 	%fd120, %fd119;
	setp.neu.f64 	%p91, %fd120, 0d7FF0000000000000;
	@%p91 bra 	$L__BB3_91;
	mov.f64 	%fd725, 0d0000000000000000;
	mul.rn.f64 	%fd1154, %fd119, %fd725;
	mov.b32 	%r266, 0;
	bra.uni 	$L__BB3_93;
$L__BB3_91:
	mul.f64 	%fd720, %fd119, 0d3FE45F306DC9C883;
	cvt.rni.s32.f64 	%r266, %fd720;
	cvt.rn.f64.s32 	%fd721, %r266;
	fma.rn.f64 	%fd722, %fd721, 0dBFF921FB54442D18, %fd119;
	fma.rn.f64 	%fd723, %fd721, 0dBC91A62633145C00, %fd722;
	fma.rn.f64 	%fd1154, %fd721, 0dB97B839A252049C0, %fd723;
	setp.ltu.f64 	%p92, %fd120, 0d41E0000000000000;
	@%p92 bra 	$L__BB3_93;
	{ // callseq 1643, 0
	.param .b64 param0;
	st.param.f64 	[param0], %fd119;
	.param .align 16 .b8 retval0[16];
	call.uni (retval0), 
	__internal_trig_reduction_slowpathd, 
	(
	param0
	);
	ld.param.f64 	%fd1154, [retval0];
	ld.param.b32 	%r266, [retval0+8];
	} // callseq 1643
$L__BB3_93:
	shl.b32 	%r191, %r266, 6;
	cvt.u64.u32 	%rd156, %r191;
	and.b64  	%rd157, %rd156, 64;
	mov.u64 	%rd158, __cudart_sin_cos_coeffs;
	add.s64 	%rd159, %rd158, %rd157;
	mul.rn.f64 	%fd726, %fd1154, %fd1154;
	and.b32  	%r192, %r266, 1;
	setp.eq.b32 	%p94, %r192, 1;
	selp.f64 	%fd727, 0dBDA8FF8320FD8164, 0d3DE5DB65F9785EBA, %p94;
	ld.global.nc.v2.f64 	{%fd728, %fd729}, [%rd159];
	fma.rn.f64 	%fd730, %fd727, %fd726, %fd728;
	fma.rn.f64 	%fd731, %fd730, %fd726, %fd729;
	ld.global.nc.v2.f64 	{%fd732, %fd733}, [%rd159+16];
	fma.rn.f64 	%fd734, %fd731, %fd726, %fd732;
	fma.rn.f64 	%fd735, %fd734, %fd726, %fd733;
	ld.global.nc.v2.f64 	{%fd736, %fd737}, [%rd159+32];
	fma.rn.f64 	%fd738, %fd735, %fd726, %fd736;
	fma.rn.f64 	%fd739, %fd738, %fd726, %fd737;
	fma.rn.f64 	%fd740, %fd739, %fd1154, %fd1154;
	fma.rn.f64 	%fd741, %fd739, %fd726, 0d3FF0000000000000;
	selp.f64 	%fd742, %fd741, %fd740, %p94;
	and.b32  	%r193, %r266, 2;
	setp.eq.s32 	%p95, %r193, 0;
	mov.f64 	%fd743, 0d0000000000000000;
	sub.f64 	%fd744, %fd743, %fd742;
	selp.f64 	%fd125, %fd742, %fd744, %p95;
	@%p91 bra 	$L__BB3_95;
	mov.f64 	%fd750, 0d0000000000000000;
	mul.rn.f64 	%fd1156, %fd119, %fd750;
	mov.b32 	%r268, 1;
	bra.uni 	$L__BB3_98;
$L__BB3_95:
	mul.f64 	%fd745, %fd119, 0d3FE45F306DC9C883;
	cvt.rni.s32.f64 	%r267, %fd745;
	cvt.rn.f64.s32 	%fd746, %r267;
	fma.rn.f64 	%fd747, %fd746, 0dBFF921FB54442D18, %fd119;
	fma.rn.f64 	%fd748, %fd746, 0dBC91A62633145C00, %fd747;
	fma.rn.f64 	%fd1156, %fd746, 0dB97B839A252049C0, %fd748;
	setp.ltu.f64 	%p96, %fd120, 0d41E0000000000000;
	@%p96 bra 	$L__BB3_97;
	{ // callseq 1644, 0
	.param .b64 param0;
	st.param.f64 	[param0], %fd119;
	.param .align 16 .b8 retval0[16];
	call.uni (retval0), 
	__internal_trig_reduction_slowpathd, 
	(
	param0
	);
	ld.param.f64 	%fd1156, [retval0];
	ld.param.b32 	%r267, [retval0+8];
	} // callseq 1644
$L__BB3_97:
	add.s32 	%r268, %r267, 1;
$L__BB3_98:
	shl.b32 	%r196, %r268, 6;
	cvt.u64.u32 	%rd160, %r196;
	and.b64  	%rd161, %rd160, 64;
	mov.u64 	%rd162, __cudart_sin_cos_coeffs;
	add.s64 	%rd163, %rd162, %rd161;
	mul.rn.f64 	%fd751, %fd1156, %fd1156;
	and.b32  	%r197, %r268, 1;
	setp.eq.b32 	%p97, %r197, 1;
	selp.f64 	%fd752, 0dBDA8FF8320FD8164, 0d3DE5DB65F9785EBA, %p97;
	ld.global.nc.v2.f64 	{%fd753, %fd754}, [%rd163];
	fma.rn.f64 	%fd755, %fd752, %fd751, %fd753;
	fma.rn.f64 	%fd756, %fd755, %fd751, %fd754;
	ld.global.nc.v2.f64 	{%fd757, %fd758}, [%rd163+16];
	fma.rn.f64 	%fd759, %fd756, %fd751, %fd757;
	fma.rn.f64 	%fd760, %fd759, %fd751, %fd758;
	ld.global.nc.v2.f64 	{%fd761, %fd762}, [%rd163+32];
	fma.rn.f64 	%fd763, %fd760, %fd751, %fd761;
	fma.rn.f64 	%fd764, %fd763, %fd751, %fd762;
	fma.rn.f64 	%fd765, %fd764, %fd1156, %fd1156;
	fma.rn.f64 	%fd766, %fd764, %fd751, 0d3FF0000000000000;
	selp.f64 	%fd767, %fd766, %fd765, %p97;
	and.b32  	%r198, %r268, 2;
	setp.eq.s32 	%p98, %r198, 0;
	mov.f64 	%fd768, 0d0000000000000000;
	sub.f64 	%fd769, %fd768, %fd767;
	selp.f64 	%fd770, %fd767, %fd769, %p98;
	div.rn.f64 	%fd771, %fd77, %fd84;
	add.f64 	%fd772, %fd771, 0d3FF0000000000000;
	mul.f64 	%fd773, %fd772, %fd125;
	fma.rn.f64 	%fd774, %fd85, %fd1153, %fd86;
	div.rn.f64 	%fd775, %fd773, %fd774;
	mul.f64 	%fd776, %fd1153, %fd775;
	setp.eq.f64 	%p99, %fd107, 0d4056800000000000;
	neg.f64 	%fd777, %fd770;
	setp.eq.f64 	%p100, %fd107, 0dC056800000000000;
	selp.f64 	%fd778, %fd770, %fd776, %p100;
	selp.f64 	%fd779, 0d0000000000000000, %fd775, %p99;
	selp.f64 	%fd780, 0d0000000000000000, %fd779, %p100;
	selp.f64 	%fd781, %fd777, %fd778, %p99;
	mul.f64 	%fd782, %fd780, 0d0000000000000000;
	sub.f64 	%fd783, %fd782, %fd125;
	fma.rn.f64 	%fd131, %fd125, 0d0000000000000000, %fd780;
	mul.f64 	%fd784, %fd99, %fd781;
	fma.rn.f64 	%fd132, %fd94, %fd783, %fd784;
	mul.f64 	%fd785, %fd94, %fd781;
	mul.f64 	%fd786, %fd99, %fd783;
	sub.f64 	%fd133, %fd785, %fd786;
	mul.f64 	%fd134, %fd71, 0d3F91DF46A2529D3A;
	abs.f64 	%fd135, %fd134;
	setp.neu.f64 	%p101, %fd135, 0d7FF0000000000000;
	@%p101 bra 	$L__BB3_100;
	mov.f64 	%fd792, 0d0000000000000000;
	mul.rn.f64 	%fd1158, %fd134, %fd792;
	mov.b32 	%r270, 1;
	bra.uni 	$L__BB3_103;
$L__BB3_100:
	mul.f64 	%fd787, %fd134, 0d3FE45F306DC9C883;
	cvt.rni.s32.f64 	%r269, %fd787;
	cvt.rn.f64.s32 	%fd788, %r269;
	fma.rn.f64 	%fd789, %fd788, 0dBFF921FB54442D18, %fd134;
	fma.rn.f64 	%fd790, %fd788, 0dBC91A62633145C00, %fd789;
	fma.rn.f64 	%fd1158, %fd788, 0dB97B839A252049C0, %fd790;
	setp.ltu.f64 	%p102, %fd135, 0d41E0000000000000;
	@%p102 bra 	$L__BB3_102;
	{ // callseq 1645, 0
	.param .b64 param0;
	st.param.f64 	[param0], %fd134;
	.param .align 16 .b8 retval0[16];
	call.uni (retval0), 
	__internal_trig_reduction_slowpathd, 
	(
	param0
	);
	ld.param.f64 	%fd1158, [retval0];
	ld.param.b32 	%r269, [retval0+8];
	} // callseq 1645
$L__BB3_102:
	add.s32 	%r270, %r269, 1;
$L__BB3_103:
	setp.neu.f64 	%p103, %fd135, 0d7FF0000000000000;
	shl.b32 	%r201, %r270, 6;
	cvt.u64.u32 	%rd164, %r201;
	and.b64  	%rd165, %rd164, 64;
	add.s64 	%rd167, %rd162, %rd165;
	mul.rn.f64 	%fd793, %fd1158, %fd1158;
	and.b32  	%r202, %r270, 1;
	setp.eq.b32 	%p104, %r202, 1;
	selp.f64 	%fd794, 0dBDA8FF8320FD8164, 0d3DE5DB65F9785EBA, %p104;
	ld.global.nc.v2.f64 	{%fd795, %fd796}, [%rd167];
	fma.rn.f64 	%fd797, %fd794, %fd793, %fd795;
	fma.rn.f64 	%fd798, %fd797, %fd793, %fd796;
	ld.global.nc.v2.f64 	{%fd799, %fd800}, [%rd167+16];
	fma.rn.f64 	%fd801, %fd798, %fd793, %fd799;
	fma.rn.f64 	%fd802, %fd801, %fd793, %fd800;
	ld.global.nc.v2.f64 	{%fd803, %fd804}, [%rd167+32];
	fma.rn.f64 	%fd805, %fd802, %fd793, %fd803;
	fma.rn.f64 	%fd806, %fd805, %fd793, %fd804;
	fma.rn.f64 	%fd807, %fd806, %fd1158, %fd1158;
	fma.rn.f64 	%fd808, %fd806, %fd793, 0d3FF0000000000000;
	selp.f64 	%fd809, %fd808, %fd807, %p104;
	and.b32  	%r203, %r270, 2;
	setp.eq.s32 	%p105, %r203, 0;
	mov.f64 	%fd810, 0d0000000000000000;
	sub.f64 	%fd811, %fd810, %fd809;
	selp.f64 	%fd141, %fd809, %fd811, %p105;
	@%p103 bra 	$L__BB3_105;
	mov.f64 	%fd817, 0d0000000000000000;
	mul.rn.f64 	%fd1159, %fd134, %fd817;
	mov.b32 	%r271, 0;
	bra.uni 	$L__BB3_107;
$L__BB3_105:
	mul.f64 	%fd812, %fd134, 0d3FE45F306DC9C883;
	cvt.rni.s32.f64 	%r271, %fd812;
	cvt.rn.f64.s32 	%fd813, %r271;
	fma.rn.f64 	%fd814, %fd813, 0dBFF921FB54442D18, %fd134;
	fma.rn.f64 	%fd815, %fd813, 0dBC91A62633145C00, %fd814;
	fma.rn.f64 	%fd1159, %fd813, 0dB97B839A252049C0, %fd815;
	setp.ltu.f64 	%p106, %fd135, 0d41E0000000000000;
	@%p106 bra 	$L__BB3_107;
	{ // callseq 1646, 0
	.param .b64 param0;
	st.param.f64 	[param0], %fd134;
	.param .align 16 .b8 retval0[16];
	call.uni (retval0), 
	__internal_trig_reduction_slowpathd, 
	(
	param0
	);
	ld.param.f64 	%fd1159, [retval0];
	ld.param.b32 	%r271, [retval0+8];
	} // callseq 1646
$L__BB3_107:
	shl.b32 	%r206, %r271, 6;
	cvt.u64.u32 	%rd168, %r206;
	and.b64  	%rd169, %rd168, 64;
	add.s64 	%rd171, %rd162, %rd169;
	mul.rn.f64 	%fd818, %fd1159, %fd1159;
	and.b32  	%r207, %r271, 1;
	setp.eq.b32 	%p107, %r207, 1;
	selp.f64 	%fd819, 0dBDA8FF8320FD8164, 0d3DE5DB65F9785EBA, %p107;
	ld.global.nc.v2.f64 	{%fd820, %fd821}, [%rd171];
	fma.rn.f64 	%fd822, %fd819, %fd818, %fd820;
	fma.rn.f64 	%fd823, %fd822, %fd818, %fd821;
	ld.global.nc.v2.f64 	{%fd824, %fd825}, [%rd171+16];
	fma.rn.f64 	%fd826, %fd823, %fd818, %fd824;
	fma.rn.f64 	%fd827, %fd826, %fd818, %fd825;
	ld.global.nc.v2.f64 	{%fd828, %fd829}, [%rd171+32];
	fma.rn.f64 	%fd830, %fd827, %fd818, %fd828;
	fma.rn.f64 	%fd831, %fd830, %fd818, %fd829;
	fma.rn.f64 	%fd832, %fd831, %fd1159, %fd1159;
	fma.rn.f64 	%fd833, %fd831, %fd818, 0d3FF0000000000000;
	selp.f64 	%fd834, %fd833, %fd832, %p107;
	and.b32  	%r208, %r271, 2;
	setp.eq.s32 	%p108, %r208, 0;
	mov.f64 	%fd835, 0d0000000000000000;
	sub.f64 	%fd836, %fd835, %fd834;
	selp.f64 	%fd146, %fd834, %fd836, %p108;
	mul.f64 	%fd837, %fd27, %fd146;
	mul.f64 	%fd838, %fd26, %fd141;
	sub.f64 	%fd839, %fd838, %fd837;
	div.rn.f64 	%fd840, %fd839, %fd3;
	mul.f64 	%fd841, %fd26, %fd146;
	fma.rn.f64 	%fd842, %fd27, %fd141, %fd841;
	mul.f64 	%fd843, %fd4, %fd840;
	sub.f64 	%fd844, %fd842, %fd843;
	mul.f64 	%fd845, %fd5, %fd840;
	sub.f64 	%fd846, %fd28, %fd845;
	ld.global.f64 	%fd847, [%rd51];
	sub.f64 	%fd147, %fd847, %fd844;
	ld.global.f64 	%fd848, [%rd51+8];
	sub.f64 	%fd148, %fd848, %fd846;
	mul.f64 	%fd149, %fd147, %fd147;
	mul.f64 	%fd150, %fd148, %fd148;
	add.f64 	%fd849, %fd149, %fd150;
	sqrt.rn.f64 	%fd850, %fd849;
	div.rn.f64 	%fd151, %fd850, %fd77;
	abs.f64 	%fd152, %fd151;
	setp.leu.f64 	%p109, %fd152, 0d3FF0000000000000;
	mov.f64 	%fd1160, %fd152;
	@%p109 bra 	$L__BB3_109;
	rcp.approx.ftz.f64 	%fd851, %fd152;
	neg.f64 	%fd852, %fd152;
	fma.rn.f64 	%fd853, %fd852, %fd851, 0d3FF0000000000000;
	fma.rn.f64 	%fd854, %fd853, %fd853, %fd853;
	fma.rn.f64 	%fd855, %fd854, %fd851, %fd851;
	setp.eq.f64 	%p110, %fd152, 0d7FF0000000000000;
	selp.f64 	%fd1160, 0d0000000000000000, %fd855, %p110;
$L__BB3_109:
	setp.gt.f64 	%p111, %fd152, 0d3FF0000000000000;
	mul.f64 	%fd856, %fd1160, %fd1160;
	fma.rn.f64 	%fd857, %fd856, 0dBEF53E1D2A25FF7E, 0d3F2D3B63DBB65B49;
	fma.rn.f64 	%fd858, %fd857, %fd856, 0dBF5312788DDE082E;
	fma.rn.f64 	%fd859, %fd858, %fd856, 0d3F6F9690C8249315;
	fma.rn.f64 	%fd860, %fd859, %fd856, 0dBF82CF5AABC7CF0D;
	fma.rn.f64 	%fd861, %fd860, %fd856, 0d3F9162B0B2A3BFDE;
	fma.rn.f64 	%fd862, %fd861, %fd856, 0dBF9A7256FEB6FC6B;
	fma.rn.f64 	%fd863, %fd862, %fd856, 0d3FA171560CE4A489;
	fma.rn.f64 	%fd864, %fd863, %fd856, 0dBFA4F44D841450E4;
	fma.rn.f64 	%fd865, %fd864, %fd856, 0d3FA7EE3D3F36BB95;
	fma.rn.f64 	%fd866, %fd865, %fd856, 0dBFAAD32AE04A9FD1;
	fma.rn.f64 	%fd867, %fd866, %fd856, 0d3FAE17813D66954F;
	fma.rn.f64 	%fd868, %fd867, %fd856, 0dBFB11089CA9A5BCD;
	fma.rn.f64 	%fd869, %fd868, %fd856, 0d3FB3B12B2DB51738;
	fma.rn.f64 	%fd870, %fd869, %fd856, 0dBFB745D022F8DC5C;
	fma.rn.f64 	%fd871, %fd870, %fd856, 0d3FBC71C709DFE927;
	fma.rn.f64 	%fd872, %fd871, %fd856, 0dBFC2492491FA1744;
	fma.rn.f64 	%fd873, %fd872, %fd856, 0d3FC99999999840D2;
	fma.rn.f64 	%fd874, %fd873, %fd856, 0dBFD555555555544C;
	mul.f64 	%fd875, %fd856, %fd874;
	fma.rn.f64 	%fd876, %fd875, %fd1160, %fd1160;
	mov.f64 	%fd877, 0d3FF921FB54442D18;
	sub.f64 	%fd878, %fd877, %fd876;
	selp.f64 	%fd879, %fd878, %fd876, %p111;
	copysign.f64 	%fd880, %fd151, %fd879;
	mul.f64 	%fd155, %fd880, 0d404CA5DC1A63C1F5;
	add.f64 	%fd881, %fd83, %fd149;
	add.f64 	%fd882, %fd150, %fd881;
	sqrt.rn.f64 	%fd883, %fd882;
	div.rn.f64 	%fd156, %fd77, %fd883;
	div.rn.f64 	%fd157, %fd147, %fd883;
	div.rn.f64 	%fd158, %fd148, %fd883;
	mul.f64 	%fd884, %fd158, %fd158;
	fma.rn.f64 	%fd885, %fd157, %fd157, %fd884;
	sqrt.rn.f64 	%fd886, %fd885;
	div.rn.f64 	%fd159, %fd158, %fd886;
	{
	.reg .b32 %temp; 
	mov.b64 	{%temp, %r79}, %fd159;
	}
	abs.f64 	%fd160, %fd159;
	{
	.reg .b32 %temp; 
	mov.b64 	{%temp, %r209}, %fd160;
	}
	setp.gt.s32 	%p112, %r209, 1071801957;
	@%p112 bra 	$L__BB3_113;
	mul.f64 	%fd927, %fd159, %fd159;
	fma.rn.f64 	%fd928, %fd927, 0d3FB0066BDC1895E9, 0dBFB3823B180754AF;
	fma.rn.f64 	%fd929, %fd928, %fd927, 0d3FB11E52CC2F79AE;
	fma.rn.f64 	%fd930, %fd929, %fd927, 0dBF924EAF3526861B;
	fma.rn.f64 	%fd931, %fd930, %fd927, 0d3F91DF02A31E6CB7;
	fma.rn.f64 	%fd932, %fd931, %fd927, 0d3F847D18B0EEC6CC;
	fma.rn.f64 	%fd933, %fd932, %fd927, 0d3F8D0AF961BA53B0;
	fma.rn.f64 	%fd934, %fd933, %fd927, 0d3F91BF7734CF1C48;
	fma.rn.f64 	%fd935, %fd934, %fd927, 0d3F96E91483144EF7;
	fma.rn.f64 	%fd936, %fd935, %fd927, 0d3F9F1C6E0A4F9F81;
	fma.rn.f64 	%fd937, %fd936, %fd927, 0d3FA6DB6DC27FA92B;
	fma.rn.f64 	%fd938, %fd937, %fd927, 0d3FB333333320F91B;
	fma.rn.f64 	%fd939, %fd938, %fd927, 0d3FC5555555555F4D;
	mul.f64 	%fd940, %fd927, %fd939;
	fma.rn.f64 	%fd161, %fd940, %fd160, %fd160;
	setp.gt.s32 	%p116, %r79, -1;
	@%p116 bra 	$L__BB3_112;
	mov.f64 	%fd945, 0d3C91A62633145C07;
	add.rn.f64 	%fd946, %fd161, %fd945;
	mov.f64 	%fd947, 0d3FF921FB54442D18;
	add.rn.f64 	%fd1161, %fd947, %fd946;
	bra.uni 	$L__BB3_114;
$L__BB3_112:
	mov.f64 	%fd941, 0dBC91A62633145C07;
	add.rn.f64 	%fd942, %fd161, %fd941;
	neg.f64 	%fd943, %fd942;
	mov.f64 	%fd944, 0d3FF921FB54442D18;
	add.rn.f64 	%fd1161, %fd944, %fd943;
	bra.uni 	$L__BB3_114;
$L__BB3_113:
	mov.f64 	%fd887, 0d3FF0000000000000;
	sub.f64 	%fd888, %fd887, %fd160;
	{
	.reg .b32 %temp; 
	mov.b64 	{%r210, %temp}, %fd888;
	}
	{
	.reg .b32 %temp; 
	mov.b64 	{%temp, %r211}, %fd888;
	}
	add.s32 	%r212, %r211, -1048576;
	mov.b64 	%fd889, {%r210, %r212};
	rsqrt.approx.ftz.f64 	%fd890, %fd889;
	{
	.reg .b32 %temp; 
	mov.b64 	{%r213, %temp}, %fd890;
	}
	{
	.reg .b32 %temp; 
	mov.b64 	{%temp, %r214}, %fd890;
	}
	add.s32 	%r215, %r214, -1048576;
	mov.b64 	%fd891, {%r213, %r215};
	mul.f64 	%fd892, %fd889, %fd890;
	neg.f64 	%fd893, %fd892;
	fma.rn.f64 	%fd894, %fd892, %fd893, %fd889;
	fma.rn.f64 	%fd895, %fd894, %fd891, %fd892;
	neg.f64 	%fd896, %fd895;
	fma.rn.f64 	%fd897, %fd890, %fd896, 0d3FF0000000000000;
	fma.rn.f64 	%fd898, %fd897, %fd891, %fd891;
	fma.rn.f64 	%fd899, %fd895, %fd896, %fd889;
	fma.rn.f64 	%fd900, %fd899, %fd898, %fd895;
	{
	.reg .b32 %temp; 
	mov.b64 	{%r216, %temp}, %fd900;
	}
	{
	.reg .b32 %temp; 
	mov.b64 	{%temp, %r217}, %fd900;
	}
	add.s32 	%r218, %r217, 1048576;
	mov.b64 	%fd901, {%r216, %r218};
	fma.rn.f64 	%fd902, %fd888, 0d3EC715B371155F70, 0dBEBAC2FE66FAAC4B;
	fma.rn.f64 	%fd903, %fd902, %fd888, 0d3ED9A9B88EFCD9B8;
	fma.rn.f64 	%fd904, %fd903, %fd888, 0d3EDD0F40A8A0C4C3;
	fma.rn.f64 	%fd905, %fd904, %fd888, 0d3EF46D4CFA9E0E1F;
	fma.rn.f64 	%fd906, %fd905, %fd888, 0d3F079C168D1E2422;
	fma.rn.f64 	%fd907, %fd906, %fd888, 0d3F1C9A88C3BCA540;
	fma.rn.f64 	%fd908, %fd907, %fd888, 0d3F31C4E64BD476DF;
	fma.rn.f64 	%fd909, %fd908, %fd888, 0d3F46E8BA60009C8F;
	fma.rn.f64 	%fd910, %fd909, %fd888, 0d3F5F1C71C62B05A2;
	fma.rn.f64 	%fd911, %fd910, %fd888, 0d3F76DB6DB6DC9F2C;
	fma.rn.f64 	%fd912, %fd911, %fd888, 0d3F9333333333329C;
	fma.rn.f64 	%fd913, %fd912, %fd888, 0d3FB5555555555555;
	setp.lt.s32 	%p113, %r211, 1;
	mov.f64 	%fd914, 0d0000000000000000;
	mul.rn.f64 	%fd915, %fd160, %fd914;
	mul.f64 	%fd916, %fd888, %fd913;
	fma.rn.f64 	%fd917, %fd916, %fd901, %fd901;
	selp.f64 	%fd918, %fd915, %fd917, %p113;
	setp.lt.s32 	%p114, %r211, 0;
	mov.f64 	%fd919, 0d7FF0000000000000;
	mul.rn.f64 	%fd920, %fd918, %fd919;
	selp.f64 	%fd921, %fd920, %fd918, %p114;
	setp.lt.s32 	%p115, %r79, 0;
	mov.f64 	%fd922, 0dBCA1A62633145C07;
	add.rn.f64 	%fd923, %fd921, %fd922;
	neg.f64 	%fd924, %fd923;
	mov.f64 	%fd925, 0d400921FB54442D18;
	add.rn.f64 	%fd926, %fd925, %fd924;
	selp.f64 	%fd1161, %fd926, %fd921, %p115;
$L__BB3_114:
	mul.f64 	%fd948, %fd1161, 0d404CA5DC1A63C1F5;
	setp.gt.f64 	%p117, %fd157, 0d0000000000000000;
	neg.f64 	%fd949, %fd948;
	selp.f64 	%fd166, %fd949, %fd948, %p117;
	mul.f64 	%fd167, %fd166, 0dBF91DF46A2529D3A;
	abs.f64 	%fd168, %fd167;
	setp.neu.f64 	%p118, %fd168, 0d7FF0000000000000;
	@%p118 bra 	$L__BB3_116;
	mov.f64 	%fd955, 0d0000000000000000;
	mul.rn.f64 	%fd1163, %fd167, %fd955;
	mov.pred 	%p142, -1;
	bra.uni 	$L__BB3_119;
$L__BB3_116:
	mul.f64 	%fd950, %fd167, 0d3FE45F306DC9C883;
	cvt.rni.s32.f64 	%r272, %fd950;
	cvt.rn.f64.s32 	%fd951, %r272;
	fma.rn.f64 	%fd952, %fd951, 0dBFF921FB54442D18, %fd167;
	fma.rn.f64 	%fd953, %fd951, 0dBC91A62633145C00, %fd952;
	fma.rn.f64 	%fd1163, %fd951, 0dB97B839A252049C0, %fd953;
	setp.ltu.f64 	%p119, %fd168, 0d41E0000000000000;
	@%p119 bra 	$L__BB3_118;
	{ // callseq 1647, 0
	.param .b64 param0;
	st.param.f64 	[param0], %fd167;
	.param .align 16 .b8 retval0[16];
	call.uni (retval0), 
	__internal_trig_reduction_slowpathd, 
	(
	param0
	);
	ld.param.f64 	%fd1163, [retval0];
	ld.param.b32 	%r272, [retval0+8];
	} // callseq 1647
$L__BB3_118:
	and.b32  	%r220, %r272, 1;
	setp.eq.b32 	%p120, %r220, 1;
	not.pred 	%p142, %p120;
$L__BB3_119:
	mul.f64 	%fd956, %fd1163, %fd1163;
	fma.rn.f64 	%fd957, %fd956, 0d3EE48DAC2799BCB9, 0dBEF9757C5B27EBB1;
	fma.rn.f64 	%fd958, %fd957, %fd956, 0d3F0980E90FD91E04;
	fma.rn.f64 	%fd959, %fd958, %fd956, 0dBEFAE2B0417D7E1D;
	fma.rn.f64 	%fd960, %fd959, %fd956, 0d3F119F5341BFBA57;
	fma.rn.f64 	%fd961, %fd960, %fd956, 0d3F15E791A00F6919;
	fma.rn.f64 	%fd962, %fd961, %fd956, 0d3F2FF2E7FADEC73A;
	fma.rn.f64 	%fd963, %fd962, %fd956, 0d3F434BC1B206DA62;
	fma.rn.f64 	%fd964, %fd963, %fd956, 0d3F57DB18EF2F83F9;
	fma.rn.f64 	%fd965, %fd964, %fd956, 0d3F6D6D2E7AE49FBC;
	fma.rn.f64 	%fd966, %fd965, %fd956, 0d3F8226E3A816A776;
	fma.rn.f64 	%fd967, %fd966, %fd956, 0d3F9664F485D25660;
	fma.rn.f64 	%fd968, %fd967, %fd956, 0d3FABA1BA1BABF31D;
	fma.rn.f64 	%fd969, %fd968, %fd956, 0d3FC11111111105D2;
	fma.rn.f64 	%fd970, %fd969, %fd956, 0d3FD555555555555E;
	mul.f64 	%fd174, %fd956, %fd970;
	fma.rn.f64 	%fd1164, %fd174, %fd1163, %fd1163;
	@%p142 bra 	$L__BB3_121;
	sub.f64 	%fd971, %fd1164, %fd1163;
	neg.f64 	%fd972, %fd971;
	fma.rn.f64 	%fd973, %fd174, %fd1163, %fd972;
	rcp.approx.ftz.f64 	%fd974, %fd1164;
	neg.f64 	%fd975, %fd1164;
	fma.rn.f64 	%fd976, %fd975, %fd974, 0d3FF0000000000000;
	fma.rn.f64 	%fd977, %fd976, %fd976, %fd976;
	fma.rn.f64 	%fd978, %fd977, %fd974, %fd974;
	neg.f64 	%fd979, %fd978;
	fma.rn.f64 	%fd980, %fd1164, %fd979, 0d3FF0000000000000;
	fma.rn.f64 	%fd981, %fd979, %fd973, %fd980;
	fma.rn.f64 	%fd1164, %fd981, %fd979, %fd979;
$L__BB3_121:
	mul.f64 	%fd982, %fd155, 0d3FE0000000000000;
	mul.f64 	%fd178, %fd982, 0d3F91DF46A2529D3A;
	abs.f64 	%fd179, %fd178;
	setp.neu.f64 	%p122, %fd179, 0d7FF0000000000000;
	@%p122 bra 	$L__BB3_123;
	mov.f64 	%fd988, 0d0000000000000000;
	mul.rn.f64 	%fd1165, %fd178, %fd988;
	mov.b32 	%r273, 0;
	bra.uni 	$L__BB3_125;
$L__BB3_123:
	mul.f64 	%fd983, %fd178, 0d3FE45F306DC9C883;
	cvt.rni.s32.f64 	%r273, %fd983;
	cvt.rn.f64.s32 	%fd984, %r273;
	fma.rn.f64 	%fd985, %fd984, 0dBFF921FB54442D18, %fd178;
	fma.rn.f64 	%fd986, %fd984, 0dBC91A62633145C00, %fd985;
	fma.rn.f64 	%fd1165, %fd984, 0dB97B839A252049C0, %fd986;
	setp.ltu.f64 	%p123, %fd179, 0d41E0000000000000;
	@%p123 bra 	$L__BB3_125;
	{ // callseq 1648, 0
	.param .b64 param0;
	st.param.f64 	[param0], %fd178;
	.param .align 16 .b8 retval0[16];
	call.uni (retval0), 
	__internal_trig_reduction_slowpathd, 
	(
	param0
	);
	ld.param.f64 	%fd1165, [retval0];
	ld.param.b32 	%r273, [retval0+8];
	} // callseq 1648
$L__BB3_125:
	shl.b32 	%r223, %r273, 6;
	cvt.u64.u32 	%rd172, %r223;
	and.b64  	%rd173, %rd172, 64;
	mov.u64 	%rd174, __cudart_sin_cos_coeffs;
	add.s64 	%rd175, %rd174, %rd173;
	mul.rn.f64 	%fd989, %fd1165, %fd1165;
	and.b32  	%r224, %r273, 1;
	setp.eq.b32 	%p125, %r224, 1;
	selp.f64 	%fd990, 0dBDA8FF8320FD8164, 0d3DE5DB65F9785EBA, %p125;
	ld.global.nc.v2.f64 	{%fd991, %fd992}, [%rd175];
	fma.rn.f64 	%fd993, %fd990, %fd989, %fd991;
	fma.rn.f64 	%fd994, %fd993, %fd989, %fd992;
	ld.global.nc.v2.f64 	{%fd995, %fd996}, [%rd175+16];
	fma.rn.f64 	%fd997, %fd994, %fd989, %fd995;
	fma.rn.f64 	%fd998, %fd997, %fd989, %fd996;
	ld.global.nc.v2.f64 	{%fd999, %fd1000}, [%rd175+32];
	fma.rn.f64 	%fd1001, %fd998, %fd989, %fd999;
	fma.rn.f64 	%fd1002, %fd1001, %fd989, %fd1000;
	fma.rn.f64 	%fd1003, %fd1002, %fd1165, %fd1165;
	fma.rn.f64 	%fd1004, %fd1002, %fd989, 0d3FF0000000000000;
	selp.f64 	%fd1005, %fd1004, %fd1003, %p125;
	and.b32  	%r225, %r273, 2;
	setp.eq.s32 	%p126, %r225, 0;
	mov.f64 	%fd1006, 0d0000000000000000;
	sub.f64 	%fd1007, %fd1006, %fd1005;
	selp.f64 	%fd184, %fd1005, %fd1007, %p126;
	@%p122 bra 	$L__BB3_127;
	mov.f64 	%fd1013, 0d0000000000000000;
	mul.rn.f64 	%fd1167, %fd178, %fd1013;
	mov.b32 	%r275, 1;
	bra.uni 	$L__BB3_130;
$L__BB3_127:
	mul.f64 	%fd1008, %fd178, 0d3FE45F306DC9C883;
	cvt.rni.s32.f64 	%r274, %fd1008;
	cvt.rn.f64.s32 	%fd1009, %r274;
	fma.rn.f64 	%fd1010, %fd1009, 0dBFF921FB54442D18, %fd178;
	fma.rn.f64 	%fd1011, %fd1009, 0dBC91A62633145C00, %fd1010;
	fma.rn.f64 	%fd1167, %fd1009, 0dB97B839A252049C0, %fd1011;
	setp.ltu.f64 	%p127, %fd179, 0d41E0000000000000;
	@%p127 bra 	$L__BB3_129;
	{ // callseq 1649, 0
	.param .b64 param0;
	st.param.f64 	[param0], %fd178;
	.param .align 16 .b8 retval0[16];
	call.uni (retval0), 
	__internal_trig_reduction_slowpathd, 
	(
	param0
	);
	ld.param.f64 	%fd1167, [retval0];
	ld.param.b32 	%r274, [retval0+8];
	} // callseq 1649
$L__BB3_129:
	add.s32 	%r275, %r274, 1;
$L__BB3_130:
	shl.b32 	%r228, %r275, 6;
	cvt.u64.u32 	%rd176, %r228;
	and.b64  	%rd177, %rd176, 64;
	add.s64 	%rd179, %rd174, %rd177;
	mul.rn.f64 	%fd1014, %fd1167, %fd1167;
	and.b32  	%r229, %r275, 1;
	setp.eq.b32 	%p128, %r229, 1;
	selp.f64 	%fd1015, 0dBDA8FF8320FD8164, 0d3DE5DB65F9785EBA, %p128;
	ld.global.nc.v2.f64 	{%fd1016, %fd1017}, [%rd179];
	fma.rn.f64 	%fd1018, %fd1015, %fd1014, %fd1016;
	fma.rn.f64 	%fd1019, %fd1018, %fd1014, %fd1017;
	ld.global.nc.v2.f64 	{%fd1020, %fd1021}, [%rd179+16];
	fma.rn.f64 	%fd1022, %fd1019, %fd1014, %fd1020;
	fma.rn.f64 	%fd1023, %fd1022, %fd1014, %fd1021;
	ld.global.nc.v2.f64 	{%fd1024, %fd1025}, [%rd179+32];
	fma.rn.f64 	%fd1026, %fd1023, %fd1014, %fd1024;
	fma.rn.f64 	%fd1027, %fd1026, %fd1014, %fd1025;
	fma.rn.f64 	%fd1028, %fd1027, %fd1167, %fd1167;
	fma.rn.f64 	%fd1029, %fd1027, %fd1014, 0d3FF0000000000000;
	selp.f64 	%fd1030, %fd1029, %fd1028, %p128;
	and.b32  	%r230, %r275, 2;
	setp.eq.s32 	%p129, %r230, 0;
	mov.f64 	%fd1031, 0d0000000000000000;
	sub.f64 	%fd1032, %fd1031, %fd1030;
	selp.f64 	%fd1033, %fd1030, %fd1032, %p129;
	add.f64 	%fd1034, %fd156, 0d3FF0000000000000;
	mul.f64 	%fd1035, %fd1034, %fd184;
	fma.rn.f64 	%fd1036, %fd157, %fd1164, %fd158;
	div.rn.f64 	%fd1037, %fd1035, %fd1036;
	mul.f64 	%fd1038, %fd1164, %fd1037;
	setp.eq.f64 	%p130, %fd166, 0d4056800000000000;
	neg.f64 	%fd1039, %fd1033;
	setp.eq.f64 	%p131, %fd166, 0dC056800000000000;
	selp.f64 	%fd1040, %fd1033, %fd1038, %p131;
	selp.f64 	%fd1041, 0d0000000000000000, %fd1037, %p130;
	selp.f64 	%fd1042, 0d0000000000000000, %fd1041, %p131;
	selp.f64 	%fd1043, %fd1039, %fd1040, %p130;
	mul.f64 	%fd1044, %fd1042, 0d0000000000000000;
	sub.f64 	%fd1045, %fd1044, %fd184;
	fma.rn.f64 	%fd1046, %fd184, 0d0000000000000000, %fd1042;
	mul.f64 	%fd1047, %fd146, %fd1043;
	fma.rn.f64 	%fd1048, %fd141, %fd1045, %fd1047;
	mul.f64 	%fd1049, %fd141, %fd1043;
	mul.f64 	%fd1050, %fd146, %fd1045;
	sub.f64 	%fd1051, %fd1049, %fd1050;
	mul.f64 	%fd1052, %fd1051, %fd1051;
	fma.rn.f64 	%fd1053, %fd1048, %fd1048, %fd1052;
	fma.rn.f64 	%fd1054, %fd1046, %fd1046, %fd1053;
	sqrt.rn.f64 	%fd1055, %fd1054;
	mul.f64 	%fd1056, %fd133, %fd133;
	fma.rn.f64 	%fd1057, %fd132, %fd132, %fd1056;
	fma.rn.f64 	%fd1058, %fd131, %fd131, %fd1057;
	sqrt.rn.f64 	%fd1059, %fd1058;
	mul.f64 	%fd1060, %fd133, %fd1051;
	fma.rn.f64 	%fd1061, %fd132, %fd1048, %fd1060;
	fma.rn.f64 	%fd1062, %fd131, %fd1046, %fd1061;
	mul.f64 	%fd1063, %fd1059, %fd1055;
	div.rn.f64 	%fd1064, %fd1062, %fd1063;
	setp.gt.f64 	%p132, %fd1064, 0d3FF0000000000000;
	setp.lt.f64 	%p133, %fd1064, 0dBFF0000000000000;
	selp.f64 	%fd1065, 0dBFF0000000000000, %fd1064, %p133;
	selp.f64 	%fd190, 0d3FF0000000000000, %fd1065, %p132;
	{
	.reg .b32 %temp; 
	mov.b64 	{%temp, %r91}, %fd190;
	}
	abs.f64 	%fd191, %fd190;
	{
	.reg .b32 %temp; 
	mov.b64 	{%temp, %r231}, %fd191;
	}
	setp.gt.s32 	%p134, %r231, 1071801957;
	@%p134 bra 	$L__BB3_134;
	mul.f64 	%fd1106, %fd190, %fd190;
	fma.rn.f64 	%fd1107, %fd1106, 0d3FB0066BDC1895E9, 0dBFB3823B180754AF;
	fma.rn.f64 	%fd1108, %fd1107, %fd1106, 0d3FB11E52CC2F79AE;
	fma.rn.f64 	%fd1109, %fd1108, %fd1106, 0dBF924EAF3526861B;
	fma.rn.f64 	%fd1110, %fd1109, %fd1106, 0d3F91DF02A31E6CB7;
	fma.rn.f64 	%fd1111, %fd1110, %fd1106, 0d3F847D18B0EEC6CC;
	fma.rn.f64 	%fd1112, %fd1111, %fd1106, 0d3F8D0AF961BA53B0;
	fma.rn.f64 	%fd1113, %fd1112, %fd1106, 0d3F91BF7734CF1C48;
	fma.rn.f64 	%fd1114, %fd1113, %fd1106, 0d3F96E91483144EF7;
	fma.rn.f64 	%fd1115, %fd1114, %fd1106, 0d3F9F1C6E0A4F9F81;
	fma.rn.f64 	%fd1116, %fd1115, %fd1106, 0d3FA6DB6DC27FA92B;
	fma.rn.f64 	%fd1117, %fd1116, %fd1106, 0d3FB333333320F91B;
	fma.rn.f64 	%fd1118, %fd1117, %fd1106, 0d3FC5555555555F4D;
	mul.f64 	%fd1119, %fd1106, %fd1118;
	fma.rn.f64 	%fd192, %fd1119, %fd191, %fd191;
	setp.gt.s32 	%p138, %r91, -1;
	@%p138 bra 	$L__BB3_133;
	mov.f64 	%fd1124, 0d3C91A62633145C07;
	add.rn.f64 	%fd1125, %fd192, %fd1124;
	mov.f64 	%fd1126, 0d3FF921FB54442D18;
	add.rn.f64 	%fd1168, %fd1126, %fd1125;
	bra.uni 	$L__BB3_135;
$L__BB3_133:
	mov.f64 	%fd1120, 0dBC91A62633145C07;
	add.rn.f64 	%fd1121, %fd192, %fd1120;
	neg.f64 	%fd1122, %fd1121;
	mov.f64 	%fd1123, 0d3FF921FB54442D18;
	add.rn.f64 	%fd1168, %fd1123, %fd1122;
	bra.uni 	$L__BB3_135;
$L__BB3_134:
	mov.f64 	%fd1066, 0d3FF0000000000000;
	sub.f64 	%fd1067, %fd1066, %fd191;
	{
	.reg .b32 %temp; 
	mov.b64 	{%r232, %temp}, %fd1067;
	}
	{
	.reg .b32 %temp; 
	mov.b64 	{%temp, %r233}, %fd1067;
	}
	add.s32 	%r234, %r233, -1048576;
	mov.b64 	%fd1068, {%r232, %r234};
	rsqrt.approx.ftz.f64 	%fd1069, %fd1068;
	{
	.reg .b32 %temp; 
	mov.b64 	{%r235, %temp}, %fd1069;
	}
	{
	.reg .b32 %temp; 
	mov.b64 	{%temp, %r236}, %fd1069;
	}
	add.s32 	%r237, %r236, -1048576;
	mov.b64 	%fd1070, {%r235, %r237};
	mul.f64 	%fd1071, %fd1068, %fd1069;
	neg.f64 	%fd1072, %fd1071;
	fma.rn.f64 	%fd1073, %fd1071, %fd1072, %fd1068;
	fma.rn.f64 	%fd1074, %fd1073, %fd1070, %fd1071;
	neg.f64 	%fd1075, %fd1074;
	fma.rn.f64 	%fd1076, %fd1069, %fd1075, 0d3FF0000000000000;
	fma.rn.f64 	%fd1077, %fd1076, %fd1070, %fd1070;
	fma.rn.f64 	%fd1078, %fd1074, %fd1075, %fd1068;
	fma.rn.f64 	%fd1079, %fd1078, %fd1077, %fd1074;
	{
	.reg .b32 %temp; 
	mov.b64 	{%r238, %temp}, %fd1079;
	}
	{
	.reg .b32 %temp; 
	mov.b64 	{%temp, %r239}, %fd1079;
	}
	add.s32 	%r240, %r239, 1048576;
	mov.b64 	%fd1080, {%r238, %r240};
	fma.rn.f64 	%fd1081, %fd1067, 0d3EC715B371155F70, 0dBEBAC2FE66FAAC4B;
	fma.rn.f64 	%fd1082, %fd1081, %fd1067, 0d3ED9A9B88EFCD9B8;
	fma.rn.f64 	%fd1083, %fd1082, %fd1067, 0d3EDD0F40A8A0C4C3;
	fma.rn.f64 	%fd1084, %fd1083, %fd1067, 0d3EF46D4CFA9E0E1F;
	fma.rn.f64 	%fd1085, %fd1084, %fd1067, 0d3F079C168D1E2422;
	fma.rn.f64 	%fd1086, %fd1085, %fd1067, 0d3F1C9A88C3BCA540;
	fma.rn.f64 	%fd1087, %fd1086, %fd1067, 0d3F31C4E64BD476DF;
	fma.rn.f64 	%fd1088, %fd1087, %fd1067, 0d3F46E8BA60009C8F;
	fma.rn.f64 	%fd1089, %fd1088, %fd1067, 0d3F5F1C71C62B05A2;
	fma.rn.f64 	%fd1090, %fd1089, %fd1067, 0d3F76DB6DB6DC9F2C;
	fma.rn.f64 	%fd1091, %fd1090, %fd1067, 0d3F9333333333329C;
	fma.rn.f64 	%fd1092, %fd1091, %fd1067, 0d3FB5555555555555;
	setp.lt.s32 	%p135, %r233, 1;
	mov.f64 	%fd1093, 0d0000000000000000;
	mul.rn.f64 	%fd1094, %fd191, %fd1093;
	mul.f64 	%fd1095, %fd1067, %fd1092;
	fma.rn.f64 	%fd1096, %fd1095, %fd1080, %fd1080;
	selp.f64 	%fd1097, %fd1094, %fd1096, %p135;
	setp.lt.s32 	%p136, %r233, 0;
	mov.f64 	%fd1098, 0d7FF0000000000000;
	mul.rn.f64 	%fd1099, %fd1097, %fd1098;
	selp.f64 	%fd1100, %fd1099, %fd1097, %p136;
	setp.lt.s32 	%p137, %r91, 0;
	mov.f64 	%fd1101, 0dBCA1A62633145C07;
	add.rn.f64 	%fd1102, %fd1100, %fd1101;
	neg.f64 	%fd1103, %fd1102;
	mov.f64 	%fd1104, 0d400921FB54442D18;
	add.rn.f64 	%fd1105, %fd1104, %fd1103;
	selp.f64 	%fd1168, %fd1105, %fd1100, %p137;
$L__BB3_135:
	ld.global.f64 	%fd1127, [%rd6];
	fma.rn.f64 	%fd1133, %fd1168, 0d404CA5DC1A63C1F5, %fd1127;
	st.global.f64 	[%rd6], %fd1133;
	add.s32 	%r246, %r246, 1;
$L__BB3_136:
	add.s32 	%r245, %r245, 1;
	setp.ne.s32 	%p139, %r245, %r13;
	@%p139 bra 	$L__BB3_13;
$L__BB3_137:
	cvt.rn.f64.s32 	%fd1128, %r246;
	div.rn.f64 	%fd1129, %fd1133, %fd1128;
	st.global.f64 	[%rd6], %fd1129;
	st.global.u32 	[%rd4], %r246;
$L__BB3_138:
	ret;
$L__BB3_139:
	mov.b32 	%r241, 0;
	st.global.u32 	[%rd4], %r241;
	bra.uni 	$L__BB3_138;

}
	// .globl	_Z22ReturnDiffractionSpotsPdS_PiS_S_S0_iS_iS0_S_
.visible .entry _Z22ReturnDiffractionSpotsPdS_PiS_S_S0_iS_iS0_S_(
	.param .u64 .ptr .align 1 _Z22ReturnDiffractionSpotsPdS_PiS_S_S0_iS_iS0_S__param_0,
	.param .u64 .ptr .align 1 _Z22ReturnDiffractionSpotsPdS_PiS_S_S0_iS_iS0_S__param_1,
	.param .u64 .ptr .align 1 _Z22ReturnDiffractionSpotsPdS_PiS_S_S0_iS_iS0_S__param_2,
	.param .u64 .ptr .align 1 _Z22ReturnDiffractionSpotsPdS_PiS_S_S0_iS_iS0_S__param_3,
	.param .u64 .ptr .align 1 _Z22ReturnDiffractionSpotsPdS_PiS_S_S0_iS_iS0_S__param_4,
	.param .u64 .ptr .align 1 _Z22ReturnDiffractionSpotsPdS_PiS_S_S0_iS_iS0_S__param_5,
	.param .u32 _Z22ReturnDiffractionSpotsPdS_PiS_S_S0_iS_iS0_S__param_6,
	.param .u64 .ptr .align 1 _Z22ReturnDiffractionSpotsPdS_PiS_S_S0_iS_iS0_S__param_7,
	.param .u32 _Z22ReturnDiffractionSpotsPdS_PiS_S_S0_iS_iS0_S__param_8,
	.param .u64 .ptr .align 1 _Z22ReturnDiffractionSpotsPdS_PiS_S_S0_iS_iS0_S__param_9,
	.param .u64 .ptr .align 1 _Z22ReturnDiffractionSpotsPdS_PiS_S_S0_iS_iS0_S__param_10
)
{
	.local .align 16 .b8 	__local_depot4[32];
	.reg .b64 	%SP;
	.reg .b64 	%SPL;
	.reg .pred 	%p<162>;
	.reg .b32 	%r<365>;
	.reg .b64 	%rd<133>;
	.reg .b64 	%fd<1404>;

	mov.u64 	%SPL, __local_depot4;
	ld.param.u64 	%rd18, [_Z22ReturnDiffractionSpotsPdS_PiS_S_S0_iS_iS0_S__param_0];
	ld.param.u64 	%rd19, [_Z22ReturnDiffractionSpotsPdS_PiS_S_S0_iS_iS0_S__param_1];
	ld.param.u64 	%rd11, [_Z22ReturnDiffractionSpotsPdS_PiS_S_S0_iS_iS0_S__param_2];
	ld.param.u64 	%rd12, [_Z22ReturnDiffractionSpotsPdS_PiS_S_S0_iS_iS0_S__param_3];
	ld.param.u64 	%rd13, [_Z22ReturnDiffractionSpotsPdS_PiS_S_S0_iS_iS0_S__param_4];
	ld.param.u64 	%rd14, [_Z22ReturnDiffractionSpotsPdS_PiS_S_S0_iS_iS0_S__param_5];
	ld.param.u32 	%r116, [_Z22ReturnDiffractionSpotsPdS_PiS_S_S0_iS_iS0_S__param_6];
	ld.param.u64 	%rd15, [_Z22ReturnDiffractionSpotsPdS_PiS_S_S0_iS_iS0_S__param_7];
	ld.param.u32 	%r117, [_Z22ReturnDiffractionSpotsPdS_PiS_S_S0_iS_iS0_S__param_8];
	cvta.to.global.u64 	%rd1, %rd19;
	cvta.to.global.u64 	%rd2, %rd18;
	add.u64 	%rd3, %SPL, 0;
	mov.u32 	%r118, %ctaid.x;
	mov.u32 	%r119, %ntid.x;
	mov.u32 	%r120, %tid.x;
	mad.lo.s32 	%r1, %r118, %r119, %r120;
	setp.ge.s32 	%p1, %r1, %r117;
	@%p1 bra 	$L__BB4_177;
	cvta.to.global.u64 	%rd4, %rd14;
	cvta.to.global.u64 	%rd21, %rd15;
	cvta.to.global.u64 	%rd5, %rd12;
	ld.global.u32 	%r2, [%rd4+4];
	shl.b32 	%r121, %r116, 4;
	mul.wide.s32 	%rd22, %r121, 8;
	add.s64 	%rd23, %rd21, %rd22;
	ld.global.f64 	%fd264, [%rd23];
	ld.global.f64 	%fd265, [%rd23+8];
	ld.global.f64 	%fd266, [%rd23+16];
	ld.global.f64 	%fd1, [%rd23+24];
	ld.global.f64 	%fd2, [%rd23+32];
	ld.global.f64 	%fd3, [%rd23+40];
	mul.f64 	%fd267, %fd265, %fd3;
	mul.f64 	%fd268, %fd266, %fd2;
	sub.f64 	%fd4, %fd267, %fd268;
	mul.f64 	%fd269, %fd266, %fd1;
	mul.f64 	%fd270, %fd264, %fd3;
	sub.f64 	%fd271, %fd269, %fd270;
	mul.f64 	%fd272, %fd264, %fd2;
	mul.f64 	%fd273, %fd265, %fd1;
	sub.f64 	%fd274, %fd272, %fd273;
	mul.f64 	%fd275, %fd265, %fd2;
	fma.rn.f64 	%fd276, %fd264, %fd1, %fd275;
	fma.rn.f64 	%fd277, %fd266, %fd3, %fd276;
	mul.f64 	%fd278, %fd265, %fd265;
	fma.rn.f64 	%fd279, %fd264, %fd264, %fd278;
	fma.rn.f64 	%fd280, %fd266, %fd266, %fd279;
	sqrt.rn.f64 	%fd281, %fd280;
	mul.f64 	%fd282, %fd2, %fd2;
	fma.rn.f64 	%fd283, %fd1, %fd1, %fd282;
	fma.rn.f64 	%fd284, %fd3, %fd3, %fd283;
	sqrt.rn.f64 	%fd7, %fd284;
	mul.f64 	%fd285, %fd281, %fd7;
	div.rn.f64 	%fd8, %fd277, %fd285;
	setp.eq.f64 	%p2, %fd4, 0d0000000000000000;
	setp.eq.f64 	%p3, %fd271, 0d0000000000000000;
	and.pred  	%p4, %p2, %p3;
	setp.eq.f64 	%p5, %fd274, 0d0000000000000000;
	and.pred  	%p6, %p4, %p5;
	mov.f64 	%fd1347, 0d0000000000000000;
	mov.f64 	%fd1346, 0d3FF0000000000000;
	mov.f64 	%fd1348, %fd1347;
	mov.f64 	%fd1349, %fd1347;
	mov.f64 	%fd1350, %fd1346;
	mov.f64 	%fd1351, %fd1347;
	mov.f64 	%fd1352, %fd1347;
	mov.f64 	%fd1353, %fd1347;
	mov.f64 	%fd1354, %fd1346;
	@%p6 bra 	$L__BB4_17;
	{
	.reg .b32 %temp; 
	mov.b64 	{%temp, %r3}, %fd8;
	}
	abs.f64 	%fd9, %fd8;
	{
	.reg .b32 %temp; 
	mov.b64 	{%temp, %r122}, %fd9;
	}
	setp.gt.s32 	%p7, %r122, 1071801957;
	@%p7 bra 	$L__BB4_6;
	mul.f64 	%fd326, %fd8, %fd8;
	fma.rn.f64 	%fd327, %fd326, 0d3FB0066BDC1895E9, 0dBFB3823B180754AF;
	fma.rn.f64 	%fd328, %fd327, %fd326, 0d3FB11E52CC2F79AE;
	fma.rn.f64 	%fd329, %fd328, %fd326, 0dBF924EAF3526861B;
	fma.rn.f64 	%fd330, %fd329, %fd326, 0d3F91DF02A31E6CB7;
	fma.rn.f64 	%fd331, %fd330, %fd326, 0d3F847D18B0EEC6CC;
	fma.rn.f64 	%fd332, %fd331, %fd326, 0d3F8D0AF961BA53B0;
	fma.rn.f64 	%fd333, %fd332, %fd326, 0d3F91BF7734CF1C48;
	fma.rn.f64 	%fd334, %fd333, %fd326, 0d3F96E91483144EF7;
	fma.rn.f64 	%fd335, %fd334, %fd326, 0d3F9F1C6E0A4F9F81;
	fma.rn.f64 	%fd336, %fd335, %fd326, 0d3FA6DB6DC27FA92B;
	fma.rn.f64 	%fd337, %fd336, %fd326, 0d3FB333333320F91B;
	fma.rn.f64 	%fd338, %fd337, %fd326, 0d3FC5555555555F4D;
	mul.f64 	%fd339, %fd326, %fd338;
	fma.rn.f64 	%fd10, %fd339, %fd9, %fd9;
	setp.gt.s32 	%p11, %r3, -1;
	@%p11 bra 	$L__BB4_5;
	mov.f64 	%fd344, 0d3C91A62633145C07;
	add.rn.f64 	%fd345, %fd10, %fd344;
	mov.f64 	%fd346, 0d3FF921FB54442D18;
	add.rn.f64 	%fd1342, %fd346, %fd345;
	bra.uni 	$L__BB4_7;
$L__BB4_5:
	mov.f64 	%fd340, 0dBC91A62633145C07;
	add.rn.f64 	%fd341, %fd10, %fd340;
	neg.f64 	%fd342, %fd341;
	mov.f64 	%fd343, 0d3FF921FB54442D18;
	add.rn.f64 	%fd1342, %fd343, %fd342;
	bra.uni 	$L__BB4_7;
$L__BB4_6:
	mov.f64 	%fd286, 0d3FF0000000000000;
	sub.f64 	%fd287, %fd286, %fd9;
	{
	.reg .b32 %temp; 
	mov.b64 	{%r123, %temp}, %fd287;
	}
	{
	.reg .b32 %temp; 
	mov.b64 	{%temp, %r124}, %fd287;
	}
	add.s32 	%r125, %r124, -1048576;
	mov.b64 	%fd288, {%r123, %r125};
	rsqrt.approx.ftz.f64 	%fd289, %fd288;
	{
	.reg .b32 %temp; 
	mov.b64 	{%r126, %temp}, %fd289;
	}
	{
	.reg .b32 %temp; 
	mov.b64 	{%temp, %r127}, %fd289;
	}
	add.s32 	%r128, %r127, -1048576;
	mov.b64 	%fd290, {%r126, %r128};
	mul.f64 	%fd291, %fd288, %fd289;
	neg.f64 	%fd292, %fd291;
	fma.rn.f64 	%fd293, %fd291, %fd292, %fd288;
	fma.rn.f64 	%fd294, %fd293, %fd290, %fd291;
	neg.f64 	%fd295, %fd294;
	fma.rn.f64 	%fd296, %fd289, %fd295, 0d3FF0000000000000;
	fma.rn.f64 	%fd297, %fd296, %fd290, %fd290;
	fma.rn.f64 	%fd298, %fd294, %fd295, %fd288;
	fma.rn.f64 	%fd299, %fd298, %fd297, %fd294;
	{
	.reg .b32 %temp; 
	mov.b64 	{%r129, %temp}, %fd299;
	}
	{
	.reg .b32 %temp; 
	mov.b64 	{%temp, %r130}, %fd299;
	}
	add.s32 	%r131, %r130, 1048576;
	mov.b64 	%fd300, {%r129, %r131};
	fma.rn.f64 	%fd301, %fd287, 0d3EC715B371155F70, 0dBEBAC2FE66FAAC4B;
	fma.rn.f64 	%fd302, %fd301, %fd287, 0d3ED9A9B88EFCD9B8;
	fma.rn.f64 	%fd303, %fd302, %fd287, 0d3EDD0F40A8A0C4C3;
	fma.rn.f64 	%fd304, %fd303, %fd287, 0d3EF46D4CFA9E0E1F;
	fma.rn.f64 	%fd305, %fd304, %fd287, 0d3F079C168D1E2422;
	fma.rn.f64 	%fd306, %fd305, %fd287, 0d3F1C9A88C3BCA540;
	fma.rn.f64 	%fd307, %fd306, %fd287, 0d3F31C4E64BD476DF;
	fma.rn.f64 	%fd308, %fd307, %fd287, 0d3F46E8BA60009C8F;
	fma.rn.f64 	%fd309, %fd308, %fd287, 0d3F5F1C71C62B05A2;
	fma.rn.f64 	%fd310, %fd309, %fd287, 0d3F76DB6DB6DC9F2C;
	fma.rn.f64 	%fd311, %fd310, %fd287, 0d3F9333333333329C;
	fma.rn.f64 	%fd312, %fd311, %fd287, 0d3FB5555555555555;
	setp.lt.s32 	%p8, %r124, 1;
	mov.f64 	%fd313, 0d0000000000000000;
	mul.rn.f64 	%fd314, %fd9, %fd313;
	mul.f64 	%fd315, %fd287, %fd312;
	fma.rn.f64 	%fd316, %fd315, %fd300, %fd300;
	selp.f64 	%fd317, %fd314, %fd316, %p8;
	setp.lt.s32 	%p9, %r124, 0;
	mov.f64 	%fd318, 0d7FF0000000000000;
	mul.rn.f64 	%fd319, %fd317, %fd318;
	selp.f64 	%fd320, %fd319, %fd317, %p9;
	setp.lt.s32 	%p10, %r3, 0;
	mov.f64 	%fd321, 0dBCA1A62633145C07;
	add.rn.f64 	%fd322, %fd320, %fd321;
	neg.f64 	%fd323, %fd322;
	mov.f64 	%fd324, 0d400921FB54442D18;
	add.rn.f64 	%fd325, %fd324, %fd323;
	selp.f64 	%fd1342, %fd325, %fd320, %p10;
$L__BB4_7:
	mul.f64 	%fd347, %fd1342, 0d404CA5DC1A63C1F5;
	mul.f64 	%fd348, %fd271, %fd271;
	fma.rn.f64 	%fd349, %fd4, %fd4, %fd348;
	fma.rn.f64 	%fd350, %fd274, %fd274, %fd349;
	sqrt.rn.f64 	%fd351, %fd350;
	rcp.rn.f64 	%fd352, %fd351;
	mul.f64 	%fd15, %fd4, %fd352;
	mul.f64 	%fd16, %fd271, %fd352;
	mul.f64 	%fd17, %fd274, %fd352;
	mul.f64 	%fd18, %fd347, 0d3F91DF46A2529D3A;
	abs.f64 	%fd19, %fd18;
	setp.neu.f64 	%p12, %fd19, 0d7FF0000000000000;
	@%p12 bra 	$L__BB4_9;
	mov.f64 	%fd358, 0d0000000000000000;
	mul.rn.f64 	%fd1344, %fd18, %fd358;
	mov.b32 	%r319, 1;
	bra.uni 	$L__BB4_12;
$L__BB4_9:
	mul.f64 	%fd353, %fd18, 0d3FE45F306DC9C883;
	cvt.rni.s32.f64 	%r318, %fd353;
	cvt.rn.f64.s32 	%fd354, %r318;
	fma.rn.f64 	%fd355, %fd354, 0dBFF921FB54442D18, %fd18;
	fma.rn.f64 	%fd356, %fd354, 0dBC91A62633145C00, %fd355;
	fma.rn.f64 	%fd1344, %fd354, 0dB97B839A252049C0, %fd356;
	setp.ltu.f64 	%p13, %fd19, 0d41E0000000000000;
	@%p13 bra 	$L__BB4_11;
	{ // callseq 1650, 0
	.param .b64 param0;
	st.param.f64 	[param0], %fd18;
	.param .align 16 .b8 retval0[16];
	call.uni (retval0), 
	__internal_trig_reduction_slowpathd, 
	(
	param0
	);
	ld.param.f64 	%fd1344, [retval0];
	ld.param.b32 	%r318, [retval0+8];
	} // callseq 1650
$L__BB4_11:
	add.s32 	%r319, %r318, 1;
$L__BB4_12:
	setp.neu.f64 	%p14, %fd19, 0d7FF0000000000000;
	shl.b32 	%r134, %r319, 6;
	cvt.u64.u32 	%rd24, %r134;
	and.b64  	%rd25, %rd24, 64;
	mov.u64 	%rd26, __cudart_sin_cos_coeffs;
	add.s64 	%rd27, %rd26, %rd25;
	mul.rn.f64 	%fd359, %fd1344, %fd1344;
	and.b32  	%r135, %r319, 1;
	setp.eq.b32 	%p15, %r135, 1;
	selp.f64 	%fd360, 0dBDA8FF8320FD8164, 0d3DE5DB65F9785EBA, %p15;
	ld.global.nc.v2.f64 	{%fd361, %fd362}, [%rd27];
	fma.rn.f64 	%fd363, %fd360, %fd359, %fd361;
	fma.rn.f64 	%fd364, %fd363, %fd359, %fd362;
	ld.global.nc.v2.f64 	{%fd365, %fd366}, [%rd27+16];
	fma.rn.f64 	%fd367, %fd364, %fd359, %fd365;
	fma.rn.f64 	%fd368, %fd367, %fd359, %fd366;
	ld.global.nc.v2.f64 	{%fd369, %fd370}, [%rd27+32];
	fma.rn.f64 	%fd371, %fd368, %fd359, %fd369;
	fma.rn.f64 	%fd372, %fd371, %fd359, %fd370;
	fma.rn.f64 	%fd373, %fd372, %fd1344, %fd1344;
	fma.rn.f64 	%fd374, %fd372, %fd359, 0d3FF0000000000000;
	selp.f64 	%fd375, %fd374, %fd373, %p15;
	and.b32  	%r136, %r319, 2;
	setp.eq.s32 	%p16, %r136, 0;
	mov.f64 	%fd376, 0d0000000000000000;
	sub.f64 	%fd377, %fd376, %fd375;
	selp.f64 	%fd25, %fd375, %fd377, %p16;
	@%p14 bra 	$L__BB4_14;
	mov.f64 	%fd383, 0d0000000000000000;
	mul.rn.f64 	%fd1345, %fd18, %fd383;
	mov.b32 	%r320, 0;
	bra.uni 	$L__BB4_16;
$L__BB4_14:
	mul.f64 	%fd378, %fd18, 0d3FE45F306DC9C883;
	cvt.rni.s32.f64 	%r320, %fd378;
	cvt.rn.f64.s32 	%fd379, %r320;
	fma.rn.f64 	%fd380, %fd379, 0dBFF921FB54442D18, %fd18;
	fma.rn.f64 	%fd381, %fd379, 0dBC91A62633145C00, %fd380;
	fma.rn.f64 	%fd1345, %fd379, 0dB97B839A252049C0, %fd381;
	setp.ltu.f64 	%p17, %fd19, 0d41E0000000000000;
	@%p17 bra 	$L__BB4_16;
	{ // callseq 1651, 0
	.param .b64 param0;
	st.param.f64 	[param0], %fd18;
	.param .align 16 .b8 retval0[16];
	call.uni (retval0), 
	__internal_trig_reduction_slowpathd, 
	(
	param0
	);
	ld.param.f64 	%fd1345, [retval0];
	ld.param.b32 	%r320, [retval0+8];
	} // callseq 1651
$L__BB4_16:
	shl.b32 	%r139, %r320, 6;
	cvt.u64.u32 	%rd28, %r139;
	and.b64  	%rd29, %rd28, 64;
	add.s64 	%rd31, %rd26, %rd29;
	mul.rn.f64 	%fd384, %fd1345, %fd1345;
	and.b32  	%r140, %r320, 1;
	setp.eq.b32 	%p18, %r140, 1;
	selp.f64 	%fd385, 0dBDA8FF8320FD8164, 0d3DE5DB65F9785EBA, %p18;
	ld.global.nc.v2.f64 	{%fd386, %fd387}, [%rd31];
	fma.rn.f64 	%fd388, %fd385, %fd384, %fd386;
	fma.rn.f64 	%fd389, %fd388, %fd384, %fd387;
	ld.global.nc.v2.f64 	{%fd390, %fd391}, [%rd31+16];
	fma.rn.f64 	%fd392, %fd389, %fd384, %fd390;
	fma.rn.f64 	%fd393, %fd392, %fd384, %fd391;
	ld.global.nc.v2.f64 	{%fd394, %fd395}, [%rd31+32];
	fma.rn.f64 	%fd396, %fd393, %fd384, %fd394;
	fma.rn.f64 	%fd397, %fd396, %fd384, %fd395;
	fma.rn.f64 	%fd398, %fd397, %fd1345, %fd1345;
	fma.rn.f64 	%fd399, %fd397, %fd384, 0d3FF0000000000000;
	selp.f64 	%fd400, %fd399, %fd398, %p18;
	and.b32  	%r141, %r320, 2;
	setp.eq.s32 	%p19, %r141, 0;
	mov.f64 	%fd401, 0d0000000000000000;
	sub.f64 	%fd402, %fd401, %fd400;
	selp.f64 	%fd403, %fd400, %fd402, %p19;
	mul.f64 	%fd404, %fd15, %fd15;
	mov.f64 	%fd405, 0d3FF0000000000000;
	sub.f64 	%fd406, %fd405, %fd25;
	fma.rn.f64 	%fd1354, %fd404, %fd406, %fd25;
	mul.f64 	%fd407, %fd17, %fd403;
	mul.f64 	%fd408, %fd16, %fd15;
	mul.f64 	%fd409, %fd408, %fd406;
	add.f64 	%fd1351, %fd409, %fd407;
	mul.f64 	%fd410, %fd17, %fd15;
	mul.f64 	%fd411, %fd410, %fd406;
	mul.f64 	%fd412, %fd16, %fd403;
	sub.f64 	%fd1348, %fd411, %fd412;
	sub.f64 	%fd1353, %fd409, %fd407;
	mul.f64 	%fd413, %fd16, %fd16;
	fma.rn.f64 	%fd1350, %fd413, %fd406, %fd25;
	mul.f64 	%fd414, %fd15, %fd403;
	mul.f64 	%fd415, %fd17, %fd16;
	mul.f64 	%fd416, %fd415, %fd406;
	add.f64 	%fd1347, %fd416, %fd414;
	add.f64 	%fd1352, %fd411, %fd412;
	sub.f64 	%fd1349, %fd416, %fd414;
	mul.f64 	%fd417, %fd17, %fd17;
	fma.rn.f64 	%fd1346, %fd417, %fd406, %fd25;
$L__BB4_17:
	setp.eq.f64 	%p20, %fd1, 0d0000000000000000;
	setp.eq.f64 	%p21, %fd2, 0d0000000000000000;
	and.pred  	%p22, %p20, %p21;
	setp.eq.f64 	%p23, %fd3, 0d0000000000000000;
	and.pred  	%p24, %p22, %p23;
	mov.f64 	%fd1359, 0d0000000000000000;
	mov.f64 	%fd1358, 0d3FF0000000000000;
	mov.f64 	%fd1360, %fd1359;
	mov.f64 	%fd1361, %fd1359;
	mov.f64 	%fd1362, %fd1358;
	mov.f64 	%fd1363, %fd1359;
	mov.f64 	%fd1364, %fd1359;
	mov.f64 	%fd1365, %fd1359;
	mov.f64 	%fd1366, %fd1358;
	@%p24 bra 	$L__BB4_28;
	ld.global.f64 	%fd420, [%rd2+32];
	rcp.rn.f64 	%fd421, %fd7;
	mul.f64 	%fd48, %fd1, %fd421;
	mul.f64 	%fd49, %fd2, %fd421;
	mul.f64 	%fd50, %fd3, %fd421;
	cvt.rn.f64.s32 	%fd422, %r1;
	mul.f64 	%fd423, %fd420, %fd422;
	mul.f64 	%fd51, %fd423, 0d3F91DF46A2529D3A;
	abs.f64 	%fd52, %fd51;
	setp.neu.f64 	%p25, %fd52, 0d7FF0000000000000;
	@%p25 bra 	$L__BB4_20;
	mov.f64 	%fd429, 0d0000000000000000;
	mul.rn.f64 	%fd1356, %fd51, %fd429;
	mov.b32 	%r322, 1;
	bra.uni 	$L__BB4_23;
$L__BB4_20:
	mul.f64 	%fd424, %fd51, 0d3FE45F306DC9C883;
	cvt.rni.s32.f64 	%r321, %fd424;
	cvt.rn.f64.s32 	%fd425, %r321;
	fma.rn.f64 	%fd426, %fd425, 0dBFF921FB54442D18, %fd51;
	fma.rn.f64 	%fd427, %fd425, 0dBC91A62633145C00, %fd426;
	fma.rn.f64 	%fd1356, %fd425, 0dB97B839A252049C0, %fd427;
	setp.ltu.f64 	%p26, %fd52, 0d41E0000000000000;
	@%p26 bra 	$L__BB4_22;
	{ // callseq 1652, 0
	.param .b64 param0;
	st.param.f64 	[param0], %fd51;
	.param .align 16 .b8 retval0[16];
	call.uni (retval0), 
	__internal_trig_reduction_slowpathd, 
	(
	param0
	);
	ld.param.f64 	%fd1356, [retval0];
	ld.param.b32 	%r321, [retval0+8];
	} // callseq 1652
$L__BB4_22:
	add.s32 	%r322, %r321, 1;
$L__BB4_23:
	setp.neu.f64 	%p27, %fd52, 0d7FF0000000000000;
	shl.b32 	%r144, %r322, 6;
	cvt.u64.u32 	%rd32, %r144;
	and.b64  	%rd33, %rd32, 64;
	mov.u64 	%rd34, __cudart_sin_cos_coeffs;
	add.s64 	%rd35, %rd34, %rd33;
	mul.rn.f64 	%fd430, %fd1356, %fd1356;
	and.b32  	%r145, %r322, 1;
	setp.eq.b32 	%p28, %r145, 1;
	selp.f64 	%fd431, 0dBDA8FF8320FD8164, 0d3DE5DB65F9785EBA, %p28;
	ld.global.nc.v2.f64 	{%fd432, %fd433}, [%rd35];
	fma.rn.f64 	%fd434, %fd431, %fd430, %fd432;
	fma.rn.f64 	%fd435, %fd434, %fd430, %fd433;
	ld.global.nc.v2.f64 	{%fd436, %fd437}, [%rd35+16];
	fma.rn.f64 	%fd438, %fd435, %fd430, %fd436;
	fma.rn.f64 	%fd439, %fd438, %fd430, %fd437;
	ld.global.nc.v2.f64 	{%fd440, %fd441}, [%rd35+32];
	fma.rn.f64 	%fd442, %fd439, %fd430, %fd440;
	fma.rn.f64 	%fd443, %fd442, %fd430, %fd441;
	fma.rn.f64 	%fd444, %fd443, %fd1356, %fd1356;
	fma.rn.f64 	%fd445, %fd443, %fd430, 0d3FF0000000000000;
	selp.f64 	%fd446, %fd445, %fd444, %p28;
	and.b32  	%r146, %r322, 2;
	setp.eq.s32 	%p29, %r146, 0;
	mov.f64 	%fd447, 0d0000000000000000;
	sub.f64 	%fd448, %fd447, %fd446;
	selp.f64 	%fd58, %fd446, %fd448, %p29;
	@%p27 bra 	$L__BB4_25;
	mov.f64 	%fd454, 0d0000000000000000;
	mul.rn.f64 	%fd1357, %fd51, %fd454;
	mov.b32 	%r323, 0;
	bra.uni 	$L__BB4_27;
$L__BB4_25:
	mul.f64 	%fd449, %fd51, 0d3FE45F306DC9C883;
	cvt.rni.s32.f64 	%r323, %fd449;
	cvt.rn.f64.s32 	%fd450, %r323;
	fma.rn.f64 	%fd451, %fd450, 0dBFF921FB54442D18, %fd51;
	fma.rn.f64 	%fd452, %fd450, 0dBC91A62633145C00, %fd451;
	fma.rn.f64 	%fd1357, %fd450, 0dB97B839A252049C0, %fd452;
	setp.ltu.f64 	%p30, %fd52, 0d41E0000000000000;
	@%p30 bra 	$L__BB4_27;
	{ // callseq 1653, 0
	.param .b64 param0;
	st.param.f64 	[param0], %fd51;
	.param .align 16 .b8 retval0[16];
	call.uni (retval0), 
	__internal_trig_reduction_slowpathd, 
	(
	param0
	);
	ld.param.f64 	%fd1357, [retval0];
	ld.param.b32 	%r323, [retval0+8];
	} // callseq 1653
$L__BB4_27:
	shl.b32 	%r149, %r323, 6;
	cvt.u64.u32 	%rd36, %r149;
	and.b64  	%rd37, %rd36, 64;
	add.s64 	%rd39, %rd34, %rd37;
	mul.rn.f64 	%fd455, %fd1357, %fd1357;
	and.b32  	%r150, %r323, 1;
	setp.eq.b32 	%p31, %r150, 1;
	selp.f64 	%fd456, 0dBDA8FF8320FD8164, 0d3DE5DB65F9785EBA, %p31;
	ld.global.nc.v2.f64 	{%fd457, %fd458}, [%rd39];
	fma.rn.f64 	%fd459, %fd456, %fd455, %fd457;
	fma.rn.f64 	%fd460, %fd459, %fd455, %fd458;
	ld.global.nc.v2.f64 	{%fd461, %fd462}, [%rd39+16];
	fma.rn.f64 	%fd463, %fd460, %fd455, %fd461;
	fma.rn.f64 	%fd464, %fd463, %fd455, %fd462;
	ld.global.nc.v2.f64 	{%fd465, %fd466}, [%rd39+32];
	fma.rn.f64 	%fd467, %fd464, %fd455, %fd465;
	fma.rn.f64 	%fd468, %fd467, %fd455, %fd466;
	fma.rn.f64 	%fd469, %fd468, %fd1357, %fd1357;
	fma.rn.f64 	%fd470, %fd468, %fd455, 0d3FF0000000000000;
	selp.f64 	%fd471, %fd470, %fd469, %p31;
	and.b32  	%r151, %r323, 2;
	setp.eq.s32 	%p32, %r151, 0;
	mov.f64 	%fd472, 0d0000000000000000;
	sub.f64 	%fd473, %fd472, %fd471;
	selp.f64 	%fd474, %fd471, %fd473, %p32;
	mul.f64 	%fd475, %fd48, %fd48;
	mov.f64 	%fd476, 0d3FF0000000000000;
	sub.f64 	%fd477, %fd476, %fd58;
	fma.rn.f64 	%fd1366, %fd475, %fd477, %fd58;
	mul.f64 	%fd478, %fd50, %fd474;
	mul.f64 	%fd479, %fd49, %fd48;
	mul.f64 	%fd480, %fd479, %fd477;
	add.f64 	%fd1363, %fd480, %fd478;
	mul.f64 	%fd481, %fd50, %fd48;
	mul.f64 	%fd482, %fd481, %fd477;
	mul.f64 	%fd483, %fd49, %fd474;
	sub.f64 	%fd1360, %fd482, %fd483;
	sub.f64 	%fd1365, %fd480, %fd478;
	mul.f64 	%fd484, %fd49, %fd49;
	fma.rn.f64 	%fd1362, %fd484, %fd477, %fd58;
	mul.f64 	%fd485, %fd48, %fd474;
	mul.f64 	%fd486, %fd50, %fd49;
	mul.f64 	%fd487, %fd486, %fd477;
	add.f64 	%fd1359, %fd487, %fd485;
	add.f64 	%fd1364, %fd482, %fd483;
	sub.f64 	%fd1361, %fd487, %fd485;
	mul.f64 	%fd488, %fd50, %fd50;
	fma.rn.f64 	%fd1358, %fd488, %fd477, %fd58;
$L__BB4_28:
	mul.f64 	%fd489, %fd1351, %fd1365;
	fma.rn.f64 	%fd490, %fd1354, %fd1366, %fd489;
	fma.rn.f64 	%fd81, %fd1348, %fd1364, %fd490;
	mul.f64 	%fd491, %fd1350, %fd1365;
	fma.rn.f64 	%fd492, %fd1353, %fd1366, %fd491;
	fma.rn.f64 	%fd82, %fd1347, %fd1364, %fd492;
	mul.f64 	%fd493, %fd1349, %fd1365;
	fma.rn.f64 	%fd494, %fd1352, %fd1366, %fd493;
	fma.rn.f64 	%fd83, %fd1346, %fd1364, %fd494;
	mul.f64 	%fd495, %fd1351, %fd1362;
	fma.rn.f64 	%fd496, %fd1354, %fd1363, %fd495;
	fma.rn.f64 	%fd84, %fd1348, %fd1361, %fd496;
	mul.f64 	%fd497, %fd1350, %fd1362;
	fma.rn.f64 	%fd498, %fd1353, %fd1363, %fd497;
	fma.rn.f64 	%fd85, %fd1347, %fd1361, %fd498;
	mul.f64 	%fd499, %fd1349, %fd1362;
	fma.rn.f64 	%fd500, %fd1352, %fd1363, %fd499;
	fma.rn.f64 	%fd86, %fd1346, %fd1361, %fd500;
	mul.f64 	%fd501, %fd1351, %fd1359;
	fma.rn.f64 	%fd502, %fd1354, %fd1360, %fd501;
	fma.rn.f64 	%fd87, %fd1348, %fd1358, %fd502;
	mul.f64 	%fd503, %fd1350, %fd1359;
	fma.rn.f64 	%fd504, %fd1353, %fd1360, %fd503;
	fma.rn.f64 	%fd88, %fd1347, %fd1358, %fd504;
	mul.f64 	%fd505, %fd1349, %fd1359;
	fma.rn.f64 	%fd506, %fd1352, %fd1360, %fd505;
	fma.rn.f64 	%fd89, %fd1346, %fd1358, %fd506;
	cvta.to.global.u64 	%rd40, %rd11;
	ld.global.u32 	%r20, [%rd40+4];
	ld.global.f64 	%fd90, [%rd2+4088];
	setp.lt.s32 	%p33, %r2, 1;
	mov.b32 	%r363, 0;
	@%p33 bra 	$L__BB4_176;
	mul.lo.s32 	%r155, %r1, %r2;
	shl.b32 	%r156, %r155, 4;
	mul.wide.s32 	%rd41, %r156, 8;
	add.s64 	%rd6, %rd5, %rd41;
	cvta.to.global.u64 	%rd7, %rd13;
	mov.b32 	%r324, 0;
	mov.u64 	%rd45, __cudart_sin_cos_coeffs;
	mov.u32 	%r363, %r324;
$L__BB4_30:
	mul.lo.s32 	%r157, %r324, 7;
	mul.wide.u32 	%rd42, %r157, 8;
	add.s64 	%rd8, %rd7, %rd42;
	ld.global.f64 	%fd508, [%rd8+16];
	ld.global.f64 	%fd509, [%rd8+8];
	ld.global.f64 	%fd510, [%rd8];
	mul.f64 	%fd511, %fd509, %fd82;
	fma.rn.f64 	%fd512, %fd510, %fd81, %fd511;
	fma.rn.f64 	%fd93, %fd508, %fd83, %fd512;
	mul.f64 	%fd513, %fd509, %fd85;
	fma.rn.f64 	%fd514, %fd510, %fd84, %fd513;
	fma.rn.f64 	%fd94, %fd508, %fd86, %fd514;
	mul.f64 	%fd515, %fd509, %fd88;
	fma.rn.f64 	%fd516, %fd510, %fd87, %fd515;
	fma.rn.f64 	%fd95, %fd508, %fd89, %fd516;
	ld.global.f64 	%fd517, [%rd8+40];
	mul.f64 	%fd96, %fd517, 0d3F91DF46A2529D3A;
	abs.f64 	%fd97, %fd96;
	setp.neu.f64 	%p34, %fd97, 0d7FF0000000000000;
	@%p34 bra 	$L__BB4_32;
	mov.f64 	%fd523, 0d0000000000000000;
	mul.rn.f64 	%fd1369, %fd96, %fd523;
	mov.b32 	%r327, 0;
	bra.uni 	$L__BB4_34;
$L__BB4_32:
	mul.f64 	%fd518, %fd96, 0d3FE45F306DC9C883;
	cvt.rni.s32.f64 	%r327, %fd518;
	cvt.rn.f64.s32 	%fd519, %r327;
	fma.rn.f64 	%fd520, %fd519, 0dBFF921FB54442D18, %fd96;
	fma.rn.f64 	%fd521, %fd519, 0dBC91A62633145C00, %fd520;
	fma.rn.f64 	%fd1369, %fd519, 0dB97B839A252049C0, %fd521;
	setp.ltu.f64 	%p35, %fd97, 0d41E0000000000000;
	@%p35 bra 	$L__BB4_34;
	{ // callseq 1654, 0
	.param .b64 param0;
	st.param.f64 	[param0], %fd96;
	.param .align 16 .b8 retval0[16];
	call.uni (retval0), 
	__internal_trig_reduction_slowpathd, 
	(
	param0
	);
	ld.param.f64 	%fd1369, [retval0];
	ld.param.b32 	%r327, [retval0+8];
	} // callseq 1654
$L__BB4_34:
	shl.b32 	%r160, %r327, 6;
	cvt.u64.u32 	%rd43, %r160;
	and.b64  	%rd44, %rd43, 64;
	add.s64 	%rd46, %rd45, %rd44;
	mul.rn.f64 	%fd524, %fd1369, %fd1369;
	and.b32  	%r161, %r327, 1;
	setp.eq.b32 	%p36, %r161, 1;
	selp.f64 	%fd525, 0dBDA8FF8320FD8164, 0d3DE5DB65F9785EBA, %p36;
	ld.global.nc.v2.f64 	{%fd526, %fd527}, [%rd46];
	fma.rn.f64 	%fd528, %fd525, %fd524, %fd526;
	fma.rn.f64 	%fd529, %fd528, %fd524, %fd527;
	ld.global.nc.v2.f64 	{%fd530, %fd531}, [%rd46+16];
	fma.rn.f64 	%fd532, %fd529, %fd524, %fd530;
	fma.rn.f64 	%fd533, %fd532, %fd524, %fd531;
	ld.global.nc.v2.f64 	{%fd534, %fd535}, [%rd46+32];
	fma.rn.f64 	%fd536, %fd533, %fd524, %fd534;
	fma.rn.f64 	%fd537, %fd536, %fd524, %fd535;
	fma.rn.f64 	%fd538, %fd537, %fd1369, %fd1369;
	fma.rn.f64 	%fd539, %fd537, %fd524, 0d3FF0000000000000;
	selp.f64 	%fd540, %fd539, %fd538, %p36;
	and.b32  	%r162, %r327, 2;
	setp.eq.s32 	%p37, %r162, 0;
	mov.f64 	%fd541, 0d0000000000000000;
	sub.f64 	%fd542, %fd541, %fd540;
	selp.f64 	%fd543, %fd540, %fd542, %p37;
	mul.f64 	%fd102, %fd93, %fd93;
	mul.f64 	%fd103, %fd94, %fd94;
	add.f64 	%fd544, %fd102, %fd103;
	fma.rn.f64 	%fd545, %fd95, %fd95, %fd544;
	sqrt.rn.f64 	%fd546, %fd545;
	mul.f64 	%fd104, %fd546, %fd543;
	abs.f64 	%fd547, %fd94;
	setp.geu.f64 	%p38, %fd547, 0d3F1A36E2EB1C432D;
	@%p38 bra 	$L__BB4_43;
	setp.eq.f64 	%p86, %fd93, 0d0000000000000000;
	mov.b32 	%r341, 0;
	@%p86 bra 	$L__BB4_98;
	neg.f64 	%fd908, %fd104;
	div.rn.f64 	%fd105, %fd908, %fd93;
	abs.f64 	%fd106, %fd105;
	setp.gtu.f64 	%p87, %fd106, 0d3FF0000000000000;
	@%p87 bra 	$L__BB4_98;
	{
	.reg .b32 %temp; 
	mov.b64 	{%temp, %r27}, %fd105;
	}
	{
	.reg .b32 %temp; 
	mov.b64 	{%temp, %r229}, %fd106;
	}
	setp.gt.s32 	%p88, %r229, 1071801957;
	@%p88 bra 	$L__BB4_41;
	mul.f64 	%fd949, %fd105, %fd105;
	fma.rn.f64 	%fd950, %fd949, 0d3FB0066BDC1895E9, 0dBFB3823B180754AF;
	fma.rn.f64 	%fd951, %fd950, %fd949, 0d3FB11E52CC2F79AE;
	fma.rn.f64 	%fd952, %fd951, %fd949, 0dBF924EAF3526861B;
	fma.rn.f64 	%fd953, %fd952, %fd949, 0d3F91DF02A31E6CB7;
	fma.rn.f64 	%fd954, %fd953, %fd949, 0d3F847D18B0EEC6CC;
	fma.rn.f64 	%fd955, %fd954, %fd949, 0d3F8D0AF961BA53B0;
	fma.rn.f64 	%fd956, %fd955, %fd949, 0d3F91BF7734CF1C48;
	fma.rn.f64 	%fd957, %fd956, %fd949, 0d3F96E91483144EF7;
	fma.rn.f64 	%fd958, %fd957, %fd949, 0d3F9F1C6E0A4F9F81;
	fma.rn.f64 	%fd959, %fd958, %fd949, 0d3FA6DB6DC27FA92B;
	fma.rn.f64 	%fd960, %fd959, %fd949, 0d3FB333333320F91B;
	fma.rn.f64 	%fd961, %fd960, %fd949, 0d3FC5555555555F4D;
	mul.f64 	%fd962, %fd949, %fd961;
	fma.rn.f64 	%fd107, %fd962, %fd106, %fd106;
	setp.gt.s32 	%p92, %r27, -1;
	@%p92 bra 	$L__BB4_40;
	mov.f64 	%fd967, 0d3C91A62633145C07;
	add.rn.f64 	%fd968, %fd107, %fd967;
	mov.f64 	%fd969, 0d3FF921FB54442D18;
	add.rn.f64 	%fd1370, %fd969, %fd968;
	bra.uni 	$L__BB4_42;
$L__BB4_40:
	mov.f64 	%fd963, 0dBC91A62633145C07;
	add.rn.f64 	%fd964, %fd107, %fd963;
	neg.f64 	%fd965, %fd964;
	mov.f64 	%fd966, 0d3FF921FB54442D18;
	add.rn.f64 	%fd1370, %fd966, %fd965;
	bra.uni 	$L__BB4_42;
$L__BB4_41:
	mov.f64 	%fd909, 0d3FF0000000000000;
	sub.f64 	%fd910, %fd909, %fd106;
	{
	.reg .b32 %temp; 
	mov.b64 	{%r230, %temp}, %fd910;
	}
	{
	.reg .b32 %temp; 
	mov.b64 	{%temp, %r231}, %fd910;
	}
	add.s32 	%r232, %r231, -1048576;
	mov.b64 	%fd911, {%r230, %r232};
	rsqrt.approx.ftz.f64 	%fd912, %fd911;
	{
	.reg .b32 %temp; 
	mov.b64 	{%r233, %temp}, %fd912;
	}
	{
	.reg .b32 %temp; 
	mov.b64 	{%temp, %r234}, %fd912;
	}
	add.s32 	%r235, %r234, -1048576;
	mov.b64 	%fd913, {%r233, %r235};
	mul.f64 	%fd914, %fd911, %fd912;
	neg.f64 	%fd915, %fd914;
	fma.rn.f64 	%fd916, %fd914, %fd915, %fd911;
	fma.rn.f64 	%fd917, %fd916, %fd913, %fd914;
	neg.f64 	%fd918, %fd917;
	fma.rn.f64 	%fd919, %fd912, %fd918, 0d3FF0000000000000;
	fma.rn.f64 	%fd920, %fd919, %fd913, %fd913;
	fma.rn.f64 	%fd921, %fd917, %fd918, %fd911;
	fma.rn.f64 	%fd922, %fd921, %fd920, %fd917;
	{
	.reg .b32 %temp; 
	mov.b64 	{%r236, %temp}, %fd922;
	}
	{
	.reg .b32 %temp; 
	mov.b64 	{%temp, %r237}, %fd922;
	}
	add.s32 	%r238, %r237, 1048576;
	mov.b64 	%fd923, {%r236, %r238};
	fma.rn.f64 	%fd924, %fd910, 0d3EC715B371155F70, 0dBEBAC2FE66FAAC4B;
	fma.rn.f64 	%fd925, %fd924, %fd910, 0d3ED9A9B88EFCD9B8;
	fma.rn.f64 	%fd926, %fd925, %fd910, 0d3EDD0F40A8A0C4C3;
	fma.rn.f64 	%fd927, %fd926, %fd910, 0d3EF46D4CFA9E0E1F;
	fma.rn.f64 	%fd928, %fd927, %fd910, 0d3F079C168D1E2422;
	fma.rn.f64 	%fd929, %fd928, %fd910, 0d3F1C9A88C3BCA540;
	fma.rn.f64 	%fd930, %fd929, %fd910, 0d3F31C4E64BD476DF;
	fma.rn.f64 	%fd931, %fd930, %fd910, 0d3F46E8BA60009C8F;
	fma.rn.f64 	%fd932, %fd931, %fd910, 0d3F5F1C71C62B05A2;
	fma.rn.f64 	%fd933, %fd932, %fd910, 0d3F76DB6DB6DC9F2C;
	fma.rn.f64 	%fd934, %fd933, %fd910, 0d3F9333333333329C;
	fma.rn.f64 	%fd935, %fd934, %fd910, 0d3FB5555555555555;
	setp.lt.s32 	%p89, %r231, 1;
	mov.f64 	%fd936, 0d0000000000000000;
	mul.rn.f64 	%fd937, %fd106, %fd936;
	mul.f64 	%fd938, %fd910, %fd935;
	fma.rn.f64 	%fd939, %fd938, %fd923, %fd923;
	selp.f64 	%fd940, %fd937, %fd939, %p89;
	setp.lt.s32 	%p90, %r231, 0;
	mov.f64 	%fd941, 0d7FF0000000000000;
	mul.rn.f64 	%fd942, %fd940, %fd941;
	selp.f64 	%fd943, %fd942, %fd940, %p90;
	setp.lt.s32 	%p91, %r27, 0;
	mov.f64 	%fd944, 0dBCA1A62633145C07;
	add.rn.f64 	%fd945, %fd943, %fd944;
	neg.f64 	%fd946, %fd945;
	mov.f64 	%fd947, 0d400921FB54442D18;
	add.rn.f64 	%fd948, %fd947, %fd946;
	selp.f64 	%fd1370, %fd948, %fd943, %p91;
$L__BB4_42:
	mul.f64 	%fd970, %fd1370, 0d404CA5DC1A63C1F5;
	mul.f64 	%fd971, %fd1370, 0dC04CA5DC1A63C1F5;
	st.local.v2.f64 	[%rd3], {%fd970, %fd971};
	mov.b32 	%r341, 2;
	bra.uni 	$L__BB4_98;
$L__BB4_43:
	add.f64 	%fd112, %fd104, %fd104;
	mul.f64 	%fd548, %fd93, %fd112;
	div.rn.f64 	%fd549, %fd548, %fd103;
	div.rn.f64 	%fd550, %fd102, %fd103;
	add.f64 	%fd113, %fd550, 0d3FF0000000000000;
	mul.f64 	%fd551, %fd113, 0dC010000000000000;
	mul.f64 	%fd552, %fd104, %fd104;
	div.rn.f64 	%fd553, %fd552, %fd103;
	add.f64 	%fd554, %fd553, 0dBFF0000000000000;
	mul.f64 	%fd555, %fd551, %fd554;
	fma.rn.f64 	%fd114, %fd549, %fd549, %fd555;
	setp.ltu.f64 	%p39, %fd114, 0d0000000000000000;
	mov.b32 	%r341, 0;
	@%p39 bra 	$L__BB4_98;
	neg.f64 	%fd556, %fd93;
	mul.f64 	%fd557, %fd112, %fd556;
	div.rn.f64 	%fd115, %fd557, %fd103;
	sqrt.rn.f64 	%fd116, %fd114;
	add.f64 	%fd558, %fd115, %fd116;
	add.f64 	%fd117, %fd113, %fd113;
	div.rn.f64 	%fd118, %fd558, %fd117;
	abs.f64 	%fd119, %fd118;
	setp.gtu.f64 	%p40, %fd119, 0d3FF0000000000000;
	mov.b32 	%r341, 0;
	@%p40 bra 	$L__BB4_71;
	{
	.reg .b32 %temp; 
	mov.b64 	{%temp, %r28}, %fd118;
	}
	{
	.reg .b32 %temp; 
	mov.b64 	{%temp, %r165}, %fd119;
	}
	setp.gt.s32 	%p41, %r165, 1071801957;
	@%p41 bra 	$L__BB4_49;
	mul.f64 	%fd599, %fd118, %fd118;
	fma.rn.f64 	%fd600, %fd599, 0d3FB0066BDC1895E9, 0dBFB3823B180754AF;
	fma.rn.f64 	%fd601, %fd600, %fd599, 0d3FB11E52CC2F79AE;
	fma.rn.f64 	%fd602, %fd601, %fd599, 0dBF924EAF3526861B;
	fma.rn.f64 	%fd603, %fd602, %fd599, 0d3F91DF02A31E6CB7;
	fma.rn.f64 	%fd604, %fd603, %fd599, 0d3F847D18B0EEC6CC;
	fma.rn.f64 	%fd605, %fd604, %fd599, 0d3F8D0AF961BA53B0;
	fma.rn.f64 	%fd606, %fd605, %fd599, 0d3F91BF7734CF1C48;
	fma.rn.f64 	%fd607, %fd606, %fd599, 0d3F96E91483144EF7;
	fma.rn.f64 	%fd608, %fd607, %fd599, 0d3F9F1C6E0A4F9F81;
	fma.rn.f64 	%fd609, %fd608, %fd599, 0d3FA6DB6DC27FA92B;
	fma.rn.f64 	%fd610, %fd609, %fd599, 0d3FB333333320F91B;
	fma.rn.f64 	%fd611, %fd610, %fd599, 0d3FC5555555555F4D;
	mul.f64 	%fd612, %fd599, %fd611;
	fma.rn.f64 	%fd120, %fd612, %fd119, %fd119;
	setp.gt.s32 	%p45, %r28, -1;
	@%p45 bra 	$L__BB4_48;
	mov.f64 	%fd617, 0d3C91A62633145C07;
	add.rn.f64 	%fd618, %fd120, %fd617;
	mov.f64 	%fd619, 0d3FF921FB54442D18;
	add.rn.f64 	%fd1371, %fd619, %fd618;
	bra.uni 	$L__BB4_50;
$L__BB4_48:
	mov.f64 	%fd613, 0dBC91A62633145C07;
	add.rn.f64 	%fd614, %fd120, %fd613;
	neg.f64 	%fd615, %fd614;
	mov.f64 	%fd616, 0d3FF921FB54442D18;
	add.rn.f64 	%fd1371, %fd616, %fd615;
	bra.uni 	$L__BB4_50;
$L__BB4_49:
	mov.f64 	%fd559, 0d3FF0000000000000;
	sub.f64 	%fd560, %fd559, %fd119;
	{
	.reg .b32 %temp; 
	mov.b64 	{%r166, %temp}, %fd560;
	}
	{
	.reg .b32 %temp; 
	mov.b64 	{%temp, %r167}, %fd560;
	}
	add.s32 	%r168, %r167, -1048576;
	mov.b64 	%fd561, {%r166, %r168};
	rsqrt.approx.ftz.f64 	%fd562, %fd561;
	{
	.reg .b32 %temp; 
	mov.b64 	{%r169, %temp}, %fd562;
	}
	{
	.reg .b32 %temp; 
	mov.b64 	{%temp, %r170}, %fd562;
	}
	add.s32 	%r171, %r170, -1048576;
	mov.b64 	%fd563, {%r169, %r171};
	mul.f64 	%fd564, %fd561, %fd562;
	neg.f64 	%fd565, %fd564;
	fma.rn.f64 	%fd566, %fd564, %fd565, %fd561;
	fma.rn.f64 	%fd567, %fd566, %fd563, %fd564;
	neg.f64 	%fd568, %fd567;
	fma.rn.f64 	%fd569, %fd562, %fd568, 0d3FF0000000000000;
	fma.rn.f64 	%fd570, %fd569, %fd563, %fd563;
	fma.rn.f64 	%fd571, %fd567, %fd568, %fd561;
	fma.rn.f64 	%fd572, %fd571, %fd570, %fd567;
	{
	.reg .b32 %temp; 
	mov.b64 	{%r172, %temp}, %fd572;
	}
	{
	.reg .b32 %temp; 
	mov.b64 	{%temp, %r173}, %fd572;
	}
	add.s32 	%r174, %r173, 1048576;
	mov.b64 	%fd573, {%r172, %r174};
	fma.rn.f64 	%fd574, %fd560, 0d3EC715B371155F70, 0dBEBAC2FE66FAAC4B;
	fma.rn.f64 	%fd575, %fd574, %fd560, 0d3ED9A9B88EFCD9B8;
	fma.rn.f64 	%fd576, %fd575, %fd560, 0d3EDD0F40A8A0C4C3;
	fma.rn.f64 	%fd577, %fd576, %fd560, 0d3EF46D4CFA9E0E1F;
	fma.rn.f64 	%fd578, %fd577, %fd560, 0d3F079C168D1E2422;
	fma.rn.f64 	%fd579, %fd578, %fd560, 0d3F1C9A88C3BCA540;
	fma.rn.f64 	%fd580, %fd579, %fd560, 0d3F31C4E64BD476DF;
	fma.rn.f64 	%fd581, %fd580, %fd560, 0d3F46E8BA60009C8F;
	fma.rn.f64 	%fd582, %fd581, %fd560, 0d3F5F1C71C62B05A2;
	fma.rn.f64 	%fd583, %fd582, %fd560, 0d3F76DB6DB6DC9F2C;
	fma.rn.f64 	%fd584, %fd583, %fd560, 0d3F9333333333329C;
	fma.rn.f64 	%fd585, %fd584, %fd560, 0d3FB5555555555555;
	setp.lt.s32 	%p42, %r167, 1;
	mov.f64 	%fd586, 0d0000000000000000;
	mul.rn.f64 	%fd587, %fd119, %fd586;
	mul.f64 	%fd588, %fd560, %fd585;
	fma.rn.f64 	%fd589, %fd588, %fd573, %fd573;
	selp.f64 	%fd590, %fd587, %fd589, %p42;
	setp.lt.s32 	%p43, %r167, 0;
	mov.f64 	%fd591, 0d7FF0000000000000;
	mul.rn.f64 	%fd592, %fd590, %fd591;
	selp.f64 	%fd593, %fd592, %fd590, %p43;
	setp.lt.s32 	%p44, %r28, 0;
	mov.f64 	%fd594, 0dBCA1A62633145C07;
	add.rn.f64 	%fd595, %fd593, %fd594;
	neg.f64 	%fd596, %fd595;
	mov.f64 	%fd597, 0d400921FB54442D18;
	add.rn.f64 	%fd598, %fd597, %fd596;
	selp.f64 	%fd1371, %fd598, %fd593, %p44;
$L__BB4_50:
	abs.f64 	%fd125, %fd1371;
	setp.neu.f64 	%p46, %fd125, 0d7FF0000000000000;
	@%p46 bra 	$L__BB4_52;
	mov.f64 	%fd625, 0d0000000000000000;
	mul.rn.f64 	%fd1373, %fd1371, %fd625;
	mov.b32 	%r329, 1;
	bra.uni 	$L__BB4_55;
$L__BB4_52:
	mul.f64 	%fd620, %fd1371, 0d3FE45F306DC9C883;
	cvt.rni.s32.f64 	%r328, %fd620;
	cvt.rn.f64.s32 	%fd621, %r328;
	fma.rn.f64 	%fd622, %fd621, 0dBFF921FB54442D18, %fd1371;
	fma.rn.f64 	%fd623, %fd621, 0dBC91A62633145C00, %fd622;
	fma.rn.f64 	%fd1373, %fd621, 0dB97B839A252049C0, %fd623;
	setp.ltu.f64 	%p47, %fd125, 0d41E0000000000000;
	@%p47 bra 	$L__BB4_54;
	{ // callseq 1655, 0
	.param .b64 param0;
	st.param.f64 	[param0], %fd1371;
	.param .align 16 .b8 retval0[16];
	call.uni (retval0), 
	__internal_trig_reduction_slowpathd, 
	(
	param0
	);
	ld.param.f64 	%fd1373, [retval0];
	ld.param.b32 	%r328, [retval0+8];
	} // callseq 1655
$L__BB4_54:
	add.s32 	%r329, %r328, 1;
$L__BB4_55:
	shl.b32 	%r177, %r329, 6;
	cvt.u64.u32 	%rd47, %r177;
	and.b64  	%rd48, %rd47, 64;
	mov.u64 	%rd49, __cudart_sin_cos_coeffs;
	add.s64 	%rd50, %rd49, %rd48;
	mul.rn.f64 	%fd626, %fd1373, %fd1373;
	and.b32  	%r178, %r329, 1;
	setp.eq.b32 	%p49, %r178, 1;
	selp.f64 	%fd627, 0dBDA8FF8320FD8164, 0d3DE5DB65F9785EBA, %p49;
	ld.global.nc.v2.f64 	{%fd628, %fd629}, [%rd50];
	fma.rn.f64 	%fd630, %fd627, %fd626, %fd628;
	fma.rn.f64 	%fd631, %fd630, %fd626, %fd629;
	ld.global.nc.v2.f64 	{%fd632, %fd633}, [%rd50+16];
	fma.rn.f64 	%fd634, %fd631, %fd626, %fd632;
	fma.rn.f64 	%fd635, %fd634, %fd626, %fd633;
	ld.global.nc.v2.f64 	{%fd636, %fd637}, [%rd50+32];
	fma.rn.f64 	%fd638, %fd635, %fd626, %fd636;
	fma.rn.f64 	%fd639, %fd638, %fd626, %fd637;
	fma.rn.f64 	%fd640, %fd639, %fd1373, %fd1373;
	fma.rn.f64 	%fd641, %fd639, %fd626, 0d3FF0000000000000;
	selp.f64 	%fd642, %fd641, %fd640, %p49;
	and.b32  	%r179, %r329, 2;
	setp.eq.s32 	%p50, %r179, 0;
	mov.f64 	%fd643, 0d0000000000000000;
	sub.f64 	%fd644, %fd643, %fd642;
	selp.f64 	%fd131, %fd642, %fd644, %p50;
	@%p46 bra 	$L__BB4_57;
	mov.f64 	%fd650, 0d0000000000000000;
	mul.rn.f64 	%fd1374, %fd1371, %fd650;
	mov.b32 	%r330, 0;
	bra.uni 	$L__BB4_59;
$L__BB4_57:
	mul.f64 	%fd645, %fd1371, 0d3FE45F306DC9C883;
	cvt.rni.s32.f64 	%r330, %fd645;
	cvt.rn.f64.s32 	%fd646, %r330;
	fma.rn.f64 	%fd647, %fd646, 0dBFF921FB54442D18, %fd1371;
	fma.rn.f64 	%fd648, %fd646, 0dBC91A62633145C00, %fd647;
	fma.rn.f64 	%fd1374, %fd646, 0dB97B839A252049C0, %fd648;
	setp.ltu.f64 	%p51, %fd125, 0d41E0000000000000;
	@%p51 bra 	$L__BB4_59;
	{ // callseq 1656, 0
	.param .b64 param0;
	st.param.f64 	[param0], %fd1371;
	.param .align 16 .b8 retval0[16];
	call.uni (retval0), 
	__internal_trig_reduction_slowpathd, 
	(
	param0
	);
	ld.param.f64 	%fd1374, [retval0];
	ld.param.b32 	%r330, [retval0+8];
	} // callseq 1656
$L__BB4_59:
	shl.b32 	%r182, %r330, 6;
	cvt.u64.u32 	%rd51, %r182;
	and.b64  	%rd52, %rd51, 64;
	mov.u64 	%rd53, __cudart_sin_cos_coeffs;
	add.s64 	%rd54, %rd53, %rd52;
	mul.rn.f64 	%fd651, %fd1374, %fd1374;
	and.b32  	%r183, %r330, 1;
	setp.eq.b32 	%p53, %r183, 1;
	selp.f64 	%fd652, 0dBDA8FF8320FD8164, 0d3DE5DB65F9785EBA, %p53;
	ld.global.nc.v2.f64 	{%fd653, %fd654}, [%rd54];
	fma.rn.f64 	%fd655, %fd652, %fd651, %fd653;
	fma.rn.f64 	%fd656, %fd655, %fd651, %fd654;
	ld.global.nc.v2.f64 	{%fd657, %fd658}, [%rd54+16];
	fma.rn.f64 	%fd659, %fd656, %fd651, %fd657;
	fma.rn.f64 	%fd660, %fd659, %fd651, %fd658;
	ld.global.nc.v2.f64 	{%fd661, %fd662}, [%rd54+32];
	fma.rn.f64 	%fd663, %fd660, %fd651, %fd661;
	fma.rn.f64 	%fd664, %fd663, %fd651, %fd662;
	fma.rn.f64 	%fd665, %fd664, %fd1374, %fd1374;
	fma.rn.f64 	%fd666, %fd664, %fd651, 0d3FF0000000000000;
	selp.f64 	%fd667, %fd666, %fd665, %p53;
	and.b32  	%r184, %r330, 2;
	setp.eq.s32 	%p54, %r184, 0;
	mov.f64 	%fd668, 0d0000000000000000;
	sub.f64 	%fd669, %fd668, %fd667;
	selp.f64 	%fd670, %fd667, %fd669, %p54;
	mul.f64 	%fd671, %fd94, %fd670;
	mul.f64 	%fd672, %fd93, %fd131;
	sub.f64 	%fd673, %fd671, %fd672;
	sub.f64 	%fd136, %fd673, %fd104;
	neg.f64 	%fd137, %fd1371;
	@%p46 bra 	$L__BB4_61;
	mov.f64 	%fd679, 0d0000000000000000;
	mul.rn.f64 	%fd1376, %fd137, %fd679;
	mov.b32 	%r332, 1;
	bra.uni 	$L__BB4_64;
$L__BB4_61:
	mul.f64 	%fd674, %fd1371, 0dBFE45F306DC9C883;
	cvt.rni.s32.f64 	%r331, %fd674;
	cvt.rn.f64.s32 	%fd675, %r331;
	fma.rn.f64 	%fd676, %fd675, 0dBFF921FB54442D18, %fd137;
	fma.rn.f64 	%fd677, %fd675, 0dBC91A62633145C00, %fd676;
	fma.rn.f64 	%fd1376, %fd675, 0dB97B839A252049C0, %fd677;
	setp.ltu.f64 	%p55, %fd125, 0d41E0000000000000;
	@%p55 bra 	$L__BB4_63;
	{ // callseq 1657, 0
	.param .b64 param0;
	st.param.f64 	[param0], %fd137;
	.param .align 16 .b8 retval0[16];
	call.uni (retval0), 
	__internal_trig_reduction_slowpathd, 
	(
	param0
	);
	ld.param.f64 	%fd1376, [retval0];
	ld.param.b32 	%r331, [retval0+8];
	} // callseq 1657
$L__BB4_63:
	add.s32 	%r332, %r331, 1;
$L__BB4_64:
	shl.b32 	%r187, %r332, 6;
	cvt.u64.u32 	%rd55, %r187;
	and.b64  	%rd56, %rd55, 64;
	mov.u64 	%rd57, __cudart_sin_cos_coeffs;
	add.s64 	%rd58, %rd57, %rd56;
	mul.rn.f64 	%fd680, %fd1376, %fd1376;
	and.b32  	%r188, %r332, 1;
	setp.eq.b32 	%p57, %r188, 1;
	selp.f64 	%fd681, 0dBDA8FF8320FD8164, 0d3DE5DB65F9785EBA, %p57;
	ld.global.nc.v2.f64 	{%fd682, %fd683}, [%rd58];
	fma.rn.f64 	%fd684, %fd681, %fd680, %fd682;
	fma.rn.f64 	%fd685, %fd684, %fd680, %fd683;
	ld.global.nc.v2.f64 	{%fd686, %fd687}, [%rd58+16];
	fma.rn.f64 	%fd688, %fd685, %fd680, %fd686;
	fma.rn.f64 	%fd689, %fd688, %fd680, %fd687;
	ld.global.nc.v2.f64 	{%fd690, %fd691}, [%rd58+32];
	fma.rn.f64 	%fd692, %fd689, %fd680, %fd690;
	fma.rn.f64 	%fd693, %fd692, %fd680, %fd691;
	fma.rn.f64 	%fd694, %fd693, %fd1376, %fd1376;
	fma.rn.f64 	%fd695, %fd693, %fd680, 0d3FF0000000000000;
	selp.f64 	%fd696, %fd695, %fd694, %p57;
	and.b32  	%r189, %r332, 2;
	setp.eq.s32 	%p58, %r189, 0;
	mov.f64 	%fd697, 0d0000000000000000;
	sub.f64 	%fd698, %fd697, %fd696;
	selp.f64 	%fd143, %fd696, %fd698, %p58;
	@%p46 bra 	$L__BB4_66;
	mov.f64 	%fd704, 0d0000000000000000;
	mul.rn.f64 	%fd1377, %fd137, %fd704;
	mov.b32 	%r333, 0;
	bra.uni 	$L__BB4_68;
$L__BB4_66:
	mul.f64 	%fd699, %fd1371, 0dBFE45F306DC9C883;
	cvt.rni.s32.f64 	%r333, %fd699;
	cvt.rn.f64.s32 	%fd700, %r333;
	fma.rn.f64 	%fd701, %fd700, 0dBFF921FB54442D18, %fd137;
	fma.rn.f64 	%fd702, %fd700, 0dBC91A62633145C00, %fd701;
	fma.rn.f64 	%fd1377, %fd700, 0dB97B839A252049C0, %fd702;
	setp.ltu.f64 	%p59, %fd125, 0d41E0000000000000;
	@%p59 bra 	$L__BB4_68;
	{ // callseq 1658, 0
	.param .b64 param0;
	st.param.f64 	[param0], %fd137;
	.param .align 16 .b8 retval0[16];
	call.uni (retval0), 
	__internal_trig_reduction_slowpathd, 
	(
	param0
	);
	ld.param.f64 	%fd1377, [retval0];
	ld.param.b32 	%r333, [retval0+8];
	} // callseq 1658
$L__BB4_68:
	shl.b32 	%r192, %r333, 6;
	cvt.u64.u32 	%rd59, %r192;
	and.b64  	%rd60, %rd59, 64;
	mov.u64 	%rd61, __cudart_sin_cos_coeffs;
	add.s64 	%rd62, %rd61, %rd60;
	mul.rn.f64 	%fd705, %fd1377, %fd1377;
	and.b32  	%r193, %r333, 1;
	setp.eq.b32 	%p60, %r193, 1;
	selp.f64 	%fd706, 0dBDA8FF8320FD8164, 0d3DE5DB65F9785EBA, %p60;
	ld.global.nc.v2.f64 	{%fd707, %fd708}, [%rd62];
	fma.rn.f64 	%fd709, %fd706, %fd705, %fd707;
	fma.rn.f64 	%fd710, %fd709, %fd705, %fd708;
	ld.global.nc.v2.f64 	{%fd711, %fd712}, [%rd62+16];
	fma.rn.f64 	%fd713, %fd710, %fd705, %fd711;
	fma.rn.f64 	%fd714, %fd713, %fd705, %fd712;
	ld.global.nc.v2.f64 	{%fd715, %fd716}, [%rd62+32];
	fma.rn.f64 	%fd717, %fd714, %fd705, %fd715;
	fma.rn.f64 	%fd718, %fd717, %fd705, %fd716;
	fma.rn.f64 	%fd719, %fd718, %fd1377, %fd1377;
	fma.rn.f64 	%fd720, %fd718, %fd705, 0d3FF0000000000000;
	selp.f64 	%fd721, %fd720, %fd719, %p60;
	and.b32  	%r194, %r333, 2;
	setp.eq.s32 	%p61, %r194, 0;
	mov.f64 	%fd722, 0d0000000000000000;
	sub.f64 	%fd723, %fd722, %fd721;
	selp.f64 	%fd724, %fd721, %fd723, %p61;
	mul.f64 	%fd725, %fd94, %fd724;
	mul.f64 	%fd726, %fd93, %fd143;
	sub.f64 	%fd727, %fd725, %fd726;
	sub.f64 	%fd728, %fd727, %fd104;
	abs.f64 	%fd729, %fd728;
	abs.f64 	%fd730, %fd136;
	setp.geu.f64 	%p62, %fd730, %fd729;
	@%p62 bra 	$L__BB4_70;
	mul.f64 	%fd732, %fd1371, 0d404CA5DC1A63C1F5;
	st.local.f64 	[%rd3], %fd732;
	mov.b32 	%r341, 1;
	bra.uni 	$L__BB4_71;
$L__BB4_70:
	mul.f64 	%fd731, %fd1371, 0dC04CA5DC1A63C1F5;
	st.local.f64 	[%rd3], %fd731;
	mov.b32 	%r341, 1;
$L__BB4_71:
	sub.f64 	%fd733, %fd115, %fd116;
	div.rn.f64 	%fd148, %fd733, %fd117;
	abs.f64 	%fd149, %fd148;
	setp.gtu.f64 	%p63, %fd149, 0d3FF0000000000000;
	@%p63 bra 	$L__BB4_98;
	{
	.reg .b32 %temp; 
	mov.b64 	{%temp, %r46}, %fd148;
	}
	{
	.reg .b32 %temp; 
	mov.b64 	{%temp, %r197}, %fd149;
	}
	setp.gt.s32 	%p64, %r197, 1071801957;
	@%p64 bra 	$L__BB4_76;
	mul.f64 	%fd774, %fd148, %fd148;
	fma.rn.f64 	%fd775, %fd774, 0d3FB0066BDC1895E9, 0dBFB3823B180754AF;
	fma.rn.f64 	%fd776, %fd775, %fd774, 0d3FB11E52CC2F79AE;
	fma.rn.f64 	%fd777, %fd776, %fd774, 0dBF924EAF3526861B;
	fma.rn.f64 	%fd778, %fd777, %fd774, 0d3F91DF02A31E6CB7;
	fma.rn.f64 	%fd779, %fd778, %fd774, 0d3F847D18B0EEC6CC;
	fma.rn.f64 	%fd780, %fd779, %fd774, 0d3F8D0AF961BA53B0;
	fma.rn.f64 	%fd781, %fd780, %fd774, 0d3F91BF7734CF1C48;
	fma.rn.f64 	%fd782, %fd781, %fd774, 0d3F96E91483144EF7;
	fma.rn.f64 	%fd783, %fd782, %fd774, 0d3F9F1C6E0A4F9F81;
	fma.rn.f64 	%fd784, %fd783, %fd774, 0d3FA6DB6DC27FA92B;
	fma.rn.f64 	%fd785, %fd784, %fd774, 0d3FB333333320F91B;
	fma.rn.f64 	%fd786, %fd785, %fd774, 0d3FC5555555555F4D;
	mul.f64 	%fd787, %fd774, %fd786;
	fma.rn.f64 	%fd150, %fd787, %fd149, %fd149;
	setp.gt.s32 	%p68, %r46, -1;
	@%p68 bra 	$L__BB4_75;
	mov.f64 	%fd792, 0d3C91A62633145C07;
	add.rn.f64 	%fd793, %fd150, %fd792;
	mov.f64 	%fd794, 0d3FF921FB54442D18;
	add.rn.f64 	%fd1378, %fd794, %fd793;
	bra.uni 	$L__BB4_77;
$L__BB4_75:
	mov.f64 	%fd788, 0dBC91A62633145C07;
	add.rn.f64 	%fd789, %fd150, %fd788;
	neg.f64 	%fd790, %fd789;
	mov.f64 	%fd791, 0d3FF921FB54442D18;
	add.rn.f64 	%fd1378, %fd791, %fd790;
	bra.uni 	$L__BB4_77;
$L__BB4_76:
	mov.f64 	%fd734, 0d3FF0000000000000;
	sub.f64 	%fd735, %fd734, %fd149;
	{
	.reg .b32 %temp; 
	mov.b64 	{%r198, %temp}, %fd735;
	}
	{
	.reg .b32 %temp; 
	mov.b64 	{%temp, %r199}, %fd735;
	}
	add.s32 	%r200, %r199, -1048576;
	mov.b64 	%fd736, {%r198, %r200};
	rsqrt.approx.ftz.f64 	%fd737, %fd736;
	{
	.reg .b32 %temp; 
	mov.b64 	{%r201, %temp}, %fd737;
	}
	{
	.reg .b32 %temp; 
	mov.b64 	{%temp, %r202}, %fd737;
	}
	add.s32 	%r203, %r202, -1048576;
	mov.b64 	%fd738, {%r201, %r203};
	mul.f64 	%fd739, %fd736, %fd737;
	neg.f64 	%fd740, %fd739;
	fma.rn.f64 	%fd741, %fd739, %fd740, %fd736;
	fma.rn.f64 	%fd742, %fd741, %fd738, %fd739;
	neg.f64 	%fd743, %fd742;
	fma.rn.f64 	%fd744, %fd737, %fd743, 0d3FF0000000000000;
	fma.rn.f64 	%fd745, %fd744, %fd738, %fd738;
	fma.rn.f64 	%fd746, %fd742, %fd743, %fd736;
	fma.rn.f64 	%fd747, %fd746, %fd745, %fd742;
	{
	.reg .b32 %temp; 
	mov.b64 	{%r204, %temp}, %fd747;
	}
	{
	.reg .b32 %temp; 
	mov.b64 	{%temp, %r205}, %fd747;
	}
	add.s32 	%r206, %r205, 1048576;
	mov.b64 	%fd748, {%r204, %r206};
	fma.rn.f64 	%fd749, %fd735, 0d3EC715B371155F70, 0dBEBAC2FE66FAAC4B;
	fma.rn.f64 	%fd750, %fd749, %fd735, 0d3ED9A9B88EFCD9B8;
	fma.rn.f64 	%fd751, %fd750, %fd735, 0d3EDD0F40A8A0C4C3;
	fma.rn.f64 	%fd752, %fd751, %fd735, 0d3EF46D4CFA9E0E1F;
	fma.rn.f64 	%fd753, %fd752, %fd735, 0d3F079C168D1E2422;
	fma.rn.f64 	%fd754, %fd753, %fd735, 0d3F1C9A88C3BCA540;
	fma.rn.f64 	%fd755, %fd754, %fd735, 0d3F31C4E64BD476DF;
	fma.rn.f64 	%fd756, %fd755, %fd735, 0d3F46E8BA60009C8F;
	fma.rn.f64 	%fd757, %fd756, %fd735, 0d3F5F1C71C62B05A2;
	fma.rn.f64 	%fd758, %fd757, %fd735, 0d3F76DB6DB6DC9F2C;
	fma.rn.f64 	%fd759, %fd758, %fd735, 0d3F9333333333329C;
	fma.rn.f64 	%fd760, %fd759, %fd735, 0d3FB5555555555555;
	setp.lt.s32 	%p65, %r199, 1;
	mov.f64 	%fd761, 0d0000000000000000;
	mul.rn.f64 	%fd762, %fd149, %fd761;
	mul.f64 	%fd763, %fd735, %fd760;
	fma.rn.f64 	%fd764, %fd763, %fd748, %fd748;
	selp.f64 	%fd765, %fd762, %fd764, %p65;
	setp.lt.s32 	%p66, %r199, 0;
	mov.f64 	%fd766, 0d7FF0000000000000;
	mul.rn.f64 	%fd767, %fd765, %fd766;
	selp.f64 	%fd768, %fd767, %fd765, %p66;
	setp.lt.s32 	%p67, %r46, 0;
	mov.f64 	%fd769, 0dBCA1A62633145C07;
	add.rn.f64 	%fd770, %fd768, %fd769;
	neg.f64 	%fd771, %fd770;
	mov.f64 	%fd772, 0d400921FB54442D18;
	add.rn.f64 	%fd773, %fd772, %fd771;
	selp.f64 	%fd1378, %fd773, %fd768, %p67;
$L__BB4_77:
	abs.f64 	%fd155, %fd1378;
	setp.neu.f64 	%p69, %fd155, 0d7FF0000000000000;
	@%p69 bra 	$L__BB4_79;
	mov.f64 	%fd800, 0d0000000000000000;
	mul.rn.f64 	%fd1380, %fd1378, %fd800;
	mov.b32 	%r336, 1;
	bra.uni 	$L__BB4_82;
$L__BB4_79:
	mul.f64 	%fd795, %fd1378, 0d3FE45F306DC9C883;
	cvt.rni.s32.f64 	%r335, %fd795;
	cvt.rn.f64.s32 	%fd796, %r335;
	fma.rn.f64 	%fd797, %fd796, 0dBFF921FB54442D18, %fd1378;
	fma.rn.f64 	%fd798, %fd796, 0dBC91A62633145C00, %fd797;
	fma.rn.f64 	%fd1380, %fd796, 0dB97B839A252049C0, %fd798;
	setp.ltu.f64 	%p70, %fd155, 0d41E0000000000000;
	@%p70 bra 	$L__BB4_81;
	{ // callseq 1659, 0
	.param .b64 param0;
	st.param.f64 	[param0], %fd1378;
	.param .align 16 .b8 retval0[16];
	call.uni (retval0), 
	__internal_trig_reduction_slowpathd, 
	(
	param0
	);
	ld.param.f64 	%fd1380, [retval0];
	ld.param.b32 	%r335, [retval0+8];
	} // callseq 1659
$L__BB4_81:
	add.s32 	%r336, %r335, 1;
$L__BB4_82:
	setp.neu.f64 	%p71, %fd155, 0d7FF0000000000000;
	shl.b32 	%r209, %r336, 6;
	cvt.u64.u32 	%rd63, %r209;
	and.b64  	%rd64, %rd63, 64;
	mov.u64 	%rd65, __cudart_sin_cos_coeffs;
	add.s64 	%rd66, %rd65, %rd64;
	mul.rn.f64 	%fd801, %fd1380, %fd1380;
	and.b32  	%r210, %r336, 1;
	setp.eq.b32 	%p72, %r210, 1;
	selp.f64 	%fd802, 0dBDA8FF8320FD8164, 0d3DE5DB65F9785EBA, %p72;
	ld.global.nc.v2.f64 	{%fd803, %fd804}, [%rd66];
	fma.rn.f64 	%fd805, %fd802, %fd801, %fd803;
	fma.rn.f64 	%fd806, %fd805, %fd801, %fd804;
	ld.global.nc.v2.f64 	{%fd807, %fd808}, [%rd66+16];
	fma.rn.f64 	%fd809, %fd806, %fd801, %fd807;
	fma.rn.f64 	%fd810, %fd809, %fd801, %fd808;
	ld.global.nc.v2.f64 	{%fd811, %fd812}, [%rd66+32];
	fma.rn.f64 	%fd813, %fd810, %fd801, %fd811;
	fma.rn.f64 	%fd814, %fd813, %fd801, %fd812;
	fma.rn.f64 	%fd815, %fd814, %fd1380, %fd1380;
	fma.rn.f64 	%fd816, %fd814, %fd801, 0d3FF0000000000000;
	selp.f64 	%fd817, %fd816, %fd815, %p72;
	and.b32  	%r211, %r336, 2;
	setp.eq.s32 	%p73, %r211, 0;
	mov.f64 	%fd818, 0d0000000000000000;
	sub.f64 	%fd819, %fd818, %fd817;
	selp.f64 	%fd161, %fd817, %fd819, %p73;
	@%p71 bra 	$L__BB4_84;
	mov.f64 	%fd825, 0d0000000000000000;
	mul.rn.f64 	%fd1381, %fd1378, %fd825;
	mov.b32 	%r337, 0;
	bra.uni 	$L__BB4_86;
$L__BB4_84:
	mul.f64 	%fd820, %fd1378, 0d3FE45F306DC9C883;
	cvt.rni.s32.f64 	%r337, %fd820;
	cvt.rn.f64.s32 	%fd821, %r337;
	fma.rn.f64 	%fd822, %fd821, 0dBFF921FB54442D18, %fd1378;
	fma.rn.f64 	%fd823, %fd821, 0dBC91A62633145C00, %fd822;
	fma.rn.f64 	%fd1381, %fd821, 0dB97B839A252049C0, %fd823;
	setp.ltu.f64 	%p74, %fd155, 0d41E0000000000000;
	@%p74 bra 	$L__BB4_86;
	{ // callseq 1660, 0
	.param .b64 param0;
	st.param.f64 	[param0], %fd1378;
	.param .align 16 .b8 retval0[16];
	call.uni (retval0), 
	__internal_trig_reduction_slowpathd, 
	(
	param0
	);
	ld.param.f64 	%fd1381, [retval0];
	ld.param.b32 	%r337, [retval0+8];
	} // callseq 1660
$L__BB4_86:
	shl.b32 	%r214, %r337, 6;
	cvt.u64.u32 	%rd67, %r214;
	and.b64  	%rd68, %rd67, 64;
	add.s64 	%rd70, %rd65, %rd68;
	mul.rn.f64 	%fd826, %fd1381, %fd1381;
	and.b32  	%r215, %r337, 1;
	setp.eq.b32 	%p76, %r215, 1;
	selp.f64 	%fd827, 0dBDA8FF8320FD8164, 0d3DE5DB65F9785EBA, %p76;
	ld.global.nc.v2.f64 	{%fd828, %fd829}, [%rd70];
	fma.rn.f64 	%fd830, %fd827, %fd826, %fd828;
	fma.rn.f64 	%fd831, %fd830, %fd826, %fd829;
	ld.global.nc.v2.f64 	{%fd832, %fd833}, [%rd70+16];
	fma.rn.f64 	%fd834, %fd831, %fd826, %fd832;
	fma.rn.f64 	%fd835, %fd834, %fd826, %fd833;
	ld.global.nc.v2.f64 	{%fd836, %fd837}, [%rd70+32];
	fma.rn.f64 	%fd838, %fd835, %fd826, %fd836;
	fma.rn.f64 	%fd839, %fd838, %fd826, %fd837;
	fma.rn.f64 	%fd840, %fd839, %fd1381, %fd1381;
	fma.rn.f64 	%fd841, %fd839, %fd826, 0d3FF0000000000000;
	selp.f64 	%fd842, %fd841, %fd840, %p76;
	and.b32  	%r216, %r337, 2;
	setp.eq.s32 	%p77, %r216, 0;
	mov.f64 	%fd843, 0d0000000000000000;
	sub.f64 	%fd844, %fd843, %fd842;
	selp.f64 	%fd845, %fd842, %fd844, %p77;
	mul.f64 	%fd846, %fd94, %fd845;
	mul.f64 	%fd847, %fd93, %fd161;
	sub.f64 	%fd848, %fd846, %fd847;
	sub.f64 	%fd166, %fd848, %fd104;
	neg.f64 	%fd167, %fd1378;
	@%p71 bra 	$L__BB4_88;
	mov.f64 	%fd854, 0d0000000000000000;
	mul.rn.f64 	%fd1383, %fd167, %fd854;
	mov.b32 	%r339, 1;
	bra.uni 	$L__BB4_91;
$L__BB4_88:
	mul.f64 	%fd849, %fd1378, 0dBFE45F306DC9C883;
	cvt.rni.s32.f64 	%r338, %fd849;
	cvt.rn.f64.s32 	%fd850, %r338;
	fma.rn.f64 	%fd851, %fd850, 0dBFF921FB54442D18, %fd167;
	fma.rn.f64 	%fd852, %fd850, 0dBC91A62633145C00, %fd851;
	fma.rn.f64 	%fd1383, %fd850, 0dB97B839A252049C0, %fd852;
	setp.ltu.f64 	%p78, %fd155, 0d41E0000000000000;
	@%p78 bra 	$L__BB4_90;
	{ // callseq 1661, 0
	.param .b64 param0;
	st.param.f64 	[param0], %fd167;
	.param .align 16 .b8 retval0[16];
	call.uni (retval0), 
	__internal_trig_reduction_slowpathd, 
	(
	param0
	);
	ld.param.f64 	%fd1383, [retval0];
	ld.param.b32 	%r338, [retval0+8];
	} // callseq 1661
$L__BB4_90:
	add.s32 	%r339, %r338, 1;
$L__BB4_91:
	shl.b32 	%r219, %r339, 6;
	cvt.u64.u32 	%rd71, %r219;
	and.b64  	%rd72, %rd71, 64;
	add.s64 	%rd74, %rd65, %rd72;
	mul.rn.f64 	%fd855, %fd1383, %fd1383;
	and.b32  	%r220, %r339, 1;
	setp.eq.b32 	%p80, %r220, 1;
	selp.f64 	%fd856, 0dBDA8FF8320FD8164, 0d3DE5DB65F9785EBA, %p80;
	ld.global.nc.v2.f64 	{%fd857, %fd858}, [%rd74];
	fma.rn.f64 	%fd859, %fd856, %fd855, %fd857;
	fma.rn.f64 	%fd860, %fd859, %fd855, %fd858;
	ld.global.nc.v2.f64 	{%fd861, %fd862}, [%rd74+16];
	fma.rn.f64 	%fd863, %fd860, %fd855, %fd861;
	fma.rn.f64 	%fd864, %fd863, %fd855, %fd862;
	ld.global.nc.v2.f64 	{%fd865, %fd866}, [%rd74+32];
	fma.rn.f64 	%fd867, %fd864, %fd855, %fd865;
	fma.rn.f64 	%fd868, %fd867, %fd855, %fd866;
	fma.rn.f64 	%fd869, %fd868, %fd1383, %fd1383;
	fma.rn.f64 	%fd870, %fd868, %fd855, 0d3FF0000000000000;
	selp.f64 	%fd871, %fd870, %fd869, %p80;
	and.b32  	%r221, %r339, 2;
	setp.eq.s32 	%p81, %r221, 0;
	mov.f64 	%fd872, 0d0000000000000000;
	sub.f64 	%fd873, %fd872, %fd871;
	selp.f64 	%fd173, %fd871, %fd873, %p81;
	@%p71 bra 	$L__BB4_93;
	mov.f64 	%fd879, 0d0000000000000000;
	mul.rn.f64 	%fd1384, %fd167, %fd879;
	mov.b32 	%r340, 0;
	bra.uni 	$L__BB4_95;
$L__BB4_93:
	mul.f64 	%fd874, %fd1378, 0dBFE45F306DC9C883;
	cvt.rni.s32.f64 	%r340, %fd874;
	cvt.rn.f64.s32 	%fd875, %r340;
	fma.rn.f64 	%fd876, %fd875, 0dBFF921FB54442D18, %fd167;
	fma.rn.f64 	%fd877, %fd875, 0dBC91A62633145C00, %fd876;
	fma.rn.f64 	%fd1384, %fd875, 0dB97B839A252049C0, %fd877;
	setp.ltu.f64 	%p82, %fd155, 0d41E0000000000000;
	@%p82 bra 	$L__BB4_95;
	{ // callseq 1662, 0
	.param .b64 param0;
	st.param.f64 	[param0], %fd167;
	.param .align 16 .b8 retval0[16];
	call.uni (retval0), 
	__internal_trig_reduction_slowpathd, 
	(
	param0
	);
	ld.param.f64 	%fd1384, [retval0];
	ld.param.b32 	%r340, [retval0+8];
	} // callseq 1662
$L__BB4_95:
	shl.b32 	%r224, %r340, 6;
	cvt.u64.u32 	%rd75, %r224;
	and.b64  	%rd76, %rd75, 64;
	add.s64 	%rd78, %rd65, %rd76;
	mul.rn.f64 	%fd880, %fd1384, %fd1384;
	and.b32  	%r225, %r340, 1;
	setp.eq.b32 	%p83, %r225, 1;
	selp.f64 	%fd881, 0dBDA8FF8320FD8164, 0d3DE5DB65F9785EBA, %p83;
	ld.global.nc.v2.f64 	{%fd882, %fd883}, [%rd78];
	fma.rn.f64 	%fd884, %fd881, %fd880, %fd882;
	fma.rn.f64 	%fd885, %fd884, %fd880, %fd883;
	ld.global.nc.v2.f64 	{%fd886, %fd887}, [%rd78+16];
	fma.rn.f64 	%fd888, %fd885, %fd880, %fd886;
	fma.rn.f64 	%fd889, %fd888, %fd880, %fd887;
	ld.global.nc.v2.f64 	{%fd890, %fd891}, [%rd78+32];
	fma.rn.f64 	%fd892, %fd889, %fd880, %fd890;
	fma.rn.f64 	%fd893, %fd892, %fd880, %fd891;
	fma.rn.f64 	%fd894, %fd893, %fd1384, %fd1384;
	fma.rn.f64 	%fd895, %fd893, %fd880, 0d3FF0000000000000;
	selp.f64 	%fd896, %fd895, %fd894, %p83;
	and.b32  	%r226, %r340, 2;
	setp.eq.s32 	%p84, %r226, 0;
	mov.f64 	%fd897, 0d0000000000000000;
	sub.f64 	%fd898, %fd897, %fd896;
	selp.f64 	%fd899, %fd896, %fd898, %p84;
	mul.f64 	%fd900, %fd94, %fd899;
	mul.f64 	%fd901, %fd93, %fd173;
	sub.f64 	%fd902, %fd900, %fd901;
	sub.f64 	%fd903, %fd902, %fd104;
	abs.f64 	%fd904, %fd903;
	abs.f64 	%fd905, %fd166;
	setp.geu.f64 	%p85, %fd905, %fd904;
	@%p85 bra 	$L__BB4_97;
	mul.f64 	%fd907, %fd1378, 0d404CA5DC1A63C1F5;
	mul.wide.u32 	%rd81, %r341, 8;
	add.s64 	%rd82, %rd3, %rd81;
	st.local.f64 	[%rd82], %fd907;
	add.s32 	%r341, %r341, 1;
	bra.uni 	$L__BB4_98;
$L__BB4_97:
	mul.f64 	%fd906, %fd1378, 0dC04CA5DC1A63C1F5;
	mul.wide.u32 	%rd79, %r341, 8;
	add.s64 	%rd80, %rd3, %rd79;
	st.local.f64 	[%rd80], %fd906;
	add.s32 	%r341, %r341, 1;
$L__BB4_98:
	setp.eq.s32 	%p93, %r341, 0;
	@%p93 bra 	$L__BB4_129;
	ld.local.f64 	%fd972, [%rd3];
	mul.f64 	%fd178, %fd972, 0d3F91DF46A2529D3A;
	abs.f64 	%fd179, %fd178;
	setp.neu.f64 	%p94, %fd179, 0d7FF0000000000000;
	@%p94 bra 	$L__BB4_101;
	mov.f64 	%fd978, 0d0000000000000000;
	mul.rn.f64 	%fd1386, %fd178, %fd978;
	mov.b32 	%r343, 1;
	bra.uni 	$L__BB4_104;
$L__BB4_101:
	mul.f64 	%fd973, %fd178, 0d3FE45F306DC9C883;
	cvt.rni.s32.f64 	%r342, %fd973;
	cvt.rn.f64.s32 	%fd974, %r342;
	fma.rn.f64 	%fd975, %fd974, 0dBFF921FB54442D18, %fd178;
	fma.rn.f64 	%fd976, %fd974, 0dBC91A62633145C00, %fd975;
	fma.rn.f64 	%fd1386, %fd974, 0dB97B839A252049C0, %fd976;
	setp.ltu.f64 	%p95, %fd179, 0d41E0000000000000;
	@%p95 bra 	$L__BB4_103;
	{ // callseq 1663, 0
	.param .b64 param0;
	st.param.f64 	[param0], %fd178;
	.param .align 16 .b8 retval0[16];
	call.uni (retval0), 
	__internal_trig_reduction_slowpathd, 
	(
	param0
	);
	ld.param.f64 	%fd1386, [retval0];
	ld.param.b32 	%r342, [retval0+8];
	} // callseq 1663
$L__BB4_103:
	add.s32 	%r343, %r342, 1;
$L__BB4_104:
	setp.neu.f64 	%p96, %fd179, 0d7FF0000000000000;
	shl.b32 	%r242, %r343, 6;
	cvt.u64.u32 	%rd83, %r242;
	and.b64  	%rd84, %rd83, 64;
	mov.u64 	%rd85, __cudart_sin_cos_coeffs;
	add.s64 	%rd86, %rd85, %rd84;
	mul.rn.f64 	%fd979, %fd1386, %fd1386;
	and.b32  	%r243, %r343, 1;
	setp.eq.b32 	%p97, %r243, 1;
	selp.f64 	%fd980, 0dBDA8FF8320FD8164, 0d3DE5DB65F9785EBA, %p97;
	ld.global.nc.v2.f64 	{%fd981, %fd982}, [%rd86];
	fma.rn.f64 	%fd983, %fd980, %fd979, %fd981;
	fma.rn.f64 	%fd984, %fd983, %fd979, %fd982;
	ld.global.nc.v2.f64 	{%fd985, %fd986}, [%rd86+16];
	fma.rn.f64 	%fd987, %fd984, %fd979, %fd985;
	fma.rn.f64 	%fd988, %fd987, %fd979, %fd986;
	ld.global.nc.v2.f64 	{%fd989, %fd990}, [%rd86+32];
	fma.rn.f64 	%fd991, %fd988, %fd979, %fd989;
	fma.rn.f64 	%fd992, %fd991, %fd979, %fd990;
	fma.rn.f64 	%fd993, %fd992, %fd1386, %fd1386;
	fma.rn.f64 	%fd994, %fd992, %fd979, 0d3FF0000000000000;
	selp.f64 	%fd995, %fd994, %fd993, %p97;
	and.b32  	%r244, %r343, 2;
	setp.eq.s32 	%p98, %r244, 0;
	mov.f64 	%fd996, 0d0000000000000000;
	sub.f64 	%fd997, %fd996, %fd995;
	selp.f64 	%fd185, %fd995, %fd997, %p98;
	@%p96 bra 	$L__BB4_106;
	mov.f64 	%fd1003, 0d0000000000000000;
	mul.rn.f64 	%fd1387, %fd178, %fd1003;
	mov.b32 	%r344, 0;
	bra.uni 	$L__BB4_108;
$L__BB4_106:
	mul.f64 	%fd998, %fd178, 0d3FE45F306DC9C883;
	cvt.rni.s32.f64 	%r344, %fd998;
	cvt.rn.f64.s32 	%fd999, %r344;
	fma.rn.f64 	%fd1000, %fd999, 0dBFF921FB54442D18, %fd178;
	fma.rn.f64 	%fd1001, %fd999, 0dBC91A62633145C00, %fd1000;
	fma.rn.f64 	%fd1387, %fd999, 0dB97B839A252049C0, %fd1001;
	setp.ltu.f64 	%p99, %fd179, 0d41E0000000000000;
	@%p99 bra 	$L__BB4_108;
	{ // callseq 1664, 0
	.param .b64 param0;
	st.param.f64 	[param0], %fd178;
	.param .align 16 .b8 retval0[16];
	call.uni (retval0), 
	__internal_trig_reduction_slowpathd, 
	(
	param0
	);
	ld.param.f64 	%fd1387, [retval0];
	ld.param.b32 	%r344, [retval0+8];
	} // callseq 1664
$L__BB4_108:
	shl.b32 	%r247, %r344, 6;
	cvt.u64.u32 	%rd87, %r247;
	and.b64  	%rd88, %rd87, 64;
	add.s64 	%rd90, %rd85, %rd88;
	mul.rn.f64 	%fd1004, %fd1387, %fd1387;
	and.b32  	%r248, %r344, 1;
	setp.eq.b32 	%p100, %r248, 1;
	selp.f64 	%fd1005, 0dBDA8FF8320FD8164, 0d3DE5DB65F9785EBA, %p100;
	ld.global.nc.v2.f64 	{%fd1006, %fd1007}, [%rd90];
	fma.rn.f64 	%fd1008, %fd1005, %fd1004, %fd1006;
	fma.rn.f64 	%fd1009, %fd1008, %fd1004, %fd1007;
	ld.global.nc.v2.f64 	{%fd1010, %fd1011}, [%rd90+16];
	fma.rn.f64 	%fd1012, %fd1009, %fd1004, %fd1010;
	fma.rn.f64 	%fd1013, %fd1012, %fd1004, %fd1011;
	ld.global.nc.v2.f64 	{%fd1014, %fd1015}, [%rd90+32];
	fma.rn.f64 	%fd1016, %fd1013, %fd1004, %fd1014;
	fma.rn.f64 	%fd1017, %fd1016, %fd1004, %fd1015;
	fma.rn.f64 	%fd1018, %fd1017, %fd1387, %fd1387;
	fma.rn.f64 	%fd1019, %fd1017, %fd1004, 0d3FF0000000000000;
	selp.f64 	%fd1020, %fd1019, %fd1018, %p100;
	and.b32  	%r249, %r344, 2;
	setp.eq.s32 	%p101, %r249, 0;
	mov.f64 	%fd1021, 0d0000000000000000;
	sub.f64 	%fd1022, %fd1021, %fd1020;
	selp.f64 	%fd1023, %fd1020, %fd1022, %p101;
	mul.f64 	%fd1024, %fd94, %fd185;
	fma.rn.f64 	%fd1025, %fd93, %fd1023, %fd1024;
	mul.f64 	%fd190, %fd95, 0d0000000000000000;
	add.f64 	%fd191, %fd1025, %fd190;
	mul.f64 	%fd1026, %fd94, 0d0000000000000000;
	fma.rn.f64 	%fd1027, %fd93, 0d0000000000000000, %fd1026;
	add.f64 	%fd192, %fd1027, %fd95;
	mul.f64 	%fd193, %fd192, %fd192;
	fma.rn.f64 	%fd1028, %fd191, %fd191, %fd193;
	sqrt.rn.f64 	%fd1029, %fd1028;
	div.rn.f64 	%fd194, %fd192, %fd1029;
	{
	.reg .b32 %temp; 
	mov.b64 	{%temp, %r74}, %fd194;
	}
	abs.f64 	%fd195, %fd194;
	{
	.reg .b32 %temp; 
	mov.b64 	{%temp, %r250}, %fd195;
	}
	setp.gt.s32 	%p102, %r250, 1071801957;
	@%p102 bra 	$L__BB4_112;
	mul.f64 	%fd1070, %fd194, %fd194;
	fma.rn.f64 	%fd1071, %fd1070, 0d3FB0066BDC1895E9, 0dBFB3823B180754AF;
	fma.rn.f64 	%fd1072, %fd1071, %fd1070, 0d3FB11E52CC2F79AE;
	fma.rn.f64 	%fd1073, %fd1072, %fd1070, 0dBF924EAF3526861B;
	fma.rn.f64 	%fd1074, %fd1073, %fd1070, 0d3F91DF02A31E6CB7;
	fma.rn.f64 	%fd1075, %fd1074, %fd1070, 0d3F847D18B0EEC6CC;
	fma.rn.f64 	%fd1076, %fd1075, %fd1070, 0d3F8D0AF961BA53B0;
	fma.rn.f64 	%fd1077, %fd1076, %fd1070, 0d3F91BF7734CF1C48;
	fma.rn.f64 	%fd1078, %fd1077, %fd1070, 0d3F96E91483144EF7;
	fma.rn.f64 	%fd1079, %fd1078, %fd1070, 0d3F9F1C6E0A4F9F81;
	fma.rn.f64 	%fd1080, %fd1079, %fd1070, 0d3FA6DB6DC27FA92B;
	fma.rn.f64 	%fd1081, %fd1080, %fd1070, 0d3FB333333320F91B;
	fma.rn.f64 	%fd1082, %fd1081, %fd1070, 0d3FC5555555555F4D;
	mul.f64 	%fd1083, %fd1070, %fd1082;
	fma.rn.f64 	%fd196, %fd1083, %fd195, %fd195;
	setp.gt.s32 	%p106, %r74, -1;
	@%p106 bra 	$L__BB4_111;
	mov.f64 	%fd1088, 0d3C91A62633145C07;
	add.rn.f64 	%fd1089, %fd196, %fd1088;
	mov.f64 	%fd1090, 0d3FF921FB54442D18;
	add.rn.f64 	%fd1388, %fd1090, %fd1089;
	bra.uni 	$L__BB4_113;
$L__BB4_111:
	mov.f64 	%fd1084, 0dBC91A62633145C07;
	add.rn.f64 	%fd1085, %fd196, %fd1084;
	neg.f64 	%fd1086, %fd1085;
	mov.f64 	%fd1087, 0d3FF921FB54442D18;
	add.rn.f64 	%fd1388, %fd1087, %fd1086;
	bra.uni 	$L__BB4_113;
$L__BB4_112:
	mov.f64 	%fd1030, 0d3FF0000000000000;
	sub.f64 	%fd1031, %fd1030, %fd195;
	{
	.reg .b32 %temp; 
	mov.b64 	{%r251, %temp}, %fd1031;
	}
	{
	.reg .b32 %temp; 
	mov.b64 	{%temp, %r252}, %fd1031;
	}
	add.s32 	%r253, %r252, -1048576;
	mov.b64 	%fd1032, {%r251, %r253};
	rsqrt.approx.ftz.f64 	%fd1033, %fd1032;
	{
	.reg .b32 %temp; 
	mov.b64 	{%r254, %temp}, %fd1033;
	}
	{
	.reg .b32 %temp; 
	mov.b64 	{%temp, %r255}, %fd1033;
	}
	add.s32 	%r256, %r255, -1048576;
	mov.b64 	%fd1034, {%r254, %r256};
	mul.f64 	%fd1035, %fd1032, %fd1033;
	neg.f64 	%fd1036, %fd1035;
	fma.rn.f64 	%fd1037, %fd1035, %fd1036, %fd1032;
	fma.rn.f64 	%fd1038, %fd1037, %fd1034, %fd1035;
	neg.f64 	%fd1039, %fd1038;
	fma.rn.f64 	%fd1040, %fd1033, %fd1039, 0d3FF0000000000000;
	fma.rn.f64 	%fd1041, %fd1040, %fd1034, %fd1034;
	fma.rn.f64 	%fd1042, %fd1038, %fd1039, %fd1032;
	fma.rn.f64 	%fd1043, %fd1042, %fd1041, %fd1038;
	{
	.reg .b32 %temp; 
	mov.b64 	{%r257, %temp}, %fd1043;
	}
	{
	.reg .b32 %temp; 
	mov.b64 	{%temp, %r258}, %fd1043;
	}
	add.s32 	%r259, %r258, 1048576;
	mov.b64 	%fd1044, {%r257, %r259};
	fma.rn.f64 	%fd1045, %fd1031, 0d3EC715B371155F70, 0dBEBAC2FE66FAAC4B;
	fma.rn.f64 	%fd1046, %fd1045, %fd1031, 0d3ED9A9B88EFCD9B8;
	fma.rn.f64 	%fd1047, %fd1046, %fd1031, 0d3EDD0F40A8A0C4C3;
	fma.rn.f64 	%fd1048, %fd1047, %fd1031, 0d3EF46D4CFA9E0E1F;
	fma.rn.f64 	%fd1049, %fd1048, %fd1031, 0d3F079C168D1E2422;
	fma.rn.f64 	%fd1050, %fd1049, %fd1031, 0d3F1C9A88C3BCA540;
	fma.rn.f64 	%fd1051, %fd1050, %fd1031, 0d3F31C4E64BD476DF;
	fma.rn.f64 	%fd1052, %fd1051, %fd1031, 0d3F46E8BA60009C8F;
	fma.rn.f64 	%fd1053, %fd1052, %fd1031, 0d3F5F1C71C62B05A2;
	fma.rn.f64 	%fd1054, %fd1053, %fd1031, 0d3F76DB6DB6DC9F2C;
	fma.rn.f64 	%fd1055, %fd1054, %fd1031, 0d3F9333333333329C;
	fma.rn.f64 	%fd1056, %fd1055, %fd1031, 0d3FB5555555555555;
	setp.lt.s32 	%p103, %r252, 1;
	mov.f64 	%fd1057, 0d0000000000000000;
	mul.rn.f64 	%fd1058, %fd195, %fd1057;
	mul.f64 	%fd1059, %fd1031, %fd1056;
	fma.rn.f64 	%fd1060, %fd1059, %fd1044, %fd1044;
	selp.f64 	%fd1061, %fd1058, %fd1060, %p103;
	setp.lt.s32 	%p104, %r252, 0;
	mov.f64 	%fd1062, 0d7FF0000000000000;
	mul.rn.f64 	%fd1063, %fd1061, %fd1062;
	selp.f64 	%fd1064, %fd1063, %fd1061, %p104;
	setp.lt.s32 	%p105, %r74, 0;
	mov.f64 	%fd1065, 0dBCA1A62633145C07;
	add.rn.f64 	%fd1066, %fd1064, %fd1065;
	neg.f64 	%fd1067, %fd1066;
	mov.f64 	%fd1068, 0d400921FB54442D18;
	add.rn.f64 	%fd1069, %fd1068, %fd1067;
	selp.f64 	%fd1388, %fd1069, %fd1064, %p105;
$L__BB4_113:
	mul.f64 	%fd1091, %fd1388, 0d404CA5DC1A63C1F5;
	setp.gt.f64 	%p107, %fd191, 0d0000000000000000;
	neg.f64 	%fd1092, %fd1091;
	selp.f64 	%fd1368, %fd1092, %fd1091, %p107;
	setp.eq.s32 	%p108, %r341, 1;
	@%p108 bra 	$L__BB4_129;
	ld.local.f64 	%fd1093, [%rd3+8];
	mul.f64 	%fd202, %fd1093, 0d3F91DF46A2529D3A;
	abs.f64 	%fd203, %fd202;
	setp.eq.f64 	%p109, %fd203, 0d7FF0000000000000;
	@%p109 bra 	$L__BB4_118;
	mul.f64 	%fd1094, %fd202, 0d3FE45F306DC9C883;
	cvt.rni.s32.f64 	%r345, %fd1094;
	cvt.rn.f64.s32 	%fd1095, %r345;
	fma.rn.f64 	%fd1096, %fd1095, 0dBFF921FB54442D18, %fd202;
	fma.rn.f64 	%fd1097, %fd1095, 0dBC91A62633145C00, %fd1096;
	fma.rn.f64 	%fd1390, %fd1095, 0dB97B839A252049C0, %fd1097;
	setp.ltu.f64 	%p110, %fd203, 0d41E0000000000000;
	@%p110 bra 	$L__BB4_117;
	{ // callseq 1665, 0
	.param .b64 param0;
	st.param.f64 	[param0], %fd202;
	.param .align 16 .b8 retval0[16];
	call.uni (retval0), 
	__internal_trig_reduction_slowpathd, 
	(
	param0
	);
	ld.param.f64 	%fd1390, [retval0];
	ld.param.b32 	%r345, [retval0+8];
	} // callseq 1665
$L__BB4_117:
	add.s32 	%r346, %r345, 1;
	bra.uni 	$L__BB4_119;
$L__BB4_118:
	mov.f64 	%fd1099, 0d0000000000000000;
	mul.rn.f64 	%fd1390, %fd202, %fd1099;
	mov.b32 	%r346, 1;
$L__BB4_119:
	setp.eq.f64 	%p111, %fd203, 0d7FF0000000000000;
	shl.b32 	%r262, %r346, 6;
	cvt.u64.u32 	%rd91, %r262;
	and.b64  	%rd92, %rd91, 64;
	add.s64 	%rd94, %rd85, %rd92;
	mul.rn.f64 	%fd1100, %fd1390, %fd1390;
	and.b32  	%r263, %r346, 1;
	setp.eq.b32 	%p112, %r263, 1;
	selp.f64 	%fd1101, 0dBDA8FF8320FD8164, 0d3DE5DB65F9785EBA, %p112;
	ld.global.nc.v2.f64 	{%fd1102, %fd1103}, [%rd94];
	fma.rn.f64 	%fd1104, %fd1101, %fd1100, %fd1102;
	fma.rn.f64 	%fd1105, %fd1104, %fd1100, %fd1103;
	ld.global.nc.v2.f64 	{%fd1106, %fd1107}, [%rd94+16];
	fma.rn.f64 	%fd1108, %fd1105, %fd1100, %fd1106;
	fma.rn.f64 	%fd1109, %fd1108, %fd1100, %fd1107;
	ld.global.nc.v2.f64 	{%fd1110, %fd1111}, [%rd94+32];
	fma.rn.f64 	%fd1112, %fd1109, %fd1100, %fd1110;
	fma.rn.f64 	%fd1113, %fd1112, %fd1100, %fd1111;
	fma.rn.f64 	%fd1114, %fd1113, %fd1390, %fd1390;
	fma.rn.f64 	%fd1115, %fd1113, %fd1100, 0d3FF0000000000000;
	selp.f64 	%fd1116, %fd1115, %fd1114, %p112;
	and.b32  	%r264, %r346, 2;
	setp.eq.s32 	%p113, %r264, 0;
	mov.f64 	%fd1117, 0d0000000000000000;
	sub.f64 	%fd1118, %fd1117, %fd1116;
	selp.f64 	%fd209, %fd1116, %fd1118, %p113;
	@%p111 bra 	$L__BB4_122;
	mul.f64 	%fd1119, %fd202, 0d3FE45F306DC9C883;
	cvt.rni.s32.f64 	%r347, %fd1119;
	cvt.rn.f64.s32 	%fd1120, %r347;
	fma.rn.f64 	%fd1121, %fd1120, 0dBFF921FB54442D18, %fd202;
	fma.rn.f64 	%fd1122, %fd1120, 0dBC91A62633145C00, %fd1121;
	fma.rn.f64 	%fd1391, %fd1120, 0dB97B839A252049C0, %fd1122;
	setp.ltu.f64 	%p114, %fd203, 0d41E0000000000000;
	@%p114 bra 	$L__BB4_123;
	{ // callseq 1666, 0
	.param .b64 param0;
	st.param.f64 	[param0], %fd202;
	.param .align 16 .b8 retval0[16];
	call.uni (retval0), 
	__internal_trig_reduction_slowpathd, 
	(
	param0
	);
	ld.param.f64 	%fd1391, [retval0];
	ld.param.b32 	%r347, [retval0+8];
	} // callseq 1666
	bra.uni 	$L__BB4_123;
$L__BB4_122:
	mov.f64 	%fd1124, 0d0000000000000000;
	mul.rn.f64 	%fd1391, %fd202, %fd1124;
	mov.b32 	%r347, 0;
$L__BB4_123:
	shl.b32 	%r267, %r347, 6;
	cvt.u64.u32 	%rd95, %r267;
	and.b64  	%rd96, %rd95, 64;
	add.s64 	%rd98, %rd85, %rd96;
	mul.rn.f64 	%fd1125, %fd1391, %fd1391;
	and.b32  	%r268, %r347, 1;
	setp.eq.b32 	%p115, %r268, 1;
	selp.f64 	%fd1126, 0dBDA8FF8320FD8164, 0d3DE5DB65F9785EBA, %p115;
	ld.global.nc.v2.f64 	{%fd1127, %fd1128}, [%rd98];
	fma.rn.f64 	%fd1129, %fd1126, %fd1125, %fd1127;
	fma.rn.f64 	%fd1130, %fd1129, %fd1125, %fd1128;
	ld.global.nc.v2.f64 	{%fd1131, %fd1132}, [%rd98+16];
	fma.rn.f64 	%fd1133, %fd1130, %fd1125, %fd1131;
	fma.rn.f64 	%fd1134, %fd1133, %fd1125, %fd1132;
	ld.global.nc.v2.f64 	{%fd1135, %fd1136}, [%rd98+32];
	fma.rn.f64 	%fd1137, %fd1134, %fd1125, %fd1135;
	fma.rn.f64 	%fd1138, %fd1137, %fd1125, %fd1136;
	fma.rn.f64 	%fd1139, %fd1138, %fd1391, %fd1391;
	fma.rn.f64 	%fd1140, %fd1138, %fd1125, 0d3FF0000000000000;
	selp.f64 	%fd1141, %fd1140, %fd1139, %p115;
	and.b32  	%r269, %r347, 2;
	setp.eq.s32 	%p116, %r269, 0;
	mov.f64 	%fd1142, 0d0000000000000000;
	sub.f64 	%fd1143, %fd1142, %fd1141;
	selp.f64 	%fd1144, %fd1141, %fd1143, %p116;
	mul.f64 	%fd1145, %fd94, %fd209;
	fma.rn.f64 	%fd1146, %fd93, %fd1144, %fd1145;
	add.f64 	%fd214, %fd1146, %fd190;
	fma.rn.f64 	%fd1147, %fd214, %fd214, %fd193;
	sqrt.rn.f64 	%fd1148, %fd1147;
	div.rn.f64 	%fd215, %fd192, %fd1148;
	{
	.reg .b32 %temp; 
	mov.b64 	{%temp, %r83}, %fd215;
	}
	abs.f64 	%fd216, %fd215;
	{
	.reg .b32 %temp; 
	mov.b64 	{%temp, %r270}, %fd216;
	}
	setp.lt.s32 	%p117, %r270, 1071801958;
	@%p117 bra 	$L__BB4_125;
	mov.f64 	%fd1149, 0d3FF0000000000000;
	sub.f64 	%fd1150, %fd1149, %fd216;
	{
	.reg .b32 %temp; 
	mov.b64 	{%r271, %temp}, %fd1150;
	}
	{
	.reg .b32 %temp; 
	mov.b64 	{%temp, %r272}, %fd1150;
	}
	add.s32 	%r273, %r272, -1048576;
	mov.b64 	%fd1151, {%r271, %r273};
	rsqrt.approx.ftz.f64 	%fd1152, %fd1151;
	{
	.reg .b32 %temp; 
	mov.b64 	{%r274, %temp}, %fd1152;
	}
	{
	.reg .b32 %temp; 
	mov.b64 	{%temp, %r275}, %fd1152;
	}
	add.s32 	%r276, %r275, -1048576;
	mov.b64 	%fd1153, {%r274, %r276};
	mul.f64 	%fd1154, %fd1151, %fd1152;
	neg.f64 	%fd1155, %fd1154;
	fma.rn.f64 	%fd1156, %fd1154, %fd1155, %fd1151;
	fma.rn.f64 	%fd1157, %fd1156, %fd1153, %fd1154;
	neg.f64 	%fd1158, %fd1157;
	fma.rn.f64 	%fd1159, %fd1152, %fd1158, 0d3FF0000000000000;
	fma.rn.f64 	%fd1160, %fd1159, %fd1153, %fd1153;
	fma.rn.f64 	%fd1161, %fd1157, %fd1158, %fd1151;
	fma.rn.f64 	%fd1162, %fd1161, %fd1160, %fd1157;
	{
	.reg .b32 %temp; 
	mov.b64 	{%r277, %temp}, %fd1162;
	}
	{
	.reg .b32 %temp; 
	mov.b64 	{%temp, %r278}, %fd1162;
	}
	add.s32 	%r279, %r278, 1048576;
	mov.b64 	%fd1163, {%r277, %r279};
	fma.rn.f64 	%fd1164, %fd1150, 0d3EC715B371155F70, 0dBEBAC2FE66FAAC4B;
	fma.rn.f64 	%fd1165, %fd1164, %fd1150, 0d3ED9A9B88EFCD9B8;
	fma.rn.f64 	%fd1166, %fd1165, %fd1150, 0d3EDD0F40A8A0C4C3;
	fma.rn.f64 	%fd1167, %fd1166, %fd1150, 0d3EF46D4CFA9E0E1F;
	fma.rn.f64 	%fd1168, %fd1167, %fd1150, 0d3F079C168D1E2422;
	fma.rn.f64 	%fd1169, %fd1168, %fd1150, 0d3F1C9A88C3BCA540;
	fma.rn.f64 	%fd1170, %fd1169, %fd1150, 0d3F31C4E64BD476DF;
	fma.rn.f64 	%fd1171, %fd1170, %fd1150, 0d3F46E8BA60009C8F;
	fma.rn.f64 	%fd1172, %fd1171, %fd1150, 0d3F5F1C71C62B05A2;
	fma.rn.f64 	%fd1173, %fd1172, %fd1150, 0d3F76DB6DB6DC9F2C;
	fma.rn.f64 	%fd1174, %fd1173, %fd1150, 0d3F9333333333329C;
	fma.rn.f64 	%fd1175, %fd1174, %fd1150, 0d3FB5555555555555;
	setp.lt.s32 	%p118, %r272, 1;
	mov.f64 	%fd1176, 0d0000000000000000;
	mul.rn.f64 	%fd1177, %fd216, %fd1176;
	mul.f64 	%fd1178, %fd1150, %fd1175;
	fma.rn.f64 	%fd1179, %fd1178, %fd1163, %fd1163;
	selp.f64 	%fd1180, %fd1177, %fd1179, %p118;
	setp.lt.s32 	%p119, %r272, 0;
	mov.f64 	%fd1181, 0d7FF0000000000000;
	mul.rn.f64 	%fd1182, %fd1180, %fd1181;
	selp.f64 	%fd1183, %fd1182, %fd1180, %p119;
	setp.lt.s32 	%p120, %r83, 0;
	mov.f64 	%fd1184, 0dBCA1A62633145C07;
	add.rn.f64 	%fd1185, %fd1183, %fd1184;
	neg.f64 	%fd1186, %fd1185;
	mov.f64 	%fd1187, 0d400921FB54442D18;
	add.rn.f64 	%fd1188, %fd1187, %fd1186;
	selp.f64 	%fd1392, %fd1188, %fd1183, %p120;
	bra.uni 	$L__BB4_128;
$L__BB4_125:
	mul.f64 	%fd1189, %fd215, %fd215;
	fma.rn.f64 	%fd1190, %fd1189, 0d3FB0066BDC1895E9, 0dBFB3823B180754AF;
	fma.rn.f64 	%fd1191, %fd1190, %fd1189, 0d3FB11E52CC2F79AE;
	fma.rn.f64 	%fd1192, %fd1191, %fd1189, 0dBF924EAF3526861B;
	fma.rn.f64 	%fd1193, %fd1192, %fd1189, 0d3F91DF02A31E6CB7;
	fma.rn.f64 	%fd1194, %fd1193, %fd1189, 0d3F847D18B0EEC6CC;
	fma.rn.f64 	%fd1195, %fd1194, %fd1189, 0d3F8D0AF961BA53B0;
	fma.rn.f64 	%fd1196, %fd1195, %fd1189, 0d3F91BF7734CF1C48;
	fma.rn.f64 	%fd1197, %fd1196, %fd1189, 0d3F96E91483144EF7;
	fma.rn.f64 	%fd1198, %fd1197, %fd1189, 0d3F9F1C6E0A4F9F81;
	fma.rn.f64 	%fd1199, %fd1198, %fd1189, 0d3FA6DB6DC27FA92B;
	fma.rn.f64 	%fd1200, %fd1199, %fd1189, 0d3FB333333320F91B;
	fma.rn.f64 	%fd1201, %fd1200, %fd1189, 0d3FC5555555555F4D;
	mul.f64 	%fd1202, %fd1189, %fd1201;
	fma.rn.f64 	%fd218, %fd1202, %fd216, %fd216;
	setp.lt.s32 	%p121, %r83, 0;
	@%p121 bra 	$L__BB4_127;
	mov.f64 	%fd1203, 0dBC91A62633145C07;
	add.rn.f64 	%fd1204, %fd218, %fd1203;
	neg.f64 	%fd1205, %fd1204;
	mov.f64 	%fd1206, 0d3FF921FB54442D18;
	add.rn.f64 	%fd1392, %fd1206, %fd1205;
	bra.uni 	$L__BB4_128;
$L__BB4_127:
	mov.f64 	%fd1207, 0d3C91A62633145C07;
	add.rn.f64 	%fd1208, %fd218, %fd1207;
	mov.f64 	%fd1209, 0d3FF921FB54442D18;
	add.rn.f64 	%fd1392, %fd1209, %fd1208;
$L__BB4_128:
	mul.f64 	%fd1210, %fd1392, 0d404CA5DC1A63C1F5;
	setp.gt.f64 	%p122, %fd214, 0d0000000000000000;
	neg.f64 	%fd1211, %fd1210;
	selp.f64 	%fd1367, %fd1211, %fd1210, %p122;
$L__BB4_129:
	setp.eq.s32 	%p123, %r341, 0;
	@%p123 bra 	$L__BB4_175;
	shl.b32 	%r280, %r324, 1;
	or.b32  	%r281, %r280, 1;
	cvt.rn.f64.u32 	%fd1399, %r281;
	abs.f64 	%fd1212, %fd1368;
	mov.f64 	%fd1213, 0d4066800000000000;
	sub.f64 	%fd1214, %fd1213, %fd1212;
	min.f64 	%fd1215, %fd1212, %fd1214;
	setp.lt.f64 	%p124, %fd1215, %fd90;
	@%p124 bra 	$L__BB4_152;
	mul.f64 	%fd226, %fd1368, 0d3F91DF46A2529D3A;
	abs.f64 	%fd227, %fd226;
	setp.neu.f64 	%p125, %fd227, 0d7FF0000000000000;
	@%p125 bra 	$L__BB4_133;
	mov.f64 	%fd1221, 0d0000000000000000;
	mul.rn.f64 	%fd1395, %fd226, %fd1221;
	mov.b32 	%r348, 0;
	bra.uni 	$L__BB4_135;
$L__BB4_133:
	mul.f64 	%fd1216, %fd226, 0d3FE45F306DC9C883;
	cvt.rni.s32.f64 	%r348, %fd1216;
	cvt.rn.f64.s32 	%fd1217, %r348;
	fma.rn.f64 	%fd1218, %fd1217, 0dBFF921FB54442D18, %fd226;
	fma.rn.f64 	%fd1219, %fd1217, 0dBC91A62633145C00, %fd1218;
	fma.rn.f64 	%fd1395, %fd1217, 0dB97B839A252049C0, %fd1219;
	setp.ltu.f64 	%p126, %fd227, 0d41E0000000000000;
	@%p126 bra 	$L__BB4_135;
	{ // callseq 1667, 0
	.param .b64 param0;
	st.param.f64 	[param0], %fd226;
	.param .align 16 .b8 retval0[16];
	call.uni (retval0), 
	__internal_trig_reduction_slowpathd, 
	(
	param0
	);
	ld.param.f64 	%fd1395, [retval0];
	ld.param.b32 	%r348, [retval0+8];
	} // callseq 1667
$L__BB4_135:
	setp.neu.f64 	%p127, %fd227, 0d7FF0000000000000;
	shl.b32 	%r284, %r348, 6;
	cvt.u64.u32 	%rd99, %r284;
	and.b64  	%rd100, %rd99, 64;
	mov.u64 	%rd101, __cudart_sin_cos_coeffs;
	add.s64 	%rd102, %rd101, %rd100;
	mul.rn.f64 	%fd1222, %fd1395, %fd1395;
	and.b32  	%r285, %r348, 1;
	setp.eq.b32 	%p128, %r285, 1;
	selp.f64 	%fd1223, 0dBDA8FF8320FD8164, 0d3DE5DB65F9785EBA, %p128;
	ld.global.nc.v2.f64 	{%fd1224, %fd1225}, [%rd102];
	fma.rn.f64 	%fd1226, %fd1223, %fd1222, %fd1224;
	fma.rn.f64 	%fd1227, %fd1226, %fd1222, %fd1225;
	ld.global.nc.v2.f64 	{%fd1228, %fd1229}, [%rd102+16];
	fma.rn.f64 	%fd1230, %fd1227, %fd1222, %fd1228;
	fma.rn.f64 	%fd1231, %fd1230, %fd1222, %fd1229;
	ld.global.nc.v2.f64 	{%fd1232, %fd1233}, [%rd102+32];
	fma.rn.f64 	%fd1234, %fd1231, %fd1222, %fd1232;
	fma.rn.f64 	%fd1235, %fd1234, %fd1222, %fd1233;
	fma.rn.f64 	%fd1236, %fd1235, %fd1395, %fd1395;
	fma.rn.f64 	%fd1237, %fd1235, %fd1222, 0d3FF0000000000000;
	selp.f64 	%fd1238, %fd1237, %fd1236, %p128;
	and.b32  	%r286, %r348, 2;
	setp.eq.s32 	%p129, %r286, 0;
	mov.f64 	%fd1239, 0d0000000000000000;
	sub.f64 	%fd1240, %fd1239, %fd1238;
	selp.f64 	%fd1241, %fd1238, %fd1240, %p129;
	ld.global.f64 	%fd1242, [%rd8+24];
	cvt.rzi.s32.f64 	%r287, %fd1242;
	mul.wide.s32 	%rd103, %r287, 8;
	add.s64 	%rd104, %rd2, %rd103;
	ld.global.f64 	%fd232, [%rd104+40];
	neg.f64 	%fd1243, %fd232;
	mul.f64 	%fd233, %fd1241, %fd1243;
	@%p127 bra 	$L__BB4_137;
	mov.f64 	%fd1249, 0d0000000000000000;
	mul.rn.f64 	%fd1397, %fd226, %fd1249;
	mov.b32 	%r350, 1;
	bra.uni 	$L__BB4_140;
$L__BB4_137:
	mul.f64 	%fd1244, %fd226, 0d3FE45F306DC9C883;
	cvt.rni.s32.f64 	%r349, %fd1244;
	cvt.rn.f64.s32 	%fd1245, %r349;
	fma.rn.f64 	%fd1246, %fd1245, 0dBFF921FB54442D18, %fd226;
	fma.rn.f64 	%fd1247, %fd1245, 0dBC91A62633145C00, %fd1246;
	fma.rn.f64 	%fd1397, %fd1245, 0dB97B839A252049C0, %fd1247;
	setp.ltu.f64 	%p130, %fd227, 0d41E0000000000000;
	@%p130 bra 	$L__BB4_139;
	{ // callseq 1668, 0
	.param .b64 param0;
	st.param.f64 	[param0], %fd226;
	.param .align 16 .b8 retval0[16];
	call.uni (retval0), 
	__internal_trig_reduction_slowpathd, 
	(
	param0
	);
	ld.param.f64 	%fd1397, [retval0];
	ld.param.b32 	%r349, [retval0+8];
	} // callseq 1668
$L__BB4_139:
	add.s32 	%r350, %r349, 1;
$L__BB4_140:
	setp.lt.s32 	%p131, %r20, 1;
	shl.b32 	%r290, %r350, 6;
	cvt.u64.u32 	%rd105, %r290;
	and.b64  	%rd106, %rd105, 64;
	add.s64 	%rd108, %rd101, %rd106;
	mul.rn.f64 	%fd1250, %fd1397, %fd1397;
	and.b32  	%r291, %r350, 1;
	setp.eq.b32 	%p132, %r291, 1;
	selp.f64 	%fd1251, 0dBDA8FF8320FD8164, 0d3DE5DB65F9785EBA, %p132;
	ld.global.nc.v2.f64 	{%fd1252, %fd1253}, [%rd108];
	fma.rn.f64 	%fd1254, %fd1251, %fd1250, %fd1252;
	fma.rn.f64 	%fd1255, %fd1254, %fd1250, %fd1253;
	ld.global.nc.v2.f64 	{%fd1256, %fd1257}, [%rd108+16];
	fma.rn.f64 	%fd1258, %fd1255, %fd1250, %fd1256;
	fma.rn.f64 	%fd1259, %fd1258, %fd1250, %fd1257;
	ld.global.nc.v2.f64 	{%fd1260, %fd1261}, [%rd108+32];
	fma.rn.f64 	%fd1262, %fd1259, %fd1250, %fd1260;
	fma.rn.f64 	%fd1263, %fd1262, %fd1250, %fd1261;
	fma.rn.f64 	%fd1264, %fd1263, %fd1397, %fd1397;
	fma.rn.f64 	%fd1265, %fd1263, %fd1250, 0d3FF0000000000000;
	selp.f64 	%fd1266, %fd1265, %fd1264, %p132;
	and.b32  	%r292, %r350, 2;
	setp.eq.s32 	%p133, %r292, 0;
	mov.f64 	%fd1267, 0d0000000000000000;
	sub.f64 	%fd1268, %fd1267, %fd1266;
	selp.f64 	%fd1269, %fd1266, %fd1268, %p133;
	mul.f64 	%fd239, %fd232, %fd1269;
	@%p131 bra 	$L__BB4_149;
	ld.local.f64 	%fd1398, [%rd3];
	mov.b32 	%r351, 0;
$L__BB4_142:
	mul.lo.s32 	%r294, %r351, 6;
	mul.wide.u32 	%rd109, %r294, 8;
	add.s64 	%rd9, %rd1, %rd109;
	ld.global.f64 	%fd1270, [%rd9+32];
	setp.leu.f64 	%p134, %fd1398, %fd1270;
	@%p134 bra 	$L__BB4_148;
	ld.global.f64 	%fd1271, [%rd9+40];
	setp.geu.f64 	%p135, %fd1398, %fd1271;
	@%p135 bra 	$L__BB4_148;
	ld.global.f64 	%fd1272, [%rd9];
	setp.leu.f64 	%p136, %fd233, %fd1272;
	@%p136 bra 	$L__BB4_148;
	ld.global.f64 	%fd1273, [%rd9+8];
	setp.geu.f64 	%p137, %fd233, %fd1273;
	@%p137 bra 	$L__BB4_148;
	ld.global.f64 	%fd1274, [%rd9+16];
	setp.leu.f64 	%p138, %fd239, %fd1274;
	@%p138 bra 	$L__BB4_148;
	ld.global.f64 	%fd1275, [%rd9+24];
	setp.lt.f64 	%p139, %fd239, %fd1275;
	mov.b32 	%r362, 1;
	@%p139 bra 	$L__BB4_151;
$L__BB4_148:
	add.s32 	%r351, %r351, 1;
	setp.ne.s32 	%p140, %r351, %r20;
	mov.b32 	%r362, 0;
	@%p140 bra 	$L__BB4_142;
$L__BB4_149:
	mov.u32 	%r94, %r362;
	setp.eq.s32 	%p141, %r94, 0;
	mov.b32 	%r362, 0;
	@%p141 bra 	$L__BB4_152;
	ld.local.f64 	%fd1398, [%rd3];
	mov.u32 	%r362, %r94;
$L__BB4_151:
	shl.b32 	%r298, %r363, 3;
	mul.wide.s32 	%rd110, %r298, 8;
	add.s64 	%rd111, %rd6, %rd110;
	st.global.f64 	[%rd111], %fd233;
	st.global.f64 	[%rd111+8], %fd239;
	st.global.f64 	[%rd111+16], %fd1398;
	ld.global.f64 	%fd1276, [%rd8+24];
	st.global.f64 	[%rd111+24], %fd1276;
	st.global.f64 	[%rd111+32], %fd1399;
	add.f64 	%fd1399, %fd1399, 0d3FF0000000000000;
	add.s32 	%r363, %r363, 1;
$L__BB4_152:
	setp.eq.s32 	%p142, %r341, 1;
	@%p142 bra 	$L__BB4_175;
	abs.f64 	%fd1277, %fd1367;
	mov.f64 	%fd1278, 0d4066800000000000;
	sub.f64 	%fd1279, %fd1278, %fd1277;
	min.f64 	%fd1280, %fd1277, %fd1279;
	setp.lt.f64 	%p143, %fd1280, %fd90;
	@%p143 bra 	$L__BB4_175;
	mul.f64 	%fd245, %fd1367, 0d3F91DF46A2529D3A;
	abs.f64 	%fd246, %fd245;
	setp.eq.f64 	%p144, %fd246, 0d7FF0000000000000;
	@%p144 bra 	$L__BB4_157;
	mul.f64 	%fd1281, %fd245, 0d3FE45F306DC9C883;
	cvt.rni.s32.f64 	%r356, %fd1281;
	cvt.rn.f64.s32 	%fd1282, %r356;
	fma.rn.f64 	%fd1283, %fd1282, 0dBFF921FB54442D18, %fd245;
	fma.rn.f64 	%fd1284, %fd1282, 0dBC91A62633145C00, %fd1283;
	fma.rn.f64 	%fd1400, %fd1282, 0dB97B839A252049C0, %fd1284;
	setp.ltu.f64 	%p145, %fd246, 0d41E0000000000000;
	@%p145 bra 	$L__BB4_158;
	{ // callseq 1669, 0
	.param .b64 param0;
	st.param.f64 	[param0], %fd245;
	.param .align 16 .b8 retval0[16];
	call.uni (retval0), 
	__internal_trig_reduction_slowpathd, 
	(
	param0
	);
	ld.param.f64 	%fd1400, [retval0];
	ld.param.b32 	%r356, [retval0+8];
	} // callseq 1669
	bra.uni 	$L__BB4_158;
$L__BB4_157:
	mov.f64 	%fd1286, 0d0000000000000000;
	mul.rn.f64 	%fd1400, %fd245, %fd1286;
	mov.b32 	%r356, 0;
$L__BB4_158:
	setp.eq.f64 	%p146, %fd246, 0d7FF0000000000000;
	shl.b32 	%r301, %r356, 6;
	cvt.u64.u32 	%rd112, %r301;
	and.b64  	%rd113, %rd112, 64;
	add.s64 	%rd115, %rd45, %rd113;
	mul.rn.f64 	%fd1287, %fd1400, %fd1400;
	and.b32  	%r302, %r356, 1;
	setp.eq.b32 	%p147, %r302, 1;
	selp.f64 	%fd1288, 0dBDA8FF8320FD8164, 0d3DE5DB65F9785EBA, %p147;
	ld.global.nc.v2.f64 	{%fd1289, %fd1290}, [%rd115];
	fma.rn.f64 	%fd1291, %fd1288, %fd1287, %fd1289;
	fma.rn.f64 	%fd1292, %fd1291, %fd1287, %fd1290;
	ld.global.nc.v2.f64 	{%fd1293, %fd1294}, [%rd115+16];
	fma.rn.f64 	%fd1295, %fd1292, %fd1287, %fd1293;
	fma.rn.f64 	%fd1296, %fd1295, %fd1287, %fd1294;
	ld.global.nc.v2.f64 	{%fd1297, %fd1298}, [%rd115+32];
	fma.rn.f64 	%fd1299, %fd1296, %fd1287, %fd1297;
	fma.rn.f64 	%fd1300, %fd1299, %fd1287, %fd1298;
	fma.rn.f64 	%fd1301, %fd1300, %fd1400, %fd1400;
	fma.rn.f64 	%fd1302, %fd1300, %fd1287, 0d3FF0000000000000;
	selp.f64 	%fd1303, %fd1302, %fd1301, %p147;
	and.b32  	%r303, %r356, 2;
	setp.eq.s32 	%p148, %r303, 0;
	mov.f64 	%fd1304, 0d0000000000000000;
	sub.f64 	%fd1305, %fd1304, %fd1303;
	selp.f64 	%fd1306, %fd1303, %fd1305, %p148;
	ld.global.f64 	%fd1307, [%rd8+24];
	cvt.rzi.s32.f64 	%r304, %fd1307;
	mul.wide.s32 	%rd116, %r304, 8;
	add.s64 	%rd117, %rd2, %rd116;
	ld.global.f64 	%fd251, [%rd117+40];
	neg.f64 	%fd1308, %fd251;
	mul.f64 	%fd252, %fd1306, %fd1308;
	@%p146 bra 	$L__BB4_162;
	mul.f64 	%fd1309, %fd245, 0d3FE45F306DC9C883;
	cvt.rni.s32.f64 	%r357, %fd1309;
	cvt.rn.f64.s32 	%fd1310, %r357;
	fma.rn.f64 	%fd1311, %fd1310, 0dBFF921FB54442D18, %fd245;
	fma.rn.f64 	%fd1312, %fd1310, 0dBC91A62633145C00, %fd1311;
	fma.rn.f64 	%fd1402, %fd1310, 0dB97B839A252049C0, %fd1312;
	setp.ltu.f64 	%p149, %fd246, 0d41E0000000000000;
	@%p149 bra 	$L__BB4_161;
	{ // callseq 1670, 0
	.param .b64 param0;
	st.param.f64 	[param0], %fd245;
	.param .align 16 .b8 retval0[16];
	call.uni (retval0), 
	__internal_trig_reduction_slowpathd, 
	(
	param0
	);
	ld.param.f64 	%fd1402, [retval0];
	ld.param.b32 	%r357, [retval0+8];
	} // callseq 1670
$L__BB4_161:
	add.s32 	%r358, %r357, 1;
	bra.uni 	$L__BB4_163;
$L__BB4_162:
	mov.f64 	%fd1314, 0d0000000000000000;
	mul.rn.f64 	%fd1402, %fd245, %fd1314;
	mov.b32 	%r358, 1;
$L__BB4_163:
	setp.lt.s32 	%p150, %r20, 1;
	shl.b32 	%r307, %r358, 6;
	cvt.u64.u32 	%rd118, %r307;
	and.b64  	%rd119, %rd118, 64;
	add.s64 	%rd121, %rd45, %rd119;
	mul.rn.f64 	%fd1315, %fd1402, %fd1402;
	and.b32  	%r308, %r358, 1;
	setp.eq.b32 	%p151, %r308, 1;
	selp.f64 	%fd1316, 0dBDA8FF8320FD8164, 0d3DE5DB65F9785EBA, %p151;
	ld.global.nc.v2.f64 	{%fd1317, %fd1318}, [%rd121];
	fma.rn.f64 	%fd1319, %fd1316, %fd1315, %fd1317;
	fma.rn.f64 	%fd1320, %fd1319, %fd1315, %fd1318;
	ld.global.nc.v2.f64 	{%fd1321, %fd1322}, [%rd121+16];
	fma.rn.f64 	%fd1323, %fd1320, %fd1315, %fd1321;
	fma.rn.f64 	%fd1324, %fd1323, %fd1315, %fd1322;
	ld.global.nc.v2.f64 	{%fd1325, %fd1326}, [%rd121+32];
	fma.rn.f64 	%fd1327, %fd1324, %fd1315, %fd1325;
	fma.rn.f64 	%fd1328, %fd1327, %fd1315, %fd1326;
	fma.rn.f64 	%fd1329, %fd1328, %fd1402, %fd1402;
	fma.rn.f64 	%fd1330, %fd1328, %fd1315, 0d3FF0000000000000;
	selp.f64 	%fd1331, %fd1330, %fd1329, %p151;
	and.b32  	%r309, %r358, 2;
	setp.eq.s32 	%p152, %r309, 0;
	mov.f64 	%fd1332, 0d0000000000000000;
	sub.f64 	%fd1333, %fd1332, %fd1331;
	selp.f64 	%fd1334, %fd1331, %fd1333, %p152;
	mul.f64 	%fd258, %fd251, %fd1334;
	@%p150 bra 	$L__BB4_172;
	ld.local.f64 	%fd1403, [%rd3+8];
	mov.b32 	%r359, 0;
$L__BB4_165:
	mul.lo.s32 	%r311, %r359, 6;
	mul.wide.u32 	%rd122, %r311, 8;
	add.s64 	%rd10, %rd1, %rd122;
	ld.global.f64 	%fd1335, [%rd10+32];
	setp.leu.f64 	%p153, %fd1403, %fd1335;
	@%p153 bra 	$L__BB4_171;
	ld.global.f64 	%fd1336, [%rd10+40];
	setp.geu.f64 	%p154, %fd1403, %fd1336;
	@%p154 bra 	$L__BB4_171;
	ld.global.f64 	%fd1337, [%rd10];
	setp.leu.f64 	%p155, %fd252, %fd1337;
	@%p155 bra 	$L__BB4_171;
	ld.global.f64 	%fd1338, [%rd10+8];
	setp.geu.f64 	%p156, %fd252, %fd1338;
	@%p156 bra 	$L__BB4_171;
	ld.global.f64 	%fd1339, [%rd10+16];
	setp.leu.f64 	%p157, %fd258, %fd1339;
	@%p157 bra 	$L__BB4_171;
	ld.global.f64 	%fd1340, [%rd10+24];
	setp.lt.f64 	%p158, %fd258, %fd1340;
	mov.b32 	%r362, 1;
	@%p158 bra 	$L__BB4_174;
$L__BB4_171:
	add.s32 	%r359, %r359, 1;
	setp.ne.s32 	%p159, %r359, %r20;
	mov.b32 	%r362, 0;
	@%p159 bra 	$L__BB4_165;
$L__BB4_172:
	mov.u32 	%r109, %r362;
	setp.eq.s32 	%p160, %r109, 0;
	mov.b32 	%r362, 0;
	@%p160 bra 	$L__BB4_175;
	ld.local.f64 	%fd1403, [%rd3+8];
	mov.u32 	%r362, %r109;
$L__BB4_174:
	shl.b32 	%r315, %r363, 3;
	mul.wide.s32 	%rd123, %r315, 8;
	add.s64 	%rd124, %rd6, %rd123;
	st.global.f64 	[%rd124], %fd252;
	st.global.f64 	[%rd124+8], %fd258;
	st.global.f64 	[%rd124+16], %fd1403;
	ld.global.f64 	%fd1341, [%rd8+24];
	st.global.f64 	[%rd124+24], %fd1341;
	st.global.f64 	[%rd124+32], %fd1399;
	add.s32 	%r363, %r363, 1;
$L__BB4_175:
	add.s32 	%r324, %r324, 1;
	ld.global.u32 	%r316, [%rd4+4];
	setp.lt.s32 	%p161, %r324, %r316;
	@%p161 bra 	$L__BB4_30;
$L__BB4_176:
	ld.param.u64 	%rd132, [_Z22ReturnDiffractionSpotsPdS_PiS_S_S0_iS_iS0_S__param_10];
	ld.param.u64 	%rd131, [_Z22ReturnDiffractionSpotsPdS_PiS_S_S0_iS_iS0_S__param_9];
	cvta.to.global.u64 	%rd125, %rd131;
	mul.wide.s32 	%rd126, %r1, 4;
	add.s64 	%rd127, %rd125, %rd126;
	st.global.u32 	[%rd127], %r363;
	mul.lo.s32 	%r317, %r1, 9;
	cvta.to.global.u64 	%rd128, %rd132;
	mul.wide.s32 	%rd129, %r317, 8;
	add.s64 	%rd130, %rd128, %rd129;
	st.global.f64 	[%rd130], %fd81;
	st.global.f64 	[%rd130+8], %fd82;
	st.global.f64 	[%rd130+16], %fd83;
	st.global.f64 	[%rd130+24], %fd84;
	st.global.f64 	[%rd130+32], %fd85;
	st.global.f64 	[%rd130+40], %fd86;
	st.global.f64 	[%rd130+48], %fd87;
	st.global.f64 	[%rd130+56], %fd88;
	st.global.f64 	[%rd130+64], %fd89;
$L__BB4_177:
	ret;

}
	// .globl	_Z16MakeOrientationsPdPiS0_S_S0_i
.visible .entry _Z16MakeOrientationsPdPiS0_S_S0_i(
	.param .u64 .ptr .align 1 _Z16MakeOrientationsPdPiS0_S_S0_i_param_0,
	.param .u64 .ptr .align 1 _Z16MakeOrientationsPdPiS0_S_S0_i_param_1,
	.param .u64 .ptr .align 1 _Z16MakeOrientationsPdPiS0_S_S0_i_param_2,
	.param .u64 .ptr .align 1 _Z16MakeOrientationsPdPiS0_S_S0_i_param_3,
	.param .u64 .ptr .align 1 _Z16MakeOrientationsPdPiS0_S_S0_i_param_4,
	.param .u32 _Z16MakeOrientationsPdPiS0_S_S0_i_param_5
)
{
	.reg .pred 	%p<53>;
	.reg .b32 	%r<55>;
	.reg .b64 	%rd<19>;
	.reg .b64 	%fd<58>;

	ld.param.u64 	%rd4, [_Z16MakeOrientationsPdPiS0_S_S0_i_param_0];
	ld.param.u64 	%rd7, [_Z16MakeOrientationsPdPiS0_S_S0_i_param_1];
	ld.param.u64 	%rd5, [_Z16MakeOrientationsPdPiS0_S_S0_i_param_2];
	ld.param.u64 	%rd8, [_Z16MakeOrientationsPdPiS0_S_S0_i_param_3];
	ld.param.u64 	%rd6, [_Z16MakeOrientationsPdPiS0_S_S0_i_param_4];
	ld.param.u32 	%r18, [_Z16MakeOrientationsPdPiS0_S_S0_i_param_5];
	cvta.to.global.u64 	%rd1, %rd8;
	cvta.to.global.u64 	%rd2, %rd7;
	mov.u32 	%r19, %ctaid.x;
	mov.u32 	%r20, %ntid.x;
	mov.u32 	%r21, %tid.x;
	mad.lo.s32 	%r1, %r19, %r20, %r21;
	setp.ge.s32 	%p4, %r1, %r18;
	@%p4 bra 	$L__BB5_36;
	cvta.to.global.u64 	%rd9, %rd4;
	shl.b32 	%r23, %r1, 4;
	mul.wide.s32 	%rd10, %r23, 8;
	add.s64 	%rd11, %rd9, %rd10;
	ld.global.f64 	%fd1, [%rd11+56];
	ld.global.f64 	%fd2, [%rd11+72];
	ld.global.f64 	%fd3, [%rd11+80];
	ld.global.f64 	%fd4, [%rd11+96];
	ld.global.f64 	%fd13, [%rd11+48];
	cvt.rzi.s32.f64 	%r2, %fd13;
	mov.b32 	%r50, 0;
	bra.uni 	$L__BB5_6;
$L__BB5_2:
	ld.global.u32 	%r25, [%rd3+28];
	setp.eq.s32 	%p6, %r25, %r2;
	@%p6 bra 	$L__BB5_9;
	ld.global.u32 	%r26, [%rd3+44];
	setp.eq.s32 	%p7, %r26, %r2;
	@%p7 bra 	$L__BB5_8;
	ld.global.u32 	%r27, [%rd3+60];
	setp.eq.s32 	%p8, %r27, %r2;
	@%p8 bra 	$L__BB5_7;
	add.s32 	%r50, %r50, 4;
	setp.eq.s32 	%p9, %r50, 500;
	@%p9 bra 	$L__BB5_11;
$L__BB5_6:
	shl.b32 	%r51, %r50, 2;
	mul.wide.u32 	%rd12, %r51, 4;
	add.s64 	%rd3, %rd2, %rd12;
	ld.global.u32 	%r24, [%rd3+12];
	setp.eq.s32 	%p5, %r24, %r2;
	@%p5 bra 	$L__BB5_10;
	bra.uni 	$L__BB5_2;
$L__BB5_7:
	add.s32 	%r51, %r51, 12;
	bra.uni 	$L__BB5_10;
$L__BB5_8:
	add.s32 	%r51, %r51, 8;
	bra.uni 	$L__BB5_10;
$L__BB5_9:
	add.s32 	%r51, %r51, 4;
$L__BB5_10:
	mul.wide.u32 	%rd13, %r51, 4;
	add.s64 	%rd14, %rd2, %rd13;
	ld.global.u32 	%r29, [%rd14];
	abs.s32 	%r14, %r29;
	ld.global.u32 	%r30, [%rd14+4];
	abs.s32 	%r13, %r30;
	ld.global.u32 	%r31, [%rd14+8];
	abs.s32 	%r15, %r31;
$L__BB5_11:
	ld.global.f64 	%fd5, [%rd1+4128];
	setp.eq.s32 	%p10, %r14, 0;
	selp.u32 	%r32, 1, 0, %p10;
	setp.eq.s32 	%p11, %r13, 0;
	selp.b32 	%r33, 2, 1, %p10;
	selp.b32 	%r34, %r33, %r32, %p11;
	setp.eq.s32 	%p1, %r15, 0;
	selp.u32 	%r35, 1, 0, %p1;
	add.s32 	%r16, %r34, %r35;
	setp.eq.s32 	%p12, %r16, 3;
	mov.f64 	%fd14, 0d0000000000000000;
	mov.f64 	%fd56, 0d4076800000000000;
	mov.f64 	%fd57, %fd14;
	@%p12 bra 	$L__BB5_35;
	cvta.to.global.u64 	%rd15, %rd5;
	ld.global.u32 	%r17, [%rd15];
	add.s32 	%r36, %r17, -1;
	setp.lt.u32 	%p13, %r36, 2;
	mov.f64 	%fd57, %fd56;
	@%p13 bra 	$L__BB5_35;
	add.s32 	%r37, %r17, -3;
	setp.gt.u32 	%p14, %r37, 12;
	@%p14 bra 	$L__BB5_18;
	setp.ne.s32 	%p41, %r16, 2;
	mov.f64 	%fd57, %fd56;
	@%p41 bra 	$L__BB5_35;
	ld.global.f64 	%fd27, [%rd1+4136];
	setp.eq.f64 	%p42, %fd5, 0d4056800000000000;
	setp.eq.f64 	%p43, %fd27, 0d4056800000000000;
	and.pred  	%p44, %p42, %p43;
	setp.ne.s32 	%p45, %r15, 0;
	and.pred  	%p46, %p44, %p45;
	mov.f64 	%fd57, 0d4066800000000000;
	@%p46 bra 	$L__BB5_35;
	ld.global.f64 	%fd30, [%rd1+4144];
	setp.eq.f64 	%p47, %fd5, 0d4056800000000000;
	setp.eq.f64 	%p48, %fd30, 0d4056800000000000;
	and.pred  	%p2, %p47, %p48;
	setp.ne.s32 	%p49, %r14, 0;
	and.pred  	%p50, %p2, %p49;
	@%p50 bra 	$L__BB5_35;
	setp.ne.s32 	%p51, %r13, 0;
	selp.f64 	%fd32, 0d4066800000000000, 0d4076800000000000, %p51;
	selp.f64 	%fd57, %fd32, 0d4076800000000000, %p2;
	bra.uni 	$L__BB5_35;
$L__BB5_18:
	add.s32 	%r38, %r17, -16;
	setp.gt.u32 	%p15, %r38, 58;
	@%p15 bra 	$L__BB5_20;
	setp.eq.s32 	%p40, %r16, 2;
	selp.f64 	%fd57, 0d4066800000000000, 0d4076800000000000, %p40;
	bra.uni 	$L__BB5_35;
$L__BB5_20:
	add.s32 	%r39, %r17, -75;
	setp.gt.u32 	%p16, %r39, 67;
	@%p16 bra 	$L__BB5_26;
	mov.pred 	%p52, 0;
	setp.eq.s32 	%p34, %r16, 0;
	mov.f64 	%fd57, %fd56;
	@%p34 bra 	$L__BB5_35;
	setp.ne.s32 	%p35, %r16, 1;
	@%p35 bra 	$L__BB5_24;
	mov.pred 	%p52, %p1;
$L__BB5_24:
	setp.eq.s32 	%p36, %r14, %r13;
	and.pred  	%p37, %p52, %p36;
	mov.f64 	%fd57, 0d4066800000000000;
	@%p37 bra 	$L__BB5_35;
	setp.eq.s32 	%p38, %r15, 0;
	setp.eq.s32 	%p39, %r16, 2;
	selp.f64 	%fd24, 0d4066800000000000, 0d4056800000000000, %p38;
	selp.f64 	%fd57, %fd24, 0d4076800000000000, %p39;
	bra.uni 	$L__BB5_35;
$L__BB5_26:
	add.s32 	%r40, %r17, -143;
	setp.gt.u32 	%p17, %r40, 24;
	@%p17 bra 	$L__BB5_28;
	setp.eq.s32 	%p31, %r15, 0;
	setp.ne.s32 	%p32, %r16, 2;
	selp.f64 	%fd21, 0d4076800000000000, 0d405E000000000000, %p32;
	selp.f64 	%fd57, 0d4076800000000000, %fd21, %p31;
	bra.uni 	$L__BB5_35;
$L__BB5_28:
	add.s32 	%r41, %r17, -168;
	setp.gt.u32 	%p18, %r41, 26;
	@%p18 bra 	$L__BB5_30;
	setp.eq.s32 	%p29, %r16, 2;
	setp.ne.s32 	%p30, %r15, 0;
	selp.f64 	%fd20, 0d404E000000000000, 0d4076800000000000, %p30;
	selp.f64 	%fd57, %fd20, 0d4076800000000000, %p29;
	bra.uni 	$L__BB5_35;
$L__BB5_30:
	add.s32 	%r42, %r17, -195;
	setp.gt.u32 	%p19, %r42, 35;
	@%p19 bra 	$L__BB5_34;
	mov.f64 	%fd57, 0d4056800000000000;
	setp.eq.s32 	%p20, %r16, 2;
	@%p20 bra 	$L__BB5_35;
	setp.ne.s32 	%p21, %r16, 1;
	@%p21 bra 	$L__BB5_37;
	setp.eq.s32 	%p22, %r14, %r13;
	setp.eq.s32 	%p23, %r13, %r15;
	or.pred  	%p24, %p22, %p23;
	setp.eq.s32 	%p25, %r14, %r15;
	or.pred  	%p26, %p24, %p25;
	mov.f64 	%fd57, 0d4066800000000000;
	@%p26 bra 	$L__BB5_35;
$L__BB5_34:
	mov.f64 	%fd57, %fd14;
$L__BB5_35:
	cvt.rzi.s32.f64 	%r43, %fd57;
	cvt.rn.f64.s32 	%fd33, %r43;
	ld.global.f64 	%fd34, [%rd1+32];
	div.rn.f64 	%fd35, %fd33, %fd34;
	cvt.rzi.s32.f64 	%r44, %fd35;
	mul.lo.s32 	%r45, %r1, 3;
	cvta.to.global.u64 	%rd16, %rd6;
	mul.wide.s32 	%rd17, %r45, 4;
	add.s64 	%rd18, %rd16, %rd17;
	st.global.u32 	[%rd18], %r44;
	add.f64 	%fd36, %fd3, %fd3;
	sub.f64 	%fd37, %fd4, %fd1;
	mul.f64 	%fd38, %fd36, %fd37;
	mul.f64 	%fd39, %fd3, %fd3;
	fma.rn.f64 	%fd40, %fd2, %fd2, %fd39;
	mul.f64 	%fd41, %fd40, 0dC010000000000000;
	mul.f64 	%fd42, %fd37, %fd37;
	ld.global.f64 	%fd43, [%rd1+8];
	mul.f64 	%fd44, %fd43, %fd43;
	sub.f64 	%fd45, %fd42, %fd44;
	mul.f64 	%fd46, %fd41, %fd45;
	fma.rn.f64 	%fd47, %fd38, %fd38, %fd46;
	sqrt.rn.f64 	%fd48, %fd47;
	sub.f64 	%fd49, %fd48, %fd38;
	add.f64 	%fd50, %fd40, %fd40;
	div.rn.f64 	%fd51, %fd49, %fd50;
	add.f64 	%fd52, %fd51, 0d4034000000000000;
	mul.f64 	%fd53, %fd2, %fd52;
	ld.global.f64 	%fd54, [%rd1+24];
	div.rn.f64 	%fd55, %fd53, %fd54;
	cvt.rzi.s32.f64 	%r46, %fd55;
	st.global.u32 	[%rd18+4], %r46;
	mul.lo.s32 	%r47, %r46, %r44;
	shl.b32 	%r48, %r47, 1;
	add.s32 	%r49, %r48, %r44;
	st.global.u32 	[%rd18+8], %r49;
$L__BB5_36:
	ret;
$L__BB5_37:
	setp.eq.s32 	%p27, %r14, %r13;
	setp.eq.s32 	%p28, %r13, %r15;
	selp.f64 	%fd19, 0d405E000000000000, 0d4076800000000000, %p28;
	selp.f64 	%fd57, %fd19, 0d4076800000000000, %p27;
	bra.uni 	$L__BB5_35;

}
	// .globl	_Z14FriedelFindingPiPdS0_S_S_S0_S0_S_
.visible .entry _Z14FriedelFindingPiPdS0_S_S_S0_S0_S_(
	.param .u64 .ptr .align 1 _Z14FriedelFindingPiPdS0_S_S_S0_S0_S__param_0,
	.param .u64 .ptr .align 1 _Z14FriedelFindingPiPdS0_S_S_S0_S0_S__param_1,
	.param .u64 .ptr .align 1 _Z14FriedelFindingPiPdS0_S_S_S0_S0_S__param_2,
	.param .u64 .ptr .align 1 _Z14FriedelFindingPiPdS0_S_S_S0_S0_S__param_3,
	.param .u64 .ptr .align 1 _Z14FriedelFindingPiPdS0_S_S_S0_S0_S__param_4,
	.param .u64 .ptr .align 1 _Z14FriedelFindingPiPdS0_S_S_S0_S0_S__param_5,
	.param .u64 .ptr .align 1 _Z14FriedelFindingPiPdS0_S_S_S0_S0_S__param_6,
	.param .u64 .ptr .align 1 _Z14FriedelFindingPiPdS0_S_S_S0_S0_S__param_7
)
{
	.local .align 8 .b8 	__local_depot6[8];
	.reg .b64 	%SP;
	.reg .b64 	%SPL;
	.reg .pred 	%p<271>;
	.reg .b32 	%r<408>;
	.reg .b64 	%rd<128>;
	.reg .b64 	%fd<2030>;

	mov.u64 	%SPL, __local_depot6;
	cvta.local.u64 	%SP, %SPL;
	ld.param.u64 	%rd12, [_Z14FriedelFindingPiPdS0_S_S_S0_S0_S__param_0];
	ld.param.u64 	%rd15, [_Z14FriedelFindingPiPdS0_S_S_S0_S0_S__param_1];
	ld.param.u64 	%rd16, [_Z14FriedelFindingPiPdS0_S_S_S0_S0_S__param_2];
	ld.param.u64 	%rd17, [_Z14FriedelFindingPiPdS0_S_S_S0_S0_S__param_3];
	ld.param.u64 	%rd13, [_Z14FriedelFindingPiPdS0_S_S_S0_S0_S__param_4];
	ld.param.u64 	%rd18, [_Z14FriedelFindingPiPdS0_S_S_S0_S0_S__param_5];
	ld.param.u64 	%rd19, [_Z14FriedelFindingPiPdS0_S_S_S0_S0_S__param_6];
	cvta.to.global.u64 	%rd1, %rd19;
	cvta.to.global.u64 	%rd2, %rd16;
	cvta.to.global.u64 	%rd3, %rd18;
	cvta.to.global.u64 	%rd4, %rd15;
	cvta.to.global.u64 	%rd5, %rd17;
	mov.u32 	%r145, %ctaid.x;
	mov.u32 	%r146, %ntid.x;
	mov.u32 	%r147, %tid.x;
	mad.lo.s32 	%r1, %r145, %r146, %r147;
	ld.global.u32 	%r148, [%rd5+8];
	setp.ge.s32 	%p14, %r1, %r148;
	@%p14 bra 	$L__BB6_243;
	cvta.to.global.u64 	%rd20, %rd12;
	mul.wide.s32 	%rd21, %r1, 4;
	add.s64 	%rd22, %rd20, %rd21;
	ld.global.u32 	%r2, [%rd22];
	ld.global.u32 	%r370, [%rd5];
	setp.lt.s32 	%p15, %r370, 1;
	@%p15 bra 	$L__BB6_5;
	cvt.rn.f64.s32 	%fd1, %r2;
	mov.b32 	%r357, 0;
$L__BB6_3:
	mul.lo.s32 	%r150, %r357, 9;
	mul.wide.u32 	%rd23, %r150, 8;
	add.s64 	%rd6, %rd4, %rd23;
	ld.global.f64 	%fd442, [%rd6+32];
	setp.eq.f64 	%p16, %fd442, %fd1;
	@%p16 bra 	$L__BB6_6;
	add.s32 	%r357, %r357, 1;
	setp.ne.s32 	%p17, %r357, %r370;
	@%p17 bra 	$L__BB6_3;
$L__BB6_5:
	add.u64 	%rd24, %SP, 0;
	add.u64 	%rd25, %SPL, 0;
	st.local.v2.u32 	[%rd25], {%r2, %r370};
	mov.u64 	%rd26, $str$2;
	cvta.global.u64 	%rd27, %rd26;
	{ // callseq 1671, 0
	.param .b64 param0;
	st.param.b64 	[param0], %rd27;
	.param .b64 param1;
	st.param.b64 	[param1], %rd24;
	.param .b32 retval0;
	call.uni (retval0), 
	vprintf, 
	(
	param0, 
	param1
	);
	ld.param.b32 	%r151, [retval0];
	} // callseq 1671
	bra.uni 	$L__BB6_243;
$L__BB6_6:
	ld.global.f64 	%fd2, [%rd6+24];
	cvta.to.global.u64 	%rd28, %rd13;
	ld.global.u32 	%r153, [%rd28+8];
	setp.ne.s32 	%p18, %r153, 1;
	@%p18 bra 	$L__BB6_162;
	ld.global.f64 	%fd3, [%rd6];
	ld.global.f64 	%fd4, [%rd6+8];
	ld.global.f64 	%fd5, [%rd6+56];
	ld.global.f64 	%fd6, [%rd6+48];
	ld.global.f64 	%fd7, [%rd6+16];
	ld.global.f64 	%fd915, [%rd6+40];
	cvt.rzi.s32.f64 	%r6, %fd915;
	mul.wide.s32 	%rd69, %r6, 8;
	add.s64 	%rd70, %rd3, %rd69;
	ld.global.f64 	%fd8, [%rd70+40];
	ld.global.f64 	%fd9, [%rd3+8];
	ld.global.f64 	%fd10, [%rd3+16];
	ld.global.f64 	%fd11, [%rd3+4040];
	ld.global.f64 	%fd12, [%rd3+4064];
	setp.leu.f64 	%p101, %fd6, 0d4056800000000000;
	@%p101 bra 	$L__BB6_9;
	mov.f64 	%fd920, 0d4066800000000000;
	sub.f64 	%fd1915, %fd920, %fd6;
	bra.uni 	$L__BB6_12;
$L__BB6_9:
	setp.geu.f64 	%p102, %fd6, 0dC056800000000000;
	@%p102 bra 	$L__BB6_11;
	abs.f64 	%fd918, %fd6;
	mov.f64 	%fd919, 0d4066800000000000;
	sub.f64 	%fd1915, %fd919, %fd918;
	bra.uni 	$L__BB6_12;
$L__BB6_11:
	abs.f64 	%fd916, %fd6;
	mov.f64 	%fd917, 0d4056800000000000;
	sub.f64 	%fd1915, %fd917, %fd916;
$L__BB6_12:
	mul.f64 	%fd17, %fd5, 0d3F91DF46A2529D3A;
	abs.f64 	%fd18, %fd17;
	setp.neu.f64 	%p103, %fd18, 0d7FF0000000000000;
	@%p103 bra 	$L__BB6_14;
	mov.f64 	%fd926, 0d0000000000000000;
	mul.rn.f64 	%fd1917, %fd17, %fd926;
	mov.pred 	%p266, -1;
	bra.uni 	$L__BB6_17;
$L__BB6_14:
	mul.f64 	%fd921, %fd17, 0d3FE45F306DC9C883;
	cvt.rni.s32.f64 	%r358, %fd921;
	cvt.rn.f64.s32 	%fd922, %r358;
	fma.rn.f64 	%fd923, %fd922, 0dBFF921FB54442D18, %fd17;
	fma.rn.f64 	%fd924, %fd922, 0dBC91A62633145C00, %fd923;
	fma.rn.f64 	%fd1917, %fd922, 0dB97B839A252049C0, %fd924;
	setp.ltu.f64 	%p104, %fd18, 0d41E0000000000000;
	@%p104 bra 	$L__BB6_16;
	{ // callseq 1680, 0
	.param .b64 param0;
	st.param.f64 	[param0], %fd17;
	.param .align 16 .b8 retval0[16];
	call.uni (retval0), 
	__internal_trig_reduction_slowpathd, 
	(
	param0
	);
	ld.param.f64 	%fd1917, [retval0];
	ld.param.b32 	%r358, [retval0+8];
	} // callseq 1680
$L__BB6_16:
	and.b32  	%r218, %r358, 1;
	setp.eq.b32 	%p105, %r218, 1;
	not.pred 	%p266, %p105;
$L__BB6_17:
	mul.f64 	%fd927, %fd1917, %fd1917;
	fma.rn.f64 	%fd928, %fd927, 0d3EE48DAC2799BCB9, 0dBEF9757C5B27EBB1;
	fma.rn.f64 	%fd929, %fd928, %fd927, 0d3F0980E90FD91E04;
	fma.rn.f64 	%fd930, %fd929, %fd927, 0dBEFAE2B0417D7E1D;
	fma.rn.f64 	%fd931, %fd930, %fd927, 0d3F119F5341BFBA57;
	fma.rn.f64 	%fd932, %fd931, %fd927, 0d3F15E791A00F6919;
	fma.rn.f64 	%fd933, %fd932, %fd927, 0d3F2FF2E7FADEC73A;
	fma.rn.f64 	%fd934, %fd933, %fd927, 0d3F434BC1B206DA62;
	fma.rn.f64 	%fd935, %fd934, %fd927, 0d3F57DB18EF2F83F9;
	fma.rn.f64 	%fd936, %fd935, %fd927, 0d3F6D6D2E7AE49FBC;
	fma.rn.f64 	%fd937, %fd936, %fd927, 0d3F8226E3A816A776;
	fma.rn.f64 	%fd938, %fd937, %fd927, 0d3F9664F485D25660;
	fma.rn.f64 	%fd939, %fd938, %fd927, 0d3FABA1BA1BABF31D;
	fma.rn.f64 	%fd940, %fd939, %fd927, 0d3FC11111111105D2;
	fma.rn.f64 	%fd941, %fd940, %fd927, 0d3FD555555555555E;
	mul.f64 	%fd24, %fd927, %fd941;
	fma.rn.f64 	%fd1918, %fd24, %fd1917, %fd1917;
	@%p266 bra 	$L__BB6_19;
	sub.f64 	%fd942, %fd1918, %fd1917;
	neg.f64 	%fd943, %fd942;
	fma.rn.f64 	%fd944, %fd24, %fd1917, %fd943;
	rcp.approx.ftz.f64 	%fd945, %fd1918;
	neg.f64 	%fd946, %fd1918;
	fma.rn.f64 	%fd947, %fd946, %fd945, 0d3FF0000000000000;
	fma.rn.f64 	%fd948, %fd947, %fd947, %fd947;
	fma.rn.f64 	%fd949, %fd948, %fd945, %fd945;
	neg.f64 	%fd950, %fd949;
	fma.rn.f64 	%fd951, %fd1918, %fd950, 0d3FF0000000000000;
	fma.rn.f64 	%fd952, %fd950, %fd944, %fd951;
	fma.rn.f64 	%fd1918, %fd952, %fd950, %fd950;
$L__BB6_19:
	mul.f64 	%fd28, %fd9, %fd1918;
	mul.f64 	%fd29, %fd1915, 0d3F91DF46A2529D3A;
	abs.f64 	%fd30, %fd29;
	setp.neu.f64 	%p107, %fd30, 0d7FF0000000000000;
	@%p107 bra 	$L__BB6_21;
	mov.f64 	%fd958, 0d0000000000000000;
	mul.rn.f64 	%fd1919, %fd29, %fd958;
	mov.b32 	%r359, 0;
	bra.uni 	$L__BB6_23;
$L__BB6_21:
	mul.f64 	%fd953, %fd29, 0d3FE45F306DC9C883;
	cvt.rni.s32.f64 	%r359, %fd953;
	cvt.rn.f64.s32 	%fd954, %r359;
	fma.rn.f64 	%fd955, %fd954, 0dBFF921FB54442D18, %fd29;
	fma.rn.f64 	%fd956, %fd954, 0dBC91A62633145C00, %fd955;
	fma.rn.f64 	%fd1919, %fd954, 0dB97B839A252049C0, %fd956;
	setp.ltu.f64 	%p108, %fd30, 0d41E0000000000000;
	@%p108 bra 	$L__BB6_23;
	{ // callseq 1681, 0
	.param .b64 param0;
	st.param.f64 	[param0], %fd29;
	.param .align 16 .b8 retval0[16];
	call.uni (retval0), 
	__internal_trig_reduction_slowpathd, 
	(
	param0
	);
	ld.param.f64 	%fd1919, [retval0];
	ld.param.b32 	%r359, [retval0+8];
	} // callseq 1681
$L__BB6_23:
	shl.b32 	%r221, %r359, 6;
	cvt.u64.u32 	%rd71, %r221;
	and.b64  	%rd72, %rd71, 64;
	mov.u64 	%rd73, __cudart_sin_cos_coeffs;
	add.s64 	%rd74, %rd73, %rd72;
	mul.rn.f64 	%fd959, %fd1919, %fd1919;
	and.b32  	%r222, %r359, 1;
	setp.eq.b32 	%p109, %r222, 1;
	selp.f64 	%fd960, 0dBDA8FF8320FD8164, 0d3DE5DB65F9785EBA, %p109;
	ld.global.nc.v2.f64 	{%fd961, %fd962}, [%rd74];
	fma.rn.f64 	%fd963, %fd960, %fd959, %fd961;
	fma.rn.f64 	%fd964, %fd963, %fd959, %fd962;
	ld.global.nc.v2.f64 	{%fd965, %fd966}, [%rd74+16];
	fma.rn.f64 	%fd967, %fd964, %fd959, %fd965;
	fma.rn.f64 	%fd968, %fd967, %fd959, %fd966;
	ld.global.nc.v2.f64 	{%fd969, %fd970}, [%rd74+32];
	fma.rn.f64 	%fd971, %fd968, %fd959, %fd969;
	fma.rn.f64 	%fd972, %fd971, %fd959, %fd970;
	fma.rn.f64 	%fd973, %fd972, %fd1919, %fd1919;
	fma.rn.f64 	%fd974, %fd972, %fd959, 0d3FF0000000000000;
	selp.f64 	%fd975, %fd974, %fd973, %p109;
	and.b32  	%r223, %r359, 2;
	setp.eq.s32 	%p110, %r223, 0;
	mov.f64 	%fd976, 0d0000000000000000;
	sub.f64 	%fd977, %fd976, %fd975;
	selp.f64 	%fd978, %fd975, %fd977, %p110;
	add.f64 	%fd979, %fd28, %fd28;
	fma.rn.f64 	%fd35, %fd979, %fd978, %fd10;
	div.rn.f64 	%fd980, %fd35, %fd8;
	mov.f64 	%fd981, 0d3FF0000000000000;
	sub.f64 	%fd36, %fd981, %fd980;
	{
	.reg .b32 %temp; 
	mov.b64 	{%temp, %r13}, %fd36;
	}
	abs.f64 	%fd37, %fd36;
	{
	.reg .b32 %temp; 
	mov.b64 	{%temp, %r224}, %fd37;
	}
	setp.gt.s32 	%p111, %r224, 1071801957;
	@%p111 bra 	$L__BB6_27;
	mul.f64 	%fd1022, %fd36, %fd36;
	fma.rn.f64 	%fd1023, %fd1022, 0d3FB0066BDC1895E9, 0dBFB3823B180754AF;
	fma.rn.f64 	%fd1024, %fd1023, %fd1022, 0d3FB11E52CC2F79AE;
	fma.rn.f64 	%fd1025, %fd1024, %fd1022, 0dBF924EAF3526861B;
	fma.rn.f64 	%fd1026, %fd1025, %fd1022, 0d3F91DF02A31E6CB7;
	fma.rn.f64 	%fd1027, %fd1026, %fd1022, 0d3F847D18B0EEC6CC;
	fma.rn.f64 	%fd1028, %fd1027, %fd1022, 0d3F8D0AF961BA53B0;
	fma.rn.f64 	%fd1029, %fd1028, %fd1022, 0d3F91BF7734CF1C48;
	fma.rn.f64 	%fd1030, %fd1029, %fd1022, 0d3F96E91483144EF7;
	fma.rn.f64 	%fd1031, %fd1030, %fd1022, 0d3F9F1C6E0A4F9F81;
	fma.rn.f64 	%fd1032, %fd1031, %fd1022, 0d3FA6DB6DC27FA92B;
	fma.rn.f64 	%fd1033, %fd1032, %fd1022, 0d3FB333333320F91B;
	fma.rn.f64 	%fd1034, %fd1033, %fd1022, 0d3FC5555555555F4D;
	mul.f64 	%fd1035, %fd1022, %fd1034;
	fma.rn.f64 	%fd38, %fd1035, %fd37, %fd37;
	setp.gt.s32 	%p115, %r13, -1;
	@%p115 bra 	$L__BB6_26;
	mov.f64 	%fd1040, 0d3C91A62633145C07;
	add.rn.f64 	%fd1041, %fd38, %fd1040;
	mov.f64 	%fd1042, 0d3FF921FB54442D18;
	add.rn.f64 	%fd1920, %fd1042, %fd1041;
	bra.uni 	$L__BB6_28;
$L__BB6_26:
	mov.f64 	%fd1036, 0dBC91A62633145C07;
	add.rn.f64 	%fd1037, %fd38, %fd1036;
	neg.f64 	%fd1038, %fd1037;
	mov.f64 	%fd1039, 0d3FF921FB54442D18;
	add.rn.f64 	%fd1920, %fd1039, %fd1038;
	bra.uni 	$L__BB6_28;
$L__BB6_27:
	mov.f64 	%fd982, 0d3FF0000000000000;
	sub.f64 	%fd983, %fd982, %fd37;
	{
	.reg .b32 %temp; 
	mov.b64 	{%r225, %temp}, %fd983;
	}
	{
	.reg .b32 %temp; 
	mov.b64 	{%temp, %r226}, %fd983;
	}
	add.s32 	%r227, %r226, -1048576;
	mov.b64 	%fd984, {%r225, %r227};
	rsqrt.approx.ftz.f64 	%fd985, %fd984;
	{
	.reg .b32 %temp; 
	mov.b64 	{%r228, %temp}, %fd985;
	}
	{
	.reg .b32 %temp; 
	mov.b64 	{%temp, %r229}, %fd985;
	}
	add.s32 	%r230, %r229, -1048576;
	mov.b64 	%fd986, {%r228, %r230};
	mul.f64 	%fd987, %fd984, %fd985;
	neg.f64 	%fd988, %fd987;
	fma.rn.f64 	%fd989, %fd987, %fd988, %fd984;
	fma.rn.f64 	%fd990, %fd989, %fd986, %fd987;
	neg.f64 	%fd991, %fd990;
	fma.rn.f64 	%fd992, %fd985, %fd991, 0d3FF0000000000000;
	fma.rn.f64 	%fd993, %fd992, %fd986, %fd986;
	fma.rn.f64 	%fd994, %fd990, %fd991, %fd984;
	fma.rn.f64 	%fd995, %fd994, %fd993, %fd990;
	{
	.reg .b32 %temp; 
	mov.b64 	{%r231, %temp}, %fd995;
	}
	{
	.reg .b32 %temp; 
	mov.b64 	{%temp, %r232}, %fd995;
	}
	add.s32 	%r233, %r232, 1048576;
	mov.b64 	%fd996, {%r231, %r233};
	fma.rn.f64 	%fd997, %fd983, 0d3EC715B371155F70, 0dBEBAC2FE66FAAC4B;
	fma.rn.f64 	%fd998, %fd997, %fd983, 0d3ED9A9B88EFCD9B8;
	fma.rn.f64 	%fd999, %fd998, %fd983, 0d3EDD0F40A8A0C4C3;
	fma.rn.f64 	%fd1000, %fd999, %fd983, 0d3EF46D4CFA9E0E1F;
	fma.rn.f64 	%fd1001, %fd1000, %fd983, 0d3F079C168D1E2422;
	fma.rn.f64 	%fd1002, %fd1001, %fd983, 0d3F1C9A88C3BCA540;
	fma.rn.f64 	%fd1003, %fd1002, %fd983, 0d3F31C4E64BD476DF;
	fma.rn.f64 	%fd1004, %fd1003, %fd983, 0d3F46E8BA60009C8F;
	fma.rn.f64 	%fd1005, %fd1004, %fd983, 0d3F5F1C71C62B05A2;
	fma.rn.f64 	%fd1006, %fd1005, %fd983, 0d3F76DB6DB6DC9F2C;
	fma.rn.f64 	%fd1007, %fd1006, %fd983, 0d3F9333333333329C;
	fma.rn.f64 	%fd1008, %fd1007, %fd983, 0d3FB5555555555555;
	setp.lt.s32 	%p112, %r226, 1;
	mov.f64 	%fd1009, 0d0000000000000000;
	mul.rn.f64 	%fd1010, %fd37, %fd1009;
	mul.f64 	%fd1011, %fd983, %fd1008;
	fma.rn.f64 	%fd1012, %fd1011, %fd996, %fd996;
	selp.f64 	%fd1013, %fd1010, %fd1012, %p112;
	setp.lt.s32 	%p113, %r226, 0;
	mov.f64 	%fd1014, 0d7FF0000000000000;
	mul.rn.f64 	%fd1015, %fd1013, %fd1014;
	selp.f64 	%fd1016, %fd1015, %fd1013, %p113;
	setp.lt.s32 	%p114, %r13, 0;
	mov.f64 	%fd1017, 0dBCA1A62633145C07;
	add.rn.f64 	%fd1018, %fd1016, %fd1017;
	neg.f64 	%fd1019, %fd1018;
	mov.f64 	%fd1020, 0d400921FB54442D18;
	add.rn.f64 	%fd1021, %fd1020, %fd1019;
	selp.f64 	%fd1920, %fd1021, %fd1016, %p114;
$L__BB6_28:
	fma.rn.f64 	%fd43, %fd1920, 0d404CA5DC1A63C1F5, 0d3FF0000000000000;
	div.rn.f64 	%fd1043, %fd9, %fd8;
	mov.f64 	%fd1044, 0d3FF0000000000000;
	sub.f64 	%fd44, %fd1044, %fd1043;
	{
	.reg .b32 %temp; 
	mov.b64 	{%temp, %r14}, %fd44;
	}
	abs.f64 	%fd45, %fd44;
	{
	.reg .b32 %temp; 
	mov.b64 	{%temp, %r234}, %fd45;
	}
	setp.gt.s32 	%p116, %r234, 1071801957;
	@%p116 bra 	$L__BB6_32;
	mul.f64 	%fd1085, %fd44, %fd44;
	fma.rn.f64 	%fd1086, %fd1085, 0d3FB0066BDC1895E9, 0dBFB3823B180754AF;
	fma.rn.f64 	%fd1087, %fd1086, %fd1085, 0d3FB11E52CC2F79AE;
	fma.rn.f64 	%fd1088, %fd1087, %fd1085, 0dBF924EAF3526861B;
	fma.rn.f64 	%fd1089, %fd1088, %fd1085, 0d3F91DF02A31E6CB7;
	fma.rn.f64 	%fd1090, %fd1089, %fd1085, 0d3F847D18B0EEC6CC;
	fma.rn.f64 	%fd1091, %fd1090, %fd1085, 0d3F8D0AF961BA53B0;
	fma.rn.f64 	%fd1092, %fd1091, %fd1085, 0d3F91BF7734CF1C48;
	fma.rn.f64 	%fd1093, %fd1092, %fd1085, 0d3F96E91483144EF7;
	fma.rn.f64 	%fd1094, %fd1093, %fd1085, 0d3F9F1C6E0A4F9F81;
	fma.rn.f64 	%fd1095, %fd1094, %fd1085, 0d3FA6DB6DC27FA92B;
	fma.rn.f64 	%fd1096, %fd1095, %fd1085, 0d3FB333333320F91B;
	fma.rn.f64 	%fd1097, %fd1096, %fd1085, 0d3FC5555555555F4D;
	mul.f64 	%fd1098, %fd1085, %fd1097;
	fma.rn.f64 	%fd46, %fd1098, %fd45, %fd45;
	setp.gt.s32 	%p120, %r14, -1;
	@%p120 bra 	$L__BB6_31;
	mov.f64 	%fd1103, 0d3C91A62633145C07;
	add.rn.f64 	%fd1104, %fd46, %fd1103;
	mov.f64 	%fd1105, 0d3FF921FB54442D18;
	add.rn.f64 	%fd1921, %fd1105, %fd1104;
	bra.uni 	$L__BB6_33;
$L__BB6_31:
	mov.f64 	%fd1099, 0dBC91A62633145C07;
	add.rn.f64 	%fd1100, %fd46, %fd1099;
	neg.f64 	%fd1101, %fd1100;
	mov.f64 	%fd1102, 0d3FF921FB54442D18;
	add.rn.f64 	%fd1921, %fd1102, %fd1101;
	bra.uni 	$L__BB6_33;
$L__BB6_32:
	mov.f64 	%fd1045, 0d3FF0000000000000;
	sub.f64 	%fd1046, %fd1045, %fd45;
	{
	.reg .b32 %temp; 
	mov.b64 	{%r235, %temp}, %fd1046;
	}
	{
	.reg .b32 %temp; 
	mov.b64 	{%temp, %r236}, %fd1046;
	}
	add.s32 	%r237, %r236, -1048576;
	mov.b64 	%fd1047, {%r235, %r237};
	rsqrt.approx.ftz.f64 	%fd1048, %fd1047;
	{
	.reg .b32 %temp; 
	mov.b64 	{%r238, %temp}, %fd1048;
	}
	{
	.reg .b32 %temp; 
	mov.b64 	{%temp, %r239}, %fd1048;
	}
	add.s32 	%r240, %r239, -1048576;
	mov.b64 	%fd1049, {%r238, %r240};
	mul.f64 	%fd1050, %fd1047, %fd1048;
	neg.f64 	%fd1051, %fd1050;
	fma.rn.f64 	%fd1052, %fd1050, %fd1051, %fd1047;
	fma.rn.f64 	%fd1053, %fd1052, %fd1049, %fd1050;
	neg.f64 	%fd1054, %fd1053;
	fma.rn.f64 	%fd1055, %fd1048, %fd1054, 0d3FF0000000000000;
	fma.rn.f64 	%fd1056, %fd1055, %fd1049, %fd1049;
	fma.rn.f64 	%fd1057, %fd1053, %fd1054, %fd1047;
	fma.rn.f64 	%fd1058, %fd1057, %fd1056, %fd1053;
	{
	.reg .b32 %temp; 
	mov.b64 	{%r241, %temp}, %fd1058;
	}
	{
	.reg .b32 %temp; 
	mov.b64 	{%temp, %r242}, %fd1058;
	}
	add.s32 	%r243, %r242, 1048576;
	mov.b64 	%fd1059, {%r241, %r243};
	fma.rn.f64 	%fd1060, %fd1046, 0d3EC715B371155F70, 0dBEBAC2FE66FAAC4B;
	fma.rn.f64 	%fd1061, %fd1060, %fd1046, 0d3ED9A9B88EFCD9B8;
	fma.rn.f64 	%fd1062, %fd1061, %fd1046, 0d3EDD0F40A8A0C4C3;
	fma.rn.f64 	%fd1063, %fd1062, %fd1046, 0d3EF46D4CFA9E0E1F;
	fma.rn.f64 	%fd1064, %fd1063, %fd1046, 0d3F079C168D1E2422;
	fma.rn.f64 	%fd1065, %fd1064, %fd1046, 0d3F1C9A88C3BCA540;
	fma.rn.f64 	%fd1066, %fd1065, %fd1046, 0d3F31C4E64BD476DF;
	fma.rn.f64 	%fd1067, %fd1066, %fd1046, 0d3F46E8BA60009C8F;
	fma.rn.f64 	%fd1068, %fd1067, %fd1046, 0d3F5F1C71C62B05A2;
	fma.rn.f64 	%fd1069, %fd1068, %fd1046, 0d3F76DB6DB6DC9F2C;
	fma.rn.f64 	%fd1070, %fd1069, %fd1046, 0d3F9333333333329C;
	fma.rn.f64 	%fd1071, %fd1070, %fd1046, 0d3FB5555555555555;
	setp.lt.s32 	%p117, %r236, 1;
	mov.f64 	%fd1072, 0d0000000000000000;
	mul.rn.f64 	%fd1073, %fd45, %fd1072;
	mul.f64 	%fd1074, %fd1046, %fd1071;
	fma.rn.f64 	%fd1075, %fd1074, %fd1059, %fd1059;
	selp.f64 	%fd1076, %fd1073, %fd1075, %p117;
	setp.lt.s32 	%p118, %r236, 0;
	mov.f64 	%fd1077, 0d7FF0000000000000;
	mul.rn.f64 	%fd1078, %fd1076, %fd1077;
	selp.f64 	%fd1079, %fd1078, %fd1076, %p118;
	setp.lt.s32 	%p119, %r14, 0;
	mov.f64 	%fd1080, 0dBCA1A62633145C07;
	add.rn.f64 	%fd1081, %fd1079, %fd1080;
	neg.f64 	%fd1082, %fd1081;
	mov.f64 	%fd1083, 0d400921FB54442D18;
	add.rn.f64 	%fd1084, %fd1083, %fd1082;
	selp.f64 	%fd1921, %fd1084, %fd1079, %p119;
$L__BB6_33:
	fma.rn.f64 	%fd51, %fd1921, 0d404CA5DC1A63C1F5, 0d3FF0000000000000;
	setp.ltu.f64 	%p121, %fd6, %fd43;
	mov.f64 	%fd1106, 0d4056800000000000;
	sub.f64 	%fd1107, %fd1106, %fd51;
	setp.gtu.f64 	%p122, %fd6, %fd1107;
	or.pred  	%p123, %p121, %p122;
	@%p123 bra 	$L__BB6_35;
	add.f64 	%fd1932, %fd3, %fd9;
	sub.f64 	%fd1931, %fd3, %fd9;
	mul.f64 	%fd1137, %fd35, 0d3FE0000000000000;
	add.f64 	%fd1923, %fd4, %fd1137;
	sub.f64 	%fd1922, %fd4, %fd1137;
	mov.f64 	%fd1926, 0dBFF0000000000000;
	mov.b32 	%r362, 1;
	bra.uni 	$L__BB6_39;
$L__BB6_35:
	add.f64 	%fd57, %fd51, 0d4056800000000000;
	setp.ge.f64 	%p124, %fd6, %fd57;
	mov.f64 	%fd1108, 0d4066800000000000;
	sub.f64 	%fd58, %fd1108, %fd43;
	setp.le.f64 	%p125, %fd6, %fd58;
	and.pred  	%p126, %p125, %p124;
	mov.b32 	%r362, -1;
	@%p126 bra 	$L__BB6_37;
	add.f64 	%fd59, %fd51, 0dC056800000000000;
	setp.ltu.f64 	%p127, %fd6, %fd59;
	neg.f64 	%fd60, %fd43;
	setp.gtu.f64 	%p128, %fd6, %fd60;
	mov.b32 	%r362, 1;
	or.pred  	%p129, %p128, %p127;
	@%p129 bra 	$L__BB6_38;
$L__BB6_37:
	add.f64 	%fd1932, %fd3, %fd9;
	sub.f64 	%fd1931, %fd3, %fd9;
	mul.f64 	%fd1125, %fd35, 0d3FE0000000000000;
	add.f64 	%fd1126, %fd4, %fd1125;
	sub.f64 	%fd1127, %fd4, %fd1125;
	cvt.rn.f64.s32 	%fd1128, %r362;
	mul.f64 	%fd1129, %fd8, %fd8;
	mul.f64 	%fd1130, %fd1127, %fd1127;
	sub.f64 	%fd1131, %fd1129, %fd1130;
	sqrt.rn.f64 	%fd1132, %fd1131;
	mul.f64 	%fd1929, %fd1132, %fd1128;
	mul.f64 	%fd1133, %fd1126, %fd1126;
	sub.f64 	%fd1134, %fd1129, %fd1133;
	sqrt.rn.f64 	%fd1135, %fd1134;
	mul.f64 	%fd1930, %fd1135, %fd1128;
	bra.uni 	$L__BB6_40;
$L__BB6_38:
	add.f64 	%fd65, %fd43, 0dC066800000000000;
	setp.ltu.f64 	%p130, %fd6, %fd65;
	mov.f64 	%fd1110, 0dC056800000000000;
	sub.f64 	%fd1111, %fd1110, %fd51;
	setp.gtu.f64 	%p131, %fd6, %fd1111;
	add.f64 	%fd1932, %fd3, %fd9;
	sub.f64 	%fd1931, %fd3, %fd9;
	mul.f64 	%fd1112, %fd35, 0d3FE0000000000000;
	add.f64 	%fd1923, %fd4, %fd1112;
	sub.f64 	%fd1922, %fd4, %fd1112;
	mov.f64 	%fd1926, 0d3FF0000000000000;
	mov.b32 	%r362, -1;
	or.pred  	%p132, %p130, %p131;
	@%p132 bra 	$L__BB6_41;
$L__BB6_39:
	mul.f64 	%fd1138, %fd8, %fd8;
	mul.f64 	%fd1139, %fd1923, %fd1923;
	sub.f64 	%fd1140, %fd1138, %fd1139;
	sqrt.rn.f64 	%fd1141, %fd1140;
	mul.f64 	%fd1929, %fd1141, %fd1926;
	mul.f64 	%fd1142, %fd1922, %fd1922;
	sub.f64 	%fd1143, %fd1138, %fd1142;
	sqrt.rn.f64 	%fd1144, %fd1143;
	mul.f64 	%fd1930, %fd1144, %fd1926;
$L__BB6_40:
	min.f64 	%fd1932, %fd1932, %fd1929;
	max.f64 	%fd1931, %fd1931, %fd1930;
	cvt.rn.f64.s32 	%fd1933, %r362;
	bra.uni 	$L__BB6_45;
$L__BB6_41:
	setp.gt.f64 	%p133, %fd6, %fd60;
	setp.lt.f64 	%p134, %fd6, %fd43;
	and.pred  	%p135, %p133, %p134;
	mov.f64 	%fd1933, 0d3FF0000000000000;
	@%p135 bra 	$L__BB6_45;
	setp.lt.f64 	%p136, %fd6, %fd65;
	setp.gt.f64 	%p137, %fd6, %fd58;
	or.pred  	%p138, %p136, %p137;
	mov.f64 	%fd1933, 0dBFF0000000000000;
	@%p138 bra 	$L__BB6_45;
	setp.gt.f64 	%p139, %fd6, %fd1107;
	setp.lt.f64 	%p140, %fd6, %fd57;
	and.pred  	%p141, %p139, %p140;
	mov.f64 	%fd1934, 0dBFF0000000000000;
	@%p141 bra 	$L__BB6_46;
	setp.gt.f64 	%p142, %fd6, %fd1111;
	setp.lt.f64 	%p143, %fd6, %fd59;
	mov.f64 	%fd1934, 0d3FF0000000000000;
	mov.f64 	%fd1931, 0d0000000000000000;
	and.pred  	%p144, %p142, %p143;
	mov.f64 	%fd1932, %fd1931;
	mov.f64 	%fd1933, %fd1931;
	@%p144 bra 	$L__BB6_46;
$L__BB6_45:
	mul.f64 	%fd1145, %fd8, %fd8;
	mul.f64 	%fd1146, %fd1931, %fd1931;
	sub.f64 	%fd1147, %fd1145, %fd1146;
	sqrt.rn.f64 	%fd1148, %fd1147;
	mul.f64 	%fd1922, %fd1933, %fd1148;
	mul.f64 	%fd1149, %fd1932, %fd1932;
	sub.f64 	%fd1150, %fd1145, %fd1149;
	sqrt.rn.f64 	%fd1151, %fd1150;
	mul.f64 	%fd1923, %fd1933, %fd1151;
	bra.uni 	$L__BB6_47;
$L__BB6_46:
	mul.f64 	%fd1118, %fd8, %fd8;
	mul.f64 	%fd1119, %fd1922, %fd1922;
	sub.f64 	%fd1120, %fd1118, %fd1119;
	sqrt.rn.f64 	%fd1121, %fd1120;
	mul.f64 	%fd1931, %fd1121, %fd1934;
	mul.f64 	%fd1122, %fd1923, %fd1923;
	sub.f64 	%fd1123, %fd1118, %fd1122;
	sqrt.rn.f64 	%fd1124, %fd1123;
	mul.f64 	%fd1932, %fd1124, %fd1934;
$L__BB6_47:
	sub.f64 	%fd1152, %fd3, %fd1931;
	sub.f64 	%fd1153, %fd4, %fd1922;
	sub.f64 	%fd1154, %fd1931, %fd1152;
	sub.f64 	%fd1155, %fd1153, %fd1922;
	add.f64 	%fd97, %fd3, %fd1154;
	sub.f64 	%fd1156, %fd1155, %fd4;
	mul.f64 	%fd1157, %fd1156, %fd1156;
	fma.rn.f64 	%fd1158, %fd97, %fd97, %fd1157;
	sqrt.rn.f64 	%fd1159, %fd1158;
	div.rn.f64 	%fd98, %fd1156, %fd1159;
	{
	.reg .b32 %temp; 
	mov.b64 	{%temp, %r18}, %fd98;
	}
	abs.f64 	%fd99, %fd98;
	{
	.reg .b32 %temp; 
	mov.b64 	{%temp, %r248}, %fd99;
	}
	setp.gt.s32 	%p145, %r248, 1071801957;
	@%p145 bra 	$L__BB6_51;
	mul.f64 	%fd1200, %fd98, %fd98;
	fma.rn.f64 	%fd1201, %fd1200, 0d3FB0066BDC1895E9, 0dBFB3823B180754AF;
	fma.rn.f64 	%fd1202, %fd1201, %fd1200, 0d3FB11E52CC2F79AE;
	fma.rn.f64 	%fd1203, %fd1202, %fd1200, 0dBF924EAF3526861B;
	fma.rn.f64 	%fd1204, %fd1203, %fd1200, 0d3F91DF02A31E6CB7;
	fma.rn.f64 	%fd1205, %fd1204, %fd1200, 0d3F847D18B0EEC6CC;
	fma.rn.f64 	%fd1206, %fd1205, %fd1200, 0d3F8D0AF961BA53B0;
	fma.rn.f64 	%fd1207, %fd1206, %fd1200, 0d3F91BF7734CF1C48;
	fma.rn.f64 	%fd1208, %fd1207, %fd1200, 0d3F96E91483144EF7;
	fma.rn.f64 	%fd1209, %fd1208, %fd1200, 0d3F9F1C6E0A4F9F81;
	fma.rn.f64 	%fd1210, %fd1209, %fd1200, 0d3FA6DB6DC27FA92B;
	fma.rn.f64 	%fd1211, %fd1210, %fd1200, 0d3FB333333320F91B;
	fma.rn.f64 	%fd1212, %fd1211, %fd1200, 0d3FC5555555555F4D;
	mul.f64 	%fd1213, %fd1200, %fd1212;
	fma.rn.f64 	%fd100, %fd1213, %fd99, %fd99;
	setp.gt.s32 	%p149, %r18, -1;
	@%p149 bra 	$L__BB6_50;
	mov.f64 	%fd1218, 0d3C91A62633145C07;
	add.rn.f64 	%fd1219, %fd100, %fd1218;
	mov.f64 	%fd1220, 0d3FF921FB54442D18;
	add.rn.f64 	%fd1939, %fd1220, %fd1219;
	bra.uni 	$L__BB6_52;
$L__BB6_50:
	mov.f64 	%fd1214, 0dBC91A62633145C07;
	add.rn.f64 	%fd1215, %fd100, %fd1214;
	neg.f64 	%fd1216, %fd1215;
	mov.f64 	%fd1217, 0d3FF921FB54442D18;
	add.rn.f64 	%fd1939, %fd1217, %fd1216;
	bra.uni 	$L__BB6_52;
$L__BB6_51:
	mov.f64 	%fd1160, 0d3FF0000000000000;
	sub.f64 	%fd1161, %fd1160, %fd99;
	{
	.reg .b32 %temp; 
	mov.b64 	{%r249, %temp}, %fd1161;
	}
	{
	.reg .b32 %temp; 
	mov.b64 	{%temp, %r250}, %fd1161;
	}
	add.s32 	%r251, %r250, -1048576;
	mov.b64 	%fd1162, {%r249, %r251};
	rsqrt.approx.ftz.f64 	%fd1163, %fd1162;
	{
	.reg .b32 %temp; 
	mov.b64 	{%r252, %temp}, %fd1163;
	}
	{
	.reg .b32 %temp; 
	mov.b64 	{%temp, %r253}, %fd1163;
	}
	add.s32 	%r254, %r253, -1048576;
	mov.b64 	%fd1164, {%r252, %r254};
	mul.f64 	%fd1165, %fd1162, %fd1163;
	neg.f64 	%fd1166, %fd1165;
	fma.rn.f64 	%fd1167, %fd1165, %fd1166, %fd1162;
	fma.rn.f64 	%fd1168, %fd1167, %fd1164, %fd1165;
	neg.f64 	%fd1169, %fd1168;
	fma.rn.f64 	%fd1170, %fd1163, %fd1169, 0d3FF0000000000000;
	fma.rn.f64 	%fd1171, %fd1170, %fd1164, %fd1164;
	fma.rn.f64 	%fd1172, %fd1168, %fd1169, %fd1162;
	fma.rn.f64 	%fd1173, %fd1172, %fd1171, %fd1168;
	{
	.reg .b32 %temp; 
	mov.b64 	{%r255, %temp}, %fd1173;
	}
	{
	.reg .b32 %temp; 
	mov.b64 	{%temp, %r256}, %fd1173;
	}
	add.s32 	%r257, %r256, 1048576;
	mov.b64 	%fd1174, {%r255, %r257};
	fma.rn.f64 	%fd1175, %fd1161, 0d3EC715B371155F70, 0dBEBAC2FE66FAAC4B;
	fma.rn.f64 	%fd1176, %fd1175, %fd1161, 0d3ED9A9B88EFCD9B8;
	fma.rn.f64 	%fd1177, %fd1176, %fd1161, 0d3EDD0F40A8A0C4C3;
	fma.rn.f64 	%fd1178, %fd1177, %fd1161, 0d3EF46D4CFA9E0E1F;
	fma.rn.f64 	%fd1179, %fd1178, %fd1161, 0d3F079C168D1E2422;
	fma.rn.f64 	%fd1180, %fd1179, %fd1161, 0d3F1C9A88C3BCA540;
	fma.rn.f64 	%fd1181, %fd1180, %fd1161, 0d3F31C4E64BD476DF;
	fma.rn.f64 	%fd1182, %fd1181, %fd1161, 0d3F46E8BA60009C8F;
	fma.rn.f64 	%fd1183, %fd1182, %fd1161, 0d3F5F1C71C62B05A2;
	fma.rn.f64 	%fd1184, %fd1183, %fd1161, 0d3F76DB6DB6DC9F2C;
	fma.rn.f64 	%fd1185, %fd1184, %fd1161, 0d3F9333333333329C;
	fma.rn.f64 	%fd1186, %fd1185, %fd1161, 0d3FB5555555555555;
	setp.lt.s32 	%p146, %r250, 1;
	mov.f64 	%fd1187, 0d0000000000000000;
	mul.rn.f64 	%fd1188, %fd99, %fd1187;
	mul.f64 	%fd1189, %fd1161, %fd1186;
	fma.rn.f64 	%fd1190, %fd1189, %fd1174, %fd1174;
	selp.f64 	%fd1191, %fd1188, %fd1190, %p146;
	setp.lt.s32 	%p147, %r250, 0;
	mov.f64 	%fd1192, 0d7FF0000000000000;
	mul.rn.f64 	%fd1193, %fd1191, %fd1192;
	selp.f64 	%fd1194, %fd1193, %fd1191, %p147;
	setp.lt.s32 	%p148, %r18, 0;
	mov.f64 	%fd1195, 0dBCA1A62633145C07;
	add.rn.f64 	%fd1196, %fd1194, %fd1195;
	neg.f64 	%fd1197, %fd1196;
	mov.f64 	%fd1198, 0d400921FB54442D18;
	add.rn.f64 	%fd1199, %fd1198, %fd1197;
	selp.f64 	%fd1939, %fd1199, %fd1194, %p148;
$L__BB6_52:
	mul.f64 	%fd1221, %fd1939, 0d404CA5DC1A63C1F5;
	setp.gt.f64 	%p150, %fd97, 0d0000000000000000;
	neg.f64 	%fd1222, %fd1221;
	selp.f64 	%fd105, %fd1222, %fd1221, %p150;
	sub.f64 	%fd1223, %fd3, %fd1932;
	sub.f64 	%fd1224, %fd1932, %fd1223;
	add.f64 	%fd106, %fd3, %fd1224;
	sub.f64 	%fd1225, %fd4, %fd1923;
	sub.f64 	%fd1226, %fd1225, %fd1923;
	sub.f64 	%fd1227, %fd1226, %fd4;
	mul.f64 	%fd1228, %fd1227, %fd1227;
	fma.rn.f64 	%fd1229, %fd106, %fd106, %fd1228;
	sqrt.rn.f64 	%fd1230, %fd1229;
	div.rn.f64 	%fd107, %fd1227, %fd1230;
	{
	.reg .b32 %temp; 
	mov.b64 	{%temp, %r19}, %fd107;
	}
	abs.f64 	%fd108, %fd107;
	{
	.reg .b32 %temp; 
	mov.b64 	{%temp, %r258}, %fd108;
	}
	setp.gt.s32 	%p151, %r258, 1071801957;
	@%p151 bra 	$L__BB6_56;
	mul.f64 	%fd1271, %fd107, %fd107;
	fma.rn.f64 	%fd1272, %fd1271, 0d3FB0066BDC1895E9, 0dBFB3823B180754AF;
	fma.rn.f64 	%fd1273, %fd1272, %fd1271, 0d3FB11E52CC2F79AE;
	fma.rn.f64 	%fd1274, %fd1273, %fd1271, 0dBF924EAF3526861B;
	fma.rn.f64 	%fd1275, %fd1274, %fd1271, 0d3F91DF02A31E6CB7;
	fma.rn.f64 	%fd1276, %fd1275, %fd1271, 0d3F847D18B0EEC6CC;
	fma.rn.f64 	%fd1277, %fd1276, %fd1271, 0d3F8D0AF961BA53B0;
	fma.rn.f64 	%fd1278, %fd1277, %fd1271, 0d3F91BF7734CF1C48;
	fma.rn.f64 	%fd1279, %fd1278, %fd1271, 0d3F96E91483144EF7;
	fma.rn.f64 	%fd1280, %fd1279, %fd1271, 0d3F9F1C6E0A4F9F81;
	fma.rn.f64 	%fd1281, %fd1280, %fd1271, 0d3FA6DB6DC27FA92B;
	fma.rn.f64 	%fd1282, %fd1281, %fd1271, 0d3FB333333320F91B;
	fma.rn.f64 	%fd1283, %fd1282, %fd1271, 0d3FC5555555555F4D;
	mul.f64 	%fd1284, %fd1271, %fd1283;
	fma.rn.f64 	%fd109, %fd1284, %fd108, %fd108;
	setp.gt.s32 	%p155, %r19, -1;
	@%p155 bra 	$L__BB6_55;
	mov.f64 	%fd1289, 0d3C91A62633145C07;
	add.rn.f64 	%fd1290, %fd109, %fd1289;
	mov.f64 	%fd1291, 0d3FF921FB54442D18;
	add.rn.f64 	%fd1940, %fd1291, %fd1290;
	bra.uni 	$L__BB6_57;
$L__BB6_55:
	mov.f64 	%fd1285, 0dBC91A62633145C07;
	add.rn.f64 	%fd1286, %fd109, %fd1285;
	neg.f64 	%fd1287, %fd1286;
	mov.f64 	%fd1288, 0d3FF921FB54442D18;
	add.rn.f64 	%fd1940, %fd1288, %fd1287;
	bra.uni 	$L__BB6_57;
$L__BB6_56:
	mov.f64 	%fd1231, 0d3FF0000000000000;
	sub.f64 	%fd1232, %fd1231, %fd108;
	{
	.reg .b32 %temp; 
	mov.b64 	{%r259, %temp}, %fd1232;
	}
	{
	.reg .b32 %temp; 
	mov.b64 	{%temp, %r260}, %fd1232;
	}
	add.s32 	%r261, %r260, -1048576;
	mov.b64 	%fd1233, {%r259, %r261};
	rsqrt.approx.ftz.f64 	%fd1234, %fd1233;
	{
	.reg .b32 %temp; 
	mov.b64 	{%r262, %temp}, %fd1234;
	}
	{
	.reg .b32 %temp; 
	mov.b64 	{%temp, %r263}, %fd1234;
	}
	add.s32 	%r264, %r263, -1048576;
	mov.b64 	%fd1235, {%r262, %r264};
	mul.f64 	%fd1236, %fd1233, %fd1234;
	neg.f64 	%fd1237, %fd1236;
	fma.rn.f64 	%fd1238, %fd1236, %fd1237, %fd1233;
	fma.rn.f64 	%fd1239, %fd1238, %fd1235, %fd1236;
	neg.f64 	%fd1240, %fd1239;
	fma.rn.f64 	%fd1241, %fd1234, %fd1240, 0d3FF0000000000000;
	fma.rn.f64 	%fd1242, %fd1241, %fd1235, %fd1235;
	fma.rn.f64 	%fd1243, %fd1239, %fd1240, %fd1233;
	fma.rn.f64 	%fd1244, %fd1243, %fd1242, %fd1239;
	{
	.reg .b32 %temp; 
	mov.b64 	{%r265, %temp}, %fd1244;
	}
	{
	.reg .b32 %temp; 
	mov.b64 	{%temp, %r266}, %fd1244;
	}
	add.s32 	%r267, %r266, 1048576;
	mov.b64 	%fd1245, {%r265, %r267};
	fma.rn.f64 	%fd1246, %fd1232, 0d3EC715B371155F70, 0dBEBAC2FE66FAAC4B;
	fma.rn.f64 	%fd1247, %fd1246, %fd1232, 0d3ED9A9B88EFCD9B8;
	fma.rn.f64 	%fd1248, %fd1247, %fd1232, 0d3EDD0F40A8A0C4C3;
	fma.rn.f64 	%fd1249, %fd1248, %fd1232, 0d3EF46D4CFA9E0E1F;
	fma.rn.f64 	%fd1250, %fd1249, %fd1232, 0d3F079C168D1E2422;
	fma.rn.f64 	%fd1251, %fd1250, %fd1232, 0d3F1C9A88C3BCA540;
	fma.rn.f64 	%fd1252, %fd1251, %fd1232, 0d3F31C4E64BD476DF;
	fma.rn.f64 	%fd1253, %fd1252, %fd1232, 0d3F46E8BA60009C8F;
	fma.rn.f64 	%fd1254, %fd1253, %fd1232, 0d3F5F1C71C62B05A2;
	fma.rn.f64 	%fd1255, %fd1254, %fd1232, 0d3F76DB6DB6DC9F2C;
	fma.rn.f64 	%fd1256, %fd1255, %fd1232, 0d3F9333333333329C;
	fma.rn.f64 	%fd1257, %fd1256, %fd1232, 0d3FB5555555555555;
	setp.lt.s32 	%p152, %r260, 1;
	mov.f64 	%fd1258, 0d0000000000000000;
	mul.rn.f64 	%fd1259, %fd108, %fd1258;
	mul.f64 	%fd1260, %fd1232, %fd1257;
	fma.rn.f64 	%fd1261, %fd1260, %fd1245, %fd1245;
	selp.f64 	%fd1262, %fd1259, %fd1261, %p152;
	setp.lt.s32 	%p153, %r260, 0;
	mov.f64 	%fd1263, 0d7FF0000000000000;
	mul.rn.f64 	%fd1264, %fd1262, %fd1263;
	selp.f64 	%fd1265, %fd1264, %fd1262, %p153;
	setp.lt.s32 	%p154, %r19, 0;
	mov.f64 	%fd1266, 0dBCA1A62633145C07;
	add.rn.f64 	%fd1267, %fd1265, %fd1266;
	neg.f64 	%fd1268, %fd1267;
	mov.f64 	%fd1269, 0d400921FB54442D18;
	add.rn.f64 	%fd1270, %fd1269, %fd1268;
	selp.f64 	%fd1940, %fd1270, %fd1265, %p154;
$L__BB6_57:
	mul.f64 	%fd1293, %fd1940, 0d404CA5DC1A63C1F5;
	setp.gt.f64 	%p156, %fd106, 0d0000000000000000;
	neg.f64 	%fd1294, %fd1293;
	selp.f64 	%fd1295, %fd1294, %fd1293, %p156;
	min.f64 	%fd114, %fd105, %fd1295;
	max.f64 	%fd115, %fd105, %fd1295;
	mul.f64 	%fd116, %fd7, 0dBF91DF46A2529D3A;
	abs.f64 	%fd117, %fd116;
	setp.eq.f64 	%p157, %fd117, 0d7FF0000000000000;
	mul.f64 	%fd1296, %fd116, 0d3FE45F306DC9C883;
	cvt.rni.s32.f64 	%r20, %fd1296;
	cvt.rn.f64.s32 	%fd1297, %r20;
	fma.rn.f64 	%fd1298, %fd1297, 0dBFF921FB54442D18, %fd116;
	fma.rn.f64 	%fd1299, %fd1297, 0dBC91A62633145C00, %fd1298;
	fma.rn.f64 	%fd118, %fd1297, 0dB97B839A252049C0, %fd1299;
	setp.ltu.f64 	%p158, %fd117, 0d41E0000000000000;
	mov.f64 	%fd1300, 0d0000000000000000;
	mul.rn.f64 	%fd119, %fd116, %fd1300;
	mul.lo.s32 	%r385, %r1, 16000;
	or.pred  	%p3, %p157, %p158;
	mov.b32 	%r364, 0;
	mov.u32 	%r371, %r364;
$L__BB6_58:
	mul.lo.s32 	%r269, %r364, 9;
	mul.wide.u32 	%rd75, %r269, 8;
	add.s64 	%rd7, %rd4, %rd75;
	ld.global.f64 	%fd1301, [%rd7+40];
	cvt.rzi.s32.f64 	%r270, %fd1301;
	setp.ne.s32 	%p159, %r270, %r6;
	@%p159 bra 	$L__BB6_79;
	ld.global.f64 	%fd1302, [%rd7+16];
	setp.lt.f64 	%p160, %fd7, 0d0000000000000000;
	selp.f64 	%fd1303, 0d4066800000000000, 0dC066800000000000, %p160;
	add.f64 	%fd1304, %fd7, %fd1303;
	sub.f64 	%fd1305, %fd1302, %fd1304;
	abs.f64 	%fd1306, %fd1305;
	setp.gt.f64 	%p161, %fd1306, %fd11;
	@%p161 bra 	$L__BB6_79;
	ld.global.f64 	%fd123, [%rd7];
	ld.global.f64 	%fd124, [%rd7+8];
	add.f64 	%fd125, %fd3, %fd123;
	sub.f64 	%fd1307, %fd124, %fd4;
	mul.f64 	%fd1308, %fd1307, %fd1307;
	fma.rn.f64 	%fd1309, %fd125, %fd125, %fd1308;
	sqrt.rn.f64 	%fd126, %fd1309;
	div.rn.f64 	%fd127, %fd1307, %fd126;
	{
	.reg .b32 %temp; 
	mov.b64 	{%temp, %r25}, %fd127;
	}
	abs.f64 	%fd128, %fd127;
	{
	.reg .b32 %temp; 
	mov.b64 	{%temp, %r271}, %fd128;
	}
	setp.gt.s32 	%p162, %r271, 1071801957;
	@%p162 bra 	$L__BB6_64;
	mul.f64 	%fd1350, %fd127, %fd127;
	fma.rn.f64 	%fd1351, %fd1350, 0d3FB0066BDC1895E9, 0dBFB3823B180754AF;
	fma.rn.f64 	%fd1352, %fd1351, %fd1350, 0d3FB11E52CC2F79AE;
	fma.rn.f64 	%fd1353, %fd1352, %fd1350, 0dBF924EAF3526861B;
	fma.rn.f64 	%fd1354, %fd1353, %fd1350, 0d3F91DF02A31E6CB7;
	fma.rn.f64 	%fd1355, %fd1354, %fd1350, 0d3F847D18B0EEC6CC;
	fma.rn.f64 	%fd1356, %fd1355, %fd1350, 0d3F8D0AF961BA53B0;
	fma.rn.f64 	%fd1357, %fd1356, %fd1350, 0d3F91BF7734CF1C48;
	fma.rn.f64 	%fd1358, %fd1357, %fd1350, 0d3F96E91483144EF7;
	fma.rn.f64 	%fd1359, %fd1358, %fd1350, 0d3F9F1C6E0A4F9F81;
	fma.rn.f64 	%fd1360, %fd1359, %fd1350, 0d3FA6DB6DC27FA92B;
	fma.rn.f64 	%fd1361, %fd1360, %fd1350, 0d3FB333333320F91B;
	fma.rn.f64 	%fd1362, %fd1361, %fd1350, 0d3FC5555555555F4D;
	mul.f64 	%fd1363, %fd1350, %fd1362;
	fma.rn.f64 	%fd129, %fd1363, %fd128, %fd128;
	setp.gt.s32 	%p166, %r25, -1;
	@%p166 bra 	$L__BB6_63;
	mov.f64 	%fd1368, 0d3C91A62633145C07;
	add.rn.f64 	%fd1369, %fd129, %fd1368;
	mov.f64 	%fd1370, 0d3FF921FB54442D18;
	add.rn.f64 	%fd1944, %fd1370, %fd1369;
	bra.uni 	$L__BB6_65;
$L__BB6_63:
	mov.f64 	%fd1364, 0dBC91A62633145C07;
	add.rn.f64 	%fd1365, %fd129, %fd1364;
	neg.f64 	%fd1366, %fd1365;
	mov.f64 	%fd1367, 0d3FF921FB54442D18;
	add.rn.f64 	%fd1944, %fd1367, %fd1366;
	bra.uni 	$L__BB6_65;
$L__BB6_64:
	mov.f64 	%fd1310, 0d3FF0000000000000;
	sub.f64 	%fd1311, %fd1310, %fd128;
	{
	.reg .b32 %temp; 
	mov.b64 	{%r272, %temp}, %fd1311;
	}
	{
	.reg .b32 %temp; 
	mov.b64 	{%temp, %r273}, %fd1311;
	}
	add.s32 	%r274, %r273, -1048576;
	mov.b64 	%fd1312, {%r272, %r274};
	rsqrt.approx.ftz.f64 	%fd1313, %fd1312;
	{
	.reg .b32 %temp; 
	mov.b64 	{%r275, %temp}, %fd1313;
	}
	{
	.reg .b32 %temp; 
	mov.b64 	{%temp, %r276}, %fd1313;
	}
	add.s32 	%r277, %r276, -1048576;
	mov.b64 	%fd1314, {%r275, %r277};
	mul.f64 	%fd1315, %fd1312, %fd1313;
	neg.f64 	%fd1316, %fd1315;
	fma.rn.f64 	%fd1317, %fd1315, %fd1316, %fd1312;
	fma.rn.f64 	%fd1318, %fd1317, %fd1314, %fd1315;
	neg.f64 	%fd1319, %fd1318;
	fma.rn.f64 	%fd1320, %fd1313, %fd1319, 0d3FF0000000000000;
	fma.rn.f64 	%fd1321, %fd1320, %fd1314, %fd1314;
	fma.rn.f64 	%fd1322, %fd1318, %fd1319, %fd1312;
	fma.rn.f64 	%fd1323, %fd1322, %fd1321, %fd1318;
	{
	.reg .b32 %temp; 
	mov.b64 	{%r278, %temp}, %fd1323;
	}
	{
	.reg .b32 %temp; 
	mov.b64 	{%temp, %r279}, %fd1323;
	}
	add.s32 	%r280, %r279, 1048576;
	mov.b64 	%fd1324, {%r278, %r280};
	fma.rn.f64 	%fd1325, %fd1311, 0d3EC715B371155F70, 0dBEBAC2FE66FAAC4B;
	fma.rn.f64 	%fd1326, %fd1325, %fd1311, 0d3ED9A9B88EFCD9B8;
	fma.rn.f64 	%fd1327, %fd1326, %fd1311, 0d3EDD0F40A8A0C4C3;
	fma.rn.f64 	%fd1328, %fd1327, %fd1311, 0d3EF46D4CFA9E0E1F;
	fma.rn.f64 	%fd1329, %fd1328, %fd1311, 0d3F079C168D1E2422;
	fma.rn.f64 	%fd1330, %fd1329, %fd1311, 0d3F1C9A88C3BCA540;
	fma.rn.f64 	%fd1331, %fd1330, %fd1311, 0d3F31C4E64BD476DF;
	fma.rn.f64 	%fd1332, %fd1331, %fd1311, 0d3F46E8BA60009C8F;
	fma.rn.f64 	%fd1333, %fd1332, %fd1311, 0d3F5F1C71C62B05A2;
	fma.rn.f64 	%fd1334, %fd1333, %fd1311, 0d3F76DB6DB6DC9F2C;
	fma.rn.f64 	%fd1335, %fd1334, %fd1311, 0d3F9333333333329C;
	fma.rn.f64 	%fd1336, %fd1335, %fd1311, 0d3FB5555555555555;
	setp.lt.s32 	%p163, %r273, 1;
	mov.f64 	%fd1337, 0d0000000000000000;
	mul.rn.f64 	%fd1338, %fd128, %fd1337;
	mul.f64 	%fd1339, %fd1311, %fd1336;
	fma.rn.f64 	%fd1340, %fd1339, %fd1324, %fd1324;
	selp.f64 	%fd1341, %fd1338, %fd1340, %p163;
	setp.lt.s32 	%p164, %r273, 0;
	mov.f64 	%fd1342, 0d7FF0000000000000;
	mul.rn.f64 	%fd1343, %fd1341, %fd1342;
	selp.f64 	%fd1344, %fd1343, %fd1341, %p164;
	setp.lt.s32 	%p165, %r25, 0;
	mov.f64 	%fd1345, 0dBCA1A62633145C07;
	add.rn.f64 	%fd1346, %fd1344, %fd1345;
	neg.f64 	%fd1347, %fd1346;
	mov.f64 	%fd1348, 0d400921FB54442D18;
	add.rn.f64 	%fd1349, %fd1348, %fd1347;
	selp.f64 	%fd1944, %fd1349, %fd1344, %p165;
$L__BB6_65:
	mul.f64 	%fd1371, %fd1944, 0d404CA5DC1A63C1F5;
	setp.gt.f64 	%p167, %fd125, 0d0000000000000000;
	neg.f64 	%fd1372, %fd1371;
	selp.f64 	%fd134, %fd1372, %fd1371, %p167;
	add.f64 	%fd1373, %fd8, %fd8;
	sub.f64 	%fd1374, %fd126, %fd1373;
	abs.f64 	%fd1375, %fd1374;
	setp.gt.f64 	%p168, %fd1375, %fd12;
	@%p168 bra 	$L__BB6_79;
	setp.lt.f64 	%p169, %fd134, %fd114;
	setp.gt.f64 	%p170, %fd134, %fd115;
	or.pred  	%p171, %p169, %p170;
	@%p171 bra 	$L__BB6_79;
	sub.f64 	%fd1376, %fd3, %fd123;
	mul.f64 	%fd1377, %fd1376, 0d3FE0000000000000;
	sub.f64 	%fd1378, %fd3, %fd1377;
	mul.f64 	%fd1379, %fd8, %fd1378;
	add.f64 	%fd1380, %fd4, %fd124;
	mul.f64 	%fd1381, %fd1380, 0d3FE0000000000000;
	sub.f64 	%fd1382, %fd4, %fd1381;
	mul.f64 	%fd1383, %fd1382, %fd1382;
	fma.rn.f64 	%fd1384, %fd1378, %fd1378, %fd1383;
	sqrt.rn.f64 	%fd1385, %fd1384;
	div.rn.f64 	%fd135, %fd1379, %fd1385;
	mul.f64 	%fd1386, %fd8, %fd1382;
	div.rn.f64 	%fd136, %fd1386, %fd1385;
	ld.global.f64 	%fd1387, [%rd3];
	mul.f64 	%fd1388, %fd135, %fd135;
	fma.rn.f64 	%fd1389, %fd1387, %fd1387, %fd1388;
	fma.rn.f64 	%fd1390, %fd136, %fd136, %fd1389;
	sqrt.rn.f64 	%fd137, %fd1390;
	div.rn.f64 	%fd138, %fd1387, %fd137;
	div.rn.f64 	%fd139, %fd135, %fd137;
	mov.b32 	%r367, 1;
	mov.f64 	%fd1946, %fd119;
	@%p157 bra 	$L__BB6_71;
	mov.f64 	%fd1946, %fd118;
	mov.u32 	%r366, %r20;
	@%p158 bra 	$L__BB6_70;
	{ // callseq 1682, 0
	.param .b64 param0;
	st.param.f64 	[param0], %fd116;
	.param .align 16 .b8 retval0[16];
	call.uni (retval0), 
	__internal_trig_reduction_slowpathd, 
	(
	param0
	);
	ld.param.f64 	%fd1946, [retval0];
	ld.param.b32 	%r366, [retval0+8];
	} // callseq 1682
$L__BB6_70:
	add.s32 	%r367, %r366, 1;
$L__BB6_71:
	selp.b32 	%r368, 0, %r20, %p157;
	selp.f64 	%fd1947, %fd119, %fd118, %p157;
	shl.b32 	%r283, %r367, 6;
	cvt.u64.u32 	%rd76, %r283;
	and.b64  	%rd77, %rd76, 64;
	add.s64 	%rd79, %rd73, %rd77;
	mul.rn.f64 	%fd1392, %fd1946, %fd1946;
	and.b32  	%r284, %r367, 1;
	setp.eq.b32 	%p175, %r284, 1;
	selp.f64 	%fd1393, 0dBDA8FF8320FD8164, 0d3DE5DB65F9785EBA, %p175;
	ld.global.nc.v2.f64 	{%fd1394, %fd1395}, [%rd79];
	fma.rn.f64 	%fd1396, %fd1393, %fd1392, %fd1394;
	fma.rn.f64 	%fd1397, %fd1396, %fd1392, %fd1395;
	ld.global.nc.v2.f64 	{%fd1398, %fd1399}, [%rd79+16];
	fma.rn.f64 	%fd1400, %fd1397, %fd1392, %fd1398;
	fma.rn.f64 	%fd1401, %fd1400, %fd1392, %fd1399;
	ld.global.nc.v2.f64 	{%fd1402, %fd1403}, [%rd79+32];
	fma.rn.f64 	%fd1404, %fd1401, %fd1392, %fd1402;
	fma.rn.f64 	%fd1405, %fd1404, %fd1392, %fd1403;
	fma.rn.f64 	%fd1406, %fd1405, %fd1946, %fd1946;
	fma.rn.f64 	%fd1407, %fd1405, %fd1392, 0d3FF0000000000000;
	selp.f64 	%fd1408, %fd1407, %fd1406, %p175;
	and.b32  	%r285, %r367, 2;
	setp.eq.s32 	%p176, %r285, 0;
	mov.f64 	%fd1409, 0d0000000000000000;
	sub.f64 	%fd1410, %fd1409, %fd1408;
	selp.f64 	%fd144, %fd1408, %fd1410, %p176;
	@%p3 bra 	$L__BB6_73;
	{ // callseq 1683, 0
	.param .b64 param0;
	st.param.f64 	[param0], %fd116;
	.param .align 16 .b8 retval0[16];
	call.uni (retval0), 
	__internal_trig_reduction_slowpathd, 
	(
	param0
	);
	ld.param.f64 	%fd1947, [retval0];
	ld.param.b32 	%r368, [retval0+8];
	} // callseq 1683
$L__BB6_73:
	add.f64 	%fd1412, %fd138, 0dBFF0000000000000;
	shl.b32 	%r287, %r368, 6;
	cvt.u64.u32 	%rd80, %r287;
	and.b64  	%rd81, %rd80, 64;
	add.s64 	%rd83, %rd73, %rd81;
	mul.rn.f64 	%fd1413, %fd1947, %fd1947;
	and.b32  	%r288, %r368, 1;
	setp.eq.b32 	%p177, %r288, 1;
	selp.f64 	%fd1414, 0dBDA8FF8320FD8164, 0d3DE5DB65F9785EBA, %p177;
	ld.global.nc.v2.f64 	{%fd1415, %fd1416}, [%rd83];
	fma.rn.f64 	%fd1417, %fd1414, %fd1413, %fd1415;
	fma.rn.f64 	%fd1418, %fd1417, %fd1413, %fd1416;
	ld.global.nc.v2.f64 	{%fd1419, %fd1420}, [%rd83+16];
	fma.rn.f64 	%fd1421, %fd1418, %fd1413, %fd1419;
	fma.rn.f64 	%fd1422, %fd1421, %fd1413, %fd1420;
	ld.global.nc.v2.f64 	{%fd1423, %fd1424}, [%rd83+32];
	fma.rn.f64 	%fd1425, %fd1422, %fd1413, %fd1423;
	fma.rn.f64 	%fd1426, %fd1425, %fd1413, %fd1424;
	fma.rn.f64 	%fd1427, %fd1426, %fd1947, %fd1947;
	fma.rn.f64 	%fd1428, %fd1426, %fd1413, 0d3FF0000000000000;
	selp.f64 	%fd1429, %fd1428, %fd1427, %p177;
	and.b32  	%r289, %r368, 2;
	setp.eq.s32 	%p178, %r289, 0;
	mov.f64 	%fd1430, 0d0000000000000000;
	sub.f64 	%fd1431, %fd1430, %fd1429;
	selp.f64 	%fd1432, %fd1429, %fd1431, %p178;
	mul.f64 	%fd1433, %fd139, %fd1432;
	mul.f64 	%fd1434, %fd1412, %fd144;
	sub.f64 	%fd147, %fd1434, %fd1433;
	mul.f64 	%fd1435, %fd1412, %fd1432;
	fma.rn.f64 	%fd148, %fd139, %fd144, %fd1435;
	ld.global.u32 	%r33, [%rd5+4];
	setp.lt.s32 	%p179, %r33, 1;
	@%p179 bra 	$L__BB6_78;
	mov.b32 	%r369, 0;
	bra.uni 	$L__BB6_76;
$L__BB6_75:
	add.s32 	%r369, %r369, 1;
	setp.ge.s32 	%p181, %r369, %r33;
	@%p181 bra 	$L__BB6_78;
$L__BB6_76:
	mul.lo.s32 	%r291, %r369, 7;
	mul.wide.u32 	%rd84, %r291, 8;
	add.s64 	%rd8, %rd2, %rd84;
	ld.global.f64 	%fd1436, [%rd8+24];
	cvt.rzi.s32.f64 	%r292, %fd1436;
	setp.ne.s32 	%p180, %r292, %r6;
	@%p180 bra 	$L__BB6_75;
	ld.global.f64 	%fd1953, [%rd8];
	ld.global.f64 	%fd1952, [%rd8+8];
	ld.global.f64 	%fd1951, [%rd8+16];
$L__BB6_78:
	div.rn.f64 	%fd1437, %fd136, %fd137;
	shl.b32 	%r293, %r371, 4;
	add.s32 	%r294, %r293, %r385;
	mul.wide.s32 	%rd85, %r294, 8;
	add.s64 	%rd86, %rd1, %rd85;
	st.global.f64 	[%rd86], %fd1953;
	st.global.f64 	[%rd86+8], %fd1952;
	st.global.f64 	[%rd86+16], %fd1951;
	st.global.f64 	[%rd86+24], %fd147;
	st.global.f64 	[%rd86+32], %fd148;
	st.global.f64 	[%rd86+40], %fd1437;
	cvt.rn.f64.s32 	%fd1438, %r6;
	st.global.f64 	[%rd86+48], %fd1438;
	st.global.f64 	[%rd86+56], %fd135;
	st.global.f64 	[%rd86+64], %fd136;
	st.global.f64 	[%rd86+72], %fd138;
	st.global.f64 	[%rd86+80], %fd139;
	st.global.f64 	[%rd86+88], %fd1437;
	st.global.f64 	[%rd86+96], %fd3;
	st.global.f64 	[%rd86+104], %fd4;
	st.global.f64 	[%rd86+112], %fd7;
	st.global.f64 	[%rd86+120], %fd2;
	add.s32 	%r371, %r371, 1;
	ld.global.u32 	%r370, [%rd5];
$L__BB6_79:
	add.s32 	%r364, %r364, 1;
	setp.lt.s32 	%p182, %r364, %r370;
	@%p182 bra 	$L__BB6_58;
	ld.param.u64 	%rd127, [_Z14FriedelFindingPiPdS0_S_S_S0_S0_S__param_7];
	cvta.to.global.u64 	%rd87, %rd127;
	mul.wide.s32 	%rd88, %r1, 4;
	add.s64 	%rd9, %rd87, %rd88;
	st.global.u32 	[%rd9], %r371;
	setp.ne.s32 	%p183, %r371, 0;
	@%p183 bra 	$L__BB6_243;
	ld.global.f64 	%fd158, [%rd6];
	ld.global.f64 	%fd159, [%rd6+8];
	ld.global.f64 	%fd160, [%rd6+56];
	ld.global.f64 	%fd161, [%rd6+48];
	ld.global.f64 	%fd162, [%rd6+16];
	ld.global.f64 	%fd1440, [%rd6+40];
	cvt.rzi.s32.f64 	%r41, %fd1440;
	mul.wide.s32 	%rd89, %r41, 8;
	add.s64 	%rd90, %rd3, %rd89;
	ld.global.f64 	%fd163, [%rd90+40];
	ld.global.f64 	%fd164, [%rd3+8];
	ld.global.f64 	%fd165, [%rd3+16];
	ld.global.u32 	%r42, [%rd5+4];
	setp.lt.s32 	%p184, %r42, 1;
	@%p184 bra 	$L__BB6_86;
	mov.b32 	%r372, 0;
	bra.uni 	$L__BB6_84;
$L__BB6_83:
	add.s32 	%r372, %r372, 1;
	setp.ge.s32 	%p186, %r372, %r42;
	@%p186 bra 	$L__BB6_86;
$L__BB6_84:
	mul.lo.s32 	%r296, %r372, 7;
	mul.wide.u32 	%rd91, %r296, 8;
	add.s64 	%rd10, %rd2, %rd91;
	ld.global.f64 	%fd1441, [%rd10+24];
	cvt.rzi.s32.f64 	%r297, %fd1441;
	setp.ne.s32 	%p185, %r297, %r41;
	@%p185 bra 	$L__BB6_83;
	ld.global.f64 	%fd1956, [%rd10];
	ld.global.f64 	%fd1955, [%rd10+8];
	ld.global.f64 	%fd1954, [%rd10+16];
$L__BB6_86:
	ld.global.f64 	%fd172, [%rd3+24];
	setp.leu.f64 	%p187, %fd161, 0d4056800000000000;
	@%p187 bra 	$L__BB6_88;
	mov.f64 	%fd1447, 0d4066800000000000;
	sub.f64 	%fd1957, %fd1447, %fd161;
	bra.uni 	$L__BB6_91;
$L__BB6_88:
	setp.geu.f64 	%p188, %fd161, 0dC056800000000000;
	@%p188 bra 	$L__BB6_90;
	abs.f64 	%fd1445, %fd161;
	mov.f64 	%fd1446, 0d4066800000000000;
	sub.f64 	%fd1957, %fd1446, %fd1445;
	bra.uni 	$L__BB6_91;
$L__BB6_90:
	abs.f64 	%fd1443, %fd161;
	mov.f64 	%fd1444, 0d4056800000000000;
	sub.f64 	%fd1957, %fd1444, %fd1443;
$L__BB6_91:
	mul.f64 	%fd177, %fd160, 0d3F91DF46A2529D3A;
	abs.f64 	%fd178, %fd177;
	setp.neu.f64 	%p189, %fd178, 0d7FF0000000000000;
	@%p189 bra 	$L__BB6_93;
	mov.f64 	%fd1453, 0d0000000000000000;
	mul.rn.f64 	%fd1959, %fd177, %fd1453;
	mov.pred 	%p267, -1;
	bra.uni 	$L__BB6_96;
$L__BB6_93:
	mul.f64 	%fd1448, %fd177, 0d3FE45F306DC9C883;
	cvt.rni.s32.f64 	%r373, %fd1448;
	cvt.rn.f64.s32 	%fd1449, %r373;
	fma.rn.f64 	%fd1450, %fd1449, 0dBFF921FB54442D18, %fd177;
	fma.rn.f64 	%fd1451, %fd1449, 0dBC91A62633145C00, %fd1450;
	fma.rn.f64 	%fd1959, %fd1449, 0dB97B839A252049C0, %fd1451;
	setp.ltu.f64 	%p190, %fd178, 0d41E0000000000000;
	@%p190 bra 	$L__BB6_95;
	{ // callseq 1684, 0
	.param .b64 param0;
	st.param.f64 	[param0], %fd177;
	.param .align 16 .b8 retval0[16];
	call.uni (retval0), 
	__internal_trig_reduction_slowpathd, 
	(
	param0
	);
	ld.param.f64 	%fd1959, [retval0];
	ld.param.b32 	%r373, [retval0+8];
	} // callseq 1684
$L__BB6_95:
	and.b32  	%r299, %r373, 1;
	setp.eq.b32 	%p191, %r299, 1;
	not.pred 	%p267, %p191;
$L__BB6_96:
	mul.f64 	%fd1454, %fd1959, %fd1959;
	fma.rn.f64 	%fd1455, %fd1454, 0d3EE48DAC2799BCB9, 0dBEF9757C5B27EBB1;
	fma.rn.f64 	%fd1456, %fd1455, %fd1454, 0d3F0980E90FD91E04;
	fma.rn.f64 	%fd1457, %fd1456, %fd1454, 0dBEFAE2B0417D7E1D;
	fma.rn.f64 	%fd1458, %fd1457, %fd1454, 0d3F119F5341BFBA57;
	fma.rn.f64 	%fd1459, %fd1458, %fd1454, 0d3F15E791A00F6919;
	fma.rn.f64 	%fd1460, %fd1459, %fd1454, 0d3F2FF2E7FADEC73A;
	fma.rn.f64 	%fd1461, %fd1460, %fd1454, 0d3F434BC1B206DA62;
	fma.rn.f64 	%fd1462, %fd1461, %fd1454, 0d3F57DB18EF2F83F9;
	fma.rn.f64 	%fd1463, %fd1462, %fd1454, 0d3F6D6D2E7AE49FBC;
	fma.rn.f64 	%fd1464, %fd1463, %fd1454, 0d3F8226E3A816A776;
	fma.rn.f64 	%fd1465, %fd1464, %fd1454, 0d3F9664F485D25660;
	fma.rn.f64 	%fd1466, %fd1465, %fd1454, 0d3FABA1BA1BABF31D;
	fma.rn.f64 	%fd1467, %fd1466, %fd1454, 0d3FC11111111105D2;
	fma.rn.f64 	%fd1468, %fd1467, %fd1454, 0d3FD555555555555E;
	mul.f64 	%fd184, %fd1454, %fd1468;
	fma.rn.f64 	%fd1960, %fd184, %fd1959, %fd1959;
	@%p267 bra 	$L__BB6_98;
	sub.f64 	%fd1469, %fd1960, %fd1959;
	neg.f64 	%fd1470, %fd1469;
	fma.rn.f64 	%fd1471, %fd184, %fd1959, %fd1470;
	rcp.approx.ftz.f64 	%fd1472, %fd1960;
	neg.f64 	%fd1473, %fd1960;
	fma.rn.f64 	%fd1474, %fd1473, %fd1472, 0d3FF0000000000000;
	fma.rn.f64 	%fd1475, %fd1474, %fd1474, %fd1474;
	fma.rn.f64 	%fd1476, %fd1475, %fd1472, %fd1472;
	neg.f64 	%fd1477, %fd1476;
	fma.rn.f64 	%fd1478, %fd1960, %fd1477, 0d3FF0000000000000;
	fma.rn.f64 	%fd1479, %fd1477, %fd1471, %fd1478;
	fma.rn.f64 	%fd1960, %fd1479, %fd1477, %fd1477;
$L__BB6_98:
	mul.f64 	%fd188, %fd164, %fd1960;
	mul.f64 	%fd189, %fd1957, 0d3F91DF46A2529D3A;
	abs.f64 	%fd190, %fd189;
	setp.neu.f64 	%p193, %fd190, 0d7FF0000000000000;
	@%p193 bra 	$L__BB6_100;
	mov.f64 	%fd1485, 0d0000000000000000;
	mul.rn.f64 	%fd1961, %fd189, %fd1485;
	mov.b32 	%r374, 0;
	bra.uni 	$L__BB6_102;
$L__BB6_100:
	mul.f64 	%fd1480, %fd189, 0d3FE45F306DC9C883;
	cvt.rni.s32.f64 	%r374, %fd1480;
	cvt.rn.f64.s32 	%fd1481, %r374;
	fma.rn.f64 	%fd1482, %fd1481, 0dBFF921FB54442D18, %fd189;
	fma.rn.f64 	%fd1483, %fd1481, 0dBC91A62633145C00, %fd1482;
	fma.rn.f64 	%fd1961, %fd1481, 0dB97B839A252049C0, %fd1483;
	setp.ltu.f64 	%p194, %fd190, 0d41E0000000000000;
	@%p194 bra 	$L__BB6_102;
	{ // callseq 1685, 0
	.param .b64 param0;
	st.param.f64 	[param0], %fd189;
	.param .align 16 .b8 retval0[16];
	call.uni (retval0), 
	__internal_trig_reduction_slowpathd, 
	(
	param0
	);
	ld.param.f64 	%fd1961, [retval0];
	ld.param.b32 	%r374, [retval0+8];
	} // callseq 1685
$L__BB6_102:
	shl.b32 	%r302, %r374, 6;
	cvt.u64.u32 	%rd92, %r302;
	and.b64  	%rd93, %rd92, 64;
	mov.u64 	%rd94, __cudart_sin_cos_coeffs;
	add.s64 	%rd95, %rd94, %rd93;
	mul.rn.f64 	%fd1486, %fd1961, %fd1961;
	and.b32  	%r303, %r374, 1;
	setp.eq.b32 	%p195, %r303, 1;
	selp.f64 	%fd1487, 0dBDA8FF8320FD8164, 0d3DE5DB65F9785EBA, %p195;
	ld.global.nc.v2.f64 	{%fd1488, %fd1489}, [%rd95];
	fma.rn.f64 	%fd1490, %fd1487, %fd1486, %fd1488;
	fma.rn.f64 	%fd1491, %fd1490, %fd1486, %fd1489;
	ld.global.nc.v2.f64 	{%fd1492, %fd1493}, [%rd95+16];
	fma.rn.f64 	%fd1494, %fd1491, %fd1486, %fd1492;
	fma.rn.f64 	%fd1495, %fd1494, %fd1486, %fd1493;
	ld.global.nc.v2.f64 	{%fd1496, %fd1497}, [%rd95+32];
	fma.rn.f64 	%fd1498, %fd1495, %fd1486, %fd1496;
	fma.rn.f64 	%fd1499, %fd1498, %fd1486, %fd1497;
	fma.rn.f64 	%fd1500, %fd1499, %fd1961, %fd1961;
	fma.rn.f64 	%fd1501, %fd1499, %fd1486, 0d3FF0000000000000;
	selp.f64 	%fd1502, %fd1501, %fd1500, %p195;
	and.b32  	%r304, %r374, 2;
	setp.eq.s32 	%p196, %r304, 0;
	mov.f64 	%fd1503, 0d0000000000000000;
	sub.f64 	%fd1504, %fd1503, %fd1502;
	selp.f64 	%fd1505, %fd1502, %fd1504, %p196;
	add.f64 	%fd1506, %fd188, %fd188;
	fma.rn.f64 	%fd195, %fd1506, %fd1505, %fd165;
	div.rn.f64 	%fd1507, %fd195, %fd163;
	mov.f64 	%fd1508, 0d3FF0000000000000;
	sub.f64 	%fd196, %fd1508, %fd1507;
	{
	.reg .b32 %temp; 
	mov.b64 	{%temp, %r51}, %fd196;
	}
	abs.f64 	%fd197, %fd196;
	{
	.reg .b32 %temp; 
	mov.b64 	{%temp, %r305}, %fd197;
	}
	setp.gt.s32 	%p197, %r305, 1071801957;
	@%p197 bra 	$L__BB6_106;
	mul.f64 	%fd1549, %fd196, %fd196;
	fma.rn.f64 	%fd1550, %fd1549, 0d3FB0066BDC1895E9, 0dBFB3823B180754AF;
	fma.rn.f64 	%fd1551, %fd1550, %fd1549, 0d3FB11E52CC2F79AE;
	fma.rn.f64 	%fd1552, %fd1551, %fd1549, 0dBF924EAF3526861B;
	fma.rn.f64 	%fd1553, %fd1552, %fd1549, 0d3F91DF02A31E6CB7;
	fma.rn.f64 	%fd1554, %fd1553, %fd1549, 0d3F847D18B0EEC6CC;
	fma.rn.f64 	%fd1555, %fd1554, %fd1549, 0d3F8D0AF961BA53B0;
	fma.rn.f64 	%fd1556, %fd1555, %fd1549, 0d3F91BF7734CF1C48;
	fma.rn.f64 	%fd1557, %fd1556, %fd1549, 0d3F96E91483144EF7;
	fma.rn.f64 	%fd1558, %fd1557, %fd1549, 0d3F9F1C6E0A4F9F81;
	fma.rn.f64 	%fd1559, %fd1558, %fd1549, 0d3FA6DB6DC27FA92B;
	fma.rn.f64 	%fd1560, %fd1559, %fd1549, 0d3FB333333320F91B;
	fma.rn.f64 	%fd1561, %fd1560, %fd1549, 0d3FC5555555555F4D;
	mul.f64 	%fd1562, %fd1549, %fd1561;
	fma.rn.f64 	%fd198, %fd1562, %fd197, %fd197;
	setp.gt.s32 	%p201, %r51, -1;
	@%p201 bra 	$L__BB6_105;
	mov.f64 	%fd1567, 0d3C91A62633145C07;
	add.rn.f64 	%fd1568, %fd198, %fd1567;
	mov.f64 	%fd1569, 0d3FF921FB54442D18;
	add.rn.f64 	%fd1962, %fd1569, %fd1568;
	bra.uni 	$L__BB6_107;
$L__BB6_105:
	mov.f64 	%fd1563, 0dBC91A62633145C07;
	add.rn.f64 	%fd1564, %fd198, %fd1563;
	neg.f64 	%fd1565, %fd1564;
	mov.f64 	%fd1566, 0d3FF921FB54442D18;
	add.rn.f64 	%fd1962, %fd1566, %fd1565;
	bra.uni 	$L__BB6_107;
$L__BB6_106:
	mov.f64 	%fd1509, 0d3FF0000000000000;
	sub.f64 	%fd1510, %fd1509, %fd197;
	{
	.reg .b32 %temp; 
	mov.b64 	{%r306, %temp}, %fd1510;
	}
	{
	.reg .b32 %temp; 
	mov.b64 	{%temp, %r307}, %fd1510;
	}
	add.s32 	%r308, %r307, -1048576;
	mov.b64 	%fd1511, {%r306, %r308};
	rsqrt.approx.ftz.f64 	%fd1512, %fd1511;
	{
	.reg .b32 %temp; 
	mov.b64 	{%r309, %temp}, %fd1512;
	}
	{
	.reg .b32 %temp; 
	mov.b64 	{%temp, %r310}, %fd1512;
	}
	add.s32 	%r311, %r310, -1048576;
	mov.b64 	%fd1513, {%r309, %r311};
	mul.f64 	%fd1514, %fd1511, %fd1512;
	neg.f64 	%fd1515, %fd1514;
	fma.rn.f64 	%fd1516, %fd1514, %fd1515, %fd1511;
	fma.rn.f64 	%fd1517, %fd1516, %fd1513, %fd1514;
	neg.f64 	%fd1518, %fd1517;
	fma.rn.f64 	%fd1519, %fd1512, %fd1518, 0d3FF0000000000000;
	fma.rn.f64 	%fd1520, %fd1519, %fd1513, %fd1513;
	fma.rn.f64 	%fd1521, %fd1517, %fd1518, %fd1511;
	fma.rn.f64 	%fd1522, %fd1521, %fd1520, %fd1517;
	{
	.reg .b32 %temp; 
	mov.b64 	{%r312, %temp}, %fd1522;
	}
	{
	.reg .b32 %temp; 
	mov.b64 	{%temp, %r313}, %fd1522;
	}
	add.s32 	%r314, %r313, 1048576;
	mov.b64 	%fd1523, {%r312, %r314};
	fma.rn.f64 	%fd1524, %fd1510, 0d3EC715B371155F70, 0dBEBAC2FE66FAAC4B;
	fma.rn.f64 	%fd1525, %fd1524, %fd1510, 0d3ED9A9B88EFCD9B8;
	fma.rn.f64 	%fd1526, %fd1525, %fd1510, 0d3EDD0F40A8A0C4C3;
	fma.rn.f64 	%fd1527, %fd1526, %fd1510, 0d3EF46D4CFA9E0E1F;
	fma.rn.f64 	%fd1528, %fd1527, %fd1510, 0d3F079C168D1E2422;
	fma.rn.f64 	%fd1529, %fd1528, %fd1510, 0d3F1C9A88C3BCA540;
	fma.rn.f64 	%fd1530, %fd1529, %fd1510, 0d3F31C4E64BD476DF;
	fma.rn.f64 	%fd1531, %fd1530, %fd1510, 0d3F46E8BA60009C8F;
	fma.rn.f64 	%fd1532, %fd1531, %fd1510, 0d3F5F1C71C62B05A2;
	fma.rn.f64 	%fd1533, %fd1532, %fd1510, 0d3F76DB6DB6DC9F2C;
	fma.rn.f64 	%fd1534, %fd1533, %fd1510, 0d3F9333333333329C;
	fma.rn.f64 	%fd1535, %fd1534, %fd1510, 0d3FB5555555555555;
	setp.lt.s32 	%p198, %r307, 1;
	mov.f64 	%fd1536, 0d0000000000000000;
	mul.rn.f64 	%fd1537, %fd197, %fd1536;
	mul.f64 	%fd1538, %fd1510, %fd1535;
	fma.rn.f64 	%fd1539, %fd1538, %fd1523, %fd1523;
	selp.f64 	%fd1540, %fd1537, %fd1539, %p198;
	setp.lt.s32 	%p199, %r307, 0;
	mov.f64 	%fd1541, 0d7FF0000000000000;
	mul.rn.f64 	%fd1542, %fd1540, %fd1541;
	selp.f64 	%fd1543, %fd1542, %fd1540, %p199;
	setp.lt.s32 	%p200, %r51, 0;
	mov.f64 	%fd1544, 0dBCA1A62633145C07;
	add.rn.f64 	%fd1545, %fd1543, %fd1544;
	neg.f64 	%fd1546, %fd1545;
	mov.f64 	%fd1547, 0d400921FB54442D18;
	add.rn.f64 	%fd1548, %fd1547, %fd1546;
	selp.f64 	%fd1962, %fd1548, %fd1543, %p200;
$L__BB6_107:
	fma.rn.f64 	%fd203, %fd1962, 0d404CA5DC1A63C1F5, 0d3FF0000000000000;
	div.rn.f64 	%fd1570, %fd164, %fd163;
	mov.f64 	%fd1571, 0d3FF0000000000000;
	sub.f64 	%fd204, %fd1571, %fd1570;
	{
	.reg .b32 %temp; 
	mov.b64 	{%temp, %r52}, %fd204;
	}
	abs.f64 	%fd205, %fd204;
	{
	.reg .b32 %temp; 
	mov.b64 	{%temp, %r315}, %fd205;
	}
	setp.gt.s32 	%p202, %r315, 1071801957;
	@%p202 bra 	$L__BB6_111;
	mul.f64 	%fd1612, %fd204, %fd204;
	fma.rn.f64 	%fd1613, %fd1612, 0d3FB0066BDC1895E9, 0dBFB3823B180754AF;
	fma.rn.f64 	%fd1614, %fd1613, %fd1612, 0d3FB11E52CC2F79AE;
	fma.rn.f64 	%fd1615, %fd1614, %fd1612, 0dBF924EAF3526861B;
	fma.rn.f64 	%fd1616, %fd1615, %fd1612, 0d3F91DF02A31E6CB7;
	fma.rn.f64 	%fd1617, %fd1616, %fd1612, 0d3F847D18B0EEC6CC;
	fma.rn.f64 	%fd1618, %fd1617, %fd1612, 0d3F8D0AF961BA53B0;
	fma.rn.f64 	%fd1619, %fd1618, %fd1612, 0d3F91BF7734CF1C48;
	fma.rn.f64 	%fd1620, %fd1619, %fd1612, 0d3F96E91483144EF7;
	fma.rn.f64 	%fd1621, %fd1620, %fd1612, 0d3F9F1C6E0A4F9F81;
	fma.rn.f64 	%fd1622, %fd1621, %fd1612, 0d3FA6DB6DC27FA92B;
	fma.rn.f64 	%fd1623, %fd1622, %fd1612, 0d3FB333333320F91B;
	fma.rn.f64 	%fd1624, %fd1623, %fd1612, 0d3FC5555555555F4D;
	mul.f64 	%fd1625, %fd1612, %fd1624;
	fma.rn.f64 	%fd206, %fd1625, %fd205, %fd205;
	setp.gt.s32 	%p206, %r52, -1;
	@%p206 bra 	$L__BB6_110;
	mov.f64 	%fd1630, 0d3C91A62633145C07;
	add.rn.f64 	%fd1631, %fd206, %fd1630;
	mov.f64 	%fd1632, 0d3FF921FB54442D18;
	add.rn.f64 	%fd1963, %fd1632, %fd1631;
	bra.uni 	$L__BB6_112;
$L__BB6_110:
	mov.f64 	%fd1626, 0dBC91A62633145C07;
	add.rn.f64 	%fd1627, %fd206, %fd1626;
	neg.f64 	%fd1628, %fd1627;
	mov.f64 	%fd1629, 0d3FF921FB54442D18;
	add.rn.f64 	%fd1963, %fd1629, %fd1628;
	bra.uni 	$L__BB6_112;
$L__BB6_111:
	mov.f64 	%fd1572, 0d3FF0000000000000;
	sub.f64 	%fd1573, %fd1572, %fd205;
	{
	.reg .b32 %temp; 
	mov.b64 	{%r316, %temp}, %fd1573;
	}
	{
	.reg .b32 %temp; 
	mov.b64 	{%temp, %r317}, %fd1573;
	}
	add.s32 	%r318, %r317, -1048576;
	mov.b64 	%fd1574, {%r316, %r318};
	rsqrt.approx.ftz.f64 	%fd1575, %fd1574;
	{
	.reg .b32 %temp; 
	mov.b64 	{%r319, %temp}, %fd1575;
	}
	{
	.reg .b32 %temp; 
	mov.b64 	{%temp, %r320}, %fd1575;
	}
	add.s32 	%r321, %r320, -1048576;
	mov.b64 	%fd1576, {%r319, %r321};
	mul.f64 	%fd1577, %fd1574, %fd1575;
	neg.f64 	%fd1578, %fd1577;
	fma.rn.f64 	%fd1579, %fd1577, %fd1578, %fd1574;
	fma.rn.f64 	%fd1580, %fd1579, %fd1576, %fd1577;
	neg.f64 	%fd1581, %fd1580;
	fma.rn.f64 	%fd1582, %fd1575, %fd1581, 0d3FF0000000000000;
	fma.rn.f64 	%fd1583, %fd1582, %fd1576, %fd1576;
	fma.rn.f64 	%fd1584, %fd1580, %fd1581, %fd1574;
	fma.rn.f64 	%fd1585, %fd1584, %fd1583, %fd1580;
	{
	.reg .b32 %temp; 
	mov.b64 	{%r322, %temp}, %fd1585;
	}
	{
	.reg .b32 %temp; 
	mov.b64 	{%temp, %r323}, %fd1585;
	}
	add.s32 	%r324, %r323, 1048576;
	mov.b64 	%fd1586, {%r322, %r324};
	fma.rn.f64 	%fd1587, %fd1573, 0d3EC715B371155F70, 0dBEBAC2FE66FAAC4B;
	fma.rn.f64 	%fd1588, %fd1587, %fd1573, 0d3ED9A9B88EFCD9B8;
	fma.rn.f64 	%fd1589, %fd1588, %fd1573, 0d3EDD0F40A8A0C4C3;
	fma.rn.f64 	%fd1590, %fd1589, %fd1573, 0d3EF46D4CFA9E0E1F;
	fma.rn.f64 	%fd1591, %fd1590, %fd1573, 0d3F079C168D1E2422;
	fma.rn.f64 	%fd1592, %fd1591, %fd1573, 0d3F1C9A88C3BCA540;
	fma.rn.f64 	%fd1593, %fd1592, %fd1573, 0d3F31C4E64BD476DF;
	fma.rn.f64 	%fd1594, %fd1593, %fd1573, 0d3F46E8BA60009C8F;
	fma.rn.f64 	%fd1595, %fd1594, %fd1573, 0d3F5F1C71C62B05A2;
	fma.rn.f64 	%fd1596, %fd1595, %fd1573, 0d3F76DB6DB6DC9F2C;
	fma.rn.f64 	%fd1597, %fd1596, %fd1573, 0d3F9333333333329C;
	fma.rn.f64 	%fd1598, %fd1597, %fd1573, 0d3FB5555555555555;
	setp.lt.s32 	%p203, %r317, 1;
	mov.f64 	%fd1599, 0d0000000000000000;
	mul.rn.f64 	%fd1600, %fd205, %fd1599;
	mul.f64 	%fd1601, %fd1573, %fd1598;
	fma.rn.f64 	%fd1602, %fd1601, %fd1586, %fd1586;
	selp.f64 	%fd1603, %fd1600, %fd1602, %p203;
	setp.lt.s32 	%p204, %r317, 0;
	mov.f64 	%fd1604, 0d7FF0000000000000;
	mul.rn.f64 	%fd1605, %fd1603, %fd1604;
	selp.f64 	%fd1606, %fd1605, %fd1603, %p204;
	setp.lt.s32 	%p205, %r52, 0;
	mov.f64 	%fd1607, 0dBCA1A62633145C07;
	add.rn.f64 	%fd1608, %fd1606, %fd1607;
	neg.f64 	%fd1609, %fd1608;
	mov.f64 	%fd1610, 0d400921FB54442D18;
	add.rn.f64 	%fd1611, %fd1610, %fd1609;
	selp.f64 	%fd1963, %fd1611, %fd1606, %p205;
$L__BB6_112:
	fma.rn.f64 	%fd211, %fd1963, 0d404CA5DC1A63C1F5, 0d3FF0000000000000;
	setp.ge.f64 	%p207, %fd161, %fd203;
	mov.f64 	%fd1635, 0d4056800000000000;
	sub.f64 	%fd1636, %fd1635, %fd211;
	setp.le.f64 	%p208, %fd161, %fd1636;
	and.pred  	%p209, %p207, %p208;
	mov.f64 	%fd1964, 0d3FF0000000000000;
	mov.f64 	%fd1965, 0dBFF0000000000000;
	mov.f64 	%fd1912, 0d4000000000000000;
	mov.f64 	%fd1966, %fd1964;
	@%p209 bra 	$L__BB6_116;
	add.f64 	%fd1639, %fd211, 0d4056800000000000;
	setp.ge.f64 	%p210, %fd161, %fd1639;
	mov.f64 	%fd1640, 0d4066800000000000;
	sub.f64 	%fd1641, %fd1640, %fd203;
	setp.le.f64 	%p211, %fd161, %fd1641;
	and.pred  	%p212, %p211, %p210;
	mov.f64 	%fd1964, 0dBFF0000000000000;
	mov.f64 	%fd1966, %fd1912;
	@%p212 bra 	$L__BB6_116;
	add.f64 	%fd1644, %fd211, 0dC056800000000000;
	setp.ge.f64 	%p213, %fd161, %fd1644;
	neg.f64 	%fd1645, %fd203;
	setp.le.f64 	%p214, %fd161, %fd1645;
	and.pred  	%p215, %p214, %p213;
	mov.f64 	%fd1964, 0d3FF0000000000000;
	mov.f64 	%fd1965, %fd1964;
	mov.f64 	%fd1966, %fd1912;
	@%p215 bra 	$L__BB6_116;
	add.f64 	%fd1646, %fd203, 0dC066800000000000;
	setp.ge.f64 	%p216, %fd161, %fd1646;
	mov.f64 	%fd1647, 0dC056800000000000;
	sub.f64 	%fd1648, %fd1647, %fd211;
	setp.le.f64 	%p217, %fd161, %fd1648;
	and.pred  	%p218, %p216, %p217;
	selp.f64 	%fd1964, 0dBFF0000000000000, 0d0000000000000000, %p218;
	selp.f64 	%fd1965, 0d3FF0000000000000, 0d0000000000000000, %p218;
	mov.f64 	%fd1966, %fd1965;
$L__BB6_116:
	add.f64 	%fd1971, %fd158, %fd164;
	sub.f64 	%fd1969, %fd158, %fd164;
	mul.f64 	%fd1650, %fd195, 0d3FE0000000000000;
	add.f64 	%fd234, %fd159, %fd1650;
	sub.f64 	%fd235, %fd159, %fd1650;
	setp.neu.f64 	%p219, %fd1966, 0d3FF0000000000000;
	@%p219 bra 	$L__BB6_118;
	mul.f64 	%fd1659, %fd163, %fd163;
	mul.f64 	%fd1660, %fd234, %fd234;
	sub.f64 	%fd1661, %fd1659, %fd1660;
	sqrt.rn.f64 	%fd1662, %fd1661;
	mul.f64 	%fd1968, %fd1662, %fd1965;
	mul.f64 	%fd1663, %fd235, %fd235;
	sub.f64 	%fd1664, %fd1659, %fd1663;
	sqrt.rn.f64 	%fd1665, %fd1664;
	mul.f64 	%fd1967, %fd1665, %fd1965;
	bra.uni 	$L__BB6_120;
$L__BB6_118:
	setp.neu.f64 	%p220, %fd1966, 0d4000000000000000;
	@%p220 bra 	$L__BB6_120;
	mul.f64 	%fd1652, %fd163, %fd163;
	mul.f64 	%fd1653, %fd235, %fd235;
	sub.f64 	%fd1654, %fd1652, %fd1653;
	sqrt.rn.f64 	%fd1655, %fd1654;
	mul.f64 	%fd1968, %fd1655, %fd1965;
	mul.f64 	%fd1656, %fd234, %fd234;
	sub.f64 	%fd1657, %fd1652, %fd1656;
	sqrt.rn.f64 	%fd1658, %fd1657;
	mul.f64 	%fd1967, %fd1658, %fd1965;
$L__BB6_120:
	setp.leu.f64 	%p221, %fd1966, 0d0000000000000000;
	@%p221 bra 	$L__BB6_122;
	min.f64 	%fd1971, %fd1971, %fd1968;
	max.f64 	%fd1969, %fd1969, %fd1967;
	mov.f64 	%fd1970, %fd1964;
	bra.uni 	$L__BB6_126;
$L__BB6_122:
	neg.f64 	%fd1667, %fd203;
	setp.gt.f64 	%p222, %fd161, %fd1667;
	setp.lt.f64 	%p223, %fd161, %fd203;
	and.pred  	%p224, %p222, %p223;
	mov.f64 	%fd1970, 0d3FF0000000000000;
	@%p224 bra 	$L__BB6_126;
	add.f64 	%fd1669, %fd203, 0dC066800000000000;
	setp.lt.f64 	%p225, %fd161, %fd1669;
	mov.f64 	%fd1670, 0d4066800000000000;
	sub.f64 	%fd1671, %fd1670, %fd203;
	setp.gt.f64 	%p226, %fd161, %fd1671;
	or.pred  	%p227, %p225, %p226;
	mov.f64 	%fd1970, 0dBFF0000000000000;
	@%p227 bra 	$L__BB6_126;
	setp.gt.f64 	%p228, %fd161, %fd1636;
	add.f64 	%fd1673, %fd211, 0d4056800000000000;
	setp.lt.f64 	%p229, %fd161, %fd1673;
	and.pred  	%p230, %p228, %p229;
	mov.f64 	%fd1972, 0dBFF0000000000000;
	@%p230 bra 	$L__BB6_127;
	mov.f64 	%fd1676, 0dC056800000000000;
	sub.f64 	%fd1677, %fd1676, %fd211;
	setp.gt.f64 	%p231, %fd161, %fd1677;
	add.f64 	%fd1678, %fd211, 0dC056800000000000;
	setp.lt.f64 	%p232, %fd161, %fd1678;
	mov.f64 	%fd1972, 0d3FF0000000000000;
	mov.f64 	%fd1969, 0d0000000000000000;
	and.pred  	%p233, %p231, %p232;
	mov.f64 	%fd1970, %fd1964;
	mov.f64 	%fd1971, %fd1969;
	@%p233 bra 	$L__BB6_127;
$L__BB6_126:
	mul.f64 	%fd1697, %fd163, %fd163;
	mul.f64 	%fd1698, %fd1969, %fd1969;
	sub.f64 	%fd1699, %fd1697, %fd1698;
	sqrt.rn.f64 	%fd1700, %fd1699;
	mul.f64 	%fd1701, %fd1970, %fd1700;
	mul.f64 	%fd1702, %fd1971, %fd1971;
	sub.f64 	%fd1703, %fd1697, %fd1702;
	sqrt.rn.f64 	%fd1704, %fd1703;
	mul.f64 	%fd1705, %fd1970, %fd1704;
	sub.f64 	%fd1706, %fd1969, %fd1971;
	sub.f64 	%fd1707, %fd1701, %fd1705;
	mul.f64 	%fd1708, %fd1707, %fd1707;
	fma.rn.f64 	%fd1709, %fd1706, %fd1706, %fd1708;
	sqrt.rn.f64 	%fd1710, %fd1709;
	div.rn.f64 	%fd1711, %fd1710, %fd172;
	cvt.rpi.f64.f64 	%fd1712, %fd1711;
	cvt.rzi.s32.f64 	%r375, %fd1712;
	mov.pred 	%p268, -1;
	mov.f64 	%fd234, 0d0000000000000000;
	mov.f64 	%fd235, %fd234;
	bra.uni 	$L__BB6_128;
$L__BB6_127:
	mul.f64 	%fd1680, %fd163, %fd163;
	mul.f64 	%fd1681, %fd235, %fd235;
	sub.f64 	%fd1682, %fd1680, %fd1681;
	sqrt.rn.f64 	%fd1683, %fd1682;
	mul.f64 	%fd1684, %fd1683, %fd1972;
	mul.f64 	%fd1685, %fd234, %fd234;
	sub.f64 	%fd1686, %fd1680, %fd1685;
	sqrt.rn.f64 	%fd1687, %fd1686;
	mul.f64 	%fd1688, %fd1687, %fd1972;
	sub.f64 	%fd1689, %fd1684, %fd1688;
	sub.f64 	%fd1690, %fd235, %fd234;
	mul.f64 	%fd1691, %fd1689, %fd1689;
	fma.rn.f64 	%fd1692, %fd1690, %fd1690, %fd1691;
	sqrt.rn.f64 	%fd1693, %fd1692;
	div.rn.f64 	%fd1694, %fd1693, %fd172;
	cvt.rpi.f64.f64 	%fd1695, %fd1694;
	cvt.rzi.s32.f64 	%r375, %fd1695;
	mov.pred 	%p268, 0;
	mov.f64 	%fd1969, 0d0000000000000000;
	mov.f64 	%fd1965, %fd1972;
	mov.f64 	%fd1970, %fd1964;
	mov.f64 	%fd1971, %fd1969;
$L__BB6_128:
	or.b32  	%r56, %r375, 1;
	setp.ne.s32 	%p236, %r56, 1;
	@%p236 bra 	$L__BB6_142;
	not.pred 	%p257, %p268;
	@%p257 bra 	$L__BB6_131;
	add.f64 	%fd1842, %fd1969, %fd1971;
	mul.f64 	%fd1979, %fd1842, 0d3FE0000000000000;
	mul.f64 	%fd1843, %fd163, %fd163;
	mul.f64 	%fd1844, %fd1979, %fd1979;
	sub.f64 	%fd1845, %fd1843, %fd1844;
	sqrt.rn.f64 	%fd1846, %fd1845;
	mul.f64 	%fd1980, %fd1970, %fd1846;
	bra.uni 	$L__BB6_132;
$L__BB6_131:
	add.f64 	%fd1837, %fd234, %fd235;
	mul.f64 	%fd1980, %fd1837, 0d3FE0000000000000;
	mul.f64 	%fd1838, %fd163, %fd163;
	mul.f64 	%fd1839, %fd1980, %fd1980;
	sub.f64 	%fd1840, %fd1838, %fd1839;
	sqrt.rn.f64 	%fd1841, %fd1840;
	mul.f64 	%fd1979, %fd1965, %fd1841;
$L__BB6_132:
	ld.global.f64 	%fd1847, [%rd3];
	mul.f64 	%fd1848, %fd1847, %fd1847;
	fma.rn.f64 	%fd1849, %fd1979, %fd1979, %fd1848;
	fma.rn.f64 	%fd1850, %fd1980, %fd1980, %fd1849;
	sqrt.rn.f64 	%fd246, %fd1850;
	div.rn.f64 	%fd247, %fd1847, %fd246;
	mul.f64 	%fd248, %fd162, 0dBF91DF46A2529D3A;
	abs.f64 	%fd249, %fd248;
	setp.neu.f64 	%p258, %fd249, 0d7FF0000000000000;
	@%p258 bra 	$L__BB6_134;
	mov.f64 	%fd1856, 0d0000000000000000;
	mul.rn.f64 	%fd1982, %fd248, %fd1856;
	mov.b32 	%r377, 1;
	bra.uni 	$L__BB6_137;
$L__BB6_134:
	mul.f64 	%fd1851, %fd248, 0d3FE45F306DC9C883;
	cvt.rni.s32.f64 	%r376, %fd1851;
	cvt.rn.f64.s32 	%fd1852, %r376;
	fma.rn.f64 	%fd1853, %fd1852, 0dBFF921FB54442D18, %fd248;
	fma.rn.f64 	%fd1854, %fd1852, 0dBC91A62633145C00, %fd1853;
	fma.rn.f64 	%fd1982, %fd1852, 0dB97B839A252049C0, %fd1854;
	setp.ltu.f64 	%p259, %fd249, 0d41E0000000000000;
	@%p259 bra 	$L__BB6_136;
	{ // callseq 1690, 0
	.param .b64 param0;
	st.param.f64 	[param0], %fd248;
	.param .align 16 .b8 retval0[16];
	call.uni (retval0), 
	__internal_trig_reduction_slowpathd, 
	(
	param0
	);
	ld.param.f64 	%fd1982, [retval0];
	ld.param.b32 	%r376, [retval0+8];
	} // callseq 1690
$L__BB6_136:
	add.s32 	%r377, %r376, 1;
$L__BB6_137:
	setp.neu.f64 	%p260, %fd249, 0d7FF0000000000000;
	shl.b32 	%r348, %r377, 6;
	cvt.u64.u32 	%rd116, %r348;
	and.b64  	%rd117, %rd116, 64;
	add.s64 	%rd119, %rd94, %rd117;
	mul.rn.f64 	%fd1857, %fd1982, %fd1982;
	and.b32  	%r349, %r377, 1;
	setp.eq.b32 	%p261, %r349, 1;
	selp.f64 	%fd1858, 0dBDA8FF8320FD8164, 0d3DE5DB65F9785EBA, %p261;
	ld.global.nc.v2.f64 	{%fd1859, %fd1860}, [%rd119];
	fma.rn.f64 	%fd1861, %fd1858, %fd1857, %fd1859;
	fma.rn.f64 	%fd1862, %fd1861, %fd1857, %fd1860;
	ld.global.nc.v2.f64 	{%fd1863, %fd1864}, [%rd119+16];
	fma.rn.f64 	%fd1865, %fd1862, %fd1857, %fd1863;
	fma.rn.f64 	%fd1866, %fd1865, %fd1857, %fd1864;
	ld.global.nc.v2.f64 	{%fd1867, %fd1868}, [%rd119+32];
	fma.rn.f64 	%fd1869, %fd1866, %fd1857, %fd1867;
	fma.rn.f64 	%fd1870, %fd1869, %fd1857, %fd1868;
	fma.rn.f64 	%fd1871, %fd1870, %fd1982, %fd1982;
	fma.rn.f64 	%fd1872, %fd1870, %fd1857, 0d3FF0000000000000;
	selp.f64 	%fd1873, %fd1872, %fd1871, %p261;
	and.b32  	%r350, %r377, 2;
	setp.eq.s32 	%p262, %r350, 0;
	mov.f64 	%fd1874, 0d0000000000000000;
	sub.f64 	%fd1875, %fd1874, %fd1873;
	selp.f64 	%fd255, %fd1873, %fd1875, %p262;
	@%p260 bra 	$L__BB6_139;
	mov.f64 	%fd1881, 0d0000000000000000;
	mul.rn.f64 	%fd1983, %fd248, %fd1881;
	mov.b32 	%r378, 0;
	bra.uni 	$L__BB6_141;
$L__BB6_139:
	mul.f64 	%fd1876, %fd248, 0d3FE45F306DC9C883;
	cvt.rni.s32.f64 	%r378, %fd1876;
	cvt.rn.f64.s32 	%fd1877, %r378;
	fma.rn.f64 	%fd1878, %fd1877, 0dBFF921FB54442D18, %fd248;
	fma.rn.f64 	%fd1879, %fd1877, 0dBC91A62633145C00, %fd1878;
	fma.rn.f64 	%fd1983, %fd1877, 0dB97B839A252049C0, %fd1879;
	setp.ltu.f64 	%p263, %fd249, 0d41E0000000000000;
	@%p263 bra 	$L__BB6_141;
	{ // callseq 1691, 0
	.param .b64 param0;
	st.param.f64 	[param0], %fd248;
	.param .align 16 .b8 retval0[16];
	call.uni (retval0), 
	__internal_trig_reduction_slowpathd, 
	(
	param0
	);
	ld.param.f64 	%fd1983, [retval0];
	ld.param.b32 	%r378, [retval0+8];
	} // callseq 1691
$L__BB6_141:
	add.f64 	%fd1882, %fd247, 0dBFF0000000000000;
	div.rn.f64 	%fd1883, %fd1979, %fd246;
	div.rn.f64 	%fd1884, %fd1980, %fd246;
	shl.b32 	%r354, %r378, 6;
	cvt.u64.u32 	%rd120, %r354;
	and.b64  	%rd121, %rd120, 64;
	add.s64 	%rd123, %rd94, %rd121;
	mul.rn.f64 	%fd1885, %fd1983, %fd1983;
	and.b32  	%r355, %r378, 1;
	setp.eq.b32 	%p264, %r355, 1;
	selp.f64 	%fd1886, 0dBDA8FF8320FD8164, 0d3DE5DB65F9785EBA, %p264;
	ld.global.nc.v2.f64 	{%fd1887, %fd1888}, [%rd123];
	fma.rn.f64 	%fd1889, %fd1886, %fd1885, %fd1887;
	fma.rn.f64 	%fd1890, %fd1889, %fd1885, %fd1888;
	ld.global.nc.v2.f64 	{%fd1891, %fd1892}, [%rd123+16];
	fma.rn.f64 	%fd1893, %fd1890, %fd1885, %fd1891;
	fma.rn.f64 	%fd1894, %fd1893, %fd1885, %fd1892;
	ld.global.nc.v2.f64 	{%fd1895, %fd1896}, [%rd123+32];
	fma.rn.f64 	%fd1897, %fd1894, %fd1885, %fd1895;
	fma.rn.f64 	%fd1898, %fd1897, %fd1885, %fd1896;
	fma.rn.f64 	%fd1899, %fd1898, %fd1983, %fd1983;
	fma.rn.f64 	%fd1900, %fd1898, %fd1885, 0d3FF0000000000000;
	selp.f64 	%fd1901, %fd1900, %fd1899, %p264;
	and.b32  	%r356, %r378, 2;
	setp.eq.s32 	%p265, %r356, 0;
	mov.f64 	%fd1902, 0d0000000000000000;
	sub.f64 	%fd1903, %fd1902, %fd1901;
	selp.f64 	%fd1904, %fd1901, %fd1903, %p265;
	mul.f64 	%fd1905, %fd1883, %fd1904;
	mul.f64 	%fd1906, %fd1882, %fd255;
	sub.f64 	%fd1907, %fd1906, %fd1905;
	mul.f64 	%fd1908, %fd1882, %fd1904;
	fma.rn.f64 	%fd1909, %fd1883, %fd255, %fd1908;
	mul.wide.s32 	%rd124, %r385, 8;
	add.s64 	%rd125, %rd1, %rd124;
	st.global.f64 	[%rd125], %fd1956;
	st.global.f64 	[%rd125+8], %fd1955;
	st.global.f64 	[%rd125+16], %fd1954;
	st.global.f64 	[%rd125+24], %fd1907;
	st.global.f64 	[%rd125+32], %fd1909;
	st.global.f64 	[%rd125+40], %fd1884;
	cvt.rn.f64.s32 	%fd1910, %r41;
	st.global.f64 	[%rd125+48], %fd1910;
	st.global.f64 	[%rd125+56], %fd1979;
	st.global.f64 	[%rd125+64], %fd1980;
	st.global.f64 	[%rd125+72], %fd247;
	st.global.f64 	[%rd125+80], %fd1883;
	st.global.f64 	[%rd125+88], %fd1884;
	st.global.f64 	[%rd125+96], %fd158;
	st.global.f64 	[%rd125+104], %fd159;
	st.global.f64 	[%rd125+112], %fd162;
	st.global.f64 	[%rd125+120], %fd2;
	mov.b32 	%r389, 1;
	bra.uni 	$L__BB6_161;
$L__BB6_142:
	sub.f64 	%fd1713, %fd1971, %fd1969;
	add.s32 	%r325, %r56, -1;
	cvt.rn.f64.s32 	%fd1714, %r325;
	div.rn.f64 	%fd260, %fd1713, %fd1714;
	sub.f64 	%fd1715, %fd234, %fd235;
	div.rn.f64 	%fd261, %fd1715, %fd1714;
	@%p268 bra 	$L__BB6_152;
	setp.lt.s32 	%p237, %r56, 1;
	mov.b32 	%r389, 0;
	@%p237 bra 	$L__BB6_161;
	mul.f64 	%fd262, %fd163, %fd163;
	mul.f64 	%fd263, %fd162, 0dBF91DF46A2529D3A;
	abs.f64 	%fd264, %fd263;
	setp.eq.f64 	%p238, %fd264, 0d7FF0000000000000;
	mul.f64 	%fd1717, %fd263, 0d3FE45F306DC9C883;
	cvt.rni.s32.f64 	%r65, %fd1717;
	cvt.rn.f64.s32 	%fd1718, %r65;
	fma.rn.f64 	%fd1719, %fd1718, 0dBFF921FB54442D18, %fd263;
	fma.rn.f64 	%fd1720, %fd1718, 0dBC91A62633145C00, %fd1719;
	fma.rn.f64 	%fd265, %fd1718, 0dB97B839A252049C0, %fd1720;
	setp.ltu.f64 	%p239, %fd264, 0d41E0000000000000;
	mov.f64 	%fd1988, 0d0000000000000000;
	mul.rn.f64 	%fd266, %fd263, %fd1988;
	cvt.rn.f64.s32 	%fd267, %r41;
	or.pred  	%p7, %p238, %p239;
	selp.f64 	%fd268, %fd266, %fd265, %p238;
	selp.b32 	%r66, 0, %r65, %p238;
	neg.s32 	%r384, %r56;
$L__BB6_145:
	fma.rn.f64 	%fd289, %fd261, %fd1988, %fd235;
	mul.f64 	%fd1721, %fd289, %fd289;
	sub.f64 	%fd1722, %fd262, %fd1721;
	sqrt.rn.f64 	%fd1723, %fd1722;
	mul.f64 	%fd290, %fd1965, %fd1723;
	ld.global.f64 	%fd1724, [%rd3];
	mul.f64 	%fd1725, %fd1724, %fd1724;
	fma.rn.f64 	%fd1726, %fd290, %fd290, %fd1725;
	add.f64 	%fd1727, %fd1721, %fd1726;
	sqrt.rn.f64 	%fd291, %fd1727;
	div.rn.f64 	%fd292, %fd1724, %fd291;
	mov.b32 	%r387, 1;
	mov.f64 	%fd1990, %fd266;
	@%p238 bra 	$L__BB6_149;
	mov.f64 	%fd1990, %fd265;
	mov.u32 	%r386, %r65;
	@%p239 bra 	$L__BB6_148;
	{ // callseq 1686, 0
	.param .b64 param0;
	st.param.f64 	[param0], %fd263;
	.param .align 16 .b8 retval0[16];
	call.uni (retval0), 
	__internal_trig_reduction_slowpathd, 
	(
	param0
	);
	ld.param.f64 	%fd1990, [retval0];
	ld.param.b32 	%r386, [retval0+8];
	} // callseq 1686
$L__BB6_148:
	add.s32 	%r387, %r386, 1;
$L__BB6_149:
	shl.b32 	%r329, %r387, 6;
	cvt.u64.u32 	%rd96, %r329;
	and.b64  	%rd97, %rd96, 64;
	add.s64 	%rd99, %rd94, %rd97;
	mul.rn.f64 	%fd1729, %fd1990, %fd1990;
	and.b32  	%r330, %r387, 1;
	setp.eq.b32 	%p242, %r330, 1;
	selp.f64 	%fd1730, 0dBDA8FF8320FD8164, 0d3DE5DB65F9785EBA, %p242;
	ld.global.nc.v2.f64 	{%fd1731, %fd1732}, [%rd99];
	fma.rn.f64 	%fd1733, %fd1730, %fd1729, %fd1731;
	fma.rn.f64 	%fd1734, %fd1733, %fd1729, %fd1732;
	ld.global.nc.v2.f64 	{%fd1735, %fd1736}, [%rd99+16];
	fma.rn.f64 	%fd1737, %fd1734, %fd1729, %fd1735;
	fma.rn.f64 	%fd1738, %fd1737, %fd1729, %fd1736;
	ld.global.nc.v2.f64 	{%fd1739, %fd1740}, [%rd99+32];
	fma.rn.f64 	%fd1741, %fd1738, %fd1729, %fd1739;
	fma.rn.f64 	%fd1742, %fd1741, %fd1729, %fd1740;
	fma.rn.f64 	%fd1743, %fd1742, %fd1990, %fd1990;
	fma.rn.f64 	%fd1744, %fd1742, %fd1729, 0d3FF0000000000000;
	selp.f64 	%fd1745, %fd1744, %fd1743, %p242;
	and.b32  	%r331, %r387, 2;
	setp.eq.s32 	%p243, %r331, 0;
	mov.f64 	%fd1746, 0d0000000000000000;
	sub.f64 	%fd1747, %fd1746, %fd1745;
	selp.f64 	%fd296, %fd1745, %fd1747, %p243;
	mov.f64 	%fd1991, %fd268;
	mov.u32 	%r388, %r66;
	@%p7 bra 	$L__BB6_151;
	{ // callseq 1687, 0
	.param .b64 param0;
	st.param.f64 	[param0], %fd263;
	.param .align 16 .b8 retval0[16];
	call.uni (retval0), 
	__internal_trig_reduction_slowpathd, 
	(
	param0
	);
	ld.param.f64 	%fd1991, [retval0];
	ld.param.b32 	%r388, [retval0+8];
	} // callseq 1687
$L__BB6_151:
	add.f64 	%fd1749, %fd292, 0dBFF0000000000000;
	div.rn.f64 	%fd1750, %fd290, %fd291;
	div.rn.f64 	%fd1751, %fd289, %fd291;
	shl.b32 	%r333, %r388, 6;
	cvt.u64.u32 	%rd100, %r333;
	and.b64  	%rd101, %rd100, 64;
	add.s64 	%rd103, %rd94, %rd101;
	mul.rn.f64 	%fd1752, %fd1991, %fd1991;
	and.b32  	%r334, %r388, 1;
	setp.eq.b32 	%p244, %r334, 1;
	selp.f64 	%fd1753, 0dBDA8FF8320FD8164, 0d3DE5DB65F9785EBA, %p244;
	ld.global.nc.v2.f64 	{%fd1754, %fd1755}, [%rd103];
	fma.rn.f64 	%fd1756, %fd1753, %fd1752, %fd1754;
	fma.rn.f64 	%fd1757, %fd1756, %fd1752, %fd1755;
	ld.global.nc.v2.f64 	{%fd1758, %fd1759}, [%rd103+16];
	fma.rn.f64 	%fd1760, %fd1757, %fd1752, %fd1758;
	fma.rn.f64 	%fd1761, %fd1760, %fd1752, %fd1759;
	ld.global.nc.v2.f64 	{%fd1762, %fd1763}, [%rd103+32];
	fma.rn.f64 	%fd1764, %fd1761, %fd1752, %fd1762;
	fma.rn.f64 	%fd1765, %fd1764, %fd1752, %fd1763;
	fma.rn.f64 	%fd1766, %fd1765, %fd1991, %fd1991;
	fma.rn.f64 	%fd1767, %fd1765, %fd1752, 0d3FF0000000000000;
	selp.f64 	%fd1768, %fd1767, %fd1766, %p244;
	and.b32  	%r335, %r388, 2;
	setp.eq.s32 	%p245, %r335, 0;
	mov.f64 	%fd1769, 0d0000000000000000;
	sub.f64 	%fd1770, %fd1769, %fd1768;
	selp.f64 	%fd1771, %fd1768, %fd1770, %p245;
	mul.f64 	%fd1772, %fd1750, %fd1771;
	mul.f64 	%fd1773, %fd1749, %fd296;
	sub.f64 	%fd1774, %fd1773, %fd1772;
	mul.f64 	%fd1775, %fd1749, %fd1771;
	fma.rn.f64 	%fd1776, %fd1750, %fd296, %fd1775;
	mul.wide.s32 	%rd104, %r385, 8;
	add.s64 	%rd105, %rd1, %rd104;
	st.global.f64 	[%rd105], %fd1956;
	st.global.f64 	[%rd105+8], %fd1955;
	st.global.f64 	[%rd105+16], %fd1954;
	st.global.f64 	[%rd105+24], %fd1774;
	st.global.f64 	[%rd105+32], %fd1776;
	st.global.f64 	[%rd105+40], %fd1751;
	st.global.f64 	[%rd105+48], %fd267;
	st.global.f64 	[%rd105+56], %fd290;
	st.global.f64 	[%rd105+64], %fd289;
	st.global.f64 	[%rd105+72], %fd292;
	st.global.f64 	[%rd105+80], %fd1750;
	st.global.f64 	[%rd105+88], %fd1751;
	st.global.f64 	[%rd105+96], %fd158;
	st.global.f64 	[%rd105+104], %fd159;
	st.global.f64 	[%rd105+112], %fd162;
	st.global.f64 	[%rd105+120], %fd2;
	add.f64 	%fd1988, %fd1988, 0d3FF0000000000000;
	add.s32 	%r385, %r385, 16;
	add.s32 	%r384, %r384, 1;
	setp.ne.s32 	%p246, %r384, 0;
	mov.u32 	%r389, %r56;
	@%p246 bra 	$L__BB6_145;
	bra.uni 	$L__BB6_161;
$L__BB6_152:
	setp.lt.s32 	%p247, %r56, 1;
	mov.b32 	%r389, 0;
	@%p247 bra 	$L__BB6_161;
	mul.f64 	%fd269, %fd163, %fd163;
	mul.f64 	%fd270, %fd162, 0dBF91DF46A2529D3A;
	abs.f64 	%fd271, %fd270;
	setp.eq.f64 	%p248, %fd271, 0d7FF0000000000000;
	mul.f64 	%fd1778, %fd270, 0d3FE45F306DC9C883;
	cvt.rni.s32.f64 	%r68, %fd1778;
	cvt.rn.f64.s32 	%fd1779, %r68;
	fma.rn.f64 	%fd1780, %fd1779, 0dBFF921FB54442D18, %fd270;
	fma.rn.f64 	%fd1781, %fd1779, 0dBC91A62633145C00, %fd1780;
	fma.rn.f64 	%fd272, %fd1779, 0dB97B839A252049C0, %fd1781;
	setp.ltu.f64 	%p249, %fd271, 0d41E0000000000000;
	mov.f64 	%fd1984, 0d0000000000000000;
	mul.rn.f64 	%fd273, %fd270, %fd1984;
	cvt.rn.f64.s32 	%fd274, %r41;
	or.pred  	%p8, %p248, %p249;
	selp.f64 	%fd275, %fd273, %fd272, %p248;
	selp.b32 	%r69, 0, %r68, %p248;
	neg.s32 	%r379, %r56;
$L__BB6_154:
	fma.rn.f64 	%fd277, %fd260, %fd1984, %fd1969;
	mul.f64 	%fd1782, %fd277, %fd277;
	sub.f64 	%fd1783, %fd269, %fd1782;
	sqrt.rn.f64 	%fd1784, %fd1783;
	mul.f64 	%fd278, %fd1970, %fd1784;
	ld.global.f64 	%fd1785, [%rd3];
	fma.rn.f64 	%fd1786, %fd1785, %fd1785, %fd1782;
	fma.rn.f64 	%fd1787, %fd278, %fd278, %fd1786;
	sqrt.rn.f64 	%fd279, %fd1787;
	div.rn.f64 	%fd280, %fd1785, %fd279;
	mov.b32 	%r382, 1;
	mov.f64 	%fd1986, %fd273;
	@%p248 bra 	$L__BB6_158;
	mov.f64 	%fd1986, %fd272;
	mov.u32 	%r381, %r68;
	@%p249 bra 	$L__BB6_157;
	{ // callseq 1688, 0
	.param .b64 param0;
	st.param.f64 	[param0], %fd270;
	.param .align 16 .b8 retval0[16];
	call.uni (retval0), 
	__internal_trig_reduction_slowpathd, 
	(
	param0
	);
	ld.param.f64 	%fd1986, [retval0];
	ld.param.b32 	%r381, [retval0+8];
	} // callseq 1688
$L__BB6_157:
	add.s32 	%r382, %r381, 1;
$L__BB6_158:
	shl.b32 	%r339, %r382, 6;
	cvt.u64.u32 	%rd106, %r339;
	and.b64  	%rd107, %rd106, 64;
	add.s64 	%rd109, %rd94, %rd107;
	mul.rn.f64 	%fd1789, %fd1986, %fd1986;
	and.b32  	%r340, %r382, 1;
	setp.eq.b32 	%p252, %r340, 1;
	selp.f64 	%fd1790, 0dBDA8FF8320FD8164, 0d3DE5DB65F9785EBA, %p252;
	ld.global.nc.v2.f64 	{%fd1791, %fd1792}, [%rd109];
	fma.rn.f64 	%fd1793, %fd1790, %fd1789, %fd1791;
	fma.rn.f64 	%fd1794, %fd1793, %fd1789, %fd1792;
	ld.global.nc.v2.f64 	{%fd1795, %fd1796}, [%rd109+16];
	fma.rn.f64 	%fd1797, %fd1794, %fd1789, %fd1795;
	fma.rn.f64 	%fd1798, %fd1797, %fd1789, %fd1796;
	ld.global.nc.v2.f64 	{%fd1799, %fd1800}, [%rd109+32];
	fma.rn.f64 	%fd1801, %fd1798, %fd1789, %fd1799;
	fma.rn.f64 	%fd1802, %fd1801, %fd1789, %fd1800;
	fma.rn.f64 	%fd1803, %fd1802, %fd1986, %fd1986;
	fma.rn.f64 	%fd1804, %fd1802, %fd1789, 0d3FF0000000000000;
	selp.f64 	%fd1805, %fd1804, %fd1803, %p252;
	and.b32  	%r341, %r382, 2;
	setp.eq.s32 	%p253, %r341, 0;
	mov.f64 	%fd1806, 0d0000000000000000;
	sub.f64 	%fd1807, %fd1806, %fd1805;
	selp.f64 	%fd284, %fd1805, %fd1807, %p253;
	mov.f64 	%fd1987, %fd275;
	mov.u32 	%r383, %r69;
	@%p8 bra 	$L__BB6_160;
	{ // callseq 1689, 0
	.param .b64 param0;
	st.param.f64 	[param0], %fd270;
	.param .align 16 .b8 retval0[16];
	call.uni (retval0), 
	__internal_trig_reduction_slowpathd, 
	(
	param0
	);
	ld.param.f64 	%fd1987, [retval0];
	ld.param.b32 	%r383, [retval0+8];
	} // callseq 1689
$L__BB6_160:
	add.f64 	%fd1809, %fd280, 0dBFF0000000000000;
	div.rn.f64 	%fd1810, %fd277, %fd279;
	div.rn.f64 	%fd1811, %fd278, %fd279;
	shl.b32 	%r343, %r383, 6;
	cvt.u64.u32 	%rd110, %r343;
	and.b64  	%rd111, %rd110, 64;
	add.s64 	%rd113, %rd94, %rd111;
	mul.rn.f64 	%fd1812, %fd1987, %fd1987;
	and.b32  	%r344, %r383, 1;
	setp.eq.b32 	%p254, %r344, 1;
	selp.f64 	%fd1813, 0dBDA8FF8320FD8164, 0d3DE5DB65F9785EBA, %p254;
	ld.global.nc.v2.f64 	{%fd1814, %fd1815}, [%rd113];
	fma.rn.f64 	%fd1816, %fd1813, %fd1812, %fd1814;
	fma.rn.f64 	%fd1817, %fd1816, %fd1812, %fd1815;
	ld.global.nc.v2.f64 	{%fd1818, %fd1819}, [%rd113+16];
	fma.rn.f64 	%fd1820, %fd1817, %fd1812, %fd1818;
	fma.rn.f64 	%fd1821, %fd1820, %fd1812, %fd1819;
	ld.global.nc.v2.f64 	{%fd1822, %fd1823}, [%rd113+32];
	fma.rn.f64 	%fd1824, %fd1821, %fd1812, %fd1822;
	fma.rn.f64 	%fd1825, %fd1824, %fd1812, %fd1823;
	fma.rn.f64 	%fd1826, %fd1825, %fd1987, %fd1987;
	fma.rn.f64 	%fd1827, %fd1825, %fd1812, 0d3FF0000000000000;
	selp.f64 	%fd1828, %fd1827, %fd1826, %p254;
	and.b32  	%r345, %r383, 2;
	setp.eq.s32 	%p255, %r345, 0;
	mov.f64 	%fd1829, 0d0000000000000000;
	sub.f64 	%fd1830, %fd1829, %fd1828;
	selp.f64 	%fd1831, %fd1828, %fd1830, %p255;
	mul.f64 	%fd1832, %fd1810, %fd1831;
	mul.f64 	%fd1833, %fd1809, %fd284;
	sub.f64 	%fd1834, %fd1833, %fd1832;
	mul.f64 	%fd1835, %fd1809, %fd1831;
	fma.rn.f64 	%fd1836, %fd1810, %fd284, %fd1835;
	mul.wide.s32 	%rd114, %r385, 8;
	add.s64 	%rd115, %rd1, %rd114;
	st.global.f64 	[%rd115], %fd1956;
	st.global.f64 	[%rd115+8], %fd1955;
	st.global.f64 	[%rd115+16], %fd1954;
	st.global.f64 	[%rd115+24], %fd1834;
	st.global.f64 	[%rd115+32], %fd1836;
	st.global.f64 	[%rd115+40], %fd1811;
	st.global.f64 	[%rd115+48], %fd274;
	st.global.f64 	[%rd115+56], %fd277;
	st.global.f64 	[%rd115+64], %fd278;
	st.global.f64 	[%rd115+72], %fd280;
	st.global.f64 	[%rd115+80], %fd1810;
	st.global.f64 	[%rd115+88], %fd1811;
	st.global.f64 	[%rd115+96], %fd158;
	st.global.f64 	[%rd115+104], %fd159;
	st.global.f64 	[%rd115+112], %fd162;
	st.global.f64 	[%rd115+120], %fd2;
	add.f64 	%fd1984, %fd1984, 0d3FF0000000000000;
	add.s32 	%r385, %r385, 16;
	add.s32 	%r379, %r379, 1;
	setp.eq.s32 	%p256, %r379, 0;
	mov.u32 	%r389, %r56;
	@%p256 bra 	$L__BB6_161;
	bra.uni 	$L__BB6_154;
$L__BB6_161:
	st.global.u32 	[%rd9], %r389;
	bra.uni 	$L__BB6_243;
$L__BB6_162:
	ld.global.f64 	%fd300, [%rd6];
	ld.global.f64 	%fd301, [%rd6+8];
	ld.global.f64 	%fd302, [%rd6+56];
	ld.global.f64 	%fd303, [%rd6+48];
	ld.global.f64 	%fd304, [%rd6+16];
	ld.global.f64 	%fd444, [%rd6+40];
	cvt.rzi.s32.f64 	%r92, %fd444;
	mul.wide.s32 	%rd29, %r92, 8;
	add.s64 	%rd30, %rd3, %rd29;
	ld.global.f64 	%fd305, [%rd30+40];
	ld.global.f64 	%fd306, [%rd3+8];
	ld.global.f64 	%fd307, [%rd3+16];
	ld.global.u32 	%r93, [%rd5+4];
	setp.lt.s32 	%p19, %r93, 1;
	@%p19 bra 	$L__BB6_167;
	mov.b32 	%r390, 0;
	bra.uni 	$L__BB6_165;
$L__BB6_164:
	add.s32 	%r390, %r390, 1;
	setp.ge.s32 	%p21, %r390, %r93;
	@%p21 bra 	$L__BB6_167;
$L__BB6_165:
	mul.lo.s32 	%r155, %r390, 7;
	mul.wide.u32 	%rd31, %r155, 8;
	add.s64 	%rd11, %rd2, %rd31;
	ld.global.f64 	%fd445, [%rd11+24];
	cvt.rzi.s32.f64 	%r156, %fd445;
	setp.ne.s32 	%p20, %r156, %r92;
	@%p20 bra 	$L__BB6_164;
	ld.global.f64 	%fd1992, [%rd11];
	ld.global.f64 	%fd1993, [%rd11+8];
	ld.global.f64 	%fd1994, [%rd11+16];
$L__BB6_167:
	ld.global.f64 	%fd314, [%rd3+24];
	setp.leu.f64 	%p22, %fd303, 0d4056800000000000;
	@%p22 bra 	$L__BB6_169;
	mov.f64 	%fd451, 0d4066800000000000;
	sub.f64 	%fd1995, %fd451, %fd303;
	bra.uni 	$L__BB6_172;
$L__BB6_169:
	setp.geu.f64 	%p23, %fd303, 0dC056800000000000;
	@%p23 bra 	$L__BB6_171;
	abs.f64 	%fd449, %fd303;
	mov.f64 	%fd450, 0d4066800000000000;
	sub.f64 	%fd1995, %fd450, %fd449;
	bra.uni 	$L__BB6_172;
$L__BB6_171:
	abs.f64 	%fd447, %fd303;
	mov.f64 	%fd448, 0d4056800000000000;
	sub.f64 	%fd1995, %fd448, %fd447;
$L__BB6_172:
	mul.f64 	%fd319, %fd302, 0d3F91DF46A2529D3A;
	abs.f64 	%fd320, %fd319;
	setp.neu.f64 	%p24, %fd320, 0d7FF0000000000000;
	@%p24 bra 	$L__BB6_174;
	mov.f64 	%fd457, 0d0000000000000000;
	mul.rn.f64 	%fd1997, %fd319, %fd457;
	mov.pred 	%p269, -1;
	bra.uni 	$L__BB6_177;
$L__BB6_174:
	mul.f64 	%fd452, %fd319, 0d3FE45F306DC9C883;
	cvt.rni.s32.f64 	%r391, %fd452;
	cvt.rn.f64.s32 	%fd453, %r391;
	fma.rn.f64 	%fd454, %fd453, 0dBFF921FB54442D18, %fd319;
	fma.rn.f64 	%fd455, %fd453, 0dBC91A62633145C00, %fd454;
	fma.rn.f64 	%fd1997, %fd453, 0dB97B839A252049C0, %fd455;
	setp.ltu.f64 	%p25, %fd320, 0d41E0000000000000;
	@%p25 bra 	$L__BB6_176;
	{ // callseq 1672, 0
	.param .b64 param0;
	st.param.f64 	[param0], %fd319;
	.param .align 16 .b8 retval0[16];
	call.uni (retval0), 
	__internal_trig_reduction_slowpathd, 
	(
	param0
	);
	ld.param.f64 	%fd1997, [retval0];
	ld.param.b32 	%r391, [retval0+8];
	} // callseq 1672
$L__BB6_176:
	and.b32  	%r158, %r391, 1;
	setp.eq.b32 	%p26, %r158, 1;
	not.pred 	%p269, %p26;
$L__BB6_177:
	mul.f64 	%fd458, %fd1997, %fd1997;
	fma.rn.f64 	%fd459, %fd458, 0d3EE48DAC2799BCB9, 0dBEF9757C5B27EBB1;
	fma.rn.f64 	%fd460, %fd459, %fd458, 0d3F0980E90FD91E04;
	fma.rn.f64 	%fd461, %fd460, %fd458, 0dBEFAE2B0417D7E1D;
	fma.rn.f64 	%fd462, %fd461, %fd458, 0d3F119F5341BFBA57;
	fma.rn.f64 	%fd463, %fd462, %fd458, 0d3F15E791A00F6919;
	fma.rn.f64 	%fd464, %fd463, %fd458, 0d3F2FF2E7FADEC73A;
	fma.rn.f64 	%fd465, %fd464, %fd458, 0d3F434BC1B206DA62;
	fma.rn.f64 	%fd466, %fd465, %fd458, 0d3F57DB18EF2F83F9;
	fma.rn.f64 	%fd467, %fd466, %fd458, 0d3F6D6D2E7AE49FBC;
	fma.rn.f64 	%fd468, %fd467, %fd458, 0d3F8226E3A816A776;
	fma.rn.f64 	%fd469, %fd468, %fd458, 0d3F9664F485D25660;
	fma.rn.f64 	%fd470, %fd469, %fd458, 0d3FABA1BA1BABF31D;
	fma.rn.f64 	%fd471, %fd470, %fd458, 0d3FC11111111105D2;
	fma.rn.f64 	%fd472, %fd471, %fd458, 0d3FD555555555555E;
	mul.f64 	%fd326, %fd458, %fd472;
	fma.rn.f64 	%fd1998, %fd326, %fd1997, %fd1997;
	@%p269 bra 	$L__BB6_179;
	sub.f64 	%fd473, %fd1998, %fd1997;
	neg.f64 	%fd474, %fd473;
	fma.rn.f64 	%fd475, %fd326, %fd1997, %fd474;
	rcp.approx.ftz.f64 	%fd476, %fd1998;
	neg.f64 	%fd477, %fd1998;
	fma.rn.f64 	%fd478, %fd477, %fd476, 0d3FF0000000000000;
	fma.rn.f64 	%fd479, %fd478, %fd478, %fd478;
	fma.rn.f64 	%fd480, %fd479, %fd476, %fd476;
	neg.f64 	%fd481, %fd480;
	fma.rn.f64 	%fd482, %fd1998, %fd481, 0d3FF0000000000000;
	fma.rn.f64 	%fd483, %fd481, %fd475, %fd482;
	fma.rn.f64 	%fd1998, %fd483, %fd481, %fd481;
$L__BB6_179:
	mul.f64 	%fd330, %fd306, %fd1998;
	mul.f64 	%fd331, %fd1995, 0d3F91DF46A2529D3A;
	abs.f64 	%fd332, %fd331;
	setp.neu.f64 	%p28, %fd332, 0d7FF0000000000000;
	@%p28 bra 	$L__BB6_181;
	mov.f64 	%fd489, 0d0000000000000000;
	mul.rn.f64 	%fd1999, %fd331, %fd489;
	mov.b32 	%r392, 0;
	bra.uni 	$L__BB6_183;
$L__BB6_181:
	mul.f64 	%fd484, %fd331, 0d3FE45F306DC9C883;
	cvt.rni.s32.f64 	%r392, %fd484;
	cvt.rn.f64.s32 	%fd485, %r392;
	fma.rn.f64 	%fd486, %fd485, 0dBFF921FB54442D18, %fd331;
	fma.rn.f64 	%fd487, %fd485, 0dBC91A62633145C00, %fd486;
	fma.rn.f64 	%fd1999, %fd485, 0dB97B839A252049C0, %fd487;
	setp.ltu.f64 	%p29, %fd332, 0d41E0000000000000;
	@%p29 bra 	$L__BB6_183;
	{ // callseq 1673, 0
	.param .b64 param0;
	st.param.f64 	[param0], %fd331;
	.param .align 16 .b8 retval0[16];
	call.uni (retval0), 
	__internal_trig_reduction_slowpathd, 
	(
	param0
	);
	ld.param.f64 	%fd1999, [retval0];
	ld.param.b32 	%r392, [retval0+8];
	} // callseq 1673
$L__BB6_183:
	shl.b32 	%r161, %r392, 6;
	cvt.u64.u32 	%rd32, %r161;
	and.b64  	%rd33, %rd32, 64;
	mov.u64 	%rd34, __cudart_sin_cos_coeffs;
	add.s64 	%rd35, %rd34, %rd33;
	mul.rn.f64 	%fd490, %fd1999, %fd1999;
	and.b32  	%r162, %r392, 1;
	setp.eq.b32 	%p30, %r162, 1;
	selp.f64 	%fd491, 0dBDA8FF8320FD8164, 0d3DE5DB65F9785EBA, %p30;
	ld.global.nc.v2.f64 	{%fd492, %fd493}, [%rd35];
	fma.rn.f64 	%fd494, %fd491, %fd490, %fd492;
	fma.rn.f64 	%fd495, %fd494, %fd490, %fd493;
	ld.global.nc.v2.f64 	{%fd496, %fd497}, [%rd35+16];
	fma.rn.f64 	%fd498, %fd495, %fd490, %fd496;
	fma.rn.f64 	%fd499, %fd498, %fd490, %fd497;
	ld.global.nc.v2.f64 	{%fd500, %fd501}, [%rd35+32];
	fma.rn.f64 	%fd502, %fd499, %fd490, %fd500;
	fma.rn.f64 	%fd503, %fd502, %fd490, %fd501;
	fma.rn.f64 	%fd504, %fd503, %fd1999, %fd1999;
	fma.rn.f64 	%fd505, %fd503, %fd490, 0d3FF0000000000000;
	selp.f64 	%fd506, %fd505, %fd504, %p30;
	and.b32  	%r163, %r392, 2;
	setp.eq.s32 	%p31, %r163, 0;
	mov.f64 	%fd507, 0d0000000000000000;
	sub.f64 	%fd508, %fd507, %fd506;
	selp.f64 	%fd509, %fd506, %fd508, %p31;
	add.f64 	%fd510, %fd330, %fd330;
	fma.rn.f64 	%fd337, %fd510, %fd509, %fd307;
	div.rn.f64 	%fd511, %fd337, %fd305;
	mov.f64 	%fd512, 0d3FF0000000000000;
	sub.f64 	%fd338, %fd512, %fd511;
	{
	.reg .b32 %temp; 
	mov.b64 	{%temp, %r102}, %fd338;
	}
	abs.f64 	%fd339, %fd338;
	{
	.reg .b32 %temp; 
	mov.b64 	{%temp, %r164}, %fd339;
	}
	setp.gt.s32 	%p32, %r164, 1071801957;
	@%p32 bra 	$L__BB6_187;
	mul.f64 	%fd553, %fd338, %fd338;
	fma.rn.f64 	%fd554, %fd553, 0d3FB0066BDC1895E9, 0dBFB3823B180754AF;
	fma.rn.f64 	%fd555, %fd554, %fd553, 0d3FB11E52CC2F79AE;
	fma.rn.f64 	%fd556, %fd555, %fd553, 0dBF924EAF3526861B;
	fma.rn.f64 	%fd557, %fd556, %fd553, 0d3F91DF02A31E6CB7;
	fma.rn.f64 	%fd558, %fd557, %fd553, 0d3F847D18B0EEC6CC;
	fma.rn.f64 	%fd559, %fd558, %fd553, 0d3F8D0AF961BA53B0;
	fma.rn.f64 	%fd560, %fd559, %fd553, 0d3F91BF7734CF1C48;
	fma.rn.f64 	%fd561, %fd560, %fd553, 0d3F96E91483144EF7;
	fma.rn.f64 	%fd562, %fd561, %fd553, 0d3F9F1C6E0A4F9F81;
	fma.rn.f64 	%fd563, %fd562, %fd553, 0d3FA6DB6DC27FA92B;
	fma.rn.f64 	%fd564, %fd563, %fd553, 0d3FB333333320F91B;
	fma.rn.f64 	%fd565, %fd564, %fd553, 0d3FC5555555555F4D;
	mul.f64 	%fd566, %fd553, %fd565;
	fma.rn.f64 	%fd340, %fd566, %fd339, %fd339;
	setp.gt.s32 	%p36, %r102, -1;
	@%p36 bra 	$L__BB6_186;
	mov.f64 	%fd571, 0d3C91A62633145C07;
	add.rn.f64 	%fd572, %fd340, %fd571;
	mov.f64 	%fd573, 0d3FF921FB54442D18;
	add.rn.f64 	%fd2000, %fd573, %fd572;
	bra.uni 	$L__BB6_188;
$L__BB6_186:
	mov.f64 	%fd567, 0dBC91A62633145C07;
	add.rn.f64 	%fd568, %fd340, %fd567;
	neg.f64 	%fd569, %fd568;
	mov.f64 	%fd570, 0d3FF921FB54442D18;
	add.rn.f64 	%fd2000, %fd570, %fd569;
	bra.uni 	$L__BB6_188;
$L__BB6_187:
	mov.f64 	%fd513, 0d3FF0000000000000;
	sub.f64 	%fd514, %fd513, %fd339;
	{
	.reg .b32 %temp; 
	mov.b64 	{%r165, %temp}, %fd514;
	}
	{
	.reg .b32 %temp; 
	mov.b64 	{%temp, %r166}, %fd514;
	}
	add.s32 	%r167, %r166, -1048576;
	mov.b64 	%fd515, {%r165, %r167};
	rsqrt.approx.ftz.f64 	%fd516, %fd515;
	{
	.reg .b32 %temp; 
	mov.b64 	{%r168, %temp}, %fd516;
	}
	{
	.reg .b32 %temp; 
	mov.b64 	{%temp, %r169}, %fd516;
	}
	add.s32 	%r170, %r169, -1048576;
	mov.b64 	%fd517, {%r168, %r170};
	mul.f64 	%fd518, %fd515, %fd516;
	neg.f64 	%fd519, %fd518;
	fma.rn.f64 	%fd520, %fd518, %fd519, %fd515;
	fma.rn.f64 	%fd521, %fd520, %fd517, %fd518;
	neg.f64 	%fd522, %fd521;
	fma.rn.f64 	%fd523, %fd516, %fd522, 0d3FF0000000000000;
	fma.rn.f64 	%fd524, %fd523, %fd517, %fd517;
	fma.rn.f64 	%fd525, %fd521, %fd522, %fd515;
	fma.rn.f64 	%fd526, %fd525, %fd524, %fd521;
	{
	.reg .b32 %temp; 
	mov.b64 	{%r171, %temp}, %fd526;
	}
	{
	.reg .b32 %temp; 
	mov.b64 	{%temp, %r172}, %fd526;
	}
	add.s32 	%r173, %r172, 1048576;
	mov.b64 	%fd527, {%r171, %r173};
	fma.rn.f64 	%fd528, %fd514, 0d3EC715B371155F70, 0dBEBAC2FE66FAAC4B;
	fma.rn.f64 	%fd529, %fd528, %fd514, 0d3ED9A9B88EFCD9B8;
	fma.rn.f64 	%fd530, %fd529, %fd514, 0d3EDD0F40A8A0C4C3;
	fma.rn.f64 	%fd531, %fd530, %fd514, 0d3EF46D4CFA9E0E1F;
	fma.rn.f64 	%fd532, %fd531, %fd514, 0d3F079C168D1E2422;
	fma.rn.f64 	%fd533, %fd532, %fd514, 0d3F1C9A88C3BCA540;
	fma.rn.f64 	%fd534, %fd533, %fd514, 0d3F31C4E64BD476DF;
	fma.rn.f64 	%fd535, %fd534, %fd514, 0d3F46E8BA60009C8F;
	fma.rn.f64 	%fd536, %fd535, %fd514, 0d3F5F1C71C62B05A2;
	fma.rn.f64 	%fd537, %fd536, %fd514, 0d3F76DB6DB6DC9F2C;
	fma.rn.f64 	%fd538, %fd537, %fd514, 0d3F9333333333329C;
	fma.rn.f64 	%fd539, %fd538, %fd514, 0d3FB5555555555555;
	setp.lt.s32 	%p33, %r166, 1;
	mov.f64 	%fd540, 0d0000000000000000;
	mul.rn.f64 	%fd541, %fd339, %fd540;
	mul.f64 	%fd542, %fd514, %fd539;
	fma.rn.f64 	%fd543, %fd542, %fd527, %fd527;
	selp.f64 	%fd544, %fd541, %fd543, %p33;
	setp.lt.s32 	%p34, %r166, 0;
	mov.f64 	%fd545, 0d7FF0000000000000;
	mul.rn.f64 	%fd546, %fd544, %fd545;
	selp.f64 	%fd547, %fd546, %fd544, %p34;
	setp.lt.s32 	%p35, %r102, 0;
	mov.f64 	%fd548, 0dBCA1A62633145C07;
	add.rn.f64 	%fd549, %fd547, %fd548;
	neg.f64 	%fd550, %fd549;
	mov.f64 	%fd551, 0d400921FB54442D18;
	add.rn.f64 	%fd552, %fd551, %fd550;
	selp.f64 	%fd2000, %fd552, %fd547, %p35;
$L__BB6_188:
	fma.rn.f64 	%fd345, %fd2000, 0d404CA5DC1A63C1F5, 0d3FF0000000000000;
	div.rn.f64 	%fd574, %fd306, %fd305;
	mov.f64 	%fd575, 0d3FF0000000000000;
	sub.f64 	%fd346, %fd575, %fd574;
	{
	.reg .b32 %temp; 
	mov.b64 	{%temp, %r103}, %fd346;
	}
	abs.f64 	%fd347, %fd346;
	{
	.reg .b32 %temp; 
	mov.b64 	{%temp, %r174}, %fd347;
	}
	setp.gt.s32 	%p37, %r174, 1071801957;
	@%p37 bra 	$L__BB6_192;
	mul.f64 	%fd616, %fd346, %fd346;
	fma.rn.f64 	%fd617, %fd616, 0d3FB0066BDC1895E9, 0dBFB3823B180754AF;
	fma.rn.f64 	%fd618, %fd617, %fd616, 0d3FB11E52CC2F79AE;
	fma.rn.f64 	%fd619, %fd618, %fd616, 0dBF924EAF3526861B;
	fma.rn.f64 	%fd620, %fd619, %fd616, 0d3F91DF02A31E6CB7;
	fma.rn.f64 	%fd621, %fd620, %fd616, 0d3F847D18B0EEC6CC;
	fma.rn.f64 	%fd622, %fd621, %fd616, 0d3F8D0AF961BA53B0;
	fma.rn.f64 	%fd623, %fd622, %fd616, 0d3F91BF7734CF1C48;
	fma.rn.f64 	%fd624, %fd623, %fd616, 0d3F96E91483144EF7;
	fma.rn.f64 	%fd625, %fd624, %fd616, 0d3F9F1C6E0A4F9F81;
	fma.rn.f64 	%fd626, %fd625, %fd616, 0d3FA6DB6DC27FA92B;
	fma.rn.f64 	%fd627, %fd626, %fd616, 0d3FB333333320F91B;
	fma.rn.f64 	%fd628, %fd627, %fd616, 0d3FC5555555555F4D;
	mul.f64 	%fd629, %fd616, %fd628;
	fma.rn.f64 	%fd348, %fd629, %fd347, %fd347;
	setp.gt.s32 	%p41, %r103, -1;
	@%p41 bra 	$L__BB6_191;
	mov.f64 	%fd634, 0d3C91A62633145C07;
	add.rn.f64 	%fd635, %fd348, %fd634;
	mov.f64 	%fd636, 0d3FF921FB54442D18;
	add.rn.f64 	%fd2001, %fd636, %fd635;
	bra.uni 	$L__BB6_193;
$L__BB6_191:
	mov.f64 	%fd630, 0dBC91A62633145C07;
	add.rn.f64 	%fd631, %fd348, %fd630;
	neg.f64 	%fd632, %fd631;
	mov.f64 	%fd633, 0d3FF921FB54442D18;
	add.rn.f64 	%fd2001, %fd633, %fd632;
	bra.uni 	$L__BB6_193;
$L__BB6_192:
	mov.f64 	%fd576, 0d3FF0000000000000;
	sub.f64 	%fd577, %fd576, %fd347;
	{
	.reg .b32 %temp; 
	mov.b64 	{%r175, %temp}, %fd577;
	}
	{
	.reg .b32 %temp; 
	mov.b64 	{%temp, %r176}, %fd577;
	}
	add.s32 	%r177, %r176, -1048576;
	mov.b64 	%fd578, {%r175, %r177};
	rsqrt.approx.ftz.f64 	%fd579, %fd578;
	{
	.reg .b32 %temp; 
	mov.b64 	{%r178, %temp}, %fd579;
	}
	{
	.reg .b32 %temp; 
	mov.b64 	{%temp, %r179}, %fd579;
	}
	add.s32 	%r180, %r179, -1048576;
	mov.b64 	%fd580, {%r178, %r180};
	mul.f64 	%fd581, %fd578, %fd579;
	neg.f64 	%fd582, %fd581;
	fma.rn.f64 	%fd583, %fd581, %fd582, %fd578;
	fma.rn.f64 	%fd584, %fd583, %fd580, %fd581;
	neg.f64 	%fd585, %fd584;
	fma.rn.f64 	%fd586, %fd579, %fd585, 0d3FF0000000000000;
	fma.rn.f64 	%fd587, %fd586, %fd580, %fd580;
	fma.rn.f64 	%fd588, %fd584, %fd585, %fd578;
	fma.rn.f64 	%fd589, %fd588, %fd587, %fd584;
	{
	.reg .b32 %temp; 
	mov.b64 	{%r181, %temp}, %fd589;
	}
	{
	.reg .b32 %temp; 
	mov.b64 	{%temp, %r182}, %fd589;
	}
	add.s32 	%r183, %r182, 1048576;
	mov.b64 	%fd590, {%r181, %r183};
	fma.rn.f64 	%fd591, %fd577, 0d3EC715B371155F70, 0dBEBAC2FE66FAAC4B;
	fma.rn.f64 	%fd592, %fd591, %fd577, 0d3ED9A9B88EFCD9B8;
	fma.rn.f64 	%fd593, %fd592, %fd577, 0d3EDD0F40A8A0C4C3;
	fma.rn.f64 	%fd594, %fd593, %fd577, 0d3EF46D4CFA9E0E1F;
	fma.rn.f64 	%fd595, %fd594, %fd577, 0d3F079C168D1E2422;
	fma.rn.f64 	%fd596, %fd595, %fd577, 0d3F1C9A88C3BCA540;
	fma.rn.f64 	%fd597, %fd596, %fd577, 0d3F31C4E64BD476DF;
	fma.rn.f64 	%fd598, %fd597, %fd577, 0d3F46E8BA60009C8F;
	fma.rn.f64 	%fd599, %fd598, %fd577, 0d3F5F1C71C62B05A2;
	fma.rn.f64 	%fd600, %fd599, %fd577, 0d3F76DB6DB6DC9F2C;
	fma.rn.f64 	%fd601, %fd600, %fd577, 0d3F9333333333329C;
	fma.rn.f64 	%fd602, %fd601, %fd577, 0d3FB5555555555555;
	setp.lt.s32 	%p38, %r176, 1;
	mov.f64 	%fd603, 0d0000000000000000;
	mul.rn.f64 	%fd604, %fd347, %fd603;
	mul.f64 	%fd605, %fd577, %fd602;
	fma.rn.f64 	%fd606, %fd605, %fd590, %fd590;
	selp.f64 	%fd607, %fd604, %fd606, %p38;
	setp.lt.s32 	%p39, %r176, 0;
	mov.f64 	%fd608, 0d7FF0000000000000;
	mul.rn.f64 	%fd609, %fd607, %fd608;
	selp.f64 	%fd610, %fd609, %fd607, %p39;
	setp.lt.s32 	%p40, %r103, 0;
	mov.f64 	%fd611, 0dBCA1A62633145C07;
	add.rn.f64 	%fd612, %fd610, %fd611;
	neg.f64 	%fd613, %fd612;
	mov.f64 	%fd614, 0d400921FB54442D18;
	add.rn.f64 	%fd615, %fd614, %fd613;
	selp.f64 	%fd2001, %fd615, %fd610, %p40;
$L__BB6_193:
	fma.rn.f64 	%fd353, %fd2001, 0d404CA5DC1A63C1F5, 0d3FF0000000000000;
	setp.ge.f64 	%p42, %fd303, %fd345;
	mov.f64 	%fd639, 0d4056800000000000;
	sub.f64 	%fd640, %fd639, %fd353;
	setp.le.f64 	%p43, %fd303, %fd640;
	and.pred  	%p44, %p42, %p43;
	mov.f64 	%fd2002, 0d3FF0000000000000;
	mov.f64 	%fd2003, 0dBFF0000000000000;
	mov.f64 	%fd1914, 0d4000000000000000;
	mov.f64 	%fd2004, %fd2002;
	@%p44 bra 	$L__BB6_197;
	add.f64 	%fd643, %fd353, 0d4056800000000000;
	setp.ge.f64 	%p45, %fd303, %fd643;
	mov.f64 	%fd644, 0d4066800000000000;
	sub.f64 	%fd645, %fd644, %fd345;
	setp.le.f64 	%p46, %fd303, %fd645;
	and.pred  	%p47, %p46, %p45;
	mov.f64 	%fd2002, 0dBFF0000000000000;
	mov.f64 	%fd2004, %fd1914;
	@%p47 bra 	$L__BB6_197;
	add.f64 	%fd648, %fd353, 0dC056800000000000;
	setp.ge.f64 	%p48, %fd303, %fd648;
	neg.f64 	%fd649, %fd345;
	setp.le.f64 	%p49, %fd303, %fd649;
	and.pred  	%p50, %p49, %p48;
	mov.f64 	%fd2002, 0d3FF0000000000000;
	mov.f64 	%fd2003, %fd2002;
	mov.f64 	%fd2004, %fd1914;
	@%p50 bra 	$L__BB6_197;
	add.f64 	%fd650, %fd345, 0dC066800000000000;
	setp.ge.f64 	%p51, %fd303, %fd650;
	mov.f64 	%fd651, 0dC056800000000000;
	sub.f64 	%fd652, %fd651, %fd353;
	setp.le.f64 	%p52, %fd303, %fd652;
	and.pred  	%p53, %p51, %p52;
	selp.f64 	%fd2002, 0dBFF0000000000000, 0d0000000000000000, %p53;
	selp.f64 	%fd2003, 0d3FF0000000000000, 0d0000000000000000, %p53;
	mov.f64 	%fd2004, %fd2003;
$L__BB6_197:
	add.f64 	%fd2009, %fd300, %fd306;
	sub.f64 	%fd2007, %fd300, %fd306;
	mul.f64 	%fd654, %fd337, 0d3FE0000000000000;
	add.f64 	%fd376, %fd301, %fd654;
	sub.f64 	%fd377, %fd301, %fd654;
	setp.neu.f64 	%p54, %fd2004, 0d3FF0000000000000;
	@%p54 bra 	$L__BB6_199;
	mul.f64 	%fd663, %fd305, %fd305;
	mul.f64 	%fd664, %fd376, %fd376;
	sub.f64 	%fd665, %fd663, %fd664;
	sqrt.rn.f64 	%fd666, %fd665;
	mul.f64 	%fd2006, %fd666, %fd2003;
	mul.f64 	%fd667, %fd377, %fd377;
	sub.f64 	%fd668, %fd663, %fd667;
	sqrt.rn.f64 	%fd669, %fd668;
	mul.f64 	%fd2005, %fd669, %fd2003;
	bra.uni 	$L__BB6_201;
$L__BB6_199:
	setp.neu.f64 	%p55, %fd2004, 0d4000000000000000;
	@%p55 bra 	$L__BB6_201;
	mul.f64 	%fd656, %fd305, %fd305;
	mul.f64 	%fd657, %fd377, %fd377;
	sub.f64 	%fd658, %fd656, %fd657;
	sqrt.rn.f64 	%fd659, %fd658;
	mul.f64 	%fd2006, %fd659, %fd2003;
	mul.f64 	%fd660, %fd376, %fd376;
	sub.f64 	%fd661, %fd656, %fd660;
	sqrt.rn.f64 	%fd662, %fd661;
	mul.f64 	%fd2005, %fd662, %fd2003;
$L__BB6_201:
	setp.leu.f64 	%p56, %fd2004, 0d0000000000000000;
	@%p56 bra 	$L__BB6_203;
	min.f64 	%fd2009, %fd2009, %fd2006;
	max.f64 	%fd2007, %fd2007, %fd2005;
	mov.f64 	%fd2008, %fd2002;
	bra.uni 	$L__BB6_207;
$L__BB6_203:
	neg.f64 	%fd671, %fd345;
	setp.gt.f64 	%p57, %fd303, %fd671;
	setp.lt.f64 	%p58, %fd303, %fd345;
	and.pred  	%p59, %p57, %p58;
	mov.f64 	%fd2008, 0d3FF0000000000000;
	@%p59 bra 	$L__BB6_207;
	add.f64 	%fd673, %fd345, 0dC066800000000000;
	setp.lt.f64 	%p60, %fd303, %fd673;
	mov.f64 	%fd674, 0d4066800000000000;
	sub.f64 	%fd675, %fd674, %fd345;
	setp.gt.f64 	%p61, %fd303, %fd675;
	or.pred  	%p62, %p60, %p61;
	mov.f64 	%fd2008, 0dBFF0000000000000;
	@%p62 bra 	$L__BB6_207;
	setp.gt.f64 	%p63, %fd303, %fd640;
	add.f64 	%fd677, %fd353, 0d4056800000000000;
	setp.lt.f64 	%p64, %fd303, %fd677;
	and.pred  	%p65, %p63, %p64;
	mov.f64 	%fd2010, 0dBFF0000000000000;
	@%p65 bra 	$L__BB6_208;
	mov.f64 	%fd680, 0dC056800000000000;
	sub.f64 	%fd681, %fd680, %fd353;
	setp.gt.f64 	%p66, %fd303, %fd681;
	add.f64 	%fd682, %fd353, 0dC056800000000000;
	setp.lt.f64 	%p67, %fd303, %fd682;
	mov.f64 	%fd2010, 0d3FF0000000000000;
	mov.f64 	%fd2007, 0d0000000000000000;
	and.pred  	%p68, %p66, %p67;
	mov.f64 	%fd2008, %fd2002;
	mov.f64 	%fd2009, %fd2007;
	@%p68 bra 	$L__BB6_208;
$L__BB6_207:
	mul.f64 	%fd701, %fd305, %fd305;
	mul.f64 	%fd702, %fd2007, %fd2007;
	sub.f64 	%fd703, %fd701, %fd702;
	sqrt.rn.f64 	%fd704, %fd703;
	mul.f64 	%fd705, %fd2008, %fd704;
	mul.f64 	%fd706, %fd2009, %fd2009;
	sub.f64 	%fd707, %fd701, %fd706;
	sqrt.rn.f64 	%fd708, %fd707;
	mul.f64 	%fd709, %fd2008, %fd708;
	sub.f64 	%fd710, %fd2007, %fd2009;
	sub.f64 	%fd711, %fd705, %fd709;
	mul.f64 	%fd712, %fd711, %fd711;
	fma.rn.f64 	%fd713, %fd710, %fd710, %fd712;
	sqrt.rn.f64 	%fd714, %fd713;
	div.rn.f64 	%fd715, %fd714, %fd314;
	cvt.rpi.f64.f64 	%fd716, %fd715;
	cvt.rzi.s32.f64 	%r393, %fd716;
	mov.pred 	%p270, -1;
	mov.f64 	%fd376, 0d0000000000000000;
	mov.f64 	%fd377, %fd376;
	bra.uni 	$L__BB6_209;
$L__BB6_208:
	mul.f64 	%fd684, %fd305, %fd305;
	mul.f64 	%fd685, %fd377, %fd377;
	sub.f64 	%fd686, %fd684, %fd685;
	sqrt.rn.f64 	%fd687, %fd686;
	mul.f64 	%fd688, %fd687, %fd2010;
	mul.f64 	%fd689, %fd376, %fd376;
	sub.f64 	%fd690, %fd684, %fd689;
	sqrt.rn.f64 	%fd691, %fd690;
	mul.f64 	%fd692, %fd691, %fd2010;
	sub.f64 	%fd693, %fd688, %fd692;
	sub.f64 	%fd694, %fd377, %fd376;
	mul.f64 	%fd695, %fd693, %fd693;
	fma.rn.f64 	%fd696, %fd694, %fd694, %fd695;
	sqrt.rn.f64 	%fd697, %fd696;
	div.rn.f64 	%fd698, %fd697, %fd314;
	cvt.rpi.f64.f64 	%fd699, %fd698;
	cvt.rzi.s32.f64 	%r393, %fd699;
	mov.pred 	%p270, 0;
	mov.f64 	%fd2007, 0d0000000000000000;
	mov.f64 	%fd2003, %fd2010;
	mov.f64 	%fd2008, %fd2002;
	mov.f64 	%fd2009, %fd2007;
$L__BB6_209:
	or.b32  	%r107, %r393, 1;
	setp.ne.s32 	%p71, %r107, 1;
	@%p71 bra 	$L__BB6_223;
	not.pred 	%p92, %p270;
	@%p92 bra 	$L__BB6_212;
	add.f64 	%fd846, %fd2007, %fd2009;
	mul.f64 	%fd2017, %fd846, 0d3FE0000000000000;
	mul.f64 	%fd847, %fd305, %fd305;
	mul.f64 	%fd848, %fd2017, %fd2017;
	sub.f64 	%fd849, %fd847, %fd848;
	sqrt.rn.f64 	%fd850, %fd849;
	mul.f64 	%fd2018, %fd2008, %fd850;
	bra.uni 	$L__BB6_213;
$L__BB6_212:
	add.f64 	%fd841, %fd376, %fd377;
	mul.f64 	%fd2018, %fd841, 0d3FE0000000000000;
	mul.f64 	%fd842, %fd305, %fd305;
	mul.f64 	%fd843, %fd2018, %fd2018;
	sub.f64 	%fd844, %fd842, %fd843;
	sqrt.rn.f64 	%fd845, %fd844;
	mul.f64 	%fd2017, %fd2003, %fd845;
$L__BB6_213:
	ld.global.f64 	%fd851, [%rd3];
	mul.f64 	%fd852, %fd851, %fd851;
	fma.rn.f64 	%fd853, %fd2017, %fd2017, %fd852;
	fma.rn.f64 	%fd854, %fd2018, %fd2018, %fd853;
	sqrt.rn.f64 	%fd388, %fd854;
	div.rn.f64 	%fd389, %fd851, %fd388;
	mul.f64 	%fd390, %fd304, 0dBF91DF46A2529D3A;
	abs.f64 	%fd391, %fd390;
	setp.neu.f64 	%p93, %fd391, 0d7FF0000000000000;
	@%p93 bra 	$L__BB6_215;
	mov.f64 	%fd860, 0d0000000000000000;
	mul.rn.f64 	%fd2020, %fd390, %fd860;
	mov.b32 	%r395, 1;
	bra.uni 	$L__BB6_218;
$L__BB6_215:
	mul.f64 	%fd855, %fd390, 0d3FE45F306DC9C883;
	cvt.rni.s32.f64 	%r394, %fd855;
	cvt.rn.f64.s32 	%fd856, %r394;
	fma.rn.f64 	%fd857, %fd856, 0dBFF921FB54442D18, %fd390;
	fma.rn.f64 	%fd858, %fd856, 0dBC91A62633145C00, %fd857;
	fma.rn.f64 	%fd2020, %fd856, 0dB97B839A252049C0, %fd858;
	setp.ltu.f64 	%p94, %fd391, 0d41E0000000000000;
	@%p94 bra 	$L__BB6_217;
	{ // callseq 1678, 0
	.param .b64 param0;
	st.param.f64 	[param0], %fd390;
	.param .align 16 .b8 retval0[16];
	call.uni (retval0), 
	__internal_trig_reduction_slowpathd, 
	(
	param0
	);
	ld.param.f64 	%fd2020, [retval0];
	ld.param.b32 	%r394, [retval0+8];
	} // callseq 1678
$L__BB6_217:
	add.s32 	%r395, %r394, 1;
$L__BB6_218:
	setp.neu.f64 	%p95, %fd391, 0d7FF0000000000000;
	shl.b32 	%r207, %r395, 6;
	cvt.u64.u32 	%rd56, %r207;
	and.b64  	%rd57, %rd56, 64;
	add.s64 	%rd59, %rd34, %rd57;
	mul.rn.f64 	%fd861, %fd2020, %fd2020;
	and.b32  	%r208, %r395, 1;
	setp.eq.b32 	%p96, %r208, 1;
	selp.f64 	%fd862, 0dBDA8FF8320FD8164, 0d3DE5DB65F9785EBA, %p96;
	ld.global.nc.v2.f64 	{%fd863, %fd864}, [%rd59];
	fma.rn.f64 	%fd865, %fd862, %fd861, %fd863;
	fma.rn.f64 	%fd866, %fd865, %fd861, %fd864;
	ld.global.nc.v2.f64 	{%fd867, %fd868}, [%rd59+16];
	fma.rn.f64 	%fd869, %fd866, %fd861, %fd867;
	fma.rn.f64 	%fd870, %fd869, %fd861, %fd868;
	ld.global.nc.v2.f64 	{%fd871, %fd872}, [%rd59+32];
	fma.rn.f64 	%fd873, %fd870, %fd861, %fd871;
	fma.rn.f64 	%fd874, %fd873, %fd861, %fd872;
	fma.rn.f64 	%fd875, %fd874, %fd2020, %fd2020;
	fma.rn.f64 	%fd876, %fd874, %fd861, 0d3FF0000000000000;
	selp.f64 	%fd877, %fd876, %fd875, %p96;
	and.b32  	%r209, %r395, 2;
	setp.eq.s32 	%p97, %r209, 0;
	mov.f64 	%fd878, 0d0000000000000000;
	sub.f64 	%fd879, %fd878, %fd877;
	selp.f64 	%fd397, %fd877, %fd879, %p97;
	@%p95 bra 	$L__BB6_220;
	mov.f64 	%fd885, 0d0000000000000000;
	mul.rn.f64 	%fd2021, %fd390, %fd885;
	mov.b32 	%r396, 0;
	bra.uni 	$L__BB6_222;
$L__BB6_220:
	mul.f64 	%fd880, %fd390, 0d3FE45F306DC9C883;
	cvt.rni.s32.f64 	%r396, %fd880;
	cvt.rn.f64.s32 	%fd881, %r396;
	fma.rn.f64 	%fd882, %fd881, 0dBFF921FB54442D18, %fd390;
	fma.rn.f64 	%fd883, %fd881, 0dBC91A62633145C00, %fd882;
	fma.rn.f64 	%fd2021, %fd881, 0dB97B839A252049C0, %fd883;
	setp.ltu.f64 	%p98, %fd391, 0d41E0000000000000;
	@%p98 bra 	$L__BB6_222;
	{ // callseq 1679, 0
	.param .b64 param0;
	st.param.f64 	[param0], %fd390;
	.param .align 16 .b8 retval0[16];
	call.uni (retval0), 
	__internal_trig_reduction_slowpathd, 
	(
	param0
	);
	ld.param.f64 	%fd2021, [retval0];
	ld.param.b32 	%r396, [retval0+8];
	} // callseq 1679
$L__BB6_222:
	add.f64 	%fd886, %fd389, 0dBFF0000000000000;
	div.rn.f64 	%fd887, %fd2017, %fd388;
	div.rn.f64 	%fd888, %fd2018, %fd388;
	shl.b32 	%r213, %r396, 6;
	cvt.u64.u32 	%rd60, %r213;
	and.b64  	%rd61, %rd60, 64;
	add.s64 	%rd63, %rd34, %rd61;
	mul.rn.f64 	%fd889, %fd2021, %fd2021;
	and.b32  	%r214, %r396, 1;
	setp.eq.b32 	%p99, %r214, 1;
	selp.f64 	%fd890, 0dBDA8FF8320FD8164, 0d3DE5DB65F9785EBA, %p99;
	ld.global.nc.v2.f64 	{%fd891, %fd892}, [%rd63];
	fma.rn.f64 	%fd893, %fd890, %fd889, %fd891;
	fma.rn.f64 	%fd894, %fd893, %fd889, %fd892;
	ld.global.nc.v2.f64 	{%fd895, %fd896}, [%rd63+16];
	fma.rn.f64 	%fd897, %fd894, %fd889, %fd895;
	fma.rn.f64 	%fd898, %fd897, %fd889, %fd896;
	ld.global.nc.v2.f64 	{%fd899, %fd900}, [%rd63+32];
	fma.rn.f64 	%fd901, %fd898, %fd889, %fd899;
	fma.rn.f64 	%fd902, %fd901, %fd889, %fd900;
	fma.rn.f64 	%fd903, %fd902, %fd2021, %fd2021;
	fma.rn.f64 	%fd904, %fd902, %fd889, 0d3FF0000000000000;
	selp.f64 	%fd905, %fd904, %fd903, %p99;
	and.b32  	%r215, %r396, 2;
	setp.eq.s32 	%p100, %r215, 0;
	mov.f64 	%fd906, 0d0000000000000000;
	sub.f64 	%fd907, %fd906, %fd905;
	selp.f64 	%fd908, %fd905, %fd907, %p100;
	mul.f64 	%fd909, %fd887, %fd908;
	mul.f64 	%fd910, %fd886, %fd397;
	sub.f64 	%fd911, %fd910, %fd909;
	mul.f64 	%fd912, %fd886, %fd908;
	fma.rn.f64 	%fd913, %fd887, %fd397, %fd912;
	mul.lo.s32 	%r216, %r1, 16000;
	mul.wide.s32 	%rd64, %r216, 8;
	add.s64 	%rd65, %rd1, %rd64;
	st.global.f64 	[%rd65], %fd1992;
	st.global.f64 	[%rd65+8], %fd1993;
	st.global.f64 	[%rd65+16], %fd1994;
	st.global.f64 	[%rd65+24], %fd911;
	st.global.f64 	[%rd65+32], %fd913;
	st.global.f64 	[%rd65+40], %fd888;
	cvt.rn.f64.s32 	%fd914, %r92;
	st.global.f64 	[%rd65+48], %fd914;
	st.global.f64 	[%rd65+56], %fd2017;
	st.global.f64 	[%rd65+64], %fd2018;
	st.global.f64 	[%rd65+72], %fd389;
	st.global.f64 	[%rd65+80], %fd887;
	st.global.f64 	[%rd65+88], %fd888;
	st.global.f64 	[%rd65+96], %fd300;
	st.global.f64 	[%rd65+104], %fd301;
	st.global.f64 	[%rd65+112], %fd304;
	st.global.f64 	[%rd65+120], %fd2;
	mov.b32 	%r407, 1;
	bra.uni 	$L__BB6_242;
$L__BB6_223:
	sub.f64 	%fd717, %fd2009, %fd2007;
	add.s32 	%r184, %r107, -1;
	cvt.rn.f64.s32 	%fd718, %r184;
	div.rn.f64 	%fd402, %fd717, %fd718;
	sub.f64 	%fd719, %fd376, %fd377;
	div.rn.f64 	%fd403, %fd719, %fd718;
	@%p270 bra 	$L__BB6_233;
	setp.lt.s32 	%p72, %r107, 1;
	mov.b32 	%r407, 0;
	@%p72 bra 	$L__BB6_242;
	mul.f64 	%fd404, %fd305, %fd305;
	mul.f64 	%fd405, %fd304, 0dBF91DF46A2529D3A;
	abs.f64 	%fd406, %fd405;
	setp.eq.f64 	%p73, %fd406, 0d7FF0000000000000;
	mul.f64 	%fd721, %fd405, 0d3FE45F306DC9C883;
	cvt.rni.s32.f64 	%r116, %fd721;
	cvt.rn.f64.s32 	%fd722, %r116;
	fma.rn.f64 	%fd723, %fd722, 0dBFF921FB54442D18, %fd405;
	fma.rn.f64 	%fd724, %fd722, 0dBC91A62633145C00, %fd723;
	fma.rn.f64 	%fd407, %fd722, 0dB97B839A252049C0, %fd724;
	setp.ltu.f64 	%p74, %fd406, 0d41E0000000000000;
	mov.f64 	%fd2026, 0d0000000000000000;
	mul.rn.f64 	%fd408, %fd405, %fd2026;
	mul.lo.s32 	%r403, %r1, 16000;
	cvt.rn.f64.s32 	%fd409, %r92;
	or.pred  	%p12, %p73, %p74;
	selp.f64 	%fd410, %fd408, %fd407, %p73;
	selp.b32 	%r118, 0, %r116, %p73;
	neg.s32 	%r402, %r107;
$L__BB6_226:
	fma.rn.f64 	%fd431, %fd403, %fd2026, %fd377;
	mul.f64 	%fd725, %fd431, %fd431;
	sub.f64 	%fd726, %fd404, %fd725;
	sqrt.rn.f64 	%fd727, %fd726;
	mul.f64 	%fd432, %fd2003, %fd727;
	ld.global.f64 	%fd728, [%rd3];
	mul.f64 	%fd729, %fd728, %fd728;
	fma.rn.f64 	%fd730, %fd432, %fd432, %fd729;
	add.f64 	%fd731, %fd725, %fd730;
	sqrt.rn.f64 	%fd433, %fd731;
	div.rn.f64 	%fd434, %fd728, %fd433;
	mov.b32 	%r405, 1;
	mov.f64 	%fd2028, %fd408;
	@%p73 bra 	$L__BB6_230;
	mov.f64 	%fd2028, %fd407;
	mov.u32 	%r404, %r116;
	@%p74 bra 	$L__BB6_229;
	{ // callseq 1674, 0
	.param .b64 param0;
	st.param.f64 	[param0], %fd405;
	.param .align 16 .b8 retval0[16];
	call.uni (retval0), 
	__internal_trig_reduction_slowpathd, 
	(
	param0
	);
	ld.param.f64 	%fd2028, [retval0];
	ld.param.b32 	%r404, [retval0+8];
	} // callseq 1674
$L__BB6_229:
	add.s32 	%r405, %r404, 1;
$L__BB6_230:
	shl.b32 	%r188, %r405, 6;
	cvt.u64.u32 	%rd36, %r188;
	and.b64  	%rd37, %rd36, 64;
	add.s64 	%rd39, %rd34, %rd37;
	mul.rn.f64 	%fd733, %fd2028, %fd2028;
	and.b32  	%r189, %r405, 1;
	setp.eq.b32 	%p77, %r189, 1;
	selp.f64 	%fd734, 0dBDA8FF8320FD8164, 0d3DE5DB65F9785EBA, %p77;
	ld.global.nc.v2.f64 	{%fd735, %fd736}, [%rd39];
	fma.rn.f64 	%fd737, %fd734, %fd733, %fd735;
	fma.rn.f64 	%fd738, %fd737, %fd733, %fd736;
	ld.global.nc.v2.f64 	{%fd739, %fd740}, [%rd39+16];
	fma.rn.f64 	%fd741, %fd738, %fd733, %fd739;
	fma.rn.f64 	%fd742, %fd741, %fd733, %fd740;
	ld.global.nc.v2.f64 	{%fd743, %fd744}, [%rd39+32];
	fma.rn.f64 	%fd745, %fd742, %fd733, %fd743;
	fma.rn.f64 	%fd746, %fd745, %fd733, %fd744;
	fma.rn.f64 	%fd747, %fd746, %fd2028, %fd2028;
	fma.rn.f64 	%fd748, %fd746, %fd733, 0d3FF0000000000000;
	selp.f64 	%fd749, %fd748, %fd747, %p77;
	and.b32  	%r190, %r405, 2;
	setp.eq.s32 	%p78, %r190, 0;
	mov.f64 	%fd750, 0d0000000000000000;
	sub.f64 	%fd751, %fd750, %fd749;
	selp.f64 	%fd438, %fd749, %fd751, %p78;
	mov.f64 	%fd2029, %fd410;
	mov.u32 	%r406, %r118;
	@%p12 bra 	$L__BB6_232;
	{ // callseq 1675, 0
	.param .b64 param0;
	st.param.f64 	[param0], %fd405;
	.param .align 16 .b8 retval0[16];
	call.uni (retval0), 
	__internal_trig_reduction_slowpathd, 
	(
	param0
	);
	ld.param.f64 	%fd2029, [retval0];
	ld.param.b32 	%r406, [retval0+8];
	} // callseq 1675
$L__BB6_232:
	add.f64 	%fd753, %fd434, 0dBFF0000000000000;
	div.rn.f64 	%fd754, %fd432, %fd433;
	div.rn.f64 	%fd755, %fd431, %fd433;
	shl.b32 	%r192, %r406, 6;
	cvt.u64.u32 	%rd40, %r192;
	and.b64  	%rd41, %rd40, 64;
	add.s64 	%rd43, %rd34, %rd41;
	mul.rn.f64 	%fd756, %fd2029, %fd2029;
	and.b32  	%r193, %r406, 1;
	setp.eq.b32 	%p79, %r193, 1;
	selp.f64 	%fd757, 0dBDA8FF8320FD8164, 0d3DE5DB65F9785EBA, %p79;
	ld.global.nc.v2.f64 	{%fd758, %fd759}, [%rd43];
	fma.rn.f64 	%fd760, %fd757, %fd756, %fd758;
	fma.rn.f64 	%fd761, %fd760, %fd756, %fd759;
	ld.global.nc.v2.f64 	{%fd762, %fd763}, [%rd43+16];
	fma.rn.f64 	%fd764, %fd761, %fd756, %fd762;
	fma.rn.f64 	%fd765, %fd764, %fd756, %fd763;
	ld.global.nc.v2.f64 	{%fd766, %fd767}, [%rd43+32];
	fma.rn.f64 	%fd768, %fd765, %fd756, %fd766;
	fma.rn.f64 	%fd769, %fd768, %fd756, %fd767;
	fma.rn.f64 	%fd770, %fd769, %fd2029, %fd2029;
	fma.rn.f64 	%fd771, %fd769, %fd756, 0d3FF0000000000000;
	selp.f64 	%fd772, %fd771, %fd770, %p79;
	and.b32  	%r194, %r406, 2;
	setp.eq.s32 	%p80, %r194, 0;
	mov.f64 	%fd773, 0d0000000000000000;
	sub.f64 	%fd774, %fd773, %fd772;
	selp.f64 	%fd775, %fd772, %fd774, %p80;
	mul.f64 	%fd776, %fd754, %fd775;
	mul.f64 	%fd777, %fd753, %fd438;
	sub.f64 	%fd778, %fd777, %fd776;
	mul.f64 	%fd779, %fd753, %fd775;
	fma.rn.f64 	%fd780, %fd754, %fd438, %fd779;
	mul.wide.s32 	%rd44, %r403, 8;
	add.s64 	%rd45, %rd1, %rd44;
	st.global.f64 	[%rd45], %fd1992;
	st.global.f64 	[%rd45+8], %fd1993;
	st.global.f64 	[%rd45+16], %fd1994;
	st.global.f64 	[%rd45+24], %fd778;
	st.global.f64 	[%rd45+32], %fd780;
	st.global.f64 	[%rd45+40], %fd755;
	st.global.f64 	[%rd45+48], %fd409;
	st.global.f64 	[%rd45+56], %fd432;
	st.global.f64 	[%rd45+64], %fd431;
	st.global.f64 	[%rd45+72], %fd434;
	st.global.f64 	[%rd45+80], %fd754;
	st.global.f64 	[%rd45+88], %fd755;
	st.global.f64 	[%rd45+96], %fd300;
	st.global.f64 	[%rd45+104], %fd301;
	st.global.f64 	[%rd45+112], %fd304;
	st.global.f64 	[%rd45+120], %fd2;
	add.f64 	%fd2026, %fd2026, 0d3FF0000000000000;
	add.s32 	%r403, %r403, 16;
	add.s32 	%r402, %r402, 1;
	setp.ne.s32 	%p81, %r402, 0;
	mov.u32 	%r407, %r107;
	@%p81 bra 	$L__BB6_226;
	bra.uni 	$L__BB6_242;
$L__BB6_233:
	setp.lt.s32 	%p82, %r107, 1;
	mov.b32 	%r407, 0;
	@%p82 bra 	$L__BB6_242;
	mul.f64 	%fd411, %fd305, %fd305;
	mul.f64 	%fd412, %fd304, 0dBF91DF46A2529D3A;
	abs.f64 	%fd413, %fd412;
	setp.eq.f64 	%p83, %fd413, 0d7FF0000000000000;
	mul.f64 	%fd782, %fd412, 0d3FE45F306DC9C883;
	cvt.rni.s32.f64 	%r120, %fd782;
	cvt.rn.f64.s32 	%fd783, %r120;
	fma.rn.f64 	%fd784, %fd783, 0dBFF921FB54442D18, %fd412;
	fma.rn.f64 	%fd785, %fd783, 0dBC91A62633145C00, %fd784;
	fma.rn.f64 	%fd414, %fd783, 0dB97B839A252049C0, %fd785;
	setp.ltu.f64 	%p84, %fd413, 0d41E0000000000000;
	mov.f64 	%fd2022, 0d0000000000000000;
	mul.rn.f64 	%fd415, %fd412, %fd2022;
	mul.lo.s32 	%r398, %r1, 16000;
	cvt.rn.f64.s32 	%fd416, %r92;
	or.pred  	%p13, %p83, %p84;
	selp.f64 	%fd417, %fd415, %fd414, %p83;
	selp.b32 	%r122, 0, %r120, %p83;
	neg.s32 	%r397, %r107;
$L__BB6_235:
	fma.rn.f64 	%fd419, %fd402, %fd2022, %fd2007;
	mul.f64 	%fd786, %fd419, %fd419;
	sub.f64 	%fd787, %fd411, %fd786;
	sqrt.rn.f64 	%fd788, %fd787;
	mul.f64 	%fd420, %fd2008, %fd788;
	ld.global.f64 	%fd789, [%rd3];
	fma.rn.f64 	%fd790, %fd789, %fd789, %fd786;
	fma.rn.f64 	%fd791, %fd420, %fd420, %fd790;
	sqrt.rn.f64 	%fd421, %fd791;
	div.rn.f64 	%fd422, %fd789, %fd421;
	mov.b32 	%r400, 1;
	mov.f64 	%fd2024, %fd415;
	@%p83 bra 	$L__BB6_239;
	mov.f64 	%fd2024, %fd414;
	mov.u32 	%r399, %r120;
	@%p84 bra 	$L__BB6_238;
	{ // callseq 1676, 0
	.param .b64 param0;
	st.param.f64 	[param0], %fd412;
	.param .align 16 .b8 retval0[16];
	call.uni (retval0), 
	__internal_trig_reduction_slowpathd, 
	(
	param0
	);
	ld.param.f64 	%fd2024, [retval0];
	ld.param.b32 	%r399, [retval0+8];
	} // callseq 1676
$L__BB6_238:
	add.s32 	%r400, %r399, 1;
$L__BB6_239:
	shl.b32 	%r198, %r400, 6;
	cvt.u64.u32 	%rd46, %r198;
	and.b64  	%rd47, %rd46, 64;
	add.s64 	%rd49, %rd34, %rd47;
	mul.rn.f64 	%fd793, %fd2024, %fd2024;
	and.b32  	%r199, %r400, 1;
	setp.eq.b32 	%p87, %r199, 1;
	selp.f64 	%fd794, 0dBDA8FF8320FD8164, 0d3DE5DB65F9785EBA, %p87;
	ld.global.nc.v2.f64 	{%fd795, %fd796}, [%rd49];
	fma.rn.f64 	%fd797, %fd794, %fd793, %fd795;
	fma.rn.f64 	%fd798, %fd797, %fd793, %fd796;
	ld.global.nc.v2.f64 	{%fd799, %fd800}, [%rd49+16];
	fma.rn.f64 	%fd801, %fd798, %fd793, %fd799;
	fma.rn.f64 	%fd802, %fd801, %fd793, %fd800;
	ld.global.nc.v2.f64 	{%fd803, %fd804}, [%rd49+32];
	fma.rn.f64 	%fd805, %fd802, %fd793, %fd803;
	fma.rn.f64 	%fd806, %fd805, %fd793, %fd804;
	fma.rn.f64 	%fd807, %fd806, %fd2024, %fd2024;
	fma.rn.f64 	%fd808, %fd806, %fd793, 0d3FF0000000000000;
	selp.f64 	%fd809, %fd808, %fd807, %p87;
	and.b32  	%r200, %r400, 2;
	setp.eq.s32 	%p88, %r200, 0;
	mov.f64 	%fd810, 0d0000000000000000;
	sub.f64 	%fd811, %fd810, %fd809;
	selp.f64 	%fd426, %fd809, %fd811, %p88;
	mov.f64 	%fd2025, %fd417;
	mov.u32 	%r401, %r122;
	@%p13 bra 	$L__BB6_241;
	{ // callseq 1677, 0
	.param .b64 param0;
	st.param.f64 	[param0], %fd412;
	.param .align 16 .b8 retval0[16];
	call.uni (retval0), 
	__internal_trig_reduction_slowpathd, 
	(
	param0
	);
	ld.param.f64 	%fd2025, [retval0];
	ld.param.b32 	%r401, [retval0+8];
	} // callseq 1677
$L__BB6_241:
	add.f64 	%fd813, %fd422, 0dBFF0000000000000;
	div.rn.f64 	%fd814, %fd419, %fd421;
	div.rn.f64 	%fd815, %fd420, %fd421;
	shl.b32 	%r202, %r401, 6;
	cvt.u64.u32 	%rd50, %r202;
	and.b64  	%rd51, %rd50, 64;
	add.s64 	%rd53, %rd34, %rd51;
	mul.rn.f64 	%fd816, %fd2025, %fd2025;
	and.b32  	%r203, %r401, 1;
	setp.eq.b32 	%p89, %r203, 1;
	selp.f64 	%fd817, 0dBDA8FF8320FD8164, 0d3DE5DB65F9785EBA, %p89;
	ld.global.nc.v2.f64 	{%fd818, %fd819}, [%rd53];
	fma.rn.f64 	%fd820, %fd817, %fd816, %fd818;
	fma.rn.f64 	%fd821, %fd820, %fd816, %fd819;
	ld.global.nc.v2.f64 	{%fd822, %fd823}, [%rd53+16];
	fma.rn.f64 	%fd824, %fd821, %fd816, %fd822;
	fma.rn.f64 	%fd825, %fd824, %fd816, %fd823;
	ld.global.nc.v2.f64 	{%fd826, %fd827}, [%rd53+32];
	fma.rn.f64 	%fd828, %fd825, %fd816, %fd826;
	fma.rn.f64 	%fd829, %fd828, %fd816, %fd827;
	fma.rn.f64 	%fd830, %fd829, %fd2025, %fd2025;
	fma.rn.f64 	%fd831, %fd829, %fd816, 0d3FF0000000000000;
	selp.f64 	%fd832, %fd831, %fd830, %p89;
	and.b32  	%r204, %r401, 2;
	setp.eq.s32 	%p90, %r204, 0;
	mov.f64 	%fd833, 0d0000000000000000;
	sub.f64 	%fd834, %fd833, %fd832;
	selp.f64 	%fd835, %fd832, %fd834, %p90;
	mul.f64 	%fd836, %fd814, %fd835;
	mul.f64 	%fd837, %fd813, %fd426;
	sub.f64 	%fd838, %fd837, %fd836;
	mul.f64 	%fd839, %fd813, %fd835;
	fma.rn.f64 	%fd840, %fd814, %fd426, %fd839;
	mul.wide.s32 	%rd54, %r398, 8;
	add.s64 	%rd55, %rd1, %rd54;
	st.global.f64 	[%rd55], %fd1992;
	st.global.f64 	[%rd55+8], %fd1993;
	st.global.f64 	[%rd55+16], %fd1994;
	st.global.f64 	[%rd55+24], %fd838;
	st.global.f64 	[%rd55+32], %fd840;
	st.global.f64 	[%rd55+40], %fd815;
	st.global.f64 	[%rd55+48], %fd416;
	st.global.f64 	[%rd55+56], %fd419;
	st.global.f64 	[%rd55+64], %fd420;
	st.global.f64 	[%rd55+72], %fd422;
	st.global.f64 	[%rd55+80], %fd814;
	st.global.f64 	[%rd55+88], %fd815;
	st.global.f64 	[%rd55+96], %fd300;
	st.global.f64 	[%rd55+104], %fd301;
	st.global.f64 	[%rd55+112], %fd304;
	st.global.f64 	[%rd55+120], %fd2;
	add.f64 	%fd2022, %fd2022, 0d3FF0000000000000;
	add.s32 	%r398, %r398, 16;
	add.s32 	%r397, %r397, 1;
	setp.eq.s32 	%p91, %r397, 0;
	mov.u32 	%r407, %r107;
	@%p91 bra 	$L__BB6_242;
	bra.uni 	$L__BB6_235;
$L__BB6_242:
	ld.param.u64 	%rd126, [_Z14FriedelFindingPiPdS0_S_S_S0_S0_S__param_7];
	cvta.to.global.u64 	%rd66, %rd126;
	mul.wide.s32 	%rd67, %r1, 4;
	add.s64 	%rd68, %rd66, %rd67;
	st.global.u32 	[%rd68], %r407;
$L__BB6_243:
	ret;

}
.func  (.param .align 16 .b8 func_retval0[16]) __internal_trig_reduction_slowpathd(
	.param .b64 __internal_trig_reduction_slowpathd_param_0
)
{
	.local .align 8 .b8 	__local_depot7[40];
	.reg .b64 	%SP;
	.reg .b64 	%SPL;
	.reg .pred 	%p<10>;
	.reg .b32 	%r<47>;
	.reg .b64 	%rd<74>;
	.reg .b64 	%fd<5>;

	mov.u64 	%SPL, __local_depot7;
	ld.param.f64 	%fd4, [__internal_trig_reduction_slowpathd_param_0];
	add.u64 	%rd1, %SPL, 0;
	{
	.reg .b32 %temp; 
	mov.b64 	{%temp, %r1}, %fd4;
	}
	shr.u32 	%r2, %r1, 20;
	and.b32  	%r3, %r2, 2047;
	setp.eq.s32 	%p1, %r3, 2047;
	mov.b32 	%r46, 0;
	@%p1 bra 	$L__BB7_9;
	add.s32 	%r20, %r3, -1024;
	mov.b64 	%rd20, %fd4;
	shl.b64 	%rd2, %rd20, 11;
	shr.u32 	%r4, %r20, 6;
	sub.s32 	%r45, 15, %r4;
	sub.s32 	%r21, 19, %r4;
	setp.lt.u32 	%p2, %r20, 128;
	selp.b32 	%r6, 18, %r21, %p2;
	setp.ge.s32 	%p3, %r45, %r6;
	mov.b64 	%rd70, 0;
	@%p3 bra 	$L__BB7_4;
	add.s32 	%r23, %r6, %r4;
	neg.s32 	%r43, %r23;
	or.b64  	%rd3, %rd2, -9223372036854775808;
	mov.b64 	%rd70, 0;
	mov.b32 	%r42, 0;
	mov.u64 	%rd25, __cudart_i2opi_d;
	mov.u32 	%r44, %r45;
$L__BB7_3:
	.pragma "nounroll";
	mul.wide.s32 	%rd22, %r42, 8;
	add.s64 	%rd23, %rd1, %rd22;
	mul.wide.s32 	%rd24, %r44, 8;
	add.s64 	%rd26, %rd25, %rd24;
	ld.global.nc.u64 	%rd27, [%rd26];
	{
	.reg .u32 %r0, %r1, %r2, %r3, %alo, %ahi, %blo, %bhi, %clo, %chi;
	mov.b64 	{%alo,%ahi}, %rd27;
	mov.b64 	{%blo,%bhi}, %rd3;
	mov.b64 	{%clo,%chi}, %rd70;
	mad.lo.cc.u32 	%r0, %alo, %blo, %clo;
	madc.hi.cc.u32 	%r1, %alo, %blo, %chi;
	madc.hi.u32 	%r2, %alo, %bhi, 0;
	mad.lo.cc.u32 	%r1, %alo, %bhi, %r1;
	madc.hi.cc.u32 	%r2, %ahi, %blo, %r2;
	madc.hi.u32 	%r3, %ahi, %bhi, 0;
	mad.lo.cc.u32 	%r1, %ahi, %blo, %r1;
	madc.lo.cc.u32 	%r2, %ahi, %bhi, %r2;
	addc.u32 	%r3, %r3, 0;
	mov.b64 	%rd28, {%r0,%r1};
	mov.b64 	%rd70, {%r2,%r3};
	}
	st.local.u64 	[%rd23], %rd28;
	add.s32 	%r44, %r44, 1;
	add.s32 	%r43, %r43, 1;
	add.s32 	%r42, %r42, 1;
	setp.ne.s32 	%p4, %r43, -15;
	mov.u32 	%r45, %r6;
	@%p4 bra 	$L__BB7_3;
$L__BB7_4:
	cvt.s64.s32 	%rd29, %r45;
	cvt.u64.u32 	%rd30, %r4;
	add.s64 	%rd31, %rd30, %rd29;
	shl.b64 	%rd32, %rd31, 3;
	add.s64 	%rd33, %rd1, %rd32;
	st.local.u64 	[%rd33+-120], %rd70;
	and.b32  	%r15, %r2, 63;
	ld.local.u64 	%rd72, [%rd1+16];
	ld.local.u64 	%rd71, [%rd1+24];
	setp.eq.s32 	%p5, %r15, 0;
	@%p5 bra 	$L__BB7_6;
	shl.b64 	%rd34, %rd71, %r15;
	shr.u64 	%rd35, %rd72, 1;
	xor.b32  	%r24, %r15, 63;
	shr.u64 	%rd36, %rd35, %r24;
	or.b64  	%rd71, %rd34, %rd36;
	ld.local.u64 	%rd37, [%rd1+8];
	shl.b64 	%rd38, %rd72, %r15;
	shr.u64 	%rd39, %rd37, 1;
	shr.u64 	%rd40, %rd39, %r24;
	or.b64  	%rd72, %rd38, %rd40;
$L__BB7_6:
	and.b32  	%r25, %r1, -2147483648;
	shr.u64 	%rd41, %rd71, 62;
	cvt.u32.u64 	%r26, %rd41;
	mov.b64 	{%r27, %r28}, %rd71;
	mov.b64 	{%r29, %r30}, %rd72;
	shf.l.wrap.b32 	%r31, %r30, %r27, 2;
	shf.l.wrap.b32 	%r32, %r27, %r28, 2;
	mov.b64 	%rd42, {%r31, %r32};
	shl.b64 	%rd43, %rd72, 2;
	shr.u64 	%rd44, %rd42, 63;
	cvt.u32.u64 	%r33, %rd44;
	add.s32 	%r34, %r33, %r26;
	setp.eq.s32 	%p6, %r25, 0;
	neg.s32 	%r35, %r34;
	selp.b32 	%r46, %r34, %r35, %p6;
	setp.gt.s64 	%p7, %rd42, -1;
	mov.b64 	%rd45, 0;
	{
	.reg .u32 %r0, %r1, %r2, %r3, %a0, %a1, %a2, %a3, %b0, %b1, %b2, %b3;
	mov.b64 	{%a0,%a1}, %rd45;
	mov.b64 	{%a2,%a3}, %rd45;
	mov.b64 	{%b0,%b1}, %rd43;
	mov.b64 	{%b2,%b3}, %rd42;
	sub.cc.u32 	%r0, %a0, %b0;
	subc.cc.u32 	%r1, %a1, %b1;
	subc.cc.u32 	%r2, %a2, %b2;
	subc.u32 	%r3, %a3, %b3;
	mov.b64 	%rd46, {%r0,%r1};
	mov.b64 	%rd47, {%r2,%r3};
	}
	xor.b32  	%r36, %r25, -2147483648;
	selp.b64 	%rd73, %rd42, %rd47, %p7;
	selp.b64 	%rd14, %rd43, %rd46, %p7;
	selp.b32 	%r17, %r25, %r36, %p7;
	clz.b64 	%r37, %rd73;
	cvt.u64.u32 	%rd15, %r37;
	setp.eq.s32 	%p8, %r37, 0;
	@%p8 bra 	$L__BB7_8;
	cvt.u32.u64 	%r38, %rd15;
	and.b32  	%r39, %r38, 63;
	shl.b64 	%rd48, %rd73, %r39;
	shr.u64 	%rd49, %rd14, 1;
	not.b32 	%r40, %r38;
	and.b32  	%r41, %r40, 63;
	shr.u64 	%rd50, %rd49, %r41;
	or.b64  	%rd73, %rd48, %rd50;
$L__BB7_8:
	mov.b64 	%rd51, -3958705157555305931;
	{
	.reg .u32 %r0, %r1, %r2, %r3, %alo, %ahi, %blo, %bhi;
	mov.b64 	{%alo,%ahi}, %rd73;
	mov.b64 	{%blo,%bhi}, %rd51;
	mul.lo.u32 	%r0, %alo, %blo;
	mul.hi.u32 	%r1, %alo, %blo;
	mad.lo.cc.u32 	%r1, %alo, %bhi, %r1;
	madc.hi.u32 	%r2, %alo, %bhi, 0;
	mad.lo.cc.u32 	%r1, %ahi, %blo, %r1;
	madc.hi.cc.u32 	%r2, %ahi, %blo, %r2;
	madc.hi.u32 	%r3, %ahi, %bhi, 0;
	mad.lo.cc.u32 	%r2, %ahi, %bhi, %r2;
	addc.u32 	%r3, %r3, 0;
	mov.b64 	%rd52, {%r0,%r1};
	mov.b64 	%rd53, {%r2,%r3};
	}
	setp.gt.s64 	%p9, %rd53, 0;
	{
	.reg .u32 %r0, %r1, %r2, %r3, %a0, %a1, %a2, %a3, %b0, %b1, %b2, %b3;
	mov.b64 	{%a0,%a1}, %rd52;
	mov.b64 	{%a2,%a3}, %rd53;
	mov.b64 	{%b0,%b1}, %rd52;
	mov.b64 	{%b2,%b3}, %rd53;
	add.cc.u32 	%r0, %a0, %b0;
	addc.cc.u32 	%r1, %a1, %b1;
	addc.cc.u32 	%r2, %a2, %b2;
	addc.u32 	%r3, %a3, %b3;
	mov.b64 	%rd54, {%r0,%r1};
	mov.b64 	%rd55, {%r2,%r3};
	}
	selp.b64 	%rd56, %rd55, %rd53, %p9;
	selp.s64 	%rd57, -1, 0, %p9;
	sub.s64 	%rd58, %rd57, %rd15;
	cvt.u64.u32 	%rd59, %r17;
	shl.b64 	%rd60, %rd59, 32;
	add.s64 	%rd61, %rd56, 1;
	shr.u64 	%rd62, %rd61, 10;
	add.s64 	%rd63, %rd62, 1;
	shr.u64 	%rd64, %rd63, 1;
	shl.b64 	%rd65, %rd58, 52;
	add.s64 	%rd66, %rd65, %rd64;
	add.s64 	%rd67, %rd66, 4602678819172646912;
	or.b64  	%rd68, %rd67, %rd60;
	mov.b64 	%fd4, %rd68;
$L__BB7_9:
	st.param.f64 	[func_retval0], %fd4;
	st.param.b32 	[func_retval0+8], %r46;
	ret;

}
.func  (.param .b64 func_retval0) __internal_accurate_pow(
	.param .b64 __internal_accurate_pow_param_0
)
{
	.reg .pred 	%p<8>;
	.reg .b32 	%r<49>;
	.reg .b32 	%f<3>;
	.reg .b64 	%fd<109>;

	ld.param.f64 	%fd10, [__internal_accurate_pow_param_0];
	{
	.reg .b32 %temp; 
	mov.b64 	{%temp, %r46}, %fd10;
	}
	{
	.reg .b32 %temp; 
	mov.b64 	{%r45, %temp}, %fd10;
	}
	shr.u32 	%r47, %r46, 20;
	setp.gt.u32 	%p1, %r46, 1048575;
	@%p1 bra 	$L__BB8_2;
	mul.f64 	%fd11, %fd10, 0d4350000000000000;
	{
	.reg .b32 %temp; 
	mov.b64 	{%temp, %r46}, %fd11;
	}
	{
	.reg .b32 %temp; 
	mov.b64 	{%r45, %temp}, %fd11;
	}
	shr.u32 	%r16, %r46, 20;
	add.s32 	%r47, %r16, -54;
$L__BB8_2:
	add.s32 	%r48, %r47, -1023;
	and.b32  	%r17, %r46, -2146435073;
	or.b32  	%r18, %r17, 1072693248;
	mov.b64 	%fd107, {%r45, %r18};
	setp.lt.u32 	%p2, %r18, 1073127583;
	@%p2 bra 	$L__BB8_4;
	{
	.reg .b32 %temp; 
	mov.b64 	{%r19, %temp}, %fd107;
	}
	{
	.reg .b32 %temp; 
	mov.b64 	{%temp, %r20}, %fd107;
	}
	add.s32 	%r21, %r20, -1048576;
	mov.b64 	%fd107, {%r19, %r21};
	add.s32 	%r48, %r47, -1022;
$L__BB8_4:
	add.f64 	%fd12, %fd107, 0dBFF0000000000000;
	add.f64 	%fd13, %fd107, 0d3FF0000000000000;
	rcp.approx.ftz.f64 	%fd14, %fd13;
	neg.f64 	%fd15, %fd13;
	fma.rn.f64 	%fd16, %fd15, %fd14, 0d3FF0000000000000;
	fma.rn.f64 	%fd17, %fd16, %fd16, %fd16;
	fma.rn.f64 	%fd18, %fd17, %fd14, %fd14;
	mul.f64 	%fd19, %fd12, %fd18;
	fma.rn.f64 	%fd20, %fd12, %fd18, %fd19;
	mul.f64 	%fd21, %fd20, %fd20;
	fma.rn.f64 	%fd22, %fd21, 0d3EB0F5FF7D2CAFE2, 0d3ED0F5D241AD3B5A;
	fma.rn.f64 	%fd23, %fd22, %fd21, 0d3EF3B20A75488A3F;
	fma.rn.f64 	%fd24, %fd23, %fd21, 0d3F1745CDE4FAECD5;
	fma.rn.f64 	%fd25, %fd24, %fd21, 0d3F3C71C7258A578B;
	fma.rn.f64 	%fd26, %fd25, %fd21, 0d3F6249249242B910;
	fma.rn.f64 	%fd27, %fd26, %fd21, 0d3F89999999999DFB;
	sub.f64 	%fd28, %fd12, %fd20;
	add.f64 	%fd29, %fd28, %fd28;
	neg.f64 	%fd30, %fd20;
	fma.rn.f64 	%fd31, %fd30, %fd12, %fd29;
	mul.f64 	%fd32, %fd18, %fd31;
	fma.rn.f64 	%fd33, %fd21, %fd27, 0d3FB5555555555555;
	mov.f64 	%fd34, 0d3FB5555555555555;
	sub.f64 	%fd35, %fd34, %fd33;
	fma.rn.f64 	%fd36, %fd21, %fd27, %fd35;
	add.f64 	%fd37, %fd36, 0dBC46A4CB00B9E7B0;
	add.f64 	%fd38, %fd33, %fd37;
	sub.f64 	%fd39, %fd33, %fd38;
	add.f64 	%fd40, %fd37, %fd39;
	mul.rn.f64 	%fd41, %fd20, %fd20;
	neg.f64 	%fd42, %fd41;
	fma.rn.f64 	%fd43, %fd20, %fd20, %fd42;
	{
	.reg .b32 %temp; 
	mov.b64 	{%r22, %temp}, %fd32;
	}
	{
	.reg .b32 %temp; 
	mov.b64 	{%temp, %r23}, %fd32;
	}
	add.s32 	%r24, %r23, 1048576;
	mov.b64 	%fd44, {%r22, %r24};
	fma.rn.f64 	%fd45, %fd20, %fd44, %fd43;
	mul.rn.f64 	%fd46, %fd41, %fd20;
	neg.f64 	%fd47, %fd46;
	fma.rn.f64 	%fd48, %fd41, %fd20, %fd47;
	fma.rn.f64 	%fd49, %fd41, %fd32, %fd48;
	fma.rn.f64 	%fd50, %fd45, %fd20, %fd49;
	mul.rn.f64 	%fd51, %fd38, %fd46;
	neg.f64 	%fd52, %fd51;
	fma.rn.f64 	%fd53, %fd38, %fd46, %fd52;
	fma.rn.f64 	%fd54, %fd38, %fd50, %fd53;
	fma.rn.f64 	%fd55, %fd40, %fd46, %fd54;
	add.f64 	%fd56, %fd51, %fd55;
	sub.f64 	%fd57, %fd51, %fd56;
	add.f64 	%fd58, %fd55, %fd57;
	add.f64 	%fd59, %fd20, %fd56;
	sub.f64 	%fd60, %fd20, %fd59;
	add.f64 	%fd61, %fd56, %fd60;
	add.f64 	%fd62, %fd58, %fd61;
	add.f64 	%fd63, %fd32, %fd62;
	add.f64 	%fd64, %fd59, %fd63;
	sub.f64 	%fd65, %fd59, %fd64;
	add.f64 	%fd66, %fd63, %fd65;
	xor.b32  	%r25, %r48, -2147483648;
	mov.b32 	%r26, 1127219200;
	mov.b64 	%fd67, {%r25, %r26};
	mov.b32 	%r27, -2147483648;
	mov.b64 	%fd68, {%r27, %r26};
	sub.f64 	%fd69, %fd67, %fd68;
	fma.rn.f64 	%fd70, %fd69, 0d3FE62E42FEFA39EF, %fd64;
	fma.rn.f64 	%fd71, %fd69, 0dBFE62E42FEFA39EF, %fd70;
	sub.f64 	%fd72, %fd71, %fd64;
	sub.f64 	%fd73, %fd66, %fd72;
	fma.rn.f64 	%fd74, %fd69, 0d3C7ABC9E3B39803F, %fd73;
	add.f64 	%fd75, %fd70, %fd74;
	sub.f64 	%fd76, %fd70, %fd75;
	add.f64 	%fd77, %fd74, %fd76;
	mov.f64 	%fd78, 0d4000000000000000;
	{
	.reg .b32 %temp; 
	mov.b64 	{%temp, %r28}, %fd78;
	}
	{
	.reg .b32 %temp; 
	mov.b64 	{%r29, %temp}, %fd78;
	}
	shl.b32 	%r30, %r28, 1;
	setp.gt.u32 	%p3, %r30, -33554433;
	and.b32  	%r31, %r28, -15728641;
	selp.b32 	%r32, %r31, %r28, %p3;
	mov.b64 	%fd79, {%r29, %r32};
	mul.rn.f64 	%fd80, %fd75, %fd79;
	neg.f64 	%fd81, %fd80;
	fma.rn.f64 	%fd82, %fd75, %fd79, %fd81;
	fma.rn.f64 	%fd83, %fd77, %fd79, %fd82;
	add.f64 	%fd4, %fd80, %fd83;
	sub.f64 	%fd84, %fd80, %fd4;
	add.f64 	%fd5, %fd83, %fd84;
	fma.rn.f64 	%fd85, %fd4, 0d3FF71547652B82FE, 0d4338000000000000;
	{
	.reg .b32 %temp; 
	mov.b64 	{%r13, %temp}, %fd85;
	}
	mov.f64 	%fd86, 0dC338000000000000;
	add.rn.f64 	%fd87, %fd85, %fd86;
	fma.rn.f64 	%fd88, %fd87, 0dBFE62E42FEFA39EF, %fd4;
	fma.rn.f64 	%fd89, %fd87, 0dBC7ABC9E3B39803F, %fd88;
	fma.rn.f64 	%fd90, %fd89, 0d3E5ADE1569CE2BDF, 0d3E928AF3FCA213EA;
	fma.rn.f64 	%fd91, %fd90, %fd89, 0d3EC71DEE62401315;
	fma.rn.f64 	%fd92, %fd91, %fd89, 0d3EFA01997C89EB71;
	fma.rn.f64 	%fd93, %fd92, %fd89, 0d3F2A01A014761F65;
	fma.rn.f64 	%fd94, %fd93, %fd89, 0d3F56C16C1852B7AF;
	fma.rn.f64 	%fd95, %fd94, %fd89, 0d3F81111111122322;
	fma.rn.f64 	%fd96, %fd95, %fd89, 0d3FA55555555502A1;
	fma.rn.f64 	%fd97, %fd96, %fd89, 0d3FC5555555555511;
	fma.rn.f64 	%fd98, %fd97, %fd89, 0d3FE000000000000B;
	fma.rn.f64 	%fd99, %fd98, %fd89, 0d3FF0000000000000;
	fma.rn.f64 	%fd100, %fd99, %fd89, 0d3FF0000000000000;
	{
	.reg .b32 %temp; 
	mov.b64 	{%r14, %temp}, %fd100;
	}
	{
	.reg .b32 %temp; 
	mov.b64 	{%temp, %r15}, %fd100;
	}
	shl.b32 	%r33, %r13, 20;
	add.s32 	%r34, %r33, %r15;
	mov.b64 	%fd108, {%r14, %r34};
	{
	.reg .b32 %temp; 
	mov.b64 	{%temp, %r35}, %fd4;
	}
	mov.b32 	%f2, %r35;
	abs.f32 	%f1, %f2;
	setp.lt.f32 	%p4, %f1, 0f4086232B;
	@%p4 bra 	$L__BB8_7;
	setp.lt.f64 	%p5, %fd4, 0d0000000000000000;
	add.f64 	%fd101, %fd4, 0d7FF0000000000000;
	selp.f64 	%fd108, 0d0000000000000000, %fd101, %p5;
	setp.geu.f32 	%p6, %f1, 0f40874800;
	@%p6 bra 	$L__BB8_7;
	shr.u32 	%r36, %r13, 31;
	add.s32 	%r37, %r13, %r36;
	shr.s32 	%r38, %r37, 1;
	shl.b32 	%r39, %r38, 20;
	add.s32 	%r40, %r15, %r39;
	mov.b64 	%fd102, {%r14, %r40};
	sub.s32 	%r41, %r13, %r38;
	shl.b32 	%r42, %r41, 20;
	add.s32 	%r43, %r42, 1072693248;
	mov.b32 	%r44, 0;
	mov.b64 	%fd103, {%r44, %r43};
	mul.f64 	%fd108, %fd103, %fd102;
$L__BB8_7:
	abs.f64 	%fd104, %fd108;
	setp.eq.f64 	%p7, %fd104, 0d7FF0000000000000;
	fma.rn.f64 	%fd105, %fd108, %fd5, %fd108;
	selp.f64 	%fd106, %fd108, %fd105, %p7;
	st.param.f64 	[func_retval0], %fd106;
	ret;

}


// ===== COMPILED SASS (sm_100) =====

	.target	sm_100

	.elftype	@"ET_EXEC"


//--------------------- .note.nv.tkinfo           --------------------------
	.section	.note.nv.tkinfo,"",@"SHT_NOTE"
	.sectionflags	@"SHF_NOTE_NV_TKINFO"
	.tkinfo
        /*0018*/ 	.word	0x00000002
        /*0030*/ 	.string	""
        /*0030*/ 	.string	"ptxas"
        /*0030*/ 	.string	"Cuda compilation tools, release 13.0, V13.0.88"
        /*0030*/ 	.string	"Build cuda_13.0.r13.0/compiler.36424714_0"
        /*0030*/ 	.string	"-arch sm_100 -m 64 "



//--------------------- .note.nv.cuinfo           --------------------------
	.section	.note.nv.cuinfo,"",@"SHT_NOTE"
	.sectionflags	@"SHF_NOTE_NV_CUINFO"
        /*0018*/ 	.short	0x0002
        /*001a*/ 	.short	0x0064
        /*001c*/ 	.short	0x0082
	.zero		2


//--------------------- .nv.info                  --------------------------
	.section	.nv.info,"",@"SHT_CUDA_INFO"
	.align	4


	//----- nvinfo : EIATTR_REGCOUNT
	.align		4
        /*0000*/ 	.byte	0x04, 0x2f
        /*0002*/ 	.short	(.L_6 - .L_5)
	.align		4
.L_5:
        /*0004*/ 	.word	index@(_Z8FitGrainPdPiS0_S_S_S0_S0_S_S_S_S_S_S_S_S_S_S_S_S_)
        /*0008*/ 	.word	0x000000b4


	//----- nvinfo : EIATTR_FRAME_SIZE
	.align		4
.L_6:
        /*000c*/ 	.byte	0x04, 0x11
        /*000e*/ 	.short	(.L_8 - .L_7)
	.align		4
.L_7:
        /*0010*/ 	.word	index@($_Z8FitGrainPdPiS0_S_S_S0_S0_S_S_S_S_S_S_S_S_S_S_S_S_$__internal_trig_reduction_slowpathd)
        /*0014*/ 	.word	0x00000050


	//----- nvinfo : EIATTR_FRAME_SIZE
	.align		4
.L_8:
        /*0018*/ 	.byte	0x04, 0x11
        /*001a*/ 	.short	(.L_10 - .L_9)
	.align		4
.L_9:
        /*001c*/ 	.word	index@($_Z8FitGrainPdPiS0_S_S_S0_S0_S_S_S_S_S_S_S_S_S_S_S_S_$__internal_accurate_pow)
        /*0020*/ 	.word	0x00000050


	//----- nvinfo : EIATTR_FRAME_SIZE
	.align		4
.L_10:
        /*0024*/ 	.byte	0x04, 0x11
        /*0026*/ 	.short	(.L_12 - .L_11)
	.align		4
.L_11:
        /*0028*/ 	.word	index@($__internal_17_$__cuda_sm20_dsqrt_rn_f64_mediumpath_v1)
        /*002c*/ 	.word	0x00000050


	//----- nvinfo : EIATTR_FRAME_SIZE
	.align		4
.L_12:
        /*0030*/ 	.byte	0x04, 0x11
        /*0032*/ 	.short	(.L_14 - .L_13)
	.align		4
.L_13:
        /*0034*/ 	.word	index@($__internal_16_$__cuda_sm20_div_rn_f64_full)
        /*0038*/ 	.word	0x00000050


	//----- nvinfo : EIATTR_FRAME_SIZE
	.align		4
.L_14:
        /*003c*/ 	.byte	0x04, 0x11
        /*003e*/ 	.short	(.L_16 - .L_15)
	.align		4
.L_15:
        /*0040*/ 	.word	index@($__internal_15_$__cuda_sm20_dblrcp_rn_slowpath_v3)
        /*0044*/ 	.word	0x00000050


	//----- nvinfo : EIATTR_FRAME_SIZE
	.align		4
.L_16:
        /*0048*/ 	.byte	0x04, 0x11
        /*004a*/ 	.short	(.L_18 - .L_17)
	.align		4
.L_17:
        /*004c*/ 	.word	index@(_Z8FitGrainPdPiS0_S_S_S0_S0_S_S_S_S_S_S_S_S_S_S_S_S_)
        /*0050*/ 	.word	0x00000050


	//----- nvinfo : EIATTR_REGCOUNT
	.align		4
.L_18:
        /*0054*/ 	.byte	0x04, 0x2f
        /*0056*/ 	.short	(.L_20 - .L_19)
	.align		4
.L_19:
        /*0058*/ 	.word	index@(_Z14FitGrain_NLOPTPdPiS0_S_S_S0_S0_S_S_S_S_S_S_S_S_S_S_S_S_S_)
        /*005c*/ 	.word	0x00000082


	//----- nvinfo : EIATTR_FRAME_SIZE
	.align		4
.L_20:
        /*0060*/ 	.byte	0x04, 0x11
        /*0062*/ 	.short	(.L_22 - .L_21)
	.align		4
.L_21:
        /*0064*/ 	.word	index@($_Z14FitGrain_NLOPTPdPiS0_S_S_S0_S0_S_S_S_S_S_S_S_S_S_S_S_S_S_$__internal_trig_reduction_slowpathd)
        /*0068*/ 	.word	0x00000060


	//----- nvinfo : EIATTR_FRAME_SIZE
	.align		4
.L_22:
        /*006c*/ 	.byte	0x04, 0x11
        /*006e*/ 	.short	(.L_24 - .L_23)
	.align		4
.L_23:
        /*0070*/ 	.word	index@($__internal_14_$__cuda_sm20_dsqrt_rn_f64_mediumpath_v1)
        /*0074*/ 	.word	0x00000060


	//----- nvinfo : EIATTR_FRAME_SIZE
	.align		4
.L_24:
        /*0078*/ 	.byte	0x04, 0x11
        /*007a*/ 	.short	(.L_26 - .L_25)
	.align		4
.L_25:
        /*007c*/ 	.word	index@($__internal_13_$__cuda_sm20_div_rn_f64_full)
        /*0080*/ 	.word	0x00000060


	//----- nvinfo : EIATTR_FRAME_SIZE
	.align		4
.L_26:
        /*0084*/ 	.byte	0x04, 0x11
        /*0086*/ 	.short	(.L_28 - .L_27)
	.align		4
.L_27:
        /*0088*/ 	.word	index@($__internal_12_$__cuda_sm20_dblrcp_rn_slowpath_v3)
        /*008c*/ 	.word	0x00000060


	//----- nvinfo : EIATTR_FRAME_SIZE
	.align		4
.L_28:
        /*0090*/ 	.byte	0x04, 0x11
        /*0092*/ 	.short	(.L_30 - .L_29)
	.align		4
.L_29:
        /*0094*/ 	.word	index@(_Z14FitGrain_NLOPTPdPiS0_S_S_S0_S0_S_S_S_S_S_S_S_S_S_S_S_S_S_)
        /*0098*/ 	.word	0x00000060


	//----- nvinfo : EIATTR_REGCOUNT
	.align		4
.L_30:
        /*009c*/ 	.byte	0x04, 0x2f
        /*009e*/ 	.short	(.L_32 - .L_31)
	.align		4
.L_31:
        /*00a0*/ 	.word	index@(_Z15CalcAngleErrorsPdPiS0_S_S_S0_S_S_S_S_S_S_S0_)
        /*00a4*/ 	.word	0x00000056


	//----- nvinfo : EIATTR_FRAME_SIZE
	.align		4
.L_32:
        /*00a8*/ 	.byte	0x04, 0x11
        /*00aa*/ 	.short	(.L_34 - .L_33)
	.align		4
.L_33:
        /*00ac*/ 	.word	index@($_Z15CalcAngleErrorsPdPiS0_S_S_S0_S_S_S_S_S_S_S0_$__internal_trig_reduction_slowpathd)
        /*00b0*/ 	.word	0x00000050


	//----- nvinfo : EIATTR_FRAME_SIZE
	.align		4
.L_34:
        /*00b4*/ 	.byte	0x04, 0x11
        /*00b6*/ 	.short	(.L_36 - .L_35)
	.align		4
.L_35:
        /*00b8*/ 	.word	index@($__internal_11_$__cuda_sm20_dsqrt_rn_f64_mediumpath_v1)
        /*00bc*/ 	.word	0x00000050


	//----- nvinfo : EIATTR_FRAME_SIZE
	.align		4
.L_36:
        /*00c0*/ 	.byte	0x04, 0x11
        /*00c2*/ 	.short	(.L_38 - .L_37)
	.align		4
.L_37:
        /*00c4*/ 	.word	index@($__internal_10_$__cuda_sm20_div_rn_f64_full)
        /*00c8*/ 	.word	0x00000050


	//----- nvinfo : EIATTR_FRAME_SIZE
	.align		4
.L_38:
        /*00cc*/ 	.byte	0x04, 0x11
        /*00ce*/ 	.short	(.L_40 - .L_39)
	.align		4
.L_39:
        /*00d0*/ 	.word	index@($__internal_9_$__cuda_sm20_dblrcp_rn_slowpath_v3)
        /*00d4*/ 	.word	0x00000050


	//----- nvinfo : EIATTR_FRAME_SIZE
	.align		4
.L_40:
        /*00d8*/ 	.byte	0x04, 0x11
        /*00da*/ 	.short	(.L_42 - .L_41)
	.align		4
.L_41:
        /*00dc*/ 	.word	index@(_Z15CalcAngleErrorsPdPiS0_S_S_S0_S_S_S_S_S_S_S0_)
        /*00e0*/ 	.word	0x00000050


	//----- nvinfo : EIATTR_REGCOUNT
	.align		4
.L_42:
        /*00e4*/ 	.byte	0x04, 0x2f
        /*00e6*/ 	.short	(.L_44 - .L_43)
	.align		4
.L_43:
        /*00e8*/ 	.word	index@(_Z23CompareDiffractionSpotsPdS_iS_iPiS0_S0_S_S_S0_S_S0_S0_iiS_S_S_S_S_)
        /*00ec*/ 	.word	0x00000050


	//----- nvinfo : EIATTR_FRAME_SIZE
	.align		4
.L_44:
        /*00f0*/ 	.byte	0x04, 0x11
        /*00f2*/ 	.short	(.L_46 - .L_45)
	.align		4
.L_45:
        /*00f4*/ 	.word	index@($_Z23CompareDiffractionSpotsPdS_iS_iPiS0_S0_S_S_S0_S_S0_S0_iiS_S_S_S_S_$__internal_trig_reduction_slowpathd)
        /*00f8*/ 	.word	0x00000028


	//----- nvinfo : EIATTR_FRAME_SIZE
	.align		4
.L_46:
        /*00fc*/ 	.byte	0x04, 0x11
        /*00fe*/ 	.short	(.L_48 - .L_47)
	.align		4
.L_47:
        /*0100*/ 	.word	index@($__internal_8_$__cuda_sm20_dsqrt_rn_f64_mediumpath_v1)
        /*0104*/ 	.word	0x00000028


	//----- nvinfo : EIATTR_FRAME_SIZE
	.align		4
.L_48:
        /*0108*/ 	.byte	0x04, 0x11
        /*010a*/ 	.short	(.L_50 - .L_49)
	.align		4
.L_49:
        /*010c*/ 	.word	index@($__internal_7_$__cuda_sm20_div_rn_f64_full)
        /*0110*/ 	.word	0x00000028


	//----- nvinfo : EIATTR_FRAME_SIZE
	.align		4
.L_50:
        /*0114*/ 	.byte	0x04, 0x11
        /*0116*/ 	.short	(.L_52 - .L_51)
	.align		4
.L_51:
        /*0118*/ 	.word	index@(_Z23CompareDiffractionSpotsPdS_iS_iPiS0_S0_S_S_S0_S_S0_S0_iiS_S_S_S_S_)
        /*011c*/ 	.word	0x00000028


	//----- nvinfo : EIATTR_REGCOUNT
	.align		4
.L_52:
        /*0120*/ 	.byte	0x04, 0x2f
        /*0122*/ 	.short	(.L_54 - .L_53)
	.align		4
.L_53:
        /*0124*/ 	.word	index@(_Z22ReturnDiffractionSpotsPdS_PiS_S_S0_iS_iS0_S_)
        /*0128*/ 	.word	0x0000004e


	//----- nvinfo : EIATTR_FRAME_SIZE
	.align		4
.L_54:
        /*012c*/ 	.byte	0x04, 0x11
        /*012e*/ 	.short	(.L_56 - .L_55)
	.align		4
.L_55:
        /*0130*/ 	.word	index@($_Z22ReturnDiffractionSpotsPdS_PiS_S_S0_iS_iS0_S_$__internal_trig_reduction_slowpathd)
        /*0134*/ 	.word	0x00000050


	//----- nvinfo : EIATTR_FRAME_SIZE
	.align		4
.L_56:
        /*0138*/ 	.byte	0x04, 0x11
        /*013a*/ 	.short	(.L_58 - .L_57)
	.align		4
.L_57:
        /*013c*/ 	.word	index@($__internal_6_$__cuda_sm20_dsqrt_rn_f64_mediumpath_v1)
        /*0140*/ 	.word	0x00000050


	//----- nvinfo : EIATTR_FRAME_SIZE
	.align		4
.L_58:
        /*0144*/ 	.byte	0x04, 0x11
        /*0146*/ 	.short	(.L_60 - .L_59)
	.align		4
.L_59:
        /*0148*/ 	.word	index@($__internal_5_$__cuda_sm20_div_rn_f64_full)
        /*014c*/ 	.word	0x00000050


	//----- nvinfo : EIATTR_FRAME_SIZE
	.align		4
.L_60:
        /*0150*/ 	.byte	0x04, 0x11
        /*0152*/ 	.short	(.L_62 - .L_61)
	.align		4
.L_61:
        /*0154*/ 	.word	index@($__internal_4_$__cuda_sm20_dblrcp_rn_slowpath_v3)
        /*0158*/ 	.word	0x00000050


	//----- nvinfo : EIATTR_FRAME_SIZE
	.align		4
.L_62:
        /*015c*/ 	.byte	0x04, 0x11
        /*015e*/ 	.short	(.L_64 - .L_63)
	.align		4
.L_63:
        /*0160*/ 	.word	index@(_Z22ReturnDiffractionSpotsPdS_PiS_S_S0_iS_iS0_S_)
        /*0164*/ 	.word	0x00000050


	//----- nvinfo : EIATTR_REGCOUNT
	.align		4
.L_64:
        /*0168*/ 	.byte	0x04, 0x2f
        /*016a*/ 	.short	(.L_66 - .L_65)
	.align		4
.L_65:
        /*016c*/ 	.word	index@(_Z16MakeOrientationsPdPiS0_S_S0_i)
        /*0170*/ 	.word	0x00000020


	//----- nvinfo : EIATTR_FRAME_SIZE
	.align		4
.L_66:
        /*0174*/ 	.byte	0x04, 0x11
        /*0176*/ 	.short	(.L_68 - .L_67)
	.align		4
.L_67:
        /*0178*/ 	.word	index@($__internal_3_$__cuda_sm20_dsqrt_rn_f64_mediumpath_v1)
        /*017c*/ 	.word	0x00000000


	//----- nvinfo : EIATTR_FRAME_SIZE
	.align		4
.L_68:
        /*0180*/ 	.byte	0x04, 0x11
        /*0182*/ 	.short	(.L_70 - .L_69)
	.align		4
.L_69:
        /*0184*/ 	.word	index@($__internal_2_$__cuda_sm20_div_rn_f64_full)
        /*0188*/ 	.word	0x00000000


	//----- nvinfo : EIATTR_FRAME_SIZE
	.align		4
.L_70:
        /*018c*/ 	.byte	0x04, 0x11
        /*018e*/ 	.short	(.L_72 - .L_71)
	.align		4
.L_71:
        /*0190*/ 	.word	index@(_Z16MakeOrientationsPdPiS0_S_S0_i)
        /*0194*/ 	.word	0x00000000


	//----- nvinfo : EIATTR_REGCOUNT
	.align		4
.L_72:
        /*0198*/ 	.byte	0x04, 0x2f
        /*019a*/ 	.short	(.L_74 - .L_73)
	.align		4
.L_73:
        /*019c*/ 	.word	index@(_Z14FriedelFindingPiPdS0_S_S_S0_S0_S_)
        /*01a0*/ 	.word	0x00000054


	//----- nvinfo : EIATTR_FRAME_SIZE
	.align		4
.L_74:
        /*01a4*/ 	.byte	0x04, 0x11
        /*01a6*/ 	.short	(.L_76 - .L_75)
	.align		4
.L_75:
        /*01a8*/ 	.word	index@($_Z14FriedelFindingPiPdS0_S_S_S0_S0_S_$__internal_trig_reduction_slowpathd)
        /*01ac*/ 	.word	0x00000030


	//----- nvinfo : EIATTR_FRAME_SIZE
	.align		4
.L_76:
        /*01b0*/ 	.byte	0x04, 0x11
        /*01b2*/ 	.short	(.L_78 - .L_77)
	.align		4
.L_77:
        /*01b4*/ 	.word	index@($__internal_1_$__cuda_sm20_dsqrt_rn_f64_mediumpath_v1)
        /*01b8*/ 	.word	0x00000030


	//----- nvinfo : EIATTR_FRAME_SIZE
	.align		4
.L_78:
        /*01bc*/ 	.byte	0x04, 0x11
        /*01be*/ 	.short	(.L_80 - .L_79)
	.align		4
.L_79:
        /*01c0*/ 	.word	index@($__internal_0_$__cuda_sm20_div_rn_f64_full)
        /*01c4*/ 	.word	0x00000030


	//----- nvinfo : EIATTR_FRAME_SIZE
	.align		4
.L_80:
        /*01c8*/ 	.byte	0x04, 0x11
        /*01ca*/ 	.short	(.L_82 - .L_81)
	.align		4
.L_81:
        /*01cc*/ 	.word	index@(_Z14FriedelFindingPiPdS0_S_S_S0_S0_S_)
        /*01d0*/ 	.word	0x00000030


	//----- nvinfo : EIATTR_MIN_STACK_SIZE
	.align		4
.L_82:
        /*01d4*/ 	.byte	0x04, 0x12
        /*01d6*/ 	.short	(.L_84 - .L_83)
	.align		4
.L_83:
        /*01d8*/ 	.word	index@(_Z14FriedelFindingPiPdS0_S_S_S0_S0_S_)
        /*01dc*/ 	.word	0x00000030


	//----- nvinfo : EIATTR_MIN_STACK_SIZE
	.align		4
.L_84:
        /*01e0*/ 	.byte	0x04, 0x12
        /*01e2*/ 	.short	(.L_86 - .L_85)
	.align		4
.L_85:
        /*01e4*/ 	.word	index@(_Z16MakeOrientationsPdPiS0_S_S0_i)
        /*01e8*/ 	.word	0x00000000


	//----- nvinfo : EIATTR_MIN_STACK_SIZE
	.align		4
.L_86:
        /*01ec*/ 	.byte	0x04, 0x12
        /*01ee*/ 	.short	(.L_88 - .L_87)
	.align		4
.L_87:
        /*01f0*/ 	.word	index@(_Z22ReturnDiffractionSpotsPdS_PiS_S_S0_iS_iS0_S_)
        /*01f4*/ 	.word	0x00000050


	//----- nvinfo : EIATTR_MIN_STACK_SIZE
	.align		4
.L_88:
        /*01f8*/ 	.byte	0x04, 0x12
        /*01fa*/ 	.short	(.L_90 - .L_89)
	.align		4
.L_89:
        /*01fc*/ 	.word	index@(_Z23CompareDiffractionSpotsPdS_iS_iPiS0_S0_S_S_S0_S_S0_S0_iiS_S_S_S_S_)
        /*0200*/ 	.word	0x00000028


	//----- nvinfo : EIATTR_MIN_STACK_SIZE
	.align		4
.L_90:
        /*0204*/ 	.byte	0x04, 0x12
        /*0206*/ 	.short	(.L_92 - .L_91)
	.align		4
.L_91:
        /*0208*/ 	.word	index@(_Z15CalcAngleErrorsPdPiS0_S_S_S0_S_S_S_S_S_S_S0_)
        /*020c*/ 	.word	0x00000050


	//----- nvinfo : EIATTR_MIN_STACK_SIZE
	.align		4
.L_92:
        /*0210*/ 	.byte	0x04, 0x12
        /*0212*/ 	.short	(.L_94 - .L_93)
	.align		4
.L_93:
        /*0214*/ 	.word	index@(_Z14FitGrain_NLOPTPdPiS0_S_S_S0_S0_S_S_S_S_S_S_S_S_S_S_S_S_S_)
        /*0218*/ 	.word	0x00000060


	//----- nvinfo : EIATTR_MIN_STACK_SIZE
	.align		4
.L_94:
        /*021c*/ 	.byte	0x04, 0x12
        /*021e*/ 	.short	(.L_96 - .L_95)
	.align		4
.L_95:
        /*0220*/ 	.word	index@(_Z8FitGrainPdPiS0_S_S_S0_S0_S_S_S_S_S_S_S_S_S_S_S_S_)
        /*0224*/ 	.word	0x00000050
.L_96:


//--------------------- .nv.compat                --------------------------
	.section	.nv.compat,"",@"SHT_CUDA_COMPAT_INFO"
	.align	4
        /*0000*/ 	.byte	0x02, 0x09, 0x00, 0x00, 0x02, 0x02, 0x01, 0x00, 0x02, 0x05, 0x05, 0x00, 0x03, 0x07, 0x01, 0x01
        /*0010*/ 	.byte	0x02, 0x03, 0x00, 0x00, 0x02, 0x06, 0x01, 0x00, 0x04, 0x0b, 0x08, 0x00, 0x01, 0x00, 0x00, 0x00
        /*0020*/ 	.byte	0x00, 0x00, 0x00, 0x00


//--------------------- .nv.info._Z14FriedelFindingPiPdS0_S_S_S0_S0_S_ --------------------------
	.section	.nv.info._Z14FriedelFindingPiPdS0_S_S_S0_S0_S_,"",@"SHT_CUDA_INFO"
	.sectionflags	@""
	.align	4


	//----- nvinfo : EIATTR_CUDA_API_VERSION
	.align		4
        /*0000*/ 	.byte	0x04, 0x37
        /*0002*/ 	.short	(.L_98 - .L_97)
.L_97:
        /*0004*/ 	.word	0x00000082


	//----- nvinfo : EIATTR_KPARAM_INFO
	.align		4
.L_98:
        /*0008*/ 	.byte	0x04, 0x17
        /*000a*/ 	.short	(.L_100 - .L_99)
.L_99:
        /*000c*/ 	.word	0x00000000
        /*0010*/ 	.short	0x0007
        /*0012*/ 	.short	0x0038
        /*0014*/ 	.byte	0x00, 0xf5, 0x21, 0x00


	//----- nvinfo : EIATTR_KPARAM_INFO
	.align		4
.L_100:
        /*0018*/ 	.byte	0x04, 0x17
        /*001a*/ 	.short	(.L_102 - .L_101)
.L_101:
        /*001c*/ 	.word	0x00000000
        /*0020*/ 	.short	0x0006
        /*0022*/ 	.short	0x0030
        /*0024*/ 	.byte	0x00, 0xf5, 0x21, 0x00


	//----- nvinfo : EIATTR_KPARAM_INFO
	.align		4
.L_102:
        /*0028*/ 	.byte	0x04, 0x17
        /*002a*/ 	.short	(.L_104 - .L_103)
.L_103:
        /*002c*/ 	.word	0x00000000
        /*0030*/ 	.short	0x0005
        /*0032*/ 	.short	0x0028
        /*0034*/ 	.byte	0x00, 0xf5, 0x21, 0x00


	//----- nvinfo : EIATTR_KPARAM_INFO
	.align		4
.L_104:
        /*0038*/ 	.byte	0x04, 0x17
        /*003a*/ 	.short	(.L_106 - .L_105)
.L_105:
        /*003c*/ 	.word	0x00000000
        /*0040*/ 	.short	0x0004
        /*0042*/ 	.short	0x0020
        /*0044*/ 	.byte	0x00, 0xf5, 0x21, 0x00


	//----- nvinfo : EIATTR_KPARAM_INFO
	.align		4
.L_106:
        /*0048*/ 	.byte	0x04, 0x17
        /*004a*/ 	.short	(.L_108 - .L_107)
.L_107:
        /*004c*/ 	.word	0x00000000
        /*0050*/ 	.short	0x0003
        /*0052*/ 	.short	0x0018
        /*0054*/ 	.byte	0x00, 0xf5, 0x21, 0x00


	//----- nvinfo : EIATTR_KPARAM_INFO
	.align		4
.L_108:
        /*0058*/ 	.byte	0x04, 0x17
        /*005a*/ 	.short	(.L_110 - .L_109)
.L_109:
        /*005c*/ 	.word	0x00000000
        /*0060*/ 	.short	0x0002
        /*0062*/ 	.short	0x0010
        /*0064*/ 	.byte	0x00, 0xf5, 0x21, 0x00


	//----- nvinfo : EIATTR_KPARAM_INFO
	.align		4
.L_110:
        /*0068*/ 	.byte	0x04, 0x17
        /*006a*/ 	.short	(.L_112 - .L_111)
.L_111:
        /*006c*/ 	.word	0x00000000
        /*0070*/ 	.short	0x0001
        /*0072*/ 	.short	0x0008
        /*0074*/ 	.byte	0x00, 0xf5, 0x21, 0x00


	//----- nvinfo : EIATTR_KPARAM_INFO
	.align		4
.L_112:
        /*0078*/ 	.byte	0x04, 0x17
        /*007a*/ 	.short	(.L_114 - .L_113)
.L_113:
        /*007c*/ 	.word	0x00000000
        /*0080*/ 	.short	0x0000
        /*0082*/ 	.short	0x0000
        /*0084*/ 	.byte	0x00, 0xf5, 0x21, 0x00


	//----- nvinfo : EIATTR_SPARSE_MMA_MASK
	.align		4
.L_114:
        /*0088*/ 	.byte	0x03, 0x50
        /*008a*/ 	.short	0x0000


	//----- nvinfo : EIATTR_MAXREG_COUNT
	.align		4
        /*008c*/ 	.byte	0x03, 0x1b
        /*008e*/ 	.short	0x00ff


	//----- nvinfo : EIATTR_EXTERNS
	.align		4
        /*0090*/ 	.byte	0x04, 0x0f
        /*0092*/ 	.short	(.L_116 - .L_115)


	//   ....[0]....
	.align		4
.L_115:
        /*0094*/ 	.word	index@(vprintf)


	//----- nvinfo : EIATTR_MERCURY_ISA_VERSION
	.align		4
.L_116:
        /*0098*/ 	.byte	0x03, 0x5f
        /*009a*/ 	.short	0x0101


	//----- nvinfo : EIATTR_VRC_CTA_INIT_COUNT
	.align		4
        /*009c*/ 	.byte	0x02, 0x4a
	.zero		1
	.zero		1


	//----- nvinfo : EIATTR_SYSCALL_OFFSETS
	.align		4
        /*00a0*/ 	.byte	0x04, 0x46
        /*00a2*/ 	.short	(.L_118 - .L_117)


	//   ....[0]....
.L_117:
        /*00a4*/ 	.word	0x00000280


	//----- nvinfo : EIATTR_EXIT_INSTR_OFFSETS
	.align		4
.L_118:
        /*00a8*/ 	.byte	0x04, 0x1c
        /*00aa*/ 	.short	(.L_120 - .L_119)


	//   ....[0]....
.L_119:
        /*00ac*/ 	.word	0x000000e0


	//   ....[1]....
        /*00b0*/ 	.word	0x00000290


	//   ....[2]....
        /*00b4*/ 	.word	0x00007070


	//   ....[3]....
        /*00b8*/ 	.word	0x0000e5e0


	//   ....[4]....
        /*00bc*/ 	.word	0x00015ba0


	//----- nvinfo : EIATTR_CRS_STACK_SIZE
	.align		4
.L_120:
        /*00c0*/ 	.byte	0x04, 0x1e
        /*00c2*/ 	.short	(.L_122 - .L_121)
.L_121:
        /*00c4*/ 	.word	0x00000000


	//----- nvinfo : EIATTR_CBANK_PARAM_SIZE
	.align		4
.L_122:
        /*00c8*/ 	.byte	0x03, 0x19
        /*00ca*/ 	.short	0x0040


	//----- nvinfo : EIATTR_PARAM_CBANK
	.align		4
        /*00cc*/ 	.byte	0x04, 0x0a
        /*00ce*/ 	.short	(.L_124 - .L_123)
	.align		4
.L_123:
        /*00d0*/ 	.word	index@(.nv.constant0._Z14FriedelFindingPiPdS0_S_S_S0_S0_S_)
        /*00d4*/ 	.short	0x0380
        /*00d6*/ 	.short	0x0040


	//----- nvinfo : EIATTR_SW_WAR
	.align		4
.L_124:
        /*00d8*/ 	.byte	0x04, 0x36
        /*00da*/ 	.short	(.L_126 - .L_125)
.L_125:
        /*00dc*/ 	.word	0x00000008
.L_126:


//--------------------- .nv.info._Z16MakeOrientationsPdPiS0_S_S0_i --------------------------
	.section	.nv.info._Z16MakeOrientationsPdPiS0_S_S0_i,"",@"SHT_CUDA_INFO"
	.sectionflags	@""
	.align	4


	//----- nvinfo : EIATTR_CUDA_API_VERSION
	.align		4
        /*0000*/ 	.byte	0x04, 0x37
        /*0002*/ 	.short	(.L_128 - .L_127)
.L_127:
        /*0004*/ 	.word	0x00000082


	//----- nvinfo : EIATTR_KPARAM_INFO
	.align		4
.L_128:
        /*0008*/ 	.byte	0x04, 0x17
        /*000a*/ 	.short	(.L_130 - .L_129)
.L_129:
        /*000c*/ 	.word	0x00000000
        /*0010*/ 	.short	0x0005
        /*0012*/ 	.short	0x0028
        /*0014*/ 	.byte	0x00, 0xf0, 0x11, 0x00


	//----- nvinfo : EIATTR_KPARAM_INFO
	.align		4
.L_130:
        /*0018*/ 	.byte	0x04, 0x17
        /*001a*/ 	.short	(.L_132 - .L_131)
.L_131:
        /*001c*/ 	.word	0x00000000
        /*0020*/ 	.short	0x0004
        /*0022*/ 	.short	0x0020
        /*0024*/ 	.byte	0x00, 0xf5, 0x21, 0x00


	//----- nvinfo : EIATTR_KPARAM_INFO
	.align		4
.L_132:
        /*0028*/ 	.byte	0x04, 0x17
        /*002a*/ 	.short	(.L_134 - .L_133)
.L_133:
        /*002c*/ 	.word	0x00000000
        /*0030*/ 	.short	0x0003
        /*0032*/ 	.short	0x0018
        /*0034*/ 	.byte	0x00, 0xf5, 0x21, 0x00


	//----- nvinfo : EIATTR_KPARAM_INFO
	.align		4
.L_134:
        /*0038*/ 	.byte	0x04, 0x17
        /*003a*/ 	.short	(.L_136 - .L_135)
.L_135:
        /*003c*/ 	.word	0x00000000
        /*0040*/ 	.short	0x0002
        /*0042*/ 	.short	0x0010
        /*0044*/ 	.byte	0x00, 0xf5, 0x21, 0x00


	//----- nvinfo : EIATTR_KPARAM_INFO
	.align		4
.L_136:
        /*0048*/ 	.byte	0x04, 0x17
        /*004a*/ 	.short	(.L_138 - .L_137)
.L_137:
        /*004c*/ 	.word	0x00000000
        /*0050*/ 	.short	0x0001
        /*0052*/ 	.short	0x0008
        /*0054*/ 	.byte	0x00, 0xf5, 0x21, 0x00


	//----- nvinfo : EIATTR_KPARAM_INFO
	.align		4
.L_138:
        /*0058*/ 	.byte	0x04, 0x17
        /*005a*/ 	.short	(.L_140 - .L_139)
.L_139:
        /*005c*/ 	.word	0x00000000
        /*0060*/ 	.short	0x0000
        /*0062*/ 	.short	0x0000
        /*0064*/ 	.byte	0x00, 0xf5, 0x21, 0x00


	//----- nvinfo : EIATTR_SPARSE_MMA_MASK
	.align		4
.L_140:
        /*0068*/ 	.byte	0x03, 0x50
        /*006a*/ 	.short	0x0000


	//----- nvinfo : EIATTR_MAXREG_COUNT
	.align		4
        /*006c*/ 	.byte	0x03, 0x1b
        /*006e*/ 	.short	0x00ff


	//----- nvinfo : EIATTR_MERCURY_ISA_VERSION
	.align		4
        /*0070*/ 	.byte	0x03, 0x5f
        /*0072*/ 	.short	0x0101


	//----- nvinfo : EIATTR_VRC_CTA_INIT_COUNT
	.align		4
        /*0074*/ 	.byte	0x02, 0x4a
	.zero		1
	.zero		1


	//----- nvinfo : EIATTR_EXIT_INSTR_OFFSETS
	.align		4
        /*0078*/ 	.byte	0x04, 0x1c
        /*007a*/ 	.short	(.L_142 - .L_141)


	//   ....[0]....
.L_141:
        /*007c*/ 	.word	0x00000070


	//   ....[1]....
        /*0080*/ 	.word	0x00001240


	//----- nvinfo : EIATTR_CRS_STACK_SIZE
	.align		4
.L_142:
        /*0084*/ 	.byte	0x04, 0x1e
        /*0086*/ 	.short	(.L_144 - .L_143)
.L_143:
        /*0088*/ 	.word	0x00000000


	//----- nvinfo : EIATTR_CBANK_PARAM_SIZE
	.align		4
.L_144:
        /*008c*/ 	.byte	0x03, 0x19
        /*008e*/ 	.short	0x002c


	//----- nvinfo : EIATTR_PARAM_CBANK
	.align		4
        /*0090*/ 	.byte	0x04, 0x0a
        /*0092*/ 	.short	(.L_146 - .L_145)
	.align		4
.L_145:
        /*0094*/ 	.word	index@(.nv.constant0._Z16MakeOrientationsPdPiS0_S_S0_i)
        /*0098*/ 	.short	0x0380
        /*009a*/ 	.short	0x002c


	//----- nvinfo : EIATTR_SW_WAR
	.align		4
.L_146:
        /*009c*/ 	.byte	0x04, 0x36
        /*009e*/ 	.short	(.L_148 - .L_147)
.L_147:
        /*00a0*/ 	.word	0x00000008
.L_148:


//--------------------- .nv.info._Z22ReturnDiffractionSpotsPdS_PiS_S_S0_iS_iS0_S_ --------------------------
	.section	.nv.info._Z22ReturnDiffractionSpotsPdS_PiS_S_S0_iS_iS0_S_,"",@"SHT_CUDA_INFO"
	.sectionflags	@""
	.align	4


	//----- nvinfo : EIATTR_CUDA_API_VERSION
	.align		4
        /*0000*/ 	.byte	0x04, 0x37
        /*0002*/ 	.short	(.L_150 - .L_149)
.L_149:
        /*0004*/ 	.word	0x00000082


	//----- nvinfo : EIATTR_KPARAM_INFO
	.align		4
.L_150:
        /*0008*/ 	.byte	0x04, 0x17
        /*000a*/ 	.short	(.L_152 - .L_151)
.L_151:
        /*000c*/ 	.word	0x00000000
        /*0010*/ 	.short	0x000a
        /*0012*/ 	.short	0x0050
        /*0014*/ 	.byte	0x00, 0xf5, 0x21, 0x00


	//----- nvinfo : EIATTR_KPARAM_INFO
	.align		4
.L_152:
        /*0018*/ 	.byte	0x04, 0x17
        /*001a*/ 	.short	(.L_154 - .L_153)
.L_153:
        /*001c*/ 	.word	0x00000000
        /*0020*/ 	.short	0x0009
        /*0022*/ 	.short	0x0048
        /*0024*/ 	.byte	0x00, 0xf5, 0x21, 0x00


	//----- nvinfo : EIATTR_KPARAM_INFO
	.align		4
.L_154:
        /*0028*/ 	.byte	0x04, 0x17
        /*002a*/ 	.short	(.L_156 - .L_155)
.L_155:
        /*002c*/ 	.word	0x00000000
        /*0030*/ 	.short	0x0008
        /*0032*/ 	.short	0x0040
        /*0034*/ 	.byte	0x00, 0xf0, 0x11, 0x00


	//----- nvinfo : EIATTR_KPARAM_INFO
	.align		4
.L_156:
        /*0038*/ 	.byte	0x04, 0x17
        /*003a*/ 	.short	(.L_158 - .L_157)
.L_157:
        /*003c*/ 	.word	0x00000000
        /*0040*/ 	.short	0x0007
        /*0042*/ 	.short	0x0038
        /*0044*/ 	.byte	0x00, 0xf5, 0x21, 0x00


	//----- nvinfo : EIATTR_KPARAM_INFO
	.align		4
.L_158:
        /*0048*/ 	.byte	0x04, 0x17
        /*004a*/ 	.short	(.L_160 - .L_159)
.L_159:
        /*004c*/ 	.word	0x00000000
        /*0050*/ 	.short	0x0006
        /*0052*/ 	.short	0x0030
        /*0054*/ 	.byte	0x00, 0xf0, 0x11, 0x00


	//----- nvinfo : EIATTR_KPARAM_INFO
	.align		4
.L_160:
        /*0058*/ 	.byte	0x04, 0x17
        /*005a*/ 	.short	(.L_162 - .L_161)
.L_161:
        /*005c*/ 	.word	0x00000000
        /*0060*/ 	.short	0x0005
        /*0062*/ 	.short	0x0028
        /*0064*/ 	.byte	0x00, 0xf5, 0x21, 0x00


	//----- nvinfo : EIATTR_KPARAM_INFO
	.align		4
.L_162:
        /*0068*/ 	.byte	0x04, 0x17
        /*006a*/ 	.short	(.L_164 - .L_163)
.L_163:
        /*006c*/ 	.word	0x00000000
        /*0070*/ 	.short	0x0004
        /*0072*/ 	.short	0x0020
        /*0074*/ 	.byte	0x00, 0xf5, 0x21, 0x00


	//----- nvinfo : EIATTR_KPARAM_INFO
	.align		4
.L_164:
        /*0078*/ 	.byte	0x04, 0x17
        /*007a*/ 	.short	(.L_166 - .L_165)
.L_165:
        /*007c*/ 	.word	0x00000000
        /*0080*/ 	.short	0x0003
        /*0082*/ 	.short	0x0018
        /*0084*/ 	.byte	0x00, 0xf5, 0x21, 0x00


	//----- nvinfo : EIATTR_KPARAM_INFO
	.align		4
.L_166:
        /*0088*/ 	.byte	0x04, 0x17
        /*008a*/ 	.short	(.L_168 - .L_167)
.L_167:
        /*008c*/ 	.word	0x00000000
        /*0090*/ 	.short	0x0002
        /*0092*/ 	.short	0x0010
        /*0094*/ 	.byte	0x00, 0xf5, 0x21, 0x00


	//----- nvinfo : EIATTR_KPARAM_INFO
	.align		4
.L_168:
        /*0098*/ 	.byte	0x04, 0x17
        /*009a*/ 	.short	(.L_170 - .L_169)
.L_169:
        /*009c*/ 	.word	0x00000000
        /*00a0*/ 	.short	0x0001
        /*00a2*/ 	.short	0x0008
        /*00a4*/ 	.byte	0x00, 0xf5, 0x21, 0x00


	//----- nvinfo : EIATTR_KPARAM_INFO
	.align		4
.L_170:
        /*00a8*/ 	.byte	0x04, 0x17
        /*00aa*/ 	.short	(.L_172 - .L_171)
.L_171:
        /*00ac*/ 	.word	0x00000000
        /*00b0*/ 	.short	0x0000
        /*00b2*/ 	.short	0x0000
        /*00b4*/ 	.byte	0x00, 0xf5, 0x21, 0x00


	//----- nvinfo : EIATTR_SPARSE_MMA_MASK
	.align		4
.L_172:
        /*00b8*/ 	.byte	0x03, 0x50
        /*00ba*/ 	.short	0x0000


	//----- nvinfo : EIATTR_MAXREG_COUNT
	.align		4
        /*00bc*/ 	.byte	0x03, 0x1b
        /*00be*/ 	.short	0x00ff


	//----- nvinfo : EIATTR_MERCURY_ISA_VERSION
	.align		4
        /*00c0*/ 	.byte	0x03, 0x5f
        /*00c2*/ 	.short	0x0101


	//----- nvinfo : EIATTR_VRC_CTA_INIT_COUNT
	.align		4
        /*00c4*/ 	.byte	0x02, 0x4a
	.zero		1
	.zero		1


	//----- nvinfo : EIATTR_EXIT_INSTR_OFFSETS
	.align		4
        /*00c8*/ 	.byte	0x04, 0x1c
        /*00ca*/ 	.short	(.L_174 - .L_173)


	//   ....[0]....
.L_173:
        /*00cc*/ 	.word	0x00000080


	//   ....[1]....
        /*00d0*/ 	.word	0x0000b8f0


	//----- nvinfo : EIATTR_CRS_STACK_SIZE
	.align		4
.L_174:
        /*00d4*/ 	.byte	0x04, 0x1e
        /*00d6*/ 	.short	(.L_176 - .L_175)
.L_175:
        /*00d8*/ 	.word	0x00000000


	//----- nvinfo : EIATTR_CBANK_PARAM_SIZE
	.align		4
.L_176:
        /*00dc*/ 	.byte	0x03, 0x19
        /*00de*/ 	.short	0x0058


	//----- nvinfo : EIATTR_PARAM_CBANK
	.align		4
        /*00e0*/ 	.byte	0x04, 0x0a
        /*00e2*/ 	.short	(.L_178 - .L_177)
	.align		4
.L_177:
        /*00e4*/ 	.word	index@(.nv.constant0._Z22ReturnDiffractionSpotsPdS_PiS_S_S0_iS_iS0_S_)
        /*00e8*/ 	.short	0x0380
        /*00ea*/ 	.short	0x0058


	//----- nvinfo : EIATTR_SW_WAR
	.align		4
.L_178:
        /*00ec*/ 	.byte	0x04, 0x36
        /*00ee*/ 	.short	(.L_180 - .L_179)
.L_179:
        /*00f0*/ 	.word	0x00000008
.L_180:


//--------------------- .nv.info._Z23CompareDiffractionSpotsPdS_iS_iPiS0_S0_S_S_S0_S_S0_S0_iiS_S_S_S_S_ --------------------------
	.section	.nv.info._Z23CompareDiffractionSpotsPdS_iS_iPiS0_S0_S_S_S0_S_S0_S0_iiS_S_S_S_S_,"",@"SHT_CUDA_INFO"
	.sectionflags	@""
	.align	4


	//----- nvinfo : EIATTR_CUDA_API_VERSION
	.align		4
        /*0000*/ 	.byte	0x04, 0x37
        /*0002*/ 	.short	(.L_182 - .L_181)
.L_181:
        /*0004*/ 	.word	0x00000082


	//----- nvinfo : EIATTR_KPARAM_INFO
	.align		4
.L_182:
        /*0008*/ 	.byte	0x04, 0x17
        /*000a*/ 	.short	(.L_184 - .L_183)
.L_183:
        /*000c*/ 	.word	0x00000000
        /*0010*/ 	.short	0x0014
        /*0012*/ 	.short	0x0098
        /*0014*/ 	.byte	0x00, 0xf5, 0x21, 0x00


	//----- nvinfo : EIATTR_KPARAM_INFO
	.align		4
.L_184:
        /*0018*/ 	.byte	0x04, 0x17
        /*001a*/ 	.short	(.L_186 - .L_185)
.L_185:
        /*001c*/ 	.word	0x00000000
        /*0020*/ 	.short	0x0013
        /*0022*/ 	.short	0x0090
        /*0024*/ 	.byte	0x00, 0xf5, 0x21, 0x00


	//----- nvinfo : EIATTR_KPARAM_INFO
	.align		4
.L_186:
        /*0028*/ 	.byte	0x04, 0x17
        /*002a*/ 	.short	(.L_188 - .L_187)
.L_187:
        /*002c*/ 	.word	0x00000000
        /*0030*/ 	.short	0x0012
        /*0032*/ 	.short	0x0088
        /*0034*/ 	.byte	0x00, 0xf5, 0x21, 0x00


	//----- nvinfo : EIATTR_KPARAM_INFO
	.align		4
.L_188:
        /*0038*/ 	.byte	0x04, 0x17
        /*003a*/ 	.short	(.L_190 - .L_189)
.L_189:
        /*003c*/ 	.word	0x00000000
        /*0040*/ 	.short	0x0011
        /*0042*/ 	.short	0x0080
        /*0044*/ 	.byte	0x00, 0xf5, 0x21, 0x00


	//----- nvinfo : EIATTR_KPARAM_INFO
	.align		4
.L_190:
        /*0048*/ 	.byte	0x04, 0x17
        /*004a*/ 	.short	(.L_192 - .L_191)
.L_191:
        /*004c*/ 	.word	0x00000000
        /*0050*/ 	.short	0x0010
        /*0052*/ 	.short	0x0078
        /*0054*/ 	.byte	0x00, 0xf5, 0x21, 0x00


	//----- nvinfo : EIATTR_KPARAM_INFO
	.align		4
.L_192:
        /*0058*/ 	.byte	0x04, 0x17
        /*005a*/ 	.short	(.L_194 - .L_193)
.L_193:
        /*005c*/ 	.word	0x00000000
        /*0060*/ 	.short	0x000f
        /*0062*/ 	.short	0x0074
        /*0064*/ 	.byte	0x00, 0xf0, 0x11, 0x00


	//----- nvinfo : EIATTR_KPARAM_INFO
	.align		4
.L_194:
        /*0068*/ 	.byte	0x04, 0x17
        /*006a*/ 	.short	(.L_196 - .L_195)
.L_195:
        /*006c*/ 	.word	0x00000000
        /*0070*/ 	.short	0x000e
        /*0072*/ 	.short	0x0070
        /*0074*/ 	.byte	0x00, 0xf0, 0x11, 0x00


	//----- nvinfo : EIATTR_KPARAM_INFO
	.align		4
.L_196:
        /*0078*/ 	.byte	0x04, 0x17
        /*007a*/ 	.short	(.L_198 - .L_197)
.L_197:
        /*007c*/ 	.word	0x00000000
        /*0080*/ 	.short	0x000d
        /*0082*/ 	.short	0x0068
        /*0084*/ 	.byte	0x00, 0xf5, 0x21, 0x00


	//----- nvinfo : EIATTR_KPARAM_INFO
	.align		4
.L_198:
        /*0088*/ 	.byte	0x04, 0x17
        /*008a*/ 	.short	(.L_200 - .L_199)
.L_199:
        /*008c*/ 	.word	0x00000000
        /*0090*/ 	.short	0x000c
        /*0092*/ 	.short	0x0060
        /*0094*/ 	.byte	0x00, 0xf5, 0x21, 0x00


	//----- nvinfo : EIATTR_KPARAM_INFO
	.align		4
.L_200:
        /*0098*/ 	.byte	0x04, 0x17
        /*009a*/ 	.short	(.L_202 - .L_201)
.L_201:
        /*009c*/ 	.word	0x00000000
        /*00a0*/ 	.short	0x000b
        /*00a2*/ 	.short	0x0058
        /*00a4*/ 	.byte	0x00, 0xf5, 0x21, 0x00


	//----- nvinfo : EIATTR_KPARAM_INFO
	.align		4
.L_202:
        /*00a8*/ 	.byte	0x04, 0x17
        /*00aa*/ 	.short	(.L_204 - .L_203)
.L_203:
        /*00ac*/ 	.word	0x00000000
        /*00b0*/ 	.short	0x000a
        /*00b2*/ 	.short	0x0050
        /*00b4*/ 	.byte	0x00, 0xf5, 0x21, 0x00


	//----- nvinfo : EIATTR_KPARAM_INFO
	.align		4
.L_204:
        /*00b8*/ 	.byte	0x04, 0x17
        /*00ba*/ 	.short	(.L_206 - .L_205)
.L_205:
        /*00bc*/ 	.word	0x00000000
        /*00c0*/ 	.short	0x0009
        /*00c2*/ 	.short	0x0048
        /*00c4*/ 	.byte	0x00, 0xf5, 0x21, 0x00


	//----- nvinfo : EIATTR_KPARAM_INFO
	.align		4
.L_206:
        /*00c8*/ 	.byte	0x04, 0x17
        /*00ca*/ 	.short	(.L_208 - .L_207)
.L_207:
        /*00cc*/ 	.word	0x00000000
        /*00d0*/ 	.short	0x0008
        /*00d2*/ 	.short	0x0040
        /*00d4*/ 	.byte	0x00, 0xf5, 0x21, 0x00


	//----- nvinfo : EIATTR_KPARAM_INFO
	.align		4
.L_208:
        /*00d8*/ 	.byte	0x04, 0x17
        /*00da*/ 	.short	(.L_210 - .L_209)
.L_209:
        /*00dc*/ 	.word	0x00000000
        /*00e0*/ 	.short	0x0007
        /*00e2*/ 	.short	0x0038
        /*00e4*/ 	.byte	0x00, 0xf5, 0x21, 0x00


	//----- nvinfo : EIATTR_KPARAM_INFO
	.align		4
.L_210:
        /*00e8*/ 	.byte	0x04, 0x17
        /*00ea*/ 	.short	(.L_212 - .L_211)
.L_211:
        /*00ec*/ 	.word	0x00000000
        /*00f0*/ 	.short	0x0006
        /*00f2*/ 	.short	0x0030
        /*00f4*/ 	.byte	0x00, 0xf5, 0x21, 0x00


	//----- nvinfo : EIATTR_KPARAM_INFO
	.align		4
.L_212:
        /*00f8*/ 	.byte	0x04, 0x17
        /*00fa*/ 	.short	(.L_214 - .L_213)
.L_213:
        /*00fc*/ 	.word	0x00000000
        /*0100*/ 	.short	0x0005
        /*0102*/ 	.short	0x0028
        /*0104*/ 	.byte	0x00, 0xf5, 0x21, 0x00


	//----- nvinfo : EIATTR_KPARAM_INFO
	.align		4
.L_214:
        /*0108*/ 	.byte	0x04, 0x17
        /*010a*/ 	.short	(.L_216 - .L_215)
.L_215:
        /*010c*/ 	.word	0x00000000
        /*0110*/ 	.short	0x0004
        /*0112*/ 	.short	0x0020
        /*0114*/ 	.byte	0x00, 0xf0, 0x11, 0x00


	//----- nvinfo : EIATTR_KPARAM_INFO
	.align		4
.L_216:
        /*0118*/ 	.byte	0x04, 0x17
        /*011a*/ 	.short	(.L_218 - .L_217)
.L_217:
        /*011c*/ 	.word	0x00000000
        /*0120*/ 	.short	0x0003
        /*0122*/ 	.short	0x0018
        /*0124*/ 	.byte	0x00, 0xf5, 0x21, 0x00


	//----- nvinfo : EIATTR_KPARAM_INFO
	.align		4
.L_218:
        /*0128*/ 	.byte	0x04, 0x17
        /*012a*/ 	.short	(.L_220 - .L_219)
.L_219:
        /*012c*/ 	.word	0x00000000
        /*0130*/ 	.short	0x0002
        /*0132*/ 	.short	0x0010
        /*0134*/ 	.byte	0x00, 0xf0, 0x11, 0x00


	//----- nvinfo : EIATTR_KPARAM_INFO
	.align		4
.L_220:
        /*0138*/ 	.byte	0x04, 0x17
        /*013a*/ 	.short	(.L_222 - .L_221)
.L_221:
        /*013c*/ 	.word	0x00000000
        /*0140*/ 	.short	0x0001
        /*0142*/ 	.short	0x0008
        /*0144*/ 	.byte	0x00, 0xf5, 0x21, 0x00


	//----- nvinfo : EIATTR_KPARAM_INFO
	.align		4
.L_222:
        /*0148*/ 	.byte	0x04, 0x17
        /*014a*/ 	.short	(.L_224 - .L_223)
.L_223:
        /*014c*/ 	.word	0x00000000
        /*0150*/ 	.short	0x0000
        /*0152*/ 	.short	0x0000
        /*0154*/ 	.byte	0x00, 0xf5, 0x21, 0x00


	//----- nvinfo : EIATTR_SPARSE_MMA_MASK
	.align		4
.L_224:
        /*0158*/ 	.byte	0x03, 0x50
        /*015a*/ 	.short	0x0000


	//----- nvinfo : EIATTR_MAXREG_COUNT
	.align		4
        /*015c*/ 	.byte	0x03, 0x1b
        /*015e*/ 	.short	0x00ff


	//----- nvinfo : EIATTR_MERCURY_ISA_VERSION
	.align		4
        /*0160*/ 	.byte	0x03, 0x5f
        /*0162*/ 	.short	0x0101


	//----- nvinfo : EIATTR_VRC_CTA_INIT_COUNT
	.align		4
        /*0164*/ 	.byte	0x02, 0x4a
	.zero		1
	.zero		1


	//----- nvinfo : EIATTR_EXIT_INSTR_OFFSETS
	.align		4
        /*0168*/ 	.byte	0x04, 0x1c
        /*016a*/ 	.short	(.L_226 - .L_225)


	//   ....[0]....
.L_225:
        /*016c*/ 	.word	0x00000080


	//   ....[1]....
        /*0170*/ 	.word	0x00003ea0


	//   ....[2]....
        /*0174*/ 	.word	0x0000b790


	//   ....[3]....
        /*0178*/ 	.word	0x0000b7b0


	//----- nvinfo : EIATTR_CRS_STACK_SIZE
	.align		4
.L_226:
        /*017c*/ 	.byte	0x04, 0x1e
        /*017e*/ 	.short	(.L_228 - .L_227)
.L_227:
        /*0180*/ 	.word	0x00000000


	//----- nvinfo : EIATTR_CBANK_PARAM_SIZE
	.align		4
.L_228:
        /*0184*/ 	.byte	0x03, 0x19
        /*0186*/ 	.short	0x00a0


	//----- nvinfo : EIATTR_PARAM_CBANK
	.align		4
        /*0188*/ 	.byte	0x04, 0x0a
        /*018a*/ 	.short	(.L_230 - .L_229)
	.align		4
.L_229:
        /*018c*/ 	.word	index@(.nv.constant0._Z23CompareDiffractionSpotsPdS_iS_iPiS0_S0_S_S_S0_S_S0_S0_iiS_S_S_S_S_)
        /*0190*/ 	.short	0x0380
        /*0192*/ 	.short	0x00a0


	//----- nvinfo : EIATTR_SW_WAR
	.align		4
.L_230:
        /*0194*/ 	.byte	0x04, 0x36
        /*0196*/ 	.short	(.L_232 - .L_231)
.L_231:
        /*0198*/ 	.word	0x00000008
.L_232:


//--------------------- .nv.info._Z15CalcAngleErrorsPdPiS0_S_S_S0_S_S_S_S_S_S_S0_ --------------------------
	.section	.nv.info._Z15CalcAngleErrorsPdPiS0_S_S_S0_S_S_S_S_S_S_S0_,"",@"SHT_CUDA_INFO"
	.sectionflags	@""
	.align	4


	//----- nvinfo : EIATTR_CUDA_API_VERSION
	.align		4
        /*0000*/ 	.byte	0x04, 0x37
        /*0002*/ 	.short	(.L_234 - .L_233)
.L_233:
        /*0004*/ 	.word	0x00000082


	//----- nvinfo : EIATTR_KPARAM_INFO
	.align		4
.L_234:
        /*0008*/ 	.byte	0x04, 0x17
        /*000a*/ 	.short	(.L_236 - .L_235)
.L_235:
        /*000c*/ 	.word	0x00000000
        /*0010*/ 	.short	0x000c
        /*0012*/ 	.short	0x0060
        /*0014*/ 	.byte	0x00, 0xf5, 0x21, 0x00


	//----- nvinfo : EIATTR_KPARAM_INFO
	.align		4
.L_236:
        /*0018*/ 	.byte	0x04, 0x17
        /*001a*/ 	.short	(.L_238 - .L_237)
.L_237:
        /*001c*/ 	.word	0x00000000
        /*0020*/ 	.short	0x000b
        /*0022*/ 	.short	0x0058
        /*0024*/ 	.byte	0x00, 0xf5, 0x21, 0x00


	//----- nvinfo : EIATTR_KPARAM_INFO
	.align		4
.L_238:
        /*0028*/ 	.byte	0x04, 0x17
        /*002a*/ 	.short	(.L_240 - .L_239)
.L_239:
        /*002c*/ 	.word	0x00000000
        /*0030*/ 	.short	0x000a
        /*0032*/ 	.short	0x0050
        /*0034*/ 	.byte	0x00, 0xf5, 0x21, 0x00


	//----- nvinfo : EIATTR_KPARAM_INFO
	.align		4
.L_240:
        /*0038*/ 	.byte	0x04, 0x17
        /*003a*/ 	.short	(.L_242 - .L_241)
.L_241:
        /*003c*/ 	.word	0x00000000
        /*0040*/ 	.short	0x0009
        /*0042*/ 	.short	0x0048
        /*0044*/ 	.byte	0x00, 0xf5, 0x21, 0x00


	//----- nvinfo : EIATTR_KPARAM_INFO
	.align		4
.L_242:
        /*0048*/ 	.byte	0x04, 0x17
        /*004a*/ 	.short	(.L_244 - .L_243)
.L_243:
        /*004c*/ 	.word	0x00000000
        /*0050*/ 	.short	0x0008
        /*0052*/ 	.short	0x0040
        /*0054*/ 	.byte	0x00, 0xf5, 0x21, 0x00


	//----- nvinfo : EIATTR_KPARAM_INFO
	.align		4
.L_244:
        /*0058*/ 	.byte	0x04, 0x17
        /*005a*/ 	.short	(.L_246 - .L_245)
.L_245:
        /*005c*/ 	.word	0x00000000
        /*0060*/ 	.short	0x0007
        /*0062*/ 	.short	0x0038
        /*0064*/ 	.byte	0x00, 0xf5, 0x21, 0x00


	//----- nvinfo : EIATTR_KPARAM_INFO
	.align		4
.L_246:
        /*0068*/ 	.byte	0x04, 0x17
        /*006a*/ 	.short	(.L_248 - .L_247)
.L_247:
        /*006c*/ 	.word	0x00000000
        /*0070*/ 	.short	0x0006
        /*0072*/ 	.short	0x0030
        /*0074*/ 	.byte	0x00, 0xf5, 0x21, 0x00


	//----- nvinfo : EIATTR_KPARAM_INFO
	.align		4
.L_248:
        /*0078*/ 	.byte	0x04, 0x17
        /*007a*/ 	.short	(.L_250 - .L_249)
.L_249:
        /*007c*/ 	.word	0x00000000
        /*0080*/ 	.short	0x0005
        /*0082*/ 	.short	0x0028
        /*0084*/ 	.byte	0x00, 0xf5, 0x21, 0x00


	//----- nvinfo : EIATTR_KPARAM_INFO
	.align		4
.L_250:
        /*0088*/ 	.byte	0x04, 0x17
        /*008a*/ 	.short	(.L_252 - .L_251)
.L_251:
        /*008c*/ 	.word	0x00000000
        /*0090*/ 	.short	0x0004
        /*0092*/ 	.short	0x0020
        /*0094*/ 	.byte	0x00, 0xf5, 0x21, 0x00


	//----- nvinfo : EIATTR_KPARAM_INFO
	.align		4
.L_252:
        /*0098*/ 	.byte	0x04, 0x17
        /*009a*/ 	.short	(.L_254 - .L_253)
.L_253:
        /*009c*/ 	.word	0x00000000
        /*00a0*/ 	.short	0x0003
        /*00a2*/ 	.short	0x0018
        /*00a4*/ 	.byte	0x00, 0xf5, 0x21, 0x00


	//----- nvinfo : EIATTR_KPARAM_INFO
	.align		4
.L_254:
        /*00a8*/ 	.byte	0x04, 0x17
        /*00aa*/ 	.short	(.L_256 - .L_255)
.L_255:
        /*00ac*/ 	.word	0x00000000
        /*00b0*/ 	.short	0x0002
        /*00b2*/ 	.short	0x0010
        /*00b4*/ 	.byte	0x00, 0xf5, 0x21, 0x00


	//----- nvinfo : EIATTR_KPARAM_INFO
	.align		4
.L_256:
        /*00b8*/ 	.byte	0x04, 0x17
        /*00ba*/ 	.short	(.L_258 - .L_257)
.L_257:
        /*00bc*/ 	.word	0x00000000
        /*00c0*/ 	.short	0x0001
        /*00c2*/ 	.short	0x0008
        /*00c4*/ 	.byte	0x00, 0xf5, 0x21, 0x00


	//----- nvinfo : EIATTR_KPARAM_INFO
	.align		4
.L_258:
        /*00c8*/ 	.byte	0x04, 0x17
        /*00ca*/ 	.short	(.L_260 - .L_259)
.L_259:
        /*00cc*/ 	.word	0x00000000
        /*00d0*/ 	.short	0x0000
        /*00d2*/ 	.short	0x0000
        /*00d4*/ 	.byte	0x00, 0xf5, 0x21, 0x00


	//----- nvinfo : EIATTR_SPARSE_MMA_MASK
	.align		4
.L_260:
        /*00d8*/ 	.byte	0x03, 0x50
        /*00da*/ 	.short	0x0000


	//----- nvinfo : EIATTR_MAXREG_COUNT
	.align		4
        /*00dc*/ 	.byte	0x03, 0x1b
        /*00de*/ 	.short	0x00ff


	//----- nvinfo : EIATTR_MERCURY_ISA_VERSION
	.align		4
        /*00e0*/ 	.byte	0x03, 0x5f
        /*00e2*/ 	.short	0x0101


	//----- nvinfo : EIATTR_VRC_CTA_INIT_COUNT
	.align		4
        /*00e4*/ 	.byte	0x02, 0x4a
	.zero		1
	.zero		1


	//----- nvinfo : EIATTR_EXIT_INSTR_OFFSETS
	.align		4
        /*00e8*/ 	.byte	0x04, 0x1c
        /*00ea*/ 	.short	(.L_262 - .L_261)


	//   ....[0]....
.L_261:
        /*00ec*/ 	.word	0x000000a0


	//   ....[1]....
        /*00f0*/ 	.word	0x0000fd30


	//   ....[2]....
        /*00f4*/ 	.word	0x0001eea0


	//----- nvinfo : EIATTR_CRS_STACK_SIZE
	.align		4
.L_262:
        /*00f8*/ 	.byte	0x04, 0x1e
        /*00fa*/ 	.short	(.L_264 - .L_263)
.L_263:
        /*00fc*/ 	.word	0x00000000


	//----- nvinfo : EIATTR_CBANK_PARAM_SIZE
	.align		4
.L_264:
        /*0100*/ 	.byte	0x03, 0x19
        /*0102*/ 	.short	0x0068


	//----- nvinfo : EIATTR_PARAM_CBANK
	.align		4
        /*0104*/ 	.byte	0x04, 0x0a
        /*0106*/ 	.short	(.L_266 - .L_265)
	.align		4
.L_265:
        /*0108*/ 	.word	index@(.nv.constant0._Z15CalcAngleErrorsPdPiS0_S_S_S0_S_S_S_S_S_S_S0_)
        /*010c*/ 	.short	0x0380
        /*010e*/ 	.short	0x0068


	//----- nvinfo : EIATTR_SW_WAR
	.align		4
.L_266:
        /*0110*/ 	.byte	0x04, 0x36
        /*0112*/ 	.short	(.L_268 - .L_267)
.L_267:
        /*0114*/ 	.word	0x00000008
.L_268:


//--------------------- .nv.info._Z14FitGrain_NLOPTPdPiS0_S_S_S0_S0_S_S_S_S_S_S_S_S_S_S_S_S_S_ --------------------------
	.section	.nv.info._Z14FitGrain_NLOPTPdPiS0_S_S_S0_S0_S_S_S_S_S_S_S_S_S_S_S_S_S_,"",@"SHT_CUDA_INFO"
	.sectionflags	@""
	.align	4


	//----- nvinfo : EIATTR_CUDA_API_VERSION
	.align		4
        /*0000*/ 	.byte	0x04, 0x37
        /*0002*/ 	.short	(.L_270 - .L_269)
.L_269:
        /*0004*/ 	.word	0x00000082


	//----- nvinfo : EIATTR_KPARAM_INFO
	.align		4
.L_270:
        /*0008*/ 	.byte	0x04, 0x17
        /*000a*/ 	.short	(.L_272 - .L_271)
.L_271:
        /*000c*/ 	.word	0x00000000
        /*0010*/ 	.short	0x0013
        /*0012*/ 	.short	0x0098
        /*0014*/ 	.byte	0x00, 0xf5, 0x21, 0x00


	//----- nvinfo : EIATTR_KPARAM_INFO
	.align		4
.L_272:
        /*0018*/ 	.byte	0x04, 0x17
        /*001a*/ 	.short	(.L_274 - .L_273)
.L_273:
        /*001c*/ 	.word	0x00000000
        /*0020*/ 	.short	0x0012
        /*0022*/ 	.short	0x0090
        /*0024*/ 	.byte	0x00, 0xf5, 0x21, 0x00


	//----- nvinfo : EIATTR_KPARAM_INFO
	.align		4
.L_274:
        /*0028*/ 	.byte	0x04, 0x17
        /*002a*/ 	.short	(.L_276 - .L_275)
.L_275:
        /*002c*/ 	.word	0x00000000
        /*0030*/ 	.short	0x0011
        /*0032*/ 	.short	0x0088
        /*0034*/ 	.byte	0x00, 0xf5, 0x21, 0x00


	//----- nvinfo : EIATTR_KPARAM_INFO
	.align		4
.L_276:
        /*0038*/ 	.byte	0x04, 0x17
        /*003a*/ 	.short	(.L_278 - .L_277)
.L_277:
        /*003c*/ 	.word	0x00000000
        /*0040*/ 	.short	0x0010
        /*0042*/ 	.short	0x0080
        /*0044*/ 	.byte	0x00, 0xf5, 0x21, 0x00


	//----- nvinfo : EIATTR_KPARAM_INFO
	.align		4
.L_278:
        /*0048*/ 	.byte	0x04, 0x17
        /*004a*/ 	.short	(.L_280 - .L_279)
.L_279:
        /*004c*/ 	.word	0x00000000
        /*0050*/ 	.short	0x000f
        /*0052*/ 	.short	0x0078
        /*0054*/ 	.byte	0x00, 0xf5, 0x21, 0x00


	//----- nvinfo : EIATTR_KPARAM_INFO
	.align		4
.L_280:
        /*0058*/ 	.byte	0x04, 0x17
        /*005a*/ 	.short	(.L_282 - .L_281)
.L_281:
        /*005c*/ 	.word	0x00000000
        /*0060*/ 	.short	0x000e
        /*0062*/ 	.short	0x0070
        /*0064*/ 	.byte	0x00, 0xf5, 0x21, 0x00


	//----- nvinfo : EIATTR_KPARAM_INFO
	.align		4
.L_282:
        /*0068*/ 	.byte	0x04, 0x17
        /*006a*/ 	.short	(.L_284 - .L_283)
.L_283:
        /*006c*/ 	.word	0x00000000
        /*0070*/ 	.short	0x000d
        /*0072*/ 	.short	0x0068
        /*0074*/ 	.byte	0x00, 0xf5, 0x21, 0x00


	//----- nvinfo : EIATTR_KPARAM_INFO
	.align		4
.L_284:
        /*0078*/ 	.byte	0x04, 0x17
        /*007a*/ 	.short	(.L_286 - .L_285)
.L_285:
        /*007c*/ 	.word	0x00000000
        /*0080*/ 	.short	0x000c
        /*0082*/ 	.short	0x0060
        /*0084*/ 	.byte	0x00, 0xf5, 0x21, 0x00


	//----- nvinfo : EIATTR_KPARAM_INFO
	.align		4
.L_286:
        /*0088*/ 	.byte	0x04, 0x17
        /*008a*/ 	.short	(.L_288 - .L_287)
.L_287:
        /*008c*/ 	.word	0x00000000
        /*0090*/ 	.short	0x000b
        /*0092*/ 	.short	0x0058
        /*0094*/ 	.byte	0x00, 0xf5, 0x21, 0x00


	//----- nvinfo : EIATTR_KPARAM_INFO
	.align		4
.L_288:
        /*0098*/ 	.byte	0x04, 0x17
        /*009a*/ 	.short	(.L_290 - .L_289)
.L_289:
        /*009c*/ 	.word	0x00000000
        /*00a0*/ 	.short	0x000a
        /*00a2*/ 	.short	0x0050
        /*00a4*/ 	.byte	0x00, 0xf5, 0x21, 0x00


	//----- nvinfo : EIATTR_KPARAM_INFO
	.align		4
.L_290:
        /*00a8*/ 	.byte	0x04, 0x17
        /*00aa*/ 	.short	(.L_292 - .L_291)
.L_291:
        /*00ac*/ 	.word	0x00000000
        /*00b0*/ 	.short	0x0009
        /*00b2*/ 	.short	0x0048
        /*00b4*/ 	.byte	0x00, 0xf5, 0x21, 0x00


	//----- nvinfo : EIATTR_KPARAM_INFO
	.align		4
.L_292:
        /*00b8*/ 	.byte	0x04, 0x17
        /*00ba*/ 	.short	(.L_294 - .L_293)
.L_293:
        /*00bc*/ 	.word	0x00000000
        /*00c0*/ 	.short	0x0008
        /*00c2*/ 	.short	0x0040
        /*00c4*/ 	.byte	0x00, 0xf5, 0x21, 0x00


	//----- nvinfo : EIATTR_KPARAM_INFO
	.align		4
.L_294:
        /*00c8*/ 	.byte	0x04, 0x17
        /*00ca*/ 	.short	(.L_296 - .L_295)
.L_295:
        /*00cc*/ 	.word	0x00000000
        /*00d0*/ 	.short	0x0007
        /*00d2*/ 	.short	0x0038
        /*00d4*/ 	.byte	0x00, 0xf5, 0x21, 0x00


	//----- nvinfo : EIATTR_KPARAM_INFO
	.align		4
.L_296:
        /*00d8*/ 	.byte	0x04, 0x17
        /*00da*/ 	.short	(.L_298 - .L_297)
.L_297:
        /*00dc*/ 	.word	0x00000000
        /*00e0*/ 	.short	0x0006
        /*00e2*/ 	.short	0x0030
        /*00e4*/ 	.byte	0x00, 0xf5, 0x21, 0x00


	//----- nvinfo : EIATTR_KPARAM_INFO
	.align		4
.L_298:
        /*00e8*/ 	.byte	0x04, 0x17
        /*00ea*/ 	.short	(.L_300 - .L_299)
.L_299:
        /*00ec*/ 	.word	0x00000000
        /*00f0*/ 	.short	0x0005
        /*00f2*/ 	.short	0x0028
        /*00f4*/ 	.byte	0x00, 0xf5, 0x21, 0x00


	//----- nvinfo : EIATTR_KPARAM_INFO
	.align		4
.L_300:
        /*00f8*/ 	.byte	0x04, 0x17
        /*00fa*/ 	.short	(.L_302 - .L_301)
.L_301:
        /*00fc*/ 	.word	0x00000000
        /*0100*/ 	.short	0x0004
        /*0102*/ 	.short	0x0020
        /*0104*/ 	.byte	0x00, 0xf5, 0x21, 0x00


	//----- nvinfo : EIATTR_KPARAM_INFO
	.align		4
.L_302:
        /*0108*/ 	.byte	0x04, 0x17
        /*010a*/ 	.short	(.L_304 - .L_303)
.L_303:
        /*010c*/ 	.word	0x00000000
        /*0110*/ 	.short	0x0003
        /*0112*/ 	.short	0x0018
        /*0114*/ 	.byte	0x00, 0xf5, 0x21, 0x00


	//----- nvinfo : EIATTR_KPARAM_INFO
	.align		4
.L_304:
        /*0118*/ 	.byte	0x04, 0x17
        /*011a*/ 	.short	(.L_306 - .L_305)
.L_305:
        /*011c*/ 	.word	0x00000000
        /*0120*/ 	.short	0x0002
        /*0122*/ 	.short	0x0010
        /*0124*/ 	.byte	0x00, 0xf5, 0x21, 0x00


	//----- nvinfo : EIATTR_KPARAM_INFO
	.align		4
.L_306:
        /*0128*/ 	.byte	0x04, 0x17
        /*012a*/ 	.short	(.L_308 - .L_307)
.L_307:
        /*012c*/ 	.word	0x00000000
        /*0130*/ 	.short	0x0001
        /*0132*/ 	.short	0x0008
        /*0134*/ 	.byte	0x00, 0xf5, 0x21, 0x00


	//----- nvinfo : EIATTR_KPARAM_INFO
	.align		4
.L_308:
        /*0138*/ 	.byte	0x04, 0x17
        /*013a*/ 	.short	(.L_310 - .L_309)
.L_309:
        /*013c*/ 	.word	0x00000000
        /*0140*/ 	.short	0x0000
        /*0142*/ 	.short	0x0000
        /*0144*/ 	.byte	0x00, 0xf5, 0x21, 0x00


	//----- nvinfo : EIATTR_SPARSE_MMA_MASK
	.align		4
.L_310:
        /*0148*/ 	.byte	0x03, 0x50
        /*014a*/ 	.short	0x0000


	//----- nvinfo : EIATTR_MAXREG_COUNT
	.align		4
        /*014c*/ 	.byte	0x03, 0x1b
        /*014e*/ 	.short	0x00ff


	//----- nvinfo : EIATTR_EXTERNS
	.align		4
        /*0150*/ 	.byte	0x04, 0x0f
        /*0152*/ 	.short	(.L_312 - .L_311)


	//   ....[0]....
	.align		4
.L_311:
        /*0154*/ 	.word	index@(vprintf)


	//----- nvinfo : EIATTR_MERCURY_ISA_VERSION
	.align		4
.L_312:
        /*0158*/ 	.byte	0x03, 0x5f
        /*015a*/ 	.short	0x0101


	//----- nvinfo : EIATTR_VRC_CTA_INIT_COUNT
	.align		4
        /*015c*/ 	.byte	0x02, 0x4a
	.zero		1
	.zero		1


	//----- nvinfo : EIATTR_SYSCALL_OFFSETS
	.align		4
        /*0160*/ 	.byte	0x04, 0x46
        /*0162*/ 	.short	(.L_314 - .L_313)


	//   ....[0]....
.L_313:
        /*0164*/ 	.word	0x0001bf30


	//   ....[1]....
        /*0168*/ 	.word	0x0004ffc0


	//   ....[2]....
        /*016c*/ 	.word	0x00050270


	//   ....[3]....
        /*0170*/ 	.word	0x0006feb0


	//   ....[4]....
        /*0174*/ 	.word	0x00081380


	//   ....[5]....
        /*0178*/ 	.word	0x0009b580


	//----- nvinfo : EIATTR_EXIT_INSTR_OFFSETS
	.align		4
.L_314:
        /*017c*/ 	.byte	0x04, 0x1c
        /*017e*/ 	.short	(.L_316 - .L_315)


	//   ....[0]....
.L_315:
        /*0180*/ 	.word	0x000000e0


	//   ....[1]....
        /*0184*/ 	.word	0x0009b680


	//----- nvinfo : EIATTR_CRS_STACK_SIZE
	.align		4
.L_316:
        /*0188*/ 	.byte	0x04, 0x1e
        /*018a*/ 	.short	(.L_318 - .L_317)
.L_317:
        /*018c*/ 	.word	0x00000000


	//----- nvinfo : EIATTR_CBANK_PARAM_SIZE
	.align		4
.L_318:
        /*0190*/ 	.byte	0x03, 0x19
        /*0192*/ 	.short	0x00a0


	//----- nvinfo : EIATTR_PARAM_CBANK
	.align		4
        /*0194*/ 	.byte	0x04, 0x0a
        /*0196*/ 	.short	(.L_320 - .L_319)
	.align		4
.L_319:
        /*0198*/ 	.word	index@(.nv.constant0._Z14FitGrain_NLOPTPdPiS0_S_S_S0_S0_S_S_S_S_S_S_S_S_S_S_S_S_S_)
        /*019c*/ 	.short	0x0380
        /*019e*/ 	.short	0x00a0


	//----- nvinfo : EIATTR_SW_WAR
	.align		4
.L_320:
        /*01a0*/ 	.byte	0x04, 0x36
        /*01a2*/ 	.short	(.L_322 - .L_321)
.L_321:
        /*01a4*/ 	.word	0x00000008
.L_322:


//--------------------- .nv.info._Z8FitGrainPdPiS0_S_S_S0_S0_S_S_S_S_S_S_S_S_S_S_S_S_ --------------------------
	.section	.nv.info._Z8FitGrainPdPiS0_S_S_S0_S0_S_S_S_S_S_S_S_S_S_S_S_S_,"",@"SHT_CUDA_INFO"
	.sectionflags	@""
	.align	4


	//----- nvinfo : EIATTR_CUDA_API_VERSION
	.align		4
        /*0000*/ 	.byte	0x04, 0x37
        /*0002*/ 	.short	(.L_324 - .L_323)
.L_323:
        /*0004*/ 	.word	0x00000082


	//----- nvinfo : EIATTR_KPARAM_INFO
	.align		4
.L_324:
        /*0008*/ 	.byte	0x04, 0x17
        /*000a*/ 	.short	(.L_326 - .L_325)
.L_325:
        /*000c*/ 	.word	0x00000000
        /*0010*/ 	.short	0x0012
        /*0012*/ 	.short	0x0090
        /*0014*/ 	.byte	0x00, 0xf5, 0x21, 0x00


	//----- nvinfo : EIATTR_KPARAM_INFO
	.align		4
.L_326:
        /*0018*/ 	.byte	0x04, 0x17
        /*001a*/ 	.short	(.L_328 - .L_327)
.L_327:
        /*001c*/ 	.word	0x00000000
        /*0020*/ 	.short	0x0011
        /*0022*/ 	.short	0x0088
        /*0024*/ 	.byte	0x00, 0xf5, 0x21, 0x00


	//----- nvinfo : EIATTR_KPARAM_INFO
	.align		4
.L_328:
        /*0028*/ 	.byte	0x04, 0x17
        /*002a*/ 	.short	(.L_330 - .L_329)
.L_329:
        /*002c*/ 	.word	0x00000000
        /*0030*/ 	.short	0x0010
        /*0032*/ 	.short	0x0080
        /*0034*/ 	.byte	0x00, 0xf5, 0x21, 0x00


	//----- nvinfo : EIATTR_KPARAM_INFO
	.align		4
.L_330:
        /*0038*/ 	.byte	0x04, 0x17
        /*003a*/ 	.short	(.L_332 - .L_331)
.L_331:
        /*003c*/ 	.word	0x00000000
        /*0040*/ 	.short	0x000f
        /*0042*/ 	.short	0x0078
        /*0044*/ 	.byte	0x00, 0xf5, 0x21, 0x00


	//----- nvinfo : EIATTR_KPARAM_INFO
	.align		4
.L_332:
        /*0048*/ 	.byte	0x04, 0x17
        /*004a*/ 	.short	(.L_334 - .L_333)
.L_333:
        /*004c*/ 	.word	0x00000000
        /*0050*/ 	.short	0x000e
        /*0052*/ 	.short	0x0070
        /*0054*/ 	.byte	0x00, 0xf5, 0x21, 0x00


	//----- nvinfo : EIATTR_KPARAM_INFO
	.align		4
.L_334:
        /*0058*/ 	.byte	0x04, 0x17
        /*005a*/ 	.short	(.L_336 - .L_335)
.L_335:
        /*005c*/ 	.word	0x00000000
        /*0060*/ 	.short	0x000d
        /*0062*/ 	.short	0x0068
        /*0064*/ 	.byte	0x00, 0xf5, 0x21, 0x00


	//----- nvinfo : EIATTR_KPARAM_INFO
	.align		4
.L_336:
        /*0068*/ 	.byte	0x04, 0x17
        /*006a*/ 	.short	(.L_338 - .L_337)
.L_337:
        /*006c*/ 	.word	0x00000000
        /*0070*/ 	.short	0x000c
        /*0072*/ 	.short	0x0060
        /*0074*/ 	.byte	0x00, 0xf5, 0x21, 0x00


	//----- nvinfo : EIATTR_KPARAM_INFO
	.align		4
.L_338:
        /*0078*/ 	.byte	0x04, 0x17
        /*007a*/ 	.short	(.L_340 - .L_339)
.L_339:
        /*007c*/ 	.word	0x00000000
        /*0080*/ 	.short	0x000b
        /*0082*/ 	.short	0x0058
        /*0084*/ 	.byte	0x00, 0xf5, 0x21, 0x00


	//----- nvinfo : EIATTR_KPARAM_INFO
	.align		4
.L_340:
        /*0088*/ 	.byte	0x04, 0x17
        /*008a*/ 	.short	(.L_342 - .L_341)
.L_341:
        /*008c*/ 	.word	0x00000000
        /*0090*/ 	.short	0x000a
        /*0092*/ 	.short	0x0050
        /*0094*/ 	.byte	0x00, 0xf5, 0x21, 0x00


	//----- nvinfo : EIATTR_KPARAM_INFO
	.align		4
.L_342:
        /*0098*/ 	.byte	0x04, 0x17
        /*009a*/ 	.short	(.L_344 - .L_343)
.L_343:
        /*009c*/ 	.word	0x00000000
        /*00a0*/ 	.short	0x0009
        /*00a2*/ 	.short	0x0048
        /*00a4*/ 	.byte	0x00, 0xf5, 0x21, 0x00


	//----- nvinfo : EIATTR_KPARAM_INFO
	.align		4
.L_344:
        /*00a8*/ 	.byte	0x04, 0x17
        /*00aa*/ 	.short	(.L_346 - .L_345)
.L_345:
        /*00ac*/ 	.word	0x00000000
        /*00b0*/ 	.short	0x0008
        /*00b2*/ 	.short	0x0040
        /*00b4*/ 	.byte	0x00, 0xf5, 0x21, 0x00


	//----- nvinfo : EIATTR_KPARAM_INFO
	.align		4
.L_346:
        /*00b8*/ 	.byte	0x04, 0x17
        /*00ba*/ 	.short	(.L_348 - .L_347)
.L_347:
        /*00bc*/ 	.word	0x00000000
        /*00c0*/ 	.short	0x0007
        /*00c2*/ 	.short	0x0038
        /*00c4*/ 	.byte	0x00, 0xf5, 0x21, 0x00


	//----- nvinfo : EIATTR_KPARAM_INFO
	.align		4
.L_348:
        /*00c8*/ 	.byte	0x04, 0x17
        /*00ca*/ 	.short	(.L_350 - .L_349)
.L_349:
        /*00cc*/ 	.word	0x00000000
        /*00d0*/ 	.short	0x0006
        /*00d2*/ 	.short	0x0030
        /*00d4*/ 	.byte	0x00, 0xf5, 0x21, 0x00


	//----- nvinfo : EIATTR_KPARAM_INFO
	.align		4
.L_350:
        /*00d8*/ 	.byte	0x04, 0x17
        /*00da*/ 	.short	(.L_352 - .L_351)
.L_351:
        /*00dc*/ 	.word	0x00000000
        /*00e0*/ 	.short	0x0005
        /*00e2*/ 	.short	0x0028
        /*00e4*/ 	.byte	0x00, 0xf5, 0x21, 0x00


	//----- nvinfo : EIATTR_KPARAM_INFO
	.align		4
.L_352:
        /*00e8*/ 	.byte	0x04, 0x17
        /*00ea*/ 	.short	(.L_354 - .L_353)
.L_353:
        /*00ec*/ 	.word	0x00000000
        /*00f0*/ 	.short	0x0004
        /*00f2*/ 	.short	0x0020
        /*00f4*/ 	.byte	0x00, 0xf5, 0x21, 0x00


	//----- nvinfo : EIATTR_KPARAM_INFO
	.align		4
.L_354:
        /*00f8*/ 	.byte	0x04, 0x17
        /*00fa*/ 	.short	(.L_356 - .L_355)
.L_355:
        /*00fc*/ 	.word	0x00000000
        /*0100*/ 	.short	0x0003
        /*0102*/ 	.short	0x0018
        /*0104*/ 	.byte	0x00, 0xf5, 0x21, 0x00


	//----- nvinfo : EIATTR_KPARAM_INFO
	.align		4
.L_356:
        /*0108*/ 	.byte	0x04, 0x17
        /*010a*/ 	.short	(.L_358 - .L_357)
.L_357:
        /*010c*/ 	.word	0x00000000
        /*0110*/ 	.short	0x0002
        /*0112*/ 	.short	0x0010
        /*0114*/ 	.byte	0x00, 0xf5, 0x21, 0x00


	//----- nvinfo : EIATTR_KPARAM_INFO
	.align		4
.L_358:
        /*0118*/ 	.byte	0x04, 0x17
        /*011a*/ 	.short	(.L_360 - .L_359)
.L_359:
        /*011c*/ 	.word	0x00000000
        /*0120*/ 	.short	0x0001
        /*0122*/ 	.short	0x0008
        /*0124*/ 	.byte	0x00, 0xf5, 0x21, 0x00


	//----- nvinfo : EIATTR_KPARAM_INFO
	.align		4
.L_360:
        /*0128*/ 	.byte	0x04, 0x17
        /*012a*/ 	.short	(.L_362 - .L_361)
.L_361:
        /*012c*/ 	.word	0x00000000
        /*0130*/ 	.short	0x0000
        /*0132*/ 	.short	0x0000
        /*0134*/ 	.byte	0x00, 0xf5, 0x21, 0x00


	//----- nvinfo : EIATTR_SPARSE_MMA_MASK
	.align		4
.L_362:
        /*0138*/ 	.byte	0x03, 0x50
        /*013a*/ 	.short	0x0000


	//----- nvinfo : EIATTR_MAXREG_COUNT
	.align		4
        /*013c*/ 	.byte	0x03, 0x1b
        /*013e*/ 	.short	0x00ff


	//----- nvinfo : EIATTR_MERCURY_ISA_VERSION
	.align		4
        /*0140*/ 	.byte	0x03, 0x5f
        /*0142*/ 	.short	0x0101


	//----- nvinfo : EIATTR_VRC_CTA_INIT_COUNT
	.align		4
        /*0144*/ 	.byte	0x02, 0x4a
	.zero		1
	.zero		1


	//----- nvinfo : EIATTR_EXIT_INSTR_OFFSETS
	.align		4
        /*0148*/ 	.byte	0x04, 0x1c
        /*014a*/ 	.short	(.L_364 - .L_363)


	//   ....[0]....
.L_363:
        /*014c*/ 	.word	0x000000b0


	//   ....[1]....
        /*0150*/ 	.word	0x002a7d70


	//----- nvinfo : EIATTR_CRS_STACK_SIZE
	.align		4
.L_364:
        /*0154*/ 	.byte	0x04, 0x1e
        /*0156*/ 	.short	(.L_366 - .L_365)
.L_365:
        /*0158*/ 	.word	0x00000000


	//----- nvinfo : EIATTR_CBANK_PARAM_SIZE
	.align		4
.L_366:
        /*015c*/ 	.byte	0x03, 0x19
        /*015e*/ 	.short	0x0098


	//----- nvinfo : EIATTR_PARAM_CBANK
	.align		4
        /*0160*/ 	.byte	0x04, 0x0a
        /*0162*/ 	.short	(.L_368 - .L_367)
	.align		4
.L_367:
        /*0164*/ 	.word	index@(.nv.constant0._Z8FitGrainPdPiS0_S_S_S0_S0_S_S_S_S_S_S_S_S_S_S_S_S_)
        /*0168*/ 	.short	0x0380
        /*016a*/ 	.short	0x0098


	//----- nvinfo : EIATTR_SW_WAR
	.align		4
.L_368:
        /*016c*/ 	.byte	0x04, 0x36
        /*016e*/ 	.short	(.L_370 - .L_369)
.L_369:
        /*0170*/ 	.word	0x00000008
.L_370:


//--------------------- .nv.callgraph             --------------------------
	.section	.nv.callgraph,"",@"SHT_CUDA_CALLGRAPH"
	.align	4
	.sectionentsize	8
	.align		4
        /*0000*/ 	.word	0x00000000
	.align		4
        /*0004*/ 	.word	0xffffffff
	.align		4
        /*0008*/ 	.word	index@(_Z14FriedelFindingPiPdS0_S_S_S0_S0_S_)
	.align		4
        /*000c*/ 	.word	index@(vprintf)
	.align		4
        /*0010*/ 	.word	index@(_Z14FitGrain_NLOPTPdPiS0_S_S_S0_S0_S_S_S_S_S_S_S_S_S_S_S_S_S_)
	.align		4
        /*0014*/ 	.word	index@(vprintf)
	.align		4
        /*0018*/ 	.word	0x00000000
	.align		4
        /*001c*/ 	.word	0xfffffffe
	.align		4
        /*0020*/ 	.word	0x00000000
	.align		4
        /*0024*/ 	.word	0xfffffffd
	.align		4
        /*0028*/ 	.word	0x00000000
	.align		4
        /*002c*/ 	.word	0xfffffffc


//--------------------- .nv.constant4             --------------------------
	.section	.nv.constant4,"a",@progbits
	.align	8
	.align		8
.nv.constant4:
        /*0000*/ 	.dword	vprintf
	.align		8
        /*0008*/ 	.dword	$str
	.align		8
        /*0010*/ 	.dword	$str$1
	.align		8
        /*0018*/ 	.dword	$str$2
	.align		8
        /*0020*/ 	.dword	__cudart_i2opi_d
	.align		8
        /*0028*/ 	.dword	__cudart_sin_cos_coeffs


//--------------------- .text._Z14FriedelFindingPiPdS0_S_S_S0_S0_S_ --------------------------
	.section	.text._Z14FriedelFindingPiPdS0_S_S_S0_S0_S_,"ax",@progbits
	.align	128
        .global         _Z14FriedelFindingPiPdS0_S_S_S0_S0_S_
        .type           _Z14FriedelFindingPiPdS0_S_S_S0_S0_S_,@function
        .size           _Z14FriedelFindingPiPdS0_S_S_S0_S0_S_,(.L_x_11899 - _Z14FriedelFindingPiPdS0_S_S_S0_S0_S_)
        .other          _Z14FriedelFindingPiPdS0_S_S_S0_S0_S_,@"STO_CUDA_ENTRY STV_DEFAULT"
_Z14FriedelFindingPiPdS0_S_S_S0_S0_S_:
.text._Z14FriedelFindingPiPdS0_S_S_S0_S0_S_:
[----:B------:R-:W0:Y:S08]  /*0000*/  LDC R1, c[0x0][0x37c] ;  /* 0x0000df00ff017b82 */ /* 0x000e300000000800 */
[----:B------:R-:W1:Y:S01]  /*0010*/  LDC.64 R8, c[0x0][0x398] ;  /* 0x0000e600ff087b82 */ /* 0x000e620000000a00 */
[----:B------:R-:W1:Y:S01]  /*0020*/  LDCU.64 UR36, c[0x0][0x358] ;  /* 0x00006b00ff2477ac */ /* 0x000e620008000a00 */
[----:B0-----:R-:W-:Y:S01]  /*0030*/  VIADD R1, R1, 0xffffffd0 ;  /* 0xffffffd001017836 */ /* 0x001fe20000000000 */
[----:B-1----:R-:W2:Y:S01]  /*0040*/  LDG.E R0, desc[UR36][R8.64+0x8] ;  /* 0x0000082408007981 */ /* 0x002ea2000c1e1900 */
[----:B------:R-:W0:Y:S04]  /*0050*/  LDCU UR5, c[0x0][0x2fc] ;  /* 0x00005f80ff0577ac */ /* 0x000e280008000800 */
[----:B------:R-:W1:Y:S01]  /*0060*/  S2UR UR6, SR_CTAID.X ;  /* 0x00000000000679c3 */ /* 0x000e620000002500 */
[----:B------:R-:W1:Y:S01]  /*0070*/  S2R R2, SR_TID.X ;  /* 0x0000000000027919 */ /* 0x000e620000002100 */
[----:B------:R-:W3:Y:S06]  /*0080*/  LDCU UR4, c[0x0][0x2f8] ;  /* 0x00005f00ff0477ac */ /* 0x000eec0008000800 */
[----:B------:R-:W1:Y:S01]  /*0090*/  LDC R73, c[0x0][0x360] ;  /* 0x0000d800ff497b82 */ /* 0x000e620000000800 */
[----:B---3--:R-:W-:-:S05]  /*00a0*/  IADD3 R6, P1, PT, R1, UR4, RZ ;  /* 0x0000000401067c10 */ /* 0x008fca000ff3e0ff */
[----:B0-----:R-:W-:Y:S02]  /*00b0*/  IMAD.X R7, RZ, RZ, UR5, P1 ;  /* 0x00000005ff077e24 */ /* 0x001fe400088e06ff */
[----:B-1----:R-:W-:-:S05]  /*00c0*/  IMAD R73, R73, UR6, R2 ;  /* 0x0000000649497c24 */ /* 0x002fca000f8e0202 */
[----:B--2---:R-:W-:-:S13]  /*00d0*/  ISETP.GE.AND P0, PT, R73, R0, PT ;  /* 0x000000004900720c */ /* 0x004fda0003f06270 */
[----:B------:R-:W-:Y:S05]  /*00e0*/  @P0 EXIT ;  /* 0x000000000000094d */ /* 0x000fea0003800000 */
[----:B------:R-:W0:Y:S01]  /*00f0*/  LDC.64 R4, c[0x0][0x380] ;  /* 0x0000e000ff047b82 */ /* 0x000e220000000a00 */
[----:B------:R-:W2:Y:S01]  /*0100*/  LDG.E R3, desc[UR36][R8.64] ;  /* 0x0000002408037981 */ /* 0x000ea2000c1e1900 */
[----:B0-----:R-:W-:-:S05]  /*0110*/  IMAD.WIDE R4, R73, 0x4, R4 ;  /* 0x0000000449047825 */ /* 0x001fca00078e0204 */
[----:B------:R0:W5:Y:S01]  /*0120*/  LDG.E R2, desc[UR36][R4.64] ;  /* 0x0000002404027981 */ /* 0x000162000c1e1900 */
[----:B--2---:R-:W-:-:S13]  /*0130*/  ISETP.GE.AND P0, PT, R3, 0x1, PT ;  /* 0x000000010300780c */ /* 0x004fda0003f06270 */
[----:B0-----:R-:W-:Y:S05]  /*0140*/  @!P0 BRA `(.L_x_0) ;  /* 0x0000000000308947 */ /* 0x001fea0003800000 */
[----:B------:R-:W0:Y:S01]  /*0150*/  LDC.64 R10, c[0x0][0x388] ;  /* 0x0000e200ff0a7b82 */ /* 0x000e220000000a00 */
[----:B-----5:R1:W2:Y:S01]  /*0160*/  I2F.F64 R4, R2 ;  /* 0x0000000200047312 */ /* 0x0202a20000201c00 */
[----:B------:R-:W-:Y:S01]  /*0170*/  BSSY.RECONVERGENT B6, `(.L_x_1) ;  /* 0x0000013000067945 */ /* 0x000fe20003800200 */
[----:B------:R-:W-:-:S07]  /*0180*/  IMAD.MOV.U32 R0, RZ, RZ, RZ ;  /* 0x000000ffff007224 */ /* 0x000fce00078e00ff */
.L_x_3:
[----:B------:R-:W-:-:S04]  /*0190*/  IMAD R29, R0, 0x9, RZ ;  /* 0x00000009001d7824 */ /* 0x000fc800078e02ff */
[----:B0-----:R-:W-:-:S05]  /*01a0*/  IMAD.WIDE.U32 R28, R29, 0x8, R10 ;  /* 0x000000081d1c7825 */ /* 0x001fca00078e000a */
[----:B------:R-:W2:Y:S02]  /*01b0*/  LDG.E.64 R8, desc[UR36][R28.64+0x20] ;  /* 0x000020241c087981 */ /* 0x000ea4000c1e1b00 */
[----:B--2---:R-:W-:-:S14]  /*01c0*/  DSETP.NEU.AND P0, PT, R8, R4, PT ;  /* 0x000000040800722a */ /* 0x004fdc0003f0d000 */
[----:B------:R-:W-:Y:S05]  /*01d0*/  @!P0 BRA `(.L_x_2) ;  /* 0x0000000000308947 */ /* 0x000fea0003800000 */
[----:B------:R-:W-:-:S05]  /*01e0*/  VIADD R0, R0, 0x1 ;  /* 0x0000000100007836 */ /* 0x000fca0000000000 */
[----:B------:R-:W-:-:S13]  /*01f0*/  ISETP.NE.AND P0, PT, R0, R3, PT ;  /* 0x000000030000720c */ /* 0x000fda0003f05270 */
[----:B------:R-:W-:Y:S05]  /*0200*/  @P0 BRA `(.L_x_3) ;  /* 0xfffffffc00e00947 */ /* 0x000fea000383ffff */
.L_x_0:
[----:B------:R-:W-:Y:S01]  /*0210*/  MOV R0, 0x0 ;  /* 0x0000000000007802 */ /* 0x000fe20000000f00 */
[----:B-----5:R0:W-:Y:S01]  /*0220*/  STL.64 [R1], R2 ;  /* 0x0000000201007387 */ /* 0x0201e20000100a00 */
[----:B------:R-:W2:Y:S02]  /*0230*/  LDCU.64 UR4, c[0x4][0x18] ;  /* 0x01000300ff0477ac */ /* 0x000ea40008000a00 */
[----:B------:R0:W3:Y:S01]  /*0240*/  LDC.64 R8, c[0x4][R0] ;  /* 0x0100000000087b82 */ /* 0x0000e20000000a00 */
[----:B--2---:R-:W-:Y:S01]  /*0250*/  MOV R4, UR4 ;  /* 0x0000000400047c02 */ /* 0x004fe20008000f00 */
[----:B0-----:R-:W-:-:S07]  /*0260*/  IMAD.U32 R5, RZ, RZ, UR5 ;  /* 0x00000005ff057e24 */ /* 0x001fce000f8e00ff */
[----:B------:R-:W-:-:S07]  /*0270*/  LEPC R20, `(.L_x_4) ;  /* 0x000000001014794e */ /* 0x000fce0000000000 */
[----:B-1-3--:R-:W-:Y:S05]  /*0280*/  CALL.ABS.NOINC R8 ;  /* 0x0000000008007343 */ /* 0x00afea0003c00000 */
.L_x_4:
[----:B------:R-:W-:Y:S05]  /*0290*/  EXIT ;  /* 0x000000000000794d */ /* 0x000fea0003800000 */
.L_x_2:
[----:B------:R-:W-:Y:S05]  /*02a0*/  BSYNC.RECONVERGENT B6 ;  /* 0x0000000000067941 */ /* 0x000fea0003800200 */
.L_x_1:
[----:B------:R-:W0:Y:S01]  /*02b0*/  LDC.64 R4, c[0x0][0x3a0] ;  /* 0x0000e800ff047b82 */ /* 0x000e220000000a00 */
[----:B------:R2:W5:Y:S04]  /*02c0*/  LDG.E.64 R26, desc[UR36][R28.64+0x18] ;  /* 0x000018241c1a7981 */ /* 0x000568000c1e1b00 */
[----:B0-----:R-:W3:Y:S02]  /*02d0*/  LDG.E R4, desc[UR36][R4.64+0x8] ;  /* 0x0000082404047981 */ /* 0x001ee4000c1e1900 */
[----:B---3--:R-:W-:-:S13]  /*02e0*/  ISETP.NE.AND P0, PT, R4, 0x1, PT ;  /* 0x000000010400780c */ /* 0x008fda0003f05270 */
[----:B--2---:R-:W-:Y:S05]  /*02f0*/  @P0 BRA `(.L_x_5) ;  /* 0x000000e000bc0947 */ /* 0x004fea0003800000 */
[----:B------:R-:W2:Y:S01]  /*0300*/  LDG.E.64 R8, desc[UR36][R28.64+0x28] ;  /* 0x000028241c087981 */ /* 0x000ea2000c1e1b00 */
[----:B------:R-:W0:Y:S03]  /*0310*/  LDC.64 R40, c[0x0][0x3a8] ;  /* 0x0000ea00ff287b82 */ /* 0x000e260000000a00 */
[----:B------:R-:W3:Y:S04]  /*0320*/  LDG.E.64 R4, desc[UR36][R28.64+0x30] ;  /* 0x000030241c047981 */ /* 0x000ee8000c1e1b00 */
[----:B------:R4:W5:Y:S01]  /*0330*/  LDG.E.64 R30, desc[UR36][R28.64] ;  /* 0x000000241c1e7981 */ /* 0x000962000c1e1b00 */
[----:B------:R-:W1:Y:S03]  /*0340*/  LDC.64 R10, c[0x0][0x3a8] ;  /* 0x0000ea00ff0a7b82 */ /* 0x000e660000000a00 */
[----:B------:R4:W5:Y:S04]  /*0350*/  LDG.E.64 R32, desc[UR36][R28.64+0x8] ;  /* 0x000008241c207981 */ /* 0x000968000c1e1b00 */
[----:B------:R4:W5:Y:S04]  /*0360*/  LDG.E.64 R12, desc[UR36][R28.64+0x38] ;  /* 0x000038241c0c7981 */ /* 0x000968000c1e1b00 */
[----:B------:R4:W5:Y:S04]  /*0370*/  LDG.E.64 R34, desc[UR36][R28.64+0x10] ;  /* 0x000010241c227981 */ /* 0x000968000c1e1b00 */
[----:B-1----:R4:W5:Y:S04]  /*0380*/  LDG.E.64 R6, desc[UR36][R10.64+0x8] ;  /* 0x000008240a067981 */ /* 0x002968000c1e1b00 */
[----:B------:R4:W5:Y:S04]  /*0390*/  LDG.E.64 R42, desc[UR36][R10.64+0x10] ;  /* 0x000010240a2a7981 */ /* 0x000968000c1e1b00 */
[----:B------:R4:W5:Y:S04]  /*03a0*/  LDG.E.64 R36, desc[UR36][R10.64+0xfc8] ;  /* 0x000fc8240a247981 */ /* 0x000968000c1e1b00 */
[----:B------:R4:W5:Y:S01]  /*03b0*/  LDG.E.64 R38, desc[UR36][R10.64+0xfe0] ;  /* 0x000fe0240a267981 */ /* 0x000962000c1e1b00 */
[----:B--2---:R-:W0:Y:S02]  /*03c0*/  F2I.F64.TRUNC R25, R8 ;  /* 0x0000000800197311 */ /* 0x004e24000030d100 */
[----:B0-----:R-:W-:-:S06]  /*03d0*/  IMAD.WIDE R40, R25, 0x8, R40 ;  /* 0x0000000819287825 */ /* 0x001fcc00078e0228 */
[----:B------:R-:W5:Y:S01]  /*03e0*/  LDG.E.64 R40, desc[UR36][R40.64+0x28] ;  /* 0x0000282428287981 */ /* 0x000f62000c1e1b00 */
[----:B---3--:R-:W-:Y:S01]  /*03f0*/  DSETP.GT.AND P0, PT, R4, 90, PT ;  /* 0x405680000400742a */ /* 0x008fe20003f04000 */
[----:B------:R-:W-:-:S13]  /*0400*/  BSSY.RECONVERGENT B0, `(.L_x_6) ;  /* 0x0000006000007945 */ /* 0x000fda0003800200 */
[----:B------:R-:W-:Y:S01]  /*0410*/  @P0 DADD R8, -R4, 180 ;  /* 0x4066800004080429 */ /* 0x000fe20000000100 */
[----:B----4-:R-:W-:Y:S10]  /*0420*/  @P0 BRA `(.L_x_7) ;  /* 0x00000000000c0947 */ /* 0x010ff40003800000 */
[----:B------:R-:W-:-:S14]  /*0430*/  DSETP.GEU.AND P0, PT, R4, -90, PT ;  /* 0xc05680000400742a */ /* 0x000fdc0003f0e000 */
[C---:B------:R-:W-:Y:S02]  /*0440*/  @!P0 DADD R8, -|R4|.reuse, 180 ;  /* 0x4066800004088429 */ /* 0x040fe40000000300 */
[----:B------:R-:W-:-:S11]  /*0450*/  @P0 DADD R8, -|R4|, 90 ;  /* 0x4056800004080429 */ /* 0x000fd60000000300 */
.L_x_7:
[----:B------:R-:W-:Y:S05]  /*0460*/  BSYNC.RECONVERGENT B0 ;  /* 0x0000000000007941 */ /* 0x000fea0003800200 */
.L_x_6:
[----:B------:R-:W-:Y:S01]  /*0470*/  UMOV UR4, 0xa2529d3a ;  /* 0xa2529d3a00047882 */ /* 0x000fe20000000000 */
[----:B------:R-:W-:Y:S01]  /*0480*/  UMOV UR5, 0x3f91df46 ;  /* 0x3f91df4600057882 */ /* 0x000fe20000000000 */
[----:B------:R-:W-:Y:S01]  /*0490*/  BSSY.RECONVERGENT B2, `(.L_x_8) ;  /* 0x000001e000027945 */ /* 0x000fe20003800200 */
[----:B-----5:R-:W-:-:S08]  /*04a0*/  DMUL R16, R12, UR4 ;  /* 0x000000040c107c28 */ /* 0x020fd00008000000 */
[----:B------:R-:W-:-:S14]  /*04b0*/  DSETP.NEU.AND P1, PT, |R16|, +INF , PT ;  /* 0x7ff000001000742a */ /* 0x000fdc0003f2d200 */
[----:B------:R-:W-:Y:S01]  /*04c0*/  @!P1 DMUL R12, RZ, R16 ;  /* 0x00000010ff0c9228 */ /* 0x000fe20000000000 */
[----:B------:R-:W-:Y:S01]  /*04d0*/  @!P1 PLOP3.LUT P0, PT, PT, PT, PT, 0x80, 0x8 ;  /* 0x000000000008981c */ /* 0x000fe20003f0f070 */
[----:B------:R-:W-:-:S12]  /*04e0*/  @!P1 BRA `(.L_x_9) ;  /* 0x0000000000609947 */ /* 0x000fd80003800000 */
[----:B------:R-:W-:Y:S01]  /*04f0*/  UMOV UR4, 0x6dc9c883 ;  /* 0x6dc9c88300047882 */ /* 0x000fe20000000000 */
[----:B------:R-:W-:Y:S01]  /*0500*/  UMOV UR5, 0x3fe45f30 ;  /* 0x3fe45f3000057882 */ /* 0x000fe20000000000 */
[C---:B------:R-:W-:Y:S01]  /*0510*/  DSETP.GE.AND P0, PT, |R16|.reuse, 2.14748364800000000000e+09, PT ;  /* 0x41e000001000742a */ /* 0x040fe20003f06200 */
[----:B------:R-:W-:Y:S01]  /*0520*/  BSSY.RECONVERGENT B3, `(.L_x_10) ;  /* 0x0000012000037945 */ /* 0x000fe20003800200 */
[----:B------:R-:W-:Y:S01]  /*0530*/  DMUL R10, R16, UR4 ;  /* 0x00000004100a7c28 */ /* 0x000fe20008000000 */
[----:B------:R-:W-:Y:S01]  /*0540*/  UMOV UR4, 0x54442d18 ;  /* 0x54442d1800047882 */ /* 0x000fe20000000000 */
[----:B------:R-:W-:-:S08]  /*0550*/  UMOV UR5, 0x3ff921fb ;  /* 0x3ff921fb00057882 */ /* 0x000fd00000000000 */
[----:B------:R-:W0:Y:S08]  /*0560*/  F2I.F64 R10, R10 ;  /* 0x0000000a000a7311 */ /* 0x000e300000301100 */
[----:B0-----:R-:W0:Y:S02]  /*0570*/  I2F.F64 R12, R10 ;  /* 0x0000000a000c7312 */ /* 0x001e240000201c00 */
[----:B0-----:R-:W-:Y:S01]  /*0580*/  DFMA R14, R12, -UR4, R16 ;  /* 0x800000040c0e7c2b */ /* 0x001fe20008000010 */
[----:B------:R-:W-:Y:S01]  /*0590*/  UMOV UR4, 0x33145c00 ;  /* 0x33145c0000047882 */ /* 0x000fe20000000000 */
[----:B------:R-:W-:-:S06]  /*05a0*/  UMOV UR5, 0x3c91a626 ;  /* 0x3c91a62600057882 */ /* 0x000fcc0000000000 */
[----:B------:R-:W-:Y:S01]  /*05b0*/  DFMA R14, R12, -UR4, R14 ;  /* 0x800000040c0e7c2b */ /* 0x000fe2000800000e */
[----:B------:R-:W-:Y:S01]  /*05c0*/  UMOV UR4, 0x252049c0 ;  /* 0x252049c000047882 */ /* 0x000fe20000000000 */
[----:B------:R-:W-:-:S06]  /*05d0*/  UMOV UR5, 0x397b839a ;  /* 0x397b839a00057882 */ /* 0x000fcc0000000000 */
[----:B------:R-:W-:Y:S01]  /*05e0*/  DFMA R12, R12, -UR4, R14 ;  /* 0x800000040c0c7c2b */ /* 0x000fe2000800000e */
[----:B------:R-:W-:Y:S10]  /*05f0*/  @!P0 BRA `(.L_x_11) ;  /* 0x0000000000108947 */ /* 0x000ff40003800000 */
[----:B------:R-:W-:Y:S01]  /*0600*/  IMAD.MOV.U32 R12, RZ, RZ, R16 ;  /* 0x000000ffff0c7224 */ /* 0x000fe200078e0010 */
[----:B------:R-:W-:Y:S01]  /*0610*/  MOV R21, 0x640 ;  /* 0x0000064000157802 */ /* 0x000fe20000000f00 */
[----:B------:R-:W-:-:S07]  /*0620*/  IMAD.MOV.U32 R22, RZ, RZ, R17 ;  /* 0x000000ffff167224 */ /* 0x000fce00078e0011 */
[----:B------:R-:W-:Y:S05]  /*0630*/  CALL.REL.NOINC `($_Z14FriedelFindingPiPdS0_S_S_S0_S0_S_$__internal_trig_reduction_slowpathd) ;  /* 0x0000015c00807944 */ /* 0x000fea0003c00000 */
.L_x_11:
[----:B------:R-:W-:Y:S05]  /*0640*/  BSYNC.RECONVERGENT B3 ;  /* 0x0000000000037941 */ /* 0x000fea0003800200 */
.L_x_10:
[----:B------:R-:W-:-:S04]  /*0650*/  LOP3.LUT R10, R10, 0x1, RZ, 0xc0, !PT ;  /* 0x000000010a0a7812 */ /* 0x000fc800078ec0ff */
[----:B------:R-:W-:-:S13]  /*0660*/  ISETP.NE.U32.AND P0, PT, R10, 0x1, PT ;  /* 0x000000010a00780c */ /* 0x000fda0003f05070 */
.L_x_9:
[----:B------:R-:W-:Y:S05]  /*0670*/  BSYNC.RECONVERGENT B2 ;  /* 0x0000000000027941 */ /* 0x000fea0003800200 */
.L_x_8:
[----:B------:R-:W-:Y:S01]  /*0680*/  DMUL R10, R12, R12 ;  /* 0x0000000c0c0a7228 */ /* 0x000fe20000000000 */
[----:B------:R-:W-:Y:S01]  /*0690*/  IMAD.MOV.U32 R14, RZ, RZ, 0x5b27ebb1 ;  /* 0x5b27ebb1ff0e7424 */ /* 0x000fe200078e00ff */
[----:B------:R-:W-:Y:S01]  /*06a0*/  MOV R15, 0x3ef9757c ;  /* 0x3ef9757c000f7802 */ /* 0x000fe20000000f00 */
[----:B------:R-:W-:Y:S01]  /*06b0*/  UMOV UR4, 0x2799bcb9 ;  /* 0x2799bcb900047882 */ /* 0x000fe20000000000 */
[----:B------:R-:W-:Y:S01]  /*06c0*/  UMOV UR5, 0x3ee48dac ;  /* 0x3ee48dac00057882 */ /* 0x000fe20000000000 */
[----:B------:R-:W-:Y:S03]  /*06d0*/  BSSY.RECONVERGENT B0, `(.L_x_12) ;  /* 0x0000036000007945 */ /* 0x000fe60003800200 */
[----:B------:R-:W-:Y:S01]  /*06e0*/  DFMA R14, R10, UR4, -R14 ;  /* 0x000000040a0e7c2b */ /* 0x000fe2000800080e */
[----:B------:R-:W-:Y:S01]  /*06f0*/  UMOV UR4, 0xfd91e04 ;  /* 0x0fd91e0400047882 */ /* 0x000fe20000000000 */
[----:B------:R-:W-:-:S06]  /*0700*/  UMOV UR5, 0x3f0980e9 ;  /* 0x3f0980e900057882 */ /* 0x000fcc0000000000 */
[----:B------:R-:W-:Y:S01]  /*0710*/  DFMA R14, R10, R14, UR4 ;  /* 0x000000040a0e7e2b */ /* 0x000fe2000800000e */
[----:B------:R-:W-:Y:S01]  /*0720*/  UMOV UR4, 0x417d7e1d ;  /* 0x417d7e1d00047882 */ /* 0x000fe20000000000 */
[----:B------:R-:W-:-:S06]  /*0730*/  UMOV UR5, 0x3efae2b0 ;  /* 0x3efae2b000057882 */ /* 0x000fcc0000000000 */
[----:B------:R-:W-:Y:S01]  /*0740*/  DFMA R14, R10, R14, -UR4 ;  /* 0x800000040a0e7e2b */ /* 0x000fe2000800000e */
[----:B------:R-:W-:Y:S01]  /*0750*/  UMOV UR4, 0x41bfba57 ;  /* 0x41bfba5700047882 */ /* 0x000fe20000000000 */
[----:B------:R-:W-:-:S06]  /*0760*/  UMOV UR5, 0x3f119f53 ;  /* 0x3f119f5300057882 */ /* 0x000fcc0000000000 */
[----:B------:R-:W-:Y:S01]  /*0770*/  DFMA R14, R10, R14, UR4 ;  /* 0x000000040a0e7e2b */ /* 0x000fe2000800000e */
        /* <DEDUP_REMOVED lines=29> */
[----:B------:R-:W-:-:S08]  /*0950*/  DFMA R14, R10, R14, UR4 ;  /* 0x000000040a0e7e2b */ /* 0x000fd0000800000e */
[----:B------:R-:W-:-:S08]  /*0960*/  DMUL R20, R10, R14 ;  /* 0x0000000e0a147228 */ /* 0x000fd00000000000 */
[----:B------:R-:W-:Y:S01]  /*0970*/  DFMA R10, R20, R12, R12 ;  /* 0x0000000c140a722b */ /* 0x000fe2000000000c */
[----:B------:R-:W-:Y:S10]  /*0980*/  @P0 BRA `(.L_x_13) ;  /* 0x0000000000280947 */ /* 0x000ff40003800000 */
[----:B------:R-:W0:Y:S01]  /*0990*/  MUFU.RCP64H R17, R11 ;  /* 0x0000000b00117308 */ /* 0x000e220000001800 */
[----:B------:R-:W-:-:S06]  /*09a0*/  IMAD.MOV.U32 R16, RZ, RZ, RZ ;  /* 0x000000ffff107224 */ /* 0x000fcc00078e00ff */
[----:B0-----:R-:W-:-:S08]  /*09b0*/  DFMA R14, -R10, R16, 1 ;  /* 0x3ff000000a0e742b */ /* 0x001fd00000000110 */
[----:B------:R-:W-:Y:S02]  /*09c0*/  DFMA R18, R14, R14, R14 ;  /* 0x0000000e0e12722b */ /* 0x000fe4000000000e */
[----:B------:R-:W-:-:S06]  /*09d0*/  DADD R14, R10, -R12 ;  /* 0x000000000a0e7229 */ /* 0x000fcc000000080c */
[----:B------:R-:W-:Y:S02]  /*09e0*/  DFMA R18, R16, R18, R16 ;  /* 0x000000121012722b */ /* 0x000fe40000000010 */
[----:B------:R-:W-:-:S06]  /*09f0*/  DFMA R14, R20, R12, -R14 ;  /* 0x0000000c140e722b */ /* 0x000fcc000000080e */
[----:B------:R-:W-:-:S08]  /*0a00*/  DFMA R12, R10, -R18, 1 ;  /* 0x3ff000000a0c742b */ /* 0x000fd00000000812 */
[----:B------:R-:W-:-:S08]  /*0a10*/  DFMA R12, R14, -R18, R12 ;  /* 0x800000120e0c722b */ /* 0x000fd0000000000c */
[----:B------:R-:W-:-:S11]  /*0a20*/  DFMA R10, -R18, R12, -R18 ;  /* 0x0000000c120a722b */ /* 0x000fd60000000912 */
.L_x_13:
[----:B------:R-:W-:Y:S05]  /*0a30*/  BSYNC.RECONVERGENT B0 ;  /* 0x0000000000007941 */ /* 0x000fea0003800200 */
.L_x_12:
[----:B------:R-:W-:Y:S01]  /*0a40*/  UMOV UR4, 0xa2529d3a ;  /* 0xa2529d3a00047882 */ /* 0x000fe20000000000 */
[----:B------:R-:W-:Y:S01]  /*0a50*/  UMOV UR5, 0x3f91df46 ;  /* 0x3f91df4600057882 */ /* 0x000fe20000000000 */
[----:B------:R-:W-:Y:S01]  /*0a60*/  BSSY.RECONVERGENT B2, `(.L_x_14) ;  /* 0x000001c000027945 */ /* 0x000fe20003800200 */
[----:B------:R-:W-:Y:S02]  /*0a70*/  DMUL R16, R8, UR4 ;  /* 0x0000000408107c28 */ /* 0x000fe40008000000 */
[----:B------:R-:W-:-:S06]  /*0a80*/  DMUL R8, R6, R10 ;  /* 0x0000000a06087228 */ /* 0x000fcc0000000000 */
[----:B------:R-:W-:-:S14]  /*0a90*/  DSETP.NEU.AND P0, PT, |R16|, +INF , PT ;  /* 0x7ff000001000742a */ /* 0x000fdc0003f0d200 */
[----:B------:R-:W-:Y:S01]  /*0aa0*/  @!P0 DMUL R12, RZ, R16 ;  /* 0x00000010ff0c8228 */ /* 0x000fe20000000000 */
[----:B------:R-:W-:Y:S01]  /*0ab0*/  @!P0 IMAD.MOV.U32 R0, RZ, RZ, RZ ;  /* 0x000000ffff008224 */ /* 0x000fe200078e00ff */
[----:B------:R-:W-:Y:S09]  /*0ac0*/  @!P0 BRA `(.L_x_15) ;  /* 0x0000000000548947 */ /* 0x000ff20003800000 */
[----:B------:R-:W-:Y:S01]  /*0ad0*/  UMOV UR4, 0x6dc9c883 ;  /* 0x6dc9c88300047882 */ /* 0x000fe20000000000 */
[----:B------:R-:W-:Y:S01]  /*0ae0*/  UMOV UR5, 0x3fe45f30 ;  /* 0x3fe45f3000057882 */ /* 0x000fe20000000000 */
[C---:B------:R-:W-:Y:S02]  /*0af0*/  DSETP.GE.AND P0, PT, |R16|.reuse, 2.14748364800000000000e+09, PT ;  /* 0x41e000001000742a */ /* 0x040fe40003f06200 */
[----:B------:R-:W-:Y:S01]  /*0b00*/  DMUL R10, R16, UR4 ;  /* 0x00000004100a7c28 */ /* 0x000fe20008000000 */
[----:B------:R-:W-:Y:S01]  /*0b10*/  UMOV UR4, 0x54442d18 ;  /* 0x54442d1800047882 */ /* 0x000fe20000000000 */
[----:B------:R-:W-:-:S04]  /*0b20*/  UMOV UR5, 0x3ff921fb ;  /* 0x3ff921fb00057882 */ /* 0x000fc80000000000 */
        /* <DEDUP_REMOVED lines=14> */
[----:B------:R-:W-:-:S07]  /*0c10*/  MOV R0, R10 ;  /* 0x0000000a00007202 */ /* 0x000fce0000000f00 */
.L_x_15:
[----:B------:R-:W-:Y:S05]  /*0c20*/  BSYNC.RECONVERGENT B2 ;  /* 0x0000000000027941 */ /* 0x000fea0003800200 */
.L_x_14:
[----:B------:R-:W0:Y:S01]  /*0c30*/  LDCU.64 UR4, c[0x4][0x28] ;  /* 0x01000500ff0477ac */ /* 0x000e220008000a00 */
[----:B------:R-:W-:-:S05]  /*0c40*/  IMAD.SHL.U32 R2, R0, 0x40, RZ ;  /* 0x0000004000027824 */ /* 0x000fca00078e00ff */
[----:B------:R-:W-:-:S04]  /*0c50*/  LOP3.LUT R2, R2, 0x40, RZ, 0xc0, !PT ;  /* 0x0000004002027812 */ /* 0x000fc800078ec0ff */
[----:B0-----:R-:W-:-:S05]  /*0c60*/  IADD3 R10, P0, PT, R2, UR4, RZ ;  /* 0x00000004020a7c10 */ /* 0x001fca000ff1e0ff */
[----:B------:R-:W-:-:S05]  /*0c70*/  IMAD.X R11, RZ, RZ, UR5, P0 ;  /* 0x00000005ff0b7e24 */ /* 0x000fca00080e06ff */
[----:B------:R-:W2:Y:S04]  /*0c80*/  LDG.E.128.CONSTANT R16, desc[UR36][R10.64] ;  /* 0x000000240a107981 */ /* 0x000ea8000c1e9d00 */
[----:B------:R-:W3:Y:S04]  /*0c90*/  LDG.E.128.CONSTANT R20, desc[UR36][R10.64+0x10] ;  /* 0x000010240a147981 */ /* 0x000ee8000c1e9d00 */
[----:B------:R0:W4:Y:S01]  /*0ca0*/  LDG.E.128.CONSTANT R44, desc[UR36][R10.64+0x20] ;  /* 0x000020240a2c7981 */ /* 0x000122000c1e9d00 */
[----:B------:R-:W-:Y:S01]  /*0cb0*/  LOP3.LUT R2, R0, 0x1, RZ, 0xc0, !PT ;  /* 0x0000000100027812 */ /* 0x000fe200078ec0ff */
[----:B------:R-:W-:Y:S01]  /*0cc0*/  IMAD.MOV.U32 R48, RZ, RZ, 0x20fd8164 ;  /* 0x20fd8164ff307424 */ /* 0x000fe200078e00ff */
[----:B------:R-:W-:Y:S01]  /*0cd0*/  DMUL R14, R12, R12 ;  /* 0x0000000c0c0e7228 */ /* 0x000fe20000000000 */
[----:B------:R-:W-:Y:S01]  /*0ce0*/  BSSY.RECONVERGENT B1, `(.L_x_16) ;  /* 0x0000029000017945 */ /* 0x000fe20003800200 */
[----:B------:R-:W-:Y:S01]  /*0cf0*/  ISETP.NE.U32.AND P0, PT, R2, 0x1, PT ;  /* 0x000000010200780c */ /* 0x000fe20003f05070 */
[----:B------:R-:W-:Y:S01]  /*0d00*/  IMAD.MOV.U32 R2, RZ, RZ, 0x3da8ff83 ;  /* 0x3da8ff83ff027424 */ /* 0x000fe200078e00ff */
[----:B------:R-:W-:-:S02]  /*0d10*/  DADD R8, R8, R8 ;  /* 0x0000000008087229 */ /* 0x000fc40000000008 */
[----:B------:R-:W-:Y:S01]  /*0d20*/  FSEL R48, R48, -8.06006814911005101289e+34, !P0 ;  /* 0xf9785eba30307808 */ /* 0x000fe20004000000 */
[----:B0-----:R-:W0:Y:S01]  /*0d30*/  MUFU.RCP64H R11, R41 ;  /* 0x00000029000b7308 */ /* 0x001e220000001800 */
[----:B------:R-:W-:Y:S02]  /*0d40*/  FSEL R49, -R2, 0.11223486810922622681, !P0 ;  /* 0x3de5db6502317808 */ /* 0x000fe40004000100 */
[----:B------:R-:W-:-:S04]  /*0d50*/  MOV R10, 0x1 ;  /* 0x00000001000a7802 */ /* 0x000fc80000000f00 */
[----:B--2---:R-:W-:-:S08]  /*0d60*/  DFMA R16, R14, R48, R16 ;  /* 0x000000300e10722b */ /* 0x004fd00000000010 */
[----:B------:R-:W-:Y:S02]  /*0d70*/  DFMA R16, R14, R16, R18 ;  /* 0x000000100e10722b */ /* 0x000fe40000000012 */
[----:B0-----:R-:W-:-:S06]  /*0d80*/  DFMA R18, -R40, R10, 1 ;  /* 0x3ff000002812742b */ /* 0x001fcc000000010a */
[----:B---3--:R-:W-:Y:S02]  /*0d90*/  DFMA R16, R14, R16, R20 ;  /* 0x000000100e10722b */ /* 0x008fe40000000014 */
[----:B------:R-:W-:-:S06]  /*0da0*/  DFMA R18, R18, R18, R18 ;  /* 0x000000121212722b */ /* 0x000fcc0000000012 */
[----:B------:R-:W-:Y:S02]  /*0db0*/  DFMA R16, R14, R16, R22 ;  /* 0x000000100e10722b */ /* 0x000fe40000000016 */
[----:B------:R-:W-:-:S06]  /*0dc0*/  DFMA R18, R10, R18, R10 ;  /* 0x000000120a12722b */ /* 0x000fcc000000000a */
[----:B----4-:R-:W-:-:S08]  /*0dd0*/  DFMA R16, R14, R16, R44 ;  /* 0x000000100e10722b */ /* 0x010fd0000000002c */
[----:B------:R-:W-:-:S08]  /*0de0*/  DFMA R16, R14, R16, R46 ;  /* 0x000000100e10722b */ /* 0x000fd0000000002e */
[----:B------:R-:W-:Y:S02]  /*0df0*/  DFMA R12, R16, R12, R12 ;  /* 0x0000000c100c722b */ /* 0x000fe4000000000c */
[----:B------:R-:W-:-:S10]  /*0e00*/  DFMA R14, R14, R16, 1 ;  /* 0x3ff000000e0e742b */ /* 0x000fd40000000010 */
[----:B------:R-:W-:Y:S02]  /*0e10*/  FSEL R14, R14, R12, !P0 ;  /* 0x0000000c0e0e7208 */ /* 0x000fe40004000000 */
[----:B------:R-:W-:Y:S01]  /*0e20*/  FSEL R15, R15, R13, !P0 ;  /* 0x0000000d0f0f7208 */ /* 0x000fe20004000000 */
[----:B------:R-:W-:Y:S01]  /*0e30*/  DFMA R12, -R40, R18, 1 ;  /* 0x3ff00000280c742b */ /* 0x000fe20000000112 */
[----:B------:R-:W-:-:S04]  /*0e40*/  LOP3.LUT P0, RZ, R0, 0x2, RZ, 0xc0, !PT ;  /* 0x0000000200ff7812 */ /* 0x000fc8000780c0ff */
[----:B------:R-:W-:-:S03]  /*0e50*/  DADD R10, RZ, -R14 ;  /* 0x00000000ff0a7229 */ /* 0x000fc6000000080e */
[----:B------:R-:W-:-:S07]  /*0e60*/  DFMA R12, R18, R12, R18 ;  /* 0x0000000c120c722b */ /* 0x000fce0000000012 */
[----:B------:R-:W-:Y:S02]  /*0e70*/  FSEL R10, R14, R10, !P0 ;  /* 0x0000000a0e0a7208 */ /* 0x000fe40004000000 */
[----:B------:R-:W-:-:S06]  /*0e80*/  FSEL R11, R15, R11, !P0 ;  /* 0x0000000b0f0b7208 */ /* 0x000fcc0004000000 */
[----:B------:R-:W-:-:S08]  /*0e90*/  DFMA R42, R8, R10, R42 ;  /* 0x0000000a082a722b */ /* 0x000fd0000000002a */
[----:B------:R-:W-:Y:S02]  /*0ea0*/  DMUL R14, R42, R12 ;  /* 0x0000000c2a0e7228 */ /* 0x000fe40000000000 */
[----:B------:R-:W-:-:S06]  /*0eb0*/  FSETP.GEU.AND P1, PT, |R43|, 6.5827683646048100446e-37, PT ;  /* 0x036000002b00780b */ /* 0x000fcc0003f2e200 */
[----:B------:R-:W-:-:S08]  /*0ec0*/  DFMA R8, -R40, R14, R42 ;  /* 0x0000000e2808722b */ /* 0x000fd0000000012a */
[----:B------:R-:W-:-:S10]  /*0ed0*/  DFMA R14, R12, R8, R14 ;  /* 0x000000080c0e722b */ /* 0x000fd4000000000e */
[----:B------:R-:W-:-:S05]  /*0ee0*/  FFMA R0, RZ, R41, R15 ;  /* 0x00000029ff007223 */ /* 0x000fca000000000f */
[----:B------:R-:W-:-:S13]  /*0ef0*/  FSETP.GT.AND P0, PT, |R0|, 1.469367938527859385e-39, PT ;  /* 0x001000000000780b */ /* 0x000fda0003f04200 */
[----:B------:R-:W-:Y:S05]  /*0f00*/  @P0 BRA P1, `(.L_x_17) ;  /* 0x0000000000180947 */ /* 0x000fea0000800000 */
[----:B------:R-:W-:Y:S01]  /*0f10*/  IMAD.MOV.U32 R20, RZ, RZ, R42 ;  /* 0x000000ffff147224 */ /* 0x000fe200078e002a */
[----:B------:R-:W-:Y:S01]  /*0f20*/  MOV R0, 0xf70 ;  /* 0x00000f7000007802 */ /* 0x000fe20000000f00 */
[----:B------:R-:W-:Y:S02]  /*0f30*/  IMAD.MOV.U32 R21, RZ, RZ, R43 ;  /* 0x000000ffff157224 */ /* 0x000fe400078e002b */
[----:B------:R-:W-:Y:S02]  /*0f40*/  IMAD.MOV.U32 R18, RZ, RZ, R40 ;  /* 0x000000ffff127224 */ /* 0x000fe400078e0028 */
[----:B------:R-:W-:-:S07]  /*0f50*/  IMAD.MOV.U32 R19, RZ, RZ, R41 ;  /* 0x000000ffff137224 */ /* 0x000fce00078e0029 */
[----:B------:R-:W-:Y:S05]  /*0f60*/  CALL.REL.NOINC `($__internal_0_$__cuda_sm20_div_rn_f64_full) ;  /* 0x0000014c00107944 */ /* 0x000fea0003c00000 */
.L_x_17:
[----:B------:R-:W-:Y:S05]  /*0f70*/  BSYNC.RECONVERGENT B1 ;  /* 0x0000000000017941 */ /* 0x000fea0003800200 */
.L_x_16:
[----:B------:R-:W-:Y:S01]  /*0f80*/  DADD R22, -R14, 1 ;  /* 0x3ff000000e167429 */ /* 0x000fe20000000100 */
[----:B------:R-:W-:Y:S07]  /*0f90*/  BSSY.RECONVERGENT B0, `(.L_x_18) ;  /* 0x0000081000007945 */ /* 0x000fee0003800200 */
[----:B------:R-:W-:-:S10]  /*0fa0*/  DADD R8, -RZ, |R22| ;  /* 0x00000000ff087229 */ /* 0x000fd40000000516 */
[----:B------:R-:W-:-:S13]  /*0fb0*/  ISETP.GT.AND P0, PT, R9, 0x3fe26665, PT ;  /* 0x3fe266650900780c */ /* 0x000fda0003f04270 */
[----:B------:R-:W-:Y:S05]  /*0fc0*/  @P0 BRA `(.L_x_19) ;  /* 0x0000000000d40947 */ /* 0x000fea0003800000 */
[----:B------:R-:W-:Y:S01]  /*0fd0*/  DMUL R8, R22, R22 ;  /* 0x0000001616087228 */ /* 0x000fe20000000000 */
[----:B------:R-:W-:Y:S01]  /*0fe0*/  MOV R10, 0x180754af ;  /* 0x180754af000a7802 */ /* 0x000fe20000000f00 */
[----:B------:R-:W-:Y:S01]  /*0ff0*/  IMAD.MOV.U32 R11, RZ, RZ, 0x3fb3823b ;  /* 0x3fb3823bff0b7424 */ /* 0x000fe200078e00ff */
[----:B------:R-:W-:Y:S01]  /*1000*/  UMOV UR4, 0xdc1895e9 ;  /* 0xdc1895e900047882 */ /* 0x000fe20000000000 */
[----:B------:R-:W-:Y:S01]  /*1010*/  UMOV UR5, 0x3fb0066b ;  /* 0x3fb0066b00057882 */ /* 0x000fe20000000000 */
[----:B------:R-:W-:-:S03]  /*1020*/  ISETP.GT.AND P0, PT, R23, -0x1, PT ;  /* 0xffffffff1700780c */ /* 0x000fc60003f04270 */
        /* <DEDUP_REMOVED lines=36> */
[----:B------:R-:W-:Y:S01]  /*1270*/  DMUL R10, R8, R10 ;  /* 0x0000000a080a7228 */ /* 0x000fe20000000000 */
[----:B------:R-:W-:Y:S02]  /*1280*/  @!P0 IMAD.MOV.U32 R8, RZ, RZ, 0x33145c07 ;  /* 0x33145c07ff088424 */ /* 0x000fe400078e00ff */
[----:B------:R-:W-:-:S05]  /*1290*/  @!P0 IMAD.MOV.U32 R9, RZ, RZ, 0x3c91a626 ;  /* 0x3c91a626ff098424 */ /* 0x000fca00078e00ff */
[----:B------:R-:W-:Y:S01]  /*12a0*/  DFMA R22, |R22|, R10, |R22| ;  /* 0x0000000a1616722b */ /* 0x000fe20000000616 */
[----:B------:R-:W-:Y:S01]  /*12b0*/  @P0 IMAD.MOV.U32 R10, RZ, RZ, 0x33145c07 ;  /* 0x33145c07ff0a0424 */ /* 0x000fe200078e00ff */
[----:B------:R-:W-:-:S06]  /*12c0*/  @P0 MOV R11, 0x3c91a626 ;  /* 0x3c91a626000b0802 */ /* 0x000fcc0000000f00 */
[C---:B------:R-:W-:Y:S02]  /*12d0*/  @!P0 DADD R8, R22.reuse, R8 ;  /* 0x0000000016088229 */ /* 0x040fe40000000008 */
[----:B------:R-:W-:-:S06]  /*12e0*/  @P0 DADD R10, R22, -R10 ;  /* 0x00000000160a0229 */ /* 0x000fcc000000080a */
[----:B------:R-:W-:Y:S02]  /*12f0*/  @!P0 DADD R46, R8, UR4 ;  /* 0x00000004082e8e29 */ /* 0x000fe40008000000 */
[----:B------:R-:W-:Y:S01]  /*1300*/  @P0 DADD R46, -R10, UR4 ;  /* 0x000000040a2e0e29 */ /* 0x000fe20008000100 */
[----:B------:R-:W-:Y:S10]  /*1310*/  BRA `(.L_x_20) ;  /* 0x0000000400207947 */ /* 0x000ff40003800000 */
.L_x_19:
[----:B------:R-:W-:Y:S01]  /*1320*/  DADD R8, -|R22|, 1 ;  /* 0x3ff0000016087429 */ /* 0x000fe20000000300 */
[----:B------:R-:W-:Y:S01]  /*1330*/  IMAD.MOV.U32 R10, RZ, RZ, 0x66faac4b ;  /* 0x66faac4bff0a7424 */ /* 0x000fe200078e00ff */
[----:B------:R-:W-:Y:S01]  /*1340*/  UMOV UR4, 0x71155f70 ;  /* 0x71155f7000047882 */ /* 0x000fe20000000000 */
[----:B------:R-:W-:Y:S01]  /*1350*/  IMAD.MOV.U32 R11, RZ, RZ, 0x3ebac2fe ;  /* 0x3ebac2feff0b7424 */ /* 0x000fe200078e00ff */
[----:B------:R-:W-:-:S05]  /*1360*/  UMOV UR5, 0x3ec715b3 ;  /* 0x3ec715b300057882 */ /* 0x000fca0000000000 */
[----:B------:R-:W-:Y:S01]  /*1370*/  DFMA R10, R8, UR4, -R10 ;  /* 0x00000004080a7c2b */ /* 0x000fe2000800080a */
[----:B------:R-:W-:Y:S01]  /*1380*/  UMOV UR4, 0x8efcd9b8 ;  /* 0x8efcd9b800047882 */ /* 0x000fe20000000000 */
[----:B------:R-:W-:Y:S01]  /*1390*/  UMOV UR5, 0x3ed9a9b8 ;  /* 0x3ed9a9b800057882 */ /* 0x000fe20000000000 */
[----:B------:R-:W-:-:S05]  /*13a0*/  ISETP.GE.AND P0, PT, R9, 0x1, PT ;  /* 0x000000010900780c */ /* 0x000fca0003f06270 */
[----:B------:R-:W-:Y:S01]  /*13b0*/  DFMA R10, R8, R10, UR4 ;  /* 0x00000004080a7e2b */ /* 0x000fe2000800000a */
[----:B------:R-:W-:Y:S01]  /*13c0*/  UMOV UR4, 0xa8a0c4c3 ;  /* 0xa8a0c4c300047882 */ /* 0x000fe20000000000 */
[----:B------:R-:W-:-:S06]  /*13d0*/  UMOV UR5, 0x3edd0f40 ;  /* 0x3edd0f4000057882 */ /* 0x000fcc0000000000 */
[----:B------:R-:W-:Y:S01]  /*13e0*/  DFMA R12, R8, R10, UR4 ;  /* 0x00000004080c7e2b */ /* 0x000fe2000800000a */
[----:B------:R-:W-:Y:S01]  /*13f0*/  UMOV UR4, 0xfa9e0e1f ;  /* 0xfa9e0e1f00047882 */ /* 0x000fe20000000000 */
[----:B------:R-:W-:Y:S01]  /*1400*/  UMOV UR5, 0x3ef46d4c ;  /* 0x3ef46d4c00057882 */ /* 0x000fe20000000000 */
[----:B------:R-:W-:Y:S02]  /*1410*/  VIADD R11, R9, 0xfff00000 ;  /* 0xfff00000090b7836 */ /* 0x000fe40000000000 */
[----:B------:R-:W-:-:S03]  /*1420*/  IMAD.MOV.U32 R10, RZ, RZ, R8 ;  /* 0x000000ffff0a7224 */ /* 0x000fc600078e0008 */
[----:B------:R-:W-:Y:S01]  /*1430*/  DFMA R14, R8, R12, UR4 ;  /* 0x00000004080e7e2b */ /* 0x000fe2000800000c */
[----:B------:R-:W-:Y:S01]  /*1440*/  UMOV UR4, 0x8d1e2422 ;  /* 0x8d1e242200047882 */ /* 0x000fe20000000000 */
[----:B------:R-:W-:Y:S01]  /*1450*/  UMOV UR5, 0x3f079c16 ;  /* 0x3f079c1600057882 */ /* 0x000fe20000000000 */
[----:B------:R-:W0:Y:S01]  /*1460*/  MUFU.RSQ64H R13, R11 ;  /* 0x0000000b000d7308 */ /* 0x000e220000001c00 */
[----:B------:R-:W-:-:S04]  /*1470*/  MOV R12, RZ ;  /* 0x000000ff000c7202 */ /* 0x000fc80000000f00 */
[----:B------:R-:W-:Y:S01]  /*1480*/  DFMA R14, R8, R14, UR4 ;  /* 0x00000004080e7e2b */ /* 0x000fe2000800000e */
[----:B------:R-:W-:Y:S01]  /*1490*/  UMOV UR4, 0xc3bca540 ;  /* 0xc3bca54000047882 */ /* 0x000fe20000000000 */
[----:B------:R-:W-:-:S06]  /*14a0*/  UMOV UR5, 0x3f1c9a88 ;  /* 0x3f1c9a8800057882 */ /* 0x000fcc0000000000 */
[----:B------:R-:W-:Y:S01]  /*14b0*/  DFMA R14, R8, R14, UR4 ;  /* 0x00000004080e7e2b */ /* 0x000fe2000800000e */
[----:B------:R-:W-:Y:S01]  /*14c0*/  UMOV UR4, 0x4bd476df ;  /* 0x4bd476df00047882 */ /* 0x000fe20000000000 */
[----:B------:R-:W-:Y:S01]  /*14d0*/  UMOV UR5, 0x3f31c4e6 ;  /* 0x3f31c4e600057882 */ /* 0x000fe20000000000 */
[----:B0-----:R-:W-:-:S05]  /*14e0*/  DMUL R16, R10, R12 ;  /* 0x0000000c0a107228 */ /* 0x001fca0000000000 */
[----:B------:R-:W-:Y:S01]  /*14f0*/  DFMA R20, R8, R14, UR4 ;  /* 0x0000000408147e2b */ /* 0x000fe2000800000e */
[----:B------:R-:W-:Y:S01]  /*1500*/  UMOV UR4, 0x60009c8f ;  /* 0x60009c8f00047882 */ /* 0x000fe20000000000 */
[----:B------:R-:W-:Y:S01]  /*1510*/  UMOV UR5, 0x3f46e8ba ;  /* 0x3f46e8ba00057882 */ /* 0x000fe20000000000 */
[----:B------:R-:W-:Y:S01]  /*1520*/  VIADD R15, R13, 0xfff00000 ;  /* 0xfff000000d0f7836 */ /* 0x000fe20000000000 */
[----:B------:R-:W-:Y:S01]  /*1530*/  DFMA R18, R16, -R16, R10 ;  /* 0x800000101012722b */ /* 0x000fe2000000000a */
[----:B------:R-:W-:-:S03]  /*1540*/  IMAD.MOV.U32 R14, RZ, RZ, RZ ;  /* 0x000000ffff0e7224 */ /* 0x000fc600078e00ff */
[----:B------:R-:W-:Y:S01]  /*1550*/  DFMA R20, R8, R20, UR4 ;  /* 0x0000000408147e2b */ /* 0x000fe20008000014 */
[----:B------:R-:W-:Y:S01]  /*1560*/  UMOV UR4, 0xc62b05a2 ;  /* 0xc62b05a200047882 */ /* 0x000fe20000000000 */
[----:B------:R-:W-:Y:S02]  /*1570*/  UMOV UR5, 0x3f5f1c71 ;  /* 0x3f5f1c7100057882 */ /* 0x000fe40000000000 */
[----:B------:R-:W-:-:S04]  /*1580*/  DFMA R18, R14, R18, R16 ;  /* 0x000000120e12722b */ /* 0x000fc80000000010 */
[----:B------:R-:W-:Y:S01]  /*1590*/  DFMA R20, R8, R20, UR4 ;  /* 0x0000000408147e2b */ /* 0x000fe20008000014 */
[----:B------:R-:W-:Y:S01]  /*15a0*/  UMOV UR4, 0xb6dc9f2c ;  /* 0xb6dc9f2c00047882 */ /* 0x000fe20000000000 */
[----:B------:R-:W-:Y:S02]  /*15b0*/  UMOV UR5, 0x3f76db6d ;  /* 0x3f76db6d00057882 */ /* 0x000fe40000000000 */
[-C--:B------:R-:W-:Y:S02]  /*15c0*/  DFMA R12, R12, -R18.reuse, 1 ;  /* 0x3ff000000c0c742b */ /* 0x080fe40000000812 */
[----:B------:R-:W-:Y:S02]  /*15d0*/  DFMA R10, R18, -R18, R10 ;  /* 0x80000012120a722b */ /* 0x000fe4000000000a */
[----:B------:R-:W-:Y:S01]  /*15e0*/  DFMA R20, R8, R20, UR4 ;  /* 0x0000000408147e2b */ /* 0x000fe20008000014 */
[----:B------:R-:W-:Y:S01]  /*15f0*/  UMOV UR4, 0x3333329c ;  /* 0x3333329c00047882 */ /* 0x000fe20000000000 */
[----:B------:R-:W-:-:S02]  /*1600*/  UMOV UR5, 0x3f933333 ;  /* 0x3f93333300057882 */ /* 0x000fc40000000000 */
[----:B------:R-:W-:-:S04]  /*1610*/  DFMA R12, R14, R12, R14 ;  /* 0x0000000c0e0c722b */ /* 0x000fc8000000000e */
[----:B------:R-:W-:Y:S01]  /*1620*/  DFMA R20, R8, R20, UR4 ;  /* 0x0000000408147e2b */ /* 0x000fe20008000014 */
[----:B------:R-:W-:Y:S01]  /*1630*/  UMOV UR4, 0x55555555 ;  /* 0x5555555500047882 */ /* 0x000fe20000000000 */
[----:B------:R-:W-:Y:S02]  /*1640*/  UMOV UR5, 0x3fb55555 ;  /* 0x3fb5555500057882 */ /* 0x000fe40000000000 */
[----:B------:R-:W-:Y:S02]  /*1650*/  DFMA R10, R12, R10, R18 ;  /* 0x0000000a0c0a722b */ /* 0x000fe40000000012 */
[----:B------:R-:W-:Y:S02]  /*1660*/  DMUL R12, RZ, |R22| ;  /* 0x40000016ff0c7228 */ /* 0x000fe40000000000 */
[----:B------:R-:W-:Y:S01]  /*1670*/  DFMA R20, R8, R20, UR4 ;  /* 0x0000000408147e2b */ /* 0x000fe20008000014 */
[----:B------:R-:W-:Y:S01]  /*1680*/  UMOV UR4, 0x33145c07 ;  /* 0x33145c0700047882 */ /* 0x000fe20000000000 */
[----:B------:R-:W-:-:S04]  /*1690*/  UMOV UR5, 0x3ca1a626 ;  /* 0x3ca1a62600057882 */ /* 0x000fc80000000000 */
[----:B------:R-:W-:Y:S02]  /*16a0*/  VIADD R11, R11, 0x100000 ;  /* 0x001000000b0b7836 */ /* 0x000fe40000000000 */
[----:B------:R-:W-:-:S08]  /*16b0*/  DMUL R20, R8, R20 ;  /* 0x0000001408147228 */ /* 0x000fd00000000000 */
[----:B------:R-:W-:-:S10]  /*16c0*/  DFMA R20, R10, R20, R10 ;  /* 0x000000140a14722b */ /* 0x000fd4000000000a */
[----:B------:R-:W-:Y:S02]  /*16d0*/  FSEL R12, R12, R20, !P0 ;  /* 0x000000140c0c7208 */ /* 0x000fe40004000000 */
[----:B------:R-:W-:Y:S02]  /*16e0*/  FSEL R13, R13, R21, !P0 ;  /* 0x000000150d0d7208 */ /* 0x000fe40004000000 */
[----:B------:R-:W-:-:S04]  /*16f0*/  ISETP.GE.AND P0, PT, R9, RZ, PT ;  /* 0x000000ff0900720c */ /* 0x000fc80003f06270 */
[----:B------:R-:W-:-:S10]  /*1700*/  DMUL R10, R12, +INF ;  /* 0x7ff000000c0a7828 */ /* 0x000fd40000000000 */
[----:B------:R-:W-:Y:S02]  /*1710*/  FSEL R10, R10, R12, !P0 ;  /* 0x0000000c0a0a7208 */ /* 0x000fe40004000000 */
[----:B------:R-:W-:Y:S02]  /*1720*/  FSEL R11, R11, R13, !P0 ;  /* 0x0000000d0b0b7208 */ /* 0x000fe40004000000 */
[----:B------:R-:W-:-:S04]  /*1730*/  ISETP.GE.AND P0, PT, R23, RZ, PT ;  /* 0x000000ff1700720c */ /* 0x000fc80003f06270 */
[----:B------:R-:W-:Y:S01]  /*1740*/  DADD R8, R10, -UR4 ;  /* 0x800000040a087e29 */ /* 0x000fe20008000000 */
[----:B------:R-:W-:Y:S01]  /*1750*/  UMOV UR4, 0x54442d18 ;  /* 0x54442d1800047882 */ /* 0x000fe20000000000 */
[----:B------:R-:W-:-:S06]  /*1760*/  UMOV UR5, 0x400921fb ;  /* 0x400921fb00057882 */ /* 0x000fcc0000000000 */
[----:B------:R-:W-:-:S10]  /*1770*/  DADD R8, -R8, UR4 ;  /* 0x0000000408087e29 */ /* 0x000fd40008000100 */
[----:B------:R-:W-:Y:S02]  /*1780*/  FSEL R46, R8, R10, !P0 ;  /* 0x0000000a082e7208 */ /* 0x000fe40004000000 */
[----:B------:R-:W-:-:S07]  /*1790*/  FSEL R47, R9, R11, !P0 ;  /* 0x0000000b092f7208 */ /* 0x000fce0004000000 */
.L_x_20:
[----:B------:R-:W-:Y:S05]  /*17a0*/  BSYNC.RECONVERGENT B0 ;  /* 0x0000000000007941 */ /* 0x000fea0003800200 */
.L_x_18:
[----:B------:R-:W0:Y:S01]  /*17b0*/  MUFU.RCP64H R9, R41 ;  /* 0x0000002900097308 */ /* 0x000e220000001800 */
[----:B------:R-:W-:Y:S01]  /*17c0*/  IMAD.MOV.U32 R8, RZ, RZ, 0x1 ;  /* 0x00000001ff087424 */ /* 0x000fe200078e00ff */
[----:B------:R-:W-:Y:S01]  /*17d0*/  FSETP.GEU.AND P1, PT, |R7|, 6.5827683646048100446e-37, PT ;  /* 0x036000000700780b */ /* 0x000fe20003f2e200 */
[----:B------:R-:W-:Y:S01]  /*17e0*/  UMOV UR4, 0x0 ;  /* 0x0000000000047882 */ /* 0x000fe20000000000 */
[----:B------:R-:W-:Y:S01]  /*17f0*/  UMOV UR5, 0x3ff00000 ;  /* 0x3ff0000000057882 */ /* 0x000fe20000000000 */
[----:B------:R-:W-:Y:S02]  /*1800*/  BSSY.RECONVERGENT B1, `(.L_x_21) ;  /* 0x0000015000017945 */ /* 0x000fe40003800200 */
[----:B0-----:R-:W-:-:S08]  /*1810*/  DFMA R10, -R40, R8, 1 ;  /* 0x3ff00000280a742b */ /* 0x001fd00000000108 */
[----:B------:R-:W-:-:S08]  /*1820*/  DFMA R10, R10, R10, R10 ;  /* 0x0000000a0a0a722b */ /* 0x000fd0000000000a */
[----:B------:R-:W-:-:S08]  /*1830*/  DFMA R10, R8, R10, R8 ;  /* 0x0000000a080a722b */ /* 0x000fd00000000008 */
[----:B------:R-:W-:-:S08]  /*1840*/  DFMA R8, -R40, R10, 1 ;  /* 0x3ff000002808742b */ /* 0x000fd0000000010a */
[----:B------:R-:W-:-:S08]  /*1850*/  DFMA R10, R10, R8, R10 ;  /* 0x000000080a0a722b */ /* 0x000fd0000000000a */
[----:B------:R-:W-:-:S08]  /*1860*/  DMUL R14, R6, R10 ;  /* 0x0000000a060e7228 */ /* 0x000fd00000000000 */
[----:B------:R-:W-:-:S08]  /*1870*/  DFMA R8, -R40, R14, R6 ;  /* 0x0000000e2808722b */ /* 0x000fd00000000106 */
[----:B------:R-:W-:Y:S01]  /*1880*/  DFMA R14, R10, R8, R14 ;  /* 0x000000080a0e722b */ /* 0x000fe2000000000e */
[----:B------:R-:W-:Y:S01]  /*1890*/  MOV R8, 0x1a63c1f5 ;  /* 0x1a63c1f500087802 */ /* 0x000fe20000000f00 */
[----:B------:R-:W-:-:S06]  /*18a0*/  IMAD.MOV.U32 R9, RZ, RZ, 0x404ca5dc ;  /* 0x404ca5dcff097424 */ /* 0x000fcc00078e00ff */
[----:B------:R-:W-:Y:S02]  /*18b0*/  DFMA R46, R46, R8, UR4 ;  /* 0x000000042e2e7e2b */ /* 0x000fe40008000008 */
[----:B------:R-:W-:-:S05]  /*18c0*/  FFMA R0, RZ, R41, R15 ;  /* 0x00000029ff007223 */ /* 0x000fca000000000f */
[----:B------:R-:W-:-:S13]  /*18d0*/  FSETP.GT.AND P0, PT, |R0|, 1.469367938527859385e-39, PT ;  /* 0x001000000000780b */ /* 0x000fda0003f04200 */
[----:B------:R-:W-:Y:S05]  /*18e0*/  @P0 BRA P1, `(.L_x_22) ;  /* 0x0000000000180947 */ /* 0x000fea0000800000 */
[----:B------:R-:W-:Y:S01]  /*18f0*/  IMAD.MOV.U32 R20, RZ, RZ, R6 ;  /* 0x000000ffff147224 */ /* 0x000fe200078e0006 */
[----:B------:R-:W-:Y:S01]  /*1900*/  MOV R19, R41 ;  /* 0x0000002900137202 */ /* 0x000fe20000000f00 */
[----:B------:R-:W-:Y:S01]  /*1910*/  IMAD.MOV.U32 R21, RZ, RZ, R7 ;  /* 0x000000ffff157224 */ /* 0x000fe200078e0007 */
[----:B------:R-:W-:Y:S01]  /*1920*/  MOV R0, 0x1950 ;  /* 0x0000195000007802 */ /* 0x000fe20000000f00 */
[----:B------:R-:W-:-:S07]  /*1930*/  IMAD.MOV.U32 R18, RZ, RZ, R40 ;  /* 0x000000ffff127224 */ /* 0x000fce00078e0028 */
[----:B------:R-:W-:Y:S05]  /*1940*/  CALL.REL.NOINC `($__internal_0_$__cuda_sm20_div_rn_f64_full) ;  /* 0x0000014000987944 */ /* 0x000fea0003c00000 */
.L_x_22:
[----:B------:R-:W-:Y:S05]  /*1950*/  BSYNC.RECONVERGENT B1 ;  /* 0x0000000000017941 */ /* 0x000fea0003800200 */
.L_x_21:
[----:B------:R-:W-:Y:S01]  /*1960*/  DADD R22, -R14, 1 ;  /* 0x3ff000000e167429 */ /* 0x000fe20000000100 */
[----:B------:R-:W-:Y:S07]  /*1970*/  BSSY.RECONVERGENT B0, `(.L_x_23) ;  /* 0x0000081000007945 */ /* 0x000fee0003800200 */
[----:B------:R-:W-:-:S10]  /*1980*/  DADD R8, -RZ, |R22| ;  /* 0x00000000ff087229 */ /* 0x000fd40000000516 */
[----:B------:R-:W-:-:S13]  /*1990*/  ISETP.GT.AND P0, PT, R9, 0x3fe26665, PT ;  /* 0x3fe266650900780c */ /* 0x000fda0003f04270 */
[----:B------:R-:W-:Y:S05]  /*19a0*/  @P0 BRA `(.L_x_24) ;  /* 0x0000000000d40947 */ /* 0x000fea0003800000 */
[----:B------:R-:W-:Y:S01]  /*19b0*/  DMUL R8, R22, R22 ;  /* 0x0000001616087228 */ /* 0x000fe20000000000 */
[----:B------:R-:W-:Y:S01]  /*19c0*/  IMAD.MOV.U32 R10, RZ, RZ, 0x180754af ;  /* 0x180754afff0a7424 */ /* 0x000fe200078e00ff */
[----:B------:R-:W-:Y:S01]  /*19d0*/  UMOV UR4, 0xdc1895e9 ;  /* 0xdc1895e900047882 */ /* 0x000fe20000000000 */
[----:B------:R-:W-:Y:S01]  /*19e0*/  IMAD.MOV.U32 R11, RZ, RZ, 0x3fb3823b ;  /* 0x3fb3823bff0b7424 */ /* 0x000fe200078e00ff */
[----:B------:R-:W-:Y:S01]  /*19f0*/  UMOV UR5, 0x3fb0066b ;  /* 0x3fb0066b00057882 */ /* 0x000fe20000000000 */
[----:B------:R-:W-:-:S04]  /*1a00*/  ISETP.GT.AND P0, PT, R23, -0x1, PT ;  /* 0xffffffff1700780c */ /* 0x000fc80003f04270 */
[----:B------:R-:W-:Y:S01]  /*1a10*/  DFMA R10, R8, UR4, -R10 ;  /* 0x00000004080a7c2b */ /* 0x000fe2000800080a */
[----:B------:R-:W-:Y:S01]  /*1a20*/  UMOV UR4, 0xcc2f79ae ;  /* 0xcc2f79ae00047882 */ /* 0x000fe20000000000 */
[----:B------:R-:W-:-:S06]  /*1a30*/  UMOV UR5, 0x3fb11e52 ;  /* 0x3fb11e5200057882 */ /* 0x000fcc0000000000 */
[----:B------:R-:W-:Y:S01]  /*1a40*/  DFMA R10, R8, R10, UR4 ;  /* 0x00000004080a7e2b */ /* 0x000fe2000800000a */
[----:B------:R-:W-:Y:S01]  /*1a50*/  UMOV UR4, 0x3526861b ;  /* 0x3526861b00047882 */ /* 0x000fe20000000000 */
[----:B------:R-:W-:Y:S01]  /*1a60*/  UMOV UR5, 0x3f924eaf ;  /* 0x3f924eaf00057882 */ /* 0x000fe20000000000 */
[----:B------:R-:W-:Y:S01]  /*1a70*/  @P0 MOV R12, 0x33145c07 ;  /* 0x33145c07000c0802 */ /* 0x000fe20000000f00 */
[----:B------:R-:W-:-:S04]  /*1a80*/  @P0 IMAD.MOV.U32 R13, RZ, RZ, 0x3c91a626 ;  /* 0x3c91a626ff0d0424 */ /* 0x000fc800078e00ff */
        /* <DEDUP_REMOVED lines=33> */
[----:B------:R-:W-:-:S08]  /*1ca0*/  DFMA R10, |R22|, R10, |R22| ;  /* 0x0000000a160a722b */ /* 0x000fd00000000616 */
[C---:B------:R-:W-:Y:S02]  /*1cb0*/  @!P0 DADD R8, R10.reuse, R8 ;  /* 0x000000000a088229 */ /* 0x040fe40000000008 */
[----:B------:R-:W-:-:S06]  /*1cc0*/  @P0 DADD R10, R10, -R12 ;  /* 0x000000000a0a0229 */ /* 0x000fcc000000080c */
[----:B------:R-:W-:Y:S02]  /*1cd0*/  @!P0 DADD R8, R8, UR4 ;  /* 0x0000000408088e29 */ /* 0x000fe40008000000 */
[----:B------:R-:W-:Y:S01]  /*1ce0*/  @P0 DADD R8, -R10, UR4 ;  /* 0x000000040a080e29 */ /* 0x000fe20008000100 */
[----:B------:R-:W-:Y:S10]  /*1cf0*/  BRA `(.L_x_25) ;  /* 0x0000000400207947 */ /* 0x000ff40003800000 */
.L_x_24:
        /* <DEDUP_REMOVED lines=15> */
[----:B------:R-:W-:Y:S01]  /*1df0*/  VIADD R11, R9, 0xfff00000 ;  /* 0xfff00000090b7836 */ /* 0x000fe20000000000 */
[----:B------:R-:W-:-:S04]  /*1e00*/  MOV R10, R8 ;  /* 0x00000008000a7202 */ /* 0x000fc80000000f00 */
[----:B------:R-:W-:Y:S01]  /*1e10*/  DFMA R14, R8, R12, UR4 ;  /* 0x00000004080e7e2b */ /* 0x000fe2000800000c */
[----:B------:R-:W-:Y:S01]  /*1e20*/  UMOV UR4, 0x8d1e2422 ;  /* 0x8d1e242200047882 */ /* 0x000fe20000000000 */
[----:B------:R-:W-:Y:S01]  /*1e30*/  UMOV UR5, 0x3f079c16 ;  /* 0x3f079c1600057882 */ /* 0x000fe20000000000 */
[----:B------:R-:W0:Y:S01]  /*1e40*/  MUFU.RSQ64H R13, R11 ;  /* 0x0000000b000d7308 */ /* 0x000e220000001c00 */
[----:B------:R-:W-:-:S04]  /*1e50*/  IMAD.MOV.U32 R12, RZ, RZ, RZ ;  /* 0x000000ffff0c7224 */ /* 0x000fc800078e00ff */
        /* <DEDUP_REMOVED lines=50> */
.L_x_25:
[----:B------:R-:W-:Y:S05]  /*2180*/  BSYNC.RECONVERGENT B0 ;  /* 0x0000000000007941 */ /* 0x000fea0003800200 */
.L_x_23:
[----:B------:R-:W-:Y:S01]  /*2190*/  MOV R10, 0x1a63c1f5 ;  /* 0x1a63c1f5000a7802 */ /* 0x000fe20000000f00 */
[----:B------:R-:W-:Y:S01]  /*21a0*/  IMAD.MOV.U32 R11, RZ, RZ, 0x404ca5dc ;  /* 0x404ca5dcff0b7424 */ /* 0x000fe200078e00ff */
[----:B------:R-:W-:Y:S04]  /*21b0*/  BSSY.RECONVERGENT B1, `(.L_x_26) ;  /* 0x0000128000017945 */ /* 0x000fe80003800200 */
[----:B------:R-:W-:Y:S01]  /*21c0*/  BSSY.RELIABLE B2, `(.L_x_27) ;  /* 0x00000bb000027945 */ /* 0x000fe20003800100 */
[----:B------:R-:W-:-:S08]  /*21d0*/  DFMA R10, R8, R10, 1 ;  /* 0x3ff00000080a742b */ /* 0x000fd0000000000a */
[----:B------:R-:W-:-:S08]  /*21e0*/  DADD R12, -R10, 90 ;  /* 0x405680000a0c7429 */ /* 0x000fd00000000100 */
[----:B------:R-:W-:-:S06]  /*21f0*/  DSETP.GTU.AND P0, PT, R4, R12, PT ;  /* 0x0000000c0400722a */ /* 0x000fcc0003f0c000 */
[----:B------:R-:W-:-:S14]  /*2200*/  DSETP.LTU.OR P0, PT, R4, R46, P0 ;  /* 0x0000002e0400722a */ /* 0x000fdc0000709400 */
[C-C-:B------:R-:W-:Y:S01]  /*2210*/  @!P0 DADD R8, R30.reuse, R6.reuse ;  /* 0x000000001e088229 */ /* 0x140fe20000000006 */
[----:B------:R-:W-:Y:S01]  /*2220*/  @!P0 IMAD.MOV.U32 R2, RZ, RZ, 0x1 ;  /* 0x00000001ff028424 */ /* 0x000fe200078e00ff */
[----:B------:R-:W-:Y:S01]  /*2230*/  @!P0 DADD R20, R30, -R6 ;  /* 0x000000001e148229 */ /* 0x000fe20000000806 */
[----:B------:R-:W-:Y:S01]  /*2240*/  @!P0 IMAD.MOV.U32 R48, RZ, RZ, 0x0 ;  /* 0x00000000ff308424 */ /* 0x000fe200078e00ff */
[C-C-:B------:R-:W-:Y:S01]  /*2250*/  @!P0 DFMA R44, R42.reuse, 0.5, R32.reuse ;  /* 0x3fe000002a2c882b */ /* 0x140fe20000000020 */
[----:B------:R-:W-:Y:S01]  /*2260*/  @!P0 IMAD.MOV.U32 R49, RZ, RZ, -0x40100000 ;  /* 0xbff00000ff318424 */ /* 0x000fe200078e00ff */
[----:B------:R-:W-:Y:S01]  /*2270*/  @!P0 DFMA R22, R42, -0.5, R32 ;  /* 0xbfe000002a16882b */ /* 0x000fe20000000020 */
[----:B------:R-:W-:Y:S10]  /*2280*/  @!P0 BRA `(.L_x_28) ;  /* 0x0000000400488947 */ /* 0x000ff40003800000 */
[----:B------:R-:W-:Y:S01]  /*2290*/  DADD R14, R10, 90 ;  /* 0x405680000a0e7429 */ /* 0x000fe20000000000 */
[----:B------:R-:W-:Y:S01]  /*22a0*/  MOV R2, 0xffffffff ;  /* 0xffffffff00027802 */ /* 0x000fe20000000f00 */
[----:B------:R-:W-:-:S06]  /*22b0*/  DADD R16, -R46, 180 ;  /* 0x406680002e107429 */ /* 0x000fcc0000000100 */
[C---:B------:R-:W-:Y:S02]  /*22c0*/  DSETP.GE.AND P0, PT, R4.reuse, R14, PT ;  /* 0x0000000e0400722a */ /* 0x040fe40003f06000 */
[----:B------:R-:W-:-:S14]  /*22d0*/  DSETP.LE.AND P1, PT, R4, R16, PT ;  /* 0x000000100400722a */ /* 0x000fdc0003f23000 */
[----:B------:R-:W-:Y:S05]  /*22e0*/  @P0 BRA P1, `(.L_x_29) ;  /* 0x0000000000140947 */ /* 0x000fea0000800000 */
[----:B------:R-:W-:-:S08]  /*22f0*/  DADD R18, R10, -90 ;  /* 0xc05680000a127429 */ /* 0x000fd00000000000 */
[----:B------:R-:W-:-:S06]  /*2300*/  DSETP.GE.AND P0, PT, R4, R18, PT ;  /* 0x000000120400722a */ /* 0x000fcc0003f06000 */
[----:B------:R-:W-:-:S14]  /*2310*/  DSETP.GTU.OR P0, PT, R4, -R46, !P0 ;  /* 0x8000002e0400722a */ /* 0x000fdc000470c400 */
[----:B------:R-:W-:Y:S05]  /*2320*/  @P0 BRA `(.L_x_30) ;  /* 0x0000000000f00947 */ /* 0x000fea0003800000 */
[----:B------:R-:W-:-:S07]  /*2330*/  IMAD.MOV.U32 R2, RZ, RZ, 0x1 ;  /* 0x00000001ff027424 */ /* 0x000fce00078e00ff */
.L_x_29:
[--C-:B------:R-:W-:Y:S01]  /*2340*/  DFMA R18, R42, -0.5, R32.reuse ;  /* 0xbfe000002a12782b */ /* 0x100fe20000000020 */
[----:B------:R-:W-:Y:S01]  /*2350*/  IMAD.MOV.U32 R8, RZ, RZ, 0x0 ;  /* 0x00000000ff087424 */ /* 0x000fe200078e00ff */
[----:B------:R-:W-:Y:S01]  /*2360*/  DMUL R44, R40, R40 ;  /* 0x00000028282c7228 */ /* 0x000fe20000000000 */
[----:B------:R-:W-:Y:S01]  /*2370*/  IMAD.MOV.U32 R9, RZ, RZ, 0x3fd80000 ;  /* 0x3fd80000ff097424 */ /* 0x000fe200078e00ff */
[----:B------:R0:W1:Y:S01]  /*2380*/  I2F.F64 R22, R2 ;  /* 0x0000000200167312 */ /* 0x0000620000201c00 */
[----:B------:R-:W-:Y:S01]  /*2390*/  BSSY.RECONVERGENT B3, `(.L_x_31) ;  /* 0x0000019000037945 */ /* 0x000fe20003800200 */
[----:B------:R-:W-:Y:S02]  /*23a0*/  DFMA R42, R42, 0.5, R32 ;  /* 0x3fe000002a2a782b */ /* 0x000fe40000000020 */
[----:B------:R-:W-:Y:S02]  /*23b0*/  DADD R20, R30, -R6 ;  /* 0x000000001e147229 */ /* 0x000fe40000000806 */
[----:B------:R-:W-:-:S06]  /*23c0*/  DFMA R18, -R18, R18, R44 ;  /* 0x000000121212722b */ /* 0x000fcc000000012c */
[----:B------:R-:W2:Y:S04]  /*23d0*/  MUFU.RSQ64H R11, R19 ;  /* 0x00000013000b7308 */ /* 0x000ea80000001c00 */
[----:B------:R-:W-:-:S05]  /*23e0*/  VIADD R10, R19, 0xfcb00000 ;  /* 0xfcb00000130a7836 */ /* 0x000fca0000000000 */
[----:B------:R-:W-:Y:S01]  /*23f0*/  ISETP.GE.U32.AND P0, PT, R10, 0x7ca00000, PT ;  /* 0x7ca000000a00780c */ /* 0x000fe20003f06070 */
[----:B--2---:R-:W-:-:S08]  /*2400*/  DMUL R4, R10, R10 ;  /* 0x0000000a0a047228 */ /* 0x004fd00000000000 */
[----:B------:R-:W-:-:S08]  /*2410*/  DFMA R4, R18, -R4, 1 ;  /* 0x3ff000001204742b */ /* 0x000fd00000000804 */
[----:B------:R-:W-:Y:S02]  /*2420*/  DFMA R8, R4, R8, 0.5 ;  /* 0x3fe000000408742b */ /* 0x000fe40000000008 */
[----:B------:R-:W-:-:S08]  /*2430*/  DMUL R4, R10, R4 ;  /* 0x000000040a047228 */ /* 0x000fd00000000000 */
[----:B------:R-:W-:Y:S02]  /*2440*/  DFMA R4, R8, R4, R10 ;  /* 0x000000040804722b */ /* 0x000fe4000000000a */
[----:B------:R-:W-:-:S06]  /*2450*/  DADD R8, R30, R6 ;  /* 0x000000001e087229 */ /* 0x000fcc0000000006 */
[----:B------:R-:W-:Y:S02]  /*2460*/  DMUL R16, R18, R4 ;  /* 0x0000000412107228 */ /* 0x000fe40000000000 */
[----:B------:R-:W-:Y:S01]  /*2470*/  IADD3 R15, PT, PT, R5, -0x100000, RZ ;  /* 0xfff00000050f7810 */ /* 0x000fe20007ffe0ff */
[----:B------:R-:W-:-:S05]  /*2480*/  IMAD.MOV.U32 R14, RZ, RZ, R4 ;  /* 0x000000ffff0e7224 */ /* 0x000fca00078e0004 */
[----:B------:R-:W-:-:S08]  /*2490*/  DFMA R46, R16, -R16, R18 ;  /* 0x80000010102e722b */ /* 0x000fd00000000012 */
[----:B------:R-:W-:Y:S01]  /*24a0*/  DFMA R12, R46, R14, R16 ;  /* 0x0000000e2e0c722b */ /* 0x000fe20000000010 */
[----:B01----:R-:W-:Y:S10]  /*24b0*/  @!P0 BRA `(.L_x_32) ;  /* 0x0000000000188947 */ /* 0x003ff40003800000 */
[----:B------:R-:W-:Y:S01]  /*24c0*/  IMAD.MOV.U32 R14, RZ, RZ, R4 ;  /* 0x000000ffff0e7224 */ /* 0x000fe200078e0004 */
[----:B------:R-:W-:Y:S01]  /*24d0*/  MOV R13, R47 ;  /* 0x0000002f000d7202 */ /* 0x000fe20000000f00 */
[----:B------:R-:W-:Y:S01]  /*24e0*/  IMAD.MOV.U32 R11, RZ, RZ, R19 ;  /* 0x000000ffff0b7224 */ /* 0x000fe200078e0013 */
[----:B------:R-:W-:Y:S01]  /*24f0*/  MOV R0, 0x2520 ;  /* 0x0000252000007802 */ /* 0x000fe20000000f00 */
[----:B------:R-:W-:-:S07]  /*2500*/  IMAD.MOV.U32 R12, RZ, RZ, R46 ;  /* 0x000000ffff0c7224 */ /* 0x000fce00078e002e */
[----:B------:R-:W-:Y:S05]  /*2510*/  CALL.REL.NOINC `($__internal_1_$__cuda_sm20_dsqrt_rn_f64_mediumpath_v1) ;  /* 0x0000013c00247944 */ /* 0x000fea0003c00000 */
.L_x_32:
[----:B------:R-:W-:Y:S05]  /*2520*/  BSYNC.RECONVERGENT B3 ;  /* 0x0000000000037941 */ /* 0x000fea0003800200 */
.L_x_31:
[----:B------:R-:W-:Y:S01]  /*2530*/  DFMA R18, -R42, R42, R44 ;  /* 0x0000002a2a12722b */ /* 0x000fe2000000012c */
[----:B------:R-:W-:Y:S01]  /*2540*/  IMAD.MOV.U32 R6, RZ, RZ, 0x0 ;  /* 0x00000000ff067424 */ /* 0x000fe200078e00ff */
[----:B------:R-:W-:Y:S01]  /*2550*/  BSSY.RECONVERGENT B3, `(.L_x_33) ;  /* 0x0000017000037945 */ /* 0x000fe20003800200 */
[----:B------:R-:W-:-:S03]  /*2560*/  IMAD.MOV.U32 R7, RZ, RZ, 0x3fd80000 ;  /* 0x3fd80000ff077424 */ /* 0x000fc600078e00ff */
[----:B------:R-:W0:Y:S04]  /*2570*/  MUFU.RSQ64H R11, R19 ;  /* 0x00000013000b7308 */ /* 0x000e280000001c00 */
[----:B------:R-:W-:-:S05]  /*2580*/  VIADD R10, R19, 0xfcb00000 ;  /* 0xfcb00000130a7836 */ /* 0x000fca0000000000 */
[----:B------:R-:W-:Y:S01]  /*2590*/  ISETP.GE.U32.AND P0, PT, R10, 0x7ca00000, PT ;  /* 0x7ca000000a00780c */ /* 0x000fe20003f06070 */
[----:B0-----:R-:W-:-:S08]  /*25a0*/  DMUL R4, R10, R10 ;  /* 0x0000000a0a047228 */ /* 0x001fd00000000000 */
[----:B------:R-:W-:-:S08]  /*25b0*/  DFMA R4, R18, -R4, 1 ;  /* 0x3ff000001204742b */ /* 0x000fd00000000804 */
[----:B------:R-:W-:Y:S02]  /*25c0*/  DFMA R6, R4, R6, 0.5 ;  /* 0x3fe000000406742b */ /* 0x000fe40000000006 */
[----:B------:R-:W-:-:S08]  /*25d0*/  DMUL R4, R10, R4 ;  /* 0x000000040a047228 */ /* 0x000fd00000000000 */
[----:B------:R-:W-:Y:S02]  /*25e0*/  DFMA R6, R6, R4, R10 ;  /* 0x000000040606722b */ /* 0x000fe4000000000a */
[----:B------:R-:W-:-:S06]  /*25f0*/  DMUL R4, R22, R12 ;  /* 0x0000000c16047228 */ /* 0x000fcc0000000000 */
[----:B------:R-:W-:Y:S02]  /*2600*/  DMUL R16, R18, R6 ;  /* 0x0000000612107228 */ /* 0x000fe40000000000 */
[----:B------:R-:W-:Y:S01]  /*2610*/  VIADD R15, R7, 0xfff00000 ;  /* 0xfff00000070f7836 */ /* 0x000fe20000000000 */
[----:B------:R-:W-:-:S05]  /*2620*/  MOV R14, R6 ;  /* 0x00000006000e7202 */ /* 0x000fca0000000f00 */
[----:B------:R-:W-:-:S08]  /*2630*/  DFMA R42, R16, -R16, R18 ;  /* 0x80000010102a722b */ /* 0x000fd00000000012 */
[----:B------:R-:W-:Y:S01]  /*2640*/  DFMA R12, R42, R14, R16 ;  /* 0x0000000e2a0c722b */ /* 0x000fe20000000010 */
[----:B------:R-:W-:Y:S10]  /*2650*/  @!P0 BRA `(.L_x_34) ;  /* 0x0000000000188947 */ /* 0x000ff40003800000 */
[----:B------:R-:W-:Y:S01]  /*2660*/  IMAD.MOV.U32 R14, RZ, RZ, R6 ;  /* 0x000000ffff0e7224 */ /* 0x000fe200078e0006 */
[----:B------:R-:W-:Y:S01]  /*2670*/  MOV R0, 0x26c0 ;  /* 0x000026c000007802 */ /* 0x000fe20000000f00 */
[----:B------:R-:W-:Y:S02]  /*2680*/  IMAD.MOV.U32 R11, RZ, RZ, R19 ;  /* 0x000000ffff0b7224 */ /* 0x000fe400078e0013 */
[----:B------:R-:W-:Y:S02]  /*2690*/  IMAD.MOV.U32 R12, RZ, RZ, R42 ;  /* 0x000000ffff0c7224 */ /* 0x000fe400078e002a */
[----:B------:R-:W-:-:S07]  /*26a0*/  IMAD.MOV.U32 R13, RZ, RZ, R43 ;  /* 0x000000ffff0d7224 */ /* 0x000fce00078e002b */
[----:B------:R-:W-:Y:S05]  /*26b0*/  CALL.REL.NOINC `($__internal_1_$__cuda_sm20_dsqrt_rn_f64_mediumpath_v1) ;  /* 0x0000013800bc7944 */ /* 0x000fea0003c00000 */
.L_x_34:
[----:B------:R-:W-:Y:S05]  /*26c0*/  BSYNC.RECONVERGENT B3 ;  /* 0x0000000000037941 */ /* 0x000fea0003800200 */
.L_x_33:
[----:B------:R-:W-:Y:S01]  /*26d0*/  DMUL R12, R22, R12 ;  /* 0x0000000c160c7228 */ /* 0x000fe20000000000 */
[----:B------:R-:W-:Y:S10]  /*26e0*/  BRA `(.L_x_35) ;  /* 0x0000000400047947 */ /* 0x000ff40003800000 */
.L_x_30:
[----:B------:R-:W-:Y:S02]  /*26f0*/  DADD R48, -R10, -90 ;  /* 0xc05680000a307429 */ /* 0x000fe40000000100 */
[----:B------:R-:W-:Y:S02]  /*2700*/  DADD R10, R46, -180 ;  /* 0xc06680002e0a7429 */ /* 0x000fe40000000000 */
[C-C-:B------:R-:W-:Y:S02]  /*2710*/  DADD R8, R30.reuse, R6.reuse ;  /* 0x000000001e087229 */ /* 0x140fe40000000006 */
[----:B------:R-:W-:Y:S02]  /*2720*/  DADD R20, R30, -R6 ;  /* 0x000000001e147229 */ /* 0x000fe40000000806 */
[----:B------:R-:W-:Y:S02]  /*2730*/  DSETP.GTU.AND P0, PT, R4, R48, PT ;  /* 0x000000300400722a */ /* 0x000fe40003f0c000 */
[----:B------:R-:W-:-:S02]  /*2740*/  DFMA R44, R42, 0.5, R32 ;  /* 0x3fe000002a2c782b */ /* 0x000fc40000000020 */
[----:B------:R-:W-:Y:S02]  /*2750*/  DFMA R22, R42, -0.5, R32 ;  /* 0xbfe000002a16782b */ /* 0x000fe40000000020 */
[----:B------:R-:W-:-:S14]  /*2760*/  DSETP.LTU.OR P0, PT, R4, R10, P0 ;  /* 0x0000000a0400722a */ /* 0x000fdc0000709400 */
[----:B------:R-:W-:Y:S05]  /*2770*/  @P0 BRA `(.L_x_36) ;  /* 0x0000000400180947 */ /* 0x000fea0003800000 */
[----:B------:R-:W-:Y:S01]  /*2780*/  MOV R2, 0xffffffff ;  /* 0xffffffff00027802 */ /* 0x000fe20000000f00 */
[----:B------:R-:W-:Y:S02]  /*2790*/  IMAD.MOV.U32 R48, RZ, RZ, 0x0 ;  /* 0x00000000ff307424 */ /* 0x000fe400078e00ff */
[----:B------:R-:W-:-:S07]  /*27a0*/  IMAD.MOV.U32 R49, RZ, RZ, 0x3ff00000 ;  /* 0x3ff00000ff317424 */ /* 0x000fce00078e00ff */
.L_x_28:
[----:B------:R-:W-:Y:S01]  /*27b0*/  DMUL R42, R40, R40 ;  /* 0x00000028282a7228 */ /* 0x000fe20000000000 */
[----:B------:R-:W-:Y:S01]  /*27c0*/  IMAD.MOV.U32 R6, RZ, RZ, 0x0 ;  /* 0x00000000ff067424 */ /* 0x000fe200078e00ff */
[----:B------:R-:W-:Y:S01]  /*27d0*/  MOV R7, 0x3fd80000 ;  /* 0x3fd8000000077802 */ /* 0x000fe20000000f00 */
[----:B------:R-:W-:Y:S05]  /*27e0*/  BSSY.RECONVERGENT B3, `(.L_x_37) ;  /* 0x0000016000037945 */ /* 0x000fea0003800200 */
[----:B------:R-:W-:-:S06]  /*27f0*/  DFMA R18, -R44, R44, R42 ;  /* 0x0000002c2c12722b */ /* 0x000fcc000000012a */
[----:B------:R-:W0:Y:S04]  /*2800*/  MUFU.RSQ64H R11, R19 ;  /* 0x00000013000b7308 */ /* 0x000e280000001c00 */
[----:B------:R-:W-:-:S05]  /*2810*/  VIADD R10, R19, 0xfcb00000 ;  /* 0xfcb00000130a7836 */ /* 0x000fca0000000000 */
[----:B------:R-:W-:Y:S01]  /*2820*/  ISETP.GE.U32.AND P0, PT, R10, 0x7ca00000, PT ;  /* 0x7ca000000a00780c */ /* 0x000fe20003f06070 */
[----:B0-----:R-:W-:-:S08]  /*2830*/  DMUL R4, R10, R10 ;  /* 0x0000000a0a047228 */ /* 0x001fd00000000000 */
[----:B------:R-:W-:-:S08]  /*2840*/  DFMA R4, R18, -R4, 1 ;  /* 0x3ff000001204742b */ /* 0x000fd00000000804 */
[----:B------:R-:W-:Y:S02]  /*2850*/  DFMA R6, R4, R6, 0.5 ;  /* 0x3fe000000406742b */ /* 0x000fe40000000006 */
[----:B------:R-:W-:-:S08]  /*2860*/  DMUL R4, R10, R4 ;  /* 0x000000040a047228 */ /* 0x000fd00000000000 */
[----:B------:R-:W-:-:S08]  /*2870*/  DFMA R4, R6, R4, R10 ;  /* 0x000000040604722b */ /* 0x000fd0000000000a */
[----:B------:R-:W-:Y:S02]  /*2880*/  DMUL R16, R18, R4 ;  /* 0x0000000412107228 */ /* 0x000fe40000000000 */
[----:B------:R-:W-:Y:S02]  /*2890*/  VIADD R15, R5, 0xfff00000 ;  /* 0xfff00000050f7836 */ /* 0x000fe40000000000 */
[----:B------:R-:W-:-:S04]  /*28a0*/  IMAD.MOV.U32 R14, RZ, RZ, R4 ;  /* 0x000000ffff0e7224 */ /* 0x000fc800078e0004 */
[----:B------:R-:W-:-:S08]  /*28b0*/  DFMA R6, R16, -R16, R18 ;  /* 0x800000101006722b */ /* 0x000fd00000000012 */
[----:B------:R-:W-:Y:S01]  /*28c0*/  DFMA R12, R6, R14, R16 ;  /* 0x0000000e060c722b */ /* 0x000fe20000000010 */
[----:B------:R-:W-:Y:S10]  /*28d0*/  @!P0 BRA `(.L_x_38) ;  /* 0x0000000000188947 */ /* 0x000ff40003800000 */
[----:B------:R-:W-:Y:S01]  /*28e0*/  IMAD.MOV.U32 R14, RZ, RZ, R4 ;  /* 0x000000ffff0e7224 */ /* 0x000fe200078e0004 */
[----:B------:R-:W-:Y:S01]  /*28f0*/  MOV R12, R6 ;  /* 0x00000006000c7202 */ /* 0x000fe20000000f00 */
[----:B------:R-:W-:Y:S01]  /*2900*/  IMAD.MOV.U32 R11, RZ, RZ, R19 ;  /* 0x000000ffff0b7224 */ /* 0x000fe200078e0013 */
[----:B------:R-:W-:Y:S01]  /*2910*/  MOV R0, 0x2940 ;  /* 0x0000294000007802 */ /* 0x000fe20000000f00 */
[----:B------:R-:W-:-:S07]  /*2920*/  IMAD.MOV.U32 R13, RZ, RZ, R7 ;  /* 0x000000ffff0d7224 */ /* 0x000fce00078e0007 */
[----:B------:R-:W-:Y:S05]  /*2930*/  CALL.REL.NOINC `($__internal_1_$__cuda_sm20_dsqrt_rn_f64_mediumpath_v1) ;  /* 0x00000138001c7944 */ /* 0x000fea0003c00000 */
.L_x_38:
[----:B------:R-:W-:Y:S05]  /*2940*/  BSYNC.RECONVERGENT B3 ;  /* 0x0000000000037941 */ /* 0x000fea0003800200 */
.L_x_37:
        /* <DEDUP_REMOVED lines=14> */
[----:B------:R-:W-:Y:S01]  /*2a30*/  IADD3 R15, PT, PT, R7, -0x100000, RZ ;  /* 0xfff00000070f7810 */ /* 0x000fe20007ffe0ff */
[----:B------:R-:W-:-:S05]  /*2a40*/  IMAD.MOV.U32 R14, RZ, RZ, R6 ;  /* 0x000000ffff0e7224 */ /* 0x000fca00078e0006 */
        /* <DEDUP_REMOVED lines=9> */
.L_x_40:
[----:B------:R-:W-:Y:S05]  /*2ae0*/  BSYNC.RECONVERGENT B3 ;  /* 0x0000000000037941 */ /* 0x000fea0003800200 */
.L_x_39:
[----:B------:R-:W-:-:S11]  /*2af0*/  DMUL R12, R12, R48 ;  /* 0x000000300c0c7228 */ /* 0x000fd60000000000 */
.L_x_35:
[----:B------:R-:W-:Y:S01]  /*2b00*/  DSETP.MIN.AND P0, P1, R4, R8, PT ;  /* 0x000000080400722a */ /* 0x000fe20003900000 */
[----:B------:R0:W1:Y:S01]  /*2b10*/  I2F.F64 R6, R2 ;  /* 0x0000000200067312 */ /* 0x0000620000201c00 */
[----:B------:R-:W-:Y:S01]  /*2b20*/  DSETP.MAX.AND P2, P3, R12, R20, PT ;  /* 0x000000140c00722a */ /* 0x000fe20003b4f000 */
[----:B------:R-:W-:Y:S02]  /*2b30*/  IMAD.MOV.U32 R0, RZ, RZ, R4 ;  /* 0x000000ffff007224 */ /* 0x000fe400078e0004 */
[----:B------:R-:W-:Y:S02]  /*2b40*/  IMAD.MOV.U32 R10, RZ, RZ, R12 ;  /* 0x000000ffff0a7224 */ /* 0x000fe400078e000c */
[----:B------:R-:W-:Y:S01]  /*2b50*/  IMAD.MOV.U32 R4, RZ, RZ, R9 ;  /* 0x000000ffff047224 */ /* 0x000fe200078e0009 */
[----:B------:R-:W-:Y:S01]  /*2b60*/  SEL R8, R0, R8, P0 ;  /* 0x0000000800087207 */ /* 0x000fe20000000000 */
[----:B------:R-:W-:Y:S01]  /*2b70*/  IMAD.MOV.U32 R12, RZ, RZ, R21 ;  /* 0x000000ffff0c7224 */ /* 0x000fe200078e0015 */
[----:B------:R-:W-:-:S02]  /*2b80*/  SEL R20, R10, R20, P2 ;  /* 0x000000140a147207 */ /* 0x000fc40001000000 */
[----:B------:R-:W-:Y:S02]  /*2b90*/  FSEL R9, R5, R4, P0 ;  /* 0x0000000405097208 */ /* 0x000fe40000000000 */
[----:B------:R-:W-:Y:S02]  /*2ba0*/  FSEL R21, R13, R12, P2 ;  /* 0x0000000c0d157208 */ /* 0x000fe40001000000 */
[----:B------:R-:W-:Y:S02]  /*2bb0*/  @P1 LOP3.LUT R9, R4, 0x80000, RZ, 0xfc, !PT ;  /* 0x0008000004091812 */ /* 0x000fe400078efcff */
[----:B------:R-:W-:Y:S01]  /*2bc0*/  @P3 LOP3.LUT R21, R12, 0x80000, RZ, 0xfc, !PT ;  /* 0x000800000c153812 */ /* 0x000fe200078efcff */
[----:B01----:R-:W-:Y:S06]  /*2bd0*/  BRA `(.L_x_41) ;  /* 0x0000000000647947 */ /* 0x003fec0003800000 */
.L_x_36:
[C-C-:B------:R-:W-:Y:S01]  /*2be0*/  DSETP.GEU.AND P0, PT, R4.reuse, R46.reuse, PT ;  /* 0x0000002e0400722a */ /* 0x140fe20003f0e000 */
[----:B------:R-:W-:Y:S01]  /*2bf0*/  MOV R6, 0x0 ;  /* 0x0000000000067802 */ /* 0x000fe20000000f00 */
[----:B------:R-:W-:Y:S01]  /*2c00*/  DSETP.GT.AND P1, PT, R4, -R46, PT ;  /* 0x8000002e0400722a */ /* 0x000fe20003f24000 */
[----:B------:R-:W-:-:S13]  /*2c10*/  IMAD.MOV.U32 R7, RZ, RZ, 0x3ff00000 ;  /* 0x3ff00000ff077424 */ /* 0x000fda00078e00ff */
[----:B------:R-:W-:Y:S05]  /*2c20*/  @!P0 BRA P1, `(.L_x_41) ;  /* 0x0000000000508947 */ /* 0x000fea0000800000 */
[----:B------:R-:W-:Y:S01]  /*2c30*/  DSETP.GT.AND P0, PT, R4, R16, PT ;  /* 0x000000100400722a */ /* 0x000fe20003f04000 */
[----:B------:R-:W-:Y:S02]  /*2c40*/  IMAD.MOV.U32 R6, RZ, RZ, 0x0 ;  /* 0x00000000ff067424 */ /* 0x000fe400078e00ff */
[----:B------:R-:W-:-:S03]  /*2c50*/  IMAD.MOV.U32 R7, RZ, RZ, -0x40100000 ;  /* 0xbff00000ff077424 */ /* 0x000fc600078e00ff */
[----:B------:R-:W-:-:S14]  /*2c60*/  DSETP.LT.OR P0, PT, R4, R10, P0 ;  /* 0x0000000a0400722a */ /* 0x000fdc0000701400 */
[----:B------:R-:W-:Y:S05]  /*2c70*/  @P0 BRA `(.L_x_41) ;  /* 0x00000000003c0947 */ /* 0x000fea0003800000 */
[C---:B------:R-:W-:Y:S01]  /*2c80*/  DSETP.GEU.AND P0, PT, R4.reuse, R14, PT ;  /* 0x0000000e0400722a */ /* 0x040fe20003f0e000 */
[----:B------:R-:W-:Y:S01]  /*2c90*/  IMAD.MOV.U32 R42, RZ, RZ, 0x0 ;  /* 0x00000000ff2a7424 */ /* 0x000fe200078e00ff */
[----:B------:R-:W-:Y:S01]  /*2ca0*/  DSETP.GT.AND P1, PT, R4, R12, PT ;  /* 0x0000000c0400722a */ /* 0x000fe20003f24000 */
[----:B------:R-:W-:-:S13]  /*2cb0*/  MOV R43, 0xbff00000 ;  /* 0xbff00000002b7802 */ /* 0x000fda0000000f00 */
[----:B------:R-:W-:Y:S05]  /*2cc0*/  @!P0 BREAK.RELIABLE P1, B2 ;  /* 0x0000000000028942 */ /* 0x000fea0000800100 */
[----:B------:R-:W-:Y:S05]  /*2cd0*/  @!P0 BRA P1, `(.L_x_42) ;  /* 0x0000000400008947 */ /* 0x000fea0000800000 */
[C---:B------:R-:W-:Y:S01]  /*2ce0*/  DSETP.GEU.AND P0, PT, R4.reuse, R18, PT ;  /* 0x000000120400722a */ /* 0x040fe20003f0e000 */
[----:B------:R-:W-:Y:S01]  /*2cf0*/  IMAD.MOV.U32 R42, RZ, RZ, 0x0 ;  /* 0x00000000ff2a7424 */ /* 0x000fe200078e00ff */
[----:B------:R-:W-:Y:S01]  /*2d00*/  DSETP.GT.AND P1, PT, R4, R48, PT ;  /* 0x000000300400722a */ /* 0x000fe20003f24000 */
[----:B------:R-:W-:Y:S01]  /*2d10*/  IMAD.MOV.U32 R43, RZ, RZ, 0x3ff00000 ;  /* 0x3ff00000ff2b7424 */ /* 0x000fe200078e00ff */
[----:B------:R-:W-:Y:S02]  /*2d20*/  CS2R R20, SRZ ;  /* 0x0000000000147805 */ /* 0x000fe4000001ff00 */
[----:B------:R-:W-:Y:S02]  /*2d30*/  CS2R R8, SRZ ;  /* 0x0000000000087805 */ /* 0x000fe4000001ff00 */
[----:B------:R-:W-:-:S08]  /*2d40*/  CS2R R6, SRZ ;  /* 0x0000000000067805 */ /* 0x000fd0000001ff00 */
[----:B------:R-:W-:Y:S05]  /*2d50*/  @!P0 BREAK.RELIABLE P1, B2 ;  /* 0x0000000000028942 */ /* 0x000fea0000800100 */
[----:B------:R-:W-:Y:S05]  /*2d60*/  @!P0 BRA P1, `(.L_x_42) ;  /* 0x0000000000dc8947 */ /* 0x000fea0000800000 */
.L_x_41:
[----:B------:R-:W-:Y:S05]  /*2d70*/  BSYNC.RELIABLE B2 ;  /* 0x0000000000027941 */ /* 0x000fea0003800100 */
.L_x_27:
        /* <DEDUP_REMOVED lines=25> */
.L_x_44:
[----:B------:R-:W-:Y:S05]  /*2f10*/  BSYNC.RECONVERGENT B3 ;  /* 0x0000000000037941 */ /* 0x000fea0003800200 */
.L_x_43:
[----:B------:R-:W-:Y:S01]  /*2f20*/  DFMA R18, -R8, R8, R42 ;  /* 0x000000080812722b */ /* 0x000fe2000000012a */
[----:B------:R-:W-:Y:S01]  /*2f30*/  IMAD.MOV.U32 R14, RZ, RZ, 0x0 ;  /* 0x00000000ff0e7424 */ /* 0x000fe200078e00ff */
[----:B------:R-:W-:Y:S01]  /*2f40*/  DMUL R22, R12, R6 ;  /* 0x000000060c167228 */ /* 0x000fe20000000000 */
[----:B------:R-:W-:Y:S01]  /*2f50*/  IMAD.MOV.U32 R15, RZ, RZ, 0x3fd80000 ;  /* 0x3fd80000ff0f7424 */ /* 0x000fe200078e00ff */
[----:B------:R-:W-:Y:S02]  /*2f60*/  BSSY.RECONVERGENT B3, `(.L_x_45) ;  /* 0x0000015000037945 */ /* 0x000fe40003800200 */
        /* <DEDUP_REMOVED lines=20> */
.L_x_46:
[----:B------:R-:W-:Y:S05]  /*30b0*/  BSYNC.RECONVERGENT B3 ;  /* 0x0000000000037941 */ /* 0x000fea0003800200 */
.L_x_45:
[----:B------:R-:W-:Y:S01]  /*30c0*/  DMUL R44, R12, R6 ;  /* 0x000000060c2c7228 */ /* 0x000fe20000000000 */
[----:B------:R-:W-:Y:S10]  /*30d0*/  BRA `(.L_x_47) ;  /* 0x0000000000d47947 */ /* 0x000ff40003800000 */
.L_x_42:
[----:B------:R-:W-:Y:S01]  /*30e0*/  DMUL R8, R40, R40 ;  /* 0x0000002828087228 */ /* 0x000fe20000000000 */
[----:B------:R-:W-:Y:S01]  /*30f0*/  IMAD.MOV.U32 R6, RZ, RZ, 0x0 ;  /* 0x00000000ff067424 */ /* 0x000fe200078e00ff */
[----:B------:R-:W-:Y:S01]  /*3100*/  BSSY.RECONVERGENT B3, `(.L_x_48) ;  /* 0x0000017000037945 */ /* 0x000fe20003800200 */
[----:B------:R-:W-:-:S05]  /*3110*/  IMAD.MOV.U32 R7, RZ, RZ, 0x3fd80000 ;  /* 0x3fd80000ff077424 */ /* 0x000fca00078e00ff */
        /* <DEDUP_REMOVED lines=21> */
.L_x_49:
[----:B------:R-:W-:Y:S05]  /*3270*/  BSYNC.RECONVERGENT B3 ;  /* 0x0000000000037941 */ /* 0x000fea0003800200 */
.L_x_48:
[----:B------:R-:W-:Y:S01]  /*3280*/  DFMA R18, -R44, R44, R8 ;  /* 0x0000002c2c12722b */ /* 0x000fe20000000108 */
[----:B------:R-:W-:Y:S01]  /*3290*/  IMAD.MOV.U32 R6, RZ, RZ, 0x0 ;  /* 0x00000000ff067424 */ /* 0x000fe200078e00ff */
[----:B------:R-:W-:Y:S01]  /*32a0*/  DMUL R20, R12, R42 ;  /* 0x0000002a0c147228 */ /* 0x000fe20000000000 */
[----:B------:R-:W-:Y:S01]  /*32b0*/  IMAD.MOV.U32 R7, RZ, RZ, 0x3fd80000 ;  /* 0x3fd80000ff077424 */ /* 0x000fe200078e00ff */
[----:B------:R-:W-:Y:S02]  /*32c0*/  BSSY.RECONVERGENT B3, `(.L_x_50) ;  /* 0x0000015000037945 */ /* 0x000fe40003800200 */
[----:B------:R-:W0:Y:S04]  /*32d0*/  MUFU.RSQ64H R11, R19 ;  /* 0x00000013000b7308 */ /* 0x000e280000001c00 */
[----:B------:R-:W-:-:S04]  /*32e0*/  IADD3 R10, PT, PT, R19, -0x3500000, RZ ;  /* 0xfcb00000130a7810 */ /* 0x000fc80007ffe0ff */
[----:B------:R-:W-:Y:S02]  /*32f0*/  ISETP.GE.U32.AND P0, PT, R10, 0x7ca00000, PT ;  /* 0x7ca000000a00780c */ /* 0x000fe40003f06070 */
        /* <DEDUP_REMOVED lines=11> */
[----:B------:R-:W-:Y:S01]  /*33b0*/  MOV R14, R4 ;  /* 0x00000004000e7202 */ /* 0x000fe20000000f00 */
[----:B------:R-:W-:Y:S01]  /*33c0*/  IMAD.MOV.U32 R11, RZ, RZ, R19 ;  /* 0x000000ffff0b7224 */ /* 0x000fe200078e0013 */
[----:B------:R-:W-:Y:S01]  /*33d0*/  MOV R0, 0x3410 ;  /* 0x0000341000007802 */ /* 0x000fe20000000f00 */
[----:B------:R-:W-:Y:S02]  /*33e0*/  IMAD.MOV.U32 R12, RZ, RZ, R6 ;  /* 0x000000ffff0c7224 */ /* 0x000fe400078e0006 */
[----:B------:R-:W-:-:S07]  /*33f0*/  IMAD.MOV.U32 R13, RZ, RZ, R7 ;  /* 0x000000ffff0d7224 */ /* 0x000fce00078e0007 */
[----:B------:R-:W-:Y:S05]  /*3400*/  CALL.REL.NOINC `($__internal_1_$__cuda_sm20_dsqrt_rn_f64_mediumpath_v1) ;  /* 0x0000012c00687944 */ /* 0x000fea0003c00000 */
.L_x_51:
[----:B------:R-:W-:Y:S05]  /*3410*/  BSYNC.RECONVERGENT B3 ;  /* 0x0000000000037941 */ /* 0x000fea0003800200 */
.L_x_50:
[----:B------:R-:W-:-:S11]  /*3420*/  DMUL R8, R12, R42 ;  /* 0x0000002a0c087228 */ /* 0x000fd60000000000 */
.L_x_47:
[----:B------:R-:W-:Y:S05]  /*3430*/  BSYNC.RECONVERGENT B1 ;  /* 0x0000000000017941 */ /* 0x000fea0003800200 */
.L_x_26:
[----:B------:R-:W-:Y:S01]  /*3440*/  DADD R6, R32, -R22 ;  /* 0x0000000020067229 */ /* 0x000fe20000000816 */
[----:B------:R-:W-:Y:S01]  /*3450*/  MOV R12, 0x0 ;  /* 0x00000000000c7802 */ /* 0x000fe20000000f00 */
[----:B------:R-:W-:Y:S01]  /*3460*/  DADD R4, R30, -R20 ;  /* 0x000000001e047229 */ /* 0x000fe20000000814 */
[----:B------:R-:W-:Y:S01]  /*3470*/  IMAD.MOV.U32 R13, RZ, RZ, 0x3fd80000 ;  /* 0x3fd80000ff0d7424 */ /* 0x000fe200078e00ff */
[----:B------:R-:W-:Y:S04]  /*3480*/  BSSY.RECONVERGENT B1, `(.L_x_52) ;  /* 0x000001b000017945 */ /* 0x000fe80003800200 */
[----:B------:R-:W-:Y:S02]  /*3490*/  DADD R6, R6, -R22 ;  /* 0x0000000006067229 */ /* 0x000fe40000000816 */
[----:B------:R-:W-:-:S06]  /*34a0*/  DADD R4, -R4, R20 ;  /* 0x0000000004047229 */ /* 0x000fcc0000000114 */
[----:B------:R-:W-:Y:S02]  /*34b0*/  DADD R20, -R32, R6 ;  /* 0x0000000020147229 */ /* 0x000fe40000000106 */
[----:B------:R-:W-:-:S06]  /*34c0*/  DADD R4, R30, R4 ;  /* 0x000000001e047229 */ /* 0x000fcc0000000004 */
[----:B------:R-:W-:-:S08]  /*34d0*/  DMUL R6, R20, R20 ;  /* 0x0000001414067228 */ /* 0x000fd00000000000 */
[----:B------:R-:W-:-:S06]  /*34e0*/  DFMA R18, R4, R4, R6 ;  /* 0x000000040412722b */ /* 0x000fcc0000000006 */
        /* <DEDUP_REMOVED lines=20> */
.L_x_53:
[----:B------:R-:W-:Y:S05]  /*3630*/  BSYNC.RECONVERGENT B1 ;  /* 0x0000000000017941 */ /* 0x000fea0003800200 */
.L_x_52:
[----:B------:R-:W0:Y:S01]  /*3640*/  MUFU.RCP64H R7, R13 ;  /* 0x0000000d00077308 */ /* 0x000e220000001800 */
[----:B------:R-:W-:Y:S01]  /*3650*/  IMAD.MOV.U32 R6, RZ, RZ, 0x1 ;  /* 0x00000001ff067424 */ /* 0x000fe200078e00ff */
[----:B------:R-:W-:Y:S01]  /*3660*/  FSETP.GEU.AND P1, PT, |R21|, 6.5827683646048100446e-37, PT ;  /* 0x036000001500780b */ /* 0x000fe20003f2e200 */
[----:B------:R-:W-:Y:S04]  /*3670*/  BSSY.RECONVERGENT B1, `(.L_x_54) ;  /* 0x0000010000017945 */ /* 0x000fe80003800200 */
[----:B0-----:R-:W-:-:S08]  /*3680*/  DFMA R10, R6, -R12, 1 ;  /* 0x3ff00000060a742b */ /* 0x001fd0000000080c */
[----:B------:R-:W-:-:S08]  /*3690*/  DFMA R10, R10, R10, R10 ;  /* 0x0000000a0a0a722b */ /* 0x000fd0000000000a */
[----:B------:R-:W-:-:S08]  /*36a0*/  DFMA R10, R6, R10, R6 ;  /* 0x0000000a060a722b */ /* 0x000fd00000000006 */
[----:B------:R-:W-:-:S08]  /*36b0*/  DFMA R6, R10, -R12, 1 ;  /* 0x3ff000000a06742b */ /* 0x000fd0000000080c */
[----:B------:R-:W-:-:S08]  /*36c0*/  DFMA R6, R10, R6, R10 ;  /* 0x000000060a06722b */ /* 0x000fd0000000000a */
[----:B------:R-:W-:-:S08]  /*36d0*/  DMUL R14, R20, R6 ;  /* 0x00000006140e7228 */ /* 0x000fd00000000000 */
[----:B------:R-:W-:-:S08]  /*36e0*/  DFMA R10, R14, -R12, R20 ;  /* 0x8000000c0e0a722b */ /* 0x000fd00000000014 */
[----:B------:R-:W-:-:S10]  /*36f0*/  DFMA R14, R6, R10, R14 ;  /* 0x0000000a060e722b */ /* 0x000fd4000000000e */
[----:B------:R-:W-:-:S05]  /*3700*/  FFMA R0, RZ, R13, R15 ;  /* 0x0000000dff007223 */ /* 0x000fca000000000f */
[----:B------:R-:W-:-:S13]  /*3710*/  FSETP.GT.AND P0, PT, |R0|, 1.469367938527859385e-39, PT ;  /* 0x001000000000780b */ /* 0x000fda0003f04200 */
[----:B------:R-:W-:Y:S05]  /*3720*/  @P0 BRA P1, `(.L_x_55) ;  /* 0x0000000000100947 */ /* 0x000fea0000800000 */
[----:B------:R-:W-:Y:S01]  /*3730*/  IMAD.MOV.U32 R18, RZ, RZ, R12 ;  /* 0x000000ffff127224 */ /* 0x000fe200078e000c */
[----:B------:R-:W-:Y:S02]  /*3740*/  MOV R19, R13 ;  /* 0x0000000d00137202 */ /* 0x000fe40000000f00 */
[----:B------:R-:W-:-:S07]  /*3750*/  MOV R0, 0x3770 ;  /* 0x0000377000007802 */ /* 0x000fce0000000f00 */
[----:B------:R-:W-:Y:S05]  /*3760*/  CALL.REL.NOINC `($__internal_0_$__cuda_sm20_div_rn_f64_full) ;  /* 0x0000012400107944 */ /* 0x000fea0003c00000 */
.L_x_55:
[----:B------:R-:W-:Y:S05]  /*3770*/  BSYNC.RECONVERGENT B1 ;  /* 0x0000000000017941 */ /* 0x000fea0003800200 */
.L_x_54:
[----:B------:R-:W-:Y:S01]  /*3780*/  DADD R6, -RZ, |R14| ;  /* 0x00000000ff067229 */ /* 0x000fe2000000050e */
[----:B------:R-:W-:Y:S09]  /*3790*/  BSSY.RECONVERGENT B0, `(.L_x_56) ;  /* 0x0000080000007945 */ /* 0x000ff20003800200 */
        /* <DEDUP_REMOVED lines=49> */
[----:B------:R-:W-:-:S08]  /*3ab0*/  DFMA R10, R10, |R14|, |R14| ;  /* 0x4000000e0a0a722b */ /* 0x000fd0000000040e */
[C---:B------:R-:W-:Y:S02]  /*3ac0*/  @!P0 DADD R6, R10.reuse, R6 ;  /* 0x000000000a068229 */ /* 0x040fe40000000006 */
[----:B------:R-:W-:-:S06]  /*3ad0*/  @P0 DADD R12, R10, -R12 ;  /* 0x000000000a0c0229 */ /* 0x000fcc000000080c */
[----:B------:R-:W-:Y:S02]  /*3ae0*/  @!P0 DADD R10, R6, UR4 ;  /* 0x00000004060a8e29 */ /* 0x000fe40008000000 */
[----:B------:R-:W-:Y:S01]  /*3af0*/  @P0 DADD R10, -R12, UR4 ;  /* 0x000000040c0a0e29 */ /* 0x000fe20008000100 */
[----:B------:R-:W-:Y:S10]  /*3b00*/  BRA `(.L_x_58) ;  /* 0x0000000400207947 */ /* 0x000ff40003800000 */
.L_x_57:
        /* <DEDUP_REMOVED lines=72> */
.L_x_58:
[----:B------:R-:W-:Y:S05]  /*3f90*/  BSYNC.RECONVERGENT B0 ;  /* 0x0000000000007941 */ /* 0x000fea0003800200 */
.L_x_56:
[----:B------:R-:W-:Y:S01]  /*3fa0*/  DADD R12, R32, -R44 ;  /* 0x00000000200c7229 */ /* 0x000fe2000000082c */
[----:B------:R-:W-:Y:S01]  /*3fb0*/  IMAD.MOV.U32 R14, RZ, RZ, 0x0 ;  /* 0x00000000ff0e7424 */ /* 0x000fe200078e00ff */
[----:B------:R-:W-:Y:S01]  /*3fc0*/  DADD R6, R30, -R8 ;  /* 0x000000001e067229 */ /* 0x000fe20000000808 */
[----:B------:R-:W-:Y:S01]  /*3fd0*/  IMAD.MOV.U32 R15, RZ, RZ, 0x3fd80000 ;  /* 0x3fd80000ff0f7424 */ /* 0x000fe200078e00ff */
[----:B------:R-:W-:Y:S01]  /*3fe0*/  UMOV UR4, 0x1a63c1f5 ;  /* 0x1a63c1f500047882 */ /* 0x000fe20000000000 */
[----:B------:R-:W-:Y:S01]  /*3ff0*/  UMOV UR5, 0x404ca5dc ;  /* 0x404ca5dc00057882 */ /* 0x000fe20000000000 */
[----:B------:R-:W-:Y:S01]  /*4000*/  DSETP.GT.AND P0, PT, R4, RZ, PT ;  /* 0x000000ff0400722a */ /* 0x000fe20003f04000 */
[----:B------:R-:W-:Y:S01]  /*4010*/  BSSY.RECONVERGENT B1, `(.L_x_59) ;  /* 0x0000022000017945 */ /* 0x000fe20003800200 */
[----:B------:R-:W-:Y:S02]  /*4020*/  DADD R12, R12, -R44 ;  /* 0x000000000c0c7229 */ /* 0x000fe4000000082c */
[----:B------:R-:W-:-:S02]  /*4030*/  DADD R6, -R6, R8 ;  /* 0x0000000006067229 */ /* 0x000fc40000000108 */
[----:B------:R-:W-:-:S04]  /*4040*/  DMUL R10, R10, UR4 ;  /* 0x000000040a0a7c28 */ /* 0x000fc80008000000 */
[----:B------:R-:W-:Y:S02]  /*4050*/  DADD R20, -R32, R12 ;  /* 0x0000000020147229 */ /* 0x000fe4000000010c */
[----:B------:R-:W-:Y:S02]  /*4060*/  DADD R6, R30, R6 ;  /* 0x000000001e067229 */ /* 0x000fe40000000006 */
[----:B------:R-:W-:-:S04]  /*4070*/  DADD R16, -RZ, -R10 ;  /* 0x00000000ff107229 */ /* 0x000fc8000000090a */
[----:B------:R-:W-:-:S06]  /*4080*/  DMUL R8, R20, R20 ;  /* 0x0000001414087228 */ /* 0x000fcc0000000000 */
[----:B------:R-:W-:Y:S02]  /*4090*/  FSEL R4, R16, R10, P0 ;  /* 0x0000000a10047208 */ /* 0x000fe40000000000 */
[----:B------:R-:W-:Y:S01]  /*40a0*/  DFMA R18, R6, R6, R8 ;  /* 0x000000060612722b */ /* 0x000fe20000000008 */
[----:B------:R-:W-:-:S05]  /*40b0*/  FSEL R5, R17, R11, P0 ;  /* 0x0000000b11057208 */ /* 0x000fca0000000000 */
        /* <DEDUP_REMOVED lines=16> */
[----:B------:R-:W-:Y:S01]  /*41c0*/  MOV R17, R43 ;  /* 0x0000002b00117202 */ /* 0x000fe20000000f00 */
[----:B------:R-:W-:Y:S01]  /*41d0*/  IMAD.MOV.U32 R12, RZ, RZ, R44 ;  /* 0x000000ffff0c7224 */ /* 0x000fe200078e002c */
[----:B------:R-:W-:Y:S01]  /*41e0*/  MOV R0, 0x4230 ;  /* 0x0000423000007802 */ /* 0x000fe20000000f00 */
[----:B------:R-:W-:Y:S02]  /*41f0*/  IMAD.MOV.U32 R13, RZ, RZ, R45 ;  /* 0x000000ffff0d7224 */ /* 0x000fe400078e002d */
[----:B------:R-:W-:Y:S02]  /*4200*/  IMAD.MOV.U32 R16, RZ, RZ, R42 ;  /* 0x000000ffff107224 */ /* 0x000fe400078e002a */
[----:B------:R-:W-:-:S07]  /*4210*/  IMAD.MOV.U32 R10, RZ, RZ, R8 ;  /* 0x000000ffff0a7224 */ /* 0x000fce00078e0008 */
[----:B------:R-:W-:Y:S05]  /*4220*/  CALL.REL.NOINC `($__internal_1_$__cuda_sm20_dsqrt_rn_f64_mediumpath_v1) ;  /* 0x0000011c00e07944 */ /* 0x000fea0003c00000 */
.L_x_60:
[----:B------:R-:W-:Y:S05]  /*4230*/  BSYNC.RECONVERGENT B1 ;  /* 0x0000000000017941 */ /* 0x000fea0003800200 */
.L_x_59:
        /* <DEDUP_REMOVED lines=16> */
[----:B------:R-:W-:Y:S01]  /*4340*/  MOV R0, 0x4370 ;  /* 0x0000437000007802 */ /* 0x000fe20000000f00 */
[----:B------:R-:W-:-:S07]  /*4350*/  IMAD.MOV.U32 R19, RZ, RZ, R13 ;  /* 0x000000ffff137224 */ /* 0x000fce00078e000d */
[----:B------:R-:W-:Y:S05]  /*4360*/  CALL.REL.NOINC `($__internal_0_$__cuda_sm20_div_rn_f64_full) ;  /* 0x0000011800107944 */ /* 0x000fea0003c00000 */
.L_x_62:
[----:B------:R-:W-:Y:S05]  /*4370*/  BSYNC.RECONVERGENT B1 ;  /* 0x0000000000017941 */ /* 0x000fea0003800200 */
.L_x_61:
[----:B------:R-:W-:Y:S01]  /*4380*/  DADD R8, -RZ, |R14| ;  /* 0x00000000ff087229 */ /* 0x000fe2000000050e */
[----:B------:R-:W-:Y:S09]  /*4390*/  BSSY.RECONVERGENT B0, `(.L_x_63) ;  /* 0x0000080000007945 */ /* 0x000ff20003800200 */
        /* <DEDUP_REMOVED lines=13> */
[----:B------:R-:W-:Y:S01]  /*4470*/  UMOV UR5, 0x3f924eaf ;  /* 0x3f924eaf00057882 */ /* 0x000fe20000000000 */
[----:B------:R-:W-:Y:S01]  /*4480*/  @P0 IMAD.MOV.U32 R12, RZ, RZ, 0x33145c07 ;  /* 0x33145c07ff0c0424 */ /* 0x000fe200078e00ff */
[----:B------:R-:W-:-:S04]  /*4490*/  @P0 MOV R13, 0x3c91a626 ;  /* 0x3c91a626000d0802 */ /* 0x000fc80000000f00 */
        /* <DEDUP_REMOVED lines=39> */
.L_x_64:
        /* <DEDUP_REMOVED lines=72> */
.L_x_65:
[----:B------:R-:W-:Y:S05]  /*4b90*/  BSYNC.RECONVERGENT B0 ;  /* 0x0000000000007941 */ /* 0x000fea0003800200 */
.L_x_63:
[----:B------:R-:W-:Y:S01]  /*4ba0*/  UMOV UR4, 0xa2529d3a ;  /* 0xa2529d3a00047882 */ /* 0x000fe20000000000 */
[----:B------:R-:W-:Y:S01]  /*4bb0*/  UMOV UR5, 0x3f91df46 ;  /* 0x3f91df4600057882 */ /* 0x000fe20000000000 */
[----:B------:R-:W-:Y:S01]  /*4bc0*/  DSETP.GT.AND P0, PT, R6, RZ, PT ;  /* 0x000000ff0600722a */ /* 0x000fe20003f04000 */
[--C-:B------:R-:W-:Y:S01]  /*4bd0*/  IMAD.MOV.U32 R0, RZ, RZ, R5.reuse ;  /* 0x000000ffff007224 */ /* 0x100fe200078e0005 */
[----:B------:R-:W-:Y:S01]  /*4be0*/  DMUL R42, R34, -UR4 ;  /* 0x80000004222a7c28 */ /* 0x000fe20008000000 */
[----:B------:R-:W-:Y:S01]  /*4bf0*/  UMOV UR4, 0x6dc9c883 ;  /* 0x6dc9c88300047882 */ /* 0x000fe20000000000 */
[----:B------:R-:W-:Y:S01]  /*4c00*/  UMOV UR5, 0x3fe45f30 ;  /* 0x3fe45f3000057882 */ /* 0x000fe20000000000 */
[----:B------:R-:W-:Y:S01]  /*4c10*/  IMAD.MOV.U32 R46, RZ, RZ, R4 ;  /* 0x000000ffff2e7224 */ /* 0x000fe200078e0004 */
[----:B------:R-:W-:Y:S01]  /*4c20*/  MOV R44, R4 ;  /* 0x00000004002c7202 */ /* 0x000fe20000000f00 */
[----:B------:R-:W-:Y:S01]  /*4c30*/  IMAD.MOV.U32 R2, RZ, RZ, R5 ;  /* 0x000000ffff027224 */ /* 0x000fe200078e0005 */
[----:B------:R-:W-:Y:S01]  /*4c40*/  BSSY.RECONVERGENT B4, `(.L_x_66) ;  /* 0x000023e000047945 */ /* 0x000fe20003800200 */
[----:B------:R-:W-:Y:S01]  /*4c50*/  IMAD R24, R73, 0x3e80, RZ ;  /* 0x00003e8049187824 */ /* 0x000fe200078e02ff */
[----:B------:R-:W-:Y:S01]  /*4c60*/  DMUL R68, R42, UR4 ;  /* 0x000000042a447c28 */ /* 0x000fe20008000000 */
[----:B------:R-:W-:Y:S01]  /*4c70*/  UMOV UR4, 0x1a63c1f5 ;  /* 0x1a63c1f500047882 */ /* 0x000fe20000000000 */
[----:B------:R-:W-:Y:S01]  /*4c80*/  UMOV UR5, 0x404ca5dc ;  /* 0x404ca5dc00057882 */ /* 0x000fe20000000000 */
[----:B------:R-:W-:Y:S01]  /*4c90*/  DMUL R50, RZ, R42 ;  /* 0x0000002aff327228 */ /* 0x000fe20000000000 */
[----:B------:R-:W-:Y:S01]  /*4ca0*/  IMAD.MOV.U32 R70, RZ, RZ, RZ ;  /* 0x000000ffff467224 */ /* 0x000fe200078e00ff */
[----:B------:R-:W-:Y:S01]  /*4cb0*/  DMUL R8, R8, UR4 ;  /* 0x0000000408087c28 */ /* 0x000fe20008000000 */
[----:B------:R-:W-:Y:S01]  /*4cc0*/  UMOV UR4, 0x54442d18 ;  /* 0x54442d1800047882 */ /* 0x000fe20000000000 */
[----:B------:R-:W-:-:S03]  /*4cd0*/  UMOV UR5, 0x3ff921fb ;  /* 0x3ff921fb00057882 */ /* 0x000fc60000000000 */
[----:B------:R0:W1:Y:S03]  /*4ce0*/  F2I.F64 R68, R68 ;  /* 0x0000004400447311 */ /* 0x0000660000301100 */
[----:B------:R-:W-:Y:S01]  /*4cf0*/  DADD R10, -RZ, -R8 ;  /* 0x00000000ff0a7229 */ /* 0x000fe20000000908 */
[----:B0-----:R-:W-:-:S09]  /*4d00*/  IMAD.MOV.U32 R69, RZ, RZ, RZ ;  /* 0x000000ffff457224 */ /* 0x001fd200078e00ff */
[----:B------:R-:W-:Y:S01]  /*4d10*/  FSEL R6, R10, R8, P0 ;  /* 0x000000080a067208 */ /* 0x000fe20000000000 */
[----:B-1----:R-:W0:Y:S01]  /*4d20*/  I2F.F64 R48, R68 ;  /* 0x0000004400307312 */ /* 0x002e220000201c00 */
[----:B------:R-:W-:Y:S01]  /*4d30*/  FSEL R7, R11, R9, P0 ;  /* 0x000000090b077208 */ /* 0x000fe20000000000 */
[----:B------:R-:W-:Y:S02]  /*4d40*/  DSETP.NEU.AND P0, PT, |R42|, +INF , PT ;  /* 0x7ff000002a00742a */ /* 0x000fe40003f0d200 */
[----:B------:R-:W-:Y:S01]  /*4d50*/  IMAD.MOV.U32 R45, RZ, RZ, R6 ;  /* 0x000000ffff2d7224 */ /* 0x000fe200078e0006 */
[----:B------:R-:W-:Y:S02]  /*4d60*/  MOV R47, R6 ;  /* 0x00000006002f7202 */ /* 0x000fe40000000f00 */
[C-C-:B------:R-:W-:Y:S02]  /*4d70*/  DSETP.MIN.AND P1, P2, R4.reuse, R6.reuse, PT ;  /* 0x000000060400722a */ /* 0x140fe40003a20000 */
[----:B------:R-:W-:Y:S01]  /*4d80*/  DSETP.MAX.AND P3, P4, R4, R6, PT ;  /* 0x000000060400722a */ /* 0x000fe20003c6f000 */
[----:B------:R-:W-:Y:S01]  /*4d90*/  IMAD.MOV.U32 R5, RZ, RZ, R7 ;  /* 0x000000ffff057224 */ /* 0x000fe200078e0007 */
[----:B------:R-:W-:-:S02]  /*4da0*/  DSETP.LTU.OR P5, PT, |R42|, 2.14748364800000000000e+09, !P0 ;  /* 0x41e000002a00742a */ /* 0x000fc400047a9600 */
[----:B------:R-:W-:Y:S01]  /*4db0*/  SEL R44, R44, R45, P1 ;  /* 0x0000002d2c2c7207 */ /* 0x000fe20000800000 */
[C---:B0-----:R-:W-:Y:S01]  /*4dc0*/  DFMA R8, R48.reuse, -UR4, R42 ;  /* 0x8000000430087c2b */ /* 0x041fe2000800002a */
[----:B------:R-:W-:Y:S01]  /*4dd0*/  UMOV UR4, 0x33145c00 ;  /* 0x33145c0000047882 */ /* 0x000fe20000000000 */
[----:B------:R-:W-:Y:S01]  /*4de0*/  UMOV UR5, 0x3c91a626 ;  /* 0x3c91a62600057882 */ /* 0x000fe20000000000 */
[----:B------:R-:W-:Y:S02]  /*4df0*/  SEL R46, R46, R47, P3 ;  /* 0x0000002f2e2e7207 */ /* 0x000fe40001800000 */
[----:B------:R-:W-:Y:S02]  /*4e00*/  FSEL R45, R0, R5, P1 ;  /* 0x00000005002d7208 */ /* 0x000fe40000800000 */
[----:B------:R-:W-:Y:S01]  /*4e10*/  FSEL R47, R2, R7, P3 ;  /* 0x00000007022f7208 */ /* 0x000fe20001800000 */
[----:B------:R-:W-:Y:S01]  /*4e20*/  DFMA R8, R48, -UR4, R8 ;  /* 0x8000000430087c2b */ /* 0x000fe20008000008 */
[----:B------:R-:W-:Y:S01]  /*4e30*/  UMOV UR4, 0x252049c0 ;  /* 0x252049c000047882 */ /* 0x000fe20000000000 */
[----:B------:R-:W-:Y:S01]  /*4e40*/  UMOV UR5, 0x397b839a ;  /* 0x397b839a00057882 */ /* 0x000fe20000000000 */
[----:B------:R-:W-:-:S02]  /*4e50*/  @P2 LOP3.LUT R45, R5, 0x80000, RZ, 0xfc, !PT ;  /* 0x00080000052d2812 */ /* 0x000fc400078efcff */
[----:B------:R-:W-:-:S03]  /*4e60*/  @P4 LOP3.LUT R47, R7, 0x80000, RZ, 0xfc, !PT ;  /* 0x00080000072f4812 */ /* 0x000fc600078efcff */
[----:B------:R-:W-:-:S11]  /*4e70*/  DFMA R48, R48, -UR4, R8 ;  /* 0x8000000430307c2b */ /* 0x000fd60008000008 */
.L_x_101:
[----:B0-----:R-:W0:Y:S01]  /*4e80*/  LDC.64 R16, c[0x0][0x388] ;  /* 0x0000e200ff107b82 */ /* 0x001e220000000a00 */
[----:B------:R-:W-:-:S04]  /*4e90*/  IMAD R5, R69, 0x9, RZ ;  /* 0x0000000945057824 */ /* 0x000fc800078e02ff */
[----:B0-----:R-:W-:-:S05]  /*4ea0*/  IMAD.WIDE.U32 R16, R5, 0x8, R16 ;  /* 0x0000000805107825 */ /* 0x001fca00078e0010 */
[----:B------:R-:W2:Y:S01]  /*4eb0*/  LDG.E.64 R4, desc[UR36][R16.64+0x28] ;  /* 0x0000282410047981 */ /* 0x000ea2000c1e1b00 */
[----:B------:R-:W-:Y:S01]  /*4ec0*/  BSSY.RECONVERGENT B3, `(.L_x_67) ;  /* 0x0000212000037945 */ /* 0x000fe20003800200 */
[----:B--2---:R-:W0:Y:S02]  /*4ed0*/  F2I.F64.TRUNC R4, R4 ;  /* 0x0000000400047311 */ /* 0x004e24000030d100 */
[----:B0-----:R-:W-:-:S13]  /*4ee0*/  ISETP.NE.AND P1, PT, R4, R25, PT ;  /* 0x000000190400720c */ /* 0x001fda0003f25270 */
[----:B------:R-:W-:Y:S05]  /*4ef0*/  @P1 BRA `(.L_x_68) ;  /* 0x0000002000381947 */ /* 0x000fea0003800000 */
[----:B------:R-:W2:Y:S01]  /*4f00*/  LDG.E.64 R4, desc[UR36][R16.64+0x10] ;  /* 0x0000102410047981 */ /* 0x000ea2000c1e1b00 */
[----:B------:R-:W-:Y:S01]  /*4f10*/  DSETP.GEU.AND P1, PT, R34, RZ, PT ;  /* 0x000000ff2200722a */ /* 0x000fe20003f2e000 */
[----:B------:R-:W-:-:S05]  /*4f20*/  IMAD.MOV.U32 R6, RZ, RZ, 0x40668000 ;  /* 0x40668000ff067424 */ /* 0x000fca00078e00ff */
[----:B------:R-:W-:Y:S01]  /*4f30*/  FSEL R7, R6, -3.6015625, !P1 ;  /* 0xc066800006077808 */ /* 0x000fe20004800000 */
[----:B------:R-:W-:-:S06]  /*4f40*/  IMAD.MOV.U32 R6, RZ, RZ, RZ ;  /* 0x000000ffff067224 */ /* 0x000fcc00078e00ff */
[----:B------:R-:W-:-:S08]  /*4f50*/  DADD R6, R34, R6 ;  /* 0x0000000022067229 */ /* 0x000fd00000000006 */
[----:B--2---:R-:W-:-:S08]  /*4f60*/  DADD R4, R4, -R6 ;  /* 0x0000000004047229 */ /* 0x004fd00000000806 */
[----:B------:R-:W-:-:S14]  /*4f70*/  DSETP.GT.AND P1, PT, |R4|, R36, PT ;  /* 0x000000240400722a */ /* 0x000fdc0003f24200 */
[----:B------:R-:W-:Y:S05]  /*4f80*/  @P1 BRA `(.L_x_68) ;  /* 0x0000002000141947 */ /* 0x000fea0003800000 */
[----:B------:R-:W2:Y:S04]  /*4f90*/  LDG.E.64 R4, desc[UR36][R16.64+0x8] ;  /* 0x0000082410047981 */ /* 0x000ea8000c1e1b00 */
[----:B------:R-:W3:Y:S01]  /*4fa0*/  LDG.E.64 R6, desc[UR36][R16.64] ;  /* 0x0000002410067981 */ /* 0x000ee2000c1e1b00 */
[----:B------:R-:W-:Y:S01]  /*4fb0*/  IMAD.MOV.U32 R14, RZ, RZ, 0x0 ;  /* 0x00000000ff0e7424 */ /* 0x000fe200078e00ff */
[----:B------:R-:W-:Y:S01]  /*4fc0*/  BSSY.RECONVERGENT B1, `(.L_x_69) ;  /* 0x000001c000017945 */ /* 0x000fe20003800200 */
[----:B------:R-:W-:Y:S01]  /*4fd0*/  IMAD.MOV.U32 R15, RZ, RZ, 0x3fd80000 ;  /* 0x3fd80000ff0f7424 */ /* 0x000fe200078e00ff */
[----:B--2---:R-:W-:Y:S02]  /*4fe0*/  DADD R20, -R32, R4 ;  /* 0x0000000020147229 */ /* 0x004fe40000000104 */
[----:B---3--:R-:W-:-:S06]  /*4ff0*/  DADD R8, R30, R6 ;  /* 0x000000001e087229 */ /* 0x008fcc0000000006 */
[----:B------:R-:W-:-:S08]  /*5000*/  DMUL R10, R20, R20 ;  /* 0x00000014140a7228 */ /* 0x000fd00000000000 */
[----:B------:R-:W-:-:S06]  /*5010*/  DFMA R18, R8, R8, R10 ;  /* 0x000000080812722b */ /* 0x000fcc000000000a */
        /* <DEDUP_REMOVED lines=20> */
[----:B------:R-:W-:Y:S01]  /*5160*/  IMAD.MOV.U32 R58, RZ, RZ, R12 ;  /* 0x000000ffff3a7224 */ /* 0x000fe200078e000c */
[----:B------:R-:W-:-:S07]  /*5170*/  MOV R59, R13 ;  /* 0x0000000d003b7202 */ /* 0x000fce0000000f00 */
.L_x_70:
[----:B------:R-:W-:Y:S05]  /*5180*/  BSYNC.RECONVERGENT B1 ;  /* 0x0000000000017941 */ /* 0x000fea0003800200 */
.L_x_69:
        /* <DEDUP_REMOVED lines=19> */
.L_x_72:
[----:B------:R-:W-:Y:S05]  /*52c0*/  BSYNC.RECONVERGENT B1 ;  /* 0x0000000000017941 */ /* 0x000fea0003800200 */
.L_x_71:
[----:B------:R-:W-:Y:S01]  /*52d0*/  DADD R10, -RZ, |R14| ;  /* 0x00000000ff0a7229 */ /* 0x000fe2000000050e */
[----:B------:R-:W-:Y:S09]  /*52e0*/  BSSY.RECONVERGENT B0, `(.L_x_73) ;  /* 0x0000080000007945 */ /* 0x000ff20003800200 */
[----:B------:R-:W-:-:S13]  /*52f0*/  ISETP.GT.AND P1, PT, R11, 0x3fe26665, PT ;  /* 0x3fe266650b00780c */ /* 0x000fda0003f24270 */
[----:B------:R-:W-:Y:S05]  /*5300*/  @P1 BRA `(.L_x_74) ;  /* 0x0000000000d41947 */ /* 0x000fea0003800000 */
[----:B------:R-:W-:Y:S01]  /*5310*/  DMUL R10, R14, R14 ;  /* 0x0000000e0e0a7228 */ /* 0x000fe20000000000 */
[----:B------:R-:W-:Y:S01]  /*5320*/  IMAD.MOV.U32 R12, RZ, RZ, 0x180754af ;  /* 0x180754afff0c7424 */ /* 0x000fe200078e00ff */
[----:B------:R-:W-:Y:S01]  /*5330*/  MOV R13, 0x3fb3823b ;  /* 0x3fb3823b000d7802 */ /* 0x000fe20000000f00 */
        /* <DEDUP_REMOVED lines=42> */
[----:B------:R-:W-:Y:S01]  /*55e0*/  DFMA R12, R12, |R14|, |R14| ;  /* 0x4000000e0c0c722b */ /* 0x000fe2000000040e */
[----:B------:R-:W-:Y:S02]  /*55f0*/  @P1 IMAD.MOV.U32 R14, RZ, RZ, 0x33145c07 ;  /* 0x33145c07ff0e1424 */ /* 0x000fe400078e00ff */
[----:B------:R-:W-:-:S05]  /*5600*/  @P1 IMAD.MOV.U32 R15, RZ, RZ, 0x3c91a626 ;  /* 0x3c91a626ff0f1424 */ /* 0x000fca00078e00ff */
[C---:B------:R-:W-:Y:S02]  /*5610*/  @!P1 DADD R10, R12.reuse, R10 ;  /* 0x000000000c0a9229 */ /* 0x040fe4000000000a */
[----:B------:R-:W-:-:S06]  /*5620*/  @P1 DADD R12, R12, -R14 ;  /* 0x000000000c0c1229 */ /* 0x000fcc000000080e */
[----:B------:R-:W-:Y:S02]  /*5630*/  @!P1 DADD R10, R10, UR4 ;  /* 0x000000040a0a9e29 */ /* 0x000fe40008000000 */
[----:B------:R-:W-:Y:S01]  /*5640*/  @P1 DADD R10, -R12, UR4 ;  /* 0x000000040c0a1e29 */ /* 0x000fe20008000100 */
[----:B------:R-:W-:Y:S10]  /*5650*/  BRA `(.L_x_75) ;  /* 0x0000000400207947 */ /* 0x000ff40003800000 */
.L_x_74:
[----:B------:R-:W-:Y:S01]  /*5660*/  DADD R10, -|R14|, 1 ;  /* 0x3ff000000e0a7429 */ /* 0x000fe20000000300 */
[----:B------:R-:W-:Y:S01]  /*5670*/  MOV R12, 0x66faac4b ;  /* 0x66faac4b000c7802 */ /* 0x000fe20000000f00 */
[----:B------:R-:W-:Y:S01]  /*5680*/  IMAD.MOV.U32 R13, RZ, RZ, 0x3ebac2fe ;  /* 0x3ebac2feff0d7424 */ /* 0x000fe200078e00ff */
[----:B------:R-:W-:Y:S01]  /*5690*/  UMOV UR4, 0x71155f70 ;  /* 0x71155f7000047882 */ /* 0x000fe20000000000 */
[----:B------:R-:W-:-:S04]  /*56a0*/  UMOV UR5, 0x3ec715b3 ;  /* 0x3ec715b300057882 */ /* 0x000fc80000000000 */
        /* <DEDUP_REMOVED lines=27> */
[----:B------:R-:W-:Y:S01]  /*5860*/  IADD3 R19, PT, PT, R17, -0x100000, RZ ;  /* 0xfff0000011137810 */ /* 0x000fe20007ffe0ff */
        /* <DEDUP_REMOVED lines=39> */
.L_x_75:
[----:B------:R-:W-:Y:S05]  /*5ae0*/  BSYNC.RECONVERGENT B0 ;  /* 0x0000000000007941 */ /* 0x000fea0003800200 */
.L_x_73:
[----:B------:R-:W-:Y:S01]  /*5af0*/  UMOV UR4, 0x1a63c1f5 ;  /* 0x1a63c1f500047882 */ /* 0x000fe20000000000 */
[----:B------:R-:W-:Y:S01]  /*5b00*/  UMOV UR5, 0x404ca5dc ;  /* 0x404ca5dc00057882 */ /* 0x000fe20000000000 */
[----:B------:R-:W-:Y:S02]  /*5b10*/  DSETP.GT.AND P1, PT, R8, RZ, PT ;  /* 0x000000ff0800722a */ /* 0x000fe40003f24000 */
[----:B------:R-:W-:-:S08]  /*5b20*/  DMUL R10, R10, UR4 ;  /* 0x000000040a0a7c28 */ /* 0x000fd00008000000 */
[----:B------:R-:W-:-:S10]  /*5b30*/  DADD R12, -RZ, -R10 ;  /* 0x00000000ff0c7229 */ /* 0x000fd4000000090a */
[----:B------:R-:W-:Y:S02]  /*5b40*/  FSEL R8, R12, R10, P1 ;  /* 0x0000000a0c087208 */ /* 0x000fe40000800000 */
[----:B------:R-:W-:Y:S01]  /*5b50*/  FSEL R9, R13, R11, P1 ;  /* 0x0000000b0d097208 */ /* 0x000fe20000800000 */
[----:B------:R-:W-:-:S05]  /*5b60*/  DADD R10, R40, R40 ;  /* 0x00000000280a7229 */ /* 0x000fca0000000028 */
[----:B------:R-:W-:-:S03]  /*5b70*/  DSETP.GT.AND P1, PT, R8, R46, PT ;  /* 0x0000002e0800722a */ /* 0x000fc60003f24000 */
[----:B------:R-:W-:-:S03]  /*5b80*/  DADD R10, -R10, R58 ;  /* 0x000000000a0a7229 */ /* 0x000fc6000000013a */
[----:B------:R-:W-:-:S06]  /*5b90*/  DSETP.LT.OR P1, PT, R8, R44, P1 ;  /* 0x0000002c0800722a */ /* 0x000fcc0000f21400 */
[----:B------:R-:W-:-:S14]  /*5ba0*/  DSETP.GT.OR P1, PT, |R10|, R38, P1 ;  /* 0x000000260a00722a */ /* 0x000fdc0000f24600 */
[----:B------:R-:W-:Y:S05]  /*5bb0*/  @P1 BRA `(.L_x_68) ;  /* 0x0000001400081947 */ /* 0x000fea0003800000 */
[----:B------:R-:W-:Y:S01]  /*5bc0*/  DADD R4, R32, R4 ;  /* 0x0000000020047229 */ /* 0x000fe20000000004 */
[----:B------:R-:W-:Y:S01]  /*5bd0*/  IMAD.MOV.U32 R8, RZ, RZ, 0x0 ;  /* 0x00000000ff087424 */ /* 0x000fe200078e00ff */
[----:B------:R-:W-:Y:S01]  /*5be0*/  DADD R6, R30, -R6 ;  /* 0x000000001e067229 */ /* 0x000fe20000000806 */
[----:B------:R-:W-:Y:S01]  /*5bf0*/  MOV R9, 0x3fd80000 ;  /* 0x3fd8000000097802 */ /* 0x000fe20000000f00 */
[----:B------:R-:W-:Y:S04]  /*5c00*/  BSSY.RECONVERGENT B1, `(.L_x_76) ;  /* 0x000001a000017945 */ /* 0x000fe80003800200 */
[----:B------:R-:W-:Y:S02]  /*5c10*/  DFMA R4, R4, -0.5, R32 ;  /* 0xbfe000000404782b */ /* 0x000fe40000000020 */
[----:B------:R-:W-:-:S06]  /*5c20*/  DFMA R6, R6, -0.5, R30 ;  /* 0xbfe000000606782b */ /* 0x000fcc000000001e */
[----:B------:R-:W-:Y:S02]  /*5c30*/  DMUL R2, R4, R4 ;  /* 0x0000000404027228 */ /* 0x000fe40000000000 */
[----:B------:R-:W-:-:S06]  /*5c40*/  DMUL R20, R40, R6 ;  /* 0x0000000628147228 */ /* 0x000fcc0000000000 */
        /* <DEDUP_REMOVED lines=16> */
[----:B------:R-:W-:Y:S01]  /*5d50*/  MOV R0, 0x5d80 ;  /* 0x00005d8000007802 */ /* 0x000fe20000000f00 */
[----:B------:R-:W-:-:S07]  /*5d60*/  IMAD.MOV.U32 R11, RZ, RZ, R19 ;  /* 0x000000ffff0b7224 */ /* 0x000fce00078e0013 */
[----:B------:R-:W-:Y:S05]  /*5d70*/  CALL.REL.NOINC `($__internal_1_$__cuda_sm20_dsqrt_rn_f64_mediumpath_v1) ;  /* 0x00000104000c7944 */ /* 0x000fea0003c00000 */
[----:B------:R-:W-:Y:S01]  /*5d80*/  MOV R6, R12 ;  /* 0x0000000c00067202 */ /* 0x000fe20000000f00 */
[----:B------:R-:W-:-:S07]  /*5d90*/  IMAD.MOV.U32 R7, RZ, RZ, R13 ;  /* 0x000000ffff077224 */ /* 0x000fce00078e000d */
.L_x_77:
[----:B------:R-:W-:Y:S05]  /*5da0*/  BSYNC.RECONVERGENT B1 ;  /* 0x0000000000017941 */ /* 0x000fea0003800200 */
.L_x_76:
        /* <DEDUP_REMOVED lines=19> */
[----:B------:R-:W-:Y:S01]  /*5ee0*/  MOV R2, R14 ;  /* 0x0000000e00027202 */ /* 0x000fe20000000f00 */
[----:B------:R-:W-:-:S07]  /*5ef0*/  IMAD.MOV.U32 R3, RZ, RZ, R15 ;  /* 0x000000ffff037224 */ /* 0x000fce00078e000f */
.L_x_79:
[----:B------:R-:W-:Y:S05]  /*5f00*/  BSYNC.RECONVERGENT B1 ;  /* 0x0000000000017941 */ /* 0x000fea0003800200 */
.L_x_78:
[----:B------:R-:W0:Y:S01]  /*5f10*/  MUFU.RCP64H R9, R7 ;  /* 0x0000000700097308 */ /* 0x000e220000001800 */
[----:B------:R-:W-:Y:S01]  /*5f20*/  IMAD.MOV.U32 R8, RZ, RZ, 0x1 ;  /* 0x00000001ff087424 */ /* 0x000fe200078e00ff */
[----:B------:R-:W-:Y:S01]  /*5f30*/  DMUL R20, R40, R4 ;  /* 0x0000000428147228 */ /* 0x000fe20000000000 */
[----:B------:R-:W-:Y:S09]  /*5f40*/  BSSY.RECONVERGENT B1, `(.L_x_80) ;  /* 0x0000013000017945 */ /* 0x000ff20003800200 */
[----:B------:R-:W-:Y:S01]  /*5f50*/  FSETP.GEU.AND P2, PT, |R21|, 6.5827683646048100446e-37, PT ;  /* 0x036000001500780b */ /* 0x000fe20003f4e200 */
        /* <DEDUP_REMOVED lines=17> */
.L_x_81:
[----:B------:R-:W-:Y:S05]  /*6070*/  BSYNC.RECONVERGENT B1 ;  /* 0x0000000000017941 */ /* 0x000fea0003800200 */
.L_x_80:
[----:B------:R-:W0:Y:S02]  /*6080*/  LDC.64 R20, c[0x0][0x3a8] ;  /* 0x0000ea00ff147b82 */ /* 0x000e240000000a00 */
[----:B0-----:R-:W2:Y:S01]  /*6090*/  LDG.E.64 R20, desc[UR36][R20.64] ;  /* 0x0000002414147981 */ /* 0x001ea2000c1e1b00 */
[----:B------:R-:W-:Y:S01]  /*60a0*/  DMUL R6, R2, R2 ;  /* 0x0000000202067228 */ /* 0x000fe20000000000 */
[----:B------:R-:W-:Y:S01]  /*60b0*/  IMAD.MOV.U32 R8, RZ, RZ, 0x0 ;  /* 0x00000000ff087424 */ /* 0x000fe200078e00ff */
[----:B------:R-:W-:Y:S01]  /*60c0*/  BSSY.RECONVERGENT B1, `(.L_x_82) ;  /* 0x0000018000017945 */ /* 0x000fe20003800200 */
[----:B------:R-:W-:-:S05]  /*60d0*/  IMAD.MOV.U32 R9, RZ, RZ, 0x3fd80000 ;  /* 0x3fd80000ff097424 */ /* 0x000fca00078e00ff */
[----:B--2---:R-:W-:-:S08]  /*60e0*/  DFMA R6, R20, R20, R6 ;  /* 0x000000141406722b */ /* 0x004fd00000000006 */
        /* <DEDUP_REMOVED lines=16> */
[----:B------:R-:W-:Y:S01]  /*61f0*/  MOV R0, 0x6220 ;  /* 0x0000622000007802 */ /* 0x000fe20000000f00 */
[----:B------:R-:W-:-:S07]  /*6200*/  IMAD.MOV.U32 R11, RZ, RZ, R19 ;  /* 0x000000ffff0b7224 */ /* 0x000fce00078e0013 */
[----:B------:R-:W-:Y:S05]  /*6210*/  CALL.REL.NOINC `($__internal_1_$__cuda_sm20_dsqrt_rn_f64_mediumpath_v1) ;  /* 0x000000fc00e47944 */ /* 0x000fea0003c00000 */
[----:B------:R-:W-:Y:S01]  /*6220*/  IMAD.MOV.U32 R58, RZ, RZ, R12 ;  /* 0x000000ffff3a7224 */ /* 0x000fe200078e000c */
[----:B------:R-:W-:-:S07]  /*6230*/  MOV R59, R13 ;  /* 0x0000000d003b7202 */ /* 0x000fce0000000f00 */
.L_x_83:
[----:B------:R-:W-:Y:S05]  /*6240*/  BSYNC.RECONVERGENT B1 ;  /* 0x0000000000017941 */ /* 0x000fea0003800200 */
.L_x_82:
        /* <DEDUP_REMOVED lines=19> */
[----:B------:R-:W-:Y:S01]  /*6380*/  IMAD.MOV.U32 R6, RZ, RZ, R14 ;  /* 0x000000ffff067224 */ /* 0x000fe200078e000e */
[----:B------:R-:W-:-:S07]  /*6390*/  MOV R7, R15 ;  /* 0x0000000f00077202 */ /* 0x000fce0000000f00 */
.L_x_85:
[----:B------:R-:W-:Y:S05]  /*63a0*/  BSYNC.RECONVERGENT B1 ;  /* 0x0000000000017941 */ /* 0x000fea0003800200 */
.L_x_84:
        /* <DEDUP_REMOVED lines=21> */
[----:B------:R-:W-:Y:S02]  /*6500*/  IMAD.MOV.U32 R8, RZ, RZ, R14 ;  /* 0x000000ffff087224 */ /* 0x000fe400078e000e */
[----:B------:R-:W-:-:S07]  /*6510*/  IMAD.MOV.U32 R9, RZ, RZ, R15 ;  /* 0x000000ffff097224 */ /* 0x000fce00078e000f */
.L_x_87:
[----:B------:R-:W-:Y:S05]  /*6520*/  BSYNC.RECONVERGENT B1 ;  /* 0x0000000000017941 */ /* 0x000fea0003800200 */
.L_x_86:
[----:B------:R-:W-:Y:S01]  /*6530*/  BSSY.RECONVERGENT B5, `(.L_x_88) ;  /* 0x0000011000057945 */ /* 0x000fe20003800200 */
[----:B------:R-:W-:Y:S01]  /*6540*/  IMAD.MOV.U32 R66, RZ, RZ, 0x1 ;  /* 0x00000001ff427424 */ /* 0x000fe200078e00ff */
[----:B------:R-:W-:Y:S01]  /*6550*/  MOV R13, R51 ;  /* 0x00000033000d7202 */ /* 0x000fe20000000f00 */
[----:B------:R-:W-:Y:S01]  /*6560*/  IMAD.MOV.U32 R12, RZ, RZ, R50 ;  /* 0x000000ffff0c7224 */ /* 0x000fe200078e0032 */
[----:B------:R-:W-:Y:S06]  /*6570*/  @!P0 BRA `(.L_x_89) ;  /* 0x0000000000308947 */ /* 0x000fec0003800000 */
[----:B------:R-:W-:Y:S01]  /*6580*/  DSETP.GE.AND P1, PT, |R42|, 2.14748364800000000000e+09, PT ;  /* 0x41e000002a00742a */ /* 0x000fe20003f26200 */
[----:B------:R-:W-:Y:S01]  /*6590*/  BSSY.RECONVERGENT B6, `(.L_x_90) ;  /* 0x0000009000067945 */ /* 0x000fe20003800200 */
[----:B------:R-:W-:Y:S02]  /*65a0*/  IMAD.MOV.U32 R10, RZ, RZ, R68 ;  /* 0x000000ffff0a7224 */ /* 0x000fe400078e0044 */
[----:B------:R-:W-:Y:S02]  /*65b0*/  IMAD.MOV.U32 R12, RZ, RZ, R48 ;  /* 0x000000ffff0c7224 */ /* 0x000fe400078e0030 */
[----:B------:R-:W-:-:S08]  /*65c0*/  IMAD.MOV.U32 R13, RZ, RZ, R49 ;  /* 0x000000ffff0d7224 */ /* 0x000fd000078e0031 */
[----:B------:R-:W-:Y:S05]  /*65d0*/  @!P1 BRA `(.L_x_91) ;  /* 0x0000000000109947 */ /* 0x000fea0003800000 */
[----:B------:R-:W-:Y:S01]  /*65e0*/  IMAD.MOV.U32 R12, RZ, RZ, R42 ;  /* 0x000000ffff0c7224 */ /* 0x000fe200078e002a */
[----:B------:R-:W-:Y:S02]  /*65f0*/  MOV R22, R43 ;  /* 0x0000002b00167202 */ /* 0x000fe40000000f00 */
[----:B------:R-:W-:-:S07]  /*6600*/  MOV R21, 0x6620 ;  /* 0x0000662000157802 */ /* 0x000fce0000000f00 */
[----:B------:R-:W-:Y:S05]  /*6610*/  CALL.REL.NOINC `($_Z14FriedelFindingPiPdS0_S_S_S0_S0_S_$__internal_trig_reduction_slowpathd) ;  /* 0x000000fc00887944 */ /* 0x000fea0003c00000 */
.L_x_91:
[----:B------:R-:W-:Y:S05]  /*6620*/  BSYNC.RECONVERGENT B6 ;  /* 0x0000000000067941 */ /* 0x000fea0003800200 */
.L_x_90:
[----:B------:R-:W-:-:S07]  /*6630*/  VIADD R66, R10, 0x1 ;  /* 0x000000010a427836 */ /* 0x000fce0000000000 */
.L_x_89:
[----:B------:R-:W-:Y:S05]  /*6640*/  BSYNC.RECONVERGENT B5 ;  /* 0x0000000000057941 */ /* 0x000fea0003800200 */
.L_x_88:
[----:B------:R-:W0:Y:S01]  /*6650*/  LDCU.64 UR4, c[0x4][0x28] ;  /* 0x01000500ff0477ac */ /* 0x000e220008000a00 */
[----:B------:R-:W-:-:S05]  /*6660*/  IMAD.SHL.U32 R0, R66, 0x40, RZ ;  /* 0x0000004042007824 */ /* 0x000fca00078e00ff */
[----:B------:R-:W-:-:S04]  /*6670*/  LOP3.LUT R0, R0, 0x40, RZ, 0xc0, !PT ;  /* 0x0000004000007812 */ /* 0x000fc800078ec0ff */
[----:B0-----:R-:W-:-:S05]  /*6680*/  IADD3 R10, P1, PT, R0, UR4, RZ ;  /* 0x00000004000a7c10 */ /* 0x001fca000ff3e0ff */
[----:B------:R-:W-:-:S05]  /*6690*/  IMAD.X R11, RZ, RZ, UR5, P1 ;  /* 0x00000005ff0b7e24 */ /* 0x000fca00088e06ff */
[----:B------:R-:W2:Y:S04]  /*66a0*/  LDG.E.128.CONSTANT R16, desc[UR36][R10.64] ;  /* 0x000000240a107981 */ /* 0x000ea8000c1e9d00 */
[----:B------:R-:W3:Y:S04]  /*66b0*/  LDG.E.128.CONSTANT R20, desc[UR36][R10.64+0x10] ;  /* 0x000010240a147981 */ /* 0x000ee8000c1e9d00 */
[----:B------:R-:W4:Y:S01]  /*66c0*/  LDG.E.128.CONSTANT R60, desc[UR36][R10.64+0x20] ;  /* 0x000020240a3c7981 */ /* 0x000f22000c1e9d00 */
[----:B------:R-:W-:Y:S01]  /*66d0*/  LOP3.LUT R0, R66, 0x1, RZ, 0xc0, !PT ;  /* 0x0000000142007812 */ /* 0x000fe200078ec0ff */
[----:B------:R-:W-:Y:S01]  /*66e0*/  IMAD.MOV.U32 R64, RZ, RZ, 0x20fd8164 ;  /* 0x20fd8164ff407424 */ /* 0x000fe200078e00ff */
[----:B------:R-:W-:Y:S01]  /*66f0*/  DMUL R14, R12, R12 ;  /* 0x0000000c0c0e7228 */ /* 0x000fe20000000000 */
[----:B------:R-:W-:Y:S01]  /*6700*/  BSSY.RECONVERGENT B5, `(.L_x_92) ;  /* 0x000001c000057945 */ /* 0x000fe20003800200 */
[----:B------:R-:W-:-:S02]  /*6710*/  ISETP.NE.U32.AND P1, PT, R0, 0x1, PT ;  /* 0x000000010000780c */ /* 0x000fc40003f25070 */
[----:B------:R-:W-:Y:S02]  /*6720*/  MOV R0, 0x3da8ff83 ;  /* 0x3da8ff8300007802 */ /* 0x000fe40000000f00 */
[----:B------:R-:W-:Y:S02]  /*6730*/  FSEL R64, R64, -8.06006814911005101289e+34, !P1 ;  /* 0xf9785eba40407808 */ /* 0x000fe40004800000 */
[----:B------:R-:W-:Y:S02]  /*6740*/  FSEL R65, -R0, 0.11223486810922622681, !P1 ;  /* 0x3de5db6500417808 */ /* 0x000fe40004800100 */
[----:B------:R-:W-:-:S04]  /*6750*/  SEL R0, R68, RZ, P0 ;  /* 0x000000ff44007207 */ /* 0x000fc80000000000 */
[----:B--2---:R-:W-:-:S08]  /*6760*/  DFMA R16, R14, R64, R16 ;  /* 0x000000400e10722b */ /* 0x004fd00000000010 */
[----:B------:R-:W-:-:S08]  /*6770*/  DFMA R16, R14, R16, R18 ;  /* 0x000000100e10722b */ /* 0x000fd00000000012 */
[----:B---3--:R-:W-:-:S08]  /*6780*/  DFMA R16, R14, R16, R20 ;  /* 0x000000100e10722b */ /* 0x008fd00000000014 */
[----:B------:R-:W-:-:S08]  /*6790*/  DFMA R16, R14, R16, R22 ;  /* 0x000000100e10722b */ /* 0x000fd00000000016 */
[----:B----4-:R-:W-:-:S08]  /*67a0*/  DFMA R16, R14, R16, R60 ;  /* 0x000000100e10722b */ /* 0x010fd0000000003c */
[----:B------:R-:W-:-:S08]  /*67b0*/  DFMA R16, R14, R16, R62 ;  /* 0x000000100e10722b */ /* 0x000fd0000000003e */
[----:B------:R-:W-:Y:S02]  /*67c0*/  DFMA R10, R16, R12, R12 ;  /* 0x0000000c100a722b */ /* 0x000fe4000000000c */
[----:B------:R-:W-:Y:S01]  /*67d0*/  DFMA R14, R14, R16, 1 ;  /* 0x3ff000000e0e742b */ /* 0x000fe20000000010 */
[----:B------:R-:W-:Y:S02]  /*67e0*/  FSEL R12, R50, R48, !P0 ;  /* 0x00000030320c7208 */ /* 0x000fe40004000000 */
[----:B------:R-:W-:-:S07]  /*67f0*/  FSEL R13, R51, R49, !P0 ;  /* 0x00000031330d7208 */ /* 0x000fce0004000000 */
[----:B------:R-:W-:Y:S02]  /*6800*/  FSEL R14, R14, R10, !P1 ;  /* 0x0000000a0e0e7208 */ /* 0x000fe40004800000 */
[----:B------:R-:W-:Y:S02]  /*6810*/  FSEL R15, R15, R11, !P1 ;  /* 0x0000000b0f0f7208 */ /* 0x000fe40004800000 */
[----:B------:R-:W-:-:S04]  /*6820*/  LOP3.LUT P1, RZ, R66, 0x2, RZ, 0xc0, !PT ;  /* 0x0000000242ff7812 */ /* 0x000fc8000782c0ff */
[----:B------:R-:W-:-:S10]  /*6830*/  DADD R10, RZ, -R14 ;  /* 0x00000000ff0a7229 */ /* 0x000fd4000000080e */
[----:B------:R-:W-:Y:S02]  /*6840*/  FSEL R62, R14, R10, !P1 ;  /* 0x0000000a0e3e7208 */ /* 0x000fe40004800000 */
[----:B------:R-:W-:Y:S01]  /*6850*/  FSEL R63, R15, R11, !P1 ;  /* 0x0000000b0f3f7208 */ /* 0x000fe20004800000 */
[----:B------:R-:W-:Y:S06]  /*6860*/  @P5 BRA `(.L_x_93) ;  /* 0x0000000000145947 */ /* 0x000fec0003800000 */
[----:B------:R-:W-:Y:S01]  /*6870*/  IMAD.MOV.U32 R12, RZ, RZ, R42 ;  /* 0x000000ffff0c7224 */ /* 0x000fe200078e002a */
[----:B------:R-:W-:Y:S01]  /*6880*/  MOV R21, 0x68b0 ;  /* 0x000068b000157802 */ /* 0x000fe20000000f00 */
[----:B------:R-:W-:-:S07]  /*6890*/  IMAD.MOV.U32 R22, RZ, RZ, R43 ;  /* 0x000000ffff167224 */ /* 0x000fce00078e002b */
[----:B------:R-:W-:Y:S05]  /*68a0*/  CALL.REL.NOINC `($_Z14FriedelFindingPiPdS0_S_S_S0_S0_S_$__internal_trig_reduction_slowpathd) ;  /* 0x000000f800e47944 */ /* 0x000fea0003c00000 */
[----:B------:R-:W-:-:S07]  /*68b0*/  IMAD.MOV.U32 R0, RZ, RZ, R10 ;  /* 0x000000ffff007224 */ /* 0x000fce00078e000a */
.L_x_93:
[----:B------:R-:W-:Y:S05]  /*68c0*/  BSYNC.RECONVERGENT B5 ;  /* 0x0000000000057941 */ /* 0x000fea0003800200 */
.L_x_92:
[----:B------:R-:W0:Y:S01]  /*68d0*/  LDCU.64 UR4, c[0x4][0x28] ;  /* 0x01000500ff0477ac */ /* 0x000e220008000a00 */
[----:B------:R-:W-:-:S05]  /*68e0*/  IMAD.SHL.U32 R10, R0, 0x40, RZ ;  /* 0x00000040000a7824 */ /* 0x000fca00078e00ff */
[----:B------:R-:W-:-:S04]  /*68f0*/  LOP3.LUT R10, R10, 0x40, RZ, 0xc0, !PT ;  /* 0x000000400a0a7812 */ /* 0x000fc800078ec0ff */
[----:B0-----:R-:W-:-:S04]  /*6900*/  IADD3 R10, P1, PT, R10, UR4, RZ ;  /* 0x000000040a0a7c10 */ /* 0x001fc8000ff3e0ff */
[----:B------:R-:W-:-:S05]  /*6910*/  IADD3.X R11, PT, PT, RZ, UR5, RZ, P1, !PT ;  /* 0x00000005ff0b7c10 */ /* 0x000fca0008ffe4ff */
[----:B------:R-:W2:Y:S04]  /*6920*/  LDG.E.128.CONSTANT R16, desc[UR36][R10.64] ;  /* 0x000000240a107981 */ /* 0x000ea8000c1e9d00 */
[----:B------:R-:W3:Y:S04]  /*6930*/  LDG.E.128.CONSTANT R20, desc[UR36][R10.64+0x10] ;  /* 0x000010240a147981 */ /* 0x000ee8000c1e9d00 */
[----:B------:R0:W4:Y:S01]  /*6940*/  LDG.E.128.CONSTANT R64, desc[UR36][R10.64+0x20] ;  /* 0x000020240a407981 */ /* 0x000122000c1e9d00 */
[----:B------:R-:W1:Y:S03]  /*6950*/  LDC.64 R74, c[0x0][0x398] ;  /* 0x0000e600ff4a7b82 */ /* 0x000e660000000a00 */
[----:B-1----:R-:W5:Y:S01]  /*6960*/  LDG.E R71, desc[UR36][R74.64+0x4] ;  /* 0x000004244a477981 */ /* 0x002f62000c1e1900 */
[----:B------:R-:W-:Y:S01]  /*6970*/  LOP3.LUT R14, R0, 0x1, RZ, 0xc0, !PT ;  /* 0x00000001000e7812 */ /* 0x000fe200078ec0ff */
[----:B------:R-:W-:Y:S01]  /*6980*/  IMAD.MOV.U32 R60, RZ, RZ, 0x20fd8164 ;  /* 0x20fd8164ff3c7424 */ /* 0x000fe200078e00ff */
[----:B0-----:R-:W-:Y:S01]  /*6990*/  DADD R10, R6, -1 ;  /* 0xbff00000060a7429 */ /* 0x001fe20000000000 */
[----:B------:R-:W-:Y:S01]  /*69a0*/  IMAD.MOV.U32 R61, RZ, RZ, 0x3da8ff83 ;  /* 0x3da8ff83ff3d7424 */ /* 0x000fe200078e00ff */
[----:B------:R-:W-:Y:S01]  /*69b0*/  ISETP.NE.U32.AND P1, PT, R14, 0x1, PT ;  /* 0x000000010e00780c */ /* 0x000fe20003f25070 */
[----:B------:R-:W-:-:S03]  /*69c0*/  DMUL R14, R12, R12 ;  /* 0x0000000c0c0e7228 */ /* 0x000fc60000000000 */
[----:B------:R-:W-:Y:S02]  /*69d0*/  FSEL R60, R60, -8.06006814911005101289e+34, !P1 ;  /* 0xf9785eba3c3c7808 */ /* 0x000fe40004800000 */
[----:B------:R-:W-:-:S06]  /*69e0*/  FSEL R61, -R61, 0.11223486810922622681, !P1 ;  /* 0x3de5db653d3d7808 */ /* 0x000fcc0004800100 */
[----:B--2---:R-:W-:-:S08]  /*69f0*/  DFMA R16, R14, R60, R16 ;  /* 0x0000003c0e10722b */ /* 0x004fd00000000010 */
[----:B------:R-:W-:-:S08]  /*6a00*/  DFMA R16, R14, R16, R18 ;  /* 0x000000100e10722b */ /* 0x000fd00000000012 */
[----:B---3--:R-:W-:-:S08]  /*6a10*/  DFMA R16, R14, R16, R20 ;  /* 0x000000100e10722b */ /* 0x008fd00000000014 */
[----:B------:R-:W-:-:S08]  /*6a20*/  DFMA R16, R14, R16, R22 ;  /* 0x000000100e10722b */ /* 0x000fd00000000016 */
[----:B----4-:R-:W-:-:S08]  /*6a30*/  DFMA R16, R14, R16, R64 ;  /* 0x000000100e10722b */ /* 0x010fd00000000040 */
[----:B------:R-:W-:-:S08]  /*6a40*/  DFMA R16, R14, R16, R66 ;  /* 0x000000100e10722b */ /* 0x000fd00000000042 */
[----:B------:R-:W-:Y:S02]  /*6a50*/  DFMA R12, R16, R12, R12 ;  /* 0x0000000c100c722b */ /* 0x000fe4000000000c */
[----:B------:R-:W-:-:S10]  /*6a60*/  DFMA R14, R14, R16, 1 ;  /* 0x3ff000000e0e742b */ /* 0x000fd40000000010 */
[----:B------:R-:W-:Y:S02]  /*6a70*/  FSEL R14, R14, R12, !P1 ;  /* 0x0000000c0e0e7208 */ /* 0x000fe40004800000 */
[----:B------:R-:W-:Y:S02]  /*6a80*/  FSEL R15, R15, R13, !P1 ;  /* 0x0000000d0f0f7208 */ /* 0x000fe40004800000 */
[----:B------:R-:W-:-:S04]  /*6a90*/  LOP3.LUT P1, RZ, R0, 0x2, RZ, 0xc0, !PT ;  /* 0x0000000200ff7812 */ /* 0x000fc8000782c0ff */
[----:B------:R-:W-:-:S10]  /*6aa0*/  DADD R12, RZ, -R14 ;  /* 0x00000000ff0c7229 */ /* 0x000fd4000000080e */
[----:B------:R-:W-:Y:S02]  /*6ab0*/  FSEL R12, R14, R12, !P1 ;  /* 0x0000000c0e0c7208 */ /* 0x000fe40004800000 */
[----:B------:R-:W-:Y:S02]  /*6ac0*/  FSEL R13, R15, R13, !P1 ;  /* 0x0000000d0f0d7208 */ /* 0x000fe40004800000 */
[----:B-----5:R-:W-:-:S04]  /*6ad0*/  ISETP.GE.AND P1, PT, R71, 0x1, PT ;  /* 0x000000014700780c */ /* 0x020fc80003f26270 */
[----:B------:R-:W-:Y:S02]  /*6ae0*/  DMUL R14, R12, R8 ;  /* 0x000000080c0e7228 */ /* 0x000fe40000000000 */
[----:B------:R-:W-:-:S06]  /*6af0*/  DMUL R12, R10, R12 ;  /* 0x0000000c0a0c7228 */ /* 0x000fcc0000000000 */
[C---:B------:R-:W-:Y:S02]  /*6b00*/  DFMA R74, R62.reuse, R10, -R14 ;  /* 0x0000000a3e4a722b */ /* 0x040fe4000000080e */
[----:B------:R-:W-:Y:S01]  /*6b10*/  DFMA R76, R62, R8, R12 ;  /* 0x000000083e4c722b */ /* 0x000fe2000000000c */
[----:B------:R-:W-:Y:S10]  /*6b20*/  @!P1 BRA `(.L_x_94) ;  /* 0x0000000000789947 */ /* 0x000ff40003800000 */
[----:B------:R-:W0:Y:S02]  /*6b30*/  LDC.64 R10, c[0x0][0x390] ;  /* 0x0000e400ff0a7b82 */ /* 0x000e240000000a00 */
[----:B0-----:R-:W2:Y:S01]  /*6b40*/  LDG.E.64 R10, desc[UR36][R10.64+0x18] ;  /* 0x000018240a0a7981 */ /* 0x001ea2000c1e1b00 */
[----:B------:R-:W0:Y:S01]  /*6b50*/  LDCU.64 UR4, c[0x0][0x390] ;  /* 0x00007200ff0477ac */ /* 0x000e220008000a00 */
[----:B------:R-:W-:Y:S04]  /*6b60*/  BSSY.RECONVERGENT B0, `(.L_x_94) ;  /* 0x000001a000007945 */ /* 0x000fe80003800200 */
[----:B------:R-:W-:Y:S01]  /*6b70*/  BSSY.RELIABLE B1, `(.L_x_95) ;  /* 0x0000015000017945 */ /* 0x000fe20003800100 */
[----:B0-----:R-:W-:Y:S02]  /*6b80*/  IMAD.U32 R12, RZ, RZ, UR4 ;  /* 0x00000004ff0c7e24 */ /* 0x001fe4000f8e00ff */
[----:B------:R-:W-:Y:S01]  /*6b90*/  IMAD.U32 R13, RZ, RZ, UR5 ;  /* 0x00000005ff0d7e24 */ /* 0x000fe2000f8e00ff */
[----:B--2---:R-:W0:Y:S02]  /*6ba0*/  F2I.F64.TRUNC R0, R10 ;  /* 0x0000000a00007311 */ /* 0x004e24000030d100 */
[----:B0-----:R-:W-:-:S13]  /*6bb0*/  ISETP.NE.AND P1, PT, R0, R25, PT ;  /* 0x000000190000720c */ /* 0x001fda0003f25270 */
[----:B------:R-:W-:Y:S05]  /*6bc0*/  @!P1 BRA `(.L_x_96) ;  /* 0x00000000003c9947 */ /* 0x000fea0003800000 */
[----:B------:R-:W-:Y:S01]  /*6bd0*/  BSSY.RELIABLE B5, `(.L_x_96) ;  /* 0x000000e000057945 */ /* 0x000fe20003800100 */
[----:B------:R-:W-:-:S07]  /*6be0*/  MOV R0, RZ ;  /* 0x000000ff00007202 */ /* 0x000fce0000000f00 */
.L_x_98:
[----:B------:R-:W-:-:S05]  /*6bf0*/  VIADD R0, R0, 0x1 ;  /* 0x0000000100007836 */ /* 0x000fca0000000000 */
[----:B------:R-:W-:-:S13]  /*6c00*/  ISETP.GE.AND P1, PT, R0, R71, PT ;  /* 0x000000470000720c */ /* 0x000fda0003f26270 */
[----:B------:R-:W-:Y:S05]  /*6c10*/  @P1 BREAK.RELIABLE B5 ;  /* 0x0000000000051942 */ /* 0x000fea0003800100 */
[----:B------:R-:W-:Y:S05]  /*6c20*/  @P1 BREAK.RELIABLE B1 ;  /* 0x0000000000011942 */ /* 0x000fea0003800100 */
[----:B------:R-:W-:Y:S05]  /*6c30*/  @P1 BRA `(.L_x_97) ;  /* 0x0000000000301947 */ /* 0x000fea0003800000 */
[----:B------:R-:W0:Y:S01]  /*6c40*/  LDC.64 R12, c[0x0][0x390] ;  /* 0x0000e400ff0c7b82 */ /* 0x000e220000000a00 */
[----:B------:R-:W-:-:S04]  /*6c50*/  IMAD R11, R0, 0x7, RZ ;  /* 0x00000007000b7824 */ /* 0x000fc800078e02ff */
[----:B0-----:R-:W-:-:S05]  /*6c60*/  IMAD.WIDE.U32 R12, R11, 0x8, R12 ;  /* 0x000000080b0c7825 */ /* 0x001fca00078e000c */
[----:B------:R-:W2:Y:S02]  /*6c70*/  LDG.E.64 R10, desc[UR36][R12.64+0x18] ;  /* 0x000018240c0a7981 */ /* 0x000ea4000c1e1b00 */
[----:B--2---:R-:W0:Y:S02]  /*6c80*/  F2I.F64.TRUNC R10, R10 ;  /* 0x0000000a000a7311 */ /* 0x004e24000030d100 */
[----:B0-----:R-:W-:-:S13]  /*6c90*/  ISETP.NE.AND P1, PT, R10, R25, PT ;  /* 0x000000190a00720c */ /* 0x001fda0003f25270 */
[----:B------:R-:W-:Y:S05]  /*6ca0*/  @P1 BRA `(.L_x_98) ;  /* 0xfffffffc00d01947 */ /* 0x000fea000383ffff */
[----:B------:R-:W-:Y:S05]  /*6cb0*/  BSYNC.RELIABLE B5 ;  /* 0x0000000000057941 */ /* 0x000fea0003800100 */
.L_x_96:
[----:B------:R-:W-:Y:S05]  /*6cc0*/  BSYNC.RELIABLE B1 ;  /* 0x0000000000017941 */ /* 0x000fea0003800100 */
.L_x_95:
[----:B------:R0:W5:Y:S04]  /*6cd0*/  LDG.E.64 R52, desc[UR36][R12.64] ;  /* 0x000000240c347981 */ /* 0x000168000c1e1b00 */
[----:B------:R0:W5:Y:S04]  /*6ce0*/  LDG.E.64 R54, desc[UR36][R12.64+0x8] ;  /* 0x000008240c367981 */ /* 0x000168000c1e1b00 */
[----:B------:R0:W5:Y:S02]  /*6cf0*/  LDG.E.64 R56, desc[UR36][R12.64+0x10] ;  /* 0x000010240c387981 */ /* 0x000164000c1e1b00 */
.L_x_97:
[----:B------:R-:W-:Y:S05]  /*6d00*/  BSYNC.RECONVERGENT B0 ;  /* 0x0000000000007941 */ /* 0x000fea0003800200 */
.L_x_94:
        /* <DEDUP_REMOVED lines=20> */
[----:B-----5:R-:W-:Y:S05]  /*6e50*/  CALL.REL.NOINC `($__internal_0_$__cuda_sm20_div_rn_f64_full) ;  /* 0x000000ec00547944 */ /* 0x020fea0003c00000 */
.L_x_100:
[----:B------:R-:W-:Y:S05]  /*6e60*/  BSYNC.RECONVERGENT B1 ;  /* 0x0000000000017941 */ /* 0x000fea0003800200 */
.L_x_99:
[----:B------:R-:W0:Y:S01]  /*6e70*/  LDC.64 R10, c[0x0][0x3b0] ;  /* 0x0000ec00ff0a7b82 */ /* 0x000e220000000a00 */
[----:B------:R-:W1:Y:S01]  /*6e80*/  I2F.F64 R12, R25 ;  /* 0x00000019000c7312 */ /* 0x000e620000201c00 */
[----:B------:R-:W-:-:S06]  /*6e90*/  IMAD R19, R70, 0x10, R24 ;  /* 0x0000001046137824 */ /* 0x000fcc00078e0218 */
[----:B------:R-:W2:Y:S01]  /*6ea0*/  LDC.64 R16, c[0x0][0x398] ;  /* 0x0000e600ff107b82 */ /* 0x000ea20000000a00 */
[----:B0-----:R-:W-:-:S05]  /*6eb0*/  IMAD.WIDE R10, R19, 0x8, R10 ;  /* 0x00000008130a7825 */ /* 0x001fca00078e020a */
[----:B------:R-:W-:Y:S04]  /*6ec0*/  STG.E.64 desc[UR36][R10.64+0x18], R74 ;  /* 0x0000184a0a007986 */ /* 0x000fe8000c101b24 */
[----:B------:R-:W-:Y:S04]  /*6ed0*/  STG.E.64 desc[UR36][R10.64+0x20], R76 ;  /* 0x0000204c0a007986 */ /* 0x000fe8000c101b24 */
[----:B------:R2:W-:Y:S04]  /*6ee0*/  STG.E.64 desc[UR36][R10.64+0x38], R2 ;  /* 0x000038020a007986 */ /* 0x0005e8000c101b24 */
[----:B------:R0:W-:Y:S04]  /*6ef0*/  STG.E.64 desc[UR36][R10.64+0x40], R4 ;  /* 0x000040040a007986 */ /* 0x0001e8000c101b24 */
[----:B------:R0:W-:Y:S04]  /*6f00*/  STG.E.64 desc[UR36][R10.64+0x48], R6 ;  /* 0x000048060a007986 */ /* 0x0001e8000c101b24 */
[----:B------:R0:W-:Y:S04]  /*6f10*/  STG.E.64 desc[UR36][R10.64+0x50], R8 ;  /* 0x000050080a007986 */ /* 0x0001e8000c101b24 */
[----:B------:R0:W-:Y:S04]  /*6f20*/  STG.E.64 desc[UR36][R10.64+0x28], R14 ;  /* 0x0000280e0a007986 */ /* 0x0001e8000c101b24 */
[----:B------:R0:W-:Y:S04]  /*6f30*/  STG.E.64 desc[UR36][R10.64+0x58], R14 ;  /* 0x0000580e0a007986 */ /* 0x0001e8000c101b24 */
[----:B-1----:R0:W-:Y:S04]  /*6f40*/  STG.E.64 desc[UR36][R10.64+0x30], R12 ;  /* 0x0000300c0a007986 */ /* 0x0021e8000c101b24 */
[----:B-----5:R0:W-:Y:S04]  /*6f50*/  STG.E.64 desc[UR36][R10.64], R52 ;  /* 0x000000340a007986 */ /* 0x0201e8000c101b24 */
[----:B------:R0:W-:Y:S04]  /*6f60*/  STG.E.64 desc[UR36][R10.64+0x8], R54 ;  /* 0x000008360a007986 */ /* 0x0001e8000c101b24 */
[----:B------:R0:W-:Y:S04]  /*6f70*/  STG.E.64 desc[UR36][R10.64+0x10], R56 ;  /* 0x000010380a007986 */ /* 0x0001e8000c101b24 */
[----:B------:R0:W-:Y:S04]  /*6f80*/  STG.E.64 desc[UR36][R10.64+0x60], R30 ;  /* 0x0000601e0a007986 */ /* 0x0001e8000c101b24 */
[----:B------:R0:W-:Y:S04]  /*6f90*/  STG.E.64 desc[UR36][R10.64+0x68], R32 ;  /* 0x000068200a007986 */ /* 0x0001e8000c101b24 */
[----:B------:R0:W-:Y:S04]  /*6fa0*/  STG.E.64 desc[UR36][R10.64+0x70], R34 ;  /* 0x000070220a007986 */ /* 0x0001e8000c101b24 */
[----:B------:R0:W-:Y:S04]  /*6fb0*/  STG.E.64 desc[UR36][R10.64+0x78], R26 ;  /* 0x0000781a0a007986 */ /* 0x0001e8000c101b24 */
[----:B--2---:R0:W5:Y:S01]  /*6fc0*/  LDG.E R3, desc[UR36][R16.64] ;  /* 0x0000002410037981 */ /* 0x004162000c1e1900 */
[----:B------:R-:W-:-:S07]  /*6fd0*/  VIADD R70, R70, 0x1 ;  /* 0x0000000146467836 */ /* 0x000fce0000000000 */
.L_x_68:
[----:B------:R-:W-:Y:S05]  /*6fe0*/  BSYNC.RECONVERGENT B3 ;  /* 0x0000000000037941 */ /* 0x000fea0003800200 */
.L_x_67:
[----:B------:R-:W-:-:S05]  /*6ff0*/  VIADD R69, R69, 0x1 ;  /* 0x0000000145457836 */ /* 0x000fca0000000000 */
[----:B-----5:R-:W-:-:S13]  /*7000*/  ISETP.GE.AND P1, PT, R69, R3, PT ;  /* 0x000000034500720c */ /* 0x020fda0003f26270 */
[----:B------:R-:W-:Y:S05]  /*7010*/  @!P1 BRA `(.L_x_101) ;  /* 0xffffffdc00989947 */ /* 0x000fea000383ffff */
[----:B------:R-:W-:Y:S05]  /*7020*/  BSYNC.RECONVERGENT B4 ;  /* 0x0000000000047941 */ /* 0x000fea0003800200 */
.L_x_66:
[----:B------:R-:W1:Y:S01]  /*7030*/  LDC.64 R74, c[0x0][0x3b8] ;  /* 0x0000ee00ff4a7b82 */ /* 0x000e620000000a00 */
[----:B------:R-:W-:Y:S01]  /*7040*/  ISETP.NE.AND P0, PT, R70, RZ, PT ;  /* 0x000000ff4600720c */ /* 0x000fe20003f05270 */
[----:B-1----:R-:W-:-:S05]  /*7050*/  IMAD.WIDE R74, R73, 0x4, R74 ;  /* 0x00000004494a7825 */ /* 0x002fca00078e024a */
[----:B------:R1:W-:Y:S07]  /*7060*/  STG.E desc[UR36][R74.64], R70 ;  /* 0x000000464a007986 */ /* 0x0003ee000c101924 */
[----:B------:R-:W-:Y:S05]  /*7070*/  @P0 EXIT ;  /* 0x000000000000094d */ /* 0x000fea0003800000 */
[----:B------:R-:W2:Y:S01]  /*7080*/  LDG.E.64 R50, desc[UR36][R28.64+0x28] ;  /* 0x000028241c327981 */ /* 0x000ea2000c1e1b00 */
[----:B0-----:R-:W0:Y:S03]  /*7090*/  LDC.64 R10, c[0x0][0x398] ;  /* 0x0000e600ff0a7b82 */ /* 0x001e260000000a00 */
[----:B------:R3:W5:Y:S04]  /*70a0*/  LDG.E.64 R8, desc[UR36][R28.64] ;  /* 0x000000241c087981 */ /* 0x000768000c1e1b00 */
[----:B------:R3:W5:Y:S01]  /*70b0*/  LDG.E.64 R6, desc[UR36][R28.64+0x8] ;  /* 0x000008241c067981 */ /* 0x000762000c1e1b00 */
[----:B------:R-:W4:Y:S03]  /*70c0*/  LDC.64 R48, c[0x0][0x3a8] ;  /* 0x0000ea00ff307b82 */ /* 0x000f260000000a00 */
[----:B------:R3:W5:Y:S04]  /*70d0*/  LDG.E.64 R12, desc[UR36][R28.64+0x38] ;  /* 0x000038241c0c7981 */ /* 0x000768000c1e1b00 */
[----:B------:R3:W5:Y:S01]  /*70e0*/  LDG.E.64 R2, desc[UR36][R28.64+0x30] ;  /* 0x000030241c027981 */ /* 0x000762000c1e1b00 */
[----:B------:R-:W1:Y:S03]  /*70f0*/  LDC.64 R4, c[0x0][0x3a8] ;  /* 0x0000ea00ff047b82 */ /* 0x000e660000000a00 */
[----:B0-----:R-:W3:Y:S04]  /*7100*/  LDG.E R0, desc[UR36][R10.64+0x4] ;  /* 0x000004240a007981 */ /* 0x001ee8000c1e1900 */
[----:B------:R-:W5:Y:S04]  /*7110*/  LDG.E.64 R28, desc[UR36][R28.64+0x10] ;  /* 0x000010241c1c7981 */ /* 0x000f68000c1e1b00 */
[----:B-1----:R0:W5:Y:S04]  /*7120*/  LDG.E.64 R42, desc[UR36][R4.64+0x8] ;  /* 0x00000824042a7981 */ /* 0x002168000c1e1b00 */
[----:B------:R0:W5:Y:S01]  /*7130*/  LDG.E.64 R38, desc[UR36][R4.64+0x10] ;  /* 0x0000102404267981 */ /* 0x000162000c1e1b00 */
[----:B--2---:R-:W4:Y:S02]  /*7140*/  F2I.F64.TRUNC R50, R50 ;  /* 0x0000003200327311 */ /* 0x004f24000030d100 */
[----:B----4-:R-:W-:-:S06]  /*7150*/  IMAD.WIDE R48, R50, 0x8, R48 ;  /* 0x0000000832307825 */ /* 0x010fcc00078e0230 */
[----:B------:R-:W5:Y:S01]  /*7160*/  LDG.E.64 R48, desc[UR36][R48.64+0x28] ;  /* 0x0000282430307981 */ /* 0x000f62000c1e1b00 */
[----:B---3--:R-:W-:-:S13]  /*7170*/  ISETP.GE.AND P0, PT, R0, 0x1, PT ;  /* 0x000000010000780c */ /* 0x008fda0003f06270 */
[----:B0-----:R-:W-:Y:S05]  /*7180*/  @!P0 BRA `(.L_x_102) ;  /* 0x0000000000788947 */ /* 0x001fea0003800000 */
[----:B------:R-:W0:Y:S02]  /*7190*/  LDC.64 R4, c[0x0][0x390] ;  /* 0x0000e400ff047b82 */ /* 0x000e240000000a00 */
[----:B0-----:R-:W2:Y:S01]  /*71a0*/  LDG.E.64 R4, desc[UR36][R4.64+0x18] ;  /* 0x0000182404047981 */ /* 0x001ea2000c1e1b00 */
[----:B------:R-:W0:Y:S01]  /*71b0*/  LDCU.64 UR4, c[0x0][0x390] ;  /* 0x00007200ff0477ac */ /* 0x000e220008000a00 */
[----:B------:R-:W-:Y:S04]  /*71c0*/  BSSY.RECONVERGENT B0, `(.L_x_102) ;  /* 0x000001a000007945 */ /* 0x000fe80003800200 */
[----:B------:R-:W-:Y:S01]  /*71d0*/  BSSY.RELIABLE B1, `(.L_x_103) ;  /* 0x0000015000017945 */ /* 0x000fe20003800100 */
[----:B0-----:R-:W-:Y:S01]  /*71e0*/  MOV R10, UR4 ;  /* 0x00000004000a7c02 */ /* 0x001fe20008000f00 */
[----:B--2---:R-:W0:Y:S02]  /*71f0*/  F2I.F64.TRUNC R11, R4 ;  /* 0x00000004000b7311 */ /* 0x004e24000030d100 */
[----:B0-----:R-:W-:Y:S01]  /*7200*/  ISETP.NE.AND P0, PT, R11, R50, PT ;  /* 0x000000320b00720c */ /* 0x001fe20003f05270 */
[----:B------:R-:W-:-:S12]  /*7210*/  IMAD.U32 R11, RZ, RZ, UR5 ;  /* 0x00000005ff0b7e24 */ /* 0x000fd8000f8e00ff */
[----:B------:R-:W-:Y:S05]  /*7220*/  @!P0 BRA `(.L_x_104) ;  /* 0x00000000003c8947 */ /* 0x000fea0003800000 */
[----:B------:R-:W0:Y:S01]  /*7230*/  LDC.64 R14, c[0x0][0x390] ;  /* 0x0000e400ff0e7b82 */ /* 0x000e220000000a00 */
[----:B------:R-:W-:Y:S01]  /*7240*/  BSSY.RELIABLE B3, `(.L_x_104) ;  /* 0x000000d000037945 */ /* 0x000fe20003800100 */
[----:B------:R-:W-:-:S07]  /*7250*/  IMAD.MOV.U32 R16, RZ, RZ, RZ ;  /* 0x000000ffff107224 */ /* 0x000fce00078e00ff */
.L_x_106:
[----:B------:R-:W-:-:S05]  /*7260*/  VIADD R16, R16, 0x1 ;  /* 0x0000000110107836 */ /* 0x000fca0000000000 */
[----:B------:R-:W-:-:S13]  /*7270*/  ISETP.GE.AND P0, PT, R16, R0, PT ;  /* 0x000000001000720c */ /* 0x000fda0003f06270 */
[----:B------:R-:W-:Y:S05]  /*7280*/  @P0 BREAK.RELIABLE B3 ;  /* 0x0000000000030942 */ /* 0x000fea0003800100 */
[----:B------:R-:W-:Y:S05]  /*7290*/  @P0 BREAK.RELIABLE B1 ;  /* 0x0000000000010942 */ /* 0x000fea0003800100 */
[----:B------:R-:W-:Y:S05]  /*72a0*/  @P0 BRA `(.L_x_105) ;  /* 0x00000000002c0947 */ /* 0x000fea0003800000 */
[----:B------:R-:W-:-:S04]  /*72b0*/  IMAD R11, R16, 0x7, RZ ;  /* 0x00000007100b7824 */ /* 0x000fc800078e02ff */
[----:B0-----:R-:W-:-:S05]  /*72c0*/  IMAD.WIDE.U32 R10, R11, 0x8, R14 ;  /* 0x000000080b0a7825 */ /* 0x001fca00078e000e */
[----:B------:R-:W2:Y:S02]  /*72d0*/  LDG.E.64 R4, desc[UR36][R10.64+0x18] ;  /* 0x000018240a047981 */ /* 0x000ea4000c1e1b00 */
[----:B--2---:R-:W0:Y:S02]  /*72e0*/  F2I.F64.TRUNC R5, R4 ;  /* 0x0000000400057311 */ /* 0x004e24000030d100 */
[----:B0-----:R-:W-:-:S13]  /*72f0*/  ISETP.NE.AND P0, PT, R5, R50, PT ;  /* 0x000000320500720c */ /* 0x001fda0003f05270 */
[----:B------:R-:W-:Y:S05]  /*7300*/  @P0 BRA `(.L_x_106) ;  /* 0xfffffffc00d40947 */ /* 0x000fea000383ffff */
[----:B------:R-:W-:Y:S05]  /*7310*/  BSYNC.RELIABLE B3 ;  /* 0x0000000000037941 */ /* 0x000fea0003800100 */
.L_x_104:
[----:B------:R-:W-:Y:S05]  /*7320*/  BSYNC.RELIABLE B1 ;  /* 0x0000000000017941 */ /* 0x000fea0003800100 */
.L_x_103:
[----:B------:R1:W5:Y:S04]  /*7330*/  LDG.E.64 R30, desc[UR36][R10.64] ;  /* 0x000000240a1e7981 */ /* 0x000368000c1e1b00 */
[----:B------:R1:W5:Y:S04]  /*7340*/  LDG.E.64 R32, desc[UR36][R10.64+0x8] ;  /* 0x000008240a207981 */ /* 0x000368000c1e1b00 */
[----:B------:R1:W5:Y:S02]  /*7350*/  LDG.E.64 R34, desc[UR36][R10.64+0x10] ;  /* 0x000010240a227981 */ /* 0x000364000c1e1b00 */
.L_x_105:
[----:B------:R-:W-:Y:S05]  /*7360*/  BSYNC.RECONVERGENT B0 ;  /* 0x0000000000007941 */ /* 0x000fea0003800200 */
.L_x_102:
[----:B------:R-:W2:Y:S02]  /*7370*/  LDC.64 R4, c[0x0][0x3a8] ;  /* 0x0000ea00ff047b82 */ /* 0x000ea40000000a00 */
[----:B--2---:R-:W5:Y:S02]  /*7380*/  LDG.E.64 R4, desc[UR36][R4.64+0x18] ;  /* 0x0000182404047981 */ /* 0x004f64000c1e1b00 */
[----:B-----5:R-:W-:Y:S01]  /*7390*/  DSETP.GT.AND P0, PT, R2, 90, PT ;  /* 0x405680000200742a */ /* 0x020fe20003f04000 */
[----:B------:R-:W-:-:S13]  /*73a0*/  BSSY.RECONVERGENT B0, `(.L_x_107) ;  /* 0x0000006000007945 */ /* 0x000fda0003800200 */
[----:B------:R-:W-:Y:S01]  /*73b0*/  @P0 DADD R36, -R2, 180 ;  /* 0x4066800002240429 */ /* 0x000fe20000000100 */
[----:B------:R-:W-:Y:S10]  /*73c0*/  @P0 BRA `(.L_x_108) ;  /* 0x00000000000c0947 */ /* 0x000ff40003800000 */
[----:B------:R-:W-:-:S14]  /*73d0*/  DSETP.GEU.AND P0, PT, R2, -90, PT ;  /* 0xc05680000200742a */ /* 0x000fdc0003f0e000 */
[C---:B------:R-:W-:Y:S02]  /*73e0*/  @!P0 DADD R36, -|R2|.reuse, 180 ;  /* 0x4066800002248429 */ /* 0x040fe40000000300 */
[----:B------:R-:W-:-:S11]  /*73f0*/  @P0 DADD R36, -|R2|, 90 ;  /* 0x4056800002240429 */ /* 0x000fd60000000300 */
.L_x_108:
[----:B------:R-:W-:Y:S05]  /*7400*/  BSYNC.RECONVERGENT B0 ;  /* 0x0000000000007941 */ /* 0x000fea0003800200 */
.L_x_107:
[----:B------:R-:W-:Y:S01]  /*7410*/  UMOV UR4, 0xa2529d3a ;  /* 0xa2529d3a00047882 */ /* 0x000fe20000000000 */
[----:B------:R-:W-:Y:S01]  /*7420*/  UMOV UR5, 0x3f91df46 ;  /* 0x3f91df4600057882 */ /* 0x000fe20000000000 */
[----:B------:R-:W-:Y:S01]  /*7430*/  BSSY.RECONVERGENT B3, `(.L_x_109) ;  /* 0x000001e000037945 */ /* 0x000fe20003800200 */
[----:B------:R-:W-:-:S08]  /*7440*/  DMUL R16, R12, UR4 ;  /* 0x000000040c107c28 */ /* 0x000fd00008000000 */
        /* <DEDUP_REMOVED lines=8> */
[----:B-1----:R-:W-:Y:S01]  /*74d0*/  DMUL R10, R16, UR4 ;  /* 0x00000004100a7c28 */ /* 0x002fe20008000000 */
[----:B------:R-:W-:Y:S01]  /*74e0*/  UMOV UR4, 0x54442d18 ;  /* 0x54442d1800047882 */ /* 0x000fe20000000000 */
[----:B------:R-:W-:-:S08]  /*74f0*/  UMOV UR5, 0x3ff921fb ;  /* 0x3ff921fb00057882 */ /* 0x000fd00000000000 */
[----:B------:R-:W1:Y:S08]  /*7500*/  F2I.F64 R10, R10 ;  /* 0x0000000a000a7311 */ /* 0x000e700000301100 */
[----:B-1----:R-:W0:Y:S02]  /*7510*/  I2F.F64 R12, R10 ;  /* 0x0000000a000c7312 */ /* 0x002e240000201c00 */
        /* <DEDUP_REMOVED lines=9> */
[----:B------:R-:W-:Y:S02]  /*75b0*/  MOV R22, R17 ;  /* 0x0000001100167202 */ /* 0x000fe40000000f00 */
[----:B------:R-:W-:-:S07]  /*75c0*/  MOV R21, 0x75e0 ;  /* 0x000075e000157802 */ /* 0x000fce0000000f00 */
[----:B------:R-:W-:Y:S05]  /*75d0*/  CALL.REL.NOINC `($_Z14FriedelFindingPiPdS0_S_S_S0_S0_S_$__internal_trig_reduction_slowpathd) ;  /* 0x000000ec00987944 */ /* 0x000fea0003c00000 */
.L_x_112:
[----:B------:R-:W-:Y:S05]  /*75e0*/  BSYNC.RECONVERGENT B4 ;  /* 0x0000000000047941 */ /* 0x000fea0003800200 */
.L_x_111:
[----:B------:R-:W-:-:S04]  /*75f0*/  LOP3.LUT R10, R10, 0x1, RZ, 0xc0, !PT ;  /* 0x000000010a0a7812 */ /* 0x000fc800078ec0ff */
[----:B------:R-:W-:-:S13]  /*7600*/  ISETP.NE.U32.AND P0, PT, R10, 0x1, PT ;  /* 0x000000010a00780c */ /* 0x000fda0003f05070 */
.L_x_110:
[----:B------:R-:W-:Y:S05]  /*7610*/  BSYNC.RECONVERGENT B3 ;  /* 0x0000000000037941 */ /* 0x000fea0003800200 */
.L_x_109:
[----:B-1----:R-:W-:Y:S01]  /*7620*/  DMUL R10, R12, R12 ;  /* 0x0000000c0c0a7228 */ /* 0x002fe20000000000 */
[----:B0-----:R-:W-:Y:S01]  /*7630*/  IMAD.MOV.U32 R14, RZ, RZ, 0x5b27ebb1 ;  /* 0x5b27ebb1ff0e7424 */ /* 0x001fe200078e00ff */
[----:B------:R-:W-:Y:S01]  /*7640*/  UMOV UR4, 0x2799bcb9 ;  /* 0x2799bcb900047882 */ /* 0x000fe20000000000 */
[----:B------:R-:W-:Y:S01]  /*7650*/  IMAD.MOV.U32 R15, RZ, RZ, 0x3ef9757c ;  /* 0x3ef9757cff0f7424 */ /* 0x000fe200078e00ff */
[----:B------:R-:W-:Y:S01]  /*7660*/  UMOV UR5, 0x3ee48dac ;  /* 0x3ee48dac00057882 */ /* 0x000fe20000000000 */
[----:B------:R-:W-:Y:S04]  /*7670*/  BSSY.RECONVERGENT B0, `(.L_x_113) ;  /* 0x0000036000007945 */ /* 0x000fe80003800200 */
        /* <DEDUP_REMOVED lines=53> */
.L_x_114:
[----:B------:R-:W-:Y:S05]  /*79d0*/  BSYNC.RECONVERGENT B0 ;  /* 0x0000000000007941 */ /* 0x000fea0003800200 */
.L_x_113:
        /* <DEDUP_REMOVED lines=25> */
[----:B------:R-:W-:Y:S01]  /*7b70*/  MOV R12, R16 ;  /* 0x00000010000c7202 */ /* 0x000fe20000000f00 */
[----:B------:R-:W-:Y:S01]  /*7b80*/  IMAD.MOV.U32 R22, RZ, RZ, R17 ;  /* 0x000000ffff167224 */ /* 0x000fe200078e0011 */
[----:B------:R-:W-:-:S07]  /*7b90*/  MOV R21, 0x7bb0 ;  /* 0x00007bb000157802 */ /* 0x000fce0000000f00 */
[----:B------:R-:W-:Y:S05]  /*7ba0*/  CALL.REL.NOINC `($_Z14FriedelFindingPiPdS0_S_S_S0_S0_S_$__internal_trig_reduction_slowpathd) ;  /* 0x000000e800247944 */ /* 0x000fea0003c00000 */
[----:B------:R-:W-:-:S07]  /*7bb0*/  IMAD.MOV.U32 R0, RZ, RZ, R10 ;  /* 0x000000ffff007224 */ /* 0x000fce00078e000a */
.L_x_116:
[----:B------:R-:W-:Y:S05]  /*7bc0*/  BSYNC.RECONVERGENT B3 ;  /* 0x0000000000037941 */ /* 0x000fea0003800200 */
.L_x_115:
        /* <DEDUP_REMOVED lines=10> */
[----:B------:R-:W-:Y:S01]  /*7c70*/  MOV R40, 0x20fd8164 ;  /* 0x20fd816400287802 */ /* 0x000fe20000000f00 */
[----:B------:R-:W-:Y:S01]  /*7c80*/  DADD R36, R36, R36 ;  /* 0x0000000024247229 */ /* 0x000fe20000000024 */
[----:B------:R-:W-:Y:S01]  /*7c90*/  ISETP.NE.U32.AND P0, PT, R14, 0x1, PT ;  /* 0x000000010e00780c */ /* 0x000fe20003f05070 */
[----:B------:R-:W-:Y:S01]  /*7ca0*/  DMUL R14, R12, R12 ;  /* 0x0000000c0c0e7228 */ /* 0x000fe20000000000 */
[----:B------:R-:W-:Y:S02]  /*7cb0*/  BSSY.RECONVERGENT B1, `(.L_x_117) ;  /* 0x0000026000017945 */ /* 0x000fe40003800200 */
[----:B------:R-:W-:Y:S01]  /*7cc0*/  FSEL R40, R40, -8.06006814911005101289e+34, !P0 ;  /* 0xf9785eba28287808 */ /* 0x000fe20004000000 */
[----:B0-----:R-:W0:Y:S01]  /*7cd0*/  MUFU.RCP64H R11, R49 ;  /* 0x00000031000b7308 */ /* 0x001e220000001800 */
[----:B------:R-:W-:Y:S01]  /*7ce0*/  FSEL R41, -R25, 0.11223486810922622681, !P0 ;  /* 0x3de5db6519297808 */ /* 0x000fe20004000100 */
[----:B------:R-:W-:-:S05]  /*7cf0*/  IMAD.MOV.U32 R10, RZ, RZ, 0x1 ;  /* 0x00000001ff0a7424 */ /* 0x000fca00078e00ff */
        /* <DEDUP_REMOVED lines=33> */
.L_x_118:
[----:B------:R-:W-:Y:S05]  /*7f10*/  BSYNC.RECONVERGENT B1 ;  /* 0x0000000000017941 */ /* 0x000fea0003800200 */
.L_x_117:
        /* <DEDUP_REMOVED lines=17> */
[----:B------:R-:W-:Y:S02]  /*8030*/  @P0 IMAD.MOV.U32 R14, RZ, RZ, 0x33145c07 ;  /* 0x33145c07ff0e0424 */ /* 0x000fe400078e00ff */
[----:B------:R-:W-:-:S03]  /*8040*/  @P0 IMAD.MOV.U32 R15, RZ, RZ, 0x3c91a626 ;  /* 0x3c91a626ff0f0424 */ /* 0x000fc600078e00ff */
        /* <DEDUP_REMOVED lines=31> */
[----:B------:R-:W-:Y:S01]  /*8240*/  @!P0 IMAD.MOV.U32 R10, RZ, RZ, 0x33145c07 ;  /* 0x33145c07ff0a8424 */ /* 0x000fe200078e00ff */
[----:B------:R-:W-:-:S06]  /*8250*/  @!P0 MOV R11, 0x3c91a626 ;  /* 0x3c91a626000b8802 */ /* 0x000fcc0000000f00 */
[----:B------:R-:W-:-:S08]  /*8260*/  DFMA R12, |R36|, R12, |R36| ;  /* 0x0000000c240c722b */ /* 0x000fd00000000624 */
[C---:B------:R-:W-:Y:S02]  /*8270*/  @!P0 DADD R10, R12.reuse, R10 ;  /* 0x000000000c0a8229 */ /* 0x040fe4000000000a */
[----:B------:R-:W-:-:S06]  /*8280*/  @P0 DADD R12, R12, -R14 ;  /* 0x000000000c0c0229 */ /* 0x000fcc000000080e */
[----:B------:R-:W-:Y:S02]  /*8290*/  @!P0 DADD R46, R10, UR4 ;  /* 0x000000040a2e8e29 */ /* 0x000fe40008000000 */
[----:B------:R-:W-:Y:S01]  /*82a0*/  @P0 DADD R46, -R12, UR4 ;  /* 0x000000040c2e0e29 */ /* 0x000fe20008000100 */
[----:B------:R-:W-:Y:S10]  /*82b0*/  BRA `(.L_x_121) ;  /* 0x0000000400207947 */ /* 0x000ff40003800000 */
.L_x_120:
        /* <DEDUP_REMOVED lines=15> */
[----:B------:R-:W-:Y:S01]  /*83b0*/  IADD3 R13, PT, PT, R11, -0x100000, RZ ;  /* 0xfff000000b0d7810 */ /* 0x000fe20007ffe0ff */
[----:B------:R-:W-:-:S04]  /*83c0*/  IMAD.MOV.U32 R12, RZ, RZ, R10 ;  /* 0x000000ffff0c7224 */ /* 0x000fc800078e000a */
        /* <DEDUP_REMOVED lines=39> */
[----:B------:R-:W-:Y:S02]  /*8640*/  IADD3 R13, PT, PT, R13, 0x100000, RZ ;  /* 0x001000000d0d7810 */ /* 0x000fe40007ffe0ff */
        /* <DEDUP_REMOVED lines=15> */
.L_x_121:
[----:B------:R-:W-:Y:S05]  /*8740*/  BSYNC.RECONVERGENT B0 ;  /* 0x0000000000007941 */ /* 0x000fea0003800200 */
.L_x_119:
        /* <DEDUP_REMOVED lines=14> */
[----:B------:R-:W-:Y:S02]  /*8830*/  IMAD.MOV.U32 R10, RZ, RZ, 0x1a63c1f5 ;  /* 0x1a63c1f5ff0a7424 */ /* 0x000fe400078e00ff */
[----:B------:R-:W-:-:S07]  /*8840*/  IMAD.MOV.U32 R11, RZ, RZ, 0x404ca5dc ;  /* 0x404ca5dcff0b7424 */ /* 0x000fce00078e00ff */
[----:B------:R-:W-:Y:S01]  /*8850*/  FFMA R0, RZ, R49, R15 ;  /* 0x00000031ff007223 */ /* 0x000fe2000000000f */
[----:B------:R-:W-:-:S04]  /*8860*/  DFMA R46, R46, R10, UR4 ;  /* 0x000000042e2e7e2b */ /* 0x000fc8000800000a */
        /* <DEDUP_REMOVED lines=8> */
.L_x_123:
[----:B------:R-:W-:Y:S05]  /*88f0*/  BSYNC.RECONVERGENT B1 ;  /* 0x0000000000017941 */ /* 0x000fea0003800200 */
.L_x_122:
        /* <DEDUP_REMOVED lines=50> */
[----:B------:R-:W-:Y:S01]  /*8c20*/  @!P0 MOV R10, 0x33145c07 ;  /* 0x33145c07000a8802 */ /* 0x000fe20000000f00 */
[----:B------:R-:W-:-:S06]  /*8c30*/  @!P0 IMAD.MOV.U32 R11, RZ, RZ, 0x3c91a626 ;  /* 0x3c91a626ff0b8424 */ /* 0x000fcc00078e00ff */
[----:B------:R-:W-:-:S08]  /*8c40*/  DFMA R12, |R36|, R12, |R36| ;  /* 0x0000000c240c722b */ /* 0x000fd00000000624 */
[C---:B------:R-:W-:Y:S02]  /*8c50*/  @!P0 DADD R10, R12.reuse, R10 ;  /* 0x000000000c0a8229 */ /* 0x040fe4000000000a */
[----:B------:R-:W-:-:S06]  /*8c60*/  @P0 DADD R12, R12, -R14 ;  /* 0x000000000c0c0229 */ /* 0x000fcc000000080e */
[----:B------:R-:W-:Y:S02]  /*8c70*/  @!P0 DADD R20, R10, UR4 ;  /* 0x000000040a148e29 */ /* 0x000fe40008000000 */
[----:B------:R-:W-:Y:S01]  /*8c80*/  @P0 DADD R20, -R12, UR4 ;  /* 0x000000040c140e29 */ /* 0x000fe20008000100 */
[----:B------:R-:W-:Y:S10]  /*8c90*/  BRA `(.L_x_126) ;  /* 0x0000000400207947 */ /* 0x000ff40003800000 */
.L_x_125:
[----:B------:R-:W-:Y:S01]  /*8ca0*/  DADD R10, -|R36|, 1 ;  /* 0x3ff00000240a7429 */ /* 0x000fe20000000300 */
[----:B------:R-:W-:Y:S01]  /*8cb0*/  IMAD.MOV.U32 R12, RZ, RZ, 0x66faac4b ;  /* 0x66faac4bff0c7424 */ /* 0x000fe200078e00ff */
[----:B------:R-:W-:Y:S01]  /*8cc0*/  MOV R13, 0x3ebac2fe ;  /* 0x3ebac2fe000d7802 */ /* 0x000fe20000000f00 */
        /* <DEDUP_REMOVED lines=31> */
[----:B------:R-:W-:-:S03]  /*8ec0*/  MOV R16, RZ ;  /* 0x000000ff00107202 */ /* 0x000fc60000000f00 */
        /* <DEDUP_REMOVED lines=37> */
.L_x_126:
[----:B------:R-:W-:Y:S05]  /*9120*/  BSYNC.RECONVERGENT B0 ;  /* 0x0000000000007941 */ /* 0x000fea0003800200 */
.L_x_124:
[----:B------:R-:W-:Y:S01]  /*9130*/  IMAD.MOV.U32 R10, RZ, RZ, 0x1a63c1f5 ;  /* 0x1a63c1f5ff0a7424 */ /* 0x000fe200078e00ff */
[----:B------:R-:W-:Y:S01]  /*9140*/  UMOV UR4, 0x0 ;  /* 0x0000000000047882 */ /* 0x000fe20000000000 */
[----:B------:R-:W-:Y:S01]  /*9150*/  IMAD.MOV.U32 R11, RZ, RZ, 0x404ca5dc ;  /* 0x404ca5dcff0b7424 */ /* 0x000fe200078e00ff */
[----:B------:R-:W-:Y:S01]  /*9160*/  UMOV UR5, 0x3ff00000 ;  /* 0x3ff0000000057882 */ /* 0x000fe20000000000 */
[----:B------:R-:W-:Y:S01]  /*9170*/  DSETP.GE.AND P1, PT, R2, R46, PT ;  /* 0x0000002e0200722a */ /* 0x000fe20003f26000 */
[----:B------:R-:W-:Y:S01]  /*9180*/  BSSY.RECONVERGENT B0, `(.L_x_127) ;  /* 0x0000029000007945 */ /* 0x000fe20003800200 */
[--C-:B------:R-:W-:Y:S01]  /*9190*/  DADD R52, R8, R42.reuse ;  /* 0x0000000008347229 */ /* 0x100fe2000000002a */
[----:B------:R-:W-:Y:S01]  /*91a0*/  IMAD.MOV.U32 R56, RZ, RZ, 0x0 ;  /* 0x00000000ff387424 */ /* 0x000fe200078e00ff */
[----:B------:R-:W-:Y:S01]  /*91b0*/  DFMA R20, R20, R10, UR4 ;  /* 0x0000000414147e2b */ /* 0x000fe2000800000a */
[----:B------:R-:W-:Y:S01]  /*91c0*/  MOV R57, 0x3ff00000 ;  /* 0x3ff0000000397802 */ /* 0x000fe20000000f00 */
[----:B------:R-:W-:Y:S01]  /*91d0*/  DADD R42, R8, -R42 ;  /* 0x00000000082a7229 */ /* 0x000fe2000000082a */
[----:B------:R-:W-:-:S02]  /*91e0*/  IMAD.MOV.U32 R36, RZ, RZ, 0x0 ;  /* 0x00000000ff247424 */ /* 0x000fc400078e00ff */
[----:B------:R-:W-:Y:S02]  /*91f0*/  IMAD.MOV.U32 R37, RZ, RZ, -0x40100000 ;  /* 0xbff00000ff257424 */ /* 0x000fe400078e00ff */
[----:B------:R-:W-:Y:S01]  /*9200*/  IMAD.MOV.U32 R60, RZ, RZ, 0x0 ;  /* 0x00000000ff3c7424 */ /* 0x000fe200078e00ff */
[----:B------:R-:W-:Y:S01]  /*9210*/  DADD R22, -R20, 90 ;  /* 0x4056800014167429 */ /* 0x000fe20000000100 */
[----:B------:R-:W-:-:S07]  /*9220*/  IMAD.MOV.U32 R61, RZ, RZ, 0x3ff00000 ;  /* 0x3ff00000ff3d7424 */ /* 0x000fce00078e00ff */
[----:B------:R-:W-:-:S14]  /*9230*/  DSETP.GTU.AND P0, PT, R2, R22, PT ;  /* 0x000000160200722a */ /* 0x000fdc0003f0c000 */
[----:B------:R-:W-:Y:S05]  /*9240*/  @!P0 BRA P1, `(.L_x_128) ;  /* 0x0000000000708947 */ /* 0x000fea0000800000 */
[----:B------:R-:W-:Y:S01]  /*9250*/  DADD R10, R20, 90 ;  /* 0x40568000140a7429 */ /* 0x000fe20000000000 */
[----:B------:R-:W-:Y:S01]  /*9260*/  MOV R56, 0x0 ;  /* 0x0000000000387802 */ /* 0x000fe20000000f00 */
[----:B------:R-:W-:Y:S01]  /*9270*/  DADD R12, -R46, 180 ;  /* 0x406680002e0c7429 */ /* 0x000fe20000000100 */
[----:B------:R-:W-:Y:S02]  /*9280*/  IMAD.MOV.U32 R57, RZ, RZ, -0x40100000 ;  /* 0xbff00000ff397424 */ /* 0x000fe400078e00ff */
[----:B------:R-:W-:Y:S02]  /*9290*/  IMAD.MOV.U32 R60, RZ, RZ, 0x0 ;  /* 0x00000000ff3c7424 */ /* 0x000fe400078e00ff */
[----:B------:R-:W-:Y:S01]  /*92a0*/  IMAD.MOV.U32 R61, RZ, RZ, 0x40000000 ;  /* 0x40000000ff3d7424 */ /* 0x000fe200078e00ff */
[C---:B------:R-:W-:Y:S02]  /*92b0*/  DSETP.GE.AND P0, PT, R2.reuse, R10, PT ;  /* 0x0000000a0200722a */ /* 0x040fe40003f06000 */
[----:B------:R-:W-:-:S14]  /*92c0*/  DSETP.LE.AND P1, PT, R2, R12, PT ;  /* 0x0000000c0200722a */ /* 0x000fdc0003f23000 */
[----:B------:R-:W-:Y:S05]  /*92d0*/  @P0 BRA P1, `(.L_x_128) ;  /* 0x00000000004c0947 */ /* 0x000fea0000800000 */
[----:B------:R-:W-:Y:S01]  /*92e0*/  DADD R10, R20, -90 ;  /* 0xc0568000140a7429 */ /* 0x000fe20000000000 */
[----:B------:R-:W-:Y:S01]  /*92f0*/  IMAD.MOV.U32 R36, RZ, RZ, 0x0 ;  /* 0x00000000ff247424 */ /* 0x000fe200078e00ff */
[----:B------:R-:W-:Y:S01]  /*9300*/  MOV R37, 0x3ff00000 ;  /* 0x3ff0000000257802 */ /* 0x000fe20000000f00 */
[----:B------:R-:W-:Y:S02]  /*9310*/  IMAD.MOV.U32 R60, RZ, RZ, 0x0 ;  /* 0x00000000ff3c7424 */ /* 0x000fe400078e00ff */
[----:B------:R-:W-:Y:S02]  /*9320*/  IMAD.MOV.U32 R61, RZ, RZ, 0x40000000 ;  /* 0x40000000ff3d7424 */ /* 0x000fe400078e00ff */
[----:B------:R-:W-:Y:S01]  /*9330*/  IMAD.MOV.U32 R56, RZ, RZ, 0x0 ;  /* 0x00000000ff387424 */ /* 0x000fe200078e00ff */
[----:B------:R-:W-:Y:S01]  /*9340*/  DSETP.GE.AND P0, PT, R2, R10, PT ;  /* 0x0000000a0200722a */ /* 0x000fe20003f06000 */
[----:B------:R-:W-:-:S05]  /*9350*/  IMAD.MOV.U32 R57, RZ, RZ, 0x3ff00000 ;  /* 0x3ff00000ff397424 */ /* 0x000fca00078e00ff */
[----:B------:R-:W-:-:S14]  /*9360*/  DSETP.LE.AND P0, PT, R2, -R46, P0 ;  /* 0x8000002e0200722a */ /* 0x000fdc0000703000 */
[----:B------:R-:W-:Y:S01]  /*9370*/  @!P0 DADD R12, -R20, -90 ;  /* 0xc0568000140c8429 */ /* 0x000fe20000000100 */
[----:B------:R-:W-:Y:S01]  /*9380*/  @!P0 MOV R36, RZ ;  /* 0x000000ff00248202 */ /* 0x000fe20000000f00 */
[----:B------:R-:W-:Y:S01]  /*9390*/  @!P0 DADD R10, R46, -180 ;  /* 0xc06680002e0a8429 */ /* 0x000fe20000000000 */
[----:B------:R-:W-:-:S03]  /*93a0*/  @!P0 IMAD.MOV.U32 R56, RZ, RZ, RZ ;  /* 0x000000ffff388224 */ /* 0x000fc600078e00ff */
[----:B------:R-:W-:Y:S02]  /*93b0*/  @!P0 IMAD.MOV.U32 R60, RZ, RZ, R36 ;  /* 0x000000ffff3c8224 */ /* 0x000fe400078e0024 */
[----:B------:R-:W-:-:S06]  /*93c0*/  @!P0 DSETP.GTU.AND P1, PT, R2, R12, PT ;  /* 0x0000000c0200822a */ /* 0x000fcc0003f2c000 */
[----:B------:R-:W-:-:S06]  /*93d0*/  @!P0 DSETP.GE.AND P1, PT, R2, R10, !P1 ;  /* 0x0000000a0200822a */ /* 0x000fcc0004f26000 */
[----:B------:R-:W-:Y:S02]  /*93e0*/  @!P0 FSEL R37, RZ, 1.875, !P1 ;  /* 0x3ff00000ff258808 */ /* 0x000fe40004800000 */
[----:B------:R-:W-:-:S03]  /*93f0*/  @!P0 FSEL R57, RZ, -1.875, !P1 ;  /* 0xbff00000ff398808 */ /* 0x000fc60004800000 */
[----:B------:R-:W-:-:S07]  /*9400*/  @!P0 IMAD.MOV.U32 R61, RZ, RZ, R37 ;  /* 0x000000ffff3d8224 */ /* 0x000fce00078e0025 */
.L_x_128:
[----:B------:R-:W-:Y:S05]  /*9410*/  BSYNC.RECONVERGENT B0 ;  /* 0x0000000000007941 */ /* 0x000fea0003800200 */
.L_x_127:
[----:B------:R-:W-:Y:S01]  /*9420*/  DSETP.NEU.AND P0, PT, R60, 1, PT ;  /* 0x3ff000003c00742a */ /* 0x000fe20003f0d000 */
[----:B------:R-:W-:Y:S01]  /*9430*/  BSSY.RECONVERGENT B1, `(.L_x_129) ;  /* 0x0000079000017945 */ /* 0x000fe20003800200 */
[C-C-:B------:R-:W-:Y:S02]  /*9440*/  DFMA R54, R38.reuse, 0.5, R6.reuse ;  /* 0x3fe000002636782b */ /* 0x140fe40000000006 */
[----:B------:R-:W-:-:S10]  /*9450*/  DFMA R38, R38, -0.5, R6 ;  /* 0xbfe000002626782b */ /* 0x000fd40000000006 */
[----:B------:R-:W-:Y:S05]  /*9460*/  @P0 BRA `(.L_x_130) ;  /* 0x0000000000e80947 */ /* 0x000fea0003800000 */
[----:B------:R-:W-:Y:S01]  /*9470*/  DMUL R40, R48, R48 ;  /* 0x0000003030287228 */ /* 0x000fe20000000000 */
[----:B------:R-:W-:Y:S01]  /*9480*/  MOV R14, 0x0 ;  /* 0x00000000000e7802 */ /* 0x000fe20000000f00 */
[----:B------:R-:W-:Y:S01]  /*9490*/  IMAD.MOV.U32 R15, RZ, RZ, 0x3fd80000 ;  /* 0x3fd80000ff0f7424 */ /* 0x000fe200078e00ff */
        /* <DEDUP_REMOVED lines=24> */
.L_x_132:
[----:B------:R-:W-:Y:S05]  /*9620*/  BSYNC.RECONVERGENT B3 ;  /* 0x0000000000037941 */ /* 0x000fea0003800200 */
.L_x_131:
        /* <DEDUP_REMOVED lines=25> */
[----:B------:R-:W-:-:S07]  /*97c0*/  IMAD.MOV.U32 R16, RZ, RZ, R40 ;  /* 0x000000ffff107224 */ /* 0x000fce00078e0028 */
[----:B------:R-:W-:Y:S05]  /*97d0*/  CALL.REL.NOINC `($__internal_1_$__cuda_sm20_dsqrt_rn_f64_mediumpath_v1) ;  /* 0x000000c800747944 */ /* 0x000fea0003c00000 */
.L_x_134:
[----:B------:R-:W-:Y:S05]  /*97e0*/  BSYNC.RECONVERGENT B3 ;  /* 0x0000000000037941 */ /* 0x000fea0003800200 */
.L_x_133:
[----:B------:R-:W-:Y:S01]  /*97f0*/  DMUL R40, R36, R12 ;  /* 0x0000000c24287228 */ /* 0x000fe20000000000 */
[----:B------:R-:W-:Y:S10]  /*9800*/  BRA `(.L_x_135) ;  /* 0x0000000000ec7947 */ /* 0x000ff40003800000 */
.L_x_130:
[----:B------:R-:W-:-:S14]  /*9810*/  DSETP.NEU.AND P0, PT, R60, 2, PT ;  /* 0x400000003c00742a */ /* 0x000fdc0003f0d000 */
[----:B------:R-:W-:Y:S05]  /*9820*/  @P0 BRA `(.L_x_135) ;  /* 0x0000000000e40947 */ /* 0x000fea0003800000 */
        /* <DEDUP_REMOVED lines=27> */
.L_x_137:
[----:B------:R-:W-:Y:S05]  /*99e0*/  BSYNC.RECONVERGENT B3 ;  /* 0x0000000000037941 */ /* 0x000fea0003800200 */
.L_x_136:
        /* <DEDUP_REMOVED lines=27> */
.L_x_139:
[----:B------:R-:W-:Y:S05]  /*9ba0*/  BSYNC.RECONVERGENT B3 ;  /* 0x0000000000037941 */ /* 0x000fea0003800200 */
.L_x_138:
[----:B------:R-:W-:-:S11]  /*9bb0*/  DMUL R40, R36, R12 ;  /* 0x0000000c24287228 */ /* 0x000fd60000000000 */
.L_x_135:
[----:B------:R-:W-:Y:S05]  /*9bc0*/  BSYNC.RECONVERGENT B1 ;  /* 0x0000000000017941 */ /* 0x000fea0003800200 */
.L_x_129:
[----:B------:R-:W-:Y:S01]  /*9bd0*/  DSETP.GT.AND P0, PT, R60, RZ, PT ;  /* 0x000000ff3c00722a */ /* 0x000fe20003f04000 */
[----:B------:R-:W-:-:S13]  /*9be0*/  BSSY.RECONVERGENT B1, `(.L_x_140) ;  /* 0x0000112000017945 */ /* 0x000fda0003800200 */
[----:B------:R-:W-:Y:S01]  /*9bf0*/  @P0 DSETP.MIN.AND P1, P2, R52, R44, PT ;  /* 0x0000002c3400022a */ /* 0x000fe20003a20000 */
[----:B------:R-:W-:Y:S01]  /*9c00*/  @P0 IMAD.MOV.U32 R11, RZ, RZ, R44 ;  /* 0x000000ffff0b0224 */ /* 0x000fe200078e002c */
[----:B------:R-:W-:Y:S01]  /*9c10*/  @P0 MOV R0, R52 ;  /* 0x0000003400000202 */ /* 0x000fe20000000f00 */
[----:B------:R-:W-:Y:S01]  /*9c20*/  @P0 DSETP.MAX.AND P3, P4, R42, R40, PT ;  /* 0x000000282a00022a */ /* 0x000fe20003c6f000 */
[----:B------:R-:W-:Y:S02]  /*9c30*/  @P0 IMAD.MOV.U32 R10, RZ, RZ, R43 ;  /* 0x000000ffff0a0224 */ /* 0x000fe400078e002b */
[----:B------:R-:W-:Y:S01]  /*9c40*/  @P0 SEL R11, R0, R11, P1 ;  /* 0x0000000b000b0207 */ /* 0x000fe20000800000 */
[----:B------:R-:W-:Y:S02]  /*9c50*/  @P0 IMAD.MOV.U32 R0, RZ, RZ, R53 ;  /* 0x000000ffff000224 */ /* 0x000fe400078e0035 */
[----:B------:R-:W-:Y:S01]  /*9c60*/  @P0 FSEL R12, R10, R41, P3 ;  /* 0x000000290a0c0208 */ /* 0x000fe20001800000 */
[----:B------:R-:W-:Y:S01]  /*9c70*/  @P0 IMAD.MOV.U32 R13, RZ, RZ, R40 ;  /* 0x000000ffff0d0224 */ /* 0x000fe200078e0028 */
[----:B------:R-:W-:Y:S01]  /*9c80*/  @P0 LOP3.LUT R41, R41, 0x80000, RZ, 0xfc, !PT ;  /* 0x0008000029290812 */ /* 0x000fe200078efcff */
[----:B------:R-:W-:Y:S01]  /*9c90*/  @P0 IMAD.MOV.U32 R10, RZ, RZ, R42 ;  /* 0x000000ffff0a0224 */ /* 0x000fe200078e002a */
[----:B------:R-:W-:Y:S01]  /*9ca0*/  @P0 FSEL R0, R0, R45, P1 ;  /* 0x0000002d00000208 */ /* 0x000fe20000800000 */
[----:B------:R-:W-:Y:S01]  /*9cb0*/  @P0 IMAD.MOV.U32 R40, RZ, RZ, R56 ;  /* 0x000000ffff280224 */ /* 0x000fe200078e0038 */
[----:B------:R-:W-:Y:S01]  /*9cc0*/  @P0 LOP3.LUT R45, R45, 0x80000, RZ, 0xfc, !PT ;  /* 0x000800002d2d0812 */ /* 0x000fe200078efcff */
[----:B------:R-:W-:Y:S01]  /*9cd0*/  @P0 IMAD.MOV.U32 R52, RZ, RZ, R11 ;  /* 0x000000ffff340224 */ /* 0x000fe200078e000b */
[----:B------:R-:W-:-:S02]  /*9ce0*/  @P0 SEL R43, R41, R12, P4 ;  /* 0x0000000c292b0207 */ /* 0x000fc40002000000 */
[----:B------:R-:W-:Y:S02]  /*9cf0*/  @P0 SEL R42, R10, R13, P3 ;  /* 0x0000000d0a2a0207 */ /* 0x000fe40001800000 */
[----:B------:R-:W-:Y:S02]  /*9d00*/  @P0 SEL R53, R45, R0, P2 ;  /* 0x000000002d350207 */ /* 0x000fe40001000000 */
[----:B------:R-:W-:Y:S01]  /*9d10*/  @P0 MOV R41, R57 ;  /* 0x0000003900290202 */ /* 0x000fe20000000f00 */
[----:B------:R-:W-:Y:S06]  /*9d20*/  @P0 BRA `(.L_x_141) ;  /* 0x00000000007c0947 */ /* 0x000fec0003800000 */
[C-C-:B------:R-:W-:Y:S01]  /*9d30*/  DSETP.GEU.AND P0, PT, R2.reuse, R46.reuse, PT ;  /* 0x0000002e0200722a */ /* 0x140fe20003f0e000 */
[----:B------:R-:W-:Y:S01]  /*9d40*/  IMAD.MOV.U32 R40, RZ, RZ, 0x0 ;  /* 0x00000000ff287424 */ /* 0x000fe200078e00ff */
[----:B------:R-:W-:Y:S01]  /*9d50*/  DSETP.GT.AND P1, PT, R2, -R46, PT ;  /* 0x8000002e0200722a */ /* 0x000fe20003f24000 */
[----:B------:R-:W-:-:S13]  /*9d60*/  IMAD.MOV.U32 R41, RZ, RZ, 0x3ff00000 ;  /* 0x3ff00000ff297424 */ /* 0x000fda00078e00ff */
[----:B------:R-:W-:Y:S05]  /*9d70*/  @!P0 BRA P1, `(.L_x_141) ;  /* 0x0000000000688947 */ /* 0x000fea0000800000 */
[C---:B------:R-:W-:Y:S01]  /*9d80*/  DADD R10, -R46.reuse, 180 ;  /* 0x406680002e0a7429 */ /* 0x040fe20000000100 */
[----:B------:R-:W-:Y:S01]  /*9d90*/  IMAD.MOV.U32 R40, RZ, RZ, 0x0 ;  /* 0x00000000ff287424 */ /* 0x000fe200078e00ff */
[----:B------:R-:W-:Y:S01]  /*9da0*/  DADD R46, R46, -180 ;  /* 0xc06680002e2e7429 */ /* 0x000fe20000000000 */
[----:B------:R-:W-:-:S05]  /*9db0*/  MOV R41, 0xbff00000 ;  /* 0xbff0000000297802 */ /* 0x000fca0000000f00 */
[----:B------:R-:W-:-:S06]  /*9dc0*/  DSETP.GT.AND P0, PT, R2, R10, PT ;  /* 0x0000000a0200722a */ /* 0x000fcc0003f04000 */
[----:B------:R-:W-:-:S14]  /*9dd0*/  DSETP.LT.OR P0, PT, R2, R46, P0 ;  /* 0x0000002e0200722a */ /* 0x000fdc0000701400 */
[----:B------:R-:W-:Y:S05]  /*9de0*/  @P0 BRA `(.L_x_141) ;  /* 0x00000000004c0947 */ /* 0x000fea0003800000 */
[----:B------:R-:W-:Y:S01]  /*9df0*/  DADD R10, R20, 90 ;  /* 0x40568000140a7429 */ /* 0x000fe20000000000 */
[----:B------:R-:W-:Y:S01]  /*9e00*/  BSSY.RELIABLE B3, `(.L_x_142) ;  /* 0x000007f000037945 */ /* 0x000fe20003800100 */
[----:B------:R-:W-:Y:S01]  /*9e10*/  DSETP.GT.AND P1, PT, R2, R22, PT ;  /* 0x000000160200722a */ /* 0x000fe20003f24000 */
[----:B------:R-:W-:Y:S02]  /*9e20*/  IMAD.MOV.U32 R44, RZ, RZ, 0x0 ;  /* 0x00000000ff2c7424 */ /* 0x000fe400078e00ff */
[----:B------:R-:W-:-:S03]  /*9e30*/  IMAD.MOV.U32 R45, RZ, RZ, -0x40100000 ;  /* 0xbff00000ff2d7424 */ /* 0x000fc600078e00ff */
[----:B------:R-:W-:-:S14]  /*9e40*/  DSETP.GEU.AND P0, PT, R2, R10, PT ;  /* 0x0000000a0200722a */ /* 0x000fdc0003f0e000 */
[----:B------:R-:W-:Y:S05]  /*9e50*/  @!P0 BRA P1, `(.L_x_143) ;  /* 0x0000000400e48947 */ /* 0x000fea0000800000 */
[C---:B------:R-:W-:Y:S01]  /*9e60*/  DADD R10, R20.reuse, -90 ;  /* 0xc0568000140a7429 */ /* 0x040fe20000000000 */
[----:B------:R-:W-:Y:S01]  /*9e70*/  IMAD.MOV.U32 R44, RZ, RZ, 0x0 ;  /* 0x00000000ff2c7424 */ /* 0x000fe200078e00ff */
[----:B------:R-:W-:Y:S01]  /*9e80*/  DADD R20, -R20, -90 ;  /* 0xc056800014147429 */ /* 0x000fe20000000100 */
[----:B------:R-:W-:Y:S01]  /*9e90*/  IMAD.MOV.U32 R45, RZ, RZ, 0x3ff00000 ;  /* 0x3ff00000ff2d7424 */ /* 0x000fe200078e00ff */
[----:B------:R-:W-:Y:S02]  /*9ea0*/  CS2R R42, SRZ ;  /* 0x00000000002a7805 */ /* 0x000fe4000001ff00 */
[----:B------:R-:W-:Y:S01]  /*9eb0*/  MOV R40, R56 ;  /* 0x0000003800287202 */ /* 0x000fe20000000f00 */
[----:B------:R-:W-:Y:S01]  /*9ec0*/  IMAD.MOV.U32 R41, RZ, RZ, R57 ;  /* 0x000000ffff297224 */ /* 0x000fe200078e0039 */
[----:B------:R-:W-:Y:S01]  /*9ed0*/  CS2R R52, SRZ ;  /* 0x0000000000347805 */ /* 0x000fe2000001ff00 */
[C---:B------:R-:W-:Y:S02]  /*9ee0*/  DSETP.GEU.AND P0, PT, R2.reuse, R10, PT ;  /* 0x0000000a0200722a */ /* 0x040fe40003f0e000 */
[----:B------:R-:W-:-:S14]  /*9ef0*/  DSETP.GT.AND P1, PT, R2, R20, PT ;  /* 0x000000140200722a */ /* 0x000fdc0003f24000 */
[----:B------:R-:W-:Y:S05]  /*9f00*/  @!P0 BRA P1, `(.L_x_143) ;  /* 0x0000000400b88947 */ /* 0x000fea0000800000 */
[----:B------:R-:W-:Y:S05]  /*9f10*/  BREAK.RELIABLE B3 ;  /* 0x0000000000037942 */ /* 0x000fea0003800100 */
.L_x_141:
        /* <DEDUP_REMOVED lines=25> */
.L_x_145:
[----:B------:R-:W-:Y:S05]  /*a0b0*/  BSYNC.RECONVERGENT B4 ;  /* 0x0000000000047941 */ /* 0x000fea0003800200 */
.L_x_144:
        /* <DEDUP_REMOVED lines=27> */
.L_x_147:
[----:B------:R-:W-:Y:S05]  /*a270*/  BSYNC.RECONVERGENT B4 ;  /* 0x0000000000047941 */ /* 0x000fea0003800200 */
.L_x_146:
[----:B------:R-:W-:Y:S01]  /*a280*/  DFMA R12, -R40, R12, R2 ;  /* 0x0000000c280c722b */ /* 0x000fe20000000102 */
[----:B------:R-:W-:Y:S01]  /*a290*/  BSSY.RECONVERGENT B4, `(.L_x_148) ;  /* 0x000001a000047945 */ /* 0x000fe20003800200 */
[----:B------:R-:W-:-:S06]  /*a2a0*/  DADD R2, -R52, R42 ;  /* 0x0000000034027229 */ /* 0x000fcc000000012a */
[----:B------:R-:W-:-:S08]  /*a2b0*/  DMUL R12, R12, R12 ;  /* 0x0000000c0c0c7228 */ /* 0x000fd00000000000 */
[----:B------:R-:W-:Y:S01]  /*a2c0*/  DFMA R18, R2, R2, R12 ;  /* 0x000000020212722b */ /* 0x000fe2000000000c */
[----:B------:R-:W-:Y:S02]  /*a2d0*/  IMAD.MOV.U32 R12, RZ, RZ, 0x0 ;  /* 0x00000000ff0c7424 */ /* 0x000fe400078e00ff */
        /* <DEDUP_REMOVED lines=21> */
.L_x_149:
[----:B------:R-:W-:Y:S05]  /*a430*/  BSYNC.RECONVERGENT B4 ;  /* 0x0000000000047941 */ /* 0x000fea0003800200 */
.L_x_148:
[----:B------:R-:W0:Y:S01]  /*a440*/  MUFU.RCP64H R3, R5 ;  /* 0x0000000500037308 */ /* 0x000e220000001800 */
[----:B------:R-:W-:Y:S01]  /*a450*/  IMAD.MOV.U32 R2, RZ, RZ, 0x1 ;  /* 0x00000001ff027424 */ /* 0x000fe200078e00ff */
[----:B------:R-:W-:Y:S01]  /*a460*/  FSETP.GEU.AND P1, PT, |R13|, 6.5827683646048100446e-37, PT ;  /* 0x036000000d00780b */ /* 0x000fe20003f2e200 */
[----:B------:R-:W-:Y:S04]  /*a470*/  BSSY.RECONVERGENT B4, `(.L_x_150) ;  /* 0x0000012000047945 */ /* 0x000fe80003800200 */
[----:B0-----:R-:W-:-:S08]  /*a480*/  DFMA R10, -R4, R2, 1 ;  /* 0x3ff00000040a742b */ /* 0x001fd00000000102 */
[----:B------:R-:W-:-:S08]  /*a490*/  DFMA R10, R10, R10, R10 ;  /* 0x0000000a0a0a722b */ /* 0x000fd0000000000a */
[----:B------:R-:W-:-:S08]  /*a4a0*/  DFMA R10, R2, R10, R2 ;  /* 0x0000000a020a722b */ /* 0x000fd00000000002 */
[----:B------:R-:W-:-:S08]  /*a4b0*/  DFMA R2, -R4, R10, 1 ;  /* 0x3ff000000402742b */ /* 0x000fd0000000010a */
[----:B------:R-:W-:-:S08]  /*a4c0*/  DFMA R2, R10, R2, R10 ;  /* 0x000000020a02722b */ /* 0x000fd0000000000a */
[----:B------:R-:W-:-:S08]  /*a4d0*/  DMUL R14, R2, R12 ;  /* 0x0000000c020e7228 */ /* 0x000fd00000000000 */
        /* <DEDUP_REMOVED lines=11> */
.L_x_151:
[----:B------:R-:W-:Y:S05]  /*a590*/  BSYNC.RECONVERGENT B4 ;  /* 0x0000000000047941 */ /* 0x000fea0003800200 */
.L_x_150:
[----:B------:R2:W3:Y:S01]  /*a5a0*/  F2I.F64.CEIL R14, R14 ;  /* 0x0000000e000e7311 */ /* 0x0004e20000309100 */
[----:B------:R-:W-:Y:S02]  /*a5b0*/  PLOP3.LUT P0, PT, PT, PT, PT, 0x80, 0x8 ;  /* 0x000000000008781c */ /* 0x000fe40003f0f070 */
[----:B------:R-:W-:Y:S02]  /*a5c0*/  CS2R R54, SRZ ;  /* 0x0000000000367805 */ /* 0x000fe4000001ff00 */
[----:B------:R-:W-:Y:S01]  /*a5d0*/  CS2R R38, SRZ ;  /* 0x0000000000267805 */ /* 0x000fe2000001ff00 */
[----:B------:R-:W-:Y:S08]  /*a5e0*/  BRA `(.L_x_152) ;  /* 0x0000000400c47947 */ /* 0x000ff00003800000 */
.L_x_143:
[----:B------:R-:W-:Y:S05]  /*a5f0*/  BSYNC.RELIABLE B3 ;  /* 0x0000000000037941 */ /* 0x000fea0003800100 */
.L_x_142:
        /* <DEDUP_REMOVED lines=25> */
.L_x_154:
[----:B------:R-:W-:Y:S05]  /*a790*/  BSYNC.RECONVERGENT B3 ;  /* 0x0000000000037941 */ /* 0x000fea0003800200 */
.L_x_153:
[----:B------:R-:W-:Y:S01]  /*a7a0*/  DFMA R18, -R54, R54, R22 ;  /* 0x000000363612722b */ /* 0x000fe20000000116 */
[----:B------:R-:W-:Y:S01]  /*a7b0*/  IMAD.MOV.U32 R14, RZ, RZ, 0x0 ;  /* 0x00000000ff0e7424 */ /* 0x000fe200078e00ff */
[----:B------:R-:W-:Y:S01]  /*a7c0*/  BSSY.RECONVERGENT B3, `(.L_x_155) ;  /* 0x0000019000037945 */ /* 0x000fe20003800200 */
[----:B------:R-:W-:-:S03]  /*a7d0*/  IMAD.MOV.U32 R15, RZ, RZ, 0x3fd80000 ;  /* 0x3fd80000ff0f7424 */ /* 0x000fc600078e00ff */
[----:B------:R-:W0:Y:S04]  /*a7e0*/  MUFU.RSQ64H R11, R19 ;  /* 0x00000013000b7308 */ /* 0x000e280000001c00 */
[----:B------:R-:W-:-:S04]  /*a7f0*/  IADD3 R10, PT, PT, R19, -0x3500000, RZ ;  /* 0xfcb00000130a7810 */ /* 0x000fc80007ffe0ff */
[----:B------:R-:W-:Y:S02]  /*a800*/  ISETP.GE.U32.AND P0, PT, R10, 0x7ca00000, PT ;  /* 0x7ca000000a00780c */ /* 0x000fe40003f06070 */
[----:B0-----:R-:W-:-:S08]  /*a810*/  DMUL R2, R10, R10 ;  /* 0x0000000a0a027228 */ /* 0x001fd00000000000 */
[----:B------:R-:W-:-:S08]  /*a820*/  DFMA R2, R18, -R2, 1 ;  /* 0x3ff000001202742b */ /* 0x000fd00000000802 */
[----:B------:R-:W-:Y:S02]  /*a830*/  DFMA R14, R2, R14, 0.5 ;  /* 0x3fe00000020e742b */ /* 0x000fe4000000000e */
[----:B------:R-:W-:-:S08]  /*a840*/  DMUL R2, R10, R2 ;  /* 0x000000020a027228 */ /* 0x000fd00000000000 */
[----:B------:R-:W-:Y:S02]  /*a850*/  DFMA R16, R14, R2, R10 ;  /* 0x000000020e10722b */ /* 0x000fe4000000000a */
[----:B------:R-:W-:-:S06]  /*a860*/  DMUL R2, R12, R44 ;  /* 0x0000002c0c027228 */ /* 0x000fcc0000000000 */
        /* <DEDUP_REMOVED lines=14> */
.L_x_156:
[----:B------:R-:W-:Y:S05]  /*a950*/  BSYNC.RECONVERGENT B3 ;  /* 0x0000000000037941 */ /* 0x000fea0003800200 */
.L_x_155:
        /* <DEDUP_REMOVED lines=27> */
.L_x_158:
[----:B------:R-:W-:Y:S05]  /*ab10*/  BSYNC.RECONVERGENT B3 ;  /* 0x0000000000037941 */ /* 0x000fea0003800200 */
.L_x_157:
[----:B------:R-:W0:Y:S01]  /*ab20*/  MUFU.RCP64H R3, R5 ;  /* 0x0000000500037308 */ /* 0x000e220000001800 */
[----:B------:R-:W-:Y:S01]  /*ab30*/  MOV R2, 0x1 ;  /* 0x0000000100027802 */ /* 0x000fe20000000f00 */
[----:B------:R-:W-:Y:S01]  /*ab40*/  BSSY.RECONVERGENT B3, `(.L_x_159) ;  /* 0x0000013000037945 */ /* 0x000fe20003800200 */
[----:B------:R-:W-:-:S04]  /*ab50*/  FSETP.GEU.AND P1, PT, |R13|, 6.5827683646048100446e-37, PT ;  /* 0x036000000d00780b */ /* 0x000fc80003f2e200 */
        /* <DEDUP_REMOVED lines=17> */
.L_x_160:
[----:B------:R-:W-:Y:S05]  /*ac70*/  BSYNC.RECONVERGENT B3 ;  /* 0x0000000000037941 */ /* 0x000fea0003800200 */
.L_x_159:
[----:B------:R0:W1:Y:S01]  /*ac80*/  F2I.F64.CEIL R14, R14 ;  /* 0x0000000e000e7311 */ /* 0x0000620000309100 */
[----:B------:R-:W-:Y:S01]  /*ac90*/  PLOP3.LUT P0, PT, PT, PT, PT, 0x8, 0x80 ;  /* 0x000000000080781c */ /* 0x000fe20003f0e170 */
[----:B------:R-:W-:Y:S01]  /*aca0*/  IMAD.MOV.U32 R37, RZ, RZ, R45 ;  /* 0x000000ffff257224 */ /* 0x000fe200078e002d */
[----:B------:R-:W-:Y:S01]  /*acb0*/  MOV R36, R44 ;  /* 0x0000002c00247202 */ /* 0x000fe20000000f00 */
[----:B------:R-:W-:Y:S01]  /*acc0*/  IMAD.MOV.U32 R40, RZ, RZ, R56 ;  /* 0x000000ffff287224 */ /* 0x000fe200078e0038 */
[----:B------:R-:W-:Y:S01]  /*acd0*/  CS2R R42, SRZ ;  /* 0x00000000002a7805 */ /* 0x000fe2000001ff00 */
[----:B------:R-:W-:Y:S01]  /*ace0*/  IMAD.MOV.U32 R41, RZ, RZ, R57 ;  /* 0x000000ffff297224 */ /* 0x000fe200078e0039 */
[----:B------:R-:W-:-:S07]  /*acf0*/  CS2R R52, SRZ ;  /* 0x0000000000347805 */ /* 0x000fce000001ff00 */
.L_x_152:
[----:B------:R-:W-:Y:S05]  /*ad00*/  BSYNC.RECONVERGENT B1 ;  /* 0x0000000000017941 */ /* 0x000fea0003800200 */
.L_x_140:
[----:B-1-3--:R-:W-:Y:S01]  /*ad10*/  LOP3.LUT R25, R14, 0x1, RZ, 0xfc, !PT ;  /* 0x000000010e197812 */ /* 0x00afe200078efcff */
[----:B------:R-:W-:Y:S03]  /*ad20*/  BSSY.RECONVERGENT B3, `(.L_x_161) ;  /* 0x000038a000037945 */ /* 0x000fe60003800200 */
[----:B------:R-:W-:-:S13]  /*ad30*/  ISETP.NE.AND P1, PT, R25, 0x1, PT ;  /* 0x000000011900780c */ /* 0x000fda0003f25270 */
[----:B------:R-:W-:Y:S05]  /*ad40*/  @P1 BRA `(.L_x_162) ;  /* 0x0000001000c01947 */ /* 0x000fea0003800000 */
[----:B------:R-:W-:Y:S04]  /*ad50*/  BSSY.RECONVERGENT B1, `(.L_x_163) ;  /* 0x000003d000017945 */ /* 0x000fe80003800200 */
[----:B------:R-:W-:Y:S05]  /*ad60*/  @!P0 BRA `(.L_x_164) ;  /* 0x0000000000788947 */ /* 0x000fea0003800000 */
[----:B------:R-:W-:Y:S01]  /*ad70*/  DADD R36, R42, R52 ;  /* 0x000000002a247229 */ /* 0x000fe20000000034 */
[----:B------:R-:W-:Y:S01]  /*ad80*/  MOV R4, 0x0 ;  /* 0x0000000000047802 */ /* 0x000fe20000000f00 */
[----:B------:R-:W-:Y:S01]  /*ad90*/  IMAD.MOV.U32 R5, RZ, RZ, 0x3fd80000 ;  /* 0x3fd80000ff057424 */ /* 0x000fe200078e00ff */
[----:B------:R-:W-:Y:S05]  /*ada0*/  BSSY.RECONVERGENT B4, `(.L_x_165) ;  /* 0x0000018000047945 */ /* 0x000fea0003800200 */
[----:B------:R-:W-:-:S08]  /*adb0*/  DMUL R36, R36, 0.5 ;  /* 0x3fe0000024247828 */ /* 0x000fd00000000000 */
[----:B------:R-:W-:-:S08]  /*adc0*/  DMUL R2, R36, R36 ;  /* 0x0000002424027228 */ /* 0x000fd00000000000 */
[----:B------:R-:W-:-:S06]  /*add0*/  DFMA R18, R48, R48, -R2 ;  /* 0x000000303012722b */ /* 0x000fcc0000000802 */
[----:B------:R-:W1:Y:S04]  /*ade0*/  MUFU.RSQ64H R11, R19 ;  /* 0x00000013000b7308 */ /* 0x000e680000001c00 */
[----:B------:R-:W-:-:S05]  /*adf0*/  VIADD R10, R19, 0xfcb00000 ;  /* 0xfcb00000130a7836 */ /* 0x000fca0000000000 */
[----:B------:R-:W-:Y:S01]  /*ae00*/  ISETP.GE.U32.AND P0, PT, R10, 0x7ca00000, PT ;  /* 0x7ca000000a00780c */ /* 0x000fe20003f06070 */
[----:B-1----:R-:W-:-:S08]  /*ae10*/  DMUL R2, R10, R10 ;  /* 0x0000000a0a027228 */ /* 0x002fd00000000000 */
[----:B------:R-:W-:-:S08]  /*ae20*/  DFMA R2, R18, -R2, 1 ;  /* 0x3ff000001202742b */ /* 0x000fd00000000802 */
[----:B------:R-:W-:Y:S02]  /*ae30*/  DFMA R4, R2, R4, 0.5 ;  /* 0x3fe000000204742b */ /* 0x000fe40000000004 */
[----:B------:R-:W-:-:S08]  /*ae40*/  DMUL R2, R10, R2 ;  /* 0x000000020a027228 */ /* 0x000fd00000000000 */
[----:B------:R-:W-:-:S08]  /*ae50*/  DFMA R2, R4, R2, R10 ;  /* 0x000000020402722b */ /* 0x000fd0000000000a */
[----:B------:R-:W-:Y:S02]  /*ae60*/  DMUL R16, R18, R2 ;  /* 0x0000000212107228 */ /* 0x000fe40000000000 */
[----:B0-2---:R-:W-:Y:S02]  /*ae70*/  VIADD R15, R3, 0xfff00000 ;  /* 0xfff00000030f7836 */ /* 0x005fe40000000000 */
        /* <DEDUP_REMOVED lines=10> */
.L_x_166:
[----:B------:R-:W-:Y:S05]  /*af20*/  BSYNC.RECONVERGENT B4 ;  /* 0x0000000000047941 */ /* 0x000fea0003800200 */
.L_x_165:
[----:B------:R-:W-:Y:S01]  /*af30*/  DMUL R40, R12, R40 ;  /* 0x000000280c287228 */ /* 0x000fe20000000000 */
[----:B------:R-:W-:Y:S10]  /*af40*/  BRA `(.L_x_167) ;  /* 0x0000000000747947 */ /* 0x000ff40003800000 */
.L_x_164:
[----:B------:R-:W-:Y:S01]  /*af50*/  DADD R38, R38, R54 ;  /* 0x0000000026267229 */ /* 0x000fe20000000036 */
[----:B------:R-:W-:Y:S01]  /*af60*/  IMAD.MOV.U32 R4, RZ, RZ, 0x0 ;  /* 0x00000000ff047424 */ /* 0x000fe200078e00ff */
[----:B------:R-:W-:Y:S01]  /*af70*/  MOV R5, 0x3fd80000 ;  /* 0x3fd8000000057802 */ /* 0x000fe20000000f00 */
        /* <DEDUP_REMOVED lines=24> */
.L_x_169:
[----:B------:R-:W-:Y:S05]  /*b100*/  BSYNC.RECONVERGENT B4 ;  /* 0x0000000000047941 */ /* 0x000fea0003800200 */
.L_x_168:
[----:B------:R-:W-:-:S11]  /*b110*/  DMUL R36, R12, R36 ;  /* 0x000000240c247228 */ /* 0x000fd60000000000 */
.L_x_167:
[----:B------:R-:W-:Y:S05]  /*b120*/  BSYNC.RECONVERGENT B1 ;  /* 0x0000000000017941 */ /* 0x000fea0003800200 */
.L_x_163:
[----:B------:R-:W0:Y:S02]  /*b130*/  LDC.64 R20, c[0x0][0x3a8] ;  /* 0x0000ea00ff147b82 */ /* 0x000e240000000a00 */
[----:B0-----:R-:W2:Y:S01]  /*b140*/  LDG.E.64 R20, desc[UR36][R20.64] ;  /* 0x0000002414147981 */ /* 0x001ea2000c1e1b00 */
[----:B------:R-:W-:Y:S01]  /*b150*/  IMAD.MOV.U32 R4, RZ, RZ, 0x0 ;  /* 0x00000000ff047424 */ /* 0x000fe200078e00ff */
[----:B------:R-:W-:Y:S01]  /*b160*/  BSSY.RECONVERGENT B1, `(.L_x_170) ;  /* 0x0000019000017945 */ /* 0x000fe20003800200 */
[----:B------:R-:W-:Y:S01]  /*b170*/  IMAD.MOV.U32 R5, RZ, RZ, 0x3fd80000 ;  /* 0x3fd80000ff057424 */ /* 0x000fe200078e00ff */
[----:B--2---:R-:W-:-:S08]  /*b180*/  DMUL R2, R20, R20 ;  /* 0x0000001414027228 */ /* 0x004fd00000000000 */
[----:B------:R-:W-:-:S08]  /*b190*/  DFMA R2, R36, R36, R2 ;  /* 0x000000242402722b */ /* 0x000fd00000000002 */
        /* <DEDUP_REMOVED lines=21> */
.L_x_171:
[----:B------:R-:W-:Y:S05]  /*b2f0*/  BSYNC.RECONVERGENT B1 ;  /* 0x0000000000017941 */ /* 0x000fea0003800200 */
.L_x_170:
        /* <DEDUP_REMOVED lines=21> */
.L_x_173:
[----:B------:R-:W-:Y:S05]  /*b450*/  BSYNC.RECONVERGENT B1 ;  /* 0x0000000000017941 */ /* 0x000fea0003800200 */
.L_x_172:
[----:B------:R-:W-:Y:S01]  /*b460*/  UMOV UR4, 0xa2529d3a ;  /* 0xa2529d3a00047882 */ /* 0x000fe20000000000 */
[----:B------:R-:W-:Y:S01]  /*b470*/  UMOV UR5, 0x3f91df46 ;  /* 0x3f91df4600057882 */ /* 0x000fe20000000000 */
[----:B------:R-:W-:Y:S01]  /*b480*/  BSSY.RECONVERGENT B4, `(.L_x_174) ;  /* 0x000001d000047945 */ /* 0x000fe20003800200 */
[----:B------:R-:W-:-:S08]  /*b490*/  DMUL R4, R28, -UR4 ;  /* 0x800000041c047c28 */ /* 0x000fd00008000000 */
[----:B------:R-:W-:-:S14]  /*b4a0*/  DSETP.NEU.AND P0, PT, |R4|, +INF , PT ;  /* 0x7ff000000400742a */ /* 0x000fdc0003f0d200 */
[----:B------:R-:W-:Y:S01]  /*b4b0*/  @!P0 DMUL R12, RZ, R4 ;  /* 0x00000004ff0c8228 */ /* 0x000fe20000000000 */
[----:B------:R-:W-:Y:S01]  /*b4c0*/  @!P0 IMAD.MOV.U32 R0, RZ, RZ, 0x1 ;  /* 0x00000001ff008424 */ /* 0x000fe200078e00ff */
[----:B------:R-:W-:Y:S09]  /*b4d0*/  @!P0 BRA `(.L_x_175) ;  /* 0x00000000005c8947 */ /* 0x000ff20003800000 */
        /* <DEDUP_REMOVED lines=21> */
.L_x_177:
[----:B------:R-:W-:Y:S05]  /*b630*/  BSYNC.RECONVERGENT B5 ;  /* 0x0000000000057941 */ /* 0x000fea0003800200 */
.L_x_176:
[----:B------:R-:W-:-:S07]  /*b640*/  VIADD R0, R10, 0x1 ;  /* 0x000000010a007836 */ /* 0x000fce0000000000 */
.L_x_175:
[----:B------:R-:W-:Y:S05]  /*b650*/  BSYNC.RECONVERGENT B4 ;  /* 0x0000000000047941 */ /* 0x000fea0003800200 */
.L_x_174:
[----:B------:R-:W0:Y:S01]  /*b660*/  LDCU.64 UR4, c[0x4][0x28] ;  /* 0x01000500ff0477ac */ /* 0x000e220008000a00 */
[----:B------:R-:W-:-:S04]  /*b670*/  SHF.L.U32 R10, R0, 0x6, RZ ;  /* 0x00000006000a7819 */ /* 0x000fc800000006ff */
        /* <DEDUP_REMOVED lines=8> */
[----:B------:R-:W-:Y:S01]  /*b700*/  DSETP.NEU.AND P1, PT, |R4|, +INF , PT ;  /* 0x7ff000000400742a */ /* 0x000fe20003f2d200 */
[----:B------:R-:W-:Y:S01]  /*b710*/  IMAD.MOV.U32 R25, RZ, RZ, 0x3da8ff83 ;  /* 0x3da8ff83ff197424 */ /* 0x000fe200078e00ff */
[----:B------:R-:W-:Y:S01]  /*b720*/  ISETP.NE.U32.AND P0, PT, R14, 0x1, PT ;  /* 0x000000010e00780c */ /* 0x000fe20003f05070 */
[----:B------:R-:W-:Y:S01]  /*b730*/  DMUL R14, R12, R12 ;  /* 0x0000000c0c0e7228 */ /* 0x000fe20000000000 */
[----:B------:R-:W-:Y:S02]  /*b740*/  BSSY.RECONVERGENT B4, `(.L_x_178) ;  /* 0x000002b000047945 */ /* 0x000fe40003800200 */
[----:B------:R-:W-:-:S02]  /*b750*/  FSEL R42, R42, -8.06006814911005101289e+34, !P0 ;  /* 0xf9785eba2a2a7808 */ /* 0x000fc40004000000 */
[----:B------:R-:W-:-:S06]  /*b760*/  FSEL R43, -R25, 0.11223486810922622681, !P0 ;  /* 0x3de5db65192b7808 */ /* 0x000fcc0004000100 */
[----:B------:R-:W-:Y:S01]  /*b770*/  @!P1 IMAD.MOV.U32 R25, RZ, RZ, RZ ;  /* 0x000000ffff199224 */ /* 0x000fe200078e00ff */
[----:B--2---:R-:W-:-:S08]  /*b780*/  DFMA R16, R14, R42, R16 ;  /* 0x0000002a0e10722b */ /* 0x004fd00000000010 */
[----:B------:R-:W-:-:S08]  /*b790*/  DFMA R16, R14, R16, R18 ;  /* 0x000000100e10722b */ /* 0x000fd00000000012 */
[----:B---3--:R-:W-:-:S08]  /*b7a0*/  DFMA R16, R14, R16, R20 ;  /* 0x000000100e10722b */ /* 0x008fd00000000014 */
[----:B------:R-:W-:-:S08]  /*b7b0*/  DFMA R16, R14, R16, R22 ;  /* 0x000000100e10722b */ /* 0x000fd00000000016 */
[----:B----4-:R-:W-:Y:S02]  /*b7c0*/  DFMA R16, R14, R16, R44 ;  /* 0x000000100e10722b */ /* 0x010fe4000000002c */
[----:B------:R-:W-:-:S06]  /*b7d0*/  @!P1 DMUL R44, RZ, R4 ;  /* 0x00000004ff2c9228 */ /* 0x000fcc0000000000 */
        /* <DEDUP_REMOVED lines=8> */
[----:B------:R-:W-:Y:S01]  /*b860*/  FSEL R43, R13, R11, !P0 ;  /* 0x0000000b0d2b7208 */ /* 0x000fe20004000000 */
[----:B------:R-:W-:Y:S06]  /*b870*/  @!P1 BRA `(.L_x_179) ;  /* 0x00000000005c9947 */ /* 0x000fec0003800000 */
        /* <DEDUP_REMOVED lines=20> */
[----:B------:R-:W-:Y:S02]  /*b9c0*/  IMAD.MOV.U32 R25, RZ, RZ, R10 ;  /* 0x000000ffff197224 */ /* 0x000fe400078e000a */
[----:B------:R-:W-:Y:S02]  /*b9d0*/  IMAD.MOV.U32 R44, RZ, RZ, R12 ;  /* 0x000000ffff2c7224 */ /* 0x000fe400078e000c */
[----:B------:R-:W-:-:S07]  /*b9e0*/  IMAD.MOV.U32 R45, RZ, RZ, R13 ;  /* 0x000000ffff2d7224 */ /* 0x000fce00078e000d */
.L_x_179:
[----:B------:R-:W-:Y:S05]  /*b9f0*/  BSYNC.RECONVERGENT B4 ;  /* 0x0000000000047941 */ /* 0x000fea0003800200 */
.L_x_178:
[----:B------:R-:W0:Y:S01]  /*ba00*/  MUFU.RCP64H R5, R3 ;  /* 0x0000000300057308 */ /* 0x000e220000001800 */
[----:B------:R-:W-:Y:S01]  /*ba10*/  MOV R4, 0x1 ;  /* 0x0000000100047802 */ /* 0x000fe20000000f00 */
[----:B------:R-:W-:Y:S01]  /*ba20*/  BSSY.RECONVERGENT B1, `(.L_x_180) ;  /* 0x0000016000017945 */ /* 0x000fe20003800200 */
[----:B------:R-:W-:Y:S01]  /*ba30*/  FSETP.GEU.AND P1, PT, |R37|, 6.5827683646048100446e-37, PT ;  /* 0x036000002500780b */ /* 0x000fe20003f2e200 */
[----:B------:R-:W-:-:S03]  /*ba40*/  DADD R46, R38, -1 ;  /* 0xbff00000262e7429 */ /* 0x000fc60000000000 */
        /* <DEDUP_REMOVED lines=17> */
[----:B------:R-:W-:Y:S01]  /*bb60*/  MOV R4, R14 ;  /* 0x0000000e00047202 */ /* 0x000fe20000000f00 */
[----:B------:R-:W-:-:S07]  /*bb70*/  IMAD.MOV.U32 R5, RZ, RZ, R15 ;  /* 0x000000ffff057224 */ /* 0x000fce00078e000f */
.L_x_181:
[----:B------:R-:W-:Y:S05]  /*bb80*/  BSYNC.RECONVERGENT B1 ;  /* 0x0000000000017941 */ /* 0x000fea0003800200 */
.L_x_180:
        /* <DEDUP_REMOVED lines=21> */
.L_x_183:
[----:B------:R-:W-:Y:S05]  /*bce0*/  BSYNC.RECONVERGENT B1 ;  /* 0x0000000000017941 */ /* 0x000fea0003800200 */
.L_x_182:
        /* <DEDUP_REMOVED lines=11> */
[----:B------:R-:W0:Y:S01]  /*bda0*/  I2F.F64 R50, R50 ;  /* 0x0000003200327312 */ /* 0x000e220000201c00 */
[----:B------:R-:W-:-:S02]  /*bdb0*/  ISETP.NE.U32.AND P0, PT, R0, 0x1, PT ;  /* 0x000000010000780c */ /* 0x000fc40003f05070 */
[----:B------:R-:W-:Y:S02]  /*bdc0*/  MOV R0, 0x3da8ff83 ;  /* 0x3da8ff8300007802 */ /* 0x000fe40000000f00 */
[----:B------:R-:W-:Y:S02]  /*bdd0*/  FSEL R12, R12, -8.06006814911005101289e+34, !P0 ;  /* 0xf9785eba0c0c7808 */ /* 0x000fe40004000000 */
[----:B------:R-:W-:-:S06]  /*bde0*/  FSEL R13, -R0, 0.11223486810922622681, !P0 ;  /* 0x3de5db65000d7808 */ /* 0x000fcc0004000100 */
[C---:B--2---:R-:W-:Y:S01]  /*bdf0*/  DFMA R16, R10.reuse, R12, R16 ;  /* 0x0000000c0a10722b */ /* 0x044fe20000000010 */
[----:B------:R-:W1:Y:S07]  /*be00*/  LDC.64 R12, c[0x0][0x3b0] ;  /* 0x0000ec00ff0c7b82 */ /* 0x000e6e0000000a00 */
        /* <DEDUP_REMOVED lines=9> */
[----:B------:R-:W-:Y:S01]  /*bea0*/  LOP3.LUT P0, RZ, R25, 0x2, RZ, 0xc0, !PT ;  /* 0x0000000219ff7812 */ /* 0x000fe2000780c0ff */
[----:B-1----:R-:W-:-:S03]  /*beb0*/  IMAD.WIDE R24, R24, 0x8, R12 ;  /* 0x0000000818187825 */ /* 0x002fc600078e020c */
[----:B------:R-:W-:Y:S01]  /*bec0*/  DADD R2, RZ, -R10 ;  /* 0x00000000ff027229 */ /* 0x000fe2000000080a */
[----:B------:R-:W-:Y:S01]  /*bed0*/  IMAD.MOV.U32 R13, RZ, RZ, 0x1 ;  /* 0x00000001ff0d7424 */ /* 0x000fe200078e00ff */
[----:B------:R1:W-:Y:S04]  /*bee0*/  STG.E.64 desc[UR36][R24.64], R30 ;  /* 0x0000001e18007986 */ /* 0x0003e8000c101b24 */
[----:B------:R1:W-:Y:S04]  /*bef0*/  STG.E.64 desc[UR36][R24.64+0x8], R32 ;  /* 0x0000082018007986 */ /* 0x0003e8000c101b24 */
[----:B------:R-:W-:Y:S01]  /*bf00*/  FSEL R2, R10, R2, !P0 ;  /* 0x000000020a027208 */ /* 0x000fe20004000000 */
[----:B------:R1:W-:Y:S01]  /*bf10*/  STG.E.64 desc[UR36][R24.64+0x10], R34 ;  /* 0x0000102218007986 */ /* 0x0003e2000c101b24 */
[----:B------:R-:W-:-:S03]  /*bf20*/  FSEL R3, R11, R3, !P0 ;  /* 0x000000030b037208 */ /* 0x000fc60004000000 */
[----:B0-----:R1:W-:Y:S03]  /*bf30*/  STG.E.64 desc[UR36][R24.64+0x30], R50 ;  /* 0x0000303218007986 */ /* 0x0013e6000c101b24 */
[----:B------:R-:W-:Y:S01]  /*bf40*/  DMUL R10, R2, R4 ;  /* 0x00000004020a7228 */ /* 0x000fe20000000000 */
[----:B------:R1:W-:Y:S01]  /*bf50*/  STG.E.64 desc[UR36][R24.64+0x38], R36 ;  /* 0x0000382418007986 */ /* 0x0003e2000c101b24 */
[----:B------:R-:W-:-:S03]  /*bf60*/  DMUL R2, R46, R2 ;  /* 0x000000022e027228 */ /* 0x000fc60000000000 */
[----:B------:R1:W-:Y:S03]  /*bf70*/  STG.E.64 desc[UR36][R24.64+0x40], R40 ;  /* 0x0000402818007986 */ /* 0x0003e6000c101b24 */
[C---:B------:R-:W-:Y:S01]  /*bf80*/  DFMA R10, R42.reuse, R46, -R10 ;  /* 0x0000002e2a0a722b */ /* 0x040fe2000000080a */
[----:B------:R1:W-:Y:S01]  /*bf90*/  STG.E.64 desc[UR36][R24.64+0x48], R38 ;  /* 0x0000482618007986 */ /* 0x0003e2000c101b24 */
[----:B------:R-:W-:-:S03]  /*bfa0*/  DFMA R2, R42, R4, R2 ;  /* 0x000000042a02722b */ /* 0x000fc60000000002 */
[----:B------:R1:W-:Y:S04]  /*bfb0*/  STG.E.64 desc[UR36][R24.64+0x50], R4 ;  /* 0x0000500418007986 */ /* 0x0003e8000c101b24 */
[----:B------:R1:W-:Y:S04]  /*bfc0*/  STG.E.64 desc[UR36][R24.64+0x28], R14 ;  /* 0x0000280e18007986 */ /* 0x0003e8000c101b24 */
[----:B------:R1:W-:Y:S04]  /*bfd0*/  STG.E.64 desc[UR36][R24.64+0x58], R14 ;  /* 0x0000580e18007986 */ /* 0x0003e8000c101b24 */
[----:B------:R1:W-:Y:S04]  /*bfe0*/  STG.E.64 desc[UR36][R24.64+0x60], R8 ;  /* 0x0000600818007986 */ /* 0x0003e8000c101b24 */
[----:B------:R1:W-:Y:S04]  /*bff0*/  STG.E.64 desc[UR36][R24.64+0x68], R6 ;  /* 0x0000680618007986 */ /* 0x0003e8000c101b24 */
[----:B------:R1:W-:Y:S04]  /*c000*/  STG.E.64 desc[UR36][R24.64+0x70], R28 ;  /* 0x0000701c18007986 */ /* 0x0003e8000c101b24 */
[----:B------:R1:W-:Y:S04]  /*c010*/  STG.E.64 desc[UR36][R24.64+0x78], R26 ;  /* 0x0000781a18007986 */ /* 0x0003e8000c101b24 */
[----:B------:R1:W-:Y:S04]  /*c020*/  STG.E.64 desc[UR36][R24.64+0x18], R10 ;  /* 0x0000180a18007986 */ /* 0x0003e8000c101b24 */
[----:B------:R1:W-:Y:S01]  /*c030*/  STG.E.64 desc[UR36][R24.64+0x20], R2 ;  /* 0x0000200218007986 */ /* 0x0003e2000c101b24 */
[----:B------:R-:W-:Y:S05]  /*c040*/  BRA `(.L_x_184) ;  /* 0x00000024005c7947 */ /* 0x000fea0003800000 */
.L_x_162:
[----:B------:R-:W-:Y:S01]  /*c050*/  VIADD R44, R25, 0xffffffff ;  /* 0xffffffff192c7836 */ /* 0x000fe20000000000 */
[----:B------:R-:W-:Y:S01]  /*c060*/  DADD R20, -R42, R52 ;  /* 0x000000002a147229 */ /* 0x000fe20000000134 */
[----:B------:R-:W-:Y:S01]  /*c070*/  IMAD.MOV.U32 R2, RZ, RZ, 0x1 ;  /* 0x00000001ff027424 */ /* 0x000fe200078e00ff */
[----:B------:R-:W-:Y:S03]  /*c080*/  BSSY.RECONVERGENT B1, `(.L_x_185) ;  /* 0x0000015000017945 */ /* 0x000fe60003800200 */
[----:B------:R-:W1:Y:S05]  /*c090*/  I2F.F64 R44, R44 ;  /* 0x0000002c002c7312 */ /* 0x000e6a0000201c00 */
[----:B------:R-:W-:-:S03]  /*c0a0*/  FSETP.GEU.AND P2, PT, |R21|, 6.5827683646048100446e-37, PT ;  /* 0x036000001500780b */ /* 0x000fc60003f4e200 */
[----:B-1----:R-:W1:Y:S02]  /*c0b0*/  MUFU.RCP64H R3, R45 ;  /* 0x0000002d00037308 */ /* 0x002e640000001800 */
[----:B-1----:R-:W-:-:S08]  /*c0c0*/  DFMA R4, -R44, R2, 1 ;  /* 0x3ff000002c04742b */ /* 0x002fd00000000102 */
        /* <DEDUP_REMOVED lines=11> */
[----:B------:R-:W-:Y:S02]  /*c180*/  MOV R19, R45 ;  /* 0x0000002d00137202 */ /* 0x000fe40000000f00 */
[----:B------:R-:W-:-:S07]  /*c190*/  MOV R0, 0xc1b0 ;  /* 0x0000c1b000007802 */ /* 0x000fce0000000f00 */
[----:B0-2---:R-:W-:Y:S05]  /*c1a0*/  CALL.REL.NOINC `($__internal_0_$__cuda_sm20_div_rn_f64_full) ;  /* 0x0000009800807944 */ /* 0x005fea0003c00000 */
[----:B------:R-:W-:Y:S02]  /*c1b0*/  IMAD.MOV.U32 R4, RZ, RZ, R14 ;  /* 0x000000ffff047224 */ /* 0x000fe400078e000e */
[----:B------:R-:W-:-:S07]  /*c1c0*/  IMAD.MOV.U32 R5, RZ, RZ, R15 ;  /* 0x000000ffff057224 */ /* 0x000fce00078e000f */
.L_x_186:
[----:B------:R-:W-:Y:S05]  /*c1d0*/  BSYNC.RECONVERGENT B1 ;  /* 0x0000000000017941 */ /* 0x000fea0003800200 */
.L_x_185:
[----:B------:R-:W1:Y:S01]  /*c1e0*/  MUFU.RCP64H R3, R45 ;  /* 0x0000002d00037308 */ /* 0x000e620000001800 */
[----:B------:R-:W-:Y:S01]  /*c1f0*/  IMAD.MOV.U32 R2, RZ, RZ, 0x1 ;  /* 0x00000001ff027424 */ /* 0x000fe200078e00ff */
[----:B------:R-:W-:Y:S01]  /*c200*/  DADD R20, -R38, R54 ;  /* 0x0000000026147229 */ /* 0x000fe20000000136 */
[----:B------:R-:W-:Y:S09]  /*c210*/  BSSY.RECONVERGENT B1, `(.L_x_187) ;  /* 0x0000013000017945 */ /* 0x000ff20003800200 */
[----:B------:R-:W-:Y:S01]  /*c220*/  FSETP.GEU.AND P2, PT, |R21|, 6.5827683646048100446e-37, PT ;  /* 0x036000001500780b */ /* 0x000fe20003f4e200 */
        /* <DEDUP_REMOVED lines=17> */
.L_x_188:
[----:B------:R-:W-:Y:S05]  /*c340*/  BSYNC.RECONVERGENT B1 ;  /* 0x0000000000017941 */ /* 0x000fea0003800200 */
.L_x_187:
[----:B------:R-:W-:Y:S05]  /*c350*/  @P0 BRA `(.L_x_189) ;  /* 0x0000001000500947 */ /* 0x000fea0003800000 */
[----:B------:R-:W-:Y:S01]  /*c360*/  ISETP.GE.AND P0, PT, R25, 0x1, PT ;  /* 0x000000011900780c */ /* 0x000fe20003f06270 */
[----:B------:R-:W-:-:S12]  /*c370*/  IMAD.MOV.U32 R13, RZ, RZ, RZ ;  /* 0x000000ffff0d7224 */ /* 0x000fd800078e00ff */
[----:B------:R-:W-:Y:S05]  /*c380*/  @!P0 BRA `(.L_x_184) ;  /* 0x00000020008c8947 */ /* 0x000fea0003800000 */
[----:B------:R-:W-:Y:S01]  /*c390*/  UMOV UR4, 0xa2529d3a ;  /* 0xa2529d3a00047882 */ /* 0x000fe20000000000 */
[----:B------:R-:W-:Y:S01]  /*c3a0*/  UMOV UR5, 0x3f91df46 ;  /* 0x3f91df4600057882 */ /* 0x000fe20000000000 */
[----:B------:R-:W-:Y:S01]  /*c3b0*/  DMUL R48, R48, R48 ;  /* 0x0000003030307228 */ /* 0x000fe20000000000 */
[----:B------:R-:W-:Y:S01]  /*c3c0*/  BSSY.RECONVERGENT B4, `(.L_x_190) ;  /* 0x000010b000047945 */ /* 0x000fe20003800200 */
[----:B------:R-:W-:Y:S01]  /*c3d0*/  DMUL R40, R28, -UR4 ;  /* 0x800000041c287c28 */ /* 0x000fe20008000000 */
[----:B------:R-:W-:Y:S01]  /*c3e0*/  UMOV UR4, 0x6dc9c883 ;  /* 0x6dc9c88300047882 */ /* 0x000fe20000000000 */
[----:B------:R-:W-:Y:S01]  /*c3f0*/  UMOV UR5, 0x3fe45f30 ;  /* 0x3fe45f3000057882 */ /* 0x000fe20000000000 */
[----:B------:R1:W-:Y:S05]  /*c400*/  I2F.F64 R46, R50 ;  /* 0x00000032002e7312 */ /* 0x0003ea0000201c00 */
[C---:B------:R-:W-:Y:S01]  /*c410*/  DMUL R68, R40.reuse, UR4 ;  /* 0x0000000428447c28 */ /* 0x040fe20008000000 */
[----:B------:R-:W-:Y:S01]  /*c420*/  UMOV UR4, 0x54442d18 ;  /* 0x54442d1800047882 */ /* 0x000fe20000000000 */
[----:B------:R-:W-:Y:S01]  /*c430*/  UMOV UR5, 0x3ff921fb ;  /* 0x3ff921fb00057882 */ /* 0x000fe20000000000 */
[----:B------:R-:W-:Y:S01]  /*c440*/  DMUL R42, RZ, R40 ;  /* 0x00000028ff2a7228 */ /* 0x000fe20000000000 */
[----:B-1----:R-:W-:Y:S01]  /*c450*/  CS2R R50, SRZ ;  /* 0x0000000000327805 */ /* 0x002fe2000001ff00 */
[----:B------:R-:W-:-:S05]  /*c460*/  DSETP.NEU.AND P0, PT, |R40|, +INF , PT ;  /* 0x7ff000002800742a */ /* 0x000fca0003f0d200 */
[----:B------:R1:W3:Y:S01]  /*c470*/  F2I.F64 R68, R68 ;  /* 0x0000004400447311 */ /* 0x0002e20000301100 */
[----:B------:R-:W-:Y:S01]  /*c480*/  DSETP.LTU.OR P5, PT, |R40|, 2.14748364800000000000e+09, !P0 ;  /* 0x41e000002800742a */ /* 0x000fe200047a9600 */
[----:B-1----:R-:W-:-:S06]  /*c490*/  IMAD.MOV R69, RZ, RZ, -R25 ;  /* 0x000000ffff457224 */ /* 0x002fcc00078e0a19 */
[----:B---3--:R-:W1:Y:S01]  /*c4a0*/  I2F.F64 R44, R68 ;  /* 0x00000044002c7312 */ /* 0x008e620000201c00 */
[----:B------:R-:W-:Y:S01]  /*c4b0*/  SEL R70, R68, RZ, P0 ;  /* 0x000000ff44467207 */ /* 0x000fe20000000000 */
[----:B-1----:R-:W-:Y:S01]  /*c4c0*/  DFMA R4, R44, -UR4, R40 ;  /* 0x800000042c047c2b */ /* 0x002fe20008000028 */
[----:B------:R-:W-:Y:S01]  /*c4d0*/  UMOV UR4, 0x33145c00 ;  /* 0x33145c0000047882 */ /* 0x000fe20000000000 */
[----:B------:R-:W-:-:S06]  /*c4e0*/  UMOV UR5, 0x3c91a626 ;  /* 0x3c91a62600057882 */ /* 0x000fcc0000000000 */
[----:B------:R-:W-:Y:S01]  /*c4f0*/  DFMA R4, R44, -UR4, R4 ;  /* 0x800000042c047c2b */ /* 0x000fe20008000004 */
[----:B------:R-:W-:Y:S01]  /*c500*/  UMOV UR4, 0x252049c0 ;  /* 0x252049c000047882 */ /* 0x000fe20000000000 */
[----:B------:R-:W-:-:S06]  /*c510*/  UMOV UR5, 0x397b839a ;  /* 0x397b839a00057882 */ /* 0x000fcc0000000000 */
[----:B------:R-:W-:-:S10]  /*c520*/  DFMA R44, R44, -UR4, R4 ;  /* 0x800000042c2c7c2b */ /* 0x000fd40008000004 */
[----:B------:R-:W-:Y:S02]  /*c530*/  FSEL R71, R42, R44, !P0 ;  /* 0x0000002c2a477208 */ /* 0x000fe40004000000 */
[----:B------:R-:W-:-:S07]  /*c540*/  FSEL R72, R43, R45, !P0 ;  /* 0x0000002d2b487208 */ /* 0x000fce0004000000 */
.L_x_207:
[----:B-1----:R-:W-:Y:S01]  /*c550*/  DFMA R52, R50, R2, R38 ;  /* 0x000000023234722b */ /* 0x002fe20000000026 */
[----:B------:R-:W-:Y:S01]  /*c560*/  IMAD.MOV.U32 R12, RZ, RZ, 0x0 ;  /* 0x00000000ff0c7424 */ /* 0x000fe200078e00ff */
[----:B------:R-:W-:Y:S01]  /*c570*/  BSSY.RECONVERGENT B1, `(.L_x_191) ;  /* 0x0000018000017945 */ /* 0x000fe20003800200 */
[----:B------:R-:W-:-:S05]  /*c580*/  IMAD.MOV.U32 R13, RZ, RZ, 0x3fd80000 ;  /* 0x3fd80000ff0d7424 */ /* 0x000fca00078e00ff */
[----:B------:R-:W-:-:S08]  /*c590*/  DMUL R22, R52, R52 ;  /* 0x0000003434167228 */ /* 0x000fd00000000000 */
[----:B------:R-:W-:-:S06]  /*c5a0*/  DADD R18, R48, -R22 ;  /* 0x0000000030127229 */ /* 0x000fcc0000000816 */
[----:B------:R-:W1:Y:S04]  /*c5b0*/  MUFU.RSQ64H R11, R19 ;  /* 0x00000013000b7308 */ /* 0x000e680000001c00 */
[----:B------:R-:W-:-:S04]  /*c5c0*/  IADD3 R10, PT, PT, R19, -0x3500000, RZ ;  /* 0xfcb00000130a7810 */ /* 0x000fc80007ffe0ff */
[----:B------:R-:W-:Y:S02]  /*c5d0*/  ISETP.GE.U32.AND P1, PT, R10, 0x7ca00000, PT ;  /* 0x7ca000000a00780c */ /* 0x000fe40003f26070 */
        /* <DEDUP_REMOVED lines=17> */
.L_x_192:
[----:B------:R-:W-:Y:S05]  /*c6f0*/  BSYNC.RECONVERGENT B1 ;  /* 0x0000000000017941 */ /* 0x000fea0003800200 */
.L_x_191:
[----:B------:R-:W0:Y:S02]  /*c700*/  LDC.64 R20, c[0x0][0x3a8] ;  /* 0x0000ea00ff147b82 */ /* 0x000e240000000a00 */
[----:B0-----:R-:W2:Y:S01]  /*c710*/  LDG.E.64 R20, desc[UR36][R20.64] ;  /* 0x0000002414147981 */ /* 0x001ea2000c1e1b00 */
[----:B------:R-:W-:Y:S01]  /*c720*/  DMUL R54, R12, R36 ;  /* 0x000000240c367228 */ /* 0x000fe20000000000 */
[----:B------:R-:W-:Y:S01]  /*c730*/  BSSY.RECONVERGENT B1, `(.L_x_193) ;  /* 0x000001a000017945 */ /* 0x000fe20003800200 */
[----:B------:R-:W-:Y:S01]  /*c740*/  MOV R12, 0x0 ;  /* 0x00000000000c7802 */ /* 0x000fe20000000f00 */
[----:B------:R-:W-:Y:S01]  /*c750*/  IMAD.MOV.U32 R13, RZ, RZ, 0x3fd80000 ;  /* 0x3fd80000ff0d7424 */ /* 0x000fe200078e00ff */
[----:B--2---:R-:W-:-:S08]  /*c760*/  DMUL R4, R20, R20 ;  /* 0x0000001414047228 */ /* 0x004fd00000000000 */
[----:B------:R-:W-:-:S08]  /*c770*/  DFMA R4, R54, R54, R4 ;  /* 0x000000363604722b */ /* 0x000fd00000000004 */
[----:B------:R-:W-:-:S06]  /*c780*/  DADD R18, R22, R4 ;  /* 0x0000000016127229 */ /* 0x000fcc0000000004 */
        /* <DEDUP_REMOVED lines=15> */
[----:B------:R-:W-:Y:S02]  /*c880*/  MOV R11, R19 ;  /* 0x00000013000b7202 */ /* 0x000fe40000000f00 */
[----:B------:R-:W-:-:S07]  /*c890*/  MOV R0, 0xc8b0 ;  /* 0x0000c8b000007802 */ /* 0x000fce0000000f00 */
[----:B------:R-:W-:Y:S05]  /*c8a0*/  CALL.REL.NOINC `($__internal_1_$__cuda_sm20_dsqrt_rn_f64_mediumpath_v1) ;  /* 0x0000009800407944 */ /* 0x000fea0003c00000 */
[----:B------:R-:W-:Y:S02]  /*c8b0*/  IMAD.MOV.U32 R56, RZ, RZ, R12 ;  /* 0x000000ffff387224 */ /* 0x000fe400078e000c */
[----:B------:R-:W-:-:S07]  /*c8c0*/  IMAD.MOV.U32 R57, RZ, RZ, R13 ;  /* 0x000000ffff397224 */ /* 0x000fce00078e000d */
.L_x_194:
[----:B------:R-:W-:Y:S05]  /*c8d0*/  BSYNC.RECONVERGENT B1 ;  /* 0x0000000000017941 */ /* 0x000fea0003800200 */
.L_x_193:
        /* <DEDUP_REMOVED lines=19> */
[----:B------:R-:W-:Y:S02]  /*ca10*/  IMAD.MOV.U32 R4, RZ, RZ, R14 ;  /* 0x000000ffff047224 */ /* 0x000fe400078e000e */
[----:B------:R-:W-:-:S07]  /*ca20*/  IMAD.MOV.U32 R5, RZ, RZ, R15 ;  /* 0x000000ffff057224 */ /* 0x000fce00078e000f */
.L_x_196:
[----:B------:R-:W-:Y:S05]  /*ca30*/  BSYNC.RECONVERGENT B1 ;  /* 0x0000000000017941 */ /* 0x000fea0003800200 */
.L_x_195:
        /* <DEDUP_REMOVED lines=15> */
.L_x_200:
[----:B------:R-:W-:Y:S05]  /*cb30*/  BSYNC.RECONVERGENT B6 ;  /* 0x0000000000067941 */ /* 0x000fea0003800200 */
.L_x_199:
[----:B------:R-:W-:-:S07]  /*cb40*/  VIADD R64, R10, 0x1 ;  /* 0x000000010a407836 */ /* 0x000fce0000000000 */
.L_x_198:
[----:B------:R-:W-:Y:S05]  /*cb50*/  BSYNC.RECONVERGENT B5 ;  /* 0x0000000000057941 */ /* 0x000fea0003800200 */
.L_x_197:
        /* <DEDUP_REMOVED lines=12> */
[----:B------:R-:W-:Y:S01]  /*cc20*/  ISETP.NE.U32.AND P1, PT, R0, 0x1, PT ;  /* 0x000000010000780c */ /* 0x000fe20003f25070 */
[----:B------:R-:W-:Y:S01]  /*cc30*/  IMAD.MOV.U32 R67, RZ, RZ, R70 ;  /* 0x000000ffff437224 */ /* 0x000fe200078e0046 */
[----:B------:R-:W-:Y:S01]  /*cc40*/  MOV R0, 0x3da8ff83 ;  /* 0x3da8ff8300007802 */ /* 0x000fe20000000f00 */
[----:B------:R-:W-:Y:S01]  /*cc50*/  IMAD.MOV.U32 R78, RZ, RZ, R71 ;  /* 0x000000ffff4e7224 */ /* 0x000fe200078e0047 */
[----:B------:R-:W-:Y:S01]  /*cc60*/  FSEL R58, R58, -8.06006814911005101289e+34, !P1 ;  /* 0xf9785eba3a3a7808 */ /* 0x000fe20004800000 */
[----:B------:R-:W-:Y:S01]  /*cc70*/  IMAD.MOV.U32 R79, RZ, RZ, R72 ;  /* 0x000000ffff4f7224 */ /* 0x000fe200078e0048 */
        /* <DEDUP_REMOVED lines=17> */
[----:B------:R-:W-:Y:S02]  /*cd90*/  MOV R22, R41 ;  /* 0x0000002900167202 */ /* 0x000fe40000000f00 */
[----:B------:R-:W-:-:S07]  /*cda0*/  MOV R21, 0xcdc0 ;  /* 0x0000cdc000157802 */ /* 0x000fce0000000f00 */
[----:B------:R-:W-:Y:S05]  /*cdb0*/  CALL.REL.NOINC `($_Z14FriedelFindingPiPdS0_S_S_S0_S0_S_$__internal_trig_reduction_slowpathd) ;  /* 0x0000009400a07944 */ /* 0x000fea0003c00000 */
[----:B------:R-:W-:Y:S02]  /*cdc0*/  IMAD.MOV.U32 R67, RZ, RZ, R10 ;  /* 0x000000ffff437224 */ /* 0x000fe400078e000a */
[----:B------:R-:W-:Y:S02]  /*cdd0*/  IMAD.MOV.U32 R78, RZ, RZ, R12 ;  /* 0x000000ffff4e7224 */ /* 0x000fe400078e000c */
[----:B------:R-:W-:-:S07]  /*cde0*/  IMAD.MOV.U32 R79, RZ, RZ, R13 ;  /* 0x000000ffff4f7224 */ /* 0x000fce00078e000d */
.L_x_202:
[----:B------:R-:W-:Y:S05]  /*cdf0*/  BSYNC.RECONVERGENT B5 ;  /* 0x0000000000057941 */ /* 0x000fea0003800200 */
.L_x_201:
[----:B------:R-:W0:Y:S01]  /*ce00*/  MUFU.RCP64H R11, R57 ;  /* 0x00000039000b7308 */ /* 0x000e220000001800 */
[----:B------:R-:W-:Y:S01]  /*ce10*/  IMAD.MOV.U32 R10, RZ, RZ, 0x1 ;  /* 0x00000001ff0a7424 */ /* 0x000fe200078e00ff */
[----:B------:R-:W-:Y:S01]  /*ce20*/  FSETP.GEU.AND P2, PT, |R55|, 6.5827683646048100446e-37, PT ;  /* 0x036000003700780b */ /* 0x000fe20003f4e200 */
[----:B------:R-:W-:Y:S01]  /*ce30*/  BSSY.RECONVERGENT B1, `(.L_x_203) ;  /* 0x0000015000017945 */ /* 0x000fe20003800200 */
        /* <DEDUP_REMOVED lines=12> */
[----:B------:R-:W-:Y:S01]  /*cf00*/  MOV R20, R54 ;  /* 0x0000003600147202 */ /* 0x000fe20000000f00 */
[----:B------:R-:W-:Y:S01]  /*cf10*/  IMAD.MOV.U32 R21, RZ, RZ, R55 ;  /* 0x000000ffff157224 */ /* 0x000fe200078e0037 */
[----:B------:R-:W-:Y:S01]  /*cf20*/  MOV R0, 0xcf60 ;  /* 0x0000cf6000007802 */ /* 0x000fe20000000f00 */
[----:B------:R-:W-:Y:S02]  /*cf30*/  IMAD.MOV.U32 R18, RZ, RZ, R56 ;  /* 0x000000ffff127224 */ /* 0x000fe400078e0038 */
[----:B------:R-:W-:-:S07]  /*cf40*/  IMAD.MOV.U32 R19, RZ, RZ, R57 ;  /* 0x000000ffff137224 */ /* 0x000fce00078e0039 */
[----:B------:R-:W-:Y:S05]  /*cf50*/  CALL.REL.NOINC `($__internal_0_$__cuda_sm20_div_rn_f64_full) ;  /* 0x0000008c00147944 */ /* 0x000fea0003c00000 */
[----:B------:R-:W-:Y:S01]  /*cf60*/  IMAD.MOV.U32 R76, RZ, RZ, R14 ;  /* 0x000000ffff4c7224 */ /* 0x000fe200078e000e */
[----:B------:R-:W-:-:S07]  /*cf70*/  MOV R77, R15 ;  /* 0x0000000f004d7202 */ /* 0x000fce0000000f00 */
.L_x_204:
[----:B------:R-:W-:Y:S05]  /*cf80*/  BSYNC.RECONVERGENT B1 ;  /* 0x0000000000017941 */ /* 0x000fea0003800200 */
.L_x_203:
        /* <DEDUP_REMOVED lines=21> */
.L_x_206:
[----:B------:R-:W-:Y:S05]  /*d0e0*/  BSYNC.RECONVERGENT B1 ;  /* 0x0000000000017941 */ /* 0x000fea0003800200 */
.L_x_205:
        /* <DEDUP_REMOVED lines=11> */
[----:B------:R-:W-:Y:S01]  /*d1a0*/  IADD3 R69, PT, PT, R69, 0x1, RZ ;  /* 0x0000000145457810 */ /* 0x000fe20007ffe0ff */
[----:B------:R-:W-:Y:S01]  /*d1b0*/  DADD R50, R50, 1 ;  /* 0x3ff0000032327429 */ /* 0x000fe20000000000 */
[----:B------:R-:W-:Y:S01]  /*d1c0*/  ISETP.NE.U32.AND P1, PT, R0, 0x1, PT ;  /* 0x000000010000780c */ /* 0x000fe20003f25070 */
[----:B------:R-:W-:-:S03]  /*d1d0*/  IMAD.MOV.U32 R0, RZ, RZ, 0x3da8ff83 ;  /* 0x3da8ff83ff007424 */ /* 0x000fc600078e00ff */
        /* <DEDUP_REMOVED lines=10> */
[----:B------:R-:W0:Y:S09]  /*d280*/  LDC.64 R16, c[0x0][0x3b0] ;  /* 0x0000ec00ff107b82 */ /* 0x000e320000000a00 */
[----:B------:R-:W-:-:S02]  /*d290*/  FSEL R12, R12, R10, !P1 ;  /* 0x0000000a0c0c7208 */ /* 0x000fc40004800000 */
[----:B------:R-:W-:Y:S02]  /*d2a0*/  FSEL R13, R13, R11, !P1 ;  /* 0x0000000b0d0d7208 */ /* 0x000fe40004800000 */
[----:B------:R-:W-:-:S04]  /*d2b0*/  LOP3.LUT P1, RZ, R67, 0x2, RZ, 0xc0, !PT ;  /* 0x0000000243ff7812 */ /* 0x000fc8000782c0ff */
[----:B------:R-:W-:Y:S01]  /*d2c0*/  DADD R10, RZ, -R12 ;  /* 0x00000000ff0a7229 */ /* 0x000fe2000000080c */
[----:B0-----:R-:W-:-:S09]  /*d2d0*/  IMAD.WIDE R16, R24, 0x8, R16 ;  /* 0x0000000818107825 */ /* 0x001fd200078e0210 */
[----:B------:R-:W-:Y:S02]  /*d2e0*/  FSEL R10, R12, R10, !P1 ;  /* 0x0000000a0c0a7208 */ /* 0x000fe40004800000 */
[----:B------:R-:W-:Y:S01]  /*d2f0*/  FSEL R11, R13, R11, !P1 ;  /* 0x0000000b0d0b7208 */ /* 0x000fe20004800000 */
[----:B------:R1:W-:Y:S01]  /*d300*/  STG.E.64 desc[UR36][R16.64+0x38], R54 ;  /* 0x0000383610007986 */ /* 0x0003e2000c101b24 */
[----:B------:R-:W-:Y:S01]  /*d310*/  ISETP.NE.AND P1, PT, R69, RZ, PT ;  /* 0x000000ff4500720c */ /* 0x000fe20003f25270 */
[----:B------:R-:W-:Y:S02]  /*d320*/  VIADD R24, R24, 0x10 ;  /* 0x0000001018187836 */ /* 0x000fe40000000000 */
[----:B------:R1:W-:Y:S01]  /*d330*/  STG.E.64 desc[UR36][R16.64+0x40], R52 ;  /* 0x0000403410007986 */ /* 0x0003e2000c101b24 */
[----:B------:R-:W-:Y:S02]  /*d340*/  DMUL R12, R10, R76 ;  /* 0x0000004c0a0c7228 */ /* 0x000fe40000000000 */
[----:B------:R-:W-:Y:S01]  /*d350*/  DMUL R10, R80, R10 ;  /* 0x0000000a500a7228 */ /* 0x000fe20000000000 */
[----:B------:R1:W-:Y:S04]  /*d360*/  STG.E.64 desc[UR36][R16.64+0x48], R4 ;  /* 0x0000480410007986 */ /* 0x0003e8000c101b24 */
[----:B------:R1:W-:Y:S01]  /*d370*/  STG.E.64 desc[UR36][R16.64+0x50], R76 ;  /* 0x0000504c10007986 */ /* 0x0003e2000c101b24 */
[----:B------:R-:W-:-:S02]  /*d380*/  DFMA R12, R58, R80, -R12 ;  /* 0x000000503a0c722b */ /* 0x000fc4000000080c */
[----:B------:R-:W-:Y:S01]  /*d390*/  DFMA R10, R58, R76, R10 ;  /* 0x0000004c3a0a722b */ /* 0x000fe2000000000a */
        /* <DEDUP_REMOVED lines=12> */
[----:B------:R-:W-:Y:S05]  /*d460*/  @P1 BRA `(.L_x_207) ;  /* 0xfffffff000381947 */ /* 0x000fea000383ffff */
[----:B------:R-:W-:Y:S05]  /*d470*/  BSYNC.RECONVERGENT B4 ;  /* 0x0000000000047941 */ /* 0x000fea0003800200 */
.L_x_190:
[----:B-1----:R-:W-:Y:S01]  /*d480*/  IMAD.MOV.U32 R13, RZ, RZ, R25 ;  /* 0x000000ffff0d7224 */ /* 0x002fe200078e0019 */
[----:B------:R-:W-:Y:S06]  /*d490*/  BRA `(.L_x_184) ;  /* 0x0000001000487947 */ /* 0x000fec0003800000 */
.L_x_189:
        /* <DEDUP_REMOVED lines=31> */
.L_x_225:
        /* <DEDUP_REMOVED lines=26> */
.L_x_210:
[----:B------:R-:W-:Y:S05]  /*d830*/  BSYNC.RECONVERGENT B1 ;  /* 0x0000000000017941 */ /* 0x000fea0003800200 */
.L_x_209:
[----:B------:R-:W0:Y:S02]  /*d840*/  LDC.64 R20, c[0x0][0x3a8] ;  /* 0x0000ea00ff147b82 */ /* 0x000e240000000a00 */
[----:B0-----:R-:W2:Y:S01]  /*d850*/  LDG.E.64 R20, desc[UR36][R20.64] ;  /* 0x0000002414147981 */ /* 0x001ea2000c1e1b00 */
[----:B------:R-:W-:Y:S01]  /*d860*/  DMUL R54, R12, R40 ;  /* 0x000000280c367228 */ /* 0x000fe20000000000 */
[----:B------:R-:W-:Y:S01]  /*d870*/  BSSY.RECONVERGENT B1, `(.L_x_211) ;  /* 0x0000019000017945 */ /* 0x000fe20003800200 */
[----:B------:R-:W-:Y:S01]  /*d880*/  MOV R12, 0x0 ;  /* 0x00000000000c7802 */ /* 0x000fe20000000f00 */
[----:B------:R-:W-:Y:S01]  /*d890*/  IMAD.MOV.U32 R13, RZ, RZ, 0x3fd80000 ;  /* 0x3fd80000ff0d7424 */ /* 0x000fe200078e00ff */
        /* <DEDUP_REMOVED lines=22> */
.L_x_212:
[----:B------:R-:W-:Y:S05]  /*da00*/  BSYNC.RECONVERGENT B1 ;  /* 0x0000000000017941 */ /* 0x000fea0003800200 */
.L_x_211:
        /* <DEDUP_REMOVED lines=21> */
.L_x_214:
[----:B------:R-:W-:Y:S05]  /*db60*/  BSYNC.RECONVERGENT B1 ;  /* 0x0000000000017941 */ /* 0x000fea0003800200 */
.L_x_213:
        /* <DEDUP_REMOVED lines=15> */
.L_x_218:
[----:B------:R-:W-:Y:S05]  /*dc60*/  BSYNC.RECONVERGENT B6 ;  /* 0x0000000000067941 */ /* 0x000fea0003800200 */
.L_x_217:
[----:B------:R-:W-:-:S07]  /*dc70*/  VIADD R64, R10, 0x1 ;  /* 0x000000010a407836 */ /* 0x000fce0000000000 */
.L_x_216:
[----:B------:R-:W-:Y:S05]  /*dc80*/  BSYNC.RECONVERGENT B5 ;  /* 0x0000000000057941 */ /* 0x000fea0003800200 */
.L_x_215:
        /* <DEDUP_REMOVED lines=41> */
.L_x_220:
[----:B------:R-:W-:Y:S05]  /*df20*/  BSYNC.RECONVERGENT B5 ;  /* 0x0000000000057941 */ /* 0x000fea0003800200 */
.L_x_219:
        /* <DEDUP_REMOVED lines=24> */
.L_x_222:
[----:B------:R-:W-:Y:S05]  /*e0b0*/  BSYNC.RECONVERGENT B1 ;  /* 0x0000000000017941 */ /* 0x000fea0003800200 */
.L_x_221:
        /* <DEDUP_REMOVED lines=21> */
.L_x_224:
[----:B------:R-:W-:Y:S05]  /*e210*/  BSYNC.RECONVERGENT B1 ;  /* 0x0000000000017941 */ /* 0x000fea0003800200 */
.L_x_223:
        /* <DEDUP_REMOVED lines=57> */
.L_x_208:
[----:B-1----:R-:W-:-:S07]  /*e5b0*/  IMAD.MOV.U32 R13, RZ, RZ, R25 ;  /* 0x000000ffff0d7224 */ /* 0x002fce00078e0019 */
.L_x_184:
[----:B------:R-:W-:Y:S05]  /*e5c0*/  BSYNC.RECONVERGENT B3 ;  /* 0x0000000000037941 */ /* 0x000fea0003800200 */
.L_x_161:
[----:B------:R-:W-:Y:S01]  /*e5d0*/  STG.E desc[UR36][R74.64], R13 ;  /* 0x0000000d4a007986 */ /* 0x000fe2000c101924 */
[----:B------:R-:W-:Y:S05]  /*e5e0*/  EXIT ;  /* 0x000000000000794d */ /* 0x000fea0003800000 */
.L_x_5:
[----:B------:R-:W2:Y:S01]  /*e5f0*/  LDG.E.64 R48, desc[UR36][R28.64+0x28] ;  /* 0x000028241c307981 */ /* 0x000ea2000c1e1b00 */
[----:B------:R-:W0:Y:S03]  /*e600*/  LDC.64 R10, c[0x0][0x398] ;  /* 0x0000e600ff0a7b82 */ /* 0x000e260000000a00 */
[----:B------:R3:W5:Y:S04]  /*e610*/  LDG.E.64 R8, desc[UR36][R28.64] ;  /* 0x000000241c087981 */ /* 0x000768000c1e1b00 */
[----:B------:R3:W5:Y:S01]  /*e620*/  LDG.E.64 R6, desc[UR36][R28.64+0x8] ;  /* 0x000008241c067981 */ /* 0x000762000c1e1b00 */
[----:B------:R-:W4:Y:S03]  /*e630*/  LDC.64 R46, c[0x0][0x3a8] ;  /* 0x0000ea00ff2e7b82 */ /* 0x000f260000000a00 */
[----:B------:R3:W5:Y:S04]  /*e640*/  LDG.E.64 R12, desc[UR36][R28.64+0x38] ;  /* 0x000038241c0c7981 */ /* 0x000768000c1e1b00 */
[----:B-1----:R3:W5:Y:S01]  /*e650*/  LDG.E.64 R2, desc[UR36][R28.64+0x30] ;  /* 0x000030241c027981 */ /* 0x002762000c1e1b00 */
[----:B------:R-:W1:Y:S03]  /*e660*/  LDC.64 R4, c[0x0][0x3a8] ;  /* 0x0000ea00ff047b82 */ /* 0x000e660000000a00 */
[----:B------:R3:W5:Y:S04]  /*e670*/  LDG.E.64 R32, desc[UR36][R28.64+0x10] ;  /* 0x000010241c207981 */ /* 0x000768000c1e1b00 */
[----:B0-----:R-:W3:Y:S04]  /*e680*/  LDG.E R0, desc[UR36][R10.64+0x4] ;  /* 0x000004240a007981 */ /* 0x001ee8000c1e1900 */
        /* <DEDUP_REMOVED lines=12> */
[----:B0-----:R-:W-:Y:S01]  /*e750*/  IMAD.U32 R10, RZ, RZ, UR4 ;  /* 0x00000004ff0a7e24 */ /* 0x001fe2000f8e00ff */
[----:B--2---:R-:W0:Y:S02]  /*e760*/  F2I.F64.TRUNC R11, R4 ;  /* 0x00000004000b7311 */ /* 0x004e24000030d100 */
[----:B0-----:R-:W-:Y:S01]  /*e770*/  ISETP.NE.AND P0, PT, R11, R48, PT ;  /* 0x000000300b00720c */ /* 0x001fe20003f05270 */
[----:B------:R-:W-:-:S12]  /*e780*/  IMAD.U32 R11, RZ, RZ, UR5 ;  /* 0x00000005ff0b7e24 */ /* 0x000fd8000f8e00ff */
[----:B------:R-:W-:Y:S05]  /*e790*/  @!P0 BRA `(.L_x_228) ;  /* 0x00000000003c8947 */ /* 0x000fea0003800000 */
[----:B------:R-:W0:Y:S01]  /*e7a0*/  LDC.64 R14, c[0x0][0x390] ;  /* 0x0000e400ff0e7b82 */ /* 0x000e220000000a00 */
[----:B------:R-:W-:Y:S01]  /*e7b0*/  HFMA2 R16, -RZ, RZ, 0, 0 ;  /* 0x00000000ff107431 */ /* 0x000fe200000001ff */
[----:B------:R-:W-:Y:S06]  /*e7c0*/  BSSY.RELIABLE B2, `(.L_x_228) ;  /* 0x000000c000027945 */ /* 0x000fec0003800100 */
.L_x_230:
        /* <DEDUP_REMOVED lines=12> */
.L_x_228:
[----:B------:R-:W-:Y:S05]  /*e890*/  BSYNC.RELIABLE B1 ;  /* 0x0000000000017941 */ /* 0x000fea0003800100 */
.L_x_227:
[----:B------:R1:W5:Y:S04]  /*e8a0*/  LDG.E.64 R30, desc[UR36][R10.64] ;  /* 0x000000240a1e7981 */ /* 0x000368000c1e1b00 */
[----:B------:R1:W5:Y:S04]  /*e8b0*/  LDG.E.64 R28, desc[UR36][R10.64+0x8] ;  /* 0x000008240a1c7981 */ /* 0x000368000c1e1b00 */
[----:B------:R1:W5:Y:S02]  /*e8c0*/  LDG.E.64 R24, desc[UR36][R10.64+0x10] ;  /* 0x000010240a187981 */ /* 0x000364000c1e1b00 */
.L_x_229:
[----:B------:R-:W-:Y:S05]  /*e8d0*/  BSYNC.RECONVERGENT B0 ;  /* 0x0000000000007941 */ /* 0x000fea0003800200 */
.L_x_226:
        /* <DEDUP_REMOVED lines=9> */
.L_x_232:
[----:B------:R-:W-:Y:S05]  /*e970*/  BSYNC.RECONVERGENT B0 ;  /* 0x0000000000007941 */ /* 0x000fea0003800200 */
.L_x_231:
        /* <DEDUP_REMOVED lines=29> */
.L_x_236:
[----:B------:R-:W-:Y:S05]  /*eb50*/  BSYNC.RECONVERGENT B3 ;  /* 0x0000000000037941 */ /* 0x000fea0003800200 */
.L_x_235:
[----:B------:R-:W-:-:S04]  /*eb60*/  LOP3.LUT R10, R10, 0x1, RZ, 0xc0, !PT ;  /* 0x000000010a0a7812 */ /* 0x000fc800078ec0ff */
[----:B------:R-:W-:-:S13]  /*eb70*/  ISETP.NE.U32.AND P0, PT, R10, 0x1, PT ;  /* 0x000000010a00780c */ /* 0x000fda0003f05070 */
.L_x_234:
[----:B------:R-:W-:Y:S05]  /*eb80*/  BSYNC.RECONVERGENT B2 ;  /* 0x0000000000027941 */ /* 0x000fea0003800200 */
.L_x_233:
[----:B-1----:R-:W-:Y:S01]  /*eb90*/  DMUL R10, R12, R12 ;  /* 0x0000000c0c0a7228 */ /* 0x002fe20000000000 */
[----:B0-----:R-:W-:Y:S01]  /*eba0*/  IMAD.MOV.U32 R14, RZ, RZ, 0x5b27ebb1 ;  /* 0x5b27ebb1ff0e7424 */ /* 0x001fe200078e00ff */
        /* <DEDUP_REMOVED lines=57> */
.L_x_238:
[----:B------:R-:W-:Y:S05]  /*ef40*/  BSYNC.RECONVERGENT B0 ;  /* 0x0000000000007941 */ /* 0x000fea0003800200 */
.L_x_237:
        /* <DEDUP_REMOVED lines=30> */
.L_x_240:
[----:B------:R-:W-:Y:S05]  /*f130*/  BSYNC.RECONVERGENT B2 ;  /* 0x0000000000027941 */ /* 0x000fea0003800200 */
.L_x_239:
        /* <DEDUP_REMOVED lines=10> */
[----:B------:R-:W-:Y:S01]  /*f1e0*/  DADD R34, R34, R34 ;  /* 0x0000000022227229 */ /* 0x000fe20000000022 */
[----:B------:R-:W-:Y:S01]  /*f1f0*/  IMAD.MOV.U32 R39, RZ, RZ, 0x3da8ff83 ;  /* 0x3da8ff83ff277424 */ /* 0x000fe200078e00ff */
[----:B------:R-:W-:Y:S01]  /*f200*/  ISETP.NE.U32.AND P0, PT, R14, 0x1, PT ;  /* 0x000000010e00780c */ /* 0x000fe20003f05070 */
[----:B------:R-:W-:Y:S01]  /*f210*/  DMUL R14, R12, R12 ;  /* 0x0000000c0c0e7228 */ /* 0x000fe20000000000 */
[----:B------:R-:W-:Y:S02]  /*f220*/  BSSY.RECONVERGENT B1, `(.L_x_241) ;  /* 0x0000026000017945 */ /* 0x000fe40003800200 */
[----:B------:R-:W-:Y:S01]  /*f230*/  FSEL R38, R38, -8.06006814911005101289e+34, !P0 ;  /* 0xf9785eba26267808 */ /* 0x000fe20004000000 */
[----:B0-----:R-:W0:Y:S01]  /*f240*/  MUFU.RCP64H R11, R47 ;  /* 0x0000002f000b7308 */ /* 0x001e220000001800 */
[----:B------:R-:W-:-:S02]  /*f250*/  FSEL R39, -R39, 0.11223486810922622681, !P0 ;  /* 0x3de5db6527277808 */ /* 0x000fc40004000100 */
        /* <DEDUP_REMOVED lines=34> */
.L_x_242:
[----:B------:R-:W-:Y:S05]  /*f480*/  BSYNC.RECONVERGENT B1 ;  /* 0x0000000000017941 */ /* 0x000fea0003800200 */
.L_x_241:
        /* <DEDUP_REMOVED lines=58> */
.L_x_244:
        /* <DEDUP_REMOVED lines=72> */
.L_x_245:
[----:B------:R-:W-:Y:S05]  /*fcb0*/  BSYNC.RECONVERGENT B0 ;  /* 0x0000000000007941 */ /* 0x000fea0003800200 */
.L_x_243:
        /* <DEDUP_REMOVED lines=14> */
[----:B------:R-:W-:Y:S01]  /*fda0*/  IMAD.MOV.U32 R10, RZ, RZ, 0x1a63c1f5 ;  /* 0x1a63c1f5ff0a7424 */ /* 0x000fe200078e00ff */
[----:B------:R-:W-:-:S06]  /*fdb0*/  MOV R11, 0x404ca5dc ;  /* 0x404ca5dc000b7802 */ /* 0x000fcc0000000f00 */
        /* <DEDUP_REMOVED lines=10> */
.L_x_247:
[----:B------:R-:W-:Y:S05]  /*fe60*/  BSYNC.RECONVERGENT B1 ;  /* 0x0000000000017941 */ /* 0x000fea0003800200 */
.L_x_246:
        /* <DEDUP_REMOVED lines=58> */
.L_x_249:
        /* <DEDUP_REMOVED lines=72> */
.L_x_250:
[----:B------:R-:W-:Y:S05]  /*10690*/  BSYNC.RECONVERGENT B0 ;  /* 0x0000000000007941 */ /* 0x000fea0003800200 */
.L_x_248:
[----:B------:R-:W-:Y:S01]  /*106a0*/  IMAD.MOV.U32 R10, RZ, RZ, 0x1a63c1f5 ;  /* 0x1a63c1f5ff0a7424 */ /* 0x000fe200078e00ff */
[----:B------:R-:W-:Y:S01]  /*106b0*/  MOV R11, 0x404ca5dc ;  /* 0x404ca5dc000b7802 */ /* 0x000fe20000000f00 */
[----:B------:R-:W-:Y:S01]  /*106c0*/  UMOV UR4, 0x0 ;  /* 0x0000000000047882 */ /* 0x000fe20000000000 */
[----:B------:R-:W-:Y:S01]  /*106d0*/  UMOV UR5, 0x3ff00000 ;  /* 0x3ff0000000057882 */ /* 0x000fe20000000000 */
[----:B------:R-:W-:Y:S01]  /*106e0*/  DSETP.GE.AND P1, PT, R2, R44, PT ;  /* 0x0000002c0200722a */ /* 0x000fe20003f26000 */
[----:B------:R-:W-:Y:S01]  /*106f0*/  BSSY.RECONVERGENT B0, `(.L_x_251) ;  /* 0x0000029000007945 */ /* 0x000fe20003800200 */
[--C-:B------:R-:W-:Y:S01]  /*10700*/  DADD R50, R8, R40.reuse ;  /* 0x0000000008327229 */ /* 0x100fe20000000028 */
[----:B------:R-:W-:Y:S01]  /*10710*/  IMAD.MOV.U32 R54, RZ, RZ, 0x0 ;  /* 0x00000000ff367424 */ /* 0x000fe200078e00ff */
[----:B------:R-:W-:Y:S01]  /*10720*/  DFMA R20, R20, R10, UR4 ;  /* 0x0000000414147e2b */ /* 0x000fe2000800000a */
[----:B------:R-:W-:Y:S01]  /*10730*/  IMAD.MOV.U32 R55, RZ, RZ, 0x3ff00000 ;  /* 0x3ff00000ff377424 */ /* 0x000fe200078e00ff */
[----:B------:R-:W-:Y:S01]  /*10740*/  DADD R40, R8, -R40 ;  /* 0x0000000008287229 */ /* 0x000fe20000000828 */
[----:B------:R-:W-:Y:S01]  /*10750*/  IMAD.MOV.U32 R36, RZ, RZ, 0x0 ;  /* 0x00000000ff247424 */ /* 0x000fe200078e00ff */
[----:B------:R-:W-:Y:S01]  /*10760*/  MOV R37, 0xbff00000 ;  /* 0xbff0000000257802 */ /* 0x000fe20000000f00 */
[----:B------:R-:W-:-:S02]  /*10770*/  IMAD.MOV.U32 R58, RZ, RZ, 0x0 ;  /* 0x00000000ff3a7424 */ /* 0x000fc400078e00ff */
[----:B------:R-:W-:Y:S01]  /*10780*/  IMAD.MOV.U32 R59, RZ, RZ, 0x3ff00000 ;  /* 0x3ff00000ff3b7424 */ /* 0x000fe200078e00ff */
[----:B------:R-:W-:-:S08]  /*10790*/  DADD R22, -R20, 90 ;  /* 0x4056800014167429 */ /* 0x000fd00000000100 */
[----:B------:R-:W-:-:S14]  /*107a0*/  DSETP.GTU.AND P0, PT, R2, R22, PT ;  /* 0x000000160200722a */ /* 0x000fdc0003f0c000 */
[----:B------:R-:W-:Y:S05]  /*107b0*/  @!P0 BRA P1, `(.L_x_252) ;  /* 0x0000000000708947 */ /* 0x000fea0000800000 */
[----:B------:R-:W-:Y:S01]  /*107c0*/  DADD R10, R20, 90 ;  /* 0x40568000140a7429 */ /* 0x000fe20000000000 */
[----:B------:R-:W-:Y:S01]  /*107d0*/  IMAD.MOV.U32 R54, RZ, RZ, 0x0 ;  /* 0x00000000ff367424 */ /* 0x000fe200078e00ff */
[----:B------:R-:W-:Y:S01]  /*107e0*/  DADD R12, -R44, 180 ;  /* 0x406680002c0c7429 */ /* 0x000fe20000000100 */
[----:B------:R-:W-:Y:S01]  /*107f0*/  MOV R55, 0xbff00000 ;  /* 0xbff0000000377802 */ /* 0x000fe20000000f00 */
[----:B------:R-:W-:Y:S02]  /*10800*/  IMAD.MOV.U32 R58, RZ, RZ, 0x0 ;  /* 0x00000000ff3a7424 */ /* 0x000fe400078e00ff */
[----:B------:R-:W-:Y:S02]  /*10810*/  IMAD.MOV.U32 R59, RZ, RZ, 0x40000000 ;  /* 0x40000000ff3b7424 */ /* 0x000fe400078e00ff */
[C---:B------:R-:W-:Y:S02]  /*10820*/  DSETP.GE.AND P0, PT, R2.reuse, R10, PT ;  /* 0x0000000a0200722a */ /* 0x040fe40003f06000 */
[----:B------:R-:W-:-:S14]  /*10830*/  DSETP.LE.AND P1, PT, R2, R12, PT ;  /* 0x0000000c0200722a */ /* 0x000fdc0003f23000 */
[----:B------:R-:W-:Y:S05]  /*10840*/  @P0 BRA P1, `(.L_x_252) ;  /* 0x00000000004c0947 */ /* 0x000fea0000800000 */
[----:B------:R-:W-:Y:S01]  /*10850*/  DADD R10, R20, -90 ;  /* 0xc0568000140a7429 */ /* 0x000fe20000000000 */
[----:B------:R-:W-:Y:S01]  /*10860*/  MOV R37, 0x3ff00000 ;  /* 0x3ff0000000257802 */ /* 0x000fe20000000f00 */
[----:B------:R-:W-:Y:S01]  /*10870*/  IMAD.MOV.U32 R36, RZ, RZ, 0x0 ;  /* 0x00000000ff247424 */ /* 0x000fe200078e00ff */
[----:B------:R-:W-:Y:S01]  /*10880*/  MOV R55, 0x3ff00000 ;  /* 0x3ff0000000377802 */ /* 0x000fe20000000f00 */
[----:B------:R-:W-:Y:S02]  /*10890*/  IMAD.MOV.U32 R58, RZ, RZ, 0x0 ;  /* 0x00000000ff3a7424 */ /* 0x000fe400078e00ff */
[----:B------:R-:W-:Y:S02]  /*108a0*/  IMAD.MOV.U32 R59, RZ, RZ, 0x40000000 ;  /* 0x40000000ff3b7424 */ /* 0x000fe400078e00ff */
[----:B------:R-:W-:Y:S01]  /*108b0*/  DSETP.GE.AND P0, PT, R2, R10, PT ;  /* 0x0000000a0200722a */ /* 0x000fe20003f06000 */
[----:B------:R-:W-:-:S05]  /*108c0*/  IMAD.MOV.U32 R54, RZ, RZ, 0x0 ;  /* 0x00000000ff367424 */ /* 0x000fca00078e00ff */
[----:B------:R-:W-:-:S14]  /*108d0*/  DSETP.LE.AND P0, PT, R2, -R44, P0 ;  /* 0x8000002c0200722a */ /* 0x000fdc0000703000 */
[----:B------:R-:W-:Y:S01]  /*108e0*/  @!P0 DADD R12, -R20, -90 ;  /* 0xc0568000140c8429 */ /* 0x000fe20000000100 */
[----:B------:R-:W-:Y:S01]  /*108f0*/  @!P0 IMAD.MOV.U32 R36, RZ, RZ, RZ ;  /* 0x000000ffff248224 */ /* 0x000fe200078e00ff */
[----:B------:R-:W-:Y:S01]  /*10900*/  @!P0 DADD R10, R44, -180 ;  /* 0xc06680002c0a8429 */ /* 0x000fe20000000000 */
[----:B------:R-:W-:Y:S02]  /*10910*/  @!P0 MOV R54, RZ ;  /* 0x000000ff00368202 */ /* 0x000fe40000000f00 */
[----:B------:R-:W-:-:S03]  /*10920*/  @!P0 IMAD.MOV.U32 R58, RZ, RZ, R36 ;  /* 0x000000ffff3a8224 */ /* 0x000fc600078e0024 */
[----:B------:R-:W-:-:S06]  /*10930*/  @!P0 DSETP.GTU.AND P1, PT, R2, R12, PT ;  /* 0x0000000c0200822a */ /* 0x000fcc0003f2c000 */
[----:B------:R-:W-:-:S06]  /*10940*/  @!P0 DSETP.GE.AND P1, PT, R2, R10, !P1 ;  /* 0x0000000a0200822a */ /* 0x000fcc0004f26000 */
[----:B------:R-:W-:Y:S02]  /*10950*/  @!P0 FSEL R37, RZ, 1.875, !P1 ;  /* 0x3ff00000ff258808 */ /* 0x000fe40004800000 */
[----:B------:R-:W-:-:S03]  /*10960*/  @!P0 FSEL R55, RZ, -1.875, !P1 ;  /* 0xbff00000ff378808 */ /* 0x000fc60004800000 */
[----:B------:R-:W-:-:S07]  /*10970*/  @!P0 IMAD.MOV.U32 R59, RZ, RZ, R37 ;  /* 0x000000ffff3b8224 */ /* 0x000fce00078e0025 */
.L_x_252:
[----:B------:R-:W-:Y:S05]  /*10980*/  BSYNC.RECONVERGENT B0 ;  /* 0x0000000000007941 */ /* 0x000fea0003800200 */
.L_x_251:
[----:B------:R-:W-:Y:S01]  /*10990*/  DSETP.NEU.AND P0, PT, R58, 1, PT ;  /* 0x3ff000003a00742a */ /* 0x000fe20003f0d000 */
[----:B------:R-:W-:Y:S01]  /*109a0*/  BSSY.RECONVERGENT B1, `(.L_x_253) ;  /* 0x0000079000017945 */ /* 0x000fe20003800200 */
[C-C-:B------:R-:W-:Y:S02]  /*109b0*/  DFMA R52, R34.reuse, 0.5, R6.reuse ;  /* 0x3fe000002234782b */ /* 0x140fe40000000006 */
[----:B------:R-:W-:-:S10]  /*109c0*/  DFMA R34, R34, -0.5, R6 ;  /* 0xbfe000002222782b */ /* 0x000fd40000000006 */
        /* <DEDUP_REMOVED lines=28> */
.L_x_256:
[----:B------:R-:W-:Y:S05]  /*10b90*/  BSYNC.RECONVERGENT B2 ;  /* 0x0000000000027941 */ /* 0x000fea0003800200 */
.L_x_255:
        /* <DEDUP_REMOVED lines=27> */
.L_x_258:
[----:B------:R-:W-:Y:S05]  /*10d50*/  BSYNC.RECONVERGENT B2 ;  /* 0x0000000000027941 */ /* 0x000fea0003800200 */
.L_x_257:
[----:B------:R-:W-:Y:S01]  /*10d60*/  DMUL R42, R36, R12 ;  /* 0x0000000c242a7228 */ /* 0x000fe20000000000 */
[----:B------:R-:W-:Y:S10]  /*10d70*/  BRA `(.L_x_259) ;  /* 0x0000000000ec7947 */ /* 0x000ff40003800000 */
.L_x_254:
[----:B------:R-:W-:-:S14]  /*10d80*/  DSETP.NEU.AND P0, PT, R58, 2, PT ;  /* 0x400000003a00742a */ /* 0x000fdc0003f0d000 */
        /* <DEDUP_REMOVED lines=28> */
.L_x_261:
[----:B------:R-:W-:Y:S05]  /*10f50*/  BSYNC.RECONVERGENT B2 ;  /* 0x0000000000027941 */ /* 0x000fea0003800200 */
.L_x_260:
[----:B------:R-:W-:Y:S01]  /*10f60*/  DFMA R18, -R52, R52, R56 ;  /* 0x000000343412722b */ /* 0x000fe20000000138 */
[----:B------:R-:W-:Y:S01]  /*10f70*/  IMAD.MOV.U32 R16, RZ, RZ, 0x0 ;  /* 0x00000000ff107424 */ /* 0x000fe200078e00ff */
[----:B------:R-:W-:Y:S01]  /*10f80*/  MOV R17, 0x3fd80000 ;  /* 0x3fd8000000117802 */ /* 0x000fe20000000f00 */
[----:B------:R-:W-:Y:S01]  /*10f90*/  DMUL R38, R36, R12 ;  /* 0x0000000c24267228 */ /* 0x000fe20000000000 */
        /* <DEDUP_REMOVED lines=18> */
[----:B------:R-:W-:Y:S01]  /*110c0*/  MOV R17, R43 ;  /* 0x0000002b00117202 */ /* 0x000fe20000000f00 */
[----:B------:R-:W-:Y:S01]  /*110d0*/  IMAD.MOV.U32 R13, RZ, RZ, R57 ;  /* 0x000000ffff0d7224 */ /* 0x000fe200078e0039 */
[----:B------:R-:W-:Y:S01]  /*110e0*/  MOV R0, 0x11110 ;  /* 0x0001111000007802 */ /* 0x000fe20000000f00 */
[----:B------:R-:W-:-:S07]  /*110f0*/  IMAD.MOV.U32 R16, RZ, RZ, R42 ;  /* 0x000000ffff107224 */ /* 0x000fce00078e002a */
[----:B------:R-:W-:Y:S05]  /*11100*/  CALL.REL.NOINC `($__internal_1_$__cuda_sm20_dsqrt_rn_f64_mediumpath_v1) ;  /* 0x0000005000287944 */ /* 0x000fea0003c00000 */
.L_x_263:
[----:B------:R-:W-:Y:S05]  /*11110*/  BSYNC.RECONVERGENT B2 ;  /* 0x0000000000027941 */ /* 0x000fea0003800200 */
.L_x_262:
[----:B------:R-:W-:-:S11]  /*11120*/  DMUL R42, R36, R12 ;  /* 0x0000000c242a7228 */ /* 0x000fd60000000000 */
.L_x_259:
[----:B------:R-:W-:Y:S05]  /*11130*/  BSYNC.RECONVERGENT B1 ;  /* 0x0000000000017941 */ /* 0x000fea0003800200 */
.L_x_253:
[----:B------:R-:W-:Y:S01]  /*11140*/  DSETP.GT.AND P0, PT, R58, RZ, PT ;  /* 0x000000ff3a00722a */ /* 0x000fe20003f04000 */
[----:B------:R-:W-:-:S13]  /*11150*/  BSSY.RECONVERGENT B1, `(.L_x_264) ;  /* 0x0000112000017945 */ /* 0x000fda0003800200 */
[----:B------:R-:W-:Y:S01]  /*11160*/  @P0 DSETP.MIN.AND P1, P2, R50, R38, PT ;  /* 0x000000263200022a */ /* 0x000fe20003a20000 */
[----:B------:R-:W-:Y:S01]  /*11170*/  @P0 IMAD.MOV.U32 R11, RZ, RZ, R38 ;  /* 0x000000ffff0b0224 */ /* 0x000fe200078e0026 */
[----:B------:R-:W-:Y:S01]  /*11180*/  @P0 DSETP.MAX.AND P3, P4, R40, R42, PT ;  /* 0x0000002a2800022a */ /* 0x000fe20003c6f000 */
[----:B------:R-:W-:Y:S02]  /*11190*/  @P0 IMAD.MOV.U32 R0, RZ, RZ, R50 ;  /* 0x000000ffff000224 */ /* 0x000fe400078e0032 */
[----:B------:R-:W-:Y:S02]  /*111a0*/  @P0 IMAD.MOV.U32 R10, RZ, RZ, R41 ;  /* 0x000000ffff0a0224 */ /* 0x000fe400078e0029 */
[----:B------:R-:W-:Y:S01]  /*111b0*/  @P0 IMAD.MOV.U32 R13, RZ, RZ, R42 ;  /* 0x000000ffff0d0224 */ /* 0x000fe200078e002a */
[----:B------:R-:W-:Y:S01]  /*111c0*/  @P0 SEL R11, R0, R11, P1 ;  /* 0x0000000b000b0207 */ /* 0x000fe20000800000 */
[----:B------:R-:W-:Y:S01]  /*111d0*/  @P0 IMAD.MOV.U32 R38, RZ, RZ, R54 ;  /* 0x000000ffff260224 */ /* 0x000fe200078e0036 */
[----:B------:R-:W-:-:S02]  /*111e0*/  @P0 MOV R0, R51 ;  /* 0x0000003300000202 */ /* 0x000fc40000000f00 */
[----:B------:R-:W-:Y:S01]  /*111f0*/  @P0 FSEL R12, R10, R43, P3 ;  /* 0x0000002b0a0c0208 */ /* 0x000fe20001800000 */
[----:B------:R-:W-:Y:S01]  /*11200*/  @P0 IMAD.MOV.U32 R10, RZ, RZ, R40 ;  /* 0x000000ffff0a0224 */ /* 0x000fe200078e0028 */
[----:B------:R-:W-:Y:S01]  /*11210*/  @P0 FSEL R0, R0, R39, P1 ;  /* 0x0000002700000208 */ /* 0x000fe20000800000 */
[----:B------:R-:W-:Y:S01]  /*11220*/  @P0 IMAD.MOV.U32 R50, RZ, RZ, R11 ;  /* 0x000000ffff320224 */ /* 0x000fe200078e000b */
[----:B------:R-:W-:Y:S02]  /*11230*/  @P0 LOP3.LUT R39, R39, 0x80000, RZ, 0xfc, !PT ;  /* 0x0008000027270812 */ /* 0x000fe400078efcff */
[----:B------:R-:W-:Y:S02]  /*11240*/  @P0 LOP3.LUT R43, R43, 0x80000, RZ, 0xfc, !PT ;  /* 0x000800002b2b0812 */ /* 0x000fe400078efcff */
[----:B------:R-:W-:Y:S02]  /*11250*/  @P0 SEL R51, R39, R0, P2 ;  /* 0x0000000027330207 */ /* 0x000fe40001000000 */
[----:B------:R-:W-:-:S02]  /*11260*/  @P0 SEL R40, R10, R13, P3 ;  /* 0x0000000d0a280207 */ /* 0x000fc40001800000 */
        /* <DEDUP_REMOVED lines=9> */
[----:B------:R-:W-:Y:S01]  /*11300*/  MOV R38, 0x0 ;  /* 0x0000000000267802 */ /* 0x000fe20000000f00 */
[----:B------:R-:W-:Y:S01]  /*11310*/  DADD R44, R44, -180 ;  /* 0xc06680002c2c7429 */ /* 0x000fe20000000000 */
[----:B------:R-:W-:-:S05]  /*11320*/  IMAD.MOV.U32 R39, RZ, RZ, -0x40100000 ;  /* 0xbff00000ff277424 */ /* 0x000fca00078e00ff */
        /* <DEDUP_REMOVED lines=11> */
[----:B------:R-:W-:Y:S01]  /*113e0*/  MOV R42, 0x0 ;  /* 0x00000000002a7802 */ /* 0x000fe20000000f00 */
[----:B------:R-:W-:Y:S01]  /*113f0*/  DADD R20, -R20, -90 ;  /* 0xc056800014147429 */ /* 0x000fe20000000100 */
[----:B------:R-:W-:Y:S01]  /*11400*/  IMAD.MOV.U32 R43, RZ, RZ, 0x3ff00000 ;  /* 0x3ff00000ff2b7424 */ /* 0x000fe200078e00ff */
[----:B------:R-:W-:Y:S01]  /*11410*/  CS2R R40, SRZ ;  /* 0x0000000000287805 */ /* 0x000fe2000001ff00 */
[----:B------:R-:W-:Y:S01]  /*11420*/  IMAD.MOV.U32 R38, RZ, RZ, R54 ;  /* 0x000000ffff267224 */ /* 0x000fe200078e0036 */
[----:B------:R-:W-:Y:S01]  /*11430*/  CS2R R50, SRZ ;  /* 0x0000000000327805 */ /* 0x000fe2000001ff00 */
[----:B------:R-:W-:Y:S01]  /*11440*/  IMAD.MOV.U32 R39, RZ, RZ, R55 ;  /* 0x000000ffff277224 */ /* 0x000fe200078e0037 */
[C---:B------:R-:W-:Y:S02]  /*11450*/  DSETP.GEU.AND P0, PT, R2.reuse, R10, PT ;  /* 0x0000000a0200722a */ /* 0x040fe40003f0e000 */
[----:B------:R-:W-:-:S14]  /*11460*/  DSETP.GT.AND P1, PT, R2, R20, PT ;  /* 0x000000140200722a */ /* 0x000fdc0003f24000 */
[----:B------:R-:W-:Y:S05]  /*11470*/  @!P0 BRA P1, `(.L_x_267) ;  /* 0x0000000400b88947 */ /* 0x000fea0000800000 */
[----:B------:R-:W-:Y:S05]  /*11480*/  BREAK.RELIABLE B2 ;  /* 0x0000000000027942 */ /* 0x000fea0003800100 */
.L_x_265:
[----:B------:R-:W-:Y:S01]  /*11490*/  DMUL R22, R46, R46 ;  /* 0x0000002e2e167228 */ /* 0x000fe20000000000 */
[----:B------:R-:W-:Y:S01]  /*114a0*/  IMAD.MOV.U32 R12, RZ, RZ, 0x0 ;  /* 0x00000000ff0c7424 */ /* 0x000fe200078e00ff */
[----:B------:R-:W-:Y:S01]  /*114b0*/  BSSY.RECONVERGENT B3, `(.L_x_268) ;  /* 0x0000017000037945 */ /* 0x000fe20003800200 */
[----:B------:R-:W-:-:S05]  /*114c0*/  IMAD.MOV.U32 R13, RZ, RZ, 0x3fd80000 ;  /* 0x3fd80000ff0d7424 */ /* 0x000fca00078e00ff */
[----:B------:R-:W-:-:S06]  /*114d0*/  DFMA R18, -R40, R40, R22 ;  /* 0x000000282812722b */ /* 0x000fcc0000000116 */
        /* <DEDUP_REMOVED lines=20> */
.L_x_269:
[----:B------:R-:W-:Y:S05]  /*11620*/  BSYNC.RECONVERGENT B3 ;  /* 0x0000000000037941 */ /* 0x000fea0003800200 */
.L_x_268:
        /* <DEDUP_REMOVED lines=27> */
.L_x_271:
[----:B------:R-:W-:Y:S05]  /*117e0*/  BSYNC.RECONVERGENT B3 ;  /* 0x0000000000037941 */ /* 0x000fea0003800200 */
.L_x_270:
        /* <DEDUP_REMOVED lines=27> */
.L_x_273:
[----:B------:R-:W-:Y:S05]  /*119a0*/  BSYNC.RECONVERGENT B3 ;  /* 0x0000000000037941 */ /* 0x000fea0003800200 */
.L_x_272:
        /* <DEDUP_REMOVED lines=21> */
.L_x_275:
[----:B------:R-:W-:Y:S05]  /*11b00*/  BSYNC.RECONVERGENT B3 ;  /* 0x0000000000037941 */ /* 0x000fea0003800200 */
.L_x_274:
[----:B------:R2:W3:Y:S01]  /*11b10*/  F2I.F64.CEIL R14, R14 ;  /* 0x0000000e000e7311 */ /* 0x0004e20000309100 */
[----:B------:R-:W-:Y:S02]  /*11b20*/  PLOP3.LUT P0, PT, PT, PT, PT, 0x80, 0x8 ;  /* 0x000000000008781c */ /* 0x000fe40003f0f070 */
[----:B------:R-:W-:Y:S02]  /*11b30*/  CS2R R52, SRZ ;  /* 0x0000000000347805 */ /* 0x000fe4000001ff00 */
[----:B------:R-:W-:Y:S01]  /*11b40*/  CS2R R34, SRZ ;  /* 0x0000000000227805 */ /* 0x000fe2000001ff00 */
[----:B------:R-:W-:Y:S08]  /*11b50*/  BRA `(.L_x_276) ;  /* 0x0000000400c47947 */ /* 0x000ff00003800000 */
.L_x_267:
[----:B------:R-:W-:Y:S05]  /*11b60*/  BSYNC.RELIABLE B2 ;  /* 0x0000000000027941 */ /* 0x000fea0003800100 */
.L_x_266:
        /* <DEDUP_REMOVED lines=25> */
.L_x_278:
[----:B------:R-:W-:Y:S05]  /*11d00*/  BSYNC.RECONVERGENT B2 ;  /* 0x0000000000027941 */ /* 0x000fea0003800200 */
.L_x_277:
[----:B------:R-:W-:Y:S01]  /*11d10*/  DFMA R18, -R52, R52, R22 ;  /* 0x000000343412722b */ /* 0x000fe20000000116 */
[----:B------:R-:W-:Y:S01]  /*11d20*/  MOV R14, 0x0 ;  /* 0x00000000000e7802 */ /* 0x000fe20000000f00 */
[----:B------:R-:W-:Y:S01]  /*11d30*/  IMAD.MOV.U32 R15, RZ, RZ, 0x3fd80000 ;  /* 0x3fd80000ff0f7424 */ /* 0x000fe200078e00ff */
[----:B------:R-:W-:Y:S03]  /*11d40*/  BSSY.RECONVERGENT B2, `(.L_x_279) ;  /* 0x0000018000027945 */ /* 0x000fe60003800200 */
        /* <DEDUP_REMOVED lines=23> */
.L_x_280:
[----:B------:R-:W-:Y:S05]  /*11ec0*/  BSYNC.RECONVERGENT B2 ;  /* 0x0000000000027941 */ /* 0x000fea0003800200 */
.L_x_279:
[----:B------:R-:W-:Y:S01]  /*11ed0*/  DFMA R12, -R12, R42, R2 ;  /* 0x0000002a0c0c722b */ /* 0x000fe20000000102 */
[----:B------:R-:W-:Y:S01]  /*11ee0*/  BSSY.RECONVERGENT B2, `(.L_x_281) ;  /* 0x000001a000027945 */ /* 0x000fe20003800200 */
[----:B------:R-:W-:-:S06]  /*11ef0*/  DADD R2, -R52, R34 ;  /* 0x0000000034027229 */ /* 0x000fcc0000000122 */
[----:B------:R-:W-:-:S08]  /*11f00*/  DMUL R12, R12, R12 ;  /* 0x0000000c0c0c7228 */ /* 0x000fd00000000000 */
[----:B------:R-:W-:Y:S01]  /*11f10*/  DFMA R18, R2, R2, R12 ;  /* 0x000000020212722b */ /* 0x000fe2000000000c */
[----:B------:R-:W-:Y:S01]  /*11f20*/  IMAD.MOV.U32 R12, RZ, RZ, 0x0 ;  /* 0x00000000ff0c7424 */ /* 0x000fe200078e00ff */
[----:B------:R-:W-:-:S04]  /*11f30*/  MOV R13, 0x3fd80000 ;  /* 0x3fd80000000d7802 */ /* 0x000fc80000000f00 */
        /* <DEDUP_REMOVED lines=20> */
.L_x_282:
[----:B------:R-:W-:Y:S05]  /*12080*/  BSYNC.RECONVERGENT B2 ;  /* 0x0000000000027941 */ /* 0x000fea0003800200 */
.L_x_281:
        /* <DEDUP_REMOVED lines=21> */
.L_x_284:
[----:B------:R-:W-:Y:S05]  /*121e0*/  BSYNC.RECONVERGENT B2 ;  /* 0x0000000000027941 */ /* 0x000fea0003800200 */
.L_x_283:
        /* <DEDUP_REMOVED lines=8> */
.L_x_276:
[----:B------:R-:W-:Y:S05]  /*12270*/  BSYNC.RECONVERGENT B1 ;  /* 0x0000000000017941 */ /* 0x000fea0003800200 */
.L_x_264:
[----:B-1-3--:R-:W-:Y:S01]  /*12280*/  LOP3.LUT R58, R14, 0x1, RZ, 0xfc, !PT ;  /* 0x000000010e3a7812 */ /* 0x00afe200078efcff */
[----:B------:R-:W-:Y:S03]  /*12290*/  BSSY.RECONVERGENT B2, `(.L_x_285) ;  /* 0x000038d000027945 */ /* 0x000fe60003800200 */
[----:B------:R-:W-:-:S13]  /*122a0*/  ISETP.NE.AND P1, PT, R58, 0x1, PT ;  /* 0x000000013a00780c */ /* 0x000fda0003f25270 */
[----:B------:R-:W-:Y:S05]  /*122b0*/  @P1 BRA `(.L_x_286) ;  /* 0x0000001000c41947 */ /* 0x000fea0003800000 */
[----:B------:R-:W-:Y:S04]  /*122c0*/  BSSY.RECONVERGENT B1, `(.L_x_287) ;  /* 0x000003d000017945 */ /* 0x000fe80003800200 */
[----:B------:R-:W-:Y:S05]  /*122d0*/  @!P0 BRA `(.L_x_288) ;  /* 0x0000000000788947 */ /* 0x000fea0003800000 */
[----:B------:R-:W-:Y:S01]  /*122e0*/  DADD R36, R40, R50 ;  /* 0x0000000028247229 */ /* 0x000fe20000000032 */
[----:B------:R-:W-:Y:S01]  /*122f0*/  IMAD.MOV.U32 R4, RZ, RZ, 0x0 ;  /* 0x00000000ff047424 */ /* 0x000fe200078e00ff */
[----:B------:R-:W-:Y:S01]  /*12300*/  BSSY.RECONVERGENT B3, `(.L_x_289) ;  /* 0x0000019000037945 */ /* 0x000fe20003800200 */
[----:B------:R-:W-:-:S05]  /*12310*/  IMAD.MOV.U32 R5, RZ, RZ, 0x3fd80000 ;  /* 0x3fd80000ff057424 */ /* 0x000fca00078e00ff */
[----:B------:R-:W-:-:S08]  /*12320*/  DMUL R36, R36, 0.5 ;  /* 0x3fe0000024247828 */ /* 0x000fd00000000000 */
[----:B------:R-:W-:-:S08]  /*12330*/  DMUL R2, R36, R36 ;  /* 0x0000002424027228 */ /* 0x000fd00000000000 */
[----:B------:R-:W-:-:S06]  /*12340*/  DFMA R18, R46, R46, -R2 ;  /* 0x0000002e2e12722b */ /* 0x000fcc0000000802 */
        /* <DEDUP_REMOVED lines=9> */
[----:B0-2---:R-:W-:Y:S01]  /*123e0*/  VIADD R15, R3, 0xfff00000 ;  /* 0xfff00000030f7836 */ /* 0x005fe20000000000 */
        /* <DEDUP_REMOVED lines=10> */
.L_x_290:
[----:B------:R-:W-:Y:S05]  /*12490*/  BSYNC.RECONVERGENT B3 ;  /* 0x0000000000037941 */ /* 0x000fea0003800200 */
.L_x_289:
[----:B------:R-:W-:Y:S01]  /*124a0*/  DMUL R38, R12, R38 ;  /* 0x000000260c267228 */ /* 0x000fe20000000000 */
[----:B------:R-:W-:Y:S10]  /*124b0*/  BRA `(.L_x_291) ;  /* 0x0000000000747947 */ /* 0x000ff40003800000 */
.L_x_288:
        /* <DEDUP_REMOVED lines=16> */
[----:B0-2---:R-:W-:Y:S01]  /*125c0*/  IADD3 R15, PT, PT, R3, -0x100000, RZ ;  /* 0xfff00000030f7810 */ /* 0x005fe20007ffe0ff */
        /* <DEDUP_REMOVED lines=10> */
.L_x_293:
[----:B------:R-:W-:Y:S05]  /*12670*/  BSYNC.RECONVERGENT B3 ;  /* 0x0000000000037941 */ /* 0x000fea0003800200 */
.L_x_292:
[----:B------:R-:W-:-:S11]  /*12680*/  DMUL R36, R12, R36 ;  /* 0x000000240c247228 */ /* 0x000fd60000000000 */
.L_x_291:
[----:B------:R-:W-:Y:S05]  /*12690*/  BSYNC.RECONVERGENT B1 ;  /* 0x0000000000017941 */ /* 0x000fea0003800200 */
.L_x_287:
[----:B------:R-:W0:Y:S02]  /*126a0*/  LDC.64 R20, c[0x0][0x3a8] ;  /* 0x0000ea00ff147b82 */ /* 0x000e240000000a00 */
[----:B0-----:R-:W2:Y:S01]  /*126b0*/  LDG.E.64 R20, desc[UR36][R20.64] ;  /* 0x0000002414147981 */ /* 0x001ea2000c1e1b00 */
[----:B------:R-:W-:Y:S01]  /*126c0*/  IMAD.MOV.U32 R4, RZ, RZ, 0x0 ;  /* 0x00000000ff047424 */ /* 0x000fe200078e00ff */
[----:B------:R-:W-:Y:S01]  /*126d0*/  MOV R5, 0x3fd80000 ;  /* 0x3fd8000000057802 */ /* 0x000fe20000000f00 */
[----:B------:R-:W-:Y:S01]  /*126e0*/  BSSY.RECONVERGENT B1, `(.L_x_294) ;  /* 0x0000018000017945 */ /* 0x000fe20003800200 */
        /* <DEDUP_REMOVED lines=23> */
.L_x_295:
[----:B------:R-:W-:Y:S05]  /*12860*/  BSYNC.RECONVERGENT B1 ;  /* 0x0000000000017941 */ /* 0x000fea0003800200 */
.L_x_294:
        /* <DEDUP_REMOVED lines=17> */
[----:B------:R-:W-:-:S07]  /*12980*/  MOV R0, 0x129a0 ;  /* 0x000129a000007802 */ /* 0x000fce0000000f00 */
[----:B------:R-:W-:Y:S05]  /*12990*/  CALL.REL.NOINC `($__internal_0_$__cuda_sm20_div_rn_f64_full) ;  /* 0x0000003000847944 */ /* 0x000fea0003c00000 */
[----:B------:R-:W-:Y:S02]  /*129a0*/  IMAD.MOV.U32 R34, RZ, RZ, R14 ;  /* 0x000000ffff227224 */ /* 0x000fe400078e000e */
[----:B------:R-:W-:-:S07]  /*129b0*/  IMAD.MOV.U32 R35, RZ, RZ, R15 ;  /* 0x000000ffff237224 */ /* 0x000fce00078e000f */
.L_x_297:
[----:B------:R-:W-:Y:S05]  /*129c0*/  BSYNC.RECONVERGENT B1 ;  /* 0x0000000000017941 */ /* 0x000fea0003800200 */
.L_x_296:
[----:B------:R-:W-:Y:S01]  /*129d0*/  UMOV UR4, 0xa2529d3a ;  /* 0xa2529d3a00047882 */ /* 0x000fe20000000000 */
[----:B------:R-:W-:Y:S01]  /*129e0*/  UMOV UR5, 0x3f91df46 ;  /* 0x3f91df4600057882 */ /* 0x000fe20000000000 */
[----:B------:R-:W-:Y:S01]  /*129f0*/  BSSY.RECONVERGENT B3, `(.L_x_298) ;  /* 0x000001d000037945 */ /* 0x000fe20003800200 */
[----:B------:R-:W-:-:S08]  /*12a00*/  DMUL R4, R32, -UR4 ;  /* 0x8000000420047c28 */ /* 0x000fd00008000000 */
[----:B------:R-:W-:-:S14]  /*12a10*/  DSETP.NEU.AND P0, PT, |R4|, +INF , PT ;  /* 0x7ff000000400742a */ /* 0x000fdc0003f0d200 */
[----:B------:R-:W-:Y:S01]  /*12a20*/  @!P0 DMUL R12, RZ, R4 ;  /* 0x00000004ff0c8228 */ /* 0x000fe20000000000 */
[----:B------:R-:W-:Y:S01]  /*12a30*/  @!P0 MOV R0, 0x1 ;  /* 0x0000000100008802 */ /* 0x000fe20000000f00 */
        /* <DEDUP_REMOVED lines=22> */
.L_x_301:
[----:B------:R-:W-:Y:S05]  /*12ba0*/  BSYNC.RECONVERGENT B4 ;  /* 0x0000000000047941 */ /* 0x000fea0003800200 */
.L_x_300:
[----:B------:R-:W-:-:S07]  /*12bb0*/  VIADD R0, R10, 0x1 ;  /* 0x000000010a007836 */ /* 0x000fce0000000000 */
.L_x_299:
[----:B------:R-:W-:Y:S05]  /*12bc0*/  BSYNC.RECONVERGENT B3 ;  /* 0x0000000000037941 */ /* 0x000fea0003800200 */
.L_x_298:
        /* <DEDUP_REMOVED lines=17> */
[----:B------:R-:W-:Y:S01]  /*12ce0*/  @!P1 MOV R49, RZ ;  /* 0x000000ff00319202 */ /* 0x000fe20000000f00 */
[----:B--2---:R-:W-:-:S08]  /*12cf0*/  DFMA R16, R14, R44, R16 ;  /* 0x0000002c0e10722b */ /* 0x004fd00000000010 */
[----:B------:R-:W-:-:S08]  /*12d00*/  DFMA R16, R14, R16, R18 ;  /* 0x000000100e10722b */ /* 0x000fd00000000012 */
[----:B---3--:R-:W-:-:S08]  /*12d10*/  DFMA R16, R14, R16, R20 ;  /* 0x000000100e10722b */ /* 0x008fd00000000014 */
[----:B------:R-:W-:-:S08]  /*12d20*/  DFMA R16, R14, R16, R22 ;  /* 0x000000100e10722b */ /* 0x000fd00000000016 */
[----:B----4-:R-:W-:-:S08]  /*12d30*/  DFMA R16, R14, R16, R40 ;  /* 0x000000100e10722b */ /* 0x010fd00000000028 */
[----:B------:R-:W-:Y:S02]  /*12d40*/  DFMA R16, R14, R16, R42 ;  /* 0x000000100e10722b */ /* 0x000fe4000000002a */
[----:B------:R-:W-:-:S06]  /*12d50*/  @!P1 DMUL R42, RZ, R4 ;  /* 0x00000004ff2a9228 */ /* 0x000fcc0000000000 */
        /* <DEDUP_REMOVED lines=29> */
[----:B------:R-:W-:Y:S01]  /*12f30*/  IMAD.MOV.U32 R49, RZ, RZ, R10 ;  /* 0x000000ffff317224 */ /* 0x000fe200078e000a */
[----:B------:R-:W-:Y:S01]  /*12f40*/  MOV R42, R12 ;  /* 0x0000000c002a7202 */ /* 0x000fe20000000f00 */
[----:B------:R-:W-:-:S07]  /*12f50*/  IMAD.MOV.U32 R43, RZ, RZ, R13 ;  /* 0x000000ffff2b7224 */ /* 0x000fce00078e000d */
.L_x_303:
[----:B------:R-:W-:Y:S05]  /*12f60*/  BSYNC.RECONVERGENT B3 ;  /* 0x0000000000037941 */ /* 0x000fea0003800200 */
.L_x_302:
        /* <DEDUP_REMOVED lines=22> */
[----:B------:R-:W-:Y:S01]  /*130d0*/  IMAD.MOV.U32 R4, RZ, RZ, R14 ;  /* 0x000000ffff047224 */ /* 0x000fe200078e000e */
[----:B------:R-:W-:-:S07]  /*130e0*/  MOV R5, R15 ;  /* 0x0000000f00057202 */ /* 0x000fce0000000f00 */
.L_x_305:
[----:B------:R-:W-:Y:S05]  /*130f0*/  BSYNC.RECONVERGENT B1 ;  /* 0x0000000000017941 */ /* 0x000fea0003800200 */
.L_x_304:
        /* <DEDUP_REMOVED lines=21> */
.L_x_307:
[----:B------:R-:W-:Y:S05]  /*13250*/  BSYNC.RECONVERGENT B1 ;  /* 0x0000000000017941 */ /* 0x000fea0003800200 */
.L_x_306:
        /* <DEDUP_REMOVED lines=9> */
[----:B------:R-:W-:Y:S01]  /*132f0*/  DMUL R10, R42, R42 ;  /* 0x0000002a2a0a7228 */ /* 0x000fe20000000000 */
[----:B------:R-:W-:-:S02]  /*13300*/  MOV R12, 0x20fd8164 ;  /* 0x20fd8164000c7802 */ /* 0x000fc40000000f00 */
[----:B------:R-:W-:Y:S01]  /*13310*/  ISETP.NE.U32.AND P0, PT, R0, 0x1, PT ;  /* 0x000000010000780c */ /* 0x000fe20003f05070 */
[----:B------:R-:W-:-:S03]  /*13320*/  IMAD.MOV.U32 R0, RZ, RZ, 0x3da8ff83 ;  /* 0x3da8ff83ff007424 */ /* 0x000fc600078e00ff */
[----:B------:R-:W-:Y:S02]  /*13330*/  FSEL R12, R12, -8.06006814911005101289e+34, !P0 ;  /* 0xf9785eba0c0c7808 */ /* 0x000fe40004000000 */
[----:B------:R-:W-:-:S06]  /*13340*/  FSEL R13, -R0, 0.11223486810922622681, !P0 ;  /* 0x3de5db65000d7808 */ /* 0x000fcc0004000100 */
[C---:B--2---:R-:W-:Y:S01]  /*13350*/  DFMA R16, R10.reuse, R12, R16 ;  /* 0x0000000c0a10722b */ /* 0x044fe20000000010 */
[----:B------:R-:W0:Y:S07]  /*13360*/  LDC.64 R12, c[0x0][0x3b0] ;  /* 0x0000ec00ff0c7b82 */ /* 0x000e2e0000000a00 */
[----:B------:R-:W-:-:S08]  /*13370*/  DFMA R16, R10, R16, R18 ;  /* 0x000000100a10722b */ /* 0x000fd00000000012 */
[----:B---3--:R-:W-:-:S08]  /*13380*/  DFMA R16, R10, R16, R20 ;  /* 0x000000100a10722b */ /* 0x008fd00000000014 */
[----:B------:R-:W-:-:S08]  /*13390*/  DFMA R16, R10, R16, R22 ;  /* 0x000000100a10722b */ /* 0x000fd00000000016 */
[----:B----4-:R-:W-:-:S08]  /*133a0*/  DFMA R16, R10, R16, R44 ;  /* 0x000000100a10722b */ /* 0x010fd0000000002c */
[----:B------:R-:W-:-:S08]  /*133b0*/  DFMA R16, R10, R16, R46 ;  /* 0x000000100a10722b */ /* 0x000fd0000000002e */
[----:B------:R-:W-:Y:S02]  /*133c0*/  DFMA R42, R16, R42, R42 ;  /* 0x0000002a102a722b */ /* 0x000fe4000000002a */
[----:B------:R-:W-:Y:S01]  /*133d0*/  DFMA R10, R10, R16, 1 ;  /* 0x3ff000000a0a742b */ /* 0x000fe20000000010 */
[----:B------:R-:W-:-:S04]  /*133e0*/  IMAD R17, R73, 0x3e80, RZ ;  /* 0x00003e8049117824 */ /* 0x000fc800078e02ff */
[----:B0-----:R-:W-:-:S05]  /*133f0*/  IMAD.WIDE R12, R17, 0x8, R12 ;  /* 0x00000008110c7825 */ /* 0x001fca00078e020c */
[----:B------:R-:W-:Y:S01]  /*13400*/  FSEL R10, R10, R42, !P0 ;  /* 0x0000002a0a0a7208 */ /* 0x000fe20004000000 */
[----:B------:R0:W-:Y:S01]  /*13410*/  STG.E.64 desc[UR36][R12.64], R30 ;  /* 0x0000001e0c007986 */ /* 0x0001e2000c101b24 */
[----:B------:R-:W-:Y:S01]  /*13420*/  FSEL R11, R11, R43, !P0 ;  /* 0x0000002b0b0b7208 */ /* 0x000fe20004000000 */
[----:B------:R-:W-:Y:S01]  /*13430*/  IMAD.MOV.U32 R17, RZ, RZ, 0x1 ;  /* 0x00000001ff117424 */ /* 0x000fe200078e00ff */
[----:B------:R-:W-:Y:S01]  /*13440*/  LOP3.LUT P0, RZ, R49, 0x2, RZ, 0xc0, !PT ;  /* 0x0000000231ff7812 */ /* 0x000fe2000780c0ff */
[----:B------:R0:W-:Y:S01]  /*13450*/  STG.E.64 desc[UR36][R12.64+0x8], R28 ;  /* 0x0000081c0c007986 */ /* 0x0001e2000c101b24 */
[----:B------:R-:W1:Y:S02]  /*13460*/  I2F.F64 R48, R48 ;  /* 0x0000003000307312 */ /* 0x000e640000201c00 */
[----:B------:R-:W-:Y:S01]  /*13470*/  DADD R2, RZ, -R10 ;  /* 0x00000000ff027229 */ /* 0x000fe2000000080a */
[----:B------:R0:W-:Y:S04]  /*13480*/  STG.E.64 desc[UR36][R12.64+0x10], R24 ;  /* 0x000010180c007986 */ /* 0x0001e8000c101b24 */
[----:B------:R0:W-:Y:S04]  /*13490*/  STG.E.64 desc[UR36][R12.64+0x38], R36 ;  /* 0x000038240c007986 */ /* 0x0001e8000c101b24 */
[----:B------:R0:W-:Y:S01]  /*134a0*/  STG.E.64 desc[UR36][R12.64+0x40], R38 ;  /* 0x000040260c007986 */ /* 0x0001e2000c101b24 */
[----:B------:R-:W-:-:S02]  /*134b0*/  FSEL R2, R10, R2, !P0 ;  /* 0x000000020a027208 */ /* 0x000fc40004000000 */
[----:B------:R-:W-:Y:S01]  /*134c0*/  FSEL R3, R11, R3, !P0 ;  /* 0x000000030b037208 */ /* 0x000fe20004000000 */
[----:B-1----:R0:W-:Y:S04]  /*134d0*/  STG.E.64 desc[UR36][R12.64+0x30], R48 ;  /* 0x000030300c007986 */ /* 0x0021e8000c101b24 */
        /* <DEDUP_REMOVED lines=15> */
.L_x_286:
[----:B------:R-:W-:Y:S01]  /*135d0*/  VIADD R42, R58, 0xffffffff ;  /* 0xffffffff3a2a7836 */ /* 0x000fe20000000000 */
[----:B------:R-:W-:Y:S01]  /*135e0*/  MOV R2, 0x1 ;  /* 0x0000000100027802 */ /* 0x000fe20000000f00 */
[----:B------:R-:W-:Y:S01]  /*135f0*/  DADD R20, -R40, R50 ;  /* 0x0000000028147229 */ /* 0x000fe20000000132 */
[----:B------:R-:W-:Y:S03]  /*13600*/  BSSY.RECONVERGENT B1, `(.L_x_309) ;  /* 0x0000015000017945 */ /* 0x000fe60003800200 */
[----:B------:R-:W1:Y:S06]  /*13610*/  I2F.F64 R42, R42 ;  /* 0x0000002a002a7312 */ /* 0x000e6c0000201c00 */
[----:B------:R-:W-:-:S02]  /*13620*/  FSETP.GEU.AND P2, PT, |R21|, 6.5827683646048100446e-37, PT ;  /* 0x036000001500780b */ /* 0x000fc40003f4e200 */
        /* <DEDUP_REMOVED lines=14> */
[----:B------:R-:W-:-:S07]  /*13710*/  IMAD.MOV.U32 R19, RZ, RZ, R43 ;  /* 0x000000ffff137224 */ /* 0x000fce00078e002b */
[----:B0-2---:R-:W-:Y:S05]  /*13720*/  CALL.REL.NOINC `($__internal_0_$__cuda_sm20_div_rn_f64_full) ;  /* 0x0000002400207944 */ /* 0x005fea0003c00000 */
[----:B------:R-:W-:Y:S01]  /*13730*/  IMAD.MOV.U32 R4, RZ, RZ, R14 ;  /* 0x000000ffff047224 */ /* 0x000fe200078e000e */
[----:B------:R-:W-:-:S07]  /*13740*/  MOV R5, R15 ;  /* 0x0000000f00057202 */ /* 0x000fce0000000f00 */
.L_x_310:
[----:B------:R-:W-:Y:S05]  /*13750*/  BSYNC.RECONVERGENT B1 ;  /* 0x0000000000017941 */ /* 0x000fea0003800200 */
.L_x_309:
        /* <DEDUP_REMOVED lines=20> */
[----:B------:R-:W-:Y:S01]  /*138a0*/  MOV R2, R14 ;  /* 0x0000000e00027202 */ /* 0x000fe20000000f00 */
[----:B------:R-:W-:-:S07]  /*138b0*/  IMAD.MOV.U32 R3, RZ, RZ, R15 ;  /* 0x000000ffff037224 */ /* 0x000fce00078e000f */
.L_x_312:
[----:B------:R-:W-:Y:S05]  /*138c0*/  BSYNC.RECONVERGENT B1 ;  /* 0x0000000000017941 */ /* 0x000fea0003800200 */
.L_x_311:
        /* <DEDUP_REMOVED lines=11> */
[----:B------:R1:W-:Y:S01]  /*13980*/  I2F.F64 R44, R48 ;  /* 0x00000030002c7312 */ /* 0x0003e20000201c00 */
[----:B------:R-:W-:Y:S02]  /*13990*/  IMAD R68, R73, 0x3e80, RZ ;  /* 0x00003e8049447824 */ /* 0x000fe400078e02ff */
[----:B------:R-:W-:-:S02]  /*139a0*/  IMAD.MOV R69, RZ, RZ, -R58 ;  /* 0x000000ffff457224 */ /* 0x000fc400078e0a3a */
[C---:B------:R-:W-:Y:S01]  /*139b0*/  DMUL R4, R38.reuse, UR4 ;  /* 0x0000000426047c28 */ /* 0x040fe20008000000 */
[----:B------:R-:W-:Y:S01]  /*139c0*/  UMOV UR4, 0x54442d18 ;  /* 0x54442d1800047882 */ /* 0x000fe20000000000 */
[----:B------:R-:W-:Y:S01]  /*139d0*/  UMOV UR5, 0x3ff921fb ;  /* 0x3ff921fb00057882 */ /* 0x000fe20000000000 */
[----:B------:R-:W-:Y:S01]  /*139e0*/  DMUL R40, RZ, R38 ;  /* 0x00000026ff287228 */ /* 0x000fe20000000000 */
[----:B-1----:R-:W-:Y:S01]  /*139f0*/  CS2R R48, SRZ ;  /* 0x0000000000307805 */ /* 0x002fe2000001ff00 */
[C---:B------:R-:W-:Y:S01]  /*13a00*/  DSETP.NEU.AND P0, PT, |R38|.reuse, +INF , PT ;  /* 0x7ff000002600742a */ /* 0x040fe20003f0d200 */
[----:B------:R-:W1:Y:S05]  /*13a10*/  F2I.F64 R59, R4 ;  /* 0x00000004003b7311 */ /* 0x000e6a0000301100 */
[----:B------:R-:W-:-:S03]  /*13a20*/  DSETP.LTU.OR P5, PT, |R38|, 2.14748364800000000000e+09, !P0 ;  /* 0x41e000002600742a */ /* 0x000fc600047a9600 */
[----:B-1----:R-:W1:Y:S01]  /*13a30*/  I2F.F64 R42, R59 ;  /* 0x0000003b002a7312 */ /* 0x002e620000201c00 */
        /* <DEDUP_REMOVED lines=10> */
.L_x_331:
        /* <DEDUP_REMOVED lines=26> */
.L_x_316:
[----:B------:R-:W-:Y:S05]  /*13c80*/  BSYNC.RECONVERGENT B1 ;  /* 0x0000000000017941 */ /* 0x000fea0003800200 */
.L_x_315:
[----:B------:R-:W0:Y:S02]  /*13c90*/  LDC.64 R20, c[0x0][0x3a8] ;  /* 0x0000ea00ff147b82 */ /* 0x000e240000000a00 */
[----:B0-----:R-:W2:Y:S01]  /*13ca0*/  LDG.E.64 R20, desc[UR36][R20.64] ;  /* 0x0000002414147981 */ /* 0x001ea2000c1e1b00 */
[----:B------:R-:W-:Y:S01]  /*13cb0*/  DMUL R52, R12, R36 ;  /* 0x000000240c347228 */ /* 0x000fe20000000000 */
[----:B------:R-:W-:Y:S01]  /*13cc0*/  BSSY.RECONVERGENT B1, `(.L_x_317) ;  /* 0x000001a000017945 */ /* 0x000fe20003800200 */
[----:B------:R-:W-:Y:S02]  /*13cd0*/  IMAD.MOV.U32 R12, RZ, RZ, 0x0 ;  /* 0x00000000ff0c7424 */ /* 0x000fe400078e00ff */
        /* <DEDUP_REMOVED lines=24> */
.L_x_318:
[----:B------:R-:W-:Y:S05]  /*13e60*/  BSYNC.RECONVERGENT B1 ;  /* 0x0000000000017941 */ /* 0x000fea0003800200 */
.L_x_317:
        /* <DEDUP_REMOVED lines=21> */
.L_x_320:
[----:B------:R-:W-:Y:S05]  /*13fc0*/  BSYNC.RECONVERGENT B1 ;  /* 0x0000000000017941 */ /* 0x000fea0003800200 */
.L_x_319:
[----:B------:R-:W-:Y:S01]  /*13fd0*/  BSSY.RECONVERGENT B4, `(.L_x_321) ;  /* 0x0000011000047945 */ /* 0x000fe20003800200 */
[----:B------:R-:W-:Y:S01]  /*13fe0*/  IMAD.MOV.U32 R64, RZ, RZ, 0x1 ;  /* 0x00000001ff407424 */ /* 0x000fe200078e00ff */
[----:B------:R-:W-:Y:S01]  /*13ff0*/  MOV R12, R40 ;  /* 0x00000028000c7202 */ /* 0x000fe20000000f00 */
[----:B------:R-:W-:Y:S01]  /*14000*/  IMAD.MOV.U32 R13, RZ, RZ, R41 ;  /* 0x000000ffff0d7224 */ /* 0x000fe200078e0029 */
[----:B------:R-:W-:Y:S06]  /*14010*/  @!P0 BRA `(.L_x_322) ;  /* 0x0000000000308947 */ /* 0x000fec0003800000 */
[----:B------:R-:W-:Y:S01]  /*14020*/  DSETP.GE.AND P1, PT, |R38|, 2.14748364800000000000e+09, PT ;  /* 0x41e000002600742a */ /* 0x000fe20003f26200 */
[----:B------:R-:W-:Y:S01]  /*14030*/  BSSY.RECONVERGENT B5, `(.L_x_323) ;  /* 0x0000009000057945 */ /* 0x000fe20003800200 */
[----:B------:R-:W-:Y:S01]  /*14040*/  IMAD.MOV.U32 R10, RZ, RZ, R59 ;  /* 0x000000ffff0a7224 */ /* 0x000fe200078e003b */
[----:B------:R-:W-:Y:S01]  /*14050*/  MOV R13, R43 ;  /* 0x0000002b000d7202 */ /* 0x000fe20000000f00 */
[----:B------:R-:W-:-:S10]  /*14060*/  IMAD.MOV.U32 R12, RZ, RZ, R42 ;  /* 0x000000ffff0c7224 */ /* 0x000fd400078e002a */
[----:B------:R-:W-:Y:S05]  /*14070*/  @!P1 BRA `(.L_x_324) ;  /* 0x0000000000109947 */ /* 0x000fea0003800000 */
[----:B------:R-:W-:Y:S01]  /*14080*/  IMAD.MOV.U32 R12, RZ, RZ, R38 ;  /* 0x000000ffff0c7224 */ /* 0x000fe200078e0026 */
[----:B------:R-:W-:Y:S01]  /*14090*/  MOV R21, 0x140c0 ;  /* 0x000140c000157802 */ /* 0x000fe20000000f00 */
[----:B------:R-:W-:-:S07]  /*140a0*/  IMAD.MOV.U32 R22, RZ, RZ, R39 ;  /* 0x000000ffff167224 */ /* 0x000fce00078e0027 */
[----:B------:R-:W-:Y:S05]  /*140b0*/  CALL.REL.NOINC `($_Z14FriedelFindingPiPdS0_S_S_S0_S0_S_$__internal_trig_reduction_slowpathd) ;  /* 0x0000002000e07944 */ /* 0x000fea0003c00000 */
.L_x_324:
[----:B------:R-:W-:Y:S05]  /*140c0*/  BSYNC.RECONVERGENT B5 ;  /* 0x0000000000057941 */ /* 0x000fea0003800200 */
.L_x_323:
[----:B------:R-:W-:-:S07]  /*140d0*/  VIADD R64, R10, 0x1 ;  /* 0x000000010a407836 */ /* 0x000fce0000000000 */
.L_x_322:
[----:B------:R-:W-:Y:S05]  /*140e0*/  BSYNC.RECONVERGENT B4 ;  /* 0x0000000000047941 */ /* 0x000fea0003800200 */
.L_x_321:
        /* <DEDUP_REMOVED lines=13> */
[----:B------:R-:W-:Y:S01]  /*141c0*/  IMAD.MOV.U32 R0, RZ, RZ, 0x3da8ff83 ;  /* 0x3da8ff83ff007424 */ /* 0x000fe200078e00ff */
[----:B------:R-:W-:Y:S01]  /*141d0*/  MOV R67, R70 ;  /* 0x0000004600437202 */ /* 0x000fe20000000f00 */
        /* <DEDUP_REMOVED lines=26> */
.L_x_326:
[----:B------:R-:W-:Y:S05]  /*14380*/  BSYNC.RECONVERGENT B4 ;  /* 0x0000000000047941 */ /* 0x000fea0003800200 */
.L_x_325:
[----:B------:R-:W0:Y:S01]  /*14390*/  MUFU.RCP64H R11, R55 ;  /* 0x00000037000b7308 */ /* 0x000e220000001800 */
[----:B------:R-:W-:Y:S01]  /*143a0*/  HFMA2 R10, -RZ, RZ, 0, 5.9604644775390625e-08 ;  /* 0x00000001ff0a7431 */ /* 0x000fe200000001ff */
        /* <DEDUP_REMOVED lines=22> */
.L_x_328:
[----:B------:R-:W-:Y:S05]  /*14510*/  BSYNC.RECONVERGENT B1 ;  /* 0x0000000000017941 */ /* 0x000fea0003800200 */
.L_x_327:
        /* <DEDUP_REMOVED lines=21> */
.L_x_330:
[----:B------:R-:W-:Y:S05]  /*14670*/  BSYNC.RECONVERGENT B1 ;  /* 0x0000000000017941 */ /* 0x000fea0003800200 */
.L_x_329:
        /* <DEDUP_REMOVED lines=57> */
.L_x_314:
[----:B-1----:R-:W-:Y:S01]  /*14a10*/  IMAD.MOV.U32 R17, RZ, RZ, R58 ;  /* 0x000000ffff117224 */ /* 0x002fe200078e003a */
[----:B------:R-:W-:Y:S06]  /*14a20*/  BRA `(.L_x_308) ;  /* 0x00000010004c7947 */ /* 0x000fec0003800000 */
.L_x_313:
        /* <DEDUP_REMOVED lines=11> */
[----:B------:R-:W-:Y:S01]  /*14ae0*/  IMAD R68, R73, 0x3e80, RZ ;  /* 0x00003e8049447824 */ /* 0x000fe200078e02ff */
[----:B------:R-:W-:-:S03]  /*14af0*/  IADD3 R69, PT, PT, -R58, RZ, RZ ;  /* 0x000000ff3a457210 */ /* 0x000fc60007ffe1ff */
        /* <DEDUP_REMOVED lines=19> */
.L_x_349:
[----:B-1----:R-:W-:Y:S01]  /*14c30*/  DFMA R50, R48, R4, R40 ;  /* 0x000000043032722b */ /* 0x002fe20000000028 */
[----:B------:R-:W-:Y:S01]  /*14c40*/  IMAD.MOV.U32 R12, RZ, RZ, 0x0 ;  /* 0x00000000ff0c7424 */ /* 0x000fe200078e00ff */
[----:B------:R-:W-:Y:S01]  /*14c50*/  BSSY.RECONVERGENT B1, `(.L_x_333) ;  /* 0x0000018000017945 */ /* 0x000fe20003800200 */
[----:B------:R-:W-:-:S05]  /*14c60*/  IMAD.MOV.U32 R13, RZ, RZ, 0x3fd80000 ;  /* 0x3fd80000ff0d7424 */ /* 0x000fca00078e00ff */
[----:B------:R-:W-:-:S08]  /*14c70*/  DMUL R22, R50, R50 ;  /* 0x0000003232167228 */ /* 0x000fd00000000000 */
[----:B------:R-:W-:-:S06]  /*14c80*/  DADD R18, R46, -R22 ;  /* 0x000000002e127229 */ /* 0x000fcc0000000816 */
        /* <DEDUP_REMOVED lines=20> */
.L_x_334:
[----:B------:R-:W-:Y:S05]  /*14dd0*/  BSYNC.RECONVERGENT B1 ;  /* 0x0000000000017941 */ /* 0x000fea0003800200 */
.L_x_333:
[----:B------:R-:W0:Y:S02]  /*14de0*/  LDC.64 R20, c[0x0][0x3a8] ;  /* 0x0000ea00ff147b82 */ /* 0x000e240000000a00 */
[----:B0-----:R-:W2:Y:S01]  /*14df0*/  LDG.E.64 R20, desc[UR36][R20.64] ;  /* 0x0000002414147981 */ /* 0x001ea2000c1e1b00 */
[----:B------:R-:W-:Y:S01]  /*14e00*/  DMUL R52, R12, R38 ;  /* 0x000000260c347228 */ /* 0x000fe20000000000 */
[----:B------:R-:W-:Y:S01]  /*14e10*/  BSSY.RECONVERGENT B1, `(.L_x_335) ;  /* 0x0000019000017945 */ /* 0x000fe20003800200 */
[----:B------:R-:W-:Y:S01]  /*14e20*/  IMAD.MOV.U32 R12, RZ, RZ, 0x0 ;  /* 0x00000000ff0c7424 */ /* 0x000fe200078e00ff */
[----:B------:R-:W-:Y:S01]  /*14e30*/  MOV R13, 0x3fd80000 ;  /* 0x3fd80000000d7802 */ /* 0x000fe20000000f00 */
        /* <DEDUP_REMOVED lines=22> */
.L_x_336:
[----:B------:R-:W-:Y:S05]  /*14fa0*/  BSYNC.RECONVERGENT B1 ;  /* 0x0000000000017941 */ /* 0x000fea0003800200 */
.L_x_335:
        /* <DEDUP_REMOVED lines=21> */
.L_x_338:
[----:B------:R-:W-:Y:S05]  /*15100*/  BSYNC.RECONVERGENT B1 ;  /* 0x0000000000017941 */ /* 0x000fea0003800200 */
.L_x_337:
[----:B------:R-:W-:Y:S01]  /*15110*/  BSSY.RECONVERGENT B4, `(.L_x_339) ;  /* 0x0000011000047945 */ /* 0x000fe20003800200 */
[----:B------:R-:W-:Y:S01]  /*15120*/  MOV R64, 0x1 ;  /* 0x0000000100407802 */ /* 0x000fe20000000f00 */
[----:B------:R-:W-:Y:S02]  /*15130*/  IMAD.MOV.U32 R12, RZ, RZ, R42 ;  /* 0x000000ffff0c7224 */ /* 0x000fe400078e002a */
        /* <DEDUP_REMOVED lines=12> */
.L_x_342:
[----:B------:R-:W-:Y:S05]  /*15200*/  BSYNC.RECONVERGENT B5 ;  /* 0x0000000000057941 */ /* 0x000fea0003800200 */
.L_x_341:
[----:B------:R-:W-:-:S07]  /*15210*/  IADD3 R64, PT, PT, R10, 0x1, RZ ;  /* 0x000000010a407810 */ /* 0x000fce0007ffe0ff */
.L_x_340:
[----:B------:R-:W-:Y:S05]  /*15220*/  BSYNC.RECONVERGENT B4 ;  /* 0x0000000000047941 */ /* 0x000fea0003800200 */
.L_x_339:
        /* <DEDUP_REMOVED lines=34> */
[----:B------:R-:W-:Y:S01]  /*15450*/  MOV R12, R44 ;  /* 0x0000002c000c7202 */ /* 0x000fe20000000f00 */
[----:B------:R-:W-:Y:S01]  /*15460*/  IMAD.MOV.U32 R22, RZ, RZ, R45 ;  /* 0x000000ffff167224 */ /* 0x000fe200078e002d */
[----:B------:R-:W-:-:S07]  /*15470*/  MOV R21, 0x15490 ;  /* 0x0001549000157802 */ /* 0x000fce0000000f00 */
[----:B------:R-:W-:Y:S05]  /*15480*/  CALL.REL.NOINC `($_Z14FriedelFindingPiPdS0_S_S_S0_S0_S_$__internal_trig_reduction_slowpathd) ;  /* 0x0000000c00ec7944 */ /* 0x000fea0003c00000 */
[----:B------:R-:W-:Y:S01]  /*15490*/  IMAD.MOV.U32 R67, RZ, RZ, R10 ;  /* 0x000000ffff437224 */ /* 0x000fe200078e000a */
[----:B------:R-:W-:Y:S01]  /*154a0*/  MOV R77, R13 ;  /* 0x0000000d004d7202 */ /* 0x000fe20000000f00 */
[----:B------:R-:W-:-:S07]  /*154b0*/  IMAD.MOV.U32 R76, RZ, RZ, R12 ;  /* 0x000000ffff4c7224 */ /* 0x000fce00078e000c */
.L_x_344:
[----:B------:R-:W-:Y:S05]  /*154c0*/  BSYNC.RECONVERGENT B4 ;  /* 0x0000000000047941 */ /* 0x000fea0003800200 */
.L_x_343:
        /* <DEDUP_REMOVED lines=24> */
.L_x_346:
[----:B------:R-:W-:Y:S05]  /*15650*/  BSYNC.RECONVERGENT B1 ;  /* 0x0000000000017941 */ /* 0x000fea0003800200 */
.L_x_345:
[----:B------:R-:W0:Y:S01]  /*15660*/  MUFU.RCP64H R11, R55 ;  /* 0x00000037000b7308 */ /* 0x000e220000001800 */
[----:B------:R-:W-:Y:S01]  /*15670*/  MOV R10, 0x1 ;  /* 0x00000001000a7802 */ /* 0x000fe20000000f00 */
[----:B------:R-:W-:Y:S01]  /*15680*/  BSSY.RECONVERGENT B1, `(.L_x_347) ;  /* 0x0000013000017945 */ /* 0x000fe20003800200 */
[----:B------:R-:W-:-:S04]  /*15690*/  FSETP.GEU.AND P2, PT, |R53|, 6.5827683646048100446e-37, PT ;  /* 0x036000003500780b */ /* 0x000fc80003f4e200 */
        /* <DEDUP_REMOVED lines=17> */
.L_x_348:
[----:B------:R-:W-:Y:S05]  /*157b0*/  BSYNC.RECONVERGENT B1 ;  /* 0x0000000000017941 */ /* 0x000fea0003800200 */
.L_x_347:
        /* <DEDUP_REMOVED lines=11> */
[----:B------:R-:W-:Y:S01]  /*15870*/  VIADD R69, R69, 0x1 ;  /* 0x0000000145457836 */ /* 0x000fe20000000000 */
[----:B------:R-:W-:Y:S01]  /*15880*/  ISETP.NE.U32.AND P1, PT, R0, 0x1, PT ;  /* 0x000000010000780c */ /* 0x000fe20003f25070 */
[----:B------:R-:W-:Y:S01]  /*15890*/  DADD R48, R48, 1 ;  /* 0x3ff0000030307429 */ /* 0x000fe20000000000 */
[----:B------:R-:W-:-:S02]  /*158a0*/  MOV R0, 0x3da8ff83 ;  /* 0x3da8ff8300007802 */ /* 0x000fc40000000f00 */
        /* <DEDUP_REMOVED lines=42> */
.L_x_332:
[----:B-1----:R-:W-:-:S07]  /*15b50*/  IMAD.MOV.U32 R17, RZ, RZ, R58 ;  /* 0x000000ffff117224 */ /* 0x002fce00078e003a */
.L_x_308:
[----:B------:R-:W-:Y:S05]  /*15b60*/  BSYNC.RECONVERGENT B2 ;  /* 0x0000000000027941 */ /* 0x000fea0003800200 */
.L_x_285:
[----:B0-----:R-:W0:Y:S02]  /*15b70*/  LDC.64 R2, c[0x0][0x3b8] ;  /* 0x0000ee00ff027b82 */ /* 0x001e240000000a00 */
[----:B0-----:R-:W-:-:S05]  /*15b80*/  IMAD.WIDE R2, R73, 0x4, R2 ;  /* 0x0000000449027825 */ /* 0x001fca00078e0202 */
[----:B------:R-:W-:Y:S01]  /*15b90*/  STG.E desc[UR36][R2.64], R17 ;  /* 0x0000001102007986 */ /* 0x000fe2000c101924 */
[----:B------:R-:W-:Y:S05]  /*15ba0*/  EXIT ;  /* 0x000000000000794d */ /* 0x000fea0003800000 */
        .weak           $__internal_0_$__cuda_sm20_div_rn_f64_full
        .type           $__internal_0_$__cuda_sm20_div_rn_f64_full,@function
        .size           $__internal_0_$__cuda_sm20_div_rn_f64_full,($__internal_1_$__cuda_sm20_dsqrt_rn_f64_mediumpath_v1 - $__internal_0_$__cuda_sm20_div_rn_f64_full)
$__internal_0_$__cuda_sm20_div_rn_f64_full:
[C---:B------:R-:W-:Y:S01]  /*15bb0*/  FSETP.GEU.AND P1, PT, |R19|.reuse, 1.469367938527859385e-39, PT ;  /* 0x001000001300780b */ /* 0x040fe20003f2e200 */
[----:B------:R-:W-:Y:S01]  /*15bc0*/  IMAD.MOV.U32 R60, RZ, RZ, 0x1 ;  /* 0x00000001ff3c7424 */ /* 0x000fe200078e00ff */
[----:B------:R-:W-:Y:S01]  /*15bd0*/  LOP3.LUT R16, R19, 0x800fffff, RZ, 0xc0, !PT ;  /* 0x800fffff13107812 */ /* 0x000fe200078ec0ff */
[----:B------:R-:W-:Y:S01]  /*15be0*/  IMAD.MOV.U32 R66, RZ, RZ, 0x1ca00000 ;  /* 0x1ca00000ff427424 */ /* 0x000fe200078e00ff */
[C---:B------:R-:W-:Y:S01]  /*15bf0*/  FSETP.GEU.AND P2, PT, |R21|.reuse, 1.469367938527859385e-39, PT ;  /* 0x001000001500780b */ /* 0x040fe20003f4e200 */
[----:B------:R-:W-:Y:S01]  /*15c00*/  IMAD.MOV.U32 R22, RZ, RZ, R20 ;  /* 0x000000ffff167224 */ /* 0x000fe200078e0014 */
[----:B------:R-:W-:Y:S01]  /*15c10*/  LOP3.LUT R17, R16, 0x3ff00000, RZ, 0xfc, !PT ;  /* 0x3ff0000010117812 */ /* 0x000fe200078efcff */
[----:B------:R-:W-:Y:S01]  /*15c20*/  BSSY.RECONVERGENT B0, `(.L_x_350) ;  /* 0x0000055000007945 */ /* 0x000fe20003800200 */
[----:B------:R-:W-:Y:S02]  /*15c30*/  MOV R16, R18 ;  /* 0x0000001200107202 */ /* 0x000fe40000000f00 */
[----:B------:R-:W-:-:S02]  /*15c40*/  LOP3.LUT R10, R21, 0x7ff00000, RZ, 0xc0, !PT ;  /* 0x7ff00000150a7812 */ /* 0x000fc400078ec0ff */
[----:B------:R-:W-:Y:S01]  /*15c50*/  LOP3.LUT R12, R19, 0x7ff00000, RZ, 0xc0, !PT ;  /* 0x7ff00000130c7812 */ /* 0x000fe200078ec0ff */
[----:B------:R-:W-:-:S03]  /*15c60*/  @!P1 DMUL R16, R18, 8.98846567431157953865e+307 ;  /* 0x7fe0000012109828 */ /* 0x000fc60000000000 */
[----:B------:R-:W-:Y:S02]  /*15c70*/  ISETP.GE.U32.AND P4, PT, R10, R12, PT ;  /* 0x0000000c0a00720c */ /* 0x000fe40003f86070 */
[----:B------:R-:W-:Y:S01]  /*15c80*/  @!P2 LOP3.LUT R11, R19, 0x7ff00000, RZ, 0xc0, !PT ;  /* 0x7ff00000130ba812 */ /* 0x000fe200078ec0ff */
[----:B------:R-:W0:Y:S01]  /*15c90*/  MUFU.RCP64H R61, R17 ;  /* 0x00000011003d7308 */ /* 0x000e220000001800 */
[----:B------:R-:W-:Y:S02]  /*15ca0*/  SEL R13, R66, 0x63400000, !P4 ;  /* 0x63400000420d7807 */ /* 0x000fe40006000000 */
[----:B------:R-:W-:Y:S02]  /*15cb0*/  @!P2 ISETP.GE.U32.AND P3, PT, R10, R11, PT ;  /* 0x0000000b0a00a20c */ /* 0x000fe40003f66070 */
[----:B------:R-:W-:Y:S02]  /*15cc0*/  LOP3.LUT R23, R13, 0x800fffff, R21, 0xf8, !PT ;  /* 0x800fffff0d177812 */ /* 0x000fe400078ef815 */
[----:B------:R-:W-:-:S02]  /*15cd0*/  @!P2 SEL R11, R66, 0x63400000, !P3 ;  /* 0x63400000420ba807 */ /* 0x000fc40005800000 */
[----:B------:R-:W-:Y:S02]  /*15ce0*/  @!P2 MOV R62, RZ ;  /* 0x000000ff003ea202 */ /* 0x000fe40000000f00 */
[----:B------:R-:W-:Y:S02]  /*15cf0*/  @!P2 LOP3.LUT R11, R11, 0x80000000, R21, 0xf8, !PT ;  /* 0x800000000b0ba812 */ /* 0x000fe400078ef815 */
[----:B------:R-:W-:Y:S02]  /*15d00*/  @!P1 LOP3.LUT R12, R17, 0x7ff00000, RZ, 0xc0, !PT ;  /* 0x7ff00000110c9812 */ /* 0x000fe400078ec0ff */
[----:B------:R-:W-:Y:S01]  /*15d10*/  @!P2 LOP3.LUT R63, R11, 0x100000, RZ, 0xfc, !PT ;  /* 0x001000000b3fa812 */ /* 0x000fe200078efcff */
[----:B------:R-:W-:Y:S01]  /*15d20*/  IMAD.MOV.U32 R11, RZ, RZ, R10 ;  /* 0x000000ffff0b7224 */ /* 0x000fe200078e000a */
[----:B0-----:R-:W-:-:S04]  /*15d30*/  DFMA R14, R60, -R16, 1 ;  /* 0x3ff000003c0e742b */ /* 0x001fc80000000810 */
[----:B------:R-:W-:-:S04]  /*15d40*/  @!P2 DFMA R22, R22, 2, -R62 ;  /* 0x400000001616a82b */ /* 0x000fc8000000083e */
[----:B------:R-:W-:-:S06]  /*15d50*/  DFMA R14, R14, R14, R14 ;  /* 0x0000000e0e0e722b */ /* 0x000fcc000000000e */
[----:B------:R-:W-:Y:S02]  /*15d60*/  @!P2 LOP3.LUT R11, R23, 0x7ff00000, RZ, 0xc0, !PT ;  /* 0x7ff00000170ba812 */ /* 0x000fe400078ec0ff */
[----:B------:R-:W-:-:S03]  /*15d70*/  DFMA R60, R60, R14, R60 ;  /* 0x0000000e3c3c722b */ /* 0x000fc6000000003c */
[----:B------:R-:W-:-:S05]  /*15d80*/  VIADD R13, R11, 0xffffffff ;  /* 0xffffffff0b0d7836 */ /* 0x000fca0000000000 */
[----:B------:R-:W-:Y:S01]  /*15d90*/  DFMA R14, R60, -R16, 1 ;  /* 0x3ff000003c0e742b */ /* 0x000fe20000000810 */
[----:B------:R-:W-:-:S07]  /*15da0*/  ISETP.GT.U32.AND P1, PT, R13, 0x7feffffe, PT ;  /* 0x7feffffe0d00780c */ /* 0x000fce0003f24070 */
[----:B------:R-:W-:Y:S01]  /*15db0*/  DFMA R60, R60, R14, R60 ;  /* 0x0000000e3c3c722b */ /* 0x000fe2000000003c */
[----:B------:R-:W-:-:S05]  /*15dc0*/  VIADD R14, R12, 0xffffffff ;  /* 0xffffffff0c0e7836 */ /* 0x000fca0000000000 */
[----:B------:R-:W-:Y:S02]  /*15dd0*/  ISETP.GT.U32.OR P1, PT, R14, 0x7feffffe, P1 ;  /* 0x7feffffe0e00780c */ /* 0x000fe40000f24470 */
[----:B------:R-:W-:-:S08]  /*15de0*/  DMUL R62, R60, R22 ;  /* 0x000000163c3e7228 */ /* 0x000fd00000000000 */
[----:B------:R-:W-:-:S08]  /*15df0*/  DFMA R64, R62, -R16, R22 ;  /* 0x800000103e40722b */ /* 0x000fd00000000016 */
[----:B------:R-:W-:Y:S01]  /*15e00*/  DFMA R60, R60, R64, R62 ;  /* 0x000000403c3c722b */ /* 0x000fe2000000003e */
[----:B------:R-:W-:Y:S10]  /*15e10*/  @P1 BRA `(.L_x_351) ;  /* 0x0000000000741947 */ /* 0x000ff40003800000 */
[----:B------:R-:W-:-:S04]  /*15e20*/  LOP3.LUT R11, R19, 0x7ff00000, RZ, 0xc0, !PT ;  /* 0x7ff00000130b7812 */ /* 0x000fc800078ec0ff */
[CC--:B------:R-:W-:Y:S02]  /*15e30*/  VIADDMNMX R12, R10.reuse, -R11.reuse, 0xb9600000, !PT ;  /* 0xb96000000a0c7446 */ /* 0x0c0fe4000780090b */
[----:B------:R-:W-:Y:S02]  /*15e40*/  ISETP.GE.U32.AND P1, PT, R10, R11, PT ;  /* 0x0000000b0a00720c */ /* 0x000fe40003f26070 */
[----:B------:R-:W-:Y:S01]  /*15e50*/  VIMNMX R10, PT, PT, R12, 0x46a00000, PT ;  /* 0x46a000000c0a7848 */ /* 0x000fe20003fe0100 */
[----:B------:R-:W-:Y:S01]  /*15e60*/  IMAD.MOV.U32 R12, RZ, RZ, RZ ;  /* 0x000000ffff0c7224 */ /* 0x000fe200078e00ff */
[----:B------:R-:W-:-:S04]  /*15e70*/  SEL R11, R66, 0x63400000, !P1 ;  /* 0x63400000420b7807 */ /* 0x000fc80004800000 */
[----:B------:R-:W-:-:S05]  /*15e80*/  IADD3 R10, PT, PT, -R11, R10, RZ ;  /* 0x0000000a0b0a7210 */ /* 0x000fca0007ffe1ff */
[----:B------:R-:W-:-:S06]  /*15e90*/  VIADD R13, R10, 0x7fe00000 ;  /* 0x7fe000000a0d7836 */ /* 0x000fcc0000000000 */
[----:B------:R-:W-:-:S10]  /*15ea0*/  DMUL R14, R60, R12 ;  /* 0x0000000c3c0e7228 */ /* 0x000fd40000000000 */
[----:B------:R-:W-:-:S13]  /*15eb0*/  FSETP.GTU.AND P1, PT, |R15|, 1.469367938527859385e-39, PT ;  /* 0x001000000f00780b */ /* 0x000fda0003f2c200 */
[----:B------:R-:W-:Y:S05]  /*15ec0*/  @P1 BRA `(.L_x_352) ;  /* 0x0000000000a81947 */ /* 0x000fea0003800000 */
[----:B------:R-:W-:Y:S01]  /*15ed0*/  DFMA R16, R60, -R16, R22 ;  /* 0x800000103c10722b */ /* 0x000fe20000000016 */
[----:B------:R-:W-:-:S09]  /*15ee0*/  IMAD.MOV.U32 R12, RZ, RZ, RZ ;  /* 0x000000ffff0c7224 */ /* 0x000fd200078e00ff */
[C---:B------:R-:W-:Y:S02]  /*15ef0*/  FSETP.NEU.AND P1, PT, R17.reuse, RZ, PT ;  /* 0x000000ff1100720b */ /* 0x040fe40003f2d000 */
[----:B------:R-:W-:-:S04]  /*15f00*/  LOP3.LUT R18, R17, 0x80000000, R19, 0x48, !PT ;  /* 0x8000000011127812 */ /* 0x000fc800078e4813 */
[----:B------:R-:W-:-:S07]  /*15f10*/  LOP3.LUT R13, R18, R13, RZ, 0xfc, !PT ;  /* 0x0000000d120d7212 */ /* 0x000fce00078efcff */
[----:B------:R-:W-:Y:S05]  /*15f20*/  @!P1 BRA `(.L_x_352) ;  /* 0x0000000000909947 */ /* 0x000fea0003800000 */
[C---:B------:R-:W-:Y:S01]  /*15f30*/  IADD3 R17, PT, PT, -R10.reuse, RZ, RZ ;  /* 0x000000ff0a117210 */ /* 0x040fe20007ffe1ff */
[----:B------:R-:W-:Y:S01]  /*15f40*/  IMAD.MOV.U32 R16, RZ, RZ, RZ ;  /* 0x000000ffff107224 */ /* 0x000fe200078e00ff */
[----:B------:R-:W-:Y:S01]  /*15f50*/  DMUL.RP R12, R60, R12 ;  /* 0x0000000c3c0c7228 */ /* 0x000fe20000008000 */
[----:B------:R-:W-:-:S04]  /*15f60*/  IADD3 R10, PT, PT, -R10, -0x43300000, RZ ;  /* 0xbcd000000a0a7810 */ /* 0x000fc80007ffe1ff */
[----:B------:R-:W-:-:S05]  /*15f70*/  DFMA R16, R14, -R16, R60 ;  /* 0x800000100e10722b */ /* 0x000fca000000003c */
[----:B------:R-:W-:-:S05]  /*15f80*/  LOP3.LUT R18, R13, R18, RZ, 0x3c, !PT ;  /* 0x000000120d127212 */ /* 0x000fca00078e3cff */
[----:B------:R-:W-:-:S04]  /*15f90*/  FSETP.NEU.AND P1, PT, |R17|, R10, PT ;  /* 0x0000000a1100720b */ /* 0x000fc80003f2d200 */
[----:B------:R-:W-:Y:S02]  /*15fa0*/  FSEL R12, R12, R14, !P1 ;  /* 0x0000000e0c0c7208 */ /* 0x000fe40004800000 */
[----:B------:R-:W-:-:S03]  /*15fb0*/  FSEL R18, R18, R15, !P1 ;  /* 0x0000000f12127208 */ /* 0x000fc60004800000 */
[----:B------:R-:W-:Y:S02]  /*15fc0*/  IMAD.MOV.U32 R14, RZ, RZ, R12 ;  /* 0x000000ffff0e7224 */ /* 0x000fe400078e000c */
[----:B------:R-:W-:Y:S01]  /*15fd0*/  IMAD.MOV.U32 R15, RZ, RZ, R18 ;  /* 0x000000ffff0f7224 */ /* 0x000fe200078e0012 */
[----:B------:R-:W-:Y:S06]  /*15fe0*/  BRA `(.L_x_352) ;  /* 0x0000000000607947 */ /* 0x000fec0003800000 */
.L_x_351:
[----:B------:R-:W-:-:S14]  /*15ff0*/  DSETP.NAN.AND P1, PT, R20, R20, PT ;  /* 0x000000141400722a */ /* 0x000fdc0003f28000 */
[----:B------:R-:W-:Y:S05]  /*16000*/  @P1 BRA `(.L_x_353) ;  /* 0x00000000004c1947 */ /* 0x000fea0003800000 */
[----:B------:R-:W-:-:S14]  /*16010*/  DSETP.NAN.AND P1, PT, R18, R18, PT ;  /* 0x000000121200722a */ /* 0x000fdc0003f28000 */
[----:B------:R-:W-:Y:S05]  /*16020*/  @P1 BRA `(.L_x_354) ;  /* 0x0000000000341947 */ /* 0x000fea0003800000 */
[----:B------:R-:W-:Y:S01]  /*16030*/  ISETP.NE.AND P1, PT, R11, R12, PT ;  /* 0x0000000c0b00720c */ /* 0x000fe20003f25270 */
[----:B------:R-:W-:Y:S01]  /*16040*/  IMAD.MOV.U32 R15, RZ, RZ, -0x80000 ;  /* 0xfff80000ff0f7424 */ /* 0x000fe200078e00ff */
[----:B------:R-:W-:-:S11]  /*16050*/  MOV R14, 0x0 ;  /* 0x00000000000e7802 */ /* 0x000fd60000000f00 */
[----:B------:R-:W-:Y:S05]  /*16060*/  @!P1 BRA `(.L_x_352) ;  /* 0x0000000000409947 */ /* 0x000fea0003800000 */
[----:B------:R-:W-:Y:S02]  /*16070*/  ISETP.NE.AND P1, PT, R11, 0x7ff00000, PT ;  /* 0x7ff000000b00780c */ /* 0x000fe40003f25270 */
[----:B------:R-:W-:Y:S02]  /*16080*/  LOP3.LUT R14, R21, 0x80000000, R19, 0x48, !PT ;  /* 0x80000000150e7812 */ /* 0x000fe400078e4813 */
[----:B------:R-:W-:-:S13]  /*16090*/  ISETP.EQ.OR P1, PT, R12, RZ, !P1 ;  /* 0x000000ff0c00720c */ /* 0x000fda0004f22670 */
[----:B------:R-:W-:Y:S01]  /*160a0*/  @P1 LOP3.LUT R10, R14, 0x7ff00000, RZ, 0xfc, !PT ;  /* 0x7ff000000e0a1812 */ /* 0x000fe200078efcff */
[----:B------:R-:W-:Y:S02]  /*160b0*/  @!P1 IMAD.MOV.U32 R15, RZ, RZ, R14 ;  /* 0x000000ffff0f9224 */ /* 0x000fe400078e000e */
[----:B------:R-:W-:Y:S01]  /*160c0*/  @!P1 IMAD.MOV.U32 R14, RZ, RZ, RZ ;  /* 0x000000ffff0e9224 */ /* 0x000fe200078e00ff */
[----:B------:R-:W-:Y:S01]  /*160d0*/  @P1 MOV R14, RZ ;  /* 0x000000ff000e1202 */ /* 0x000fe20000000f00 */
[----:B------:R-:W-:Y:S01]  /*160e0*/  @P1 IMAD.MOV.U32 R15, RZ, RZ, R10 ;  /* 0x000000ffff0f1224 */ /* 0x000fe200078e000a */
[----:B------:R-:W-:Y:S06]  /*160f0*/  BRA `(.L_x_352) ;  /* 0x00000000001c7947 */ /* 0x000fec0003800000 */
.L_x_354:
[----:B------:R-:W-:-:S05]  /*16100*/  LOP3.LUT R14, R19, 0x80000, RZ, 0xfc, !PT ;  /* 0x00080000130e7812 */ /* 0x000fca00078efcff */
[----:B------:R-:W-:Y:S02]  /*16110*/  IMAD.MOV.U32 R15, RZ, RZ, R14 ;  /* 0x000000ffff0f7224 */ /* 0x000fe400078e000e */
[----:B------:R-:W-:Y:S01]  /*16120*/  IMAD.MOV.U32 R14, RZ, RZ, R18 ;  /* 0x000000ffff0e7224 */ /* 0x000fe200078e0012 */
[----:B------:R-:W-:Y:S06]  /*16130*/  BRA `(.L_x_352) ;  /* 0x00000000000c7947 */ /* 0x000fec0003800000 */
.L_x_353:
[----:B------:R-:W-:-:S04]  /*16140*/  LOP3.LUT R14, R21, 0x80000, RZ, 0xfc, !PT ;  /* 0x00080000150e7812 */ /* 0x000fc800078efcff */
[----:B------:R-:W-:Y:S01]  /*16150*/  MOV R15, R14 ;  /* 0x0000000e000f7202 */ /* 0x000fe20000000f00 */
[----:B------:R-:W-:-:S07]  /*16160*/  IMAD.MOV.U32 R14, RZ, RZ, R20 ;  /* 0x000000ffff0e7224 */ /* 0x000fce00078e0014 */
.L_x_352:
[----:B------:R-:W-:Y:S05]  /*16170*/  BSYNC.RECONVERGENT B0 ;  /* 0x0000000000007941 */ /* 0x000fea0003800200 */
.L_x_350:
[----:B------:R-:W-:Y:S02]  /*16180*/  IMAD.MOV.U32 R10, RZ, RZ, R0 ;  /* 0x000000ffff0a7224 */ /* 0x000fe400078e0000 */
[----:B------:R-:W-:-:S04]  /*16190*/  IMAD.MOV.U32 R11, RZ, RZ, 0x0 ;  /* 0x00000000ff0b7424 */ /* 0x000fc800078e00ff */
[----:B------:R-:W-:Y:S05]  /*161a0*/  RET.REL.NODEC R10 `(_Z14FriedelFindingPiPdS0_S_S_S0_S0_S_) ;  /* 0xfffffe9c0a947950 */ /* 0x000fea0003c3ffff */
        .weak           $__internal_1_$__cuda_sm20_dsqrt_rn_f64_mediumpath_v1
        .type           $__internal_1_$__cuda_sm20_dsqrt_rn_f64_mediumpath_v1,@function
        .size           $__internal_1_$__cuda_sm20_dsqrt_rn_f64_mediumpath_v1,($_Z14FriedelFindingPiPdS0_S_S_S0_S0_S_$__internal_trig_reduction_slowpathd - $__internal_1_$__cuda_sm20_dsqrt_rn_f64_mediumpath_v1)
$__internal_1_$__cuda_sm20_dsqrt_rn_f64_mediumpath_v1:
[----:B------:R-:W-:Y:S01]  /*161b0*/  ISETP.GE.U32.AND P1, PT, R10, -0x3400000, PT ;  /* 0xfcc000000a00780c */ /* 0x000fe20003f26070 */
[----:B------:R-:W-:Y:S01]  /*161c0*/  BSSY.RECONVERGENT B0, `(.L_x_355) ;  /* 0x0000024000007945 */ /* 0x000fe20003800200 */
[----:B------:R-:W-:-:S11]  /*161d0*/  MOV R10, R18 ;  /* 0x00000012000a7202 */ /* 0x000fd60000000f00 */
[----:B------:R-:W-:Y:S05]  /*161e0*/  @!P1 BRA `(.L_x_356) ;  /* 0x0000000000209947 */ /* 0x000fea0003800000 */
[----:B------:R-:W-:-:S10]  /*161f0*/  DFMA.RM R12, R12, R14, R16 ;  /* 0x0000000e0c0c722b */ /* 0x000fd40000004010 */
[----:B------:R-:W-:-:S05]  /*16200*/  IADD3 R14, P1, PT, R12, 0x1, RZ ;  /* 0x000000010c0e7810 */ /* 0x000fca0007f3e0ff */
[----:B------:R-:W-:-:S06]  /*16210*/  IMAD.X R15, RZ, RZ, R13, P1 ;  /* 0x000000ffff0f7224 */ /* 0x000fcc00008e060d */
[----:B------:R-:W-:-:S08]  /*16220*/  DFMA.RP R10, -R12, R14, R10 ;  /* 0x0000000e0c0a722b */ /* 0x000fd0000000810a */
[----:B------:R-:W-:-:S06]  /*16230*/  DSETP.GT.AND P1, PT, R10, RZ, PT ;  /* 0x000000ff0a00722a */ /* 0x000fcc0003f24000 */
[----:B------:R-:W-:Y:S02]  /*16240*/  FSEL R12, R14, R12, P1 ;  /* 0x0000000c0e0c7208 */ /* 0x000fe40000800000 */
[----:B------:R-:W-:Y:S01]  /*16250*/  FSEL R13, R15, R13, P1 ;  /* 0x0000000d0f0d7208 */ /* 0x000fe20000800000 */
[----:B------:R-:W-:Y:S06]  /*16260*/  BRA `(.L_x_357) ;  /* 0x0000000000647947 */ /* 0x000fec0003800000 */
.L_x_356:
[----:B------:R-:W-:-:S14]  /*16270*/  DSETP.NE.AND P1, PT, R10, RZ, PT ;  /* 0x000000ff0a00722a */ /* 0x000fdc0003f25000 */
[----:B------:R-:W-:Y:S05]  /*16280*/  @!P1 BRA `(.L_x_358) ;  /* 0x0000000000589947 */ /* 0x000fea0003800000 */
[----:B------:R-:W-:-:S13]  /*16290*/  ISETP.GE.AND P1, PT, R11, RZ, PT ;  /* 0x000000ff0b00720c */ /* 0x000fda0003f26270 */
[----:B------:R-:W-:Y:S02]  /*162a0*/  @!P1 IMAD.MOV.U32 R12, RZ, RZ, 0x0 ;  /* 0x00000000ff0c9424 */ /* 0x000fe400078e00ff */
[----:B------:R-:W-:Y:S01]  /*162b0*/  @!P1 IMAD.MOV.U32 R13, RZ, RZ, -0x80000 ;  /* 0xfff80000ff0d9424 */ /* 0x000fe200078e00ff */
[----:B------:R-:W-:Y:S06]  /*162c0*/  @!P1 BRA `(.L_x_357) ;  /* 0x00000000004c9947 */ /* 0x000fec0003800000 */
[----:B------:R-:W-:-:S13]  /*162d0*/  ISETP.GT.AND P1, PT, R11, 0x7fefffff, PT ;  /* 0x7fefffff0b00780c */ /* 0x000fda0003f24270 */
[----:B------:R-:W-:Y:S05]  /*162e0*/  @P1 BRA `(.L_x_358) ;  /* 0x0000000000401947 */ /* 0x000fea0003800000 */
[----:B------:R-:W-:Y:S01]  /*162f0*/  DMUL R10, R10, 8.11296384146066816958e+31 ;  /* 0x469000000a0a7828 */ /* 0x000fe20000000000 */
[----:B------:R-:W-:Y:S01]  /*16300*/  MOV R14, RZ ;  /* 0x000000ff000e7202 */ /* 0x000fe20000000f00 */
[----:B------:R-:W-:Y:S02]  /*16310*/  IMAD.MOV.U32 R16, RZ, RZ, 0x0 ;  /* 0x00000000ff107424 */ /* 0x000fe400078e00ff */
[----:B------:R-:W-:Y:S02]  /*16320*/  IMAD.MOV.U32 R17, RZ, RZ, 0x3fd80000 ;  /* 0x3fd80000ff117424 */ /* 0x000fe400078e00ff */
[----:B------:R-:W0:Y:S02]  /*16330*/  MUFU.RSQ64H R15, R11 ;  /* 0x0000000b000f7308 */ /* 0x000e240000001c00 */
[----:B0-----:R-:W-:-:S08]  /*16340*/  DMUL R12, R14, R14 ;  /* 0x0000000e0e0c7228 */ /* 0x001fd00000000000 */
[----:B------:R-:W-:-:S08]  /*16350*/  DFMA R12, R10, -R12, 1 ;  /* 0x3ff000000a0c742b */ /* 0x000fd0000000080c */
[----:B------:R-:W-:Y:S02]  /*16360*/  DFMA R16, R12, R16, 0.5 ;  /* 0x3fe000000c10742b */ /* 0x000fe40000000010 */
[----:B------:R-:W-:-:S08]  /*16370*/  DMUL R12, R14, R12 ;  /* 0x0000000c0e0c7228 */ /* 0x000fd00000000000 */
[----:B------:R-:W-:-:S08]  /*16380*/  DFMA R12, R16, R12, R14 ;  /* 0x0000000c100c722b */ /* 0x000fd0000000000e */
[----:B------:R-:W-:Y:S02]  /*16390*/  DMUL R14, R10, R12 ;  /* 0x0000000c0a0e7228 */ /* 0x000fe40000000000 */
[----:B------:R-:W-:-:S06]  /*163a0*/  VIADD R13, R13, 0xfff00000 ;  /* 0xfff000000d0d7836 */ /* 0x000fcc0000000000 */
[----:B------:R-:W-:-:S08]  /*163b0*/  DFMA R16, R14, -R14, R10 ;  /* 0x8000000e0e10722b */ /* 0x000fd0000000000a */
[----:B------:R-:W-:-:S10]  /*163c0*/  DFMA R12, R12, R16, R14 ;  /* 0x000000100c0c722b */ /* 0x000fd4000000000e */
[----:B------:R-:W-:Y:S01]  /*163d0*/  IADD3 R13, PT, PT, R13, -0x3500000, RZ ;  /* 0xfcb000000d0d7810 */ /* 0x000fe20007ffe0ff */
[----:B------:R-:W-:Y:S06]  /*163e0*/  BRA `(.L_x_357) ;  /* 0x0000000000047947 */ /* 0x000fec0003800000 */
.L_x_358:
[----:B------:R-:W-:-:S11]  /*163f0*/  DADD R12, R10, R10 ;  /* 0x000000000a0c7229 */ /* 0x000fd6000000000a */
.L_x_357:
[----:B------:R-:W-:Y:S05]  /*16400*/  BSYNC.RECONVERGENT B0 ;  /* 0x0000000000007941 */ /* 0x000fea0003800200 */
.L_x_355:
[----:B------:R-:W-:Y:S02]  /*16410*/  IMAD.MOV.U32 R10, RZ, RZ, R0 ;  /* 0x000000ffff0a7224 */ /* 0x000fe400078e0000 */
[----:B------:R-:W-:-:S04]  /*16420*/  IMAD.MOV.U32 R11, RZ, RZ, 0x0 ;  /* 0x00000000ff0b7424 */ /* 0x000fc800078e00ff */
[----:B------:R-:W-:Y:S05]  /*16430*/  RET.REL.NODEC R10 `(_Z14FriedelFindingPiPdS0_S_S_S0_S0_S_) ;  /* 0xfffffe980af07950 */ /* 0x000fea0003c3ffff */
        .type           $_Z14FriedelFindingPiPdS0_S_S_S0_S0_S_$__internal_trig_reduction_slowpathd,@function
        .size           $_Z14FriedelFindingPiPdS0_S_S_S0_S0_S_$__internal_trig_reduction_slowpathd,(.L_x_11899 - $_Z14FriedelFindingPiPdS0_S_S_S0_S0_S_$__internal_trig_reduction_slowpathd)
$_Z14FriedelFindingPiPdS0_S_S_S0_S0_S_$__internal_trig_reduction_slowpathd:
[--C-:B------:R-:W-:Y:S01]  /*16440*/  SHF.R.U32.HI R23, RZ, 0x14, R22.reuse ;  /* 0x00000014ff177819 */ /* 0x100fe20000011616 */
[----:B------:R-:W-:Y:S01]  /*16450*/  IMAD.MOV.U32 R14, RZ, RZ, R22 ;  /* 0x000000ffff0e7224 */ /* 0x000fe200078e0016 */
[----:B------:R-:W-:Y:S02]  /*16460*/  MOV R10, RZ ;  /* 0x000000ff000a7202 */ /* 0x000fe40000000f00 */
[----:B------:R-:W-:-:S04]  /*16470*/  LOP3.LUT R0, R23, 0x7ff, RZ, 0xc0, !PT ;  /* 0x000007ff17007812 */ /* 0x000fc800078ec0ff */
[----:B------:R-:W-:-:S13]  /*16480*/  ISETP.NE.AND P1, PT, R0, 0x7ff, PT ;  /* 0x000007ff0000780c */ /* 0x000fda0003f25270 */
[----:B------:R-:W-:Y:S05]  /*16490*/  @!P1 BRA `(.L_x_359) ;  /* 0x0000000800549947 */ /* 0x000fea0003800000 */
[----:B------:R-:W-:Y:S01]  /*164a0*/  VIADD R10, R0, 0xfffffc00 ;  /* 0xfffffc00000a7836 */ /* 0x000fe20000000000 */
[----:B------:R-:W-:Y:S01]  /*164b0*/  BSSY.RECONVERGENT B0, `(.L_x_360) ;  /* 0x0000032000007945 */ /* 0x000fe20003800200 */
[----:B------:R-:W-:-:S03]  /*164c0*/  CS2R R18, SRZ ;  /* 0x0000000000127805 */ /* 0x000fc6000001ff00 */
[----:B------:R-:W-:Y:S02]  /*164d0*/  SHF.R.U32.HI R0, RZ, 0x6, R10 ;  /* 0x00000006ff007819 */ /* 0x000fe4000001160a */
[----:B------:R-:W-:Y:S01]  /*164e0*/  ISETP.GE.U32.AND P1, PT, R10, 0x80, PT ;  /* 0x000000800a00780c */ /* 0x000fe20003f26070 */
[----:B------:R-:W-:Y:S01]  /*164f0*/  VIADD R10, R1, 0x8 ;  /* 0x00000008010a7836 */ /* 0x000fe20000000000 */
[C---:B------:R-:W-:Y:S02]  /*16500*/  IADD3 R11, PT, PT, -R0.reuse, 0x13, RZ ;  /* 0x00000013000b7810 */ /* 0x040fe40007ffe1ff */
[----:B------:R-:W-:Y:S02]  /*16510*/  IADD3 R13, PT, PT, -R0, 0xf, RZ ;  /* 0x0000000f000d7810 */ /* 0x000fe40007ffe1ff */
[----:B------:R-:W-:-:S04]  /*16520*/  SEL R11, R11, 0x12, P1 ;  /* 0x000000120b0b7807 */ /* 0x000fc80000800000 */
[----:B------:R-:W-:-:S13]  /*16530*/  ISETP.GE.AND P1, PT, R13, R11, PT ;  /* 0x0000000b0d00720c */ /* 0x000fda0003f26270 */
[----:B------:R-:W-:Y:S05]  /*16540*/  @P1 BRA `(.L_x_361) ;  /* 0x0000000000a01947 */ /* 0x000fea0003800000 */
[----:B------:R-:W0:Y:S01]  /*16550*/  LDC.64 R60, c[0x0][0x358] ;  /* 0x0000d600ff3c7b82 */ /* 0x000e220000000a00 */
[C---:B------:R-:W-:Y:S01]  /*16560*/  SHF.L.U64.HI R16, R12.reuse, 0xb, R14 ;  /* 0x0000000b0c107819 */ /* 0x040fe2000001020e */
[----:B------:R-:W-:Y:S01]  /*16570*/  HFMA2 R15, -RZ, RZ, 0, 0 ;  /* 0x00000000ff0f7431 */ /* 0x000fe200000001ff */
[----:B------:R-:W-:Y:S01]  /*16580*/  BSSY.RECONVERGENT B1, `(.L_x_362) ;  /* 0x0000023000017945 */ /* 0x000fe20003800200 */
[----:B------:R-:W-:Y:S01]  /*16590*/  IMAD.SHL.U32 R12, R12, 0x800, RZ ;  /* 0x000008000c0c7824 */ /* 0x000fe200078e00ff */
[----:B------:R-:W-:Y:S02]  /*165a0*/  IADD3 R14, PT, PT, RZ, -R0, -R11 ;  /* 0x80000000ff0e7210 */ /* 0x000fe40007ffe80b */
[----:B------:R-:W-:Y:S02]  /*165b0*/  CS2R R18, SRZ ;  /* 0x0000000000127805 */ /* 0x000fe4000001ff00 */
[----:B------:R-:W-:-:S07]  /*165c0*/  LOP3.LUT R16, R16, 0x80000000, RZ, 0xfc, !PT ;  /* 0x8000000010107812 */ /* 0x000fce00078efcff */
.L_x_363:
[----:B------:R-:W1:Y:S01]  /*165d0*/  LDC.64 R64, c[0x4][0x20] ;  /* 0x01000800ff407b82 */ /* 0x000e620000000a00 */
[----:B0-----:R-:W-:Y:S02]  /*165e0*/  R2UR UR4, R60 ;  /* 0x000000003c0472ca */ /* 0x001fe400000e0000 */
[----:B------:R-:W-:Y:S01]  /*165f0*/  R2UR UR5, R61 ;  /* 0x000000003d0572ca */ /* 0x000fe200000e0000 */
[----:B-1----:R-:W-:-:S12]  /*16600*/  IMAD.WIDE R64, R13, 0x8, R64 ;  /* 0x000000080d407825 */ /* 0x002fd800078e0240 */
[----:B------:R-:W2:Y:S01]  /*16610*/  LDG.E.64.CONSTANT R64, desc[UR4][R64.64] ;  /* 0x0000000440407981 */ /* 0x000ea2000c1e9b00 */
[----:B------:R-:W-:Y:S02]  /*16620*/  IMAD.MOV.U32 R66, RZ, RZ, R18 ;  /* 0x000000ffff427224 */ /* 0x000fe400078e0012 */
[----:B------:R-:W-:Y:S02]  /*16630*/  IMAD.MOV.U32 R67, RZ, RZ, R19 ;  /* 0x000000ffff437224 */ /* 0x000fe400078e0013 */
[----:B------:R-:W-:Y:S02]  /*16640*/  VIADD R14, R14, 0x1 ;  /* 0x000000010e0e7836 */ /* 0x000fe40000000000 */
[----:B------:R-:W-:Y:S02]  /*16650*/  VIADD R13, R13, 0x1 ;  /* 0x000000010d0d7836 */ /* 0x000fe40000000000 */
[----:B--2---:R-:W-:-:S04]  /*16660*/  IMAD.WIDE.U32 R66, P1, R64, R12, R66 ;  /* 0x0000000c40427225 */ /* 0x004fc80007820042 */
[C---:B------:R-:W-:Y:S02]  /*16670*/  IMAD R18, R64.reuse, R16, RZ ;  /* 0x0000001040127224 */ /* 0x040fe400078e02ff */
[----:B------:R-:W-:Y:S02]  /*16680*/  IMAD R17, R65, R12, RZ ;  /* 0x0000000c41117224 */ /* 0x000fe400078e02ff */
[----:B------:R-:W-:Y:S01]  /*16690*/  IMAD.HI.U32 R19, R64, R16, RZ ;  /* 0x0000001040137227 */ /* 0x000fe200078e00ff */
[----:B------:R-:W-:-:S03]  /*166a0*/  IADD3 R18, P2, PT, R18, R67, RZ ;  /* 0x0000004312127210 */ /* 0x000fc60007f5e0ff */
[----:B------:R-:W-:Y:S01]  /*166b0*/  IMAD R20, R65, R16, RZ ;  /* 0x0000001041147224 */ /* 0x000fe200078e02ff */
[----:B------:R-:W-:Y:S01]  /*166c0*/  IADD3 R67, P3, PT, R17, R18, RZ ;  /* 0x0000001211437210 */ /* 0x000fe20007f7e0ff */
[----:B------:R-:W-:Y:S01]  /*166d0*/  IMAD R18, R15, 0x8, R10 ;  /* 0x000000080f127824 */ /* 0x000fe200078e020a */
[----:B------:R-:W-:Y:S01]  /*166e0*/  IADD3.X R19, PT, PT, R19, RZ, RZ, P1, !PT ;  /* 0x000000ff13137210 */ /* 0x000fe20000ffe4ff */
[----:B------:R-:W-:Y:S01]  /*166f0*/  IMAD.HI.U32 R17, R65, R12, RZ ;  /* 0x0000000c41117227 */ /* 0x000fe200078e00ff */
[----:B------:R-:W-:Y:S02]  /*16700*/  ISETP.NE.AND P1, PT, R14, -0xf, PT ;  /* 0xfffffff10e00780c */ /* 0x000fe40003f25270 */
[----:B------:R0:W-:Y:S01]  /*16710*/  STL.64 [R18], R66 ;  /* 0x0000004212007387 */ /* 0x0001e20000100a00 */
[----:B------:R-:W-:Y:S02]  /*16720*/  IADD3 R15, PT, PT, R15, 0x1, RZ ;  /* 0x000000010f0f7810 */ /* 0x000fe40007ffe0ff */
[----:B------:R-:W-:-:S04]  /*16730*/  IADD3.X R17, P2, PT, R17, R19, RZ, P2, !PT ;  /* 0x0000001311117210 */ /* 0x000fc8000175e4ff */
[----:B------:R-:W-:Y:S01]  /*16740*/  IADD3.X R17, P3, PT, R20, R17, RZ, P3, !PT ;  /* 0x0000001114117210 */ /* 0x000fe20001f7e4ff */
[----:B0-----:R-:W-:-:S04]  /*16750*/  IMAD.HI.U32 R18, R65, R16, RZ ;  /* 0x0000001041127227 */ /* 0x001fc800078e00ff */
[----:B------:R-:W-:-:S04]  /*16760*/  IMAD.X R18, RZ, RZ, R18, P2 ;  /* 0x000000ffff127224 */ /* 0x000fc800010e0612 */
[----:B------:R-:W-:-:S04]  /*16770*/  IMAD.X R18, RZ, RZ, R18, P3 ;  /* 0x000000ffff127224 */ /* 0x000fc800018e0612 */
[----:B------:R-:W-:Y:S02]  /*16780*/  IMAD.MOV.U32 R19, RZ, RZ, R18 ;  /* 0x000000ffff137224 */ /* 0x000fe400078e0012 */
[----:B------:R-:W-:Y:S01]  /*16790*/  IMAD.MOV.U32 R18, RZ, RZ, R17 ;  /* 0x000000ffff127224 */ /* 0x000fe200078e0011 */
[----:B------:R-:W-:Y:S06]  /*167a0*/  @P1 BRA `(.L_x_363) ;  /* 0xfffffffc00881947 */ /* 0x000fec000383ffff */
[----:B------:R-:W-:Y:S05]  /*167b0*/  BSYNC.RECONVERGENT B1 ;  /* 0x0000000000017941 */ /* 0x000fea0003800200 */
.L_x_362:
[----:B------:R-:W-:-:S07]  /*167c0*/  MOV R13, R11 ;  /* 0x0000000b000d7202 */ /* 0x000fce0000000f00 */
.L_x_361:
[----:B------:R-:W-:Y:S05]  /*167d0*/  BSYNC.RECONVERGENT B0 ;  /* 0x0000000000007941 */ /* 0x000fea0003800200 */
.L_x_360:
[----:B------:R-:W-:Y:S01]  /*167e0*/  LOP3.LUT P1, R23, R23, 0x3f, RZ, 0xc0, !PT ;  /* 0x0000003f17177812 */ /* 0x000fe2000782c0ff */
[----:B------:R-:W-:-:S04]  /*167f0*/  IMAD.IADD R0, R0, 0x1, R13 ;  /* 0x0000000100007824 */ /* 0x000fc800078e020d */
[----:B------:R-:W-:-:S05]  /*16800*/  IMAD.U32 R0, R0, 0x8, R10 ;  /* 0x0000000800007824 */ /* 0x000fca00078e000a */
[----:B------:R0:W-:Y:S04]  /*16810*/  STL.64 [R0+-0x78], R18 ;  /* 0xffff881200007387 */ /* 0x0001e80000100a00 */
[----:B------:R-:W2:Y:S04]  /*16820*/  @P1 LDL.64 R14, [R1+0x10] ;  /* 0x00001000010e1983 */ /* 0x000ea80000100a00 */
[----:B------:R-:W3:Y:S04]  /*16830*/  LDL.64 R12, [R1+0x18] ;  /* 0x00001800010c7983 */ /* 0x000ee80000100a00 */
[----:B------:R-:W4:Y:S01]  /*16840*/  LDL.64 R10, [R1+0x20] ;  /* 0x00002000010a7983 */ /* 0x000f220000100a00 */
[----:B0-----:R-:W-:Y:S01]  /*16850*/  @P1 LOP3.LUT R0, R23, 0x3f, RZ, 0x3c, !PT ;  /* 0x0000003f17001812 */ /* 0x001fe200078e3cff */
[----:B------:R-:W-:Y:S01]  /*16860*/  BSSY.RECONVERGENT B0, `(.L_x_364) ;  /* 0x0000034000007945 */ /* 0x000fe20003800200 */
[----:B--2---:R-:W-:-:S02]  /*16870*/  @P1 SHF.R.U64 R18, R14, 0x1, R15 ;  /* 0x000000010e121819 */ /* 0x004fc4000000120f */
[----:B------:R-:W-:Y:S02]  /*16880*/  @P1 SHF.R.U32.HI R20, RZ, 0x1, R15 ;  /* 0x00000001ff141819 */ /* 0x000fe4000001160f */
[-C--:B---3--:R-:W-:Y:S02]  /*16890*/  @P1 SHF.L.U32 R16, R12, R23.reuse, RZ ;  /* 0x000000170c101219 */ /* 0x088fe400000006ff */
[----:B------:R-:W-:Y:S02]  /*168a0*/  @P1 SHF.R.U64 R18, R18, R0, R20 ;  /* 0x0000000012121219 */ /* 0x000fe40000001214 */
[--C-:B------:R-:W-:Y:S02]  /*168b0*/  @P1 SHF.R.U32.HI R14, RZ, 0x1, R13.reuse ;  /* 0x00000001ff0e1819 */ /* 0x100fe4000001160d */
[C-C-:B------:R-:W-:Y:S02]  /*168c0*/  @P1 SHF.R.U64 R17, R12.reuse, 0x1, R13.reuse ;  /* 0x000000010c111819 */ /* 0x140fe4000000120d */
[----:B------:R-:W-:-:S02]  /*168d0*/  @P1 SHF.L.U64.HI R15, R12, R23, R13 ;  /* 0x000000170c0f1219 */ /* 0x000fc4000001020d */
[----:B------:R-:W-:Y:S02]  /*168e0*/  @P1 SHF.R.U32.HI R20, RZ, R0, R20 ;  /* 0x00000000ff141219 */ /* 0x000fe40000011614 */
[----:B------:R-:W-:Y:S02]  /*168f0*/  @P1 LOP3.LUT R12, R16, R18, RZ, 0xfc, !PT ;  /* 0x00000012100c1212 */ /* 0x000fe400078efcff */
[-C--:B----4-:R-:W-:Y:S02]  /*16900*/  @P1 SHF.L.U32 R19, R10, R23.reuse, RZ ;  /* 0x000000170a131219 */ /* 0x090fe400000006ff */
[--C-:B------:R-:W-:Y:S02]  /*16910*/  @P1 SHF.R.U64 R17, R17, R0, R14.reuse ;  /* 0x0000000011111219 */ /* 0x100fe4000000120e */
[----:B------:R-:W-:Y:S02]  /*16920*/  @P1 LOP3.LUT R13, R15, R20, RZ, 0xfc, !PT ;  /* 0x000000140f0d1212 */ /* 0x000fe400078efcff */
[----:B------:R-:W-:Y:S01]  /*16930*/  @P1 SHF.R.U32.HI R14, RZ, R0, R14 ;  /* 0x00000000ff0e1219 */ /* 0x000fe2000001160e */
[----:B------:R-:W-:Y:S01]  /*16940*/  IMAD.SHL.U32 R0, R12, 0x4, RZ ;  /* 0x000000040c007824 */ /* 0x000fe200078e00ff */
[----:B------:R-:W-:-:S02]  /*16950*/  @P1 SHF.L.U64.HI R23, R10, R23, R11 ;  /* 0x000000170a171219 */ /* 0x000fc4000001020b */
[----:B------:R-:W-:Y:S02]  /*16960*/  @P1 LOP3.LUT R10, R19, R17, RZ, 0xfc, !PT ;  /* 0x00000011130a1212 */ /* 0x000fe400078efcff */
[----:B------:R-:W-:Y:S02]  /*16970*/  SHF.L.U64.HI R12, R12, 0x2, R13 ;  /* 0x000000020c0c7819 */ /* 0x000fe4000001020d */
[----:B------:R-:W-:Y:S02]  /*16980*/  SHF.L.W.U32.HI R13, R13, 0x2, R10 ;  /* 0x000000020d0d7819 */ /* 0x000fe40000010e0a */
[----:B------:R-:W-:Y:S02]  /*16990*/  @P1 LOP3.LUT R11, R23, R14, RZ, 0xfc, !PT ;  /* 0x0000000e170b1212 */ /* 0x000fe400078efcff */
[----:B------:R-:W-:Y:S02]  /*169a0*/  IADD3 RZ, P2, PT, RZ, -R0, RZ ;  /* 0x80000000ffff7210 */ /* 0x000fe40007f5e0ff */
[----:B------:R-:W-:-:S02]  /*169b0*/  LOP3.LUT R15, RZ, R12, RZ, 0x33, !PT ;  /* 0x0000000cff0f7212 */ /* 0x000fc400078e33ff */
[----:B------:R-:W-:Y:S02]  /*169c0*/  SHF.L.W.U32.HI R10, R10, 0x2, R11 ;  /* 0x000000020a0a7819 */ /* 0x000fe40000010e0b */
[----:B------:R-:W-:Y:S02]  /*169d0*/  LOP3.LUT R16, RZ, R13, RZ, 0x33, !PT ;  /* 0x0000000dff107212 */ /* 0x000fe400078e33ff */
[----:B------:R-:W-:Y:S02]  /*169e0*/  IADD3.X R15, P2, PT, RZ, R15, RZ, P2, !PT ;  /* 0x0000000fff0f7210 */ /* 0x000fe4000175e4ff */
[----:B------:R-:W-:Y:S02]  /*169f0*/  LOP3.LUT R14, RZ, R10, RZ, 0x33, !PT ;  /* 0x0000000aff0e7212 */ /* 0x000fe400078e33ff */
[----:B------:R-:W-:Y:S02]  /*16a00*/  ISETP.GT.U32.AND P1, PT, R13, -0x1, PT ;  /* 0xffffffff0d00780c */ /* 0x000fe40003f24070 */
[----:B------:R-:W-:-:S02]  /*16a10*/  IADD3.X R16, P2, PT, RZ, R16, RZ, P2, !PT ;  /* 0x00000010ff107210 */ /* 0x000fc4000175e4ff */
[C---:B------:R-:W-:Y:S02]  /*16a20*/  ISETP.GT.AND.EX P1, PT, R10.reuse, -0x1, PT, P1 ;  /* 0xffffffff0a00780c */ /* 0x040fe40003f24310 */
[----:B------:R-:W-:Y:S02]  /*16a30*/  IADD3.X R14, PT, PT, RZ, R14, RZ, P2, !PT ;  /* 0x0000000eff0e7210 */ /* 0x000fe400017fe4ff */
[----:B------:R-:W-:Y:S02]  /*16a40*/  SEL R16, R13, R16, P1 ;  /* 0x000000100d107207 */ /* 0x000fe40000800000 */
[----:B------:R-:W-:Y:S02]  /*16a50*/  SEL R14, R10, R14, P1 ;  /* 0x0000000e0a0e7207 */ /* 0x000fe40000800000 */
[----:B------:R-:W-:Y:S02]  /*16a60*/  SEL R15, R12, R15, P1 ;  /* 0x0000000f0c0f7207 */ /* 0x000fe40000800000 */
[----:B------:R-:W-:-:S03]  /*16a70*/  ISETP.NE.U32.AND P2, PT, R14, RZ, PT ;  /* 0x000000ff0e00720c */ /* 0x000fc60003f45070 */
[----:B------:R-:W-:Y:S01]  /*16a80*/  @!P1 IMAD.MOV R0, RZ, RZ, -R0 ;  /* 0x000000ffff009224 */ /* 0x000fe200078e0a00 */
[----:B------:R-:W-:-:S06]  /*16a90*/  SEL R13, R16, R14, !P2 ;  /* 0x0000000e100d7207 */ /* 0x000fcc0005000000 */
[----:B------:R-:W0:Y:S02]  /*16aa0*/  FLO.U32 R13, R13 ;  /* 0x0000000d000d7300 */ /* 0x000e2400000e0000 */
[C---:B0-----:R-:W-:Y:S02]  /*16ab0*/  IADD3 R17, PT, PT, -R13.reuse, 0x1f, RZ ;  /* 0x0000001f0d117810 */ /* 0x041fe40007ffe1ff */
[----:B------:R-:W-:-:S03]  /*16ac0*/  IADD3 R13, PT, PT, -R13, 0x3f, RZ ;  /* 0x0000003f0d0d7810 */ /* 0x000fc60007ffe1ff */
[----:B------:R-:W-:-:S05]  /*16ad0*/  @P2 IMAD.MOV R13, RZ, RZ, R17 ;  /* 0x000000ffff0d2224 */ /* 0x000fca00078e0211 */
[----:B------:R-:W-:-:S13]  /*16ae0*/  ISETP.NE.AND P2, PT, R13, RZ, PT ;  /* 0x000000ff0d00720c */ /* 0x000fda0003f45270 */
[----:B------:R-:W-:Y:S05]  /*16af0*/  @!P2 BRA `(.L_x_365) ;  /* 0x000000000028a947 */ /* 0x000fea0003800000 */
[C---:B------:R-:W-:Y:S02]  /*16b00*/  LOP3.LUT R12, R13.reuse, 0x3f, RZ, 0xc0, !PT ;  /* 0x0000003f0d0c7812 */ /* 0x040fe400078ec0ff */
[--C-:B------:R-:W-:Y:S02]  /*16b10*/  SHF.R.U64 R0, R0, 0x1, R15.reuse ;  /* 0x0000000100007819 */ /* 0x100fe4000000120f */
[CC--:B------:R-:W-:Y:S02]  /*16b20*/  SHF.L.U64.HI R14, R16.reuse, R12.reuse, R14 ;  /* 0x0000000c100e7219 */ /* 0x0c0fe4000001020e */
[----:B------:R-:W-:Y:S02]  /*16b30*/  SHF.L.U32 R16, R16, R12, RZ ;  /* 0x0000000c10107219 */ /* 0x000fe400000006ff */
[----:B------:R-:W-:Y:S02]  /*16b40*/  SHF.R.U32.HI R15, RZ, 0x1, R15 ;  /* 0x00000001ff0f7819 */ /* 0x000fe4000001160f */
[----:B------:R-:W-:-:S04]  /*16b50*/  LOP3.LUT R12, R13, 0x3f, RZ, 0xc, !PT ;  /* 0x0000003f0d0c7812 */ /* 0x000fc800078e0cff */
[-CC-:B------:R-:W-:Y:S02]  /*16b60*/  SHF.R.U64 R0, R0, R12.reuse, R15.reuse ;  /* 0x0000000c00007219 */ /* 0x180fe4000000120f */
[----:B------:R-:W-:Y:S02]  /*16b70*/  SHF.R.U32.HI R12, RZ, R12, R15 ;  /* 0x0000000cff0c7219 */ /* 0x000fe4000001160f */
[----:B------:R-:W-:Y:S02]  /*16b80*/  LOP3.LUT R16, R16, R0, RZ, 0xfc, !PT ;  /* 0x0000000010107212 */ /* 0x000fe400078efcff */
[----:B------:R-:W-:-:S07]  /*16b90*/  LOP3.LUT R14, R14, R12, RZ, 0xfc, !PT ;  /* 0x0000000c0e0e7212 */ /* 0x000fce00078efcff */
.L_x_365:
[----:B------:R-:W-:Y:S05]  /*16ba0*/  BSYNC.RECONVERGENT B0 ;  /* 0x0000000000007941 */ /* 0x000fea0003800200 */
.L_x_364:
[----:B------:R-:W-:Y:S02]  /*16bb0*/  HFMA2 R61, -RZ, RZ, 0, 0 ;  /* 0x00000000ff3d7431 */ /* 0x000fe400000001ff */
[----:B------:R-:W-:Y:S01]  /*16bc0*/  IMAD.WIDE.U32 R18, R16, 0x2168c235, RZ ;  /* 0x2168c23510127825 */ /* 0x000fe200078e00ff */
[----:B------:R-:W-:-:S03]  /*16bd0*/  SHF.R.U32.HI R11, RZ, 0x1e, R11 ;  /* 0x0000001eff0b7819 */ /* 0x000fc6000001160b */
[----:B------:R-:W-:Y:S01]  /*16be0*/  IMAD.MOV.U32 R60, RZ, RZ, R19 ;  /* 0x000000ffff3c7224 */ /* 0x000fe200078e0013 */
[----:B------:R-:W-:Y:S01]  /*16bf0*/  IADD3 RZ, P2, PT, R18, R18, RZ ;  /* 0x0000001212ff7210 */ /* 0x000fe20007f5e0ff */
[----:B------:R-:W-:Y:S01]  /*16c00*/  IMAD.HI.U32 R0, R14, -0x36f0255e, RZ ;  /* 0xc90fdaa20e007827 */ /* 0x000fe200078e00ff */
[----:B------:R-:W-:-:S03]  /*16c10*/  LEA.HI R10, R10, R11, RZ, 0x1 ;  /* 0x0000000b0a0a7211 */ /* 0x000fc600078f08ff */
[----:B------:R-:W-:-:S04]  /*16c20*/  IMAD.WIDE.U32 R16, R16, -0x36f0255e, R60 ;  /* 0xc90fdaa210107825 */ /* 0x000fc800078e003c */
[----:B------:R-:W-:-:S04]  /*16c30*/  IMAD.WIDE.U32 R16, P3, R14, 0x2168c235, R16 ;  /* 0x2168c2350e107825 */ /* 0x000fc80007860010 */
[----:B------:R-:W-:Y:S01]  /*16c40*/  IMAD R14, R14, -0x36f0255e, RZ ;  /* 0xc90fdaa20e0e7824 */ /* 0x000fe200078e02ff */
[----:B------:R-:W-:Y:S01]  /*16c50*/  IADD3.X RZ, P2, PT, R16, R16, RZ, P2, !PT ;  /* 0x0000001010ff7210 */ /* 0x000fe2000175e4ff */
[----:B------:R-:W-:-:S03]  /*16c60*/  IMAD.X R12, RZ, RZ, R0, P3 ;  /* 0x000000ffff0c7224 */ /* 0x000fc600018e0600 */
[----:B------:R-:W-:-:S04]  /*16c70*/  IADD3 R0, P3, PT, R14, R17, RZ ;  /* 0x000000110e007210 */ /* 0x000fc80007f7e0ff */
[C---:B------:R-:W-:Y:S01]  /*16c80*/  IADD3.X R15, P2, PT, R0.reuse, R0, RZ, P2, !PT ;  /* 0x00000000000f7210 */ /* 0x040fe2000175e4ff */
[----:B------:R-:W-:Y:S01]  /*16c90*/  IMAD.X R12, RZ, RZ, R12, P3 ;  /* 0x000000ffff0c7224 */ /* 0x000fe200018e060c */
[----:B------:R-:W-:-:S03]  /*16ca0*/  ISETP.GT.U32.AND P3, PT, R0, RZ, PT ;  /* 0x000000ff0000720c */ /* 0x000fc60003f64070 */
[C---:B------:R-:W-:Y:S01]  /*16cb0*/  IMAD.X R14, R12.reuse, 0x1, R12, P2 ;  /* 0x000000010c0e7824 */ /* 0x040fe200010e060c */
[----:B------:R-:W-:-:S04]  /*16cc0*/  ISETP.GT.AND.EX P3, PT, R12, RZ, PT, P3 ;  /* 0x000000ff0c00720c */ /* 0x000fc80003f64330 */
[----:B------:R-:W-:Y:S02]  /*16cd0*/  SEL R15, R15, R0, P3 ;  /* 0x000000000f0f7207 */ /* 0x000fe40001800000 */
[----:B------:R-:W-:Y:S02]  /*16ce0*/  SEL R12, R14, R12, P3 ;  /* 0x0000000c0e0c7207 */ /* 0x000fe40001800000 */
[----:B------:R-:W-:-:S04]  /*16cf0*/  IADD3 R15, P2, PT, R15, 0x1, RZ ;  /* 0x000000010f0f7810 */ /* 0x000fc80007f5e0ff */
[----:B------:R-:W-:-:S04]  /*16d00*/  IADD3.X R12, PT, PT, RZ, R12, RZ, P2, !PT ;  /* 0x0000000cff0c7210 */ /* 0x000fc800017fe4ff */
[----:B------:R-:W-:Y:S02]  /*16d10*/  SHF.R.U64 R14, R15, 0xa, R12 ;  /* 0x0000000a0f0e7819 */ /* 0x000fe4000000120c */
[----:B------:R-:W-:Y:S02]  /*16d20*/  SEL R15, RZ, 0xffffffff, !P3 ;  /* 0xffffffffff0f7807 */ /* 0x000fe40005800000 */
[----:B------:R-:W-:-:S03]  /*16d30*/  IADD3 R14, P2, PT, R14, 0x1, RZ ;  /* 0x000000010e0e7810 */ /* 0x000fc60007f5e0ff */
[----:B------:R-:W-:Y:S01]  /*16d40*/  IMAD.IADD R15, R15, 0x1, -R13 ;  /* 0x000000010f0f7824 */ /* 0x000fe200078e0a0d */
[----:B------:R-:W-:Y:S02]  /*16d50*/  LEA.HI.X R12, R12, RZ, RZ, 0x16, P2 ;  /* 0x000000ff0c0c7211 */ /* 0x000fe400010fb4ff */
[----:B------:R-:W-:Y:S01]  /*16d60*/  LOP3.LUT P2, R0, R22, 0x80000000, RZ, 0xc0, !PT ;  /* 0x8000000016007812 */ /* 0x000fe2000784c0ff */
[----:B------:R-:W-:Y:S01]  /*16d70*/  IMAD.SHL.U32 R15, R15, 0x100000, RZ ;  /* 0x001000000f0f7824 */ /* 0x000fe200078e00ff */
[--C-:B------:R-:W-:Y:S02]  /*16d80*/  SHF.R.U64 R14, R14, 0x1, R12.reuse ;  /* 0x000000010e0e7819 */ /* 0x100fe4000000120c */
[----:B------:R-:W-:Y:S02]  /*16d90*/  SHF.R.U32.HI R13, RZ, 0x1, R12 ;  /* 0x00000001ff0d7819 */ /* 0x000fe4000001160c */
[----:B------:R-:W-:Y:S02]  /*16da0*/  IADD3 R12, P3, P4, RZ, RZ, R14 ;  /* 0x000000ffff0c7210 */ /* 0x000fe40007c7e00e */
[----:B------:R-:W-:-:S02]  /*16db0*/  @!P1 LOP3.LUT R0, R0, 0x80000000, RZ, 0x3c, !PT ;  /* 0x8000000000009812 */ /* 0x000fc400078e3cff */
[----:B------:R-:W-:-:S03]  /*16dc0*/  IADD3.X R13, PT, PT, R15, 0x3fe00000, R13, P3, P4 ;  /* 0x3fe000000f0d7810 */ /* 0x000fc60001fe840d */
[----:B------:R-:W-:Y:S01]  /*16dd0*/  @P2 IMAD.MOV R10, RZ, RZ, -R10 ;  /* 0x000000ffff0a2224 */ /* 0x000fe200078e0a0a */
[----:B------:R-:W-:-:S07]  /*16de0*/  LOP3.LUT R14, R13, R0, RZ, 0xfc, !PT ;  /* 0x000000000d0e7212 */ /* 0x000fce00078efcff */
.L_x_359:
[----:B------:R-:W-:Y:S01]  /*16df0*/  MOV R13, R14 ;  /* 0x0000000e000d7202 */ /* 0x000fe20000000f00 */
[----:B------:R-:W-:Y:S02]  /*16e00*/  IMAD.MOV.U32 R14, RZ, RZ, R21 ;  /* 0x000000ffff0e7224 */ /* 0x000fe400078e0015 */
[----:B------:R-:W-:-:S04]  /*16e10*/  IMAD.MOV.U32 R15, RZ, RZ, 0x0 ;  /* 0x00000000ff0f7424 */ /* 0x000fc800078e00ff */
[----:B------:R-:W-:Y:S05]  /*16e20*/  RET.REL.NODEC R14 `(_Z14FriedelFindingPiPdS0_S_S_S0_S0_S_) ;  /* 0xfffffe900e747950 */ /* 0x000fea0003c3ffff */
.L_x_366:
[----:B------:R-:W-:-:S00]  /*16e30*/  BRA `(.L_x_366) ;  /* 0xfffffffc00fc7947 */ /* 0x000fc0000383ffff */
[----:B------:R-:W-:-:S00]  /*16e40*/  NOP ;  /* 0x0000000000007918 */ /* 0x000fc00000000000 */
        /* <DEDUP_REMOVED lines=11> */
.L_x_11899:


//--------------------- .text._Z16MakeOrientationsPdPiS0_S_S0_i --------------------------
	.section	.text._Z16MakeOrientationsPdPiS0_S_S0_i,"ax",@progbits
	.align	128
        .global         _Z16MakeOrientationsPdPiS0_S_S0_i
        .type           _Z16MakeOrientationsPdPiS0_S_S0_i,@function
        .size           _Z16MakeOrientationsPdPiS0_S_S0_i,(.L_x_11901 - _Z16MakeOrientationsPdPiS0_S_S0_i)
        .other          _Z16MakeOrientationsPdPiS0_S_S0_i,@"STO_CUDA_ENTRY STV_DEFAULT"
_Z16MakeOrientationsPdPiS0_S_S0_i:
.text._Z16MakeOrientationsPdPiS0_S_S0_i:
[----:B------:R-:W-:Y:S01]  /*0000*/  LDC R1, c[0x0][0x37c] ;  /* 0x0000df00ff017b82 */ /* 0x000fe20000000800 */
[----:B------:R-:W0:Y:S07]  /*0010*/  S2R R3, SR_TID.X ;  /* 0x0000000000037919 */ /* 0x000e2e0000002100 */
[----:B------:R-:W0:Y:S01]  /*0020*/  S2UR UR4, SR_CTAID.X ;  /* 0x00000000000479c3 */ /* 0x000e220000002500 */
[----:B------:R-:W1:Y:S07]  /*0030*/  LDCU UR5, c[0x0][0x3a8] ;  /* 0x00007500ff0577ac */ /* 0x000e6e0008000800 */
[----:B------:R-:W0:Y:S02]  /*0040*/  LDC R10, c[0x0][0x360] ;  /* 0x0000d800ff0a7b82 */ /* 0x000e240000000800 */
[----:B0-----:R-:W-:-:S05]  /*0050*/  IMAD R10, R10, UR4, R3 ;  /* 0x000000040a0a7c24 */ /* 0x001fca000f8e0203 */
[----:B-1----:R-:W-:-:S13]  /*0060*/  ISETP.GE.AND P0, PT, R10, UR5, PT ;  /* 0x000000050a007c0c */ /* 0x002fda000bf06270 */
[----:B------:R-:W-:Y:S05]  /*0070*/  @P0 EXIT ;  /* 0x000000000000094d */ /* 0x000fea0003800000 */
[----:B------:R-:W0:Y:S01]  /*0080*/  LDC.64 R2, c[0x0][0x380] ;  /* 0x0000e000ff027b82 */ /* 0x000e220000000a00 */
[----:B------:R-:W1:Y:S01]  /*0090*/  LDCU.64 UR4, c[0x0][0x358] ;  /* 0x00006b00ff0477ac */ /* 0x000e620008000a00 */
[----:B------:R-:W-:-:S06]  /*00a0*/  IMAD.SHL.U32 R5, R10, 0x10, RZ ;  /* 0x000000100a057824 */ /* 0x000fcc00078e00ff */
[----:B------:R-:W2:Y:S01]  /*00b0*/  LDC.64 R6, c[0x0][0x388] ;  /* 0x0000e200ff067b82 */ /* 0x000ea20000000a00 */
[----:B0-----:R-:W-:-:S05]  /*00c0*/  IMAD.WIDE R2, R5, 0x8, R2 ;  /* 0x0000000805027825 */ /* 0x001fca00078e0202 */
[----:B-1----:R-:W3:Y:S04]  /*00d0*/  LDG.E.64 R4, desc[UR4][R2.64+0x30] ;  /* 0x0000300402047981 */ /* 0x002ee8000c1e1b00 */
[----:B--2---:R-:W2:Y:S04]  /*00e0*/  LDG.E R7, desc[UR4][R6.64+0xc] ;  /* 0x00000c0406077981 */ /* 0x004ea8000c1e1900 */
[----:B------:R0:W5:Y:S04]  /*00f0*/  LDG.E.64 R18, desc[UR4][R2.64+0x38] ;  /* 0x0000380402127981 */ /* 0x000168000c1e1b00 */
[----:B------:R0:W5:Y:S04]  /*0100*/  LDG.E.64 R16, desc[UR4][R2.64+0x48] ;  /* 0x0000480402107981 */ /* 0x000168000c1e1b00 */
[----:B------:R0:W5:Y:S04]  /*0110*/  LDG.E.64 R14, desc[UR4][R2.64+0x50] ;  /* 0x00005004020e7981 */ /* 0x000168000c1e1b00 */
[----:B------:R0:W5:Y:S01]  /*0120*/  LDG.E.64 R12, desc[UR4][R2.64+0x60] ;  /* 0x00006004020c7981 */ /* 0x000162000c1e1b00 */
[----:B------:R-:W-:Y:S01]  /*0130*/  BSSY.RECONVERGENT B0, `(.L_x_367) ;  /* 0x0000026000007945 */ /* 0x000fe20003800200 */
[----:B------:R-:W-:Y:S01]  /*0140*/  IMAD.MOV.U32 R9, RZ, RZ, RZ ;  /* 0x000000ffff097224 */ /* 0x000fe200078e00ff */
[----:B---3--:R-:W2:Y:S02]  /*0150*/  F2I.F64.TRUNC R0, R4 ;  /* 0x0000000400007311 */ /* 0x008ea4000030d100 */
[----:B--2---:R-:W-:-:S13]  /*0160*/  ISETP.NE.AND P0, PT, R7, R0, PT ;  /* 0x000000000700720c */ /* 0x004fda0003f05270 */
[----:B0-----:R-:W-:Y:S05]  /*0170*/  @!P0 BRA `(.L_x_368) ;  /* 0x0000000000708947 */ /* 0x001fea0003800000 */
[----:B------:R-:W0:Y:S01]  /*0180*/  LDC.64 R2, c[0x0][0x388] ;  /* 0x0000e200ff027b82 */ /* 0x000e220000000a00 */
[----:B------:R-:W1:Y:S01]  /*0190*/  LDCU.64 UR6, c[0x0][0x388] ;  /* 0x00007100ff0677ac */ /* 0x000e620008000a00 */
[----:B------:R-:W-:Y:S02]  /*01a0*/  IMAD.MOV.U32 R6, RZ, RZ, RZ ;  /* 0x000000ffff067224 */ /* 0x000fe400078e00ff */
[----:B-1----:R-:W-:Y:S02]  /*01b0*/  IMAD.U32 R4, RZ, RZ, UR6 ;  /* 0x00000006ff047e24 */ /* 0x002fe4000f8e00ff */
[----:B------:R-:W-:-:S07]  /*01c0*/  IMAD.U32 R5, RZ, RZ, UR7 ;  /* 0x00000007ff057e24 */ /* 0x000fce000f8e00ff */
.L_x_373:
[----:B------:R-:W2:Y:S02]  /*01d0*/  LDG.E R7, desc[UR4][R4.64+0x1c] ;  /* 0x00001c0404077981 */ /* 0x000ea4000c1e1900 */
[----:B--2---:R-:W-:-:S13]  /*01e0*/  ISETP.NE.AND P0, PT, R7, R0, PT ;  /* 0x000000000700720c */ /* 0x004fda0003f05270 */
[----:B------:R-:W-:Y:S05]  /*01f0*/  @!P0 BRA `(.L_x_369) ;  /* 0x00000000004c8947 */ /* 0x000fea0003800000 */
[----:B------:R-:W2:Y:S02]  /*0200*/  LDG.E R7, desc[UR4][R4.64+0x2c] ;  /* 0x00002c0404077981 */ /* 0x000ea4000c1e1900 */
[----:B--2---:R-:W-:-:S13]  /*0210*/  ISETP.NE.AND P0, PT, R7, R0, PT ;  /* 0x000000000700720c */ /* 0x004fda0003f05270 */
[----:B------:R-:W-:Y:S05]  /*0220*/  @!P0 BRA `(.L_x_370) ;  /* 0x0000000000388947 */ /* 0x000fea0003800000 */
[----:B------:R-:W2:Y:S02]  /*0230*/  LDG.E R5, desc[UR4][R4.64+0x3c] ;  /* 0x00003c0404057981 */ /* 0x000ea4000c1e1900 */
[----:B--2---:R-:W-:-:S13]  /*0240*/  ISETP.NE.AND P0, PT, R5, R0, PT ;  /* 0x000000000500720c */ /* 0x004fda0003f05270 */
[----:B------:R-:W-:Y:S05]  /*0250*/  @!P0 BRA `(.L_x_371) ;  /* 0x0000000000248947 */ /* 0x000fea0003800000 */
[----:B------:R-:W-:-:S05]  /*0260*/  VIADD R6, R6, 0x4 ;  /* 0x0000000406067836 */ /* 0x000fca0000000000 */
[----:B------:R-:W-:-:S13]  /*0270*/  ISETP.NE.AND P0, PT, R6, 0x1f4, PT ;  /* 0x000001f40600780c */ /* 0x000fda0003f05270 */
[----:B------:R-:W-:Y:S05]  /*0280*/  @!P0 BRA `(.L_x_372) ;  /* 0x0000000000408947 */ /* 0x000fea0003800000 */
[----:B------:R-:W-:-:S04]  /*0290*/  IMAD.SHL.U32 R9, R6, 0x4, RZ ;  /* 0x0000000406097824 */ /* 0x000fc800078e00ff */
[----:B0-----:R-:W-:-:S05]  /*02a0*/  IMAD.WIDE.U32 R4, R9, 0x4, R2 ;  /* 0x0000000409047825 */ /* 0x001fca00078e0002 */
[----:B------:R-:W2:Y:S02]  /*02b0*/  LDG.E R7, desc[UR4][R4.64+0xc] ;  /* 0x00000c0404077981 */ /* 0x000ea4000c1e1900 */
[----:B--2---:R-:W-:-:S13]  /*02c0*/  ISETP.NE.AND P0, PT, R7, R0, PT ;  /* 0x000000000700720c */ /* 0x004fda0003f05270 */
[----:B------:R-:W-:Y:S05]  /*02d0*/  @P0 BRA `(.L_x_373) ;  /* 0xfffffffc00bc0947 */ /* 0x000fea000383ffff */
[----:B------:R-:W-:Y:S05]  /*02e0*/  BRA `(.L_x_368) ;  /* 0x0000000000147947 */ /* 0x000fea0003800000 */
.L_x_371:
[----:B------:R-:W-:Y:S01]  /*02f0*/  VIADD R9, R9, 0xc ;  /* 0x0000000c09097836 */ /* 0x000fe20000000000 */
[----:B------:R-:W-:Y:S06]  /*0300*/  BRA `(.L_x_368) ;  /* 0x00000000000c7947 */ /* 0x000fec0003800000 */
.L_x_370:
[----:B------:R-:W-:Y:S01]  /*0310*/  VIADD R9, R9, 0x8 ;  /* 0x0000000809097836 */ /* 0x000fe20000000000 */
[----:B------:R-:W-:Y:S06]  /*0320*/  BRA `(.L_x_368) ;  /* 0x0000000000047947 */ /* 0x000fec0003800000 */
.L_x_369:
[----:B------:R-:W-:-:S07]  /*0330*/  VIADD R9, R9, 0x4 ;  /* 0x0000000409097836 */ /* 0x000fce0000000000 */
.L_x_368:
[----:B0-----:R-:W0:Y:S02]  /*0340*/  LDC.64 R2, c[0x0][0x388] ;  /* 0x0000e200ff027b82 */ /* 0x001e240000000a00 */
[----:B0-----:R-:W-:-:S05]  /*0350*/  IMAD.WIDE.U32 R2, R9, 0x4, R2 ;  /* 0x0000000409027825 */ /* 0x001fca00078e0002 */
[----:B------:R1:W5:Y:S04]  /*0360*/  LDG.E R20, desc[UR4][R2.64] ;  /* 0x0000000402147981 */ /* 0x000368000c1e1900 */
[----:B------:R1:W5:Y:S04]  /*0370*/  LDG.E R0, desc[UR4][R2.64+0x4] ;  /* 0x0000040402007981 */ /* 0x000368000c1e1900 */
[----:B------:R1:W5:Y:S02]  /*0380*/  LDG.E R7, desc[UR4][R2.64+0x8] ;  /* 0x0000080402077981 */ /* 0x000364000c1e1900 */
.L_x_372:
[----:B------:R-:W-:Y:S05]  /*0390*/  BSYNC.RECONVERGENT B0 ;  /* 0x0000000000007941 */ /* 0x000fea0003800200 */
.L_x_367:
[----:B-----5:R-:W-:Y:S01]  /*03a0*/  ISETP.NE.AND P2, PT, R0, RZ, PT ;  /* 0x000000ff0000720c */ /* 0x020fe20003f45270 */
[----:B------:R-:W-:Y:S01]  /*03b0*/  IMAD.MOV.U32 R4, RZ, RZ, 0x1 ;  /* 0x00000001ff047424 */ /* 0x000fe200078e00ff */
[----:B------:R-:W-:Y:S01]  /*03c0*/  ISETP.NE.AND P1, PT, R20, RZ, PT ;  /* 0x000000ff1400720c */ /* 0x000fe20003f25270 */
[----:B01----:R-:W0:Y:S01]  /*03d0*/  LDC.64 R2, c[0x0][0x398] ;  /* 0x0000e600ff027b82 */ /* 0x003e220000000a00 */
[----:B------:R-:W-:Y:S01]  /*03e0*/  ISETP.NE.AND P0, PT, R7, RZ, PT ;  /* 0x000000ff0700720c */ /* 0x000fe20003f05270 */
[----:B------:R-:W-:Y:S01]  /*03f0*/  BSSY.RECONVERGENT B0, `(.L_x_374) ;  /* 0x000006f000007945 */ /* 0x000fe20003800200 */
[----:B------:R-:W-:Y:S02]  /*0400*/  SEL R6, RZ, 0x1, P1 ;  /* 0x00000001ff067807 */ /* 0x000fe40000800000 */
[----:B------:R-:W-:-:S05]  /*0410*/  SEL R5, RZ, 0x1, P0 ;  /* 0x00000001ff057807 */ /* 0x000fca0000000000 */
[----:B------:R-:W-:-:S05]  /*0420*/  @!P2 SEL R6, R4, 0x2, P1 ;  /* 0x000000020406a807 */ /* 0x000fca0000800000 */
[----:B------:R-:W-:Y:S01]  /*0430*/  IMAD.IADD R6, R6, 0x1, R5 ;  /* 0x0000000106067824 */ /* 0x000fe200078e0205 */
[----:B------:R-:W-:-:S04]  /*0440*/  CS2R R4, SRZ ;  /* 0x0000000000047805 */ /* 0x000fc8000001ff00 */
[----:B------:R-:W-:-:S13]  /*0450*/  ISETP.NE.AND P1, PT, R6, 0x3, PT ;  /* 0x000000030600780c */ /* 0x000fda0003f25270 */
[----:B------:R-:W-:Y:S05]  /*0460*/  @!P1 BRA `(.L_x_375) ;  /* 0x00000004009c9947 */ /* 0x000fea0003800000 */
[----:B------:R-:W1:Y:S02]  /*0470*/  LDC.64 R8, c[0x0][0x390] ;  /* 0x0000e400ff087b82 */ /* 0x000e640000000a00 */
[----:B-1----:R-:W2:Y:S01]  /*0480*/  LDG.E R11, desc[UR4][R8.64] ;  /* 0x00000004080b7981 */ /* 0x002ea2000c1e1900 */
[----:B------:R-:W-:Y:S02]  /*0490*/  IMAD.MOV.U32 R5, RZ, RZ, 0x40768000 ;  /* 0x40768000ff057424 */ /* 0x000fe400078e00ff */
[----:B--2---:R-:W-:-:S05]  /*04a0*/  VIADD R4, R11, 0xffffffff ;  /* 0xffffffff0b047836 */ /* 0x004fca0000000000 */
[----:B------:R-:W-:Y:S01]  /*04b0*/  ISETP.GE.U32.AND P1, PT, R4, 0x2, PT ;  /* 0x000000020400780c */ /* 0x000fe20003f26070 */
[----:B------:R-:W-:-:S12]  /*04c0*/  IMAD.MOV.U32 R4, RZ, RZ, 0x0 ;  /* 0x00000000ff047424 */ /* 0x000fd800078e00ff */
[----:B------:R-:W-:Y:S05]  /*04d0*/  @!P1 BRA `(.L_x_375) ;  /* 0x0000000400809947 */ /* 0x000fea0003800000 */
[----:B------:R-:W-:Y:S01]  /*04e0*/  VIADD R4, R11, 0xfffffffd ;  /* 0xfffffffd0b047836 */ /* 0x000fe20000000000 */
[----:B------:R-:W-:Y:S02]  /*04f0*/  IABS R8, R20 ;  /* 0x0000001400087213 */ /* 0x000fe40000000000 */
[----:B------:R-:W-:Y:S02]  /*0500*/  IABS R21, R0 ;  /* 0x0000000000157213 */ /* 0x000fe40000000000 */
[----:B------:R-:W-:Y:S02]  /*0510*/  ISETP.GT.U32.AND P1, PT, R4, 0xc, PT ;  /* 0x0000000c0400780c */ /* 0x000fe40003f24070 */
[----:B------:R-:W-:-:S11]  /*0520*/  IABS R9, R7 ;  /* 0x0000000700097213 */ /* 0x000fd60000000000 */
[----:B------:R-:W-:Y:S05]  /*0530*/  @P1 BRA `(.L_x_376) ;  /* 0x00000000005c1947 */ /* 0x000fea0003800000 */
[----:B------:R-:W-:Y:S01]  /*0540*/  ISETP.NE.AND P0, PT, R6, 0x2, PT ;  /* 0x000000020600780c */ /* 0x000fe20003f05270 */
[----:B------:R-:W-:Y:S02]  /*0550*/  IMAD.MOV.U32 R4, RZ, RZ, 0x0 ;  /* 0x00000000ff047424 */ /* 0x000fe400078e00ff */
[----:B------:R-:W-:-:S10]  /*0560*/  IMAD.MOV.U32 R5, RZ, RZ, 0x40768000 ;  /* 0x40768000ff057424 */ /* 0x000fd400078e00ff */
[----:B------:R-:W-:Y:S05]  /*0570*/  @P0 BRA `(.L_x_375) ;  /* 0x0000000400580947 */ /* 0x000fea0003800000 */
[----:B0-----:R-:W2:Y:S04]  /*0580*/  LDG.E.64 R4, desc[UR4][R2.64+0x1028] ;  /* 0x0010280402047981 */ /* 0x001ea8000c1e1b00 */
[----:B------:R-:W3:Y:S01]  /*0590*/  LDG.E.64 R6, desc[UR4][R2.64+0x1020] ;  /* 0x0010200402067981 */ /* 0x000ee2000c1e1b00 */
[----:B------:R-:W-:Y:S01]  /*05a0*/  ISETP.NE.AND P1, PT, R9, RZ, PT ;  /* 0x000000ff0900720c */ /* 0x000fe20003f25270 */
[----:B--2---:R-:W-:Y:S01]  /*05b0*/  DSETP.NEU.AND P0, PT, R4, 90, PT ;  /* 0x405680000400742a */ /* 0x004fe20003f0d000 */
[----:B------:R-:W-:Y:S02]  /*05c0*/  IMAD.MOV.U32 R4, RZ, RZ, 0x0 ;  /* 0x00000000ff047424 */ /* 0x000fe400078e00ff */
[----:B------:R-:W-:-:S03]  /*05d0*/  IMAD.MOV.U32 R5, RZ, RZ, 0x40668000 ;  /* 0x40668000ff057424 */ /* 0x000fc600078e00ff */
[----:B---3--:R-:W-:-:S14]  /*05e0*/  DSETP.EQ.AND P0, PT, R6, 90, !P0 ;  /* 0x405680000600742a */ /* 0x008fdc0004702000 */
[----:B------:R-:W-:Y:S05]  /*05f0*/  @P0 BRA P1, `(.L_x_375) ;  /* 0x0000000400380947 */ /* 0x000fea0000800000 */
[----:B------:R-:W2:Y:S01]  /*0600*/  LDG.E.64 R20, desc[UR4][R2.64+0x1030] ;  /* 0x0010300402147981 */ /* 0x000ea2000c1e1b00 */
[----:B------:R-:W-:Y:S01]  /*0610*/  ISETP.NE.AND P1, PT, R8, RZ, PT ;  /* 0x000000ff0800720c */ /* 0x000fe20003f25270 */
[----:B--2---:R-:W-:-:S06]  /*0620*/  DSETP.NEU.AND P0, PT, R20, 90, PT ;  /* 0x405680001400742a */ /* 0x004fcc0003f0d000 */
[----:B------:R-:W-:-:S14]  /*0630*/  DSETP.EQ.AND P0, PT, R6, 90, !P0 ;  /* 0x405680000600742a */ /* 0x000fdc0004702000 */
[----:B------:R-:W-:Y:S05]  /*0640*/  @P0 BRA P1, `(.L_x_375) ;  /* 0x0000000400240947 */ /* 0x000fea0000800000 */
[----:B------:R-:W-:Y:S01]  /*0650*/  IMAD.MOV.U32 R4, RZ, RZ, 0x40768000 ;  /* 0x40768000ff047424 */ /* 0x000fe200078e00ff */
[----:B------:R-:W-:-:S04]  /*0660*/  ISETP.NE.AND P1, PT, R0, RZ, PT ;  /* 0x000000ff0000720c */ /* 0x000fc80003f25270 */
[----:B------:R-:W-:-:S04]  /*0670*/  FSEL R4, R4, 3.6015625, !P1 ;  /* 0x4066800004047808 */ /* 0x000fc80004800000 */
[----:B------:R-:W-:Y:S01]  /*0680*/  FSEL R5, R4, 3.8515625, P0 ;  /* 0x4076800004057808 */ /* 0x000fe20000000000 */
[----:B------:R-:W-:Y:S01]  /*0690*/  IMAD.MOV.U32 R4, RZ, RZ, RZ ;  /* 0x000000ffff047224 */ /* 0x000fe200078e00ff */
[----:B------:R-:W-:Y:S06]  /*06a0*/  BRA `(.L_x_375) ;  /* 0x00000004000c7947 */ /* 0x000fec0003800000 */
.L_x_376:
[----:B------:R-:W-:-:S05]  /*06b0*/  VIADD R0, R11, 0xfffffff0 ;  /* 0xfffffff00b007836 */ /* 0x000fca0000000000 */
[----:B------:R-:W-:-:S13]  /*06c0*/  ISETP.GT.U32.AND P1, PT, R0, 0x3a, PT ;  /* 0x0000003a0000780c */ /* 0x000fda0003f24070 */
[----:B------:R-:W-:Y:S01]  /*06d0*/  @!P1 IMAD.MOV.U32 R4, RZ, RZ, 0x40768000 ;  /* 0x40768000ff049424 */ /* 0x000fe200078e00ff */
[----:B------:R-:W-:-:S04]  /*06e0*/  @!P1 ISETP.NE.AND P2, PT, R6, 0x2, PT ;  /* 0x000000020600980c */ /* 0x000fc80003f45270 */
[----:B------:R-:W-:Y:S01]  /*06f0*/  @!P1 FSEL R5, R4, 3.6015625, P2 ;  /* 0x4066800004059808 */ /* 0x000fe20001000000 */
[----:B------:R-:W-:Y:S01]  /*0700*/  @!P1 IMAD.MOV.U32 R4, RZ, RZ, RZ ;  /* 0x000000ffff049224 */ /* 0x000fe200078e00ff */
[----:B------:R-:W-:Y:S07]  /*0710*/  @!P1 BRA `(.L_x_375) ;  /* 0x0000000000f09947 */ /* 0x000fee0003800000 */
[----:B------:R-:W-:-:S05]  /*0720*/  VIADD R0, R11, 0xffffffb5 ;  /* 0xffffffb50b007836 */ /* 0x000fca0000000000 */
[----:B------:R-:W-:-:S13]  /*0730*/  ISETP.GT.U32.AND P1, PT, R0, 0x43, PT ;  /* 0x000000430000780c */ /* 0x000fda0003f24070 */
[----:B------:R-:W-:Y:S05]  /*0740*/  @P1 BRA `(.L_x_377) ;  /* 0x0000000000441947 */ /* 0x000fea0003800000 */
[----:B------:R-:W-:Y:S01]  /*0750*/  ISETP.NE.AND P1, PT, R6, RZ, PT ;  /* 0x000000ff0600720c */ /* 0x000fe20003f25270 */
[----:B------:R-:W-:Y:S02]  /*0760*/  IMAD.MOV.U32 R4, RZ, RZ, 0x0 ;  /* 0x00000000ff047424 */ /* 0x000fe400078e00ff */
[----:B------:R-:W-:-:S10]  /*0770*/  IMAD.MOV.U32 R5, RZ, RZ, 0x40768000 ;  /* 0x40768000ff057424 */ /* 0x000fd400078e00ff */
[----:B------:R-:W-:Y:S05]  /*0780*/  @!P1 BRA `(.L_x_375) ;  /* 0x0000000000d49947 */ /* 0x000fea0003800000 */
[----:B------:R-:W-:Y:S01]  /*0790*/  ISETP.NE.AND P2, PT, R6, 0x1, PT ;  /* 0x000000010600780c */ /* 0x000fe20003f45270 */
[----:B------:R-:W-:Y:S01]  /*07a0*/  IMAD.MOV.U32 R4, RZ, RZ, 0x0 ;  /* 0x00000000ff047424 */ /* 0x000fe200078e00ff */
[----:B------:R-:W-:Y:S01]  /*07b0*/  PLOP3.LUT P1, PT, PT, PT, PT, 0x8, 0x80 ;  /* 0x000000000080781c */ /* 0x000fe20003f2e170 */
[----:B------:R-:W-:Y:S01]  /*07c0*/  IMAD.MOV.U32 R5, RZ, RZ, 0x40668000 ;  /* 0x40668000ff057424 */ /* 0x000fe200078e00ff */
[----:B------:R-:W-:-:S09]  /*07d0*/  ISETP.EQ.AND P3, PT, R8, R21, PT ;  /* 0x000000150800720c */ /* 0x000fd20003f62270 */
[----:B------:R-:W-:-:S13]  /*07e0*/  @!P2 PLOP3.LUT P1, PT, P0, PT, PT, 0x8, 0x80 ;  /* 0x000000000080a81c */ /* 0x000fda000072e170 */
[----:B------:R-:W-:Y:S05]  /*07f0*/  @P1 BRA P3, `(.L_x_375) ;  /* 0x0000000000b81947 */ /* 0x000fea0001800000 */
[----:B------:R-:W-:Y:S01]  /*0800*/  IMAD.MOV.U32 R4, RZ, RZ, 0x40668000 ;  /* 0x40668000ff047424 */ /* 0x000fe200078e00ff */
[----:B------:R-:W-:-:S04]  /*0810*/  ISETP.NE.AND P1, PT, R6, 0x2, PT ;  /* 0x000000020600780c */ /* 0x000fc80003f25270 */
[----:B------:R-:W-:-:S04]  /*0820*/  FSEL R4, R4, 3.3515625, !P0 ;  /* 0x4056800004047808 */ /* 0x000fc80004000000 */
[----:B------:R-:W-:Y:S01]  /*0830*/  FSEL R5, R4, 3.8515625, !P1 ;  /* 0x4076800004057808 */ /* 0x000fe20004800000 */
[----:B------:R-:W-:Y:S01]  /*0840*/  IMAD.MOV.U32 R4, RZ, RZ, RZ ;  /* 0x000000ffff047224 */ /* 0x000fe200078e00ff */
[----:B------:R-:W-:Y:S06]  /*0850*/  BRA `(.L_x_375) ;  /* 0x0000000000a07947 */ /* 0x000fec0003800000 */
.L_x_377:
[----:B------:R-:W-:-:S05]  /*0860*/  VIADD R0, R11, 0xffffff71 ;  /* 0xffffff710b007836 */ /* 0x000fca0000000000 */
[----:B------:R-:W-:-:S13]  /*0870*/  ISETP.GT.U32.AND P1, PT, R0, 0x18, PT ;  /* 0x000000180000780c */ /* 0x000fda0003f24070 */
[----:B------:R-:W-:Y:S01]  /*0880*/  @!P1 IMAD.MOV.U32 R4, RZ, RZ, 0x40768000 ;  /* 0x40768000ff049424 */ /* 0x000fe200078e00ff */
[----:B------:R-:W-:-:S04]  /*0890*/  @!P1 ISETP.NE.AND P2, PT, R6, 0x2, PT ;  /* 0x000000020600980c */ /* 0x000fc80003f45270 */
[----:B------:R-:W-:-:S04]  /*08a0*/  @!P1 FSEL R4, R4, 3.46875, P2 ;  /* 0x405e000004049808 */ /* 0x000fc80001000000 */
[----:B------:R-:W-:Y:S01]  /*08b0*/  @!P1 FSEL R5, R4, 3.8515625, P0 ;  /* 0x4076800004059808 */ /* 0x000fe20000000000 */
[----:B------:R-:W-:Y:S01]  /*08c0*/  @!P1 IMAD.MOV.U32 R4, RZ, RZ, RZ ;  /* 0x000000ffff049224 */ /* 0x000fe200078e00ff */
[----:B------:R-:W-:Y:S06]  /*08d0*/  @!P1 BRA `(.L_x_375) ;  /* 0x0000000000809947 */ /* 0x000fec0003800000 */
[----:B------:R-:W-:-:S05]  /*08e0*/  VIADD R0, R11, 0xffffff58 ;  /* 0xffffff580b007836 */ /* 0x000fca0000000000 */
[----:B------:R-:W-:-:S13]  /*08f0*/  ISETP.GT.U32.AND P0, PT, R0, 0x1a, PT ;  /* 0x0000001a0000780c */ /* 0x000fda0003f04070 */
[----:B------:R-:W-:Y:S05]  /*0900*/  @P0 BRA `(.L_x_378) ;  /* 0x00000000001c0947 */ /* 0x000fea0003800000 */
[----:B------:R-:W-:Y:S01]  /*0910*/  IMAD.MOV.U32 R4, RZ, RZ, 0x40768000 ;  /* 0x40768000ff047424 */ /* 0x000fe200078e00ff */
[----:B------:R-:W-:Y:S02]  /*0920*/  ISETP.NE.AND P0, PT, R7, RZ, PT ;  /* 0x000000ff0700720c */ /* 0x000fe40003f05270 */
[----:B------:R-:W-:Y:S02]  /*0930*/  ISETP.NE.AND P1, PT, R6, 0x2, PT ;  /* 0x000000020600780c */ /* 0x000fe40003f25270 */
[----:B------:R-:W-:-:S04]  /*0940*/  FSEL R4, R4, 3.21875, !P0 ;  /* 0x404e000004047808 */ /* 0x000fc80004000000 */
[----:B------:R-:W-:Y:S01]  /*0950*/  FSEL R5, R4, 3.8515625, !P1 ;  /* 0x4076800004057808 */ /* 0x000fe20004800000 */
[----:B------:R-:W-:Y:S01]  /*0960*/  IMAD.MOV.U32 R4, RZ, RZ, RZ ;  /* 0x000000ffff047224 */ /* 0x000fe200078e00ff */
[----:B------:R-:W-:Y:S06]  /*0970*/  BRA `(.L_x_375) ;  /* 0x0000000000587947 */ /* 0x000fec0003800000 */
.L_x_378:
[----:B------:R-:W-:-:S05]  /*0980*/  VIADD R11, R11, 0xffffff3d ;  /* 0xffffff3d0b0b7836 */ /* 0x000fca0000000000 */
[----:B------:R-:W-:-:S13]  /*0990*/  ISETP.GT.U32.AND P0, PT, R11, 0x23, PT ;  /* 0x000000230b00780c */ /* 0x000fda0003f04070 */
[----:B------:R-:W-:Y:S05]  /*09a0*/  @P0 BRA `(.L_x_379) ;  /* 0x0000000000480947 */ /* 0x000fea0003800000 */
[----:B------:R-:W-:Y:S01]  /*09b0*/  ISETP.NE.AND P0, PT, R6, 0x2, PT ;  /* 0x000000020600780c */ /* 0x000fe20003f05270 */
[----:B------:R-:W-:Y:S02]  /*09c0*/  IMAD.MOV.U32 R4, RZ, RZ, 0x0 ;  /* 0x00000000ff047424 */ /* 0x000fe400078e00ff */
[----:B------:R-:W-:-:S10]  /*09d0*/  IMAD.MOV.U32 R5, RZ, RZ, 0x40568000 ;  /* 0x40568000ff057424 */ /* 0x000fd400078e00ff */
[----:B------:R-:W-:Y:S05]  /*09e0*/  @!P0 BRA `(.L_x_375) ;  /* 0x00000000003c8947 */ /* 0x000fea0003800000 */
[----:B------:R-:W-:-:S13]  /*09f0*/  ISETP.NE.AND P2, PT, R6, 0x1, PT ;  /* 0x000000010600780c */ /* 0x000fda0003f45270 */
[----:B------:R-:W-:Y:S01]  /*0a00*/  @P2 IMAD.MOV.U32 R4, RZ, RZ, 0x40768000 ;  /* 0x40768000ff042424 */ /* 0x000fe200078e00ff */
[----:B------:R-:W-:Y:S02]  /*0a10*/  @P2 ISETP.NE.AND P1, PT, R21, R9, PT ;  /* 0x000000091500220c */ /* 0x000fe40003f25270 */
[----:B------:R-:W-:Y:S02]  /*0a20*/  @P2 ISETP.NE.AND P0, PT, R8, R21, PT ;  /* 0x000000150800220c */ /* 0x000fe40003f05270 */
[----:B------:R-:W-:-:S04]  /*0a30*/  @P2 FSEL R4, R4, 3.46875, P1 ;  /* 0x405e000004042808 */ /* 0x000fc80000800000 */
[----:B------:R-:W-:Y:S01]  /*0a40*/  @P2 FSEL R5, R4, 3.8515625, !P0 ;  /* 0x4076800004052808 */ /* 0x000fe20004000000 */
[----:B------:R-:W-:Y:S01]  /*0a50*/  @P2 IMAD.MOV.U32 R4, RZ, RZ, RZ ;  /* 0x000000ffff042224 */ /* 0x000fe200078e00ff */
[----:B------:R-:W-:Y:S06]  /*0a60*/  @P2 BRA `(.L_x_375) ;  /* 0x00000000001c2947 */ /* 0x000fec0003800000 */
[----:B------:R-:W-:Y:S01]  /*0a70*/  ISETP.NE.AND P0, PT, R21, R9, PT ;  /* 0x000000091500720c */ /* 0x000fe20003f05270 */
[----:B------:R-:W-:Y:S02]  /*0a80*/  IMAD.MOV.U32 R4, RZ, RZ, 0x0 ;  /* 0x00000000ff047424 */ /* 0x000fe400078e00ff */
[----:B------:R-:W-:Y:S01]  /*0a90*/  IMAD.MOV.U32 R5, RZ, RZ, 0x40668000 ;  /* 0x40668000ff057424 */ /* 0x000fe200078e00ff */
[----:B------:R-:W-:-:S04]  /*0aa0*/  ISETP.EQ.OR P0, PT, R8, R21, !P0 ;  /* 0x000000150800720c */ /* 0x000fc80004702670 */
[----:B------:R-:W-:-:S13]  /*0ab0*/  ISETP.EQ.OR P0, PT, R8, R9, P0 ;  /* 0x000000090800720c */ /* 0x000fda0000702670 */
[----:B------:R-:W-:Y:S05]  /*0ac0*/  @P0 BRA `(.L_x_375) ;  /* 0x0000000000040947 */ /* 0x000fea0003800000 */
.L_x_379:
[----:B------:R-:W-:-:S07]  /*0ad0*/  CS2R R4, SRZ ;  /* 0x0000000000047805 */ /* 0x000fce000001ff00 */
.L_x_375:
[----:B------:R-:W-:Y:S05]  /*0ae0*/  BSYNC.RECONVERGENT B0 ;  /* 0x0000000000007941 */ /* 0x000fea0003800200 */
.L_x_374:
[----:B0-----:R-:W2:Y:S01]  /*0af0*/  LDG.E.64 R6, desc[UR4][R2.64+0x20] ;  /* 0x0000200402067981 */ /* 0x001ea2000c1e1b00 */
[----:B------:R-:W-:Y:S01]  /*0b00*/  IMAD.MOV.U32 R8, RZ, RZ, 0x1 ;  /* 0x00000001ff087424 */ /* 0x000fe200078e00ff */
[----:B------:R-:W0:Y:S01]  /*0b10*/  F2I.F64.TRUNC R4, R4 ;  /* 0x0000000400047311 */ /* 0x000e22000030d100 */
[----:B------:R-:W-:Y:S07]  /*0b20*/  BSSY.RECONVERGENT B0, `(.L_x_380) ;  /* 0x0000013000007945 */ /* 0x000fee0003800200 */
[----:B0-----:R-:W0:Y:S02]  /*0b30*/  I2F.F64 R4, R4 ;  /* 0x0000000400047312 */ /* 0x001e240000201c00 */
[----:B0-----:R-:W-:-:S06]  /*0b40*/  FSETP.GEU.AND P1, PT, |R5|, 6.5827683646048100446e-37, PT ;  /* 0x036000000500780b */ /* 0x001fcc0003f2e200 */
[----:B--2---:R-:W0:Y:S02]  /*0b50*/  MUFU.RCP64H R9, R7 ;  /* 0x0000000700097308 */ /* 0x004e240000001800 */
        /* <DEDUP_REMOVED lines=11> */
[----:B------:R-:W-:-:S07]  /*0c10*/  MOV R0, 0xc30 ;  /* 0x00000c3000007802 */ /* 0x000fce0000000f00 */
[----:B------:R-:W-:Y:S05]  /*0c20*/  CALL.REL.NOINC `($__internal_2_$__cuda_sm20_div_rn_f64_full) ;  /* 0x0000000400887944 */ /* 0x000fea0003c00000 */
[----:B------:R-:W-:Y:S02]  /*0c30*/  IMAD.MOV.U32 R2, RZ, RZ, R22 ;  /* 0x000000ffff027224 */ /* 0x000fe400078e0016 */
[----:B------:R-:W-:-:S07]  /*0c40*/  IMAD.MOV.U32 R3, RZ, RZ, R23 ;  /* 0x000000ffff037224 */ /* 0x000fce00078e0017 */
.L_x_381:
[----:B------:R-:W-:Y:S05]  /*0c50*/  BSYNC.RECONVERGENT B0 ;  /* 0x0000000000007941 */ /* 0x000fea0003800200 */
.L_x_380:
[----:B------:R-:W0:Y:S01]  /*0c60*/  LDC.64 R4, c[0x0][0x3a0] ;  /* 0x0000e800ff047b82 */ /* 0x000e220000000a00 */
[----:B------:R-:W1:Y:S01]  /*0c70*/  F2I.F64.TRUNC R2, R2 ;  /* 0x0000000200027311 */ /* 0x000e62000030d100 */
[----:B------:R-:W-:-:S06]  /*0c80*/  IMAD R11, R10, 0x3, RZ ;  /* 0x000000030a0b7824 */ /* 0x000fcc00078e02ff */
[----:B------:R-:W2:Y:S01]  /*0c90*/  LDC.64 R20, c[0x0][0x398] ;  /* 0x0000e600ff147b82 */ /* 0x000ea20000000a00 */
[----:B0-----:R-:W-:-:S05]  /*0ca0*/  IMAD.WIDE R10, R11, 0x4, R4 ;  /* 0x000000040b0a7825 */ /* 0x001fca00078e0204 */
[----:B-1----:R0:W-:Y:S04]  /*0cb0*/  STG.E desc[UR4][R10.64], R2 ;  /* 0x000000020a007986 */ /* 0x0021e8000c101904 */
[----:B--2---:R-:W2:Y:S01]  /*0cc0*/  LDG.E.64 R6, desc[UR4][R20.64+0x8] ;  /* 0x0000080414067981 */ /* 0x004ea2000c1e1b00 */
[----:B------:R-:W-:Y:S01]  /*0cd0*/  DMUL R4, R14, R14 ;  /* 0x0000000e0e047228 */ /* 0x000fe20000000000 */
[----:B------:R-:W-:Y:S01]  /*0ce0*/  BSSY.RECONVERGENT B0, `(.L_x_382) ;  /* 0x000001c000007945 */ /* 0x000fe20003800200 */
[----:B------:R-:W-:-:S06]  /*0cf0*/  DADD R12, -R18, R12 ;  /* 0x00000000120c7229 */ /* 0x000fcc000000010c */
[----:B------:R-:W-:-:S08]  /*0d00*/  DFMA R4, R16, R16, R4 ;  /* 0x000000101004722b */ /* 0x000fd00000000004 */
[----:B------:R-:W-:Y:S02]  /*0d10*/  DMUL R8, R4, -4 ;  /* 0xc010000004087828 */ /* 0x000fe40000000000 */
[----:B--2---:R-:W-:Y:S02]  /*0d20*/  DMUL R18, R6, R6 ;  /* 0x0000000606127228 */ /* 0x004fe40000000000 */
[----:B------:R-:W-:-:S06]  /*0d30*/  DADD R6, R14, R14 ;  /* 0x000000000e067229 */ /* 0x000fcc000000000e */
[-C--:B------:R-:W-:Y:S02]  /*0d40*/  DFMA R18, R12, R12.reuse, -R18 ;  /* 0x0000000c0c12722b */ /* 0x080fe40000000812 */
[----:B------:R-:W-:-:S06]  /*0d50*/  DMUL R6, R6, R12 ;  /* 0x0000000c06067228 */ /* 0x000fcc0000000000 */
[----:B------:R-:W-:Y:S01]  /*0d60*/  DMUL R8, R8, R18 ;  /* 0x0000001208087228 */ /* 0x000fe20000000000 */
[----:B------:R-:W-:Y:S02]  /*0d70*/  IMAD.MOV.U32 R18, RZ, RZ, 0x0 ;  /* 0x00000000ff127424 */ /* 0x000fe400078e00ff */
[----:B------:R-:W-:-:S05]  /*0d80*/  IMAD.MOV.U32 R19, RZ, RZ, 0x3fd80000 ;  /* 0x3fd80000ff137424 */ /* 0x000fca00078e00ff */
[----:B------:R-:W-:-:S06]  /*0d90*/  DFMA R8, R6, R6, R8 ;  /* 0x000000060608722b */ /* 0x000fcc0000000008 */
        /* <DEDUP_REMOVED lines=13> */
[----:B0-----:R-:W-:Y:S10]  /*0e70*/  @!P0 BRA `(.L_x_383) ;  /* 0x0000000000088947 */ /* 0x001ff40003800000 */
[----:B------:R-:W-:-:S07]  /*0e80*/  MOV R0, 0xea0 ;  /* 0x00000ea000007802 */ /* 0x000fce0000000f00 */
[----:B------:R-:W-:Y:S05]  /*0e90*/  CALL.REL.NOINC `($__internal_3_$__cuda_sm20_dsqrt_rn_f64_mediumpath_v1) ;  /* 0x0000000800587944 */ /* 0x000fea0003c00000 */
.L_x_383:
[----:B------:R-:W-:Y:S05]  /*0ea0*/  BSYNC.RECONVERGENT B0 ;  /* 0x0000000000007941 */ /* 0x000fea0003800200 */
.L_x_382:
[----:B------:R-:W-:Y:S01]  /*0eb0*/  DADD R8, R4, R4 ;  /* 0x0000000004087229 */ /* 0x000fe20000000004 */
[----:B------:R-:W-:Y:S01]  /*0ec0*/  BSSY.RECONVERGENT B0, `(.L_x_384) ;  /* 0x0000018000007945 */ /* 0x000fe20003800200 */
[----:B------:R-:W-:Y:S01]  /*0ed0*/  IMAD.MOV.U32 R4, RZ, RZ, 0x1 ;  /* 0x00000001ff047424 */ /* 0x000fe200078e00ff */
[----:B------:R-:W-:-:S03]  /*0ee0*/  DADD R14, -R6, R14 ;  /* 0x00000000060e7229 */ /* 0x000fc6000000010e */
[----:B------:R-:W0:Y:S07]  /*0ef0*/  MUFU.RCP64H R5, R9 ;  /* 0x0000000900057308 */ /* 0x000e2e0000001800 */
[----:B------:R-:W-:Y:S01]  /*0f00*/  FSETP.GEU.AND P1, PT, |R15|, 6.5827683646048100446e-37, PT ;  /* 0x036000000f00780b */ /* 0x000fe20003f2e200 */
        /* <DEDUP_REMOVED lines=16> */
[----:B------:R-:W-:Y:S05]  /*1010*/  CALL.REL.NOINC `($__internal_2_$__cuda_sm20_div_rn_f64_full) ;  /* 0x00000000008c7944 */ /* 0x000fea0003c00000 */
[----:B------:R-:W-:Y:S02]  /*1020*/  IMAD.MOV.U32 R4, RZ, RZ, R22 ;  /* 0x000000ffff047224 */ /* 0x000fe400078e0016 */
[----:B------:R-:W-:-:S07]  /*1030*/  IMAD.MOV.U32 R5, RZ, RZ, R23 ;  /* 0x000000ffff057224 */ /* 0x000fce00078e0017 */
.L_x_385:
[----:B------:R-:W-:Y:S05]  /*1040*/  BSYNC.RECONVERGENT B0 ;  /* 0x0000000000007941 */ /* 0x000fea0003800200 */
.L_x_384:
[----:B------:R-:W0:Y:S02]  /*1050*/  LDC.64 R6, c[0x0][0x398] ;  /* 0x0000e600ff067b82 */ /* 0x000e240000000a00 */
[----:B0-----:R-:W2:Y:S01]  /*1060*/  LDG.E.64 R6, desc[UR4][R6.64+0x18] ;  /* 0x0000180406067981 */ /* 0x001ea2000c1e1b00 */
[----:B------:R-:W-:Y:S01]  /*1070*/  IMAD.MOV.U32 R8, RZ, RZ, 0x1 ;  /* 0x00000001ff087424 */ /* 0x000fe200078e00ff */
[----:B------:R-:W-:Y:S01]  /*1080*/  DADD R4, R4, 20 ;  /* 0x4034000004047429 */ /* 0x000fe20000000000 */
[----:B------:R-:W-:Y:S07]  /*1090*/  BSSY.RECONVERGENT B0, `(.L_x_386) ;  /* 0x0000015000007945 */ /* 0x000fee0003800200 */
[----:B------:R-:W-:-:S10]  /*10a0*/  DMUL R16, R16, R4 ;  /* 0x0000000410107228 */ /* 0x000fd40000000000 */
[----:B------:R-:W-:Y:S01]  /*10b0*/  FSETP.GEU.AND P1, PT, |R17|, 6.5827683646048100446e-37, PT ;  /* 0x036000001100780b */ /* 0x000fe20003f2e200 */
        /* <DEDUP_REMOVED lines=15> */
[----:B------:R-:W-:Y:S05]  /*11b0*/  CALL.REL.NOINC `($__internal_2_$__cuda_sm20_div_rn_f64_full) ;  /* 0x0000000000247944 */ /* 0x000fea0003c00000 */
[----:B------:R-:W-:Y:S02]  /*11c0*/  IMAD.MOV.U32 R4, RZ, RZ, R22 ;  /* 0x000000ffff047224 */ /* 0x000fe400078e0016 */
[----:B------:R-:W-:-:S07]  /*11d0*/  IMAD.MOV.U32 R5, RZ, RZ, R23 ;  /* 0x000000ffff057224 */ /* 0x000fce00078e0017 */
.L_x_387:
[----:B------:R-:W-:Y:S05]  /*11e0*/  BSYNC.RECONVERGENT B0 ;  /* 0x0000000000007941 */ /* 0x000fea0003800200 */
.L_x_386:
[----:B------:R-:W0:Y:S02]  /*11f0*/  F2I.F64.TRUNC R5, R4 ;  /* 0x0000000400057311 */ /* 0x000e24000030d100 */
[----:B0-----:R-:W-:Y:S01]  /*1200*/  IMAD R3, R2, R5, RZ ;  /* 0x0000000502037224 */ /* 0x001fe200078e02ff */
[----:B------:R-:W-:Y:S03]  /*1210*/  STG.E desc[UR4][R10.64+0x4], R5 ;  /* 0x000004050a007986 */ /* 0x000fe6000c101904 */
[----:B------:R-:W-:-:S05]  /*1220*/  IMAD R3, R3, 0x2, R2 ;  /* 0x0000000203037824 */ /* 0x000fca00078e0202 */
[----:B------:R-:W-:Y:S01]  /*1230*/  STG.E desc[UR4][R10.64+0x8], R3 ;  /* 0x000008030a007986 */ /* 0x000fe2000c101904 */
[----:B------:R-:W-:Y:S05]  /*1240*/  EXIT ;  /* 0x000000000000794d */ /* 0x000fea0003800000 */
        .weak           $__internal_2_$__cuda_sm20_div_rn_f64_full
        .type           $__internal_2_$__cuda_sm20_div_rn_f64_full,@function
        .size           $__internal_2_$__cuda_sm20_div_rn_f64_full,($__internal_3_$__cuda_sm20_dsqrt_rn_f64_mediumpath_v1 - $__internal_2_$__cuda_sm20_div_rn_f64_full)
$__internal_2_$__cuda_sm20_div_rn_f64_full:
[C---:B------:R-:W-:Y:S01]  /*1250*/  FSETP.GEU.AND P0, PT, |R7|.reuse, 1.469367938527859385e-39, PT ;  /* 0x001000000700780b */ /* 0x040fe20003f0e200 */
[----:B------:R-:W-:Y:S01]  /*1260*/  IMAD.MOV.U32 R20, RZ, RZ, 0x1 ;  /* 0x00000001ff147424 */ /* 0x000fe200078e00ff */
[----:B------:R-:W-:Y:S01]  /*1270*/  LOP3.LUT R8, R7, 0x800fffff, RZ, 0xc0, !PT ;  /* 0x800fffff07087812 */ /* 0x000fe200078ec0ff */
[----:B------:R-:W-:Y:S01]  /*1280*/  IMAD.MOV.U32 R28, RZ, RZ, 0x1ca00000 ;  /* 0x1ca00000ff1c7424 */ /* 0x000fe200078e00ff */
[C---:B------:R-:W-:Y:S01]  /*1290*/  FSETP.GEU.AND P2, PT, |R5|.reuse, 1.469367938527859385e-39, PT ;  /* 0x001000000500780b */ /* 0x040fe20003f4e200 */
[----:B------:R-:W-:Y:S01]  /*12a0*/  BSSY.RECONVERGENT B1, `(.L_x_388) ;  /* 0x0000052000017945 */ /* 0x000fe20003800200 */
[----:B------:R-:W-:Y:S01]  /*12b0*/  LOP3.LUT R9, R8, 0x3ff00000, RZ, 0xfc, !PT ;  /* 0x3ff0000008097812 */ /* 0x000fe200078efcff */
[----:B------:R-:W-:Y:S01]  /*12c0*/  IMAD.MOV.U32 R8, RZ, RZ, R6 ;  /* 0x000000ffff087224 */ /* 0x000fe200078e0006 */
[----:B------:R-:W-:Y:S02]  /*12d0*/  LOP3.LUT R3, R5, 0x7ff00000, RZ, 0xc0, !PT ;  /* 0x7ff0000005037812 */ /* 0x000fe400078ec0ff */
[----:B------:R-:W-:-:S03]  /*12e0*/  LOP3.LUT R29, R7, 0x7ff00000, RZ, 0xc0, !PT ;  /* 0x7ff00000071d7812 */ /* 0x000fc600078ec0ff */
[----:B------:R-:W-:Y:S01]  /*12f0*/  @!P0 DMUL R8, R6, 8.98846567431157953865e+307 ;  /* 0x7fe0000006088828 */ /* 0x000fe20000000000 */
[----:B------:R-:W-:-:S03]  /*1300*/  ISETP.GE.U32.AND P1, PT, R3, R29, PT ;  /* 0x0000001d0300720c */ /* 0x000fc60003f26070 */
[----:B------:R-:W-:Y:S02]  /*1310*/  @!P2 LOP3.LUT R22, R7, 0x7ff00000, RZ, 0xc0, !PT ;  /* 0x7ff000000716a812 */ /* 0x000fe400078ec0ff */
[----:B------:R-:W0:Y:S02]  /*1320*/  MUFU.RCP64H R21, R9 ;  /* 0x0000000900157308 */ /* 0x000e240000001800 */
[----:B------:R-:W-:Y:S02]  /*1330*/  @!P2 ISETP.GE.U32.AND P3, PT, R3, R22, PT ;  /* 0x000000160300a20c */ /* 0x000fe40003f66070 */
[----:B------:R-:W-:Y:S02]  /*1340*/  @!P0 LOP3.LUT R29, R9, 0x7ff00000, RZ, 0xc0, !PT ;  /* 0x7ff00000091d8812 */ /* 0x000fe400078ec0ff */
[----:B------:R-:W-:-:S04]  /*1350*/  @!P2 SEL R23, R28, 0x63400000, !P3 ;  /* 0x634000001c17a807 */ /* 0x000fc80005800000 */
[----:B------:R-:W-:-:S04]  /*1360*/  @!P2 LOP3.LUT R26, R23, 0x80000000, R5, 0xf8, !PT ;  /* 0x80000000171aa812 */ /* 0x000fc800078ef805 */
[----:B------:R-:W-:Y:S01]  /*1370*/  @!P2 LOP3.LUT R27, R26, 0x100000, RZ, 0xfc, !PT ;  /* 0x001000001a1ba812 */ /* 0x000fe200078efcff */
[----:B------:R-:W-:Y:S01]  /*1380*/  @!P2 IMAD.MOV.U32 R26, RZ, RZ, RZ ;  /* 0x000000ffff1aa224 */ /* 0x000fe200078e00ff */
[----:B0-----:R-:W-:-:S08]  /*1390*/  DFMA R24, R20, -R8, 1 ;  /* 0x3ff000001418742b */ /* 0x001fd00000000808 */
[----:B------:R-:W-:-:S08]  /*13a0*/  DFMA R24, R24, R24, R24 ;  /* 0x000000181818722b */ /* 0x000fd00000000018 */
[----:B------:R-:W-:Y:S01]  /*13b0*/  DFMA R24, R20, R24, R20 ;  /* 0x000000181418722b */ /* 0x000fe20000000014 */
[----:B------:R-:W-:Y:S01]  /*13c0*/  SEL R21, R28, 0x63400000, !P1 ;  /* 0x634000001c157807 */ /* 0x000fe20004800000 */
[----:B------:R-:W-:-:S03]  /*13d0*/  IMAD.MOV.U32 R20, RZ, RZ, R4 ;  /* 0x000000ffff147224 */ /* 0x000fc600078e0004 */
[----:B------:R-:W-:-:S03]  /*13e0*/  LOP3.LUT R21, R21, 0x800fffff, R5, 0xf8, !PT ;  /* 0x800fffff15157812 */ /* 0x000fc600078ef805 */
[----:B------:R-:W-:-:S03]  /*13f0*/  DFMA R22, R24, -R8, 1 ;  /* 0x3ff000001816742b */ /* 0x000fc60000000808 */
[----:B------:R-:W-:-:S05]  /*1400*/  @!P2 DFMA R20, R20, 2, -R26 ;  /* 0x400000001414a82b */ /* 0x000fca000000081a */
[----:B------:R-:W-:-:S08]  /*1410*/  DFMA R22, R24, R22, R24 ;  /* 0x000000161816722b */ /* 0x000fd00000000018 */
[----:B------:R-:W-:-:S08]  /*1420*/  DMUL R24, R22, R20 ;  /* 0x0000001416187228 */ /* 0x000fd00000000000 */
[----:B------:R-:W-:-:S08]  /*1430*/  DFMA R26, R24, -R8, R20 ;  /* 0x80000008181a722b */ /* 0x000fd00000000014 */
[----:B------:R-:W-:Y:S01]  /*1440*/  DFMA R26, R22, R26, R24 ;  /* 0x0000001a161a722b */ /* 0x000fe20000000018 */
[----:B------:R-:W-:Y:S01]  /*1450*/  IMAD.MOV.U32 R24, RZ, RZ, R3 ;  /* 0x000000ffff187224 */ /* 0x000fe200078e0003 */
[----:B------:R-:W-:-:S05]  /*1460*/  @!P2 LOP3.LUT R24, R21, 0x7ff00000, RZ, 0xc0, !PT ;  /* 0x7ff000001518a812 */ /* 0x000fca00078ec0ff */
[----:B------:R-:W-:-:S05]  /*1470*/  VIADD R22, R24, 0xffffffff ;  /* 0xffffffff18167836 */ /* 0x000fca0000000000 */
[----:B------:R-:W-:Y:S01]  /*1480*/  ISETP.GT.U32.AND P0, PT, R22, 0x7feffffe, PT ;  /* 0x7feffffe1600780c */ /* 0x000fe20003f04070 */
[----:B------:R-:W-:-:S05]  /*1490*/  VIADD R22, R29, 0xffffffff ;  /* 0xffffffff1d167836 */ /* 0x000fca0000000000 */
[----:B------:R-:W-:-:S13]  /*14a0*/  ISETP.GT.U32.OR P0, PT, R22, 0x7feffffe, P0 ;  /* 0x7feffffe1600780c */ /* 0x000fda0000704470 */
[----:B------:R-:W-:Y:S05]  /*14b0*/  @P0 BRA `(.L_x_389) ;  /* 0x00000000006c0947 */ /* 0x000fea0003800000 */
[----:B------:R-:W-:-:S04]  /*14c0*/  LOP3.LUT R22, R7, 0x7ff00000, RZ, 0xc0, !PT ;  /* 0x7ff0000007167812 */ /* 0x000fc800078ec0ff */
[CC--:B------:R-:W-:Y:S02]  /*14d0*/  VIADDMNMX R4, R3.reuse, -R22.reuse, 0xb9600000, !PT ;  /* 0xb960000003047446 */ /* 0x0c0fe40007800916 */
[----:B------:R-:W-:Y:S02]  /*14e0*/  ISETP.GE.U32.AND P0, PT, R3, R22, PT ;  /* 0x000000160300720c */ /* 0x000fe40003f06070 */
[----:B------:R-:W-:Y:S01]  /*14f0*/  VIMNMX R3, PT, PT, R4, 0x46a00000, PT ;  /* 0x46a0000004037848 */ /* 0x000fe20003fe0100 */
[----:B------:R-:W-:Y:S01]  /*1500*/  IMAD.MOV.U32 R4, RZ, RZ, RZ ;  /* 0x000000ffff047224 */ /* 0x000fe200078e00ff */
[----:B------:R-:W-:-:S05]  /*1510*/  SEL R28, R28, 0x63400000, !P0 ;  /* 0x634000001c1c7807 */ /* 0x000fca0004000000 */
[----:B------:R-:W-:-:S04]  /*1520*/  IMAD.IADD R3, R3, 0x1, -R28 ;  /* 0x0000000103037824 */ /* 0x000fc800078e0a1c */
[----:B------:R-:W-:-:S06]  /*1530*/  VIADD R5, R3, 0x7fe00000 ;  /* 0x7fe0000003057836 */ /* 0x000fcc0000000000 */
[----:B------:R-:W-:-:S10]  /*1540*/  DMUL R22, R26, R4 ;  /* 0x000000041a167228 */ /* 0x000fd40000000000 */
[----:B------:R-:W-:-:S13]  /*1550*/  FSETP.GTU.AND P0, PT, |R23|, 1.469367938527859385e-39, PT ;  /* 0x001000001700780b */ /* 0x000fda0003f0c200 */
[----:B------:R-:W-:Y:S05]  /*1560*/  @P0 BRA `(.L_x_390) ;  /* 0x0000000000940947 */ /* 0x000fea0003800000 */
[----:B------:R-:W-:-:S06]  /*1570*/  DFMA R8, R26, -R8, R20 ;  /* 0x800000081a08722b */ /* 0x000fcc0000000014 */
[----:B------:R-:W-:-:S04]  /*1580*/  IMAD.MOV.U32 R8, RZ, RZ, RZ ;  /* 0x000000ffff087224 */ /* 0x000fc800078e00ff */
[C---:B------:R-:W-:Y:S02]  /*1590*/  FSETP.NEU.AND P0, PT, R9.reuse, RZ, PT ;  /* 0x000000ff0900720b */ /* 0x040fe40003f0d000 */
[----:B------:R-:W-:-:S04]  /*15a0*/  LOP3.LUT R7, R9, 0x80000000, R7, 0x48, !PT ;  /* 0x8000000009077812 */ /* 0x000fc800078e4807 */
[----:B------:R-:W-:-:S07]  /*15b0*/  LOP3.LUT R9, R7, R5, RZ, 0xfc, !PT ;  /* 0x0000000507097212 */ /* 0x000fce00078efcff */
[----:B------:R-:W-:Y:S05]  /*15c0*/  @!P0 BRA `(.L_x_390) ;  /* 0x00000000007c8947 */ /* 0x000fea0003800000 */
[----:B------:R-:W-:Y:S01]  /*15d0*/  IMAD.MOV R5, RZ, RZ, -R3 ;  /* 0x000000ffff057224 */ /* 0x000fe200078e0a03 */
[----:B------:R-:W-:Y:S01]  /*15e0*/  DMUL.RP R8, R26, R8 ;  /* 0x000000081a087228 */ /* 0x000fe20000008000 */
[----:B------:R-:W-:Y:S01]  /*15f0*/  IMAD.MOV.U32 R4, RZ, RZ, RZ ;  /* 0x000000ffff047224 */ /* 0x000fe200078e00ff */
[----:B------:R-:W-:-:S05]  /*1600*/  IADD3 R3, PT, PT, -R3, -0x43300000, RZ ;  /* 0xbcd0000003037810 */ /* 0x000fca0007ffe1ff */
[----:B------:R-:W-:-:S03]  /*1610*/  DFMA R4, R22, -R4, R26 ;  /* 0x800000041604722b */ /* 0x000fc6000000001a */
[----:B------:R-:W-:-:S07]  /*1620*/  LOP3.LUT R7, R9, R7, RZ, 0x3c, !PT ;  /* 0x0000000709077212 */ /* 0x000fce00078e3cff */
[----:B------:R-:W-:-:S04]  /*1630*/  FSETP.NEU.AND P0, PT, |R5|, R3, PT ;  /* 0x000000030500720b */ /* 0x000fc80003f0d200 */
[----:B------:R-:W-:Y:S02]  /*1640*/  FSEL R22, R8, R22, !P0 ;  /* 0x0000001608167208 */ /* 0x000fe40004000000 */
[----:B------:R-:W-:Y:S01]  /*1650*/  FSEL R23, R7, R23, !P0 ;  /* 0x0000001707177208 */ /* 0x000fe20004000000 */
[----:B------:R-:W-:Y:S06]  /*1660*/  BRA `(.L_x_390) ;  /* 0x0000000000547947 */ /* 0x000fec0003800000 */
.L_x_389:
[----:B------:R-:W-:-:S14]  /*1670*/  DSETP.NAN.AND P0, PT, R4, R4, PT ;  /* 0x000000040400722a */ /* 0x000fdc0003f08000 */
[----:B------:R-:W-:Y:S05]  /*1680*/  @P0 BRA `(.L_x_391) ;  /* 0x0000000000440947 */ /* 0x000fea0003800000 */
[----:B------:R-:W-:-:S14]  /*1690*/  DSETP.NAN.AND P0, PT, R6, R6, PT ;  /* 0x000000060600722a */ /* 0x000fdc0003f08000 */
[----:B------:R-:W-:Y:S05]  /*16a0*/  @P0 BRA `(.L_x_392) ;  /* 0x0000000000300947 */ /* 0x000fea0003800000 */
[----:B------:R-:W-:Y:S01]  /*16b0*/  ISETP.NE.AND P0, PT, R24, R29, PT ;  /* 0x0000001d1800720c */ /* 0x000fe20003f05270 */
[----:B------:R-:W-:Y:S02]  /*16c0*/  IMAD.MOV.U32 R22, RZ, RZ, 0x0 ;  /* 0x00000000ff167424 */ /* 0x000fe400078e00ff */
[----:B------:R-:W-:-:S10]  /*16d0*/  IMAD.MOV.U32 R23, RZ, RZ, -0x80000 ;  /* 0xfff80000ff177424 */ /* 0x000fd400078e00ff */
[----:B------:R-:W-:Y:S05]  /*16e0*/  @!P0 BRA `(.L_x_390) ;  /* 0x0000000000348947 */ /* 0x000fea0003800000 */
[----:B------:R-:W-:Y:S02]  /*16f0*/  ISETP.NE.AND P0, PT, R24, 0x7ff00000, PT ;  /* 0x7ff000001800780c */ /* 0x000fe40003f05270 */
[----:B------:R-:W-:Y:S02]  /*1700*/  LOP3.LUT R23, R5, 0x80000000, R7, 0x48, !PT ;  /* 0x8000000005177812 */ /* 0x000fe400078e4807 */
[----:B------:R-:W-:-:S13]  /*1710*/  ISETP.EQ.OR P0, PT, R29, RZ, !P0 ;  /* 0x000000ff1d00720c */ /* 0x000fda0004702670 */
[----:B------:R-:W-:Y:S01]  /*1720*/  @P0 LOP3.LUT R3, R23, 0x7ff00000, RZ, 0xfc, !PT ;  /* 0x7ff0000017030812 */ /* 0x000fe200078efcff */
[----:B------:R-:W-:Y:S02]  /*1730*/  @!P0 IMAD.MOV.U32 R22, RZ, RZ, RZ ;  /* 0x000000ffff168224 */ /* 0x000fe400078e00ff */
[----:B------:R-:W-:Y:S02]  /*1740*/  @P0 IMAD.MOV.U32 R22, RZ, RZ, RZ ;  /* 0x000000ffff160224 */ /* 0x000fe400078e00ff */
[----:B------:R-:W-:Y:S01]  /*1750*/  @P0 IMAD.MOV.U32 R23, RZ, RZ, R3 ;  /* 0x000000ffff170224 */ /* 0x000fe200078e0003 */
[----:B------:R-:W-:Y:S06]  /*1760*/  BRA `(.L_x_390) ;  /* 0x0000000000147947 */ /* 0x000fec0003800000 */
.L_x_392:
[----:B------:R-:W-:Y:S01]  /*1770*/  LOP3.LUT R23, R7, 0x80000, RZ, 0xfc, !PT ;  /* 0x0008000007177812 */ /* 0x000fe200078efcff */
[----:B------:R-:W-:Y:S01]  /*1780*/  IMAD.MOV.U32 R22, RZ, RZ, R6 ;  /* 0x000000ffff167224 */ /* 0x000fe200078e0006 */
[----:B------:R-:W-:Y:S06]  /*1790*/  BRA `(.L_x_390) ;  /* 0x0000000000087947 */ /* 0x000fec0003800000 */
.L_x_391:
[----:B------:R-:W-:Y:S01]  /*17a0*/  LOP3.LUT R23, R5, 0x80000, RZ, 0xfc, !PT ;  /* 0x0008000005177812 */ /* 0x000fe200078efcff */
[----:B------:R-:W-:-:S07]  /*17b0*/  IMAD.MOV.U32 R22, RZ, RZ, R4 ;  /* 0x000000ffff167224 */ /* 0x000fce00078e0004 */
.L_x_390:
[----:B------:R-:W-:Y:S05]  /*17c0*/  BSYNC.RECONVERGENT B1 ;  /* 0x0000000000017941 */ /* 0x000fea0003800200 */
.L_x_388:
[----:B------:R-:W-:Y:S02]  /*17d0*/  IMAD.MOV.U32 R4, RZ, RZ, R0 ;  /* 0x000000ffff047224 */ /* 0x000fe400078e0000 */
[----:B------:R-:W-:-:S04]  /*17e0*/  IMAD.MOV.U32 R5, RZ, RZ, 0x0 ;  /* 0x00000000ff057424 */ /* 0x000fc800078e00ff */
[----:B------:R-:W-:Y:S05]  /*17f0*/  RET.REL.NODEC R4 `(_Z16MakeOrientationsPdPiS0_S_S0_i) ;  /* 0xffffffe804007950 */ /* 0x000fea0003c3ffff */
        .weak           $__internal_3_$__cuda_sm20_dsqrt_rn_f64_mediumpath_v1
        .type           $__internal_3_$__cuda_sm20_dsqrt_rn_f64_mediumpath_v1,@function
        .size           $__internal_3_$__cuda_sm20_dsqrt_rn_f64_mediumpath_v1,(.L_x_11901 - $__internal_3_$__cuda_sm20_dsqrt_rn_f64_mediumpath_v1)
$__internal_3_$__cuda_sm20_dsqrt_rn_f64_mediumpath_v1:
[----:B------:R-:W-:Y:S01]  /*1800*/  ISETP.GE.U32.AND P0, PT, R12, -0x3400000, PT ;  /* 0xfcc000000c00780c */ /* 0x000fe20003f06070 */
[----:B------:R-:W-:Y:S01]  /*1810*/  BSSY.RECONVERGENT B1, `(.L_x_393) ;  /* 0x0000024000017945 */ /* 0x000fe20003800200 */
[----:B------:R-:W-:-:S11]  /*1820*/  IMAD.MOV.U32 R23, RZ, RZ, R25 ;  /* 0x000000ffff177224 */ /* 0x000fd600078e0019 */
        /* <DEDUP_REMOVED lines=9> */
.L_x_394:
        /* <DEDUP_REMOVED lines=9> */
[----:B------:R-:W-:Y:S02]  /*1950*/  IMAD.MOV.U32 R12, RZ, RZ, RZ ;  /* 0x000000ffff0c7224 */ /* 0x000fe400078e00ff */
[----:B------:R-:W-:Y:S02]  /*1960*/  IMAD.MOV.U32 R18, RZ, RZ, 0x0 ;  /* 0x00000000ff127424 */ /* 0x000fe400078e00ff */
[----:B------:R-:W-:Y:S01]  /*1970*/  IMAD.MOV.U32 R19, RZ, RZ, 0x3fd80000 ;  /* 0x3fd80000ff137424 */ /* 0x000fe200078e00ff */
        /* <DEDUP_REMOVED lines=10> */
[----:B------:R-:W-:Y:S01]  /*1a20*/  VIADD R13, R13, 0xfcb00000 ;  /* 0xfcb000000d0d7836 */ /* 0x000fe20000000000 */
[----:B------:R-:W-:Y:S06]  /*1a30*/  BRA `(.L_x_395) ;  /* 0x0000000000047947 */ /* 0x000fec0003800000 */
.L_x_396:
[----:B------:R-:W-:-:S11]  /*1a40*/  DADD R12, R8, R8 ;  /* 0x00000000080c7229 */ /* 0x000fd60000000008 */
.L_x_395:
[----:B------:R-:W-:Y:S05]  /*1a50*/  BSYNC.RECONVERGENT B1 ;  /* 0x0000000000017941 */ /* 0x000fea0003800200 */
.L_x_393:
[----:B------:R-:W-:Y:S02]  /*1a60*/  IMAD.MOV.U32 R8, RZ, RZ, R0 ;  /* 0x000000ffff087224 */ /* 0x000fe400078e0000 */
[----:B------:R-:W-:Y:S02]  /*1a70*/  IMAD.MOV.U32 R9, RZ, RZ, 0x0 ;  /* 0x00000000ff097424 */ /* 0x000fe400078e00ff */
[----:B------:R-:W-:Y:S02]  /*1a80*/  IMAD.MOV.U32 R14, RZ, RZ, R12 ;  /* 0x000000ffff0e7224 */ /* 0x000fe400078e000c */
[----:B------:R-:W-:Y:S01]  /*1a90*/  IMAD.MOV.U32 R15, RZ, RZ, R13 ;  /* 0x000000ffff0f7224 */ /* 0x000fe200078e000d */
[----:B------:R-:W-:Y:S06]  /*1aa0*/  RET.REL.NODEC R8 `(_Z16MakeOrientationsPdPiS0_S_S0_i) ;  /* 0xffffffe408547950 */ /* 0x000fec0003c3ffff */
.L_x_397:
        /* <DEDUP_REMOVED lines=13> */
.L_x_11901:


//--------------------- .text._Z22ReturnDiffractionSpotsPdS_PiS_S_S0_iS_iS0_S_ --------------------------
	.section	.text._Z22ReturnDiffractionSpotsPdS_PiS_S_S0_iS_iS0_S_,"ax",@progbits
	.align	128
        .global         _Z22ReturnDiffractionSpotsPdS_PiS_S_S0_iS_iS0_S_
        .type           _Z22ReturnDiffractionSpotsPdS_PiS_S_S0_iS_iS0_S_,@function
        .size           _Z22ReturnDiffractionSpotsPdS_PiS_S_S0_iS_iS0_S_,(.L_x_11905 - _Z22ReturnDiffractionSpotsPdS_PiS_S_S0_iS_iS0_S_)
        .other          _Z22ReturnDiffractionSpotsPdS_PiS_S_S0_iS_iS0_S_,@"STO_CUDA_ENTRY STV_DEFAULT"
_Z22ReturnDiffractionSpotsPdS_PiS_S_S0_iS_iS0_S_:
.text._Z22ReturnDiffractionSpotsPdS_PiS_S_S0_iS_iS0_S_:
[----:B------:R-:W0:Y:S01]  /*0000*/  LDC R1, c[0x0][0x37c] ;  /* 0x0000df00ff017b82 */ /* 0x000e220000000800 */
[----:B------:R-:W1:Y:S07]  /*0010*/  S2R R0, SR_TID.X ;  /* 0x0000000000007919 */ /* 0x000e6e0000002100 */
[----:B------:R-:W1:Y:S01]  /*0020*/  S2UR UR4, SR_CTAID.X ;  /* 0x00000000000479c3 */ /* 0x000e620000002500 */
[----:B------:R-:W2:Y:S01]  /*0030*/  LDCU UR5, c[0x0][0x3c0] ;  /* 0x00007800ff0577ac */ /* 0x000ea20008000800 */
[----:B0-----:R-:W-:-:S06]  /*0040*/  VIADD R1, R1, 0xffffffb0 ;  /* 0xffffffb001017836 */ /* 0x001fcc0000000000 */
[----:B------:R-:W1:Y:S02]  /*0050*/  LDC R3, c[0x0][0x360] ;  /* 0x0000d800ff037b82 */ /* 0x000e640000000800 */
[----:B-1----:R-:W-:-:S05]  /*0060*/  IMAD R3, R3, UR4, R0 ;  /* 0x0000000403037c24 */ /* 0x002fca000f8e0200 */
[----:B--2---:R-:W-:-:S13]  /*0070*/  ISETP.GE.AND P0, PT, R3, UR5, PT ;  /* 0x0000000503007c0c */ /* 0x004fda000bf06270 */
[----:B------:R-:W-:Y:S05]  /*0080*/  @P0 EXIT ;  /* 0x000000000000094d */ /* 0x000fea0003800000 */
[----:B------:R-:W0:Y:S01]  /*0090*/  LDC R7, c[0x0][0x3b0] ;  /* 0x0000ec00ff077b82 */ /* 0x000e220000000800 */
[----:B------:R-:W1:Y:S07]  /*00a0*/  LDCU.64 UR4, c[0x0][0x358] ;  /* 0x00006b00ff0477ac */ /* 0x000e6e0008000a00 */
[----:B------:R-:W2:Y:S01]  /*00b0*/  LDC.64 R4, c[0x0][0x3b8] ;  /* 0x0000ee00ff047b82 */ /* 0x000ea20000000a00 */
[----:B0-----:R-:W-:-:S04]  /*00c0*/  IMAD.SHL.U32 R7, R7, 0x10, RZ ;  /* 0x0000001007077824 */ /* 0x001fc800078e00ff */
[----:B--2---:R-:W-:-:S05]  /*00d0*/  IMAD.WIDE R4, R7, 0x8, R4 ;  /* 0x0000000807047825 */ /* 0x004fca00078e0204 */
[----:B-1----:R-:W2:Y:S04]  /*00e0*/  LDG.E.64 R48, desc[UR4][R4.64+0x8] ;  /* 0x0000080404307981 */ /* 0x002ea8000c1e1b00 */
[----:B------:R-:W3:Y:S04]  /*00f0*/  LDG.E.64 R34, desc[UR4][R4.64] ;  /* 0x0000000404227981 */ /* 0x000ee8000c1e1b00 */
[----:B------:R-:W4:Y:S01]  /*0100*/  LDG.E.64 R46, desc[UR4][R4.64+0x10] ;  /* 0x00001004042e7981 */ /* 0x000f22000c1e1b00 */
[----:B------:R-:W0:Y:S03]  /*0110*/  LDC.64 R14, c[0x0][0x3a8] ;  /* 0x0000ea00ff0e7b82 */ /* 0x000e260000000a00 */
[----:B------:R-:W5:Y:S04]  /*0120*/  LDG.E.64 R12, desc[UR4][R4.64+0x18] ;  /* 0x00001804040c7981 */ /* 0x000f68000c1e1b00 */
[----:B------:R-:W5:Y:S04]  /*0130*/  LDG.E.64 R10, desc[UR4][R4.64+0x20] ;  /* 0x00002004040a7981 */ /* 0x000f68000c1e1b00 */
[----:B------:R-:W5:Y:S04]  /*0140*/  LDG.E.64 R8, desc[UR4][R4.64+0x28] ;  /* 0x0000280404087981 */ /* 0x000f68000c1e1b00 */
[----:B0-----:R0:W5:Y:S02]  /*0150*/  LDG.E R0, desc[UR4][R14.64+0x4] ;  /* 0x000004040e007981 */ /* 0x001164000c1e1900 */
[----:B0-----:R-:W-:-:S02]  /*0160*/  IMAD.MOV.U32 R14, RZ, RZ, 0x0 ;  /* 0x00000000ff0e7424 */ /* 0x001fc400078e00ff */
[----:B------:R-:W-:Y:S01]  /*0170*/  IMAD.MOV.U32 R15, RZ, RZ, 0x3fd80000 ;  /* 0x3fd80000ff0f7424 */ /* 0x000fe200078e00ff */
[----:B--2---:R-:W-:-:S08]  /*0180*/  DMUL R6, R48, R48 ;  /* 0x0000003030067228 */ /* 0x004fd00000000000 */
[----:B---3--:R-:W-:-:S08]  /*0190*/  DFMA R6, R34, R34, R6 ;  /* 0x000000222206722b */ /* 0x008fd00000000006 */
[----:B----4-:R-:W-:-:S06]  /*01a0*/  DFMA R28, R46, R46, R6 ;  /* 0x0000002e2e1c722b */ /* 0x010fcc0000000006 */
[----:B------:R-:W0:Y:S04]  /*01b0*/  MUFU.RSQ64H R25, R29 ;  /* 0x0000001d00197308 */ /* 0x000e280000001c00 */
[----:B------:R-:W-:-:S06]  /*01c0*/  VIADD R24, R29, 0xfcb00000 ;  /* 0xfcb000001d187836 */ /* 0x000fcc0000000000 */
[----:B0-----:R-:W-:-:S08]  /*01d0*/  DMUL R6, R24, R24 ;  /* 0x0000001818067228 */ /* 0x001fd00000000000 */
[----:B------:R-:W-:-:S08]  /*01e0*/  DFMA R6, R28, -R6, 1 ;  /* 0x3ff000001c06742b */ /* 0x000fd00000000806 */
[----:B------:R-:W-:Y:S02]  /*01f0*/  DFMA R14, R6, R14, 0.5 ;  /* 0x3fe00000060e742b */ /* 0x000fe4000000000e */
[----:B------:R-:W-:-:S08]  /*0200*/  DMUL R6, R24, R6 ;  /* 0x0000000618067228 */ /* 0x000fd00000000000 */
[----:B------:R-:W-:Y:S01]  /*0210*/  DFMA R32, R14, R6, R24 ;  /* 0x000000060e20722b */ /* 0x000fe20000000018 */
[----:B------:R-:W-:-:S07]  /*0220*/  ISETP.GE.U32.AND P0, PT, R24, 0x7ca00000, PT ;  /* 0x7ca000001800780c */ /* 0x000fce0003f06070 */
        /* <DEDUP_REMOVED lines=11> */
[----:B-----5:R-:W-:Y:S05]  /*02e0*/  CALL.REL.NOINC `($__internal_6_$__cuda_sm20_dsqrt_rn_f64_mediumpath_v1) ;  /* 0x000000bc00bc7944 */ /* 0x020fea0003c00000 */
[----:B------:R-:W-:Y:S01]  /*02f0*/  IMAD.MOV.U32 R16, RZ, RZ, R24 ;  /* 0x000000ffff107224 */ /* 0x000fe200078e0018 */
[----:B------:R-:W-:-:S07]  /*0300*/  MOV R17, R7 ;  /* 0x0000000700117202 */ /* 0x000fce0000000f00 */
.L_x_398:
[----:B-----5:R-:W-:Y:S01]  /*0310*/  DMUL R4, R10, R10 ;  /* 0x0000000a0a047228 */ /* 0x020fe20000000000 */
[----:B------:R-:W-:Y:S02]  /*0320*/  IMAD.MOV.U32 R6, RZ, RZ, 0x0 ;  /* 0x00000000ff067424 */ /* 0x000fe400078e00ff */
[----:B------:R-:W-:-:S05]  /*0330*/  IMAD.MOV.U32 R7, RZ, RZ, 0x3fd80000 ;  /* 0x3fd80000ff077424 */ /* 0x000fca00078e00ff */
        /* <DEDUP_REMOVED lines=12> */
[----:B------:R-:W-:Y:S01]  /*0400*/  DFMA R4, R34, R12, R4 ;  /* 0x0000000c2204722b */ /* 0x000fe20000000004 */
[----:B------:R-:W-:Y:S02]  /*0410*/  VIADD R19, R33, 0xfff00000 ;  /* 0xfff0000021137836 */ /* 0x000fe40000000000 */
[----:B------:R-:W-:-:S03]  /*0420*/  IMAD.MOV.U32 R18, RZ, RZ, R32 ;  /* 0x000000ffff127224 */ /* 0x000fc600078e0020 */
[----:B------:R-:W-:Y:S02]  /*0430*/  DFMA R26, R6, -R6, R28 ;  /* 0x80000006061a722b */ /* 0x000fe4000000001c */
[----:B------:R-:W-:-:S06]  /*0440*/  DFMA R14, R46, R8, R4 ;  /* 0x000000082e0e722b */ /* 0x000fcc0000000004 */
[----:B------:R-:W-:Y:S01]  /*0450*/  DFMA R4, R26, R18, R6 ;  /* 0x000000121a04722b */ /* 0x000fe20000000006 */
[----:B------:R-:W-:Y:S10]  /*0460*/  @!P0 BRA `(.L_x_399) ;  /* 0x0000000000248947 */ /* 0x000ff40003800000 */
[----:B------:R-:W-:Y:S01]  /*0470*/  IMAD.MOV.U32 R30, RZ, RZ, R28 ;  /* 0x000000ffff1e7224 */ /* 0x000fe200078e001c */
[----:B------:R-:W-:Y:S01]  /*0480*/  MOV R60, 0x4e0 ;  /* 0x000004e0003c7802 */ /* 0x000fe20000000f00 */
[----:B------:R-:W-:Y:S02]  /*0490*/  IMAD.MOV.U32 R28, RZ, RZ, R26 ;  /* 0x000000ffff1c7224 */ /* 0x000fe400078e001a */
[----:B------:R-:W-:Y:S02]  /*04a0*/  IMAD.MOV.U32 R25, RZ, RZ, R7 ;  /* 0x000000ffff197224 */ /* 0x000fe400078e0007 */
[----:B------:R-:W-:Y:S02]  /*04b0*/  IMAD.MOV.U32 R26, RZ, RZ, R6 ;  /* 0x000000ffff1a7224 */ /* 0x000fe400078e0006 */
[----:B------:R-:W-:-:S07]  /*04c0*/  IMAD.MOV.U32 R7, RZ, RZ, R19 ;  /* 0x000000ffff077224 */ /* 0x000fce00078e0013 */
[----:B------:R-:W-:Y:S05]  /*04d0*/  CALL.REL.NOINC `($__internal_6_$__cuda_sm20_dsqrt_rn_f64_mediumpath_v1) ;  /* 0x000000bc00407944 */ /* 0x000fea0003c00000 */
[----:B------:R-:W-:Y:S02]  /*04e0*/  IMAD.MOV.U32 R4, RZ, RZ, R24 ;  /* 0x000000ffff047224 */ /* 0x000fe400078e0018 */
[----:B------:R-:W-:-:S07]  /*04f0*/  IMAD.MOV.U32 R5, RZ, RZ, R7 ;  /* 0x000000ffff057224 */ /* 0x000fce00078e0007 */
.L_x_399:
[----:B------:R-:W-:Y:S01]  /*0500*/  DMUL R20, R4, R16 ;  /* 0x0000001004147228 */ /* 0x000fe20000000000 */
[----:B------:R-:W-:Y:S01]  /*0510*/  MOV R6, 0x1 ;  /* 0x0000000100067802 */ /* 0x000fe20000000f00 */
[----:B------:R-:W-:Y:S01]  /*0520*/  DMUL R18, R34, R8 ;  /* 0x0000000822127228 */ /* 0x000fe20000000000 */
[----:B------:R-:W-:Y:S01]  /*0530*/  FSETP.GEU.AND P1, PT, |R15|, 6.5827683646048100446e-37, PT ;  /* 0x036000000f00780b */ /* 0x000fe20003f2e200 */
[----:B------:R-:W-:Y:S02]  /*0540*/  BSSY.RECONVERGENT B0, `(.L_x_400) ;  /* 0x0000019000007945 */ /* 0x000fe40003800200 */
[----:B------:R-:W0:Y:S02]  /*0550*/  MUFU.RCP64H R7, R21 ;  /* 0x0000001500077308 */ /* 0x000e240000001800 */
[----:B0-----:R-:W-:-:S08]  /*0560*/  DFMA R16, -R20, R6, 1 ;  /* 0x3ff000001410742b */ /* 0x001fd00000000106 */
[----:B------:R-:W-:-:S08]  /*0570*/  DFMA R16, R16, R16, R16 ;  /* 0x000000101010722b */ /* 0x000fd00000000010 */
[----:B------:R-:W-:-:S08]  /*0580*/  DFMA R16, R6, R16, R6 ;  /* 0x000000100610722b */ /* 0x000fd00000000006 */
[----:B------:R-:W-:-:S08]  /*0590*/  DFMA R6, -R20, R16, 1 ;  /* 0x3ff000001406742b */ /* 0x000fd00000000110 */
[----:B------:R-:W-:-:S08]  /*05a0*/  DFMA R6, R16, R6, R16 ;  /* 0x000000061006722b */ /* 0x000fd00000000010 */
[----:B------:R-:W-:-:S08]  /*05b0*/  DMUL R24, R6, R14 ;  /* 0x0000000e06187228 */ /* 0x000fd00000000000 */
[----:B------:R-:W-:-:S08]  /*05c0*/  DFMA R16, -R20, R24, R14 ;  /* 0x000000181410722b */ /* 0x000fd0000000010e */
[----:B------:R-:W-:Y:S02]  /*05d0*/  DFMA R24, R6, R16, R24 ;  /* 0x000000100618722b */ /* 0x000fe40000000018 */
[----:B------:R-:W-:Y:S02]  /*05e0*/  DMUL R6, R46, R10 ;  /* 0x0000000a2e067228 */ /* 0x000fe40000000000 */
[-C--:B------:R-:W-:Y:S02]  /*05f0*/  DMUL R16, R48, R12.reuse ;  /* 0x0000000c30107228 */ /* 0x080fe40000000000 */
[----:B------:R-:W-:-:S04]  /*0600*/  DFMA R46, R46, R12, -R18 ;  /* 0x0000000c2e2e722b */ /* 0x000fc80000000812 */
[----:B------:R-:W-:Y:S01]  /*0610*/  FFMA R2, RZ, R21, R25 ;  /* 0x00000015ff027223 */ /* 0x000fe20000000019 */
[----:B------:R-:W-:Y:S02]  /*0620*/  DFMA R48, R48, R8, -R6 ;  /* 0x000000083030722b */ /* 0x000fe40000000806 */
[----:B------:R-:W-:Y:S02]  /*0630*/  DFMA R34, R34, R10, -R16 ;  /* 0x0000000a2222722b */ /* 0x000fe40000000810 */
[----:B------:R-:W-:-:S13]  /*0640*/  FSETP.GT.AND P0, PT, |R2|, 1.469367938527859385e-39, PT ;  /* 0x001000000200780b */ /* 0x000fda0003f04200 */
[----:B------:R-:W-:Y:S05]  /*0650*/  @P0 BRA P1, `(.L_x_401) ;  /* 0x00000000001c0947 */ /* 0x000fea0000800000 */
[----:B------:R-:W-:Y:S01]  /*0660*/  IMAD.MOV.U32 R28, RZ, RZ, R14 ;  /* 0x000000ffff1c7224 */ /* 0x000fe200078e000e */
[----:B------:R-:W-:Y:S01]  /*0670*/  MOV R30, 0x6c0 ;  /* 0x000006c0001e7802 */ /* 0x000fe20000000f00 */
[----:B------:R-:W-:Y:S02]  /*0680*/  IMAD.MOV.U32 R7, RZ, RZ, R15 ;  /* 0x000000ffff077224 */ /* 0x000fe400078e000f */
[----:B------:R-:W-:Y:S02]  /*0690*/  IMAD.MOV.U32 R24, RZ, RZ, R20 ;  /* 0x000000ffff187224 */ /* 0x000fe400078e0014 */
[----:B------:R-:W-:-:S07]  /*06a0*/  IMAD.MOV.U32 R25, RZ, RZ, R21 ;  /* 0x000000ffff197224 */ /* 0x000fce00078e0015 */
[----:B------:R-:W-:Y:S05]  /*06b0*/  CALL.REL.NOINC `($__internal_5_$__cuda_sm20_div_rn_f64_full) ;  /* 0x000000b4003c7944 */ /* 0x000fea0003c00000 */
[----:B------:R-:W-:-:S07]  /*06c0*/  IMAD.MOV.U32 R25, RZ, RZ, R7 ;  /* 0x000000ffff197224 */ /* 0x000fce00078e0007 */
.L_x_401:
[----:B------:R-:W-:Y:S05]  /*06d0*/  BSYNC.RECONVERGENT B0 ;  /* 0x0000000000007941 */ /* 0x000fea0003800200 */
.L_x_400:
[----:B------:R-:W-:Y:S01]  /*06e0*/  DSETP.NEU.AND P0, PT, R46, RZ, PT ;  /* 0x000000ff2e00722a */ /* 0x000fe20003f0d000 */
[----:B------:R-:W-:Y:S01]  /*06f0*/  CS2R R18, SRZ ;  /* 0x0000000000127805 */ /* 0x000fe2000001ff00 */
[----:B------:R-:W-:Y:S01]  /*0700*/  DSETP.EQ.AND P1, PT, R34, RZ, PT ;  /* 0x000000ff2200722a */ /* 0x000fe20003f22000 */
[----:B------:R-:W-:Y:S01]  /*0710*/  IMAD.MOV.U32 R20, RZ, RZ, 0x0 ;  /* 0x00000000ff147424 */ /* 0x000fe200078e00ff */
[----:B------:R-:W-:Y:S01]  /*0720*/  CS2R R16, SRZ ;  /* 0x0000000000107805 */ /* 0x000fe2000001ff00 */
[----:B------:R-:W-:Y:S01]  /*0730*/  IMAD.MOV.U32 R21, RZ, RZ, 0x3ff00000 ;  /* 0x3ff00000ff157424 */ /* 0x000fe200078e00ff */
[----:B------:R-:W-:Y:S01]  /*0740*/  DSETP.EQ.AND P0, PT, R48, RZ, !P0 ;  /* 0x000000ff3000722a */ /* 0x000fe20004702000 */
[----:B------:R-:W-:Y:S01]  /*0750*/  CS2R R44, SRZ ;  /* 0x00000000002c7805 */ /* 0x000fe2000001ff00 */
[----:B------:R-:W-:Y:S01]  /*0760*/  IMAD.MOV.U32 R42, RZ, RZ, 0x0 ;  /* 0x00000000ff2a7424 */ /* 0x000fe200078e00ff */
[----:B------:R-:W-:Y:S01]  /*0770*/  CS2R R40, SRZ ;  /* 0x0000000000287805 */ /* 0x000fe2000001ff00 */
[----:B------:R-:W-:Y:S01]  /*0780*/  IMAD.MOV.U32 R43, RZ, RZ, 0x3ff00000 ;  /* 0x3ff00000ff2b7424 */ /* 0x000fe200078e00ff */
[----:B------:R-:W-:-:S02]  /*0790*/  CS2R R38, SRZ ;  /* 0x0000000000267805 */ /* 0x000fc4000001ff00 */
[----:B------:R-:W-:Y:S01]  /*07a0*/  CS2R R36, SRZ ;  /* 0x0000000000247805 */ /* 0x000fe2000001ff00 */
[----:B------:R-:W-:Y:S02]  /*07b0*/  IMAD.MOV.U32 R22, RZ, RZ, 0x0 ;  /* 0x00000000ff167424 */ /* 0x000fe400078e00ff */
[----:B------:R-:W-:-:S04]  /*07c0*/  IMAD.MOV.U32 R23, RZ, RZ, 0x3ff00000 ;  /* 0x3ff00000ff177424 */ /* 0x000fc800078e00ff */
[----:B------:R-:W-:Y:S05]  /*07d0*/  @P0 BRA P1, `(.L_x_402) ;  /* 0x0000001400100947 */ /* 0x000fea0000800000 */
        /* <DEDUP_REMOVED lines=57> */
.L_x_404:
        /* <DEDUP_REMOVED lines=72> */
.L_x_405:
[----:B------:R-:W-:Y:S05]  /*0ff0*/  BSYNC.RECONVERGENT B0 ;  /* 0x0000000000007941 */ /* 0x000fea0003800200 */
.L_x_403:
[----:B------:R-:W-:Y:S01]  /*1000*/  DMUL R6, R46, R46 ;  /* 0x0000002e2e067228 */ /* 0x000fe20000000000 */
[----:B------:R-:W-:Y:S01]  /*1010*/  IMAD.MOV.U32 R16, RZ, RZ, 0x0 ;  /* 0x00000000ff107424 */ /* 0x000fe200078e00ff */
[----:B------:R-:W-:Y:S01]  /*1020*/  UMOV UR6, 0x1a63c1f5 ;  /* 0x1a63c1f500067882 */ /* 0x000fe20000000000 */
[----:B------:R-:W-:Y:S01]  /*1030*/  IMAD.MOV.U32 R17, RZ, RZ, 0x3fd80000 ;  /* 0x3fd80000ff117424 */ /* 0x000fe200078e00ff */
[----:B------:R-:W-:Y:S02]  /*1040*/  UMOV UR7, 0x404ca5dc ;  /* 0x404ca5dc00077882 */ /* 0x000fe40000000000 */
[----:B------:R-:W-:Y:S02]  /*1050*/  DMUL R14, R14, UR6 ;  /* 0x000000060e0e7c28 */ /* 0x000fe40008000000 */
        /* <DEDUP_REMOVED lines=23> */
[----:B------:R-:W-:Y:S01]  /*11d0*/  MOV R16, R24 ;  /* 0x0000001800107202 */ /* 0x000fe20000000f00 */
[----:B------:R-:W-:-:S07]  /*11e0*/  IMAD.MOV.U32 R17, RZ, RZ, R7 ;  /* 0x000000ffff117224 */ /* 0x000fce00078e0007 */
.L_x_406:
[----:B------:R-:W0:Y:S01]  /*11f0*/  MUFU.RCP64H R7, R17 ;  /* 0x0000001100077308 */ /* 0x000e220000001800 */
[----:B------:R-:W-:Y:S01]  /*1200*/  VIADD R6, R17, 0x300402 ;  /* 0x0030040211067836 */ /* 0x000fe20000000000 */
[----:B------:R-:W-:Y:S04]  /*1210*/  BSSY.RECONVERGENT B0, `(.L_x_407) ;  /* 0x0000010000007945 */ /* 0x000fe80003800200 */
[----:B------:R-:W-:Y:S01]  /*1220*/  FSETP.GEU.AND P0, PT, |R6|, 5.8789094863358348022e-39, PT ;  /* 0x004004020600780b */ /* 0x000fe20003f0e200 */
[----:B0-----:R-:W-:-:S08]  /*1230*/  DFMA R18, R6, -R16, 1 ;  /* 0x3ff000000612742b */ /* 0x001fd00000000810 */
[----:B------:R-:W-:-:S08]  /*1240*/  DFMA R18, R18, R18, R18 ;  /* 0x000000121212722b */ /* 0x000fd00000000012 */
[----:B------:R-:W-:-:S08]  /*1250*/  DFMA R18, R6, R18, R6 ;  /* 0x000000120612722b */ /* 0x000fd00000000006 */
[----:B------:R-:W-:-:S08]  /*1260*/  DFMA R20, R18, -R16, 1 ;  /* 0x3ff000001214742b */ /* 0x000fd00000000810 */
[----:B------:R-:W-:Y:S01]  /*1270*/  DFMA R20, R18, R20, R18 ;  /* 0x000000141214722b */ /* 0x000fe20000000012 */
[----:B------:R-:W-:Y:S10]  /*1280*/  @P0 BRA `(.L_x_408) ;  /* 0x0000000000200947 */ /* 0x000ff40003800000 */
[----:B------:R-:W-:Y:S01]  /*1290*/  LOP3.LUT R2, R17, 0x7fffffff, RZ, 0xc0, !PT ;  /* 0x7fffffff11027812 */ /* 0x000fe200078ec0ff */
[----:B------:R-:W-:Y:S02]  /*12a0*/  IMAD.MOV.U32 R30, RZ, RZ, R16 ;  /* 0x000000ffff1e7224 */ /* 0x000fe400078e0010 */
[----:B------:R-:W-:Y:S02]  /*12b0*/  IMAD.MOV.U32 R31, RZ, RZ, R17 ;  /* 0x000000ffff1f7224 */ /* 0x000fe400078e0011 */
[----:B------:R-:W-:Y:S01]  /*12c0*/  VIADD R29, R2, 0xfff00000 ;  /* 0xfff00000021d7836 */ /* 0x000fe20000000000 */
[----:B------:R-:W-:-:S07]  /*12d0*/  MOV R2, 0x12f0 ;  /* 0x000012f000027802 */ /* 0x000fce0000000f00 */
[----:B------:R-:W-:Y:S05]  /*12e0*/  CALL.REL.NOINC `($__internal_4_$__cuda_sm20_dblrcp_rn_slowpath_v3) ;  /* 0x000000a400847944 */ /* 0x000fea0003c00000 */
[----:B------:R-:W-:Y:S02]  /*12f0*/  IMAD.MOV.U32 R20, RZ, RZ, R26 ;  /* 0x000000ffff147224 */ /* 0x000fe400078e001a */
[----:B------:R-:W-:-:S07]  /*1300*/  IMAD.MOV.U32 R21, RZ, RZ, R27 ;  /* 0x000000ffff157224 */ /* 0x000fce00078e001b */
.L_x_408:
[----:B------:R-:W-:Y:S05]  /*1310*/  BSYNC.RECONVERGENT B0 ;  /* 0x0000000000007941 */ /* 0x000fea0003800200 */
.L_x_407:
[----:B------:R-:W-:Y:S01]  /*1320*/  UMOV UR6, 0xa2529d3a ;  /* 0xa2529d3a00067882 */ /* 0x000fe20000000000 */
[----:B------:R-:W-:Y:S01]  /*1330*/  UMOV UR7, 0x3f91df46 ;  /* 0x3f91df4600077882 */ /* 0x000fe20000000000 */
[----:B------:R-:W-:Y:S01]  /*1340*/  BSSY.RECONVERGENT B0, `(.L_x_409) ;  /* 0x0000023000007945 */ /* 0x000fe20003800200 */
[----:B------:R-:W-:Y:S02]  /*1350*/  DMUL R14, R14, UR6 ;  /* 0x000000060e0e7c28 */ /* 0x000fe40008000000 */
[C---:B------:R-:W-:Y:S02]  /*1360*/  DMUL R22, R20.reuse, R48 ;  /* 0x0000003014167228 */ /* 0x040fe40000000000 */
[C---:B------:R-:W-:Y:S02]  /*1370*/  DMUL R18, R20.reuse, R46 ;  /* 0x0000002e14127228 */ /* 0x040fe40000000000 */
[----:B------:R-:W-:Y:S02]  /*1380*/  DMUL R16, R20, R34 ;  /* 0x0000002214107228 */ /* 0x000fe40000000000 */
        /* <DEDUP_REMOVED lines=24> */
[----:B------:R-:W-:Y:S05]  /*1510*/  CALL.REL.NOINC `($_Z22ReturnDiffractionSpotsPdS_PiS_S_S0_iS_iS0_S_$__internal_trig_reduction_slowpathd) ;  /* 0x000000ac00e07944 */ /* 0x000fea0003c00000 */
[----:B------:R-:W-:Y:S01]  /*1520*/  IMAD.MOV.U32 R2, RZ, RZ, R25 ;  /* 0x000000ffff027224 */ /* 0x000fe200078e0019 */
[----:B------:R-:W-:Y:S01]  /*1530*/  MOV R6, R32 ;  /* 0x0000002000067202 */ /* 0x000fe20000000f00 */
[----:B------:R-:W-:-:S07]  /*1540*/  IMAD.MOV.U32 R7, RZ, RZ, R33 ;  /* 0x000000ffff077224 */ /* 0x000fce00078e0021 */
.L_x_412:
[----:B------:R-:W-:Y:S05]  /*1550*/  BSYNC.RECONVERGENT B3 ;  /* 0x0000000000037941 */ /* 0x000fea0003800200 */
.L_x_411:
[----:B------:R-:W-:-:S07]  /*1560*/  VIADD R2, R2, 0x1 ;  /* 0x0000000102027836 */ /* 0x000fce0000000000 */
.L_x_410:
[----:B------:R-:W-:Y:S05]  /*1570*/  BSYNC.RECONVERGENT B0 ;  /* 0x0000000000007941 */ /* 0x000fea0003800200 */
.L_x_409:
        /* <DEDUP_REMOVED lines=24> */
[----:B------:R-:W-:Y:S02]  /*1700*/  DFMA R24, R36, R24, 1 ;  /* 0x3ff000002418742b */ /* 0x000fe40000000018 */
[----:B------:R-:W-:-:S08]  /*1710*/  @!P1 DMUL R36, RZ, R14 ;  /* 0x0000000eff249228 */ /* 0x000fd00000000000 */
[----:B------:R-:W-:Y:S02]  /*1720*/  FSEL R20, R24, R6, !P0 ;  /* 0x0000000618147208 */ /* 0x000fe40004000000 */
[----:B------:R-:W-:Y:S02]  /*1730*/  FSEL R21, R25, R7, !P0 ;  /* 0x0000000719157208 */ /* 0x000fe40004000000 */
[----:B------:R-:W-:Y:S01]  /*1740*/  LOP3.LUT P0, RZ, R2, 0x2, RZ, 0xc0, !PT ;  /* 0x0000000202ff7812 */ /* 0x000fe2000780c0ff */
[----:B------:R-:W-:-:S03]  /*1750*/  @!P1 IMAD.MOV.U32 R2, RZ, RZ, RZ ;  /* 0x000000ffff029224 */ /* 0x000fc600078e00ff */
        /* <DEDUP_REMOVED lines=27> */
.L_x_414:
[----:B------:R-:W-:Y:S05]  /*1910*/  BSYNC.RECONVERGENT B0 ;  /* 0x0000000000007941 */ /* 0x000fea0003800200 */
.L_x_413:
        /* <DEDUP_REMOVED lines=10> */
[----:B------:R-:W-:Y:S01]  /*19c0*/  DADD R44, -R20, 1 ;  /* 0x3ff00000142c7429 */ /* 0x000fe20000000100 */
[----:B------:R-:W-:Y:S01]  /*19d0*/  IMAD.MOV.U32 R39, RZ, RZ, 0x3da8ff83 ;  /* 0x3da8ff83ff277424 */ /* 0x000fe200078e00ff */
[----:B------:R-:W-:Y:S01]  /*19e0*/  ISETP.NE.U32.AND P0, PT, R14, 0x1, PT ;  /* 0x000000010e00780c */ /* 0x000fe20003f05070 */
[----:B------:R-:W-:-:S02]  /*19f0*/  DMUL R14, R36, R36 ;  /* 0x00000024240e7228 */ /* 0x000fc40000000000 */
[----:B------:R-:W-:Y:S01]  /*1a00*/  DMUL R42, R18, R18 ;  /* 0x00000012122a7228 */ /* 0x000fe20000000000 */
[----:B------:R-:W-:Y:S02]  /*1a10*/  FSEL R38, R38, -8.06006814911005101289e+34, !P0 ;  /* 0xf9785eba26267808 */ /* 0x000fe40004000000 */
[----:B------:R-:W-:-:S05]  /*1a20*/  FSEL R39, -R39, 0.11223486810922622681, !P0 ;  /* 0x3de5db6527277808 */ /* 0x000fca0004000100 */
[----:B------:R-:W-:Y:S02]  /*1a30*/  DFMA R42, R44, R42, R20 ;  /* 0x0000002a2c2a722b */ /* 0x000fe40000000014 */
[----:B--2---:R-:W-:Y:S02]  /*1a40*/  DFMA R32, R14, R38, R32 ;  /* 0x000000260e20722b */ /* 0x004fe40000000020 */
[----:B------:R-:W-:-:S06]  /*1a50*/  DMUL R38, R22, R16 ;  /* 0x0000001016267228 */ /* 0x000fcc0000000000 */
[----:B------:R-:W-:-:S08]  /*1a60*/  DFMA R32, R14, R32, R34 ;  /* 0x000000200e20722b */ /* 0x000fd00000000022 */
[----:B---3--:R-:W-:-:S08]  /*1a70*/  DFMA R24, R14, R32, R24 ;  /* 0x000000200e18722b */ /* 0x008fd00000000018 */
[----:B------:R-:W-:Y:S02]  /*1a80*/  DFMA R24, R14, R24, R26 ;  /* 0x000000180e18722b */ /* 0x000fe4000000001a */
[----:B------:R-:W-:-:S06]  /*1a90*/  DMUL R26, R16, R16 ;  /* 0x00000010101a7228 */ /* 0x000fcc0000000000 */
[----:B----4-:R-:W-:-:S08]  /*1aa0*/  DFMA R24, R14, R24, R28 ;  /* 0x000000180e18722b */ /* 0x010fd0000000001c */
[----:B------:R-:W-:-:S08]  /*1ab0*/  DFMA R24, R14, R24, R30 ;  /* 0x000000180e18722b */ /* 0x000fd0000000001e */
[----:B------:R-:W-:Y:S02]  /*1ac0*/  DFMA R36, R24, R36, R36 ;  /* 0x000000241824722b */ /* 0x000fe40000000024 */
[----:B------:R-:W-:-:S10]  /*1ad0*/  DFMA R14, R14, R24, 1 ;  /* 0x3ff000000e0e742b */ /* 0x000fd40000000018 */
[----:B------:R-:W-:Y:S02]  /*1ae0*/  FSEL R24, R14, R36, !P0 ;  /* 0x000000240e187208 */ /* 0x000fe40004000000 */
[----:B------:R-:W-:Y:S01]  /*1af0*/  FSEL R25, R15, R37, !P0 ;  /* 0x000000250f197208 */ /* 0x000fe20004000000 */
[C---:B------:R-:W-:Y:S01]  /*1b00*/  DMUL R36, R22.reuse, R18 ;  /* 0x0000001216247228 */ /* 0x040fe20000000000 */
[----:B------:R-:W-:Y:S01]  /*1b10*/  LOP3.LUT P0, RZ, R2, 0x2, RZ, 0xc0, !PT ;  /* 0x0000000202ff7812 */ /* 0x000fe2000780c0ff */
[----:B------:R-:W-:-:S03]  /*1b20*/  DMUL R14, R22, R22 ;  /* 0x00000016160e7228 */ /* 0x000fc60000000000 */
[----:B------:R-:W-:-:S10]  /*1b30*/  DADD R6, RZ, -R24 ;  /* 0x00000000ff067229 */ /* 0x000fd40000000818 */
[----:B------:R-:W-:Y:S02]  /*1b40*/  FSEL R6, R24, R6, !P0 ;  /* 0x0000000618067208 */ /* 0x000fe40004000000 */
[----:B------:R-:W-:Y:S01]  /*1b50*/  FSEL R7, R25, R7, !P0 ;  /* 0x0000000719077208 */ /* 0x000fe20004000000 */
[----:B------:R-:W-:-:S05]  /*1b60*/  DMUL R24, R18, R16 ;  /* 0x0000001012187228 */ /* 0x000fca0000000000 */
[-C--:B------:R-:W-:Y:S02]  /*1b70*/  DMUL R16, R16, R6.reuse ;  /* 0x0000000610107228 */ /* 0x080fe40000000000 */
[-C--:B------:R-:W-:Y:S02]  /*1b80*/  DMUL R18, R18, R6.reuse ;  /* 0x0000000612127228 */ /* 0x080fe40000000000 */
[----:B------:R-:W-:Y:S02]  /*1b90*/  DMUL R6, R22, R6 ;  /* 0x0000000616067228 */ /* 0x000fe40000000000 */
[----:B------:R-:W-:Y:S02]  /*1ba0*/  DFMA R22, R14, R44, R20 ;  /* 0x0000002c0e16722b */ /* 0x000fe40000000014 */
[CCC-:B------:R-:W-:Y:S02]  /*1bb0*/  DFMA R40, R44.reuse, R36.reuse, R16.reuse ;  /* 0x000000242c28722b */ /* 0x1c0fe40000000010 */
[----:B------:R-:W-:-:S02]  /*1bc0*/  DFMA R36, R44, R36, -R16 ;  /* 0x000000242c24722b */ /* 0x000fc40000000810 */
[CCC-:B------:R-:W-:Y:S02]  /*1bd0*/  DFMA R16, R44.reuse, R38.reuse, -R18.reuse ;  /* 0x000000262c10722b */ /* 0x1c0fe40000000812 */
[C---:B------:R-:W-:Y:S02]  /*1be0*/  DFMA R38, R44.reuse, R38, R18 ;  /* 0x000000262c26722b */ /* 0x040fe40000000012 */
[C---:B------:R-:W-:Y:S02]  /*1bf0*/  DFMA R20, R44.reuse, R26, R20 ;  /* 0x0000001a2c14722b */ /* 0x040fe40000000014 */
[CCC-:B------:R-:W-:Y:S02]  /*1c00*/  DFMA R18, R44.reuse, R24.reuse, R6.reuse ;  /* 0x000000182c12722b */ /* 0x1c0fe40000000006 */
[----:B------:R-:W-:-:S11]  /*1c10*/  DFMA R44, R44, R24, -R6 ;  /* 0x000000182c2c722b */ /* 0x000fd60000000806 */
.L_x_402:
        /* <DEDUP_REMOVED lines=16> */
[----:B------:R-:W0:Y:S02]  /*1d20*/  LDC.64 R6, c[0x0][0x380] ;  /* 0x0000e000ff067b82 */ /* 0x000e240000000a00 */
[----:B0-----:R-:W5:Y:S01]  /*1d30*/  LDG.E.64 R6, desc[UR4][R6.64+0x20] ;  /* 0x0000200406067981 */ /* 0x001f62000c1e1b00 */
        /* <DEDUP_REMOVED lines=11> */
[----:B------:R-:W-:Y:S01]  /*1df0*/  IMAD.MOV.U32 R31, RZ, RZ, R5 ;  /* 0x000000ffff1f7224 */ /* 0x000fe200078e0005 */
[----:B------:R-:W-:-:S03]  /*1e00*/  MOV R30, R4 ;  /* 0x00000004001e7202 */ /* 0x000fc60000000f00 */
[----:B------:R-:W-:Y:S01]  /*1e10*/  VIADD R29, R2, 0xfff00000 ;  /* 0xfff00000021d7836 */ /* 0x000fe20000000000 */
[----:B------:R-:W-:-:S07]  /*1e20*/  MOV R2, 0x1e40 ;  /* 0x00001e4000027802 */ /* 0x000fce0000000f00 */
[----:B-----5:R-:W-:Y:S05]  /*1e30*/  CALL.REL.NOINC `($__internal_4_$__cuda_sm20_dblrcp_rn_slowpath_v3) ;  /* 0x0000009800b07944 */ /* 0x020fea0003c00000 */
[----:B------:R-:W-:Y:S02]  /*1e40*/  IMAD.MOV.U32 R24, RZ, RZ, R26 ;  /* 0x000000ffff187224 */ /* 0x000fe400078e001a */
[----:B------:R-:W-:-:S07]  /*1e50*/  IMAD.MOV.U32 R25, RZ, RZ, R27 ;  /* 0x000000ffff197224 */ /* 0x000fce00078e001b */
.L_x_417:
[----:B------:R-:W-:Y:S05]  /*1e60*/  BSYNC.RECONVERGENT B0 ;  /* 0x0000000000007941 */ /* 0x000fea0003800200 */
.L_x_416:
[----:B------:R-:W0:Y:S01]  /*1e70*/  I2F.F64 R4, R3 ;  /* 0x0000000300047312 */ /* 0x000e220000201c00 */
[----:B------:R-:W-:Y:S01]  /*1e80*/  UMOV UR6, 0xa2529d3a ;  /* 0xa2529d3a00067882 */ /* 0x000fe20000000000 */
[----:B------:R-:W-:Y:S01]  /*1e90*/  UMOV UR7, 0x3f91df46 ;  /* 0x3f91df4600077882 */ /* 0x000fe20000000000 */
[----:B------:R-:W-:Y:S01]  /*1ea0*/  BSSY.RECONVERGENT B0, `(.L_x_418) ;  /* 0x0000021000007945 */ /* 0x000fe20003800200 */
[-C--:B------:R-:W-:Y:S02]  /*1eb0*/  DMUL R12, R12, R24.reuse ;  /* 0x000000180c0c7228 */ /* 0x080fe40000000000 */
[-C--:B------:R-:W-:Y:S02]  /*1ec0*/  DMUL R10, R10, R24.reuse ;  /* 0x000000180a0a7228 */ /* 0x080fe40000000000 */
[----:B------:R-:W-:Y:S02]  /*1ed0*/  DMUL R8, R8, R24 ;  /* 0x0000001808087228 */ /* 0x000fe40000000000 */
[----:B0----5:R-:W-:-:S08]  /*1ee0*/  DMUL R4, R6, R4 ;  /* 0x0000000406047228 */ /* 0x021fd00000000000 */
[----:B------:R-:W-:-:S08]  /*1ef0*/  DMUL R14, R4, UR6 ;  /* 0x00000006040e7c28 */ /* 0x000fd00008000000 */
        /* <DEDUP_REMOVED lines=25> */
.L_x_421:
[----:B------:R-:W-:Y:S05]  /*2090*/  BSYNC.RECONVERGENT B3 ;  /* 0x0000000000037941 */ /* 0x000fea0003800200 */
.L_x_420:
[----:B------:R-:W-:-:S07]  /*20a0*/  VIADD R2, R25, 0x1 ;  /* 0x0000000119027836 */ /* 0x000fce0000000000 */
.L_x_419:
[----:B------:R-:W-:Y:S05]  /*20b0*/  BSYNC.RECONVERGENT B0 ;  /* 0x0000000000007941 */ /* 0x000fea0003800200 */
.L_x_418:
        /* <DEDUP_REMOVED lines=10> */
[----:B------:R-:W-:Y:S01]  /*2160*/  MOV R49, 0x3da8ff83 ;  /* 0x3da8ff8300317802 */ /* 0x000fe20000000f00 */
[----:B------:R-:W-:Y:S01]  /*2170*/  DSETP.NEU.AND P1, PT, |R14|, +INF , PT ;  /* 0x7ff000000e00742a */ /* 0x000fe20003f2d200 */
[----:B------:R-:W-:Y:S01]  /*2180*/  ISETP.NE.U32.AND P0, PT, R46, 0x1, PT ;  /* 0x000000012e00780c */ /* 0x000fe20003f05070 */
[----:B------:R-:W-:Y:S01]  /*2190*/  DMUL R46, R32, R32 ;  /* 0x00000020202e7228 */ /* 0x000fe20000000000 */
[----:B------:R-:W-:Y:S02]  /*21a0*/  BSSY.RECONVERGENT B0, `(.L_x_422) ;  /* 0x000002b000007945 */ /* 0x000fe40003800200 */
[----:B------:R-:W-:-:S02]  /*21b0*/  FSEL R48, R48, -8.06006814911005101289e+34, !P0 ;  /* 0xf9785eba30307808 */ /* 0x000fc40004000000 */
[----:B------:R-:W-:-:S06]  /*21c0*/  FSEL R49, -R49, 0.11223486810922622681, !P0 ;  /* 0x3de5db6531317808 */ /* 0x000fcc0004000100 */
[----:B--2---:R-:W-:-:S08]  /*21d0*/  DFMA R4, R46, R48, R4 ;  /* 0x000000302e04722b */ /* 0x004fd00000000004 */
[----:B------:R-:W-:Y:S02]  /*21e0*/  DFMA R4, R46, R4, R6 ;  /* 0x000000042e04722b */ /* 0x000fe40000000006 */
[----:B------:R-:W-:-:S06]  /*21f0*/  @!P1 DMUL R6, RZ, R14 ;  /* 0x0000000eff069228 */ /* 0x000fcc0000000000 */
        /* <DEDUP_REMOVED lines=34> */
[----:B------:R-:W-:Y:S02]  /*2420*/  IMAD.MOV.U32 R2, RZ, RZ, R25 ;  /* 0x000000ffff027224 */ /* 0x000fe400078e0019 */
[----:B------:R-:W-:Y:S02]  /*2430*/  IMAD.MOV.U32 R6, RZ, RZ, R32 ;  /* 0x000000ffff067224 */ /* 0x000fe400078e0020 */
[----:B------:R-:W-:-:S07]  /*2440*/  IMAD.MOV.U32 R7, RZ, RZ, R33 ;  /* 0x000000ffff077224 */ /* 0x000fce00078e0021 */
.L_x_423:
[----:B------:R-:W-:Y:S05]  /*2450*/  BSYNC.RECONVERGENT B0 ;  /* 0x0000000000007941 */ /* 0x000fea0003800200 */
.L_x_422:
        /* <DEDUP_REMOVED lines=9> */
[----:B------:R-:W-:-:S02]  /*24f0*/  IMAD.MOV.U32 R48, RZ, RZ, 0x20fd8164 ;  /* 0x20fd8164ff307424 */ /* 0x000fc400078e00ff */
[----:B------:R-:W-:Y:S01]  /*2500*/  IMAD.MOV.U32 R49, RZ, RZ, 0x3da8ff83 ;  /* 0x3da8ff83ff317424 */ /* 0x000fe200078e00ff */
[----:B------:R-:W-:Y:S01]  /*2510*/  ISETP.NE.U32.AND P0, PT, R46, 0x1, PT ;  /* 0x000000012e00780c */ /* 0x000fe20003f05070 */
[----:B------:R-:W-:-:S03]  /*2520*/  DMUL R46, R6, R6 ;  /* 0x00000006062e7228 */ /* 0x000fc60000000000 */
[----:B------:R-:W-:Y:S01]  /*2530*/  FSEL R48, R48, -8.06006814911005101289e+34, !P0 ;  /* 0xf9785eba30307808 */ /* 0x000fe20004000000 */
[----:B0-----:R-:W-:Y:S01]  /*2540*/  DMUL R14, R12, R12 ;  /* 0x0000000c0c0e7228 */ /* 0x001fe20000000000 */
[----:B------:R-:W-:-:S06]  /*2550*/  FSEL R49, -R49, 0.11223486810922622681, !P0 ;  /* 0x3de5db6531317808 */ /* 0x000fcc0004000100 */
[----:B--2---:R-:W-:Y:S02]  /*2560*/  DFMA R24, R46, R48, R24 ;  /* 0x000000302e18722b */ /* 0x004fe40000000018 */
[----:B------:R-:W-:-:S06]  /*2570*/  DMUL R48, R10, R8 ;  /* 0x000000080a307228 */ /* 0x000fcc0000000000 */
[----:B------:R-:W-:Y:S02]  /*2580*/  DFMA R24, R46, R24, R26 ;  /* 0x000000182e18722b */ /* 0x000fe4000000001a */
[----:B------:R-:W-:-:S06]  /*2590*/  DADD R26, -R4, 1 ;  /* 0x3ff00000041a7429 */ /* 0x000fcc0000000100 */
[----:B---3--:R-:W-:Y:S02]  /*25a0*/  DFMA R24, R46, R24, R28 ;  /* 0x000000182e18722b */ /* 0x008fe4000000001c */
[----:B------:R-:W-:Y:S02]  /*25b0*/  DMUL R28, R12, R8 ;  /* 0x000000080c1c7228 */ /* 0x000fe40000000000 */
[----:B------:R-:W-:-:S04]  /*25c0*/  DFMA R14, R14, R26, R4 ;  /* 0x0000001a0e0e722b */ /* 0x000fc80000000004 */
[----:B------:R-:W-:-:S08]  /*25d0*/  DFMA R24, R46, R24, R30 ;  /* 0x000000182e18722b */ /* 0x000fd0000000001e */
[----:B----4-:R-:W-:-:S08]  /*25e0*/  DFMA R24, R46, R24, R32 ;  /* 0x000000182e18722b */ /* 0x010fd00000000020 */
[----:B------:R-:W-:Y:S02]  /*25f0*/  DFMA R24, R46, R24, R34 ;  /* 0x000000182e18722b */ /* 0x000fe40000000022 */
[----:B------:R-:W-:-:S06]  /*2600*/  DMUL R34, R10, R10 ;  /* 0x0000000a0a227228 */ /* 0x000fcc0000000000 */
[----:B------:R-:W-:Y:S02]  /*2610*/  DFMA R6, R24, R6, R6 ;  /* 0x000000061806722b */ /* 0x000fe40000000006 */
[----:B------:R-:W-:Y:S02]  /*2620*/  DFMA R24, R46, R24, 1 ;  /* 0x3ff000002e18742b */ /* 0x000fe40000000018 */
[----:B------:R-:W-:Y:S02]  /*2630*/  DMUL R46, R12, R10 ;  /* 0x0000000a0c2e7228 */ /* 0x000fe40000000000 */
[----:B------:R-:W-:-:S06]  /*2640*/  DFMA R34, R26, R34, R4 ;  /* 0x000000221a22722b */ /* 0x000fcc0000000004 */
[----:B------:R-:W-:Y:S02]  /*2650*/  FSEL R24, R24, R6, !P0 ;  /* 0x0000000618187208 */ /* 0x000fe40004000000 */
[----:B------:R-:W-:Y:S02]  /*2660*/  FSEL R25, R25, R7, !P0 ;  /* 0x0000000719197208 */ /* 0x000fe40004000000 */
[----:B------:R-:W-:-:S04]  /*2670*/  LOP3.LUT P0, RZ, R2, 0x2, RZ, 0xc0, !PT ;  /* 0x0000000202ff7812 */ /* 0x000fc8000780c0ff */
[----:B------:R-:W-:-:S10]  /*2680*/  DADD R6, RZ, -R24 ;  /* 0x00000000ff067229 */ /* 0x000fd40000000818 */
[----:B------:R-:W-:Y:S02]  /*2690*/  FSEL R6, R24, R6, !P0 ;  /* 0x0000000618067208 */ /* 0x000fe40004000000 */
[----:B------:R-:W-:Y:S01]  /*26a0*/  FSEL R7, R25, R7, !P0 ;  /* 0x0000000719077208 */ /* 0x000fe20004000000 */
[----:B------:R-:W-:-:S05]  /*26b0*/  DMUL R24, R8, R8 ;  /* 0x0000000808187228 */ /* 0x000fca0000000000 */
[-C--:B------:R-:W-:Y:S02]  /*26c0*/  DMUL R8, R8, R6.reuse ;  /* 0x0000000608087228 */ /* 0x080fe40000000000 */
[-C--:B------:R-:W-:Y:S02]  /*26d0*/  DMUL R10, R10, R6.reuse ;  /* 0x000000060a0a7228 */ /* 0x080fe40000000000 */
[----:B------:R-:W-:Y:S02]  /*26e0*/  DMUL R12, R12, R6 ;  /* 0x000000060c0c7228 */ /* 0x000fe40000000000 */
[C---:B------:R-:W-:Y:S02]  /*26f0*/  DFMA R6, R26.reuse, R24, R4 ;  /* 0x000000181a06722b */ /* 0x040fe40000000004 */
[C---:B------:R-:W-:Y:S02]  /*2700*/  DFMA R24, R26.reuse, R46, R8 ;  /* 0x0000002e1a18722b */ /* 0x040fe40000000008 */
[----:B------:R-:W-:-:S02]  /*2710*/  DFMA R30, R26, R28, -R10 ;  /* 0x0000001c1a1e722b */ /* 0x000fc4000000080a */
[C---:B------:R-:W-:Y:S02]  /*2720*/  DFMA R46, R26.reuse, R46, -R8 ;  /* 0x0000002e1a2e722b */ /* 0x040fe40000000808 */
[C---:B------:R-:W-:Y:S02]  /*2730*/  DFMA R28, R26.reuse, R28, R10 ;  /* 0x0000001c1a1c722b */ /* 0x040fe4000000000a */
[CCC-:B------:R-:W-:Y:S02]  /*2740*/  DFMA R32, R26.reuse, R48.reuse, R12.reuse ;  /* 0x000000301a20722b */ /* 0x1c0fe4000000000c */
[----:B------:R-:W-:-:S11]  /*2750*/  DFMA R26, R26, R48, -R12 ;  /* 0x000000301a1a722b */ /* 0x000fd6000000080c */
.L_x_415:
[C---:B------:R-:W-:Y:S01]  /*2760*/  DMUL R4, R46.reuse, R40 ;  /* 0x000000282e047228 */ /* 0x040fe20000000000 */
[----:B------:R-:W-:Y:S01]  /*2770*/  ISETP.GE.AND P0, PT, R0, 0x1, PT ;  /* 0x000000010000780c */ /* 0x000fe20003f06270 */
[C---:B------:R-:W-:Y:S02]  /*2780*/  DMUL R8, R46.reuse, R42 ;  /* 0x0000002a2e087228 */ /* 0x040fe40000000000 */
[----:B------:R-:W-:Y:S02]  /*2790*/  DMUL R46, R46, R44 ;  /* 0x0000002c2e2e7228 */ /* 0x000fe40000000000 */
[C---:B------:R-:W-:Y:S02]  /*27a0*/  DMUL R10, R34.reuse, R40 ;  /* 0x00000028220a7228 */ /* 0x040fe40000000000 */
[C---:B------:R-:W-:Y:S02]  /*27b0*/  DMUL R12, R34.reuse, R42 ;  /* 0x0000002a220c7228 */ /* 0x040fe40000000000 */
[----:B------:R-:W-:-:S02]  /*27c0*/  DMUL R34, R34, R44 ;  /* 0x0000002c22227228 */ /* 0x000fc40000000000 */
[C---:B------:R-:W-:Y:S02]  /*27d0*/  DMUL R40, R32.reuse, R40 ;  /* 0x0000002820287228 */ /* 0x040fe40000000000 */
[C---:B------:R-:W-:Y:S02]  /*27e0*/  DMUL R42, R32.reuse, R42 ;  /* 0x0000002a202a7228 */ /* 0x040fe40000000000 */
[----:B------:R-:W-:Y:S02]  /*27f0*/  DMUL R32, R32, R44 ;  /* 0x0000002c20207228 */ /* 0x000fe40000000000 */
[C---:B------:R-:W-:Y:S02]  /*2800*/  DFMA R4, R14.reuse, R22, R4 ;  /* 0x000000160e04722b */ /* 0x040fe40000000004 */
[C---:B------:R-:W-:Y:S02]  /*2810*/  DFMA R8, R14.reuse, R36, R8 ;  /* 0x000000240e08722b */ /* 0x040fe40000000008 */
[----:B------:R-:W-:-:S02]  /*2820*/  DFMA R46, R14, R38, R46 ;  /* 0x000000260e2e722b */ /* 0x000fc4000000002e */
[C---:B------:R-:W-:Y:S02]  /*2830*/  DFMA R10, R24.reuse, R22, R10 ;  /* 0x00000016180a722b */ /* 0x040fe4000000000a */
[C---:B------:R-:W-:Y:S02]  /*2840*/  DFMA R12, R24.reuse, R36, R12 ;  /* 0x00000024180c722b */ /* 0x040fe4000000000c */
[----:B------:R-:W-:Y:S02]  /*2850*/  DFMA R14, R24, R38, R34 ;  /* 0x00000026180e722b */ /* 0x000fe40000000022 */
[C---:B------:R-:W-:Y:S02]  /*2860*/  DFMA R40, R30.reuse, R22, R40 ;  /* 0x000000161e28722b */ /* 0x040fe40000000028 */
[C---:B------:R-:W-:Y:S02]  /*2870*/  DFMA R42, R30.reuse, R36, R42 ;  /* 0x000000241e2a722b */ /* 0x040fe4000000002a */
[----:B------:R-:W-:-:S02]  /*2880*/  DFMA R32, R30, R38, R32 ;  /* 0x000000261e20722b */ /* 0x000fc40000000020 */
[C---:B------:R-:W-:Y:S02]  /*2890*/  DFMA R36, R28.reuse, R18, R8 ;  /* 0x000000121c24722b */ /* 0x040fe40000000008 */
[C---:B------:R-:W-:Y:S02]  /*28a0*/  DFMA R38, R28.reuse, R16, R4 ;  /* 0x000000101c26722b */ /* 0x040fe40000000004 */
[----:B------:R-:W-:Y:S01]  /*28b0*/  DFMA R8, R28, R20, R46 ;  /* 0x000000141c08722b */ /* 0x000fe2000000002e */
[----:B------:R-:W-:Y:S01]  /*28c0*/  IMAD.MOV.U32 R4, RZ, RZ, RZ ;  /* 0x000000ffff047224 */ /* 0x000fe200078e00ff */
[C---:B------:R-:W-:Y:S02]  /*28d0*/  DFMA R10, R26.reuse, R16, R10 ;  /* 0x000000101a0a722b */ /* 0x040fe4000000000a */
[C---:B------:R-:W-:Y:S02]  /*28e0*/  DFMA R12, R26.reuse, R18, R12 ;  /* 0x000000121a0c722b */ /* 0x040fe4000000000c */
[----:B------:R-:W-:-:S02]  /*28f0*/  DFMA R14, R26, R20, R14 ;  /* 0x000000141a0e722b */ /* 0x000fc4000000000e */
[C---:B------:R-:W-:Y:S02]  /*2900*/  DFMA R16, R6.reuse, R16, R40 ;  /* 0x000000100610722b */ /* 0x040fe40000000028 */
[C---:B------:R-:W-:Y:S02]  /*2910*/  DFMA R18, R6.reuse, R18, R42 ;  /* 0x000000120612722b */ /* 0x040fe4000000002a */
[----:B------:R-:W-:Y:S01]  /*2920*/  DFMA R20, R6, R20, R32 ;  /* 0x000000140614722b */ /* 0x000fe20000000020 */
[----:B------:R-:W-:Y:S10]  /*2930*/  @!P0 BRA `(.L_x_424) ;  /* 0x0000008c00b08947 */ /* 0x000ff40003800000 */
[----:B------:R-:W0:Y:S08]  /*2940*/  LDC.64 R22, c[0x0][0x390] ;  /* 0x0000e400ff167b82 */ /* 0x000e300000000a00 */
[----:B------:R-:W1:Y:S08]  /*2950*/  LDC.64 R42, c[0x0][0x380] ;  /* 0x0000e000ff2a7b82 */ /* 0x000e700000000a00 */
[----:B------:R-:W2:Y:S01]  /*2960*/  LDC.64 R40, c[0x0][0x398] ;  /* 0x0000e600ff287b82 */ /* 0x000ea20000000a00 */
[----:B0-----:R0:W5:Y:S04]  /*2970*/  LDG.E R5, desc[UR4][R22.64+0x4] ;  /* 0x0000040416057981 */ /* 0x001168000c1e1900 */
[----:B-1----:R-:W5:Y:S01]  /*2980*/  LDG.E.64 R42, desc[UR4][R42.64+0xff8] ;  /* 0x000ff8042a2a7981 */ /* 0x002f62000c1e1b00 */
[----:B------:R-:W-:-:S02]  /*2990*/  IMAD R0, R3, R0, RZ ;  /* 0x0000000003007224 */ /* 0x000fc400078e02ff */
[----:B------:R-:W-:Y:S02]  /*29a0*/  IMAD.MOV.U32 R6, RZ, RZ, RZ ;  /* 0x000000ffff067224 */ /* 0x000fe400078e00ff */
[----:B------:R-:W-:Y:S01]  /*29b0*/  IMAD.MOV.U32 R4, RZ, RZ, RZ ;  /* 0x000000ffff047224 */ /* 0x000fe200078e00ff */
[----:B------:R-:W-:-:S05]  /*29c0*/  SHF.L.U32 R7, R0, 0x4, RZ ;  /* 0x0000000400077819 */ /* 0x000fca00000006ff */
[----:B0-2---:R-:W-:-:S07]  /*29d0*/  IMAD.WIDE R40, R7, 0x8, R40 ;  /* 0x0000000807287825 */ /* 0x005fce00078e0228 */
.L_x_543:
[----:B0-----:R-:W0:Y:S01]  /*29e0*/  LDC.64 R22, c[0x0][0x3a0] ;  /* 0x0000e800ff167b82 */ /* 0x001e220000000a00 */
[----:B------:R-:W-:-:S04]  /*29f0*/  IMAD R7, R6, 0x7, RZ ;  /* 0x0000000706077824 */ /* 0x000fc800078e02ff */
[----:B0-----:R-:W-:-:S05]  /*2a00*/  IMAD.WIDE.U32 R22, R7, 0x8, R22 ;  /* 0x0000000807167825 */ /* 0x001fca00078e0016 */
[----:B--2---:R-:W2:Y:S04]  /*2a10*/  LDG.E.64 R32, desc[UR4][R22.64+0x28] ;  /* 0x0000280416207981 */ /* 0x004ea8000c1e1b00 */
[----:B-1-3--:R-:W3:Y:S04]  /*2a20*/  LDG.E.64 R24, desc[UR4][R22.64+0x8] ;  /* 0x0000080416187981 */ /* 0x00aee8000c1e1b00 */
[----:B------:R-:W4:Y:S04]  /*2a30*/  LDG.E.64 R26, desc[UR4][R22.64] ;  /* 0x00000004161a7981 */ /* 0x000f28000c1e1b00 */
[----:B------:R-:W4:Y:S01]  /*2a40*/  LDG.E.64 R46, desc[UR4][R22.64+0x10] ;  /* 0x00001004162e7981 */ /* 0x000f22000c1e1b00 */
[----:B------:R-:W-:Y:S01]  /*2a50*/  UMOV UR6, 0xa2529d3a ;  /* 0xa2529d3a00067882 */ /* 0x000fe20000000000 */
[----:B------:R-:W-:-:S02]  /*2a60*/  UMOV UR7, 0x3f91df46 ;  /* 0x3f91df4600077882 */ /* 0x000fc40000000000 */
[----:B--2---:R-:W-:Y:S02]  /*2a70*/  DMUL R32, R32, UR6 ;  /* 0x0000000620207c28 */ /* 0x004fe40008000000 */
[-C--:B---3--:R-:W-:Y:S02]  /*2a80*/  DMUL R28, R36, R24.reuse ;  /* 0x00000018241c7228 */ /* 0x088fe40000000000 */
[-C--:B------:R-:W-:Y:S02]  /*2a90*/  DMUL R30, R12, R24.reuse ;  /* 0x000000180c1e7228 */ /* 0x080fe40000000000 */
[----:B------:R-:W-:Y:S02]  /*2aa0*/  DMUL R24, R18, R24 ;  /* 0x0000001812187228 */ /* 0x000fe40000000000 */
[----:B------:R-:W-:Y:S02]  /*2ab0*/  DSETP.NEU.AND P0, PT, |R32|, +INF , PT ;  /* 0x7ff000002000742a */ /* 0x000fe40003f0d200 */
[----:B----4-:R-:W-:-:S02]  /*2ac0*/  DFMA R28, R38, R26, R28 ;  /* 0x0000001a261c722b */ /* 0x010fc4000000001c */
[-C--:B------:R-:W-:Y:S02]  /*2ad0*/  DFMA R30, R10, R26.reuse, R30 ;  /* 0x0000001a0a1e722b */ /* 0x080fe4000000001e */
[----:B------:R-:W-:-:S04]  /*2ae0*/  DFMA R24, R16, R26, R24 ;  /* 0x0000001a1018722b */ /* 0x000fc80000000018 */
[-C--:B------:R-:W-:Y:S02]  /*2af0*/  DFMA R50, R8, R46.reuse, R28 ;  /* 0x0000002e0832722b */ /* 0x080fe4000000001c */
[-C--:B------:R-:W-:Y:S02]  /*2b00*/  DFMA R48, R14, R46.reuse, R30 ;  /* 0x0000002e0e30722b */ /* 0x080fe4000000001e */
[----:B------:R-:W-:Y:S01]  /*2b10*/  DFMA R46, R20, R46, R24 ;  /* 0x0000002e142e722b */ /* 0x000fe20000000018 */
[----:B------:R-:W-:Y:S01]  /*2b20*/  @!P0 IMAD.MOV.U32 R0, RZ, RZ, RZ ;  /* 0x000000ffff008224 */ /* 0x000fe200078e00ff */
[----:B------:R-:W-:Y:S01]  /*2b30*/  @!P0 DMUL R52, RZ, R32 ;  /* 0x00000020ff348228 */ /* 0x000fe20000000000 */
[----:B------:R-:W-:Y:S10]  /*2b40*/  @!P0 BRA `(.L_x_425) ;  /* 0x0000000000608947 */ /* 0x000ff40003800000 */
        /* <DEDUP_REMOVED lines=16> */
[----:B------:R-:W-:Y:S01]  /*2c50*/  BSSY.RECONVERGENT B0, `(.L_x_426) ;  /* 0x0000004000007945 */ /* 0x000fe20003800200 */
[----:B------:R-:W-:Y:S01]  /*2c60*/  IMAD.MOV.U32 R35, RZ, RZ, R33 ;  /* 0x000000ffff237224 */ /* 0x000fe200078e0021 */
[----:B------:R-:W-:-:S07]  /*2c70*/  MOV R64, 0x2c90 ;  /* 0x00002c9000407802 */ /* 0x000fce0000000f00 */
[----:B-----5:R-:W-:Y:S05]  /*2c80*/  CALL.REL.NOINC `($_Z22ReturnDiffractionSpotsPdS_PiS_S_S0_iS_iS0_S_$__internal_trig_reduction_slowpathd) ;  /* 0x0000009800047944 */ /* 0x020fea0003c00000 */
[----:B------:R-:W-:Y:S05]  /*2c90*/  BSYNC.RECONVERGENT B0 ;  /* 0x0000000000007941 */ /* 0x000fea0003800200 */
.L_x_426:
[----:B------:R-:W-:Y:S02]  /*2ca0*/  IMAD.MOV.U32 R0, RZ, RZ, R25 ;  /* 0x000000ffff007224 */ /* 0x000fe400078e0019 */
[----:B------:R-:W-:Y:S02]  /*2cb0*/  IMAD.MOV.U32 R52, RZ, RZ, R32 ;  /* 0x000000ffff347224 */ /* 0x000fe400078e0020 */
[----:B------:R-:W-:-:S07]  /*2cc0*/  IMAD.MOV.U32 R53, RZ, RZ, R33 ;  /* 0x000000ffff357224 */ /* 0x000fce00078e0021 */
.L_x_425:
        /* <DEDUP_REMOVED lines=9> */
[----:B------:R-:W-:Y:S01]  /*2d60*/  DMUL R56, R50, R50 ;  /* 0x0000003232387228 */ /* 0x000fe20000000000 */
[----:B------:R-:W-:Y:S01]  /*2d70*/  IMAD.MOV.U32 R62, RZ, RZ, 0x20fd8164 ;  /* 0x20fd8164ff3e7424 */ /* 0x000fe200078e00ff */
[----:B------:R-:W-:Y:S01]  /*2d80*/  DMUL R54, R48, R48 ;  /* 0x0000003030367228 */ /* 0x000fe20000000000 */
[----:B------:R-:W-:Y:S01]  /*2d90*/  ISETP.NE.U32.AND P0, PT, R7, 0x1, PT ;  /* 0x000000010700780c */ /* 0x000fe20003f05070 */
[----:B------:R-:W-:Y:S01]  /*2da0*/  IMAD.MOV.U32 R7, RZ, RZ, 0x3da8ff83 ;  /* 0x3da8ff83ff077424 */ /* 0x000fe200078e00ff */
[----:B------:R-:W-:Y:S01]  /*2db0*/  DMUL R60, R52, R52 ;  /* 0x00000034343c7228 */ /* 0x000fe20000000000 */
[----:B------:R-:W-:Y:S01]  /*2dc0*/  BSSY.RECONVERGENT B0, `(.L_x_427) ;  /* 0x000002d000007945 */ /* 0x000fe20003800200 */
[----:B------:R-:W-:-:S02]  /*2dd0*/  FSEL R62, R62, -8.06006814911005101289e+34, !P0 ;  /* 0xf9785eba3e3e7808 */ /* 0x000fc40004000000 */
[----:B------:R-:W-:Y:S01]  /*2de0*/  FSEL R63, -R7, 0.11223486810922622681, !P0 ;  /* 0x3de5db65073f7808 */ /* 0x000fe20004000100 */
[----:B------:R-:W-:-:S08]  /*2df0*/  DADD R64, R56, R54 ;  /* 0x0000000038407229 */ /* 0x000fd00000000036 */
[----:B0-----:R-:W-:Y:S02]  /*2e00*/  DFMA R58, R46, R46, R64 ;  /* 0x0000002e2e3a722b */ /* 0x001fe40000000040 */
[----:B--2---:R-:W-:-:S04]  /*2e10*/  DFMA R62, R60, R62, R24 ;  /* 0x0000003e3c3e722b */ /* 0x004fc80000000018 */
[----:B------:R-:W0:Y:S04]  /*2e20*/  MUFU.RSQ64H R25, R59 ;  /* 0x0000003b00197308 */ /* 0x000e280000001c00 */
[----:B------:R-:W-:-:S04]  /*2e30*/  IADD3 R24, PT, PT, R59, -0x3500000, RZ ;  /* 0xfcb000003b187810 */ /* 0x000fc80007ffe0ff */
[----:B------:R-:W-:Y:S01]  /*2e40*/  ISETP.GE.U32.AND P1, PT, R24, 0x7ca00000, PT ;  /* 0x7ca000001800780c */ /* 0x000fe20003f26070 */
[----:B------:R-:W-:-:S08]  /*2e50*/  DFMA R26, R60, R62, R26 ;  /* 0x0000003e3c1a722b */ /* 0x000fd0000000001a */
[----:B---3--:R-:W-:Y:S02]  /*2e60*/  DFMA R26, R60, R26, R28 ;  /* 0x0000001a3c1a722b */ /* 0x008fe4000000001c */
[----:B0-----:R-:W-:-:S06]  /*2e70*/  DMUL R28, R24, R24 ;  /* 0x00000018181c7228 */ /* 0x001fcc0000000000 */
[----:B------:R-:W-:Y:S01]  /*2e80*/  DFMA R26, R60, R26, R30 ;  /* 0x0000001a3c1a722b */ /* 0x000fe2000000001e */
[----:B------:R-:W-:Y:S01]  /*2e90*/  IMAD.MOV.U32 R30, RZ, RZ, 0x0 ;  /* 0x00000000ff1e7424 */ /* 0x000fe200078e00ff */
[----:B------:R-:W-:Y:S01]  /*2ea0*/  DFMA R28, R58, -R28, 1 ;  /* 0x3ff000003a1c742b */ /* 0x000fe2000000081c */
[----:B------:R-:W-:-:S05]  /*2eb0*/  IMAD.MOV.U32 R31, RZ, RZ, 0x3fd80000 ;  /* 0x3fd80000ff1f7424 */ /* 0x000fca00078e00ff */
[----:B----4-:R-:W-:Y:S02]  /*2ec0*/  DFMA R26, R60, R26, R32 ;  /* 0x0000001a3c1a722b */ /* 0x010fe40000000020 */
[----:B------:R-:W-:Y:S02]  /*2ed0*/  DFMA R32, R28, R30, 0.5 ;  /* 0x3fe000001c20742b */ /* 0x000fe4000000001e */
[----:B------:R-:W-:-:S04]  /*2ee0*/  DMUL R28, R24, R28 ;  /* 0x0000001c181c7228 */ /* 0x000fc80000000000 */
[----:B------:R-:W-:-:S04]  /*2ef0*/  DFMA R26, R60, R26, R34 ;  /* 0x0000001a3c1a722b */ /* 0x000fc80000000022 */
[----:B------:R-:W-:-:S04]  /*2f00*/  DFMA R32, R32, R28, R24 ;  /* 0x0000001c2020722b */ /* 0x000fc80000000018 */
[----:B------:R-:W-:Y:S02]  /*2f10*/  DFMA R52, R26, R52, R52 ;  /* 0x000000341a34722b */ /* 0x000fe40000000034 */
[----:B------:R-:W-:Y:S02]  /*2f20*/  DFMA R26, R60, R26, 1 ;  /* 0x3ff000003c1a742b */ /* 0x000fe4000000001a */
[----:B------:R-:W-:Y:S02]  /*2f30*/  DMUL R34, R58, R32 ;  /* 0x000000203a227228 */ /* 0x000fe40000000000 */
[----:B------:R-:W-:Y:S02]  /*2f40*/  VIADD R31, R33, 0xfff00000 ;  /* 0xfff00000211f7836 */ /* 0x000fe40000000000 */
[----:B------:R-:W-:-:S04]  /*2f50*/  IMAD.MOV.U32 R30, RZ, RZ, R32 ;  /* 0x000000ffff1e7224 */ /* 0x000fc800078e0020 */
[----:B------:R-:W-:Y:S02]  /*2f60*/  FSEL R52, R26, R52, !P0 ;  /* 0x000000341a347208 */ /* 0x000fe40004000000 */
[----:B------:R-:W-:Y:S01]  /*2f70*/  FSEL R53, R27, R53, !P0 ;  /* 0x000000351b357208 */ /* 0x000fe20004000000 */
[----:B------:R-:W-:Y:S01]  /*2f80*/  DFMA R26, R34, -R34, R58 ;  /* 0x80000022221a722b */ /* 0x000fe2000000003a */
[----:B------:R-:W-:-:S04]  /*2f90*/  LOP3.LUT P0, RZ, R0, 0x2, RZ, 0xc0, !PT ;  /* 0x0000000200ff7812 */ /* 0x000fc8000780c0ff */
[----:B------:R-:W-:-:S03]  /*2fa0*/  DADD R28, RZ, -R52 ;  /* 0x00000000ff1c7229 */ /* 0x000fc60000000834 */
[----:B------:R-:W-:-:S07]  /*2fb0*/  DFMA R60, R26, R30, R34 ;  /* 0x0000001e1a3c722b */ /* 0x000fce0000000022 */
[----:B------:R-:W-:Y:S02]  /*2fc0*/  FSEL R52, R52, R28, !P0 ;  /* 0x0000001c34347208 */ /* 0x000fe40004000000 */
[----:B------:R-:W-:Y:S01]  /*2fd0*/  FSEL R53, R53, R29, !P0 ;  /* 0x0000001d35357208 */ /* 0x000fe20004000000 */
[----:B------:R-:W-:Y:S06]  /*2fe0*/  @!P1 BRA `(.L_x_428) ;  /* 0x0000000000289947 */ /* 0x000fec0003800000 */
[----:B------:R-:W-:Y:S01]  /*2ff0*/  IMAD.MOV.U32 R28, RZ, RZ, R26 ;  /* 0x000000ffff1c7224 */ /* 0x000fe200078e001a */
[----:B------:R-:W-:Y:S01]  /*3000*/  MOV R60, 0x3070 ;  /* 0x00003070003c7802 */ /* 0x000fe20000000f00 */
[----:B------:R-:W-:Y:S02]  /*3010*/  IMAD.MOV.U32 R30, RZ, RZ, R58 ;  /* 0x000000ffff1e7224 */ /* 0x000fe400078e003a */
[----:B------:R-:W-:Y:S02]  /*3020*/  IMAD.MOV.U32 R29, RZ, RZ, R59 ;  /* 0x000000ffff1d7224 */ /* 0x000fe400078e003b */
[----:B------:R-:W-:Y:S02]  /*3030*/  IMAD.MOV.U32 R26, RZ, RZ, R34 ;  /* 0x000000ffff1a7224 */ /* 0x000fe400078e0022 */
[----:B------:R-:W-:Y:S02]  /*3040*/  IMAD.MOV.U32 R25, RZ, RZ, R35 ;  /* 0x000000ffff197224 */ /* 0x000fe400078e0023 */
[----:B------:R-:W-:-:S07]  /*3050*/  IMAD.MOV.U32 R7, RZ, RZ, R31 ;  /* 0x000000ffff077224 */ /* 0x000fce00078e001f */
[----:B-----5:R-:W-:Y:S05]  /*3060*/  CALL.REL.NOINC `($__internal_6_$__cuda_sm20_dsqrt_rn_f64_mediumpath_v1) ;  /* 0x00000090005c7944 */ /* 0x020fea0003c00000 */
[----:B------:R-:W-:Y:S01]  /*3070*/  IMAD.MOV.U32 R60, RZ, RZ, R24 ;  /* 0x000000ffff3c7224 */ /* 0x000fe200078e0018 */
[----:B------:R-:W-:-:S07]  /*3080*/  MOV R61, R7 ;  /* 0x00000007003d7202 */ /* 0x000fce0000000f00 */
.L_x_428:
[----:B------:R-:W-:Y:S05]  /*3090*/  BSYNC.RECONVERGENT B0 ;  /* 0x0000000000007941 */ /* 0x000fea0003800200 */
.L_x_427:
[----:B------:R-:W-:Y:S01]  /*30a0*/  UMOV UR6, 0xeb1c432d ;  /* 0xeb1c432d00067882 */ /* 0x000fe20000000000 */
[----:B------:R-:W-:Y:S01]  /*30b0*/  UMOV UR7, 0x3f1a36e2 ;  /* 0x3f1a36e200077882 */ /* 0x000fe20000000000 */
[----:B------:R-:W-:Y:S01]  /*30c0*/  BSSY.RECONVERGENT B0, `(.L_x_429) ;  /* 0x0000462000007945 */ /* 0x000fe20003800200 */
[----:B------:R-:W-:Y:S02]  /*30d0*/  DSETP.GEU.AND P0, PT, |R48|, UR6, PT ;  /* 0x0000000630007e2a */ /* 0x000fe4000bf0e200 */
[----:B------:R-:W-:-:S12]  /*30e0*/  DMUL R52, R60, R52 ;  /* 0x000000343c347228 */ /* 0x000fd80000000000 */
[----:B------:R-:W-:Y:S05]  /*30f0*/  @P0 BRA `(.L_x_430) ;  /* 0x00000008009c0947 */ /* 0x000fea0003800000 */
[----:B------:R-:W-:Y:S01]  /*3100*/  DSETP.NEU.AND P0, PT, R50, RZ, PT ;  /* 0x000000ff3200722a */ /* 0x000fe20003f0d000 */
[----:B------:R-:W-:-:S13]  /*3110*/  IMAD.MOV.U32 R0, RZ, RZ, RZ ;  /* 0x000000ffff007224 */ /* 0x000fda00078e00ff */
[----:B------:R-:W-:Y:S05]  /*3120*/  @!P0 BRA `(.L_x_431) ;  /* 0x00000044006c8947 */ /* 0x000fea0003800000 */
[----:B------:R-:W0:Y:S01]  /*3130*/  MUFU.RCP64H R25, R51 ;  /* 0x0000003300197308 */ /* 0x000e220000001800 */
[----:B------:R-:W-:Y:S01]  /*3140*/  IMAD.MOV.U32 R24, RZ, RZ, 0x1 ;  /* 0x00000001ff187424 */ /* 0x000fe200078e00ff */
[----:B------:R-:W-:Y:S05]  /*3150*/  BSSY.RECONVERGENT B2, `(.L_x_432) ;  /* 0x0000014000027945 */ /* 0x000fea0003800200 */
[----:B0-----:R-:W-:-:S08]  /*3160*/  DFMA R26, -R50, R24, 1 ;  /* 0x3ff00000321a742b */ /* 0x001fd00000000118 */
[----:B------:R-:W-:-:S08]  /*3170*/  DFMA R26, R26, R26, R26 ;  /* 0x0000001a1a1a722b */ /* 0x000fd0000000001a */
[----:B------:R-:W-:-:S08]  /*3180*/  DFMA R26, R24, R26, R24 ;  /* 0x0000001a181a722b */ /* 0x000fd00000000018 */
[----:B------:R-:W-:-:S08]  /*3190*/  DFMA R24, -R50, R26, 1 ;  /* 0x3ff000003218742b */ /* 0x000fd0000000011a */
[----:B------:R-:W-:-:S08]  /*31a0*/  DFMA R24, R26, R24, R26 ;  /* 0x000000181a18722b */ /* 0x000fd0000000001a */
[----:B------:R-:W-:-:S08]  /*31b0*/  DMUL R26, R52, -R24 ;  /* 0x80000018341a7228 */ /* 0x000fd00000000000 */
[----:B------:R-:W-:-:S08]  /*31c0*/  DFMA R28, -R50, R26, -R52 ;  /* 0x0000001a321c722b */ /* 0x000fd00000000934 */
[----:B------:R-:W-:Y:S02]  /*31d0*/  DFMA R24, R24, R28, R26 ;  /* 0x0000001c1818722b */ /* 0x000fe4000000001a */
[----:B------:R-:W-:-:S08]  /*31e0*/  DADD R28, -RZ, -R52 ;  /* 0x00000000ff1c7229 */ /* 0x000fd00000000934 */
[----:B------:R-:W-:Y:S02]  /*31f0*/  FFMA R7, RZ, R51, R25 ;  /* 0x00000033ff077223 */ /* 0x000fe40000000019 */
[----:B------:R-:W-:-:S03]  /*3200*/  FSETP.GEU.AND P1, PT, |R29|, 6.5827683646048100446e-37, PT ;  /* 0x036000001d00780b */ /* 0x000fc60003f2e200 */
[----:B------:R-:W-:-:S13]  /*3210*/  FSETP.GT.AND P0, PT, |R7|, 1.469367938527859385e-39, PT ;  /* 0x001000000700780b */ /* 0x000fda0003f04200 */
[----:B------:R-:W-:Y:S05]  /*3220*/  @P0 BRA P1, `(.L_x_433) ;  /* 0x0000000000180947 */ /* 0x000fea0000800000 */
[----:B------:R-:W-:Y:S01]  /*3230*/  IMAD.MOV.U32 R7, RZ, RZ, R29 ;  /* 0x000000ffff077224 */ /* 0x000fe200078e001d */
[----:B------:R-:W-:Y:S01]  /*3240*/  MOV R30, 0x3280 ;  /* 0x00003280001e7802 */ /* 0x000fe20000000f00 */
[----:B------:R-:W-:Y:S02]  /*3250*/  IMAD.MOV.U32 R24, RZ, RZ, R50 ;  /* 0x000000ffff187224 */ /* 0x000fe400078e0032 */
[----:B------:R-:W-:-:S07]  /*3260*/  IMAD.MOV.U32 R25, RZ, RZ, R51 ;  /* 0x000000ffff197224 */ /* 0x000fce00078e0033 */
[----:B-----5:R-:W-:Y:S05]  /*3270*/  CALL.REL.NOINC `($__internal_5_$__cuda_sm20_div_rn_f64_full) ;  /* 0x00000088004c7944 */ /* 0x020fea0003c00000 */
[----:B------:R-:W-:-:S07]  /*3280*/  IMAD.MOV.U32 R25, RZ, RZ, R7 ;  /* 0x000000ffff197224 */ /* 0x000fce00078e0007 */
.L_x_433:
[----:B------:R-:W-:Y:S05]  /*3290*/  BSYNC.RECONVERGENT B2 ;  /* 0x0000000000027941 */ /* 0x000fea0003800200 */
.L_x_432:
[----:B------:R-:W-:-:S14]  /*32a0*/  DSETP.GTU.AND P0, PT, |R24|, 1, PT ;  /* 0x3ff000001800742a */ /* 0x000fdc0003f0c200 */
[----:B------:R-:W-:Y:S05]  /*32b0*/  @P0 BRA `(.L_x_431) ;  /* 0x0000004400080947 */ /* 0x000fea0003800000 */
        /* <DEDUP_REMOVED lines=47> */
[----:B------:R-:W-:Y:S01]  /*35b0*/  @P0 IMAD.MOV.U32 R26, RZ, RZ, 0x33145c07 ;  /* 0x33145c07ff1a0424 */ /* 0x000fe200078e00ff */
[----:B------:R-:W-:-:S06]  /*35c0*/  @P0 MOV R27, 0x3c91a626 ;  /* 0x3c91a626001b0802 */ /* 0x000fcc0000000f00 */
[----:B------:R-:W-:Y:S01]  /*35d0*/  DFMA R28, R28, |R24|, |R24| ;  /* 0x400000181c1c722b */ /* 0x000fe20000000418 */
[----:B------:R-:W-:Y:S02]  /*35e0*/  @!P0 IMAD.MOV.U32 R24, RZ, RZ, 0x33145c07 ;  /* 0x33145c07ff188424 */ /* 0x000fe400078e00ff */
[----:B------:R-:W-:-:S06]  /*35f0*/  @!P0 IMAD.MOV.U32 R25, RZ, RZ, 0x3c91a626 ;  /* 0x3c91a626ff198424 */ /* 0x000fcc00078e00ff */
[C---:B------:R-:W-:Y:S02]  /*3600*/  @!P0 DADD R24, R28.reuse, R24 ;  /* 0x000000001c188229 */ /* 0x040fe40000000018 */
[----:B------:R-:W-:-:S06]  /*3610*/  @P0 DADD R28, R28, -R26 ;  /* 0x000000001c1c0229 */ /* 0x000fcc000000081a */
[----:B------:R-:W-:Y:S02]  /*3620*/  @!P0 DADD R26, R24, UR6 ;  /* 0x00000006181a8e29 */ /* 0x000fe40008000000 */
[----:B------:R-:W-:Y:S01]  /*3630*/  @P0 DADD R26, -R28, UR6 ;  /* 0x000000061c1a0e29 */ /* 0x000fe20008000100 */
[----:B------:R-:W-:Y:S10]  /*3640*/  BRA `(.L_x_436) ;  /* 0x0000000400207947 */ /* 0x000ff40003800000 */
.L_x_435:
        /* <DEDUP_REMOVED lines=72> */
.L_x_436:
[----:B------:R-:W-:Y:S05]  /*3ad0*/  BSYNC.RECONVERGENT B1 ;  /* 0x0000000000017941 */ /* 0x000fea0003800200 */
.L_x_434:
[----:B------:R-:W-:Y:S01]  /*3ae0*/  UMOV UR8, 0x1a63c1f5 ;  /* 0x1a63c1f500087882 */ /* 0x000fe20000000000 */
[----:B------:R-:W-:Y:S01]  /*3af0*/  UMOV UR9, 0x404ca5dc ;  /* 0x404ca5dc00097882 */ /* 0x000fe20000000000 */
[----:B------:R-:W-:Y:S01]  /*3b00*/  UMOV UR6, 0x1a63c1f5 ;  /* 0x1a63c1f500067882 */ /* 0x000fe20000000000 */
[----:B------:R-:W-:Y:S01]  /*3b10*/  UMOV UR7, 0x404ca5dc ;  /* 0x404ca5dc00077882 */ /* 0x000fe20000000000 */
[C---:B------:R-:W-:Y:S01]  /*3b20*/  DMUL R24, R26.reuse, UR8 ;  /* 0x000000081a187c28 */ /* 0x040fe20008000000 */
[----:B------:R-:W-:Y:S01]  /*3b30*/  IMAD.MOV.U32 R0, RZ, RZ, 0x2 ;  /* 0x00000002ff007424 */ /* 0x000fe200078e00ff */
[----:B------:R-:W-:-:S07]  /*3b40*/  DMUL R26, R26, -UR6 ;  /* 0x800000061a1a7c28 */ /* 0x000fce0008000000 */
[----:B------:R1:W-:Y:S01]  /*3b50*/  STL.128 [R1], R24 ;  /* 0x0000001801007387 */ /* 0x0003e20000100c00 */
[----:B------:R-:W-:Y:S05]  /*3b60*/  BRA `(.L_x_431) ;  /* 0x0000003800dc7947 */ /* 0x000fea0003800000 */
.L_x_430:
[----:B------:R-:W0:Y:S01]  /*3b70*/  MUFU.RCP64H R25, R55 ;  /* 0x0000003700197308 */ /* 0x000e220000001800 */
[----:B------:R-:W-:Y:S01]  /*3b80*/  IMAD.MOV.U32 R24, RZ, RZ, 0x1 ;  /* 0x00000001ff187424 */ /* 0x000fe200078e00ff */
[----:B------:R-:W-:Y:S01]  /*3b90*/  DADD R58, R52, R52 ;  /* 0x00000000343a7229 */ /* 0x000fe20000000034 */
[----:B------:R-:W-:Y:S07]  /*3ba0*/  BSSY.RECONVERGENT B2, `(.L_x_437) ;  /* 0x0000015000027945 */ /* 0x000fee0003800200 */
[----:B------:R-:W-:-:S02]  /*3bb0*/  DMUL R28, R50, R58 ;  /* 0x0000003a321c7228 */ /* 0x000fc40000000000 */
[----:B0-----:R-:W-:-:S08]  /*3bc0*/  DFMA R26, -R54, R24, 1 ;  /* 0x3ff00000361a742b */ /* 0x001fd00000000118 */
[----:B------:R-:W-:Y:S01]  /*3bd0*/  FSETP.GEU.AND P1, PT, |R29|, 6.5827683646048100446e-37, PT ;  /* 0x036000001d00780b */ /* 0x000fe20003f2e200 */
        /* <DEDUP_REMOVED lines=13> */
[----:B------:R-:W-:-:S07]  /*3cb0*/  MOV R30, 0x3cd0 ;  /* 0x00003cd0001e7802 */ /* 0x000fce0000000f00 */
[----:B-----5:R-:W-:Y:S05]  /*3cc0*/  CALL.REL.NOINC `($__internal_5_$__cuda_sm20_div_rn_f64_full) ;  /* 0x0000007c00b87944 */ /* 0x020fea0003c00000 */
[----:B------:R-:W-:Y:S02]  /*3cd0*/  IMAD.MOV.U32 R60, RZ, RZ, R24 ;  /* 0x000000ffff3c7224 */ /* 0x000fe400078e0018 */
[----:B------:R-:W-:-:S07]  /*3ce0*/  IMAD.MOV.U32 R61, RZ, RZ, R7 ;  /* 0x000000ffff3d7224 */ /* 0x000fce00078e0007 */
.L_x_438:
[----:B------:R-:W-:Y:S05]  /*3cf0*/  BSYNC.RECONVERGENT B2 ;  /* 0x0000000000027941 */ /* 0x000fea0003800200 */
.L_x_437:
        /* <DEDUP_REMOVED lines=20> */
[----:B-----5:R-:W-:Y:S05]  /*3e40*/  CALL.REL.NOINC `($__internal_5_$__cuda_sm20_div_rn_f64_full) ;  /* 0x0000007c00587944 */ /* 0x020fea0003c00000 */
[----:B------:R-:W-:-:S07]  /*3e50*/  IMAD.MOV.U32 R25, RZ, RZ, R7 ;  /* 0x000000ffff197224 */ /* 0x000fce00078e0007 */
.L_x_440:
[----:B------:R-:W-:Y:S05]  /*3e60*/  BSYNC.RECONVERGENT B2 ;  /* 0x0000000000027941 */ /* 0x000fea0003800200 */
.L_x_439:
[----:B------:R-:W0:Y:S01]  /*3e70*/  MUFU.RCP64H R27, R55 ;  /* 0x00000037001b7308 */ /* 0x000e220000001800 */
[----:B------:R-:W-:Y:S01]  /*3e80*/  IMAD.MOV.U32 R26, RZ, RZ, 0x1 ;  /* 0x00000001ff1a7424 */ /* 0x000fe200078e00ff */
[----:B------:R-:W-:Y:S01]  /*3e90*/  DMUL R30, R52, R52 ;  /* 0x00000034341e7228 */ /* 0x000fe20000000000 */
[----:B------:R-:W-:Y:S01]  /*3ea0*/  BSSY.RECONVERGENT B2, `(.L_x_441) ;  /* 0x0000017000027945 */ /* 0x000fe20003800200 */
[----:B------:R-:W-:-:S08]  /*3eb0*/  DADD R34, R24, 1 ;  /* 0x3ff0000018227429 */ /* 0x000fd00000000000 */
[----:B------:R-:W-:Y:S01]  /*3ec0*/  FSETP.GEU.AND P1, PT, |R31|, 6.5827683646048100446e-37, PT ;  /* 0x036000001f00780b */ /* 0x000fe20003f2e200 */
[----:B------:R-:W-:Y:S02]  /*3ed0*/  DMUL R56, R34, -4 ;  /* 0xc010000022387828 */ /* 0x000fe40000000000 */
        /* <DEDUP_REMOVED lines=16> */
[----:B-----5:R-:W-:Y:S05]  /*3fe0*/  CALL.REL.NOINC `($__internal_5_$__cuda_sm20_div_rn_f64_full) ;  /* 0x0000007800f07944 */ /* 0x020fea0003c00000 */
[----:B------:R-:W-:Y:S02]  /*3ff0*/  IMAD.MOV.U32 R26, RZ, RZ, R24 ;  /* 0x000000ffff1a7224 */ /* 0x000fe400078e0018 */
[----:B------:R-:W-:-:S07]  /*4000*/  IMAD.MOV.U32 R27, RZ, RZ, R7 ;  /* 0x000000ffff1b7224 */ /* 0x000fce00078e0007 */
.L_x_442:
[----:B------:R-:W-:Y:S05]  /*4010*/  BSYNC.RECONVERGENT B2 ;  /* 0x0000000000027941 */ /* 0x000fea0003800200 */
.L_x_441:
[----:B------:R-:W-:Y:S01]  /*4020*/  DADD R26, R26, -1 ;  /* 0xbff000001a1a7429 */ /* 0x000fe20000000000 */
[----:B------:R-:W-:-:S07]  /*4030*/  IMAD.MOV.U32 R0, RZ, RZ, RZ ;  /* 0x000000ffff007224 */ /* 0x000fce00078e00ff */
[----:B------:R-:W-:-:S08]  /*4040*/  DMUL R26, R56, R26 ;  /* 0x0000001a381a7228 */ /* 0x000fd00000000000 */
[----:B------:R-:W-:-:S08]  /*4050*/  DFMA R60, R60, R60, R26 ;  /* 0x0000003c3c3c722b */ /* 0x000fd0000000001a */
[----:B------:R-:W-:-:S14]  /*4060*/  DSETP.GE.AND P0, PT, R60, RZ, PT ;  /* 0x000000ff3c00722a */ /* 0x000fdc0003f06000 */
[----:B------:R-:W-:Y:S05]  /*4070*/  @!P0 BRA `(.L_x_431) ;  /* 0x0000003400988947 */ /* 0x000fea0003800000 */
[----:B------:R-:W0:Y:S01]  /*4080*/  MUFU.RCP64H R25, R55 ;  /* 0x0000003700197308 */ /* 0x000e220000001800 */
[----:B------:R-:W-:Y:S01]  /*4090*/  IMAD.MOV.U32 R24, RZ, RZ, 0x1 ;  /* 0x00000001ff187424 */ /* 0x000fe200078e00ff */
[----:B------:R-:W-:Y:S01]  /*40a0*/  DMUL R28, R50, -R58 ;  /* 0x8000003a321c7228 */ /* 0x000fe20000000000 */
[----:B------:R-:W-:Y:S09]  /*40b0*/  BSSY.RECONVERGENT B2, `(.L_x_443) ;  /* 0x0000014000027945 */ /* 0x000ff20003800200 */
        /* <DEDUP_REMOVED lines=15> */
[----:B------:R-:W-:-:S07]  /*41b0*/  IMAD.MOV.U32 R25, RZ, RZ, R55 ;  /* 0x000000ffff197224 */ /* 0x000fce00078e0037 */
[----:B-----5:R-:W-:Y:S05]  /*41c0*/  CALL.REL.NOINC `($__internal_5_$__cuda_sm20_div_rn_f64_full) ;  /* 0x0000007800787944 */ /* 0x020fea0003c00000 */
[----:B------:R-:W-:Y:S02]  /*41d0*/  IMAD.MOV.U32 R58, RZ, RZ, R24 ;  /* 0x000000ffff3a7224 */ /* 0x000fe400078e0018 */
[----:B------:R-:W-:-:S07]  /*41e0*/  IMAD.MOV.U32 R59, RZ, RZ, R7 ;  /* 0x000000ffff3b7224 */ /* 0x000fce00078e0007 */
.L_x_444:
[----:B------:R-:W-:Y:S05]  /*41f0*/  BSYNC.RECONVERGENT B2 ;  /* 0x0000000000027941 */ /* 0x000fea0003800200 */
.L_x_443:
[----:B------:R-:W0:Y:S01]  /*4200*/  MUFU.RSQ64H R25, R61 ;  /* 0x0000003d00197308 */ /* 0x000e220000001c00 */
[----:B------:R-:W-:Y:S01]  /*4210*/  IADD3 R24, PT, PT, R61, -0x3500000, RZ ;  /* 0xfcb000003d187810 */ /* 0x000fe20007ffe0ff */
[----:B------:R-:W-:Y:S01]  /*4220*/  IMAD.MOV.U32 R28, RZ, RZ, 0x0 ;  /* 0x00000000ff1c7424 */ /* 0x000fe200078e00ff */
[----:B------:R-:W-:Y:S01]  /*4230*/  BSSY.RECONVERGENT B1, `(.L_x_445) ;  /* 0x0000018000017945 */ /* 0x000fe20003800200 */
[----:B------:R-:W-:Y:S01]  /*4240*/  IMAD.MOV.U32 R29, RZ, RZ, 0x3fd80000 ;  /* 0x3fd80000ff1d7424 */ /* 0x000fe200078e00ff */
        /* <DEDUP_REMOVED lines=22> */
.L_x_446:
[----:B------:R-:W-:Y:S05]  /*43b0*/  BSYNC.RECONVERGENT B1 ;  /* 0x0000000000017941 */ /* 0x000fea0003800200 */
.L_x_445:
[----:B------:R-:W-:Y:S01]  /*43c0*/  DADD R54, R34, R34 ;  /* 0x0000000022367229 */ /* 0x000fe20000000022 */
[----:B------:R-:W-:Y:S01]  /*43d0*/  IMAD.MOV.U32 R24, RZ, RZ, 0x1 ;  /* 0x00000001ff187424 */ /* 0x000fe200078e00ff */
[----:B------:R-:W-:Y:S01]  /*43e0*/  DADD R30, R56, R58 ;  /* 0x00000000381e7229 */ /* 0x000fe2000000003a */
[----:B------:R-:W-:Y:S03]  /*43f0*/  BSSY.RECONVERGENT B2, `(.L_x_447) ;  /* 0x0000015000027945 */ /* 0x000fe60003800200 */
[----:B------:R-:W0:Y:S06]  /*4400*/  MUFU.RCP64H R25, R55 ;  /* 0x0000003700197308 */ /* 0x000e2c0000001800 */
        /* <DEDUP_REMOVED lines=19> */
.L_x_448:
[----:B------:R-:W-:Y:S05]  /*4540*/  BSYNC.RECONVERGENT B2 ;  /* 0x0000000000027941 */ /* 0x000fea0003800200 */
.L_x_447:
[----:B------:R-:W-:Y:S01]  /*4550*/  DSETP.GTU.AND P0, PT, |R24|, 1, PT ;  /* 0x3ff000001800742a */ /* 0x000fe20003f0c200 */
[----:B------:R-:W-:Y:S01]  /*4560*/  BSSY.RECONVERGENT B3, `(.L_x_449) ;  /* 0x000017f000037945 */ /* 0x000fe20003800200 */
[----:B------:R-:W-:-:S12]  /*4570*/  IMAD.MOV.U32 R0, RZ, RZ, RZ ;  /* 0x000000ffff007224 */ /* 0x000fd800078e00ff */
        /* <DEDUP_REMOVED lines=17> */
[----:B------:R-:W-:Y:S02]  /*4690*/  @!P0 IMAD.MOV.U32 R60, RZ, RZ, 0x33145c07 ;  /* 0x33145c07ff3c8424 */ /* 0x000fe400078e00ff */
[----:B------:R-:W-:-:S03]  /*46a0*/  @!P0 IMAD.MOV.U32 R61, RZ, RZ, 0x3c91a626 ;  /* 0x3c91a626ff3d8424 */ /* 0x000fc600078e00ff */
        /* <DEDUP_REMOVED lines=31> */
[----:B------:R-:W-:Y:S01]  /*48a0*/  @P0 MOV R26, 0x33145c07 ;  /* 0x33145c07001a0802 */ /* 0x000fe20000000f00 */
[----:B------:R-:W-:-:S06]  /*48b0*/  @P0 IMAD.MOV.U32 R27, RZ, RZ, 0x3c91a626 ;  /* 0x3c91a626ff1b0424 */ /* 0x000fcc00078e00ff */
[----:B------:R-:W-:-:S08]  /*48c0*/  DFMA R24, R28, |R24|, |R24| ;  /* 0x400000181c18722b */ /* 0x000fd00000000418 */
[C---:B------:R-:W-:Y:S02]  /*48d0*/  @!P0 DADD R60, R24.reuse, R60 ;  /* 0x00000000183c8229 */ /* 0x040fe4000000003c */
[----:B------:R-:W-:-:S06]  /*48e0*/  @P0 DADD R24, R24, -R26 ;  /* 0x0000000018180229 */ /* 0x000fcc000000081a */
[----:B------:R-:W-:Y:S02]  /*48f0*/  @!P0 DADD R60, R60, UR6 ;  /* 0x000000063c3c8e29 */ /* 0x000fe40008000000 */
[----:B------:R-:W-:Y:S01]  /*4900*/  @P0 DADD R60, -R24, UR6 ;  /* 0x00000006183c0e29 */ /* 0x000fe20008000100 */
[----:B------:R-:W-:Y:S10]  /*4910*/  BRA `(.L_x_453) ;  /* 0x0000000400207947 */ /* 0x000ff40003800000 */
.L_x_452:
        /* <DEDUP_REMOVED lines=72> */
.L_x_453:
[----:B------:R-:W-:Y:S05]  /*4da0*/  BSYNC.RECONVERGENT B1 ;  /* 0x0000000000017941 */ /* 0x000fea0003800200 */
.L_x_451:
[----:B------:R-:W-:Y:S01]  /*4db0*/  DSETP.NEU.AND P2, PT, |R60|, +INF , PT ;  /* 0x7ff000003c00742a */ /* 0x000fe20003f4d200 */
[----:B------:R-:W-:-:S13]  /*4dc0*/  BSSY.RECONVERGENT B4, `(.L_x_454) ;  /* 0x000001d000047945 */ /* 0x000fda0003800200 */
        /* <DEDUP_REMOVED lines=23> */
[----:B-----5:R-:W-:Y:S05]  /*4f40*/  CALL.REL.NOINC `($_Z22ReturnDiffractionSpotsPdS_PiS_S_S0_iS_iS0_S_$__internal_trig_reduction_slowpathd) ;  /* 0x0000007400547944 */ /* 0x020fea0003c00000 */
[----:B------:R-:W-:Y:S02]  /*4f50*/  IMAD.MOV.U32 R62, RZ, RZ, R32 ;  /* 0x000000ffff3e7224 */ /* 0x000fe400078e0020 */
[----:B------:R-:W-:-:S07]  /*4f60*/  IMAD.MOV.U32 R63, RZ, RZ, R33 ;  /* 0x000000ffff3f7224 */ /* 0x000fce00078e0021 */
.L_x_457:
[----:B------:R-:W-:Y:S05]  /*4f70*/  BSYNC.RECONVERGENT B5 ;  /* 0x0000000000057941 */ /* 0x000fea0003800200 */
.L_x_456:
[----:B------:R-:W-:-:S07]  /*4f80*/  VIADD R0, R25, 0x1 ;  /* 0x0000000119007836 */ /* 0x000fce0000000000 */
.L_x_455:
[----:B------:R-:W-:Y:S05]  /*4f90*/  BSYNC.RECONVERGENT B4 ;  /* 0x0000000000047941 */ /* 0x000fea0003800200 */
.L_x_454:
        /* <DEDUP_REMOVED lines=52> */
[----:B-----5:R-:W-:Y:S05]  /*52e0*/  CALL.REL.NOINC `($_Z22ReturnDiffractionSpotsPdS_PiS_S_S0_iS_iS0_S_$__internal_trig_reduction_slowpathd) ;  /* 0x00000070006c7944 */ /* 0x020fea0003c00000 */
[----:B------:R-:W-:Y:S01]  /*52f0*/  IMAD.MOV.U32 R0, RZ, RZ, R25 ;  /* 0x000000ffff007224 */ /* 0x000fe200078e0019 */
[----:B------:R-:W-:Y:S01]  /*5300*/  MOV R64, R32 ;  /* 0x0000002000407202 */ /* 0x000fe20000000f00 */
[----:B------:R-:W-:-:S07]  /*5310*/  IMAD.MOV.U32 R65, RZ, RZ, R33 ;  /* 0x000000ffff417224 */ /* 0x000fce00078e0021 */
.L_x_459:
[----:B------:R-:W-:Y:S05]  /*5320*/  BSYNC.RECONVERGENT B4 ;  /* 0x0000000000047941 */ /* 0x000fea0003800200 */
.L_x_458:
        /* <DEDUP_REMOVED lines=14> */
[----:B------:R-:W-:-:S02]  /*5410*/  DMUL R62, R50, R62 ;  /* 0x0000003e323e7228 */ /* 0x000fc40000000000 */
        /* <DEDUP_REMOVED lines=11> */
[----:B------:R-:W-:Y:S01]  /*54d0*/  FSEL R27, R25, R65, !P0 ;  /* 0x00000041191b7208 */ /* 0x000fe20004000000 */
[----:B------:R-:W-:Y:S01]  /*54e0*/  @!P2 DMUL R64, RZ, -R60 ;  /* 0x8000003cff40a228 */ /* 0x000fe20000000000 */
[----:B------:R-:W-:Y:S01]  /*54f0*/  LOP3.LUT P0, RZ, R0, 0x2, RZ, 0xc0, !PT ;  /* 0x0000000200ff7812 */ /* 0x000fe2000780c0ff */
[----:B------:R-:W-:-:S03]  /*5500*/  @!P2 IMAD.MOV.U32 R0, RZ, RZ, 0x1 ;  /* 0x00000001ff00a424 */ /* 0x000fc600078e00ff */
[----:B------:R-:W-:-:S10]  /*5510*/  DADD R24, RZ, -R26 ;  /* 0x00000000ff187229 */ /* 0x000fd4000000081a */
[----:B------:R-:W-:Y:S02]  /*5520*/  FSEL R24, R26, R24, !P0 ;  /* 0x000000181a187208 */ /* 0x000fe40004000000 */
[----:B------:R-:W-:-:S06]  /*5530*/  FSEL R25, R27, R25, !P0 ;  /* 0x000000191b197208 */ /* 0x000fcc0004000000 */
[----:B------:R-:W-:-:S08]  /*5540*/  DFMA R62, R48, R24, -R62 ;  /* 0x00000018303e722b */ /* 0x000fd0000000083e */
[----:B------:R-:W-:Y:S01]  /*5550*/  DADD R62, -R52, R62 ;  /* 0x00000000343e7229 */ /* 0x000fe2000000013e */
[----:B------:R-:W-:Y:S10]  /*5560*/  @!P2 BRA `(.L_x_461) ;  /* 0x000000000064a947 */ /* 0x000ff40003800000 */
[----:B------:R-:W-:Y:S01]  /*5570*/  UMOV UR6, 0x6dc9c883 ;  /* 0x6dc9c88300067882 */ /* 0x000fe20000000000 */
[----:B------:R-:W-:Y:S01]  /*5580*/  UMOV UR7, 0x3fe45f30 ;  /* 0x3fe45f3000077882 */ /* 0x000fe20000000000 */
[C---:B------:R-:W-:Y:S01]  /*5590*/  DSETP.GE.AND P0, PT, |R60|.reuse, 2.14748364800000000000e+09, PT ;  /* 0x41e000003c00742a */ /* 0x040fe20003f06200 */
[----:B------:R-:W-:Y:S01]  /*55a0*/  BSSY.RECONVERGENT B5, `(.L_x_462) ;  /* 0x0000014000057945 */ /* 0x000fe20003800200 */
[----:B------:R-:W-:Y:S01]  /*55b0*/  DMUL R24, R60, -UR6 ;  /* 0x800000063c187c28 */ /* 0x000fe20008000000 */
[----:B------:R-:W-:Y:S01]  /*55c0*/  UMOV UR6, 0x54442d18 ;  /* 0x54442d1800067882 */ /* 0x000fe20000000000 */
[----:B------:R-:W-:-:S08]  /*55d0*/  UMOV UR7, 0x3ff921fb ;  /* 0x3ff921fb00077882 */ /* 0x000fd00000000000 */
[----:B------:R-:W0:Y:S08]  /*55e0*/  F2I.F64 R25, R24 ;  /* 0x0000001800197311 */ /* 0x000e300000301100 */
[----:B0-----:R-:W0:Y:S02]  /*55f0*/  I2F.F64 R64, R25 ;  /* 0x0000001900407312 */ /* 0x001e240000201c00 */
[----:B0-----:R-:W-:Y:S01]  /*5600*/  DFMA R26, R64, -UR6, -R60 ;  /* 0x80000006401a7c2b */ /* 0x001fe2000800083c */
[----:B------:R-:W-:Y:S01]  /*5610*/  UMOV UR6, 0x33145c00 ;  /* 0x33145c0000067882 */ /* 0x000fe20000000000 */
[----:B------:R-:W-:-:S06]  /*5620*/  UMOV UR7, 0x3c91a626 ;  /* 0x3c91a62600077882 */ /* 0x000fcc0000000000 */
[----:B------:R-:W-:Y:S01]  /*5630*/  DFMA R26, R64, -UR6, R26 ;  /* 0x80000006401a7c2b */ /* 0x000fe2000800001a */
[----:B------:R-:W-:Y:S01]  /*5640*/  UMOV UR6, 0x252049c0 ;  /* 0x252049c000067882 */ /* 0x000fe20000000000 */
[----:B------:R-:W-:-:S06]  /*5650*/  UMOV UR7, 0x397b839a ;  /* 0x397b839a00077882 */ /* 0x000fcc0000000000 */
[----:B------:R-:W-:Y:S01]  /*5660*/  DFMA R64, R64, -UR6, R26 ;  /* 0x8000000640407c2b */ /* 0x000fe2000800001a */
[----:B------:R-:W-:Y:S10]  /*5670*/  @!P0 BRA `(.L_x_463) ;  /* 0x0000000000188947 */ /* 0x000ff40003800000 */
[----:B------:R-:W-:Y:S01]  /*5680*/  DADD R32, -RZ, -R60 ;  /* 0x00000000ff207229 */ /* 0x000fe2000000093c */
[----:B------:R-:W-:-:S09]  /*5690*/  MOV R64, 0x56c0 ;  /* 0x000056c000407802 */ /* 0x000fd20000000f00 */
[----:B------:R-:W-:-:S07]  /*56a0*/  IMAD.MOV.U32 R35, RZ, RZ, R33 ;  /* 0x000000ffff237224 */ /* 0x000fce00078e0021 */
[----:B-----5:R-:W-:Y:S05]  /*56b0*/  CALL.REL.NOINC `($_Z22ReturnDiffractionSpotsPdS_PiS_S_S0_iS_iS0_S_$__internal_trig_reduction_slowpathd) ;  /* 0x0000006c00787944 */ /* 0x020fea0003c00000 */
[----:B------:R-:W-:Y:S02]  /*56c0*/  IMAD.MOV.U32 R64, RZ, RZ, R32 ;  /* 0x000000ffff407224 */ /* 0x000fe400078e0020 */
[----:B------:R-:W-:-:S07]  /*56d0*/  IMAD.MOV.U32 R65, RZ, RZ, R33 ;  /* 0x000000ffff417224 */ /* 0x000fce00078e0021 */
.L_x_463:
[----:B------:R-:W-:Y:S05]  /*56e0*/  BSYNC.RECONVERGENT B5 ;  /* 0x0000000000057941 */ /* 0x000fea0003800200 */
.L_x_462:
[----:B------:R-:W-:-:S07]  /*56f0*/  VIADD R0, R25, 0x1 ;  /* 0x0000000119007836 */ /* 0x000fce0000000000 */
.L_x_461:
[----:B------:R-:W-:Y:S05]  /*5700*/  BSYNC.RECONVERGENT B4 ;  /* 0x0000000000047941 */ /* 0x000fea0003800200 */
.L_x_460:
[----:B------:R-:W0:Y:S01]  /*5710*/  LDCU.64 UR6, c[0x4][0x28] ;  /* 0x01000500ff0677ac */ /* 0x000e220008000a00 */
[----:B------:R-:W-:-:S05]  /*5720*/  IMAD.SHL.U32 R7, R0, 0x40, RZ ;  /* 0x0000004000077824 */ /* 0x000fca00078e00ff */
[----:B------:R-:W-:-:S04]  /*5730*/  LOP3.LUT R7, R7, 0x40, RZ, 0xc0, !PT ;  /* 0x0000004007077812 */ /* 0x000fc800078ec0ff */
[----:B0-----:R-:W-:-:S04]  /*5740*/  IADD3 R70, P0, PT, R7, UR6, RZ ;  /* 0x0000000607467c10 */ /* 0x001fc8000ff1e0ff */
[----:B------:R-:W-:-:S05]  /*5750*/  IADD3.X R71, PT, PT, RZ, UR7, RZ, P0, !PT ;  /* 0x00000007ff477c10 */ /* 0x000fca00087fe4ff */
        /* <DEDUP_REMOVED lines=31> */
[----:B------:R-:W-:Y:S01]  /*5950*/  DMUL R24, R60, -UR6 ;  /* 0x800000063c187c28 */ /* 0x000fe20008000000 */
[----:B------:R-:W-:Y:S01]  /*5960*/  UMOV UR6, 0x54442d18 ;  /* 0x54442d1800067882 */ /* 0x000fe20000000000 */
[----:B------:R-:W-:-:S04]  /*5970*/  UMOV UR7, 0x3ff921fb ;  /* 0x3ff921fb00077882 */ /* 0x000fc80000000000 */
        /* <DEDUP_REMOVED lines=15> */
[----:B------:R-:W-:Y:S02]  /*5a70*/  IMAD.MOV.U32 R64, RZ, RZ, R32 ;  /* 0x000000ffff407224 */ /* 0x000fe400078e0020 */
[----:B------:R-:W-:-:S07]  /*5a80*/  IMAD.MOV.U32 R65, RZ, RZ, R33 ;  /* 0x000000ffff417224 */ /* 0x000fce00078e0021 */
.L_x_465:
[----:B------:R-:W-:Y:S05]  /*5a90*/  BSYNC.RECONVERGENT B4 ;  /* 0x0000000000047941 */ /* 0x000fea0003800200 */
.L_x_464:
        /* <DEDUP_REMOVED lines=10> */
[----:B------:R-:W-:-:S02]  /*5b40*/  DMUL R70, R64, R64 ;  /* 0x0000004040467228 */ /* 0x000fc40000000000 */
[----:B------:R-:W-:Y:S01]  /*5b50*/  ISETP.NE.U32.AND P0, PT, R7, 0x1, PT ;  /* 0x000000010700780c */ /* 0x000fe20003f05070 */
[----:B------:R-:W-:Y:S01]  /*5b60*/  IMAD.MOV.U32 R7, RZ, RZ, 0x3da8ff83 ;  /* 0x3da8ff83ff077424 */ /* 0x000fe200078e00ff */
[----:B------:R-:W-:Y:S02]  /*5b70*/  DMUL R66, R50, R66 ;  /* 0x0000004232427228 */ /* 0x000fe40000000000 */
        /* <DEDUP_REMOVED lines=15> */
[----:B------:R-:W-:-:S06]  /*5c70*/  FSEL R25, R27, R25, !P0 ;  /* 0x000000191b197208 */ /* 0x000fcc0004000000 */
[----:B------:R-:W-:-:S08]  /*5c80*/  DFMA R66, R48, R24, -R66 ;  /* 0x000000183042722b */ /* 0x000fd00000000842 */
[----:B------:R-:W-:-:S08]  /*5c90*/  DADD R66, -R52, R66 ;  /* 0x0000000034427229 */ /* 0x000fd00000000142 */
[----:B------:R-:W-:-:S14]  /*5ca0*/  DSETP.GEU.AND P0, PT, |R62|, |R66|, PT ;  /* 0x400000423e00722a */ /* 0x000fdc0003f0e200 */
[----:B------:R-:W-:Y:S01]  /*5cb0*/  @!P0 MOV R24, 0x1a63c1f5 ;  /* 0x1a63c1f500188802 */ /* 0x000fe20000000f00 */
[----:B------:R-:W-:Y:S02]  /*5cc0*/  @!P0 IMAD.MOV.U32 R25, RZ, RZ, 0x404ca5dc ;  /* 0x404ca5dcff198424 */ /* 0x000fe400078e00ff */
[----:B------:R-:W-:Y:S02]  /*5cd0*/  @P0 IMAD.MOV.U32 R26, RZ, RZ, 0x1a63c1f5 ;  /* 0x1a63c1f5ff1a0424 */ /* 0x000fe400078e00ff */
[----:B------:R-:W-:Y:S02]  /*5ce0*/  @P0 IMAD.MOV.U32 R27, RZ, RZ, 0x404ca5dc ;  /* 0x404ca5dcff1b0424 */ /* 0x000fe400078e00ff */
[C---:B------:R-:W-:Y:S01]  /*5cf0*/  @!P0 DMUL R24, R60.reuse, R24 ;  /* 0x000000183c188228 */ /* 0x040fe20000000000 */
[----:B------:R-:W-:Y:S02]  /*5d00*/  @!P0 IMAD.MOV.U32 R0, RZ, RZ, 0x1 ;  /* 0x00000001ff008424 */ /* 0x000fe400078e00ff */
[----:B------:R-:W-:Y:S01]  /*5d10*/  @P0 IMAD.MOV.U32 R0, RZ, RZ, 0x1 ;  /* 0x00000001ff000424 */ /* 0x000fe200078e00ff */
[----:B------:R-:W-:-:S03]  /*5d20*/  @P0 DMUL R60, R60, -R26 ;  /* 0x8000001a3c3c0228 */ /* 0x000fc60000000000 */
[----:B------:R0:W-:Y:S04]  /*5d30*/  @!P0 STL.64 [R1], R24 ;  /* 0x0000001801008387 */ /* 0x0001e80000100a00 */
[----:B------:R0:W-:Y:S04]  /*5d40*/  @P0 STL.64 [R1], R60 ;  /* 0x0000003c01000387 */ /* 0x0001e80000100a00 */
.L_x_450:
[----:B------:R-:W-:Y:S05]  /*5d50*/  BSYNC.RECONVERGENT B3 ;  /* 0x0000000000037941 */ /* 0x000fea0003800200 */
.L_x_449:
[----:B0-----:R-:W0:Y:S01]  /*5d60*/  MUFU.RCP64H R25, R55 ;  /* 0x0000003700197308 */ /* 0x001e220000001800 */
[----:B------:R-:W-:Y:S01]  /*5d70*/  IMAD.MOV.U32 R24, RZ, RZ, 0x1 ;  /* 0x00000001ff187424 */ /* 0x000fe200078e00ff */
[----:B------:R-:W-:Y:S01]  /*5d80*/  DADD R28, -R56, R58 ;  /* 0x00000000381c7229 */ /* 0x000fe2000000013a */
        /* <DEDUP_REMOVED lines=19> */
.L_x_467:
[----:B------:R-:W-:Y:S05]  /*5ec0*/  BSYNC.RECONVERGENT B2 ;  /* 0x0000000000027941 */ /* 0x000fea0003800200 */
.L_x_466:
        /* <DEDUP_REMOVED lines=51> */
[----:B------:R-:W-:Y:S02]  /*6200*/  @P0 IMAD.MOV.U32 R26, RZ, RZ, 0x33145c07 ;  /* 0x33145c07ff1a0424 */ /* 0x000fe400078e00ff */
[----:B------:R-:W-:-:S05]  /*6210*/  @P0 IMAD.MOV.U32 R27, RZ, RZ, 0x3c91a626 ;  /* 0x3c91a626ff1b0424 */ /* 0x000fca00078e00ff */
[----:B------:R-:W-:-:S08]  /*6220*/  DFMA R24, R28, |R24|, |R24| ;  /* 0x400000181c18722b */ /* 0x000fd00000000418 */
[C---:B------:R-:W-:Y:S02]  /*6230*/  @!P0 DADD R54, R24.reuse, R54 ;  /* 0x0000000018368229 */ /* 0x040fe40000000036 */
[----:B------:R-:W-:-:S06]  /*6240*/  @P0 DADD R24, R24, -R26 ;  /* 0x0000000018180229 */ /* 0x000fcc000000081a */
[----:B------:R-:W-:Y:S02]  /*6250*/  @!P0 DADD R54, R54, UR6 ;  /* 0x0000000636368e29 */ /* 0x000fe40008000000 */
[----:B------:R-:W-:Y:S01]  /*6260*/  @P0 DADD R54, -R24, UR6 ;  /* 0x0000000618360e29 */ /* 0x000fe20008000100 */
[----:B------:R-:W-:Y:S10]  /*6270*/  BRA `(.L_x_470) ;  /* 0x0000000400207947 */ /* 0x000ff40003800000 */
.L_x_469:
        /* <DEDUP_REMOVED lines=72> */
.L_x_470:
[----:B------:R-:W-:Y:S05]  /*6700*/  BSYNC.RECONVERGENT B1 ;  /* 0x0000000000017941 */ /* 0x000fea0003800200 */
.L_x_468:
        /* <DEDUP_REMOVED lines=26> */
[----:B------:R-:W-:Y:S02]  /*68b0*/  IMAD.MOV.U32 R56, RZ, RZ, R32 ;  /* 0x000000ffff387224 */ /* 0x000fe400078e0020 */
[----:B------:R-:W-:-:S07]  /*68c0*/  IMAD.MOV.U32 R57, RZ, RZ, R33 ;  /* 0x000000ffff397224 */ /* 0x000fce00078e0021 */
.L_x_474:
[----:B------:R-:W-:Y:S05]  /*68d0*/  BSYNC.RECONVERGENT B4 ;  /* 0x0000000000047941 */ /* 0x000fea0003800200 */
.L_x_473:
[----:B------:R-:W-:-:S07]  /*68e0*/  VIADD R7, R25, 0x1 ;  /* 0x0000000119077836 */ /* 0x000fce0000000000 */
.L_x_472:
[----:B------:R-:W-:Y:S05]  /*68f0*/  BSYNC.RECONVERGENT B3 ;  /* 0x0000000000037941 */ /* 0x000fea0003800200 */
.L_x_471:
        /* <DEDUP_REMOVED lines=53> */
[----:B-----5:R-:W-:Y:S05]  /*6c50*/  CALL.REL.NOINC `($_Z22ReturnDiffractionSpotsPdS_PiS_S_S0_iS_iS0_S_$__internal_trig_reduction_slowpathd) ;  /* 0x0000005800107944 */ /* 0x020fea0003c00000 */
[----:B------:R-:W-:Y:S02]  /*6c60*/  IMAD.MOV.U32 R7, RZ, RZ, R25 ;  /* 0x000000ffff077224 */ /* 0x000fe400078e0019 */
[----:B------:R-:W-:Y:S02]  /*6c70*/  IMAD.MOV.U32 R58, RZ, RZ, R32 ;  /* 0x000000ffff3a7224 */ /* 0x000fe400078e0020 */
[----:B------:R-:W-:-:S07]  /*6c80*/  IMAD.MOV.U32 R59, RZ, RZ, R33 ;  /* 0x000000ffff3b7224 */ /* 0x000fce00078e0021 */
.L_x_476:
[----:B------:R-:W-:Y:S05]  /*6c90*/  BSYNC.RECONVERGENT B3 ;  /* 0x0000000000037941 */ /* 0x000fea0003800200 */
.L_x_475:
        /* <DEDUP_REMOVED lines=57> */
[----:B------:R-:W-:Y:S01]  /*7030*/  IMAD.MOV.U32 R58, RZ, RZ, R32 ;  /* 0x000000ffff3a7224 */ /* 0x000fe200078e0020 */
[----:B------:R-:W-:-:S07]  /*7040*/  MOV R59, R33 ;  /* 0x00000021003b7202 */ /* 0x000fce0000000f00 */
.L_x_480:
[----:B------:R-:W-:Y:S05]  /*7050*/  BSYNC.RECONVERGENT B4 ;  /* 0x0000000000047941 */ /* 0x000fea0003800200 */
.L_x_479:
[----:B------:R-:W-:-:S07]  /*7060*/  VIADD R7, R25, 0x1 ;  /* 0x0000000119077836 */ /* 0x000fce0000000000 */
.L_x_478:
[----:B------:R-:W-:Y:S05]  /*7070*/  BSYNC.RECONVERGENT B3 ;  /* 0x0000000000037941 */ /* 0x000fea0003800200 */
.L_x_477:
        /* <DEDUP_REMOVED lines=10> */
[----:B------:R-:W-:Y:S01]  /*7120*/  BSSY.RECONVERGENT B3, `(.L_x_481) ;  /* 0x000002e000037945 */ /* 0x000fe20003800200 */
        /* <DEDUP_REMOVED lines=13> */
[----:B------:R-:W-:-:S08]  /*7200*/  @!P2 DMUL R60, RZ, -R54 ;  /* 0x80000036ff3ca228 */ /* 0x000fd00000000000 */
        /* <DEDUP_REMOVED lines=31> */
.L_x_482:
[----:B------:R-:W-:Y:S05]  /*7400*/  BSYNC.RECONVERGENT B3 ;  /* 0x0000000000037941 */ /* 0x000fea0003800200 */
.L_x_481:
        /* <DEDUP_REMOVED lines=33> */
[----:B------:R-:W-:Y:S02]  /*7620*/  @!P0 IMAD.MOV.U32 R24, RZ, RZ, 0x1a63c1f5 ;  /* 0x1a63c1f5ff188424 */ /* 0x000fe400078e00ff */
[----:B------:R-:W-:Y:S02]  /*7630*/  @!P0 IMAD.MOV.U32 R25, RZ, RZ, 0x404ca5dc ;  /* 0x404ca5dcff198424 */ /* 0x000fe400078e00ff */
[----:B------:R-:W-:Y:S02]  /*7640*/  @P0 IMAD.MOV.U32 R26, RZ, RZ, 0x1a63c1f5 ;  /* 0x1a63c1f5ff1a0424 */ /* 0x000fe400078e00ff */
[----:B------:R-:W-:Y:S02]  /*7650*/  @P0 IMAD.MOV.U32 R27, RZ, RZ, 0x404ca5dc ;  /* 0x404ca5dcff1b0424 */ /* 0x000fe400078e00ff */
[C---:B------:R-:W-:Y:S01]  /*7660*/  @!P0 IMAD R7, R0.reuse, 0x8, R1 ;  /* 0x0000000800078824 */ /* 0x040fe200078e0201 */
[----:B------:R-:W-:Y:S01]  /*7670*/  @!P0 DMUL R24, R54, R24 ;  /* 0x0000001836188228 */ /* 0x000fe20000000000 */
[----:B------:R-:W-:-:S02]  /*7680*/  @!P0 VIADD R0, R0, 0x1 ;  /* 0x0000000100008836 */ /* 0x000fc40000000000 */
[----:B------:R-:W-:Y:S02]  /*7690*/  @P0 DMUL R54, R54, -R26 ;  /* 0x8000001a36360228 */ /* 0x000fe40000000000 */
[C---:B------:R-:W-:Y:S02]  /*76a0*/  @P0 IMAD R27, R0.reuse, 0x8, R1 ;  /* 0x00000008001b0824 */ /* 0x040fe400078e0201 */
[----:B------:R0:W-:Y:S01]  /*76b0*/  @!P0 STL.64 [R7], R24 ;  /* 0x0000001807008387 */ /* 0x0001e20000100a00 */
[----:B------:R-:W-:-:S03]  /*76c0*/  @P0 VIADD R0, R0, 0x1 ;  /* 0x0000000100000836 */ /* 0x000fc60000000000 */
[----:B------:R0:W-:Y:S04]  /*76d0*/  @P0 STL.64 [R27], R54 ;  /* 0x000000361b000387 */ /* 0x0001e80000100a00 */
.L_x_431:
[----:B------:R-:W-:Y:S05]  /*76e0*/  BSYNC.RECONVERGENT B0 ;  /* 0x0000000000007941 */ /* 0x000fea0003800200 */
.L_x_429:
[----:B------:R-:W-:Y:S01]  /*76f0*/  ISETP.NE.AND P0, PT, R0, RZ, PT ;  /* 0x000000ff0000720c */ /* 0x000fe20003f05270 */
[----:B------:R-:W-:-:S12]  /*7700*/  BSSY.RECONVERGENT B0, `(.L_x_483) ;  /* 0x0000409000007945 */ /* 0x000fd80003800200 */
[----:B------:R-:W-:Y:S05]  /*7710*/  @!P0 BRA `(.L_x_484) ;  /* 0x00000040001c8947 */ /* 0x000fea0003800000 */
[----:B0-----:R-:W2:Y:S01]  /*7720*/  LDL.64 R54, [R1] ;  /* 0x0000000001367983 */ /* 0x001ea20000100a00 */
[----:B------:R-:W-:Y:S01]  /*7730*/  UMOV UR6, 0xa2529d3a ;  /* 0xa2529d3a00067882 */ /* 0x000fe20000000000 */
[----:B------:R-:W-:Y:S01]  /*7740*/  UMOV UR7, 0x3f91df46 ;  /* 0x3f91df4600077882 */ /* 0x000fe20000000000 */
[----:B------:R-:W-:Y:S01]  /*7750*/  BSSY.RECONVERGENT B3, `(.L_x_485) ;  /* 0x000001f000037945 */ /* 0x000fe20003800200 */
[----:B--2---:R-:W-:-:S08]  /*7760*/  DMUL R54, R54, UR6 ;  /* 0x0000000636367c28 */ /* 0x004fd00008000000 */
        /* <DEDUP_REMOVED lines=8> */
[----:B-1----:R-:W-:Y:S01]  /*77f0*/  DMUL R24, R54, UR6 ;  /* 0x0000000636187c28 */ /* 0x002fe20008000000 */
        /* <DEDUP_REMOVED lines=17> */
[----:B------:R-:W-:-:S07]  /*7910*/  IMAD.MOV.U32 R53, RZ, RZ, R33 ;  /* 0x000000ffff357224 */ /* 0x000fce00078e0021 */
.L_x_488:
[----:B------:R-:W-:Y:S05]  /*7920*/  BSYNC.RECONVERGENT B4 ;  /* 0x0000000000047941 */ /* 0x000fea0003800200 */
.L_x_487:
[----:B------:R-:W-:-:S07]  /*7930*/  VIADD R7, R25, 0x1 ;  /* 0x0000000119077836 */ /* 0x000fce0000000000 */
.L_x_486:
[----:B------:R-:W-:Y:S05]  /*7940*/  BSYNC.RECONVERGENT B3 ;  /* 0x0000000000037941 */ /* 0x000fea0003800200 */
.L_x_485:
[----:B------:R-:W0:Y:S01]  /*7950*/  LDCU.64 UR6, c[0x4][0x28] ;  /* 0x01000500ff0677ac */ /* 0x000e220008000a00 */
[----:B-1----:R-:W-:-:S05]  /*7960*/  IMAD.SHL.U32 R24, R7, 0x40, RZ ;  /* 0x0000004007187824 */ /* 0x002fca00078e00ff */
        /* <DEDUP_REMOVED lines=52> */
[----:B------:R-:W-:Y:S01]  /*7cb0*/  MOV R7, R25 ;  /* 0x0000001900077202 */ /* 0x000fe20000000f00 */
[----:B------:R-:W-:Y:S02]  /*7cc0*/  IMAD.MOV.U32 R56, RZ, RZ, R32 ;  /* 0x000000ffff387224 */ /* 0x000fe400078e0020 */
[----:B------:R-:W-:-:S07]  /*7cd0*/  IMAD.MOV.U32 R57, RZ, RZ, R33 ;  /* 0x000000ffff397224 */ /* 0x000fce00078e0021 */
.L_x_490:
[----:B------:R-:W-:Y:S05]  /*7ce0*/  BSYNC.RECONVERGENT B3 ;  /* 0x0000000000037941 */ /* 0x000fea0003800200 */
.L_x_489:
        /* <DEDUP_REMOVED lines=18> */
[----:B------:R-:W-:Y:S02]  /*7e10*/  DFMA R24, R54, R24, R26 ;  /* 0x000000183618722b */ /* 0x000fe4000000001a */
[----:B------:R-:W-:-:S06]  /*7e20*/  DMUL R26, RZ, R48 ;  /* 0x00000030ff1a7228 */ /* 0x000fcc0000000000 */
[----:B---3--:R-:W-:Y:S02]  /*7e30*/  DFMA R24, R54, R24, R28 ;  /* 0x000000183618722b */ /* 0x008fe4000000001c */
[----:B------:R-:W-:-:S06]  /*7e40*/  DFMA R26, RZ, R50, R26 ;  /* 0x00000032ff1a722b */ /* 0x000fcc000000001a */
[----:B------:R-:W-:Y:S01]  /*7e50*/  DFMA R24, R54, R24, R30 ;  /* 0x000000183618722b */ /* 0x000fe2000000001e */
[----:B------:R-:W-:Y:S02]  /*7e60*/  IMAD.MOV.U32 R30, RZ, RZ, 0x0 ;  /* 0x00000000ff1e7424 */ /* 0x000fe400078e00ff */
[----:B------:R-:W-:-:S05]  /*7e70*/  IMAD.MOV.U32 R31, RZ, RZ, 0x3fd80000 ;  /* 0x3fd80000ff1f7424 */ /* 0x000fca00078e00ff */
[----:B----4-:R-:W-:-:S08]  /*7e80*/  DFMA R24, R54, R24, R32 ;  /* 0x000000183618722b */ /* 0x010fd00000000020 */
[----:B------:R-:W-:-:S08]  /*7e90*/  DFMA R24, R54, R24, R34 ;  /* 0x000000183618722b */ /* 0x000fd00000000022 */
[----:B------:R-:W-:Y:S02]  /*7ea0*/  DFMA R56, R24, R56, R56 ;  /* 0x000000381838722b */ /* 0x000fe40000000038 */
[----:B------:R-:W-:Y:S02]  /*7eb0*/  DFMA R24, R54, R24, 1 ;  /* 0x3ff000003618742b */ /* 0x000fe40000000018 */
[----:B------:R-:W-:-:S08]  /*7ec0*/  DADD R54, R46, R26 ;  /* 0x000000002e367229 */ /* 0x000fd0000000001a */
[----:B------:R-:W-:Y:S02]  /*7ed0*/  FSEL R28, R24, R56, !P0 ;  /* 0x00000038181c7208 */ /* 0x000fe40004000000 */
[----:B------:R-:W-:Y:S01]  /*7ee0*/  FSEL R29, R25, R57, !P0 ;  /* 0x00000039191d7208 */ /* 0x000fe20004000000 */
[----:B------:R-:W-:Y:S01]  /*7ef0*/  DMUL R56, R54, R54 ;  /* 0x0000003636387228 */ /* 0x000fe20000000000 */
[----:B------:R-:W-:-:S04]  /*7f00*/  LOP3.LUT P0, RZ, R7, 0x2, RZ, 0xc0, !PT ;  /* 0x0000000207ff7812 */ /* 0x000fc8000780c0ff */
[----:B------:R-:W-:-:S10]  /*7f10*/  DADD R24, RZ, -R28 ;  /* 0x00000000ff187229 */ /* 0x000fd4000000081c */
[----:B------:R-:W-:Y:S02]  /*7f20*/  FSEL R34, R28, R24, !P0 ;  /* 0x000000181c227208 */ /* 0x000fe40004000000 */
[----:B------:R-:W-:-:S06]  /*7f30*/  FSEL R35, R29, R25, !P0 ;  /* 0x000000191d237208 */ /* 0x000fcc0004000000 */
[----:B------:R-:W-:-:S08]  /*7f40*/  DFMA R34, R50, R34, R52 ;  /* 0x000000223222722b */ /* 0x000fd00000000034 */
[----:B------:R-:W-:-:S08]  /*7f50*/  DFMA R34, RZ, R46, R34 ;  /* 0x0000002eff22722b */ /* 0x000fd00000000022 */
        /* <DEDUP_REMOVED lines=19> */
[----:B------:R-:W-:Y:S02]  /*8090*/  IMAD.MOV.U32 R26, RZ, RZ, R52 ;  /* 0x000000ffff1a7224 */ /* 0x000fe400078e0034 */
[----:B------:R-:W-:Y:S02]  /*80a0*/  IMAD.MOV.U32 R25, RZ, RZ, R53 ;  /* 0x000000ffff197224 */ /* 0x000fe400078e0035 */
[----:B------:R-:W-:-:S07]  /*80b0*/  IMAD.MOV.U32 R7, RZ, RZ, R31 ;  /* 0x000000ffff077224 */ /* 0x000fce00078e001f */
[----:B-----5:R-:W-:Y:S05]  /*80c0*/  CALL.REL.NOINC `($__internal_6_$__cuda_sm20_dsqrt_rn_f64_mediumpath_v1) ;  /* 0x0000004000447944 */ /* 0x020fea0003c00000 */
[----:B------:R-:W-:Y:S02]  /*80d0*/  IMAD.MOV.U32 R26, RZ, RZ, R24 ;  /* 0x000000ffff1a7224 */ /* 0x000fe400078e0018 */
[----:B------:R-:W-:-:S07]  /*80e0*/  IMAD.MOV.U32 R27, RZ, RZ, R7 ;  /* 0x000000ffff1b7224 */ /* 0x000fce00078e0007 */
.L_x_492:
[----:B------:R-:W-:Y:S05]  /*80f0*/  BSYNC.RECONVERGENT B1 ;  /* 0x0000000000017941 */ /* 0x000fea0003800200 */
.L_x_491:
        /* <DEDUP_REMOVED lines=21> */
[----:B------:R-:W-:-:S07]  /*8250*/  IMAD.MOV.U32 R25, RZ, RZ, R7 ;  /* 0x000000ffff197224 */ /* 0x000fce00078e0007 */
.L_x_494:
[----:B------:R-:W-:Y:S05]  /*8260*/  BSYNC.RECONVERGENT B2 ;  /* 0x0000000000027941 */ /* 0x000fea0003800200 */
.L_x_493:
        /* <DEDUP_REMOVED lines=49> */
[----:B------:R-:W-:Y:S01]  /*8580*/  DFMA R28, R28, |R24|, |R24| ;  /* 0x400000181c1c722b */ /* 0x000fe20000000418 */
[----:B------:R-:W-:Y:S02]  /*8590*/  @!P0 IMAD.MOV.U32 R24, RZ, RZ, 0x33145c07 ;  /* 0x33145c07ff188424 */ /* 0x000fe400078e00ff */
[----:B------:R-:W-:-:S05]  /*85a0*/  @!P0 IMAD.MOV.U32 R25, RZ, RZ, 0x3c91a626 ;  /* 0x3c91a626ff198424 */ /* 0x000fca00078e00ff */
[C---:B------:R-:W-:Y:S02]  /*85b0*/  @P0 DADD R26, R28.reuse, -R26 ;  /* 0x000000001c1a0229 */ /* 0x040fe4000000081a */
[----:B------:R-:W-:-:S08]  /*85c0*/  @!P0 DADD R24, R28, R24 ;  /* 0x000000001c188229 */ /* 0x000fd00000000018 */
[----:B------:R-:W-:Y:S02]  /*85d0*/  @!P0 DADD R24, R24, UR6 ;  /* 0x0000000618188e29 */ /* 0x000fe40008000000 */
[----:B------:R-:W-:Y:S01]  /*85e0*/  @P0 DADD R24, -R26, UR6 ;  /* 0x000000061a180e29 */ /* 0x000fe20008000100 */
[----:B------:R-:W-:Y:S10]  /*85f0*/  BRA `(.L_x_497) ;  /* 0x0000000400207947 */ /* 0x000ff40003800000 */
.L_x_496:
        /* <DEDUP_REMOVED lines=72> */
.L_x_497:
[----:B------:R-:W-:Y:S05]  /*8a80*/  BSYNC.RECONVERGENT B1 ;  /* 0x0000000000017941 */ /* 0x000fea0003800200 */
.L_x_495:
[----:B------:R-:W-:Y:S01]  /*8a90*/  UMOV UR6, 0x1a63c1f5 ;  /* 0x1a63c1f500067882 */ /* 0x000fe20000000000 */
[----:B------:R-:W-:Y:S01]  /*8aa0*/  UMOV UR7, 0x404ca5dc ;  /* 0x404ca5dc00077882 */ /* 0x000fe20000000000 */
[----:B------:R-:W-:Y:S01]  /*8ab0*/  ISETP.NE.AND P1, PT, R0, 0x1, PT ;  /* 0x000000010000780c */ /* 0x000fe20003f25270 */
[----:B------:R-:W-:Y:S01]  /*8ac0*/  DMUL R24, R24, UR6 ;  /* 0x0000000618187c28 */ /* 0x000fe20008000000 */
[----:B------:R-:W-:Y:S01]  /*8ad0*/  BSSY.RECONVERGENT B3, `(.L_x_498) ;  /* 0x0000143000037945 */ /* 0x000fe20003800200 */
[----:B------:R-:W-:-:S06]  /*8ae0*/  DSETP.GT.AND P0, PT, R34, RZ, PT ;  /* 0x000000ff2200722a */ /* 0x000fcc0003f04000 */
[----:B------:R-:W-:-:S10]  /*8af0*/  DADD R26, -RZ, -R24 ;  /* 0x00000000ff1a7229 */ /* 0x000fd40000000918 */
[----:B------:R-:W-:Y:S02]  /*8b00*/  FSEL R52, R26, R24, P0 ;  /* 0x000000181a347208 */ /* 0x000fe40000000000 */
[----:B------:R-:W-:Y:S01]  /*8b10*/  FSEL R53, R27, R25, P0 ;  /* 0x000000191b357208 */ /* 0x000fe20000000000 */
[----:B------:R-:W-:Y:S06]  /*8b20*/  @!P1 BRA `(.L_x_499) ;  /* 0x0000001000f49947 */ /* 0x000fec0003800000 */
[----:B------:R-:W2:Y:S01]  /*8b30*/  LDL.64 R58, [R1+0x8] ;  /* 0x00000800013a7983 */ /* 0x000ea20000100a00 */
[----:B------:R-:W-:Y:S01]  /*8b40*/  UMOV UR6, 0xa2529d3a ;  /* 0xa2529d3a00067882 */ /* 0x000fe20000000000 */
[----:B------:R-:W-:Y:S01]  /*8b50*/  UMOV UR7, 0x3f91df46 ;  /* 0x3f91df4600077882 */ /* 0x000fe20000000000 */
[----:B------:R-:W-:Y:S01]  /*8b60*/  BSSY.RECONVERGENT B4, `(.L_x_500) ;  /* 0x0000020000047945 */ /* 0x000fe20003800200 */
[----:B--2---:R-:W-:-:S08]  /*8b70*/  DMUL R58, R58, UR6 ;  /* 0x000000063a3a7c28 */ /* 0x004fd00008000000 */
[----:B------:R-:W-:-:S14]  /*8b80*/  DSETP.NEU.AND P0, PT, |R58|, +INF , PT ;  /* 0x7ff000003a00742a */ /* 0x000fdc0003f0d200 */
[----:B------:R-:W-:Y:S05]  /*8b90*/  @!P0 BRA `(.L_x_501) ;  /* 0x0000000000688947 */ /* 0x000fea0003800000 */
        /* <DEDUP_REMOVED lines=23> */
.L_x_503:
[----:B------:R-:W-:Y:S05]  /*8d10*/  BSYNC.RECONVERGENT B5 ;  /* 0x0000000000057941 */ /* 0x000fea0003800200 */
.L_x_502:
[----:B------:R-:W-:Y:S01]  /*8d20*/  VIADD R7, R25, 0x1 ;  /* 0x0000000119077836 */ /* 0x000fe20000000000 */
[----:B------:R-:W-:Y:S06]  /*8d30*/  BRA `(.L_x_504) ;  /* 0x0000000000087947 */ /* 0x000fec0003800000 */
.L_x_501:
[----:B------:R-:W-:Y:S01]  /*8d40*/  DMUL R44, RZ, R58 ;  /* 0x0000003aff2c7228 */ /* 0x000fe20000000000 */
[----:B------:R-:W-:-:S10]  /*8d50*/  IMAD.MOV.U32 R7, RZ, RZ, 0x1 ;  /* 0x00000001ff077424 */ /* 0x000fd400078e00ff */
.L_x_504:
[----:B------:R-:W-:Y:S05]  /*8d60*/  BSYNC.RECONVERGENT B4 ;  /* 0x0000000000047941 */ /* 0x000fea0003800200 */
.L_x_500:
        /* <DEDUP_REMOVED lines=53> */
[----:B------:R-:W-:Y:S02]  /*90c0*/  IMAD.MOV.U32 R60, RZ, RZ, R32 ;  /* 0x000000ffff3c7224 */ /* 0x000fe400078e0020 */
[----:B------:R-:W-:Y:S01]  /*90d0*/  IMAD.MOV.U32 R61, RZ, RZ, R33 ;  /* 0x000000ffff3d7224 */ /* 0x000fe200078e0021 */
[----:B------:R-:W-:Y:S06]  /*90e0*/  BRA `(.L_x_507) ;  /* 0x0000000000087947 */ /* 0x000fec0003800000 */
.L_x_506:
[----:B------:R-:W-:Y:S01]  /*90f0*/  DMUL R60, RZ, R58 ;  /* 0x0000003aff3c7228 */ /* 0x000fe20000000000 */
[----:B------:R-:W-:-:S10]  /*9100*/  IMAD.MOV.U32 R7, RZ, RZ, RZ ;  /* 0x000000ffff077224 */ /* 0x000fd400078e00ff */
.L_x_507:
[----:B------:R-:W-:Y:S05]  /*9110*/  BSYNC.RECONVERGENT B4 ;  /* 0x0000000000047941 */ /* 0x000fea0003800200 */
.L_x_505:
        /* <DEDUP_REMOVED lines=19> */
[----:B---3--:R-:W-:Y:S01]  /*9250*/  DFMA R24, R58, R24, R28 ;  /* 0x000000183a18722b */ /* 0x008fe2000000001c */
[----:B------:R-:W-:Y:S02]  /*9260*/  IMAD.MOV.U32 R28, RZ, RZ, 0x0 ;  /* 0x00000000ff1c7424 */ /* 0x000fe400078e00ff */
[----:B------:R-:W-:-:S05]  /*9270*/  IMAD.MOV.U32 R29, RZ, RZ, 0x3fd80000 ;  /* 0x3fd80000ff1d7424 */ /* 0x000fca00078e00ff */
        /* <DEDUP_REMOVED lines=34> */
[----:B------:R-:W-:-:S02]  /*94a0*/  IMAD.MOV.U32 R25, RZ, RZ, R35 ;  /* 0x000000ffff197224 */ /* 0x000fc400078e0023 */
[----:B------:R-:W-:-:S07]  /*94b0*/  IMAD.MOV.U32 R7, RZ, RZ, R31 ;  /* 0x000000ffff077224 */ /* 0x000fce00078e001f */
[----:B-----5:R-:W-:Y:S05]  /*94c0*/  CALL.REL.NOINC `($__internal_6_$__cuda_sm20_dsqrt_rn_f64_mediumpath_v1) ;  /* 0x0000002c00447944 */ /* 0x020fea0003c00000 */
[----:B------:R-:W-:Y:S01]  /*94d0*/  MOV R26, R24 ;  /* 0x00000018001a7202 */ /* 0x000fe20000000f00 */
[----:B------:R-:W-:-:S07]  /*94e0*/  IMAD.MOV.U32 R27, RZ, RZ, R7 ;  /* 0x000000ffff1b7224 */ /* 0x000fce00078e0007 */
.L_x_509:
[----:B------:R-:W-:Y:S05]  /*94f0*/  BSYNC.RECONVERGENT B1 ;  /* 0x0000000000017941 */ /* 0x000fea0003800200 */
.L_x_508:
        /* <DEDUP_REMOVED lines=22> */
.L_x_511:
[----:B------:R-:W-:Y:S05]  /*9660*/  BSYNC.RECONVERGENT B2 ;  /* 0x0000000000027941 */ /* 0x000fea0003800200 */
.L_x_510:
[----:B------:R-:W-:Y:S01]  /*9670*/  DADD R26, -RZ, |R24| ;  /* 0x00000000ff1a7229 */ /* 0x000fe20000000518 */
[----:B------:R-:W-:Y:S09]  /*9680*/  BSSY.RECONVERGENT B1, `(.L_x_512) ;  /* 0x0000080000017945 */ /* 0x000ff20003800200 */
[----:B------:R-:W-:-:S13]  /*9690*/  ISETP.GE.AND P0, PT, R27, 0x3fe26666, PT ;  /* 0x3fe266661b00780c */ /* 0x000fda0003f06270 */
[----:B------:R-:W-:Y:S05]  /*96a0*/  @!P0 BRA `(.L_x_513) ;  /* 0x0000000400248947 */ /* 0x000fea0003800000 */
        /* <DEDUP_REMOVED lines=71> */
[----:B------:R-:W-:Y:S01]  /*9b20*/  FSEL R25, R27, R29, !P0 ;  /* 0x0000001d1b197208 */ /* 0x000fe20004000000 */
[----:B------:R-:W-:Y:S06]  /*9b30*/  BRA `(.L_x_514) ;  /* 0x0000000000d07947 */ /* 0x000fec0003800000 */
.L_x_513:
[----:B------:R-:W-:Y:S01]  /*9b40*/  DMUL R26, R24, R24 ;  /* 0x00000018181a7228 */ /* 0x000fe20000000000 */
[----:B------:R-:W-:Y:S01]  /*9b50*/  IMAD.MOV.U32 R28, RZ, RZ, 0x180754af ;  /* 0x180754afff1c7424 */ /* 0x000fe200078e00ff */
[----:B------:R-:W-:Y:S01]  /*9b60*/  UMOV UR6, 0xdc1895e9 ;  /* 0xdc1895e900067882 */ /* 0x000fe20000000000 */
[----:B------:R-:W-:Y:S01]  /*9b70*/  IMAD.MOV.U32 R29, RZ, RZ, 0x3fb3823b ;  /* 0x3fb3823bff1d7424 */ /* 0x000fe200078e00ff */
[----:B------:R-:W-:Y:S01]  /*9b80*/  UMOV UR7, 0x3fb0066b ;  /* 0x3fb0066b00077882 */ /* 0x000fe20000000000 */
[----:B------:R-:W-:-:S04]  /*9b90*/  ISETP.GE.AND P0, PT, R25, RZ, PT ;  /* 0x000000ff1900720c */ /* 0x000fc80003f06270 */
        /* <DEDUP_REMOVED lines=43> */
[----:B------:R-:W-:-:S08]  /*9e50*/  @P0 DADD R24, R28, -R24 ;  /* 0x000000001c180229 */ /* 0x000fd00000000818 */
[----:B------:R-:W-:Y:S02]  /*9e60*/  @P0 DADD R24, -R24, UR6 ;  /* 0x0000000618180e29 */ /* 0x000fe40008000100 */
[----:B------:R-:W-:-:S11]  /*9e70*/  @!P0 DADD R24, R26, UR6 ;  /* 0x000000061a188e29 */ /* 0x000fd60008000000 */
.L_x_514:
[----:B------:R-:W-:Y:S05]  /*9e80*/  BSYNC.RECONVERGENT B1 ;  /* 0x0000000000017941 */ /* 0x000fea0003800200 */
.L_x_512:
[----:B------:R-:W-:Y:S01]  /*9e90*/  UMOV UR6, 0x1a63c1f5 ;  /* 0x1a63c1f500067882 */ /* 0x000fe20000000000 */
[----:B------:R-:W-:Y:S01]  /*9ea0*/  UMOV UR7, 0x404ca5dc ;  /* 0x404ca5dc00077882 */ /* 0x000fe20000000000 */
[----:B------:R-:W-:Y:S02]  /*9eb0*/  DSETP.GT.AND P0, PT, R46, RZ, PT ;  /* 0x000000ff2e00722a */ /* 0x000fe40003f04000 */
[----:B------:R-:W-:-:S08]  /*9ec0*/  DMUL R24, R24, UR6 ;  /* 0x0000000618187c28 */ /* 0x000fd00008000000 */
[----:B------:R-:W-:-:S10]  /*9ed0*/  DADD R26, -RZ, -R24 ;  /* 0x00000000ff1a7229 */ /* 0x000fd40000000918 */
[----:B------:R-:W-:Y:S02]  /*9ee0*/  FSEL R44, R26, R24, P0 ;  /* 0x000000181a2c7208 */ /* 0x000fe40000000000 */
[----:B------:R-:W-:-:S07]  /*9ef0*/  FSEL R45, R27, R25, P0 ;  /* 0x000000191b2d7208 */ /* 0x000fce0000000000 */
.L_x_499:
[----:B------:R-:W-:Y:S05]  /*9f00*/  BSYNC.RECONVERGENT B3 ;  /* 0x0000000000037941 */ /* 0x000fea0003800200 */
.L_x_498:
[----:B------:R-:W-:-:S13]  /*9f10*/  ISETP.NE.AND P0, PT, R0, RZ, PT ;  /* 0x000000ff0000720c */ /* 0x000fda0003f05270 */
[----:B------:R-:W-:Y:S05]  /*9f20*/  @!P0 BRA `(.L_x_484) ;  /* 0x0000001800188947 */ /* 0x000fea0003800000 */
[C---:B------:R-:W-:Y:S01]  /*9f30*/  DADD R24, -|R52|.reuse, 180 ;  /* 0x4066800034187429 */ /* 0x040fe20000000300 */
[----:B------:R-:W-:Y:S01]  /*9f40*/  IMAD.MOV.U32 R26, RZ, RZ, R53 ;  /* 0x000000ffff1a7224 */ /* 0x000fe200078e0035 */
[----:B------:R-:W-:Y:S01]  /*9f50*/  LEA R46, R6, 0x1, 0x1 ;  /* 0x00000001062e7811 */ /* 0x000fe200078e08ff */
[----:B------:R-:W-:Y:S01]  /*9f60*/  IMAD.MOV.U32 R7, RZ, RZ, R52 ;  /* 0x000000ffff077224 */ /* 0x000fe200078e0034 */
[----:B------:R-:W-:Y:S04]  /*9f70*/  BSSY.RECONVERGENT B3, `(.L_x_515) ;  /* 0x00000bf000037945 */ /* 0x000fe80003800200 */
[----:B------:R-:W-:Y:S01]  /*9f80*/  DSETP.MIN.AND P0, P1, |R52|, R24, PT ;  /* 0x000000183400722a */ /* 0x000fe20003900200 */
[----:B------:R-:W0:Y:S01]  /*9f90*/  I2F.F64.U32 R46, R46 ;  /* 0x0000002e002e7312 */ /* 0x000e220000201800 */
[----:B------:R-:W-:-:S04]  /*9fa0*/  MOV R27, R25 ;  /* 0x00000019001b7202 */ /* 0x000fc80000000f00 */
[----:B------:R-:W-:Y:S02]  /*9fb0*/  FSEL R29, |R26|, R27, P0 ;  /* 0x0000001b1a1d7208 */ /* 0x000fe40000000200 */
[----:B------:R-:W-:-:S06]  /*9fc0*/  SEL R24, R7, R24, P0 ;  /* 0x0000001807187207 */ /* 0x000fcc0000000000 */
[----:B------:R-:W-:-:S05]  /*9fd0*/  @P1 LOP3.LUT R29, R27, 0x80000, RZ, 0xfc, !PT ;  /* 0x000800001b1d1812 */ /* 0x000fca00078efcff */
[----:B------:R-:W-:-:S06]  /*9fe0*/  IMAD.MOV.U32 R25, RZ, RZ, R29 ;  /* 0x000000ffff197224 */ /* 0x000fcc00078e001d */
[----:B-----5:R-:W-:-:S14]  /*9ff0*/  DSETP.GEU.AND P0, PT, R24, R42, PT ;  /* 0x0000002a1800722a */ /* 0x020fdc0003f0e000 */
[----:B0-----:R-:W-:Y:S05]  /*a000*/  @!P0 BRA `(.L_x_516) ;  /* 0x0000000800d48947 */ /* 0x001fea0003800000 */
[----:B------:R-:W-:Y:S01]  /*a010*/  UMOV UR6, 0xa2529d3a ;  /* 0xa2529d3a00067882 */ /* 0x000fe20000000000 */
[----:B------:R-:W-:Y:S01]  /*a020*/  UMOV UR7, 0x3f91df46 ;  /* 0x3f91df4600077882 */ /* 0x000fe20000000000 */
[----:B------:R-:W-:Y:S01]  /*a030*/  BSSY.RECONVERGENT B4, `(.L_x_517) ;  /* 0x000001d000047945 */ /* 0x000fe20003800200 */
[----:B------:R-:W-:-:S08]  /*a040*/  DMUL R52, R52, UR6 ;  /* 0x0000000634347c28 */ /* 0x000fd00008000000 */
        /* <DEDUP_REMOVED lines=27> */
.L_x_518:
[----:B------:R-:W-:Y:S05]  /*a200*/  BSYNC.RECONVERGENT B4 ;  /* 0x0000000000047941 */ /* 0x000fea0003800200 */
.L_x_517:
[----:B------:R-:W2:Y:S01]  /*a210*/  LDG.E.64 R58, desc[UR4][R22.64+0x18] ;  /* 0x00001804163a7981 */ /* 0x000ea2000c1e1b00 */
[----:B------:R-:W0:Y:S01]  /*a220*/  LDCU.64 UR6, c[0x4][0x28] ;  /* 0x01000500ff0677ac */ /* 0x000e220008000a00 */
[----:B------:R-:W-:Y:S01]  /*a230*/  IMAD.SHL.U32 R24, R7, 0x40, RZ ;  /* 0x0000004007187824 */ /* 0x000fe200078e00ff */
[----:B------:R-:W1:Y:S04]  /*a240*/  LDC.64 R48, c[0x0][0x380] ;  /* 0x0000e000ff307b82 */ /* 0x000e680000000a00 */
[----:B------:R-:W-:-:S04]  /*a250*/  LOP3.LUT R24, R24, 0x40, RZ, 0xc0, !PT ;  /* 0x0000004018187812 */ /* 0x000fc800078ec0ff */
[----:B0-----:R-:W-:-:S05]  /*a260*/  IADD3 R56, P0, PT, R24, UR6, RZ ;  /* 0x0000000618387c10 */ /* 0x001fca000ff1e0ff */
[----:B------:R-:W-:-:S05]  /*a270*/  IMAD.X R57, RZ, RZ, UR7, P0 ;  /* 0x00000007ff397e24 */ /* 0x000fca00080e06ff */
[----:B------:R-:W3:Y:S04]  /*a280*/  LDG.E.128.CONSTANT R24, desc[UR4][R56.64] ;  /* 0x0000000438187981 */ /* 0x000ee8000c1e9d00 */
[----:B------:R-:W4:Y:S04]  /*a290*/  LDG.E.128.CONSTANT R28, desc[UR4][R56.64+0x10] ;  /* 0x00001004381c7981 */ /* 0x000f28000c1e9d00 */
[----:B------:R-:W5:Y:S01]  /*a2a0*/  LDG.E.128.CONSTANT R32, desc[UR4][R56.64+0x20] ;  /* 0x0000200438207981 */ /* 0x000f62000c1e9d00 */
[----:B------:R-:W-:Y:S01]  /*a2b0*/  LOP3.LUT R54, R7, 0x1, RZ, 0xc0, !PT ;  /* 0x0000000107367812 */ /* 0x000fe200078ec0ff */
[----:B------:R-:W-:-:S02]  /*a2c0*/  IMAD.MOV.U32 R60, RZ, RZ, 0x20fd8164 ;  /* 0x20fd8164ff3c7424 */ /* 0x000fc400078e00ff */
[----:B------:R-:W-:Y:S01]  /*a2d0*/  IMAD.MOV.U32 R61, RZ, RZ, 0x3da8ff83 ;  /* 0x3da8ff83ff3d7424 */ /* 0x000fe200078e00ff */
[----:B------:R-:W-:Y:S01]  /*a2e0*/  ISETP.NE.U32.AND P0, PT, R54, 0x1, PT ;  /* 0x000000013600780c */ /* 0x000fe20003f05070 */
[----:B------:R-:W-:-:S03]  /*a2f0*/  DMUL R54, R50, R50 ;  /* 0x0000003232367228 */ /* 0x000fc60000000000 */
[----:B------:R-:W-:Y:S02]  /*a300*/  FSEL R60, R60, -8.06006814911005101289e+34, !P0 ;  /* 0xf9785eba3c3c7808 */ /* 0x000fe40004000000 */
[----:B------:R-:W-:Y:S01]  /*a310*/  FSEL R61, -R61, 0.11223486810922622681, !P0 ;  /* 0x3de5db653d3d7808 */ /* 0x000fe20004000100 */
[----:B--2---:R-:W1:Y:S02]  /*a320*/  F2I.F64.TRUNC R59, R58 ;  /* 0x0000003a003b7311 */ /* 0x004e64000030d100 */
[----:B-1----:R-:W-:-:S06]  /*a330*/  IMAD.WIDE R48, R59, 0x8, R48 ;  /* 0x000000083b307825 */ /* 0x002fcc00078e0230 */
[----:B------:R-:W2:Y:S01]  /*a340*/  LDG.E.64 R48, desc[UR4][R48.64+0x28] ;  /* 0x0000280430307981 */ /* 0x000ea2000c1e1b00 */
[----:B------:R-:W-:Y:S01]  /*a350*/  DSETP.NEU.AND P1, PT, |R52|, +INF , PT ;  /* 0x7ff000003400742a */ /* 0x000fe20003f2d200 */
[----:B------:R-:W-:Y:S01]  /*a360*/  BSSY.RECONVERGENT B4, `(.L_x_519) ;  /* 0x000002c000047945 */ /* 0x000fe20003800200 */
[----:B---3--:R-:W-:-:S08]  /*a370*/  DFMA R24, R54, R60, R24 ;  /* 0x0000003c3618722b */ /* 0x008fd00000000018 */
[----:B------:R-:W-:-:S08]  /*a380*/  DFMA R24, R54, R24, R26 ;  /* 0x000000183618722b */ /* 0x000fd0000000001a */
[----:B----4-:R-:W-:-:S08]  /*a390*/  DFMA R24, R54, R24, R28 ;  /* 0x000000183618722b */ /* 0x010fd0000000001c */
[----:B------:R-:W-:-:S08]  /*a3a0*/  DFMA R24, R54, R24, R30 ;  /* 0x000000183618722b */ /* 0x000fd0000000001e */
[----:B-----5:R-:W-:-:S08]  /*a3b0*/  DFMA R24, R54, R24, R32 ;  /* 0x000000183618722b */ /* 0x020fd00000000020 */
[----:B------:R-:W-:-:S08]  /*a3c0*/  DFMA R24, R54, R24, R34 ;  /* 0x000000183618722b */ /* 0x000fd00000000022 */
[----:B------:R-:W-:Y:S02]  /*a3d0*/  DFMA R50, R24, R50, R50 ;  /* 0x000000321832722b */ /* 0x000fe40000000032 */
[----:B------:R-:W-:Y:S02]  /*a3e0*/  DFMA R24, R54, R24, 1 ;  /* 0x3ff000003618742b */ /* 0x000fe40000000018 */
[----:B------:R-:W-:-:S08]  /*a3f0*/  @!P1 DMUL R54, RZ, R52 ;  /* 0x00000034ff369228 */ /* 0x000fd00000000000 */
[----:B------:R-:W-:Y:S02]  /*a400*/  FSEL R26, R24, R50, !P0 ;  /* 0x00000032181a7208 */ /* 0x000fe40004000000 */
[----:B------:R-:W-:Y:S02]  /*a410*/  FSEL R27, R25, R51, !P0 ;  /* 0x00000033191b7208 */ /* 0x000fe40004000000 */
[----:B------:R-:W-:Y:S02]  /*a420*/  LOP3.LUT P0, RZ, R7, 0x2, RZ, 0xc0, !PT ;  /* 0x0000000207ff7812 */ /* 0x000fe4000780c0ff */
[----:B------:R-:W-:Y:S02]  /*a430*/  @!P1 MOV R7, 0x1 ;  /* 0x0000000100079802 */ /* 0x000fe40000000f00 */
[----:B------:R-:W-:-:S10]  /*a440*/  DADD R24, RZ, -R26 ;  /* 0x00000000ff187229 */ /* 0x000fd4000000081a */
[----:B------:R-:W-:Y:S02]  /*a450*/  FSEL R50, R26, R24, !P0 ;  /* 0x000000181a327208 */ /* 0x000fe40004000000 */
[----:B------:R-:W-:-:S06]  /*a460*/  FSEL R51, R27, R25, !P0 ;  /* 0x000000191b337208 */ /* 0x000fcc0004000000 */
[----:B--2---:R-:W-:Y:S01]  /*a470*/  DMUL R50, R48, -R50 ;  /* 0x8000003230327228 */ /* 0x004fe20000000000 */
[----:B------:R-:W-:Y:S10]  /*a480*/  @!P1 BRA `(.L_x_520) ;  /* 0x0000000000649947 */ /* 0x000ff40003800000 */
        /* <DEDUP_REMOVED lines=22> */
[----:B------:R-:W-:-:S07]  /*a5f0*/  IMAD.MOV.U32 R55, RZ, RZ, R33 ;  /* 0x000000ffff377224 */ /* 0x000fce00078e0021 */
.L_x_522:
[----:B------:R-:W-:Y:S05]  /*a600*/  BSYNC.RECONVERGENT B5 ;  /* 0x0000000000057941 */ /* 0x000fea0003800200 */
.L_x_521:
[----:B------:R-:W-:-:S07]  /*a610*/  VIADD R7, R25, 0x1 ;  /* 0x0000000119077836 */ /* 0x000fce0000000000 */
.L_x_520:
[----:B------:R-:W-:Y:S05]  /*a620*/  BSYNC.RECONVERGENT B4 ;  /* 0x0000000000047941 */ /* 0x000fea0003800200 */
.L_x_519:
        /* <DEDUP_REMOVED lines=10> */
[----:B------:R-:W-:Y:S01]  /*a6d0*/  BSSY.RELIABLE B1, `(.L_x_523) ;  /* 0x000003c000017945 */ /* 0x000fe20003800100 */
        /* <DEDUP_REMOVED lines=19> */
[----:B------:R-:W-:-:S04]  /*a810*/  ISETP.GE.AND P0, PT, R5, 0x1, PT ;  /* 0x000000010500780c */ /* 0x000fc80003f06270 */
[----:B------:R-:W-:-:S09]  /*a820*/  DMUL R48, R48, R24 ;  /* 0x0000001830307228 */ /* 0x000fd20000000000 */
[----:B------:R-:W-:Y:S05]  /*a830*/  @!P0 BRA `(.L_x_524) ;  /* 0x0000000000808947 */ /* 0x000fea0003800000 */
[----:B------:R0:W5:Y:S01]  /*a840*/  LDL.64 R26, [R1] ;  /* 0x00000000011a7983 */ /* 0x0001620000100a00 */
[----:B------:R-:W-:-:S07]  /*a850*/  IMAD.MOV.U32 R24, RZ, RZ, RZ ;  /* 0x000000ffff187224 */ /* 0x000fce00078e00ff */
.L_x_528:
[----:B------:R-:W1:Y:S01]  /*a860*/  LDC.64 R28, c[0x0][0x388] ;  /* 0x0000e200ff1c7b82 */ /* 0x000e620000000a00 */
[----:B------:R-:W-:-:S04]  /*a870*/  IMAD R31, R24, 0x6, RZ ;  /* 0x00000006181f7824 */ /* 0x000fc800078e02ff */
[----:B-1----:R-:W-:-:S05]  /*a880*/  IMAD.WIDE.U32 R30, R31, 0x8, R28 ;  /* 0x000000081f1e7825 */ /* 0x002fca00078e001c */
[----:B------:R-:W2:Y:S01]  /*a890*/  LDG.E.64 R28, desc[UR4][R30.64+0x20] ;  /* 0x000020041e1c7981 */ /* 0x000ea2000c1e1b00 */
[----:B------:R-:W-:Y:S01]  /*a8a0*/  BSSY.RELIABLE B2, `(.L_x_525) ;  /* 0x0000015000027945 */ /* 0x000fe20003800100 */
[----:B--2--5:R-:W-:-:S14]  /*a8b0*/  DSETP.GT.AND P0, PT, R26, R28, PT ;  /* 0x0000001c1a00722a */ /* 0x024fdc0003f04000 */
[----:B------:R-:W-:Y:S05]  /*a8c0*/  @!P0 BRA `(.L_x_526) ;  /* 0x0000000000488947 */ /* 0x000fea0003800000 */
[----:B------:R-:W2:Y:S02]  /*a8d0*/  LDG.E.64 R28, desc[UR4][R30.64+0x28] ;  /* 0x000028041e1c7981 */ /* 0x000ea4000c1e1b00 */
[----:B--2---:R-:W-:-:S14]  /*a8e0*/  DSETP.GEU.AND P0, PT, R26, R28, PT ;  /* 0x0000001c1a00722a */ /* 0x004fdc0003f0e000 */
[----:B------:R-:W-:Y:S05]  /*a8f0*/  @P0 BRA `(.L_x_526) ;  /* 0x00000000003c0947 */ /* 0x000fea0003800000 */
[----:B------:R-:W2:Y:S02]  /*a900*/  LDG.E.64 R28, desc[UR4][R30.64] ;  /* 0x000000041e1c7981 */ /* 0x000ea4000c1e1b00 */
[----:B--2---:R-:W-:-:S14]  /*a910*/  DSETP.GT.AND P0, PT, R50, R28, PT ;  /* 0x0000001c3200722a */ /* 0x004fdc0003f04000 */
[----:B------:R-:W-:Y:S05]  /*a920*/  @!P0 BRA `(.L_x_526) ;  /* 0x0000000000308947 */ /* 0x000fea0003800000 */
[----:B------:R-:W2:Y:S02]  /*a930*/  LDG.E.64 R28, desc[UR4][R30.64+0x8] ;  /* 0x000008041e1c7981 */ /* 0x000ea4000c1e1b00 */
[----:B--2---:R-:W-:-:S14]  /*a940*/  DSETP.GEU.AND P0, PT, R50, R28, PT ;  /* 0x0000001c3200722a */ /* 0x004fdc0003f0e000 */
[----:B------:R-:W-:Y:S05]  /*a950*/  @P0 BRA `(.L_x_526) ;  /* 0x0000000000240947 */ /* 0x000fea0003800000 */
[----:B------:R-:W2:Y:S02]  /*a960*/  LDG.E.64 R28, desc[UR4][R30.64+0x10] ;  /* 0x000010041e1c7981 */ /* 0x000ea4000c1e1b00 */
[----:B--2---:R-:W-:-:S14]  /*a970*/  DSETP.GT.AND P0, PT, R48, R28, PT ;  /* 0x0000001c3000722a */ /* 0x004fdc0003f04000 */
[----:B------:R-:W-:Y:S05]  /*a980*/  @!P0 BRA `(.L_x_526) ;  /* 0x0000000000188947 */ /* 0x000fea0003800000 */
[----:B------:R-:W2:Y:S01]  /*a990*/  LDG.E.64 R28, desc[UR4][R30.64+0x18] ;  /* 0x000018041e1c7981 */ /* 0x000ea2000c1e1b00 */
[----:B------:R-:W-:Y:S01]  /*a9a0*/  IMAD.MOV.U32 R2, RZ, RZ, 0x1 ;  /* 0x00000001ff027424 */ /* 0x000fe200078e00ff */
[----:B--2---:R-:W-:-:S14]  /*a9b0*/  DSETP.GEU.AND P0, PT, R48, R28, PT ;  /* 0x0000001c3000722a */ /* 0x004fdc0003f0e000 */
[----:B------:R-:W-:Y:S05]  /*a9c0*/  @!P0 BREAK.RELIABLE B2 ;  /* 0x0000000000028942 */ /* 0x000fea0003800100 */
[----:B------:R-:W-:Y:S05]  /*a9d0*/  @!P0 BREAK.RELIABLE B1 ;  /* 0x0000000000018942 */ /* 0x000fea0003800100 */
[----:B------:R-:W-:Y:S05]  /*a9e0*/  @!P0 BRA `(.L_x_527) ;  /* 0x0000000000348947 */ /* 0x000fea0003800000 */
.L_x_526:
[----:B------:R-:W-:Y:S05]  /*a9f0*/  BSYNC.RELIABLE B2 ;  /* 0x0000000000027941 */ /* 0x000fea0003800100 */
.L_x_525:
[----:B------:R-:W-:-:S04]  /*aa00*/  IADD3 R24, PT, PT, R24, 0x1, RZ ;  /* 0x0000000118187810 */ /* 0x000fc80007ffe0ff */
[----:B------:R-:W-:-:S13]  /*aa10*/  ISETP.NE.AND P0, PT, R24, R5, PT ;  /* 0x000000051800720c */ /* 0x000fda0003f05270 */
[----:B------:R-:W-:Y:S05]  /*aa20*/  @P0 BRA `(.L_x_528) ;  /* 0xfffffffc008c0947 */ /* 0x000fea000383ffff */
[----:B------:R-:W-:-:S07]  /*aa30*/  IMAD.MOV.U32 R2, RZ, RZ, RZ ;  /* 0x000000ffff027224 */ /* 0x000fce00078e00ff */
.L_x_524:
[----:B------:R-:W-:Y:S01]  /*aa40*/  ISETP.NE.AND P0, PT, R2, RZ, PT ;  /* 0x000000ff0200720c */ /* 0x000fe20003f05270 */
[----:B------:R-:W-:Y:S02]  /*aa50*/  IMAD.MOV.U32 R7, RZ, RZ, R2 ;  /* 0x000000ffff077224 */ /* 0x000fe400078e0002 */
[----:B------:R-:W-:-:S10]  /*aa60*/  IMAD.MOV.U32 R2, RZ, RZ, RZ ;  /* 0x000000ffff027224 */ /* 0x000fd400078e00ff */
[----:B------:R-:W-:Y:S05]  /*aa70*/  @!P0 BREAK.RELIABLE B1 ;  /* 0x0000000000018942 */ /* 0x000fea0003800100 */
[----:B------:R-:W-:Y:S05]  /*aa80*/  @!P0 BRA `(.L_x_516) ;  /* 0x0000000000348947 */ /* 0x000fea0003800000 */
[----:B------:R-:W-:Y:S05]  /*aa90*/  BSYNC.RELIABLE B1 ;  /* 0x0000000000017941 */ /* 0x000fea0003800100 */
.L_x_523:
[----:B------:R1:W5:Y:S01]  /*aaa0*/  LDL.64 R26, [R1] ;  /* 0x00000000011a7983 */ /* 0x0003620000100a00 */
[----:B------:R-:W-:-:S07]  /*aab0*/  IMAD.MOV.U32 R2, RZ, RZ, R7 ;  /* 0x000000ffff027224 */ /* 0x000fce00078e0007 */
.L_x_527:
[----:B------:R-:W-:-:S04]  /*aac0*/  IMAD.SHL.U32 R25, R4, 0x8, RZ ;  /* 0x0000000804197824 */ /* 0x000fc800078e00ff */
[----:B------:R-:W-:-:S05]  /*aad0*/  IMAD.WIDE R24, R25, 0x8, R40 ;  /* 0x0000000819187825 */ /* 0x000fca00078e0228 */
[----:B------:R-:W-:Y:S04]  /*aae0*/  STG.E.64 desc[UR4][R24.64], R50 ;  /* 0x0000003218007986 */ /* 0x000fe8000c101b04 */
[----:B------:R-:W-:Y:S04]  /*aaf0*/  STG.E.64 desc[UR4][R24.64+0x8], R48 ;  /* 0x0000083018007986 */ /* 0x000fe8000c101b04 */
[----:B-----5:R-:W-:Y:S04]  /*ab00*/  STG.E.64 desc[UR4][R24.64+0x10], R26 ;  /* 0x0000101a18007986 */ /* 0x020fe8000c101b04 */
[----:B------:R-:W2:Y:S01]  /*ab10*/  LDG.E.64 R28, desc[UR4][R22.64+0x18] ;  /* 0x00001804161c7981 */ /* 0x000ea2000c1e1b00 */
[----:B------:R-:W-:-:S03]  /*ab20*/  VIADD R4, R4, 0x1 ;  /* 0x0000000104047836 */ /* 0x000fc60000000000 */
[----:B------:R3:W-:Y:S02]  /*ab30*/  STG.E.64 desc[UR4][R24.64+0x20], R46 ;  /* 0x0000202e18007986 */ /* 0x0007e4000c101b04 */
[----:B---3--:R-:W-:Y:S02]  /*ab40*/  DADD R46, R46, 1 ;  /* 0x3ff000002e2e7429 */ /* 0x008fe40000000000 */
[----:B--2---:R2:W-:Y:S09]  /*ab50*/  STG.E.64 desc[UR4][R24.64+0x18], R28 ;  /* 0x0000181c18007986 */ /* 0x0045f2000c101b04 */
.L_x_516:
[----:B------:R-:W-:Y:S05]  /*ab60*/  BSYNC.RECONVERGENT B3 ;  /* 0x0000000000037941 */ /* 0x000fea0003800200 */
.L_x_515:
[----:B--2---:R-:W-:Y:S01]  /*ab70*/  DADD R24, -|R44|, 180 ;  /* 0x406680002c187429 */ /* 0x004fe20000000300 */
[----:B------:R-:W-:-:S07]  /*ab80*/  IMAD.MOV.U32 R7, RZ, RZ, R45 ;  /* 0x000000ffff077224 */ /* 0x000fce00078e002d */
[----:B------:R-:W-:Y:S02]  /*ab90*/  DSETP.MIN.AND P0, P1, |R44|, R24, PT ;  /* 0x000000182c00722a */ /* 0x000fe40003900200 */
[----:B------:R-:W-:-:S05]  /*aba0*/  IMAD.MOV.U32 R26, RZ, RZ, R25 ;  /* 0x000000ffff1a7224 */ /* 0x000fca00078e0019 */
[----:B------:R-:W-:Y:S01]  /*abb0*/  FSEL R27, |R7|, R26, P0 ;  /* 0x0000001a071b7208 */ /* 0x000fe20000000200 */
[----:B------:R-:W-:-:S05]  /*abc0*/  IMAD.MOV.U32 R7, RZ, RZ, R44 ;  /* 0x000000ffff077224 */ /* 0x000fca00078e002c */
[----:B------:R-:W-:Y:S02]  /*abd0*/  SEL R24, R7, R24, P0 ;  /* 0x0000001807187207 */ /* 0x000fe40000000000 */
[----:B------:R-:W-:-:S05]  /*abe0*/  @P1 LOP3.LUT R27, R26, 0x80000, RZ, 0xfc, !PT ;  /* 0x000800001a1b1812 */ /* 0x000fca00078efcff */
[----:B------:R-:W-:-:S06]  /*abf0*/  IMAD.MOV.U32 R25, RZ, RZ, R27 ;  /* 0x000000ffff197224 */ /* 0x000fcc00078e001b */
[----:B------:R-:W-:-:S06]  /*ac00*/  DSETP.GEU.AND P0, PT, R24, R42, PT ;  /* 0x0000002a1800722a */ /* 0x000fcc0003f0e000 */
[----:B------:R-:W-:-:S13]  /*ac10*/  ISETP.EQ.OR P0, PT, R0, 0x1, !P0 ;  /* 0x000000010000780c */ /* 0x000fda0004702670 */
[----:B------:R-:W-:Y:S05]  /*ac20*/  @P0 BRA `(.L_x_484) ;  /* 0x0000000800d80947 */ /* 0x000fea0003800000 */
[----:B------:R-:W-:Y:S01]  /*ac30*/  UMOV UR6, 0xa2529d3a ;  /* 0xa2529d3a00067882 */ /* 0x000fe20000000000 */
[----:B------:R-:W-:Y:S01]  /*ac40*/  UMOV UR7, 0x3f91df46 ;  /* 0x3f91df4600077882 */ /* 0x000fe20000000000 */
[----:B------:R-:W-:Y:S01]  /*ac50*/  BSSY.RECONVERGENT B3, `(.L_x_529) ;  /* 0x000001e000037945 */ /* 0x000fe20003800200 */
[----:B------:R-:W-:-:S08]  /*ac60*/  DMUL R52, R44, UR6 ;  /* 0x000000062c347c28 */ /* 0x000fd00008000000 */
[----:B------:R-:W-:-:S14]  /*ac70*/  DSETP.NEU.AND P0, PT, |R52|, +INF , PT ;  /* 0x7ff000003400742a */ /* 0x000fdc0003f0d200 */
[----:B------:R-:W-:Y:S05]  /*ac80*/  @!P0 BRA `(.L_x_530) ;  /* 0x0000000000608947 */ /* 0x000fea0003800000 */
[----:B------:R-:W-:Y:S01]  /*ac90*/  UMOV UR6, 0x6dc9c883 ;  /* 0x6dc9c88300067882 */ /* 0x000fe20000000000 */
[----:B------:R-:W-:Y:S01]  /*aca0*/  UMOV UR7, 0x3fe45f30 ;  /* 0x3fe45f3000077882 */ /* 0x000fe20000000000 */
[C---:B------:R-:W-:Y:S02]  /*acb0*/  DSETP.GE.AND P0, PT, |R52|.reuse, 2.14748364800000000000e+09, PT ;  /* 0x41e000003400742a */ /* 0x040fe40003f06200 */
[----:B------:R-:W-:Y:S01]  /*acc0*/  DMUL R24, R52, UR6 ;  /* 0x0000000634187c28 */ /* 0x000fe20008000000 */
[----:B------:R-:W-:Y:S01]  /*acd0*/  UMOV UR6, 0x54442d18 ;  /* 0x54442d1800067882 */ /* 0x000fe20000000000 */
[----:B------:R-:W-:-:S04]  /*ace0*/  UMOV UR7, 0x3ff921fb ;  /* 0x3ff921fb00077882 */ /* 0x000fc80000000000 */
[----:B------:R-:W2:Y:S08]  /*acf0*/  F2I.F64 R0, R24 ;  /* 0x0000001800007311 */ /* 0x000eb00000301100 */
[----:B--2---:R-:W2:Y:S02]  /*ad00*/  I2F.F64 R50, R0 ;  /* 0x0000000000327312 */ /* 0x004ea40000201c00 */
[----:B--2---:R-:W-:Y:S01]  /*ad10*/  DFMA R26, R50, -UR6, R52 ;  /* 0x80000006321a7c2b */ /* 0x004fe20008000034 */
        /* <DEDUP_REMOVED lines=10> */
[----:B01----:R-:W-:Y:S05]  /*adc0*/  CALL.REL.NOINC `($_Z22ReturnDiffractionSpotsPdS_PiS_S_S0_iS_iS0_S_$__internal_trig_reduction_slowpathd) ;  /* 0x0000001400b47944 */ /* 0x003fea0003c00000 */
[----:B------:R-:W-:Y:S02]  /*add0*/  IMAD.MOV.U32 R0, RZ, RZ, R25 ;  /* 0x000000ffff007224 */ /* 0x000fe400078e0019 */
[----:B------:R-:W-:Y:S02]  /*ade0*/  IMAD.MOV.U32 R50, RZ, RZ, R32 ;  /* 0x000000ffff327224 */ /* 0x000fe400078e0020 */
[----:B------:R-:W-:Y:S01]  /*adf0*/  IMAD.MOV.U32 R51, RZ, RZ, R33 ;  /* 0x000000ffff337224 */ /* 0x000fe200078e0021 */
[----:B------:R-:W-:Y:S06]  /*ae00*/  BRA `(.L_x_531) ;  /* 0x0000000000087947 */ /* 0x000fec0003800000 */
.L_x_530:
[----:B------:R-:W-:Y:S01]  /*ae10*/  DMUL R50, RZ, R52 ;  /* 0x00000034ff327228 */ /* 0x000fe20000000000 */
[----:B------:R-:W-:-:S10]  /*ae20*/  IMAD.MOV.U32 R0, RZ, RZ, RZ ;  /* 0x000000ffff007224 */ /* 0x000fd400078e00ff */
.L_x_531:
[----:B------:R-:W-:Y:S05]  /*ae30*/  BSYNC.RECONVERGENT B3 ;  /* 0x0000000000037941 */ /* 0x000fea0003800200 */
.L_x_529:
[----:B------:R-:W2:Y:S01]  /*ae40*/  LDG.E.64 R58, desc[UR4][R22.64+0x18] ;  /* 0x00001804163a7981 */ /* 0x000ea2000c1e1b00 */
[----:B------:R-:W3:Y:S01]  /*ae50*/  LDCU.64 UR6, c[0x4][0x28] ;  /* 0x01000500ff0677ac */ /* 0x000ee20008000a00 */
[----:B------:R-:W-:Y:S01]  /*ae60*/  IMAD.SHL.U32 R7, R0, 0x40, RZ ;  /* 0x0000004000077824 */ /* 0x000fe200078e00ff */
[----:B------:R-:W4:Y:S04]  /*ae70*/  LDC.64 R48, c[0x0][0x380] ;  /* 0x0000e000ff307b82 */ /* 0x000f280000000a00 */
[----:B------:R-:W-:-:S04]  /*ae80*/  LOP3.LUT R7, R7, 0x40, RZ, 0xc0, !PT ;  /* 0x0000004007077812 */ /* 0x000fc800078ec0ff */
[----:B---3--:R-:W-:-:S05]  /*ae90*/  IADD3 R56, P0, PT, R7, UR6, RZ ;  /* 0x0000000607387c10 */ /* 0x008fca000ff1e0ff */
[----:B------:R-:W-:-:S05]  /*aea0*/  IMAD.X R57, RZ, RZ, UR7, P0 ;  /* 0x00000007ff397e24 */ /* 0x000fca00080e06ff */
[----:B------:R-:W3:Y:S04]  /*aeb0*/  LDG.E.128.CONSTANT R24, desc[UR4][R56.64] ;  /* 0x0000000438187981 */ /* 0x000ee8000c1e9d00 */
[----:B------:R-:W5:Y:S04]  /*aec0*/  LDG.E.128.CONSTANT R28, desc[UR4][R56.64+0x10] ;  /* 0x00001004381c7981 */ /* 0x000f68000c1e9d00 */
[----:B------:R-:W5:Y:S01]  /*aed0*/  LDG.E.128.CONSTANT R32, desc[UR4][R56.64+0x20] ;  /* 0x0000200438207981 */ /* 0x000f62000c1e9d00 */
[----:B------:R-:W-:Y:S01]  /*aee0*/  LOP3.LUT R7, R0, 0x1, RZ, 0xc0, !PT ;  /* 0x0000000100077812 */ /* 0x000fe200078ec0ff */
[----:B------:R-:W-:-:S03]  /*aef0*/  IMAD.MOV.U32 R60, RZ, RZ, 0x20fd8164 ;  /* 0x20fd8164ff3c7424 */ /* 0x000fc600078e00ff */
[----:B------:R-:W-:Y:S01]  /*af00*/  ISETP.NE.U32.AND P0, PT, R7, 0x1, PT ;  /* 0x000000010700780c */ /* 0x000fe20003f05070 */
[----:B------:R-:W-:Y:S01]  /*af10*/  IMAD.MOV.U32 R7, RZ, RZ, 0x3da8ff83 ;  /* 0x3da8ff83ff077424 */ /* 0x000fe200078e00ff */
[----:B------:R-:W-:Y:S02]  /*af20*/  DMUL R54, R50, R50 ;  /* 0x0000003232367228 */ /* 0x000fe40000000000 */
[----:B------:R-:W-:Y:S02]  /*af30*/  FSEL R60, R60, -8.06006814911005101289e+34, !P0 ;  /* 0xf9785eba3c3c7808 */ /* 0x000fe40004000000 */
[----:B------:R-:W-:Y:S01]  /*af40*/  FSEL R61, -R7, 0.11223486810922622681, !P0 ;  /* 0x3de5db65073d7808 */ /* 0x000fe20004000100 */
[----:B--2---:R-:W4:Y:S02]  /*af50*/  F2I.F64.TRUNC R59, R58 ;  /* 0x0000003a003b7311 */ /* 0x004f24000030d100 */
[----:B----4-:R-:W-:-:S06]  /*af60*/  IMAD.WIDE R48, R59, 0x8, R48 ;  /* 0x000000083b307825 */ /* 0x010fcc00078e0230 */
[----:B------:R-:W2:Y:S01]  /*af70*/  LDG.E.64 R48, desc[UR4][R48.64+0x28] ;  /* 0x0000280430307981 */ /* 0x000ea2000c1e1b00 */
[----:B------:R-:W-:Y:S01]  /*af80*/  BSSY.RECONVERGENT B3, `(.L_x_532) ;  /* 0x000002e000037945 */ /* 0x000fe20003800200 */
[----:B---3--:R-:W-:-:S08]  /*af90*/  DFMA R24, R54, R60, R24 ;  /* 0x0000003c3618722b */ /* 0x008fd00000000018 */
[----:B------:R-:W-:-:S08]  /*afa0*/  DFMA R24, R54, R24, R26 ;  /* 0x000000183618722b */ /* 0x000fd0000000001a */
[----:B-----5:R-:W-:-:S08]  /*afb0*/  DFMA R24, R54, R24, R28 ;  /* 0x000000183618722b */ /* 0x020fd0000000001c */
[----:B------:R-:W-:-:S08]  /*afc0*/  DFMA R24, R54, R24, R30 ;  /* 0x000000183618722b */ /* 0x000fd0000000001e */
[----:B------:R-:W-:-:S08]  /*afd0*/  DFMA R24, R54, R24, R32 ;  /* 0x000000183618722b */ /* 0x000fd00000000020 */
        /* <DEDUP_REMOVED lines=9> */
[----:B------:R-:W-:-:S05]  /*b070*/  DSETP.NEU.AND P0, PT, |R52|, +INF , PT ;  /* 0x7ff000003400742a */ /* 0x000fca0003f0d200 */
[----:B--2---:R-:W-:-:S09]  /*b080*/  DMUL R50, R48, -R50 ;  /* 0x8000003230327228 */ /* 0x004fd20000000000 */
        /* <DEDUP_REMOVED lines=21> */
[----:B01----:R-:W-:Y:S05]  /*b1e0*/  CALL.REL.NOINC `($_Z22ReturnDiffractionSpotsPdS_PiS_S_S0_iS_iS0_S_$__internal_trig_reduction_slowpathd) ;  /* 0x0000001000ac7944 */ /* 0x003fea0003c00000 */
[----:B------:R-:W-:Y:S01]  /*b1f0*/  IMAD.MOV.U32 R54, RZ, RZ, R32 ;  /* 0x000000ffff367224 */ /* 0x000fe200078e0020 */
[----:B------:R-:W-:-:S07]  /*b200*/  MOV R55, R33 ;  /* 0x0000002100377202 */ /* 0x000fce0000000f00 */
.L_x_535:
[----:B------:R-:W-:Y:S05]  /*b210*/  BSYNC.RECONVERGENT B4 ;  /* 0x0000000000047941 */ /* 0x000fea0003800200 */
.L_x_534:
[----:B------:R-:W-:Y:S01]  /*b220*/  VIADD R0, R25, 0x1 ;  /* 0x0000000119007836 */ /* 0x000fe20000000000 */
[----:B------:R-:W-:Y:S06]  /*b230*/  BRA `(.L_x_536) ;  /* 0x0000000000087947 */ /* 0x000fec0003800000 */
.L_x_533:
[----:B------:R-:W-:Y:S01]  /*b240*/  DMUL R54, RZ, R52 ;  /* 0x00000034ff367228 */ /* 0x000fe20000000000 */
[----:B------:R-:W-:-:S10]  /*b250*/  IMAD.MOV.U32 R0, RZ, RZ, 0x1 ;  /* 0x00000001ff007424 */ /* 0x000fd400078e00ff */
.L_x_536:
[----:B------:R-:W-:Y:S05]  /*b260*/  BSYNC.RECONVERGENT B3 ;  /* 0x0000000000037941 */ /* 0x000fea0003800200 */
.L_x_532:
[----:B------:R-:W2:Y:S01]  /*b270*/  LDCU.64 UR6, c[0x4][0x28] ;  /* 0x01000500ff0677ac */ /* 0x000ea20008000a00 */
[----:B------:R-:W-:-:S05]  /*b280*/  IMAD.SHL.U32 R7, R0, 0x40, RZ ;  /* 0x0000004000077824 */ /* 0x000fca00078e00ff */
[----:B------:R-:W-:-:S04]  /*b290*/  LOP3.LUT R7, R7, 0x40, RZ, 0xc0, !PT ;  /* 0x0000004007077812 */ /* 0x000fc800078ec0ff */
[----:B--2---:R-:W-:-:S05]  /*b2a0*/  IADD3 R56, P0, PT, R7, UR6, RZ ;  /* 0x0000000607387c10 */ /* 0x004fca000ff1e0ff */
[----:B------:R-:W-:-:S05]  /*b2b0*/  IMAD.X R57, RZ, RZ, UR7, P0 ;  /* 0x00000007ff397e24 */ /* 0x000fca00080e06ff */
[----:B------:R-:W2:Y:S04]  /*b2c0*/  LDG.E.128.CONSTANT R24, desc[UR4][R56.64] ;  /* 0x0000000438187981 */ /* 0x000ea8000c1e9d00 */
[----:B------:R-:W3:Y:S04]  /*b2d0*/  LDG.E.128.CONSTANT R28, desc[UR4][R56.64+0x10] ;  /* 0x00001004381c7981 */ /* 0x000ee8000c1e9d00 */
[----:B------:R-:W4:Y:S01]  /*b2e0*/  LDG.E.128.CONSTANT R32, desc[UR4][R56.64+0x20] ;  /* 0x0000200438207981 */ /* 0x000f22000c1e9d00 */
[----:B------:R-:W-:Y:S01]  /*b2f0*/  LOP3.LUT R7, R0, 0x1, RZ, 0xc0, !PT ;  /* 0x0000000100077812 */ /* 0x000fe200078ec0ff */
[----:B------:R-:W-:Y:S01]  /*b300*/  IMAD.MOV.U32 R58, RZ, RZ, 0x20fd8164 ;  /* 0x20fd8164ff3a7424 */ /* 0x000fe200078e00ff */
[----:B------:R-:W-:Y:S01]  /*b310*/  DMUL R52, R54, R54 ;  /* 0x0000003636347228 */ /* 0x000fe20000000000 */
[----:B------:R-:W-:Y:S01]  /*b320*/  BSSY.RELIABLE B1, `(.L_x_537) ;  /* 0x000003b000017945 */ /* 0x000fe20003800100 */
        /* <DEDUP_REMOVED lines=21> */
[----:B------:R2:W5:Y:S01]  /*b480*/  LDL.64 R24, [R1+0x8] ;  /* 0x0000080001187983 */ /* 0x0005620000100a00 */
[----:B------:R-:W-:-:S07]  /*b490*/  IMAD.MOV.U32 R0, RZ, RZ, RZ ;  /* 0x000000ffff007224 */ /* 0x000fce00078e00ff */
.L_x_542:
[----:B------:R-:W3:Y:S01]  /*b4a0*/  LDC.64 R28, c[0x0][0x388] ;  /* 0x0000e200ff1c7b82 */ /* 0x000ee20000000a00 */
[----:B------:R-:W-:-:S04]  /*b4b0*/  IMAD R7, R0, 0x6, RZ ;  /* 0x0000000600077824 */ /* 0x000fc800078e02ff */
[----:B---3--:R-:W-:-:S05]  /*b4c0*/  IMAD.WIDE.U32 R28, R7, 0x8, R28 ;  /* 0x00000008071c7825 */ /* 0x008fca00078e001c */
[----:B------:R-:W3:Y:S01]  /*b4d0*/  LDG.E.64 R26, desc[UR4][R28.64+0x20] ;  /* 0x000020041c1a7981 */ /* 0x000ee2000c1e1b00 */
[----:B------:R-:W-:Y:S01]  /*b4e0*/  BSSY.RELIABLE B2, `(.L_x_539) ;  /* 0x0000015000027945 */ /* 0x000fe20003800100 */
[----:B---3-5:R-:W-:-:S14]  /*b4f0*/  DSETP.GT.AND P0, PT, R24, R26, PT ;  /* 0x0000001a1800722a */ /* 0x028fdc0003f04000 */
[----:B------:R-:W-:Y:S05]  /*b500*/  @!P0 BRA `(.L_x_540) ;  /* 0x0000000000488947 */ /* 0x000fea0003800000 */
[----:B------:R-:W3:Y:S02]  /*b510*/  LDG.E.64 R26, desc[UR4][R28.64+0x28] ;  /* 0x000028041c1a7981 */ /* 0x000ee4000c1e1b00 */
[----:B---3--:R-:W-:-:S14]  /*b520*/  DSETP.GEU.AND P0, PT, R24, R26, PT ;  /* 0x0000001a1800722a */ /* 0x008fdc0003f0e000 */
[----:B------:R-:W-:Y:S05]  /*b530*/  @P0 BRA `(.L_x_540) ;  /* 0x00000000003c0947 */ /* 0x000fea0003800000 */
[----:B------:R-:W3:Y:S02]  /*b540*/  LDG.E.64 R26, desc[UR4][R28.64] ;  /* 0x000000041c1a7981 */ /* 0x000ee4000c1e1b00 */
[----:B---3--:R-:W-:-:S14]  /*b550*/  DSETP.GT.AND P0, PT, R50, R26, PT ;  /* 0x0000001a3200722a */ /* 0x008fdc0003f04000 */
[----:B------:R-:W-:Y:S05]  /*b560*/  @!P0 BRA `(.L_x_540) ;  /* 0x0000000000308947 */ /* 0x000fea0003800000 */
[----:B------:R-:W3:Y:S02]  /*b570*/  LDG.E.64 R26, desc[UR4][R28.64+0x8] ;  /* 0x000008041c1a7981 */ /* 0x000ee4000c1e1b00 */
[----:B---3--:R-:W-:-:S14]  /*b580*/  DSETP.GEU.AND P0, PT, R50, R26, PT ;  /* 0x0000001a3200722a */ /* 0x008fdc0003f0e000 */
[----:B------:R-:W-:Y:S05]  /*b590*/  @P0 BRA `(.L_x_540) ;  /* 0x0000000000240947 */ /* 0x000fea0003800000 */
[----:B------:R-:W3:Y:S02]  /*b5a0*/  LDG.E.64 R26, desc[UR4][R28.64+0x10] ;  /* 0x000010041c1a7981 */ /* 0x000ee4000c1e1b00 */
[----:B---3--:R-:W-:-:S14]  /*b5b0*/  DSETP.GT.AND P0, PT, R48, R26, PT ;  /* 0x0000001a3000722a */ /* 0x008fdc0003f04000 */
[----:B------:R-:W-:Y:S05]  /*b5c0*/  @!P0 BRA `(.L_x_540) ;  /* 0x0000000000188947 */ /* 0x000fea0003800000 */
[----:B------:R-:W3:Y:S01]  /*b5d0*/  LDG.E.64 R26, desc[UR4][R28.64+0x18] ;  /* 0x000018041c1a7981 */ /* 0x000ee2000c1e1b00 */
[----:B------:R-:W-:Y:S01]  /*b5e0*/  IMAD.MOV.U32 R2, RZ, RZ, 0x1 ;  /* 0x00000001ff027424 */ /* 0x000fe200078e00ff */
[----:B---3--:R-:W-:-:S14]  /*b5f0*/  DSETP.GEU.AND P0, PT, R48, R26, PT ;  /* 0x0000001a3000722a */ /* 0x008fdc0003f0e000 */
[----:B------:R-:W-:Y:S05]  /*b600*/  @!P0 BREAK.RELIABLE B2 ;  /* 0x0000000000028942 */ /* 0x000fea0003800100 */
[----:B------:R-:W-:Y:S05]  /*b610*/  @!P0 BREAK.RELIABLE B1 ;  /* 0x0000000000018942 */ /* 0x000fea0003800100 */
[----:B------:R-:W-:Y:S05]  /*b620*/  @!P0 BRA `(.L_x_541) ;  /* 0x0000000000348947 */ /* 0x000fea0003800000 */
.L_x_540:
[----:B------:R-:W-:Y:S05]  /*b630*/  BSYNC.RELIABLE B2 ;  /* 0x0000000000027941 */ /* 0x000fea0003800100 */
.L_x_539:
[----:B------:R-:W-:-:S05]  /*b640*/  VIADD R0, R0, 0x1 ;  /* 0x0000000100007836 */ /* 0x000fca0000000000 */
[----:B------:R-:W-:-:S13]  /*b650*/  ISETP.NE.AND P0, PT, R0, R5, PT ;  /* 0x000000050000720c */ /* 0x000fda0003f05270 */
[----:B------:R-:W-:Y:S05]  /*b660*/  @P0 BRA `(.L_x_542) ;  /* 0xfffffffc008c0947 */ /* 0x000fea000383ffff */
[----:B------:R-:W-:-:S07]  /*b670*/  IMAD.MOV.U32 R2, RZ, RZ, RZ ;  /* 0x000000ffff027224 */ /* 0x000fce00078e00ff */
.L_x_538:
[----:B------:R-:W-:Y:S01]  /*b680*/  ISETP.NE.AND P0, PT, R2, RZ, PT ;  /* 0x000000ff0200720c */ /* 0x000fe20003f05270 */
[----:B------:R-:W-:Y:S01]  /*b690*/  IMAD.MOV.U32 R0, RZ, RZ, R2 ;  /* 0x000000ffff007224 */ /* 0x000fe200078e0002 */
[----:B------:R-:W-:-:S11]  /*b6a0*/  MOV R2, RZ ;  /* 0x000000ff00027202 */ /* 0x000fd60000000f00 */
[----:B------:R-:W-:Y:S05]  /*b6b0*/  @!P0 BREAK.RELIABLE B1 ;  /* 0x0000000000018942 */ /* 0x000fea0003800100 */
[----:B------:R-:W-:Y:S05]  /*b6c0*/  @!P0 BRA `(.L_x_484) ;  /* 0x0000000000308947 */ /* 0x000fea0003800000 */
[----:B------:R-:W-:Y:S05]  /*b6d0*/  BSYNC.RELIABLE B1 ;  /* 0x0000000000017941 */ /* 0x000fea0003800100 */
.L_x_537:
[----:B------:R3:W5:Y:S01]  /*b6e0*/  LDL.64 R24, [R1+0x8] ;  /* 0x0000080001187983 */ /* 0x0007620000100a00 */
[----:B------:R-:W-:-:S07]  /*b6f0*/  IMAD.MOV.U32 R2, RZ, RZ, R0 ;  /* 0x000000ffff027224 */ /* 0x000fce00078e0000 */
.L_x_541:
[----:B------:R-:W-:-:S04]  /*b700*/  IMAD.SHL.U32 R27, R4, 0x8, RZ ;  /* 0x00000008041b7824 */ /* 0x000fc800078e00ff */
[----:B------:R-:W-:-:S05]  /*b710*/  IMAD.WIDE R26, R27, 0x8, R40 ;  /* 0x000000081b1a7825 */ /* 0x000fca00078e0228 */
[----:B------:R4:W-:Y:S04]  /*b720*/  STG.E.64 desc[UR4][R26.64], R50 ;  /* 0x000000321a007986 */ /* 0x0009e8000c101b04 */
[----:B------:R4:W-:Y:S04]  /*b730*/  STG.E.64 desc[UR4][R26.64+0x8], R48 ;  /* 0x000008301a007986 */ /* 0x0009e8000c101b04 */
[----:B-----5:R4:W-:Y:S04]  /*b740*/  STG.E.64 desc[UR4][R26.64+0x10], R24 ;  /* 0x000010181a007986 */ /* 0x0209e8000c101b04 */
[----:B------:R-:W2:Y:S01]  /*b750*/  LDG.E.64 R22, desc[UR4][R22.64+0x18] ;  /* 0x0000180416167981 */ /* 0x000ea2000c1e1b00 */
[----:B------:R-:W-:-:S03]  /*b760*/  VIADD R4, R4, 0x1 ;  /* 0x0000000104047836 */ /* 0x000fc60000000000 */
[----:B------:R4:W-:Y:S04]  /*b770*/  STG.E.64 desc[UR4][R26.64+0x20], R46 ;  /* 0x0000202e1a007986 */ /* 0x0009e8000c101b04 */
[----:B--2---:R4:W-:Y:S02]  /*b780*/  STG.E.64 desc[UR4][R26.64+0x18], R22 ;  /* 0x000018161a007986 */ /* 0x0049e4000c101b04 */
.L_x_484:
[----:B------:R-:W-:Y:S05]  /*b790*/  BSYNC.RECONVERGENT B0 ;  /* 0x0000000000007941 */ /* 0x000fea0003800200 */
.L_x_483:
[----:B------:R-:W-:Y:S05]  /*b7a0*/  WARPSYNC.ALL ;  /* 0x0000000000007948 */ /* 0x000fea0003800000 */
[----:B----4-:R-:W4:Y:S02]  /*b7b0*/  LDC.64 R22, c[0x0][0x3a8] ;  /* 0x0000ea00ff167b82 */ /* 0x010f240000000a00 */
[----:B----4-:R-:W4:Y:S01]  /*b7c0*/  LDG.E R23, desc[UR4][R22.64+0x4] ;  /* 0x0000040416177981 */ /* 0x010f22000c1e1900 */
[----:B------:R-:W-:-:S05]  /*b7d0*/  VIADD R6, R6, 0x1 ;  /* 0x0000000106067836 */ /* 0x000fca0000000000 */
[----:B----4-:R-:W-:-:S13]  /*b7e0*/  ISETP.GE.AND P0, PT, R6, R23, PT ;  /* 0x000000170600720c */ /* 0x010fda0003f06270 */
[----:B------:R-:W-:Y:S05]  /*b7f0*/  @!P0 BRA `(.L_x_543) ;  /* 0xffffff7000788947 */ /* 0x000fea000383ffff */
.L_x_424:
[----:B0-----:R-:W0:Y:S01]  /*b800*/  LDC.64 R6, c[0x0][0x3c8] ;  /* 0x0000f200ff067b82 */ /* 0x001e220000000a00 */
[----:B-----5:R-:W-:-:S07]  /*b810*/  IMAD R5, R3, 0x9, RZ ;  /* 0x0000000903057824 */ /* 0x020fce00078e02ff */
[----:B------:R-:W4:Y:S01]  /*b820*/  LDC.64 R22, c[0x0][0x3d0] ;  /* 0x0000f400ff167b82 */ /* 0x000f220000000a00 */
[----:B0-----:R-:W-:-:S05]  /*b830*/  IMAD.WIDE R2, R3, 0x4, R6 ;  /* 0x0000000403027825 */ /* 0x001fca00078e0206 */
[----:B------:R-:W-:Y:S01]  /*b840*/  STG.E desc[UR4][R2.64], R4 ;  /* 0x0000000402007986 */ /* 0x000fe2000c101904 */
[----:B----4-:R-:W-:-:S05]  /*b850*/  IMAD.WIDE R6, R5, 0x8, R22 ;  /* 0x0000000805067825 */ /* 0x010fca00078e0216 */
[----:B------:R-:W-:Y:S04]  /*b860*/  STG.E.64 desc[UR4][R6.64], R38 ;  /* 0x0000002606007986 */ /* 0x000fe8000c101b04 */
[----:B------:R-:W-:Y:S04]  /*b870*/  STG.E.64 desc[UR4][R6.64+0x8], R36 ;  /* 0x0000082406007986 */ /* 0x000fe8000c101b04 */
[----:B------:R-:W-:Y:S04]  /*b880*/  STG.E.64 desc[UR4][R6.64+0x10], R8 ;  /* 0x0000100806007986 */ /* 0x000fe8000c101b04 */
[----:B------:R-:W-:Y:S04]  /*b890*/  STG.E.64 desc[UR4][R6.64+0x18], R10 ;  /* 0x0000180a06007986 */ /* 0x000fe8000c101b04 */
[----:B------:R-:W-:Y:S04]  /*b8a0*/  STG.E.64 desc[UR4][R6.64+0x20], R12 ;  /* 0x0000200c06007986 */ /* 0x000fe8000c101b04 */
[----:B------:R-:W-:Y:S04]  /*b8b0*/  STG.E.64 desc[UR4][R6.64+0x28], R14 ;  /* 0x0000280e06007986 */ /* 0x000fe8000c101b04 */
[----:B------:R-:W-:Y:S04]  /*b8c0*/  STG.E.64 desc[UR4][R6.64+0x30], R16 ;  /* 0x0000301006007986 */ /* 0x000fe8000c101b04 */
[----:B------:R-:W-:Y:S04]  /*b8d0*/  STG.E.64 desc[UR4][R6.64+0x38], R18 ;  /* 0x0000381206007986 */ /* 0x000fe8000c101b04 */
[----:B------:R-:W-:Y:S01]  /*b8e0*/  STG.E.64 desc[UR4][R6.64+0x40], R20 ;  /* 0x0000401406007986 */ /* 0x000fe2000c101b04 */
[----:B------:R-:W-:Y:S05]  /*b8f0*/  EXIT ;  /* 0x000000000000794d */ /* 0x000fea0003800000 */
        .weak           $__internal_4_$__cuda_sm20_dblrcp_rn_slowpath_v3
        .type           $__internal_4_$__cuda_sm20_dblrcp_rn_slowpath_v3,@function
        .size           $__internal_4_$__cuda_sm20_dblrcp_rn_slowpath_v3,($__internal_5_$__cuda_sm20_div_rn_f64_full - $__internal_4_$__cuda_sm20_dblrcp_rn_slowpath_v3)
$__internal_4_$__cuda_sm20_dblrcp_rn_slowpath_v3:
[----:B------:R-:W-:Y:S01]  /*b900*/  DSETP.GTU.AND P0, PT, |R30|, +INF , PT ;  /* 0x7ff000001e00742a */ /* 0x000fe20003f0c200 */
[----:B------:R-:W-:-:S13]  /*b910*/  BSSY.RECONVERGENT B1, `(.L_x_544) ;  /* 0x0000024000017945 */ /* 0x000fda0003800200 */
[----:B------:R-:W-:Y:S05]  /*b920*/  @P0 BRA `(.L_x_545) ;  /* 0x0000000000800947 */ /* 0x000fea0003800000 */
[----:B------:R-:W-:-:S05]  /*b930*/  LOP3.LUT R26, R31, 0x7fffffff, RZ, 0xc0, !PT ;  /* 0x7fffffff1f1a7812 */ /* 0x000fca00078ec0ff */
[----:B------:R-:W-:-:S05]  /*b940*/  VIADD R24, R26, 0xffffffff ;  /* 0xffffffff1a187836 */ /* 0x000fca0000000000 */
[----:B------:R-:W-:-:S13]  /*b950*/  ISETP.GE.U32.AND P0, PT, R24, 0x7fefffff, PT ;  /* 0x7fefffff1800780c */ /* 0x000fda0003f06070 */
[----:B------:R-:W-:Y:S01]  /*b960*/  @P0 LOP3.LUT R25, R31, 0x7ff00000, RZ, 0x3c, !PT ;  /* 0x7ff000001f190812 */ /* 0x000fe200078e3cff */
[----:B------:R-:W-:Y:S01]  /*b970*/  @P0 IMAD.MOV.U32 R24, RZ, RZ, RZ ;  /* 0x000000ffff180224 */ /* 0x000fe200078e00ff */
[----:B------:R-:W-:Y:S06]  /*b980*/  @P0 BRA `(.L_x_546) ;  /* 0x0000000000700947 */ /* 0x000fec0003800000 */
[----:B------:R-:W-:-:S13]  /*b990*/  ISETP.GE.U32.AND P0, PT, R26, 0x1000001, PT ;  /* 0x010000011a00780c */ /* 0x000fda0003f06070 */
[----:B------:R-:W-:Y:S05]  /*b9a0*/  @!P0 BRA `(.L_x_547) ;  /* 0x0000000000388947 */ /* 0x000fea0003800000 */
[----:B------:R-:W-:Y:S02]  /*b9b0*/  VIADD R25, R31, 0xc0200000 ;  /* 0xc02000001f197836 */ /* 0x000fe40000000000 */
[----:B------:R-:W-:Y:S02]  /*b9c0*/  IMAD.MOV.U32 R24, RZ, RZ, R30 ;  /* 0x000000ffff187224 */ /* 0x000fe400078e001e */
[----:B------:R-:W0:Y:S01]  /*b9d0*/  MUFU.RCP64H R27, R25 ;  /* 0x00000019001b7308 */ /* 0x000e220000001800 */
[----:B------:R-:W-:-:S06]  /*b9e0*/  IMAD.MOV.U32 R26, RZ, RZ, R29 ;  /* 0x000000ffff1a7224 */ /* 0x000fcc00078e001d */
[----:B0-----:R-:W-:-:S08]  /*b9f0*/  DFMA R28, -R24, R26, 1 ;  /* 0x3ff00000181c742b */ /* 0x001fd0000000011a */
[----:B------:R-:W-:-:S08]  /*ba00*/  DFMA R28, R28, R28, R28 ;  /* 0x0000001c1c1c722b */ /* 0x000fd0000000001c */
[----:B------:R-:W-:-:S08]  /*ba10*/  DFMA R28, R26, R28, R26 ;  /* 0x0000001c1a1c722b */ /* 0x000fd0000000001a */
[----:B------:R-:W-:-:S08]  /*ba20*/  DFMA R26, -R24, R28, 1 ;  /* 0x3ff00000181a742b */ /* 0x000fd0000000011c */
[----:B------:R-:W-:-:S08]  /*ba30*/  DFMA R26, R28, R26, R28 ;  /* 0x0000001a1c1a722b */ /* 0x000fd0000000001c */
[----:B------:R-:W-:-:S08]  /*ba40*/  DMUL R26, R26, 2.2250738585072013831e-308 ;  /* 0x001000001a1a7828 */ /* 0x000fd00000000000 */
[----:B------:R-:W-:-:S08]  /*ba50*/  DFMA R28, -R30, R26, 1 ;  /* 0x3ff000001e1c742b */ /* 0x000fd0000000011a */
[----:B------:R-:W-:-:S08]  /*ba60*/  DFMA R28, R28, R28, R28 ;  /* 0x0000001c1c1c722b */ /* 0x000fd0000000001c */
[----:B------:R-:W-:Y:S01]  /*ba70*/  DFMA R24, R26, R28, R26 ;  /* 0x0000001c1a18722b */ /* 0x000fe2000000001a */
[----:B------:R-:W-:Y:S10]  /*ba80*/  BRA `(.L_x_546) ;  /* 0x0000000000307947 */ /* 0x000ff40003800000 */
.L_x_547:
[----:B------:R-:W-:Y:S01]  /*ba90*/  DMUL R26, R30, 8.11296384146066816958e+31 ;  /* 0x469000001e1a7828 */ /* 0x000fe20000000000 */
[----:B------:R-:W-:-:S05]  /*baa0*/  IMAD.MOV.U32 R24, RZ, RZ, R29 ;  /* 0x000000ffff187224 */ /* 0x000fca00078e001d */
[----:B------:R-:W0:Y:S02]  /*bab0*/  MUFU.RCP64H R25, R27 ;  /* 0x0000001b00197308 */ /* 0x000e240000001800 */
[----:B0-----:R-:W-:-:S08]  /*bac0*/  DFMA R28, -R26, R24, 1 ;  /* 0x3ff000001a1c742b */ /* 0x001fd00000000118 */
[----:B------:R-:W-:-:S08]  /*bad0*/  DFMA R28, R28, R28, R28 ;  /* 0x0000001c1c1c722b */ /* 0x000fd0000000001c */
[----:B------:R-:W-:-:S08]  /*bae0*/  DFMA R28, R24, R28, R24 ;  /* 0x0000001c181c722b */ /* 0x000fd00000000018 */
[----:B------:R-:W-:-:S08]  /*baf0*/  DFMA R24, -R26, R28, 1 ;  /* 0x3ff000001a18742b */ /* 0x000fd0000000011c */
[----:B------:R-:W-:-:S08]  /*bb00*/  DFMA R24, R28, R24, R28 ;  /* 0x000000181c18722b */ /* 0x000fd0000000001c */
[----:B------:R-:W-:Y:S01]  /*bb10*/  DMUL R24, R24, 8.11296384146066816958e+31 ;  /* 0x4690000018187828 */ /* 0x000fe20000000000 */
[----:B------:R-:W-:Y:S10]  /*bb20*/  BRA `(.L_x_546) ;  /* 0x0000000000087947 */ /* 0x000ff40003800000 */
.L_x_545:
[----:B------:R-:W-:Y:S01]  /*bb30*/  LOP3.LUT R25, R31, 0x80000, RZ, 0xfc, !PT ;  /* 0x000800001f197812 */ /* 0x000fe200078efcff */
[----:B------:R-:W-:-:S07]  /*bb40*/  IMAD.MOV.U32 R24, RZ, RZ, R30 ;  /* 0x000000ffff187224 */ /* 0x000fce00078e001e */
.L_x_546:
[----:B------:R-:W-:Y:S05]  /*bb50*/  BSYNC.RECONVERGENT B1 ;  /* 0x0000000000017941 */ /* 0x000fea0003800200 */
.L_x_544:
[----:B------:R-:W-:Y:S01]  /*bb60*/  MOV R26, R24 ;  /* 0x00000018001a7202 */ /* 0x000fe20000000f00 */
[----:B------:R-:W-:Y:S02]  /*bb70*/  IMAD.MOV.U32 R27, RZ, RZ, R25 ;  /* 0x000000ffff1b7224 */ /* 0x000fe400078e0019 */
[----:B------:R-:W-:Y:S02]  /*bb80*/  IMAD.MOV.U32 R24, RZ, RZ, R2 ;  /* 0x000000ffff187224 */ /* 0x000fe400078e0002 */
[----:B------:R-:W-:-:S04]  /*bb90*/  IMAD.MOV.U32 R25, RZ, RZ, 0x0 ;  /* 0x00000000ff197424 */ /* 0x000fc800078e00ff */
[----:B------:R-:W-:Y:S05]  /*bba0*/  RET.REL.NODEC R24 `(_Z22ReturnDiffractionSpotsPdS_PiS_S_S0_iS_iS0_S_) ;  /* 0xffffff4418147950 */ /* 0x000fea0003c3ffff */
        .weak           $__internal_5_$__cuda_sm20_div_rn_f64_full
        .type           $__internal_5_$__cuda_sm20_div_rn_f64_full,@function
        .size           $__internal_5_$__cuda_sm20_div_rn_f64_full,($__internal_6_$__cuda_sm20_dsqrt_rn_f64_mediumpath_v1 - $__internal_5_$__cuda_sm20_div_rn_f64_full)
$__internal_5_$__cuda_sm20_div_rn_f64_full:
[C---:B------:R-:W-:Y:S01]  /*bbb0*/  FSETP.GEU.AND P0, PT, |R25|.reuse, 1.469367938527859385e-39, PT ;  /* 0x001000001900780b */ /* 0x040fe20003f0e200 */
[----:B------:R-:W-:Y:S01]  /*bbc0*/  IMAD.MOV.U32 R63, RZ, RZ, R7 ;  /* 0x000000ffff3f7224 */ /* 0x000fe200078e0007 */
[C---:B------:R-:W-:Y:S01]  /*bbd0*/  LOP3.LUT R26, R25.reuse, 0x800fffff, RZ, 0xc0, !PT ;  /* 0x800fffff191a7812 */ /* 0x040fe200078ec0ff */
[----:B------:R-:W-:Y:S01]  /*bbe0*/  IMAD.MOV.U32 R68, RZ, RZ, 0x1 ;  /* 0x00000001ff447424 */ /* 0x000fe200078e00ff */
[----:B------:R-:W-:Y:S01]  /*bbf0*/  LOP3.LUT R29, R25, 0x7ff00000, RZ, 0xc0, !PT ;  /* 0x7ff00000191d7812 */ /* 0x000fe200078ec0ff */
[----:B------:R-:W-:Y:S01]  /*bc00*/  IMAD.MOV.U32 R62, RZ, RZ, R28 ;  /* 0x000000ffff3e7224 */ /* 0x000fe200078e001c */
[----:B------:R-:W-:Y:S01]  /*bc10*/  LOP3.LUT R27, R26, 0x3ff00000, RZ, 0xfc, !PT ;  /* 0x3ff000001a1b7812 */ /* 0x000fe200078efcff */
[----:B------:R-:W-:Y:S01]  /*bc20*/  IMAD.MOV.U32 R26, RZ, RZ, R24 ;  /* 0x000000ffff1a7224 */ /* 0x000fe200078e0018 */
[C---:B------:R-:W-:Y:S01]  /*bc30*/  FSETP.GEU.AND P2, PT, |R63|.reuse, 1.469367938527859385e-39, PT ;  /* 0x001000003f00780b */ /* 0x040fe20003f4e200 */
[----:B------:R-:W-:Y:S01]  /*bc40*/  IMAD.MOV.U32 R64, RZ, RZ, R62 ;  /* 0x000000ffff407224 */ /* 0x000fe200078e003e */
[----:B------:R-:W-:Y:S01]  /*bc50*/  LOP3.LUT R28, R63, 0x7ff00000, RZ, 0xc0, !PT ;  /* 0x7ff000003f1c7812 */ /* 0x000fe200078ec0ff */
[----:B------:R-:W-:Y:S02]  /*bc60*/  BSSY.RECONVERGENT B1, `(.L_x_548) ;  /* 0x0000053000017945 */ /* 0x000fe40003800200 */
[----:B------:R-:W-:Y:S01]  /*bc70*/  @!P0 DMUL R26, R24, 8.98846567431157953865e+307 ;  /* 0x7fe00000181a8828 */ /* 0x000fe20000000000 */
[----:B------:R-:W-:-:S05]  /*bc80*/  ISETP.GE.U32.AND P1, PT, R28, R29, PT ;  /* 0x0000001d1c00720c */ /* 0x000fca0003f26070 */
[----:B------:R-:W0:Y:S02]  /*bc90*/  MUFU.RCP64H R69, R27 ;  /* 0x0000001b00457308 */ /* 0x000e240000001800 */
[----:B------:R-:W-:Y:S01]  /*bca0*/  @!P2 LOP3.LUT R7, R25, 0x7ff00000, RZ, 0xc0, !PT ;  /* 0x7ff000001907a812 */ /* 0x000fe200078ec0ff */
[----:B------:R-:W-:Y:S01]  /*bcb0*/  @!P2 IMAD.MOV.U32 R66, RZ, RZ, RZ ;  /* 0x000000ffff42a224 */ /* 0x000fe200078e00ff */
[----:B------:R-:W-:Y:S02]  /*bcc0*/  @!P0 LOP3.LUT R29, R27, 0x7ff00000, RZ, 0xc0, !PT ;  /* 0x7ff000001b1d8812 */ /* 0x000fe400078ec0ff */
[----:B------:R-:W-:Y:S01]  /*bcd0*/  @!P2 ISETP.GE.U32.AND P3, PT, R28, R7, PT ;  /* 0x000000071c00a20c */ /* 0x000fe20003f66070 */
[----:B------:R-:W-:-:S05]  /*bce0*/  IMAD.MOV.U32 R7, RZ, RZ, 0x1ca00000 ;  /* 0x1ca00000ff077424 */ /* 0x000fca00078e00ff */
[----:B------:R-:W-:-:S04]  /*bcf0*/  @!P2 SEL R31, R7, 0x63400000, !P3 ;  /* 0x63400000071fa807 */ /* 0x000fc80005800000 */
[----:B------:R-:W-:Y:S01]  /*bd00*/  @!P2 LOP3.LUT R31, R31, 0x80000000, R63, 0xf8, !PT ;  /* 0x800000001f1fa812 */ /* 0x000fe200078ef83f */
[----:B0-----:R-:W-:-:S03]  /*bd10*/  DFMA R32, R68, -R26, 1 ;  /* 0x3ff000004420742b */ /* 0x001fc6000000081a */
[----:B------:R-:W-:Y:S01]  /*bd20*/  @!P2 LOP3.LUT R67, R31, 0x100000, RZ, 0xfc, !PT ;  /* 0x001000001f43a812 */ /* 0x000fe200078efcff */
[----:B------:R-:W-:-:S04]  /*bd30*/  IMAD.MOV.U32 R31, RZ, RZ, R28 ;  /* 0x000000ffff1f7224 */ /* 0x000fc800078e001c */
[----:B------:R-:W-:-:S08]  /*bd40*/  DFMA R32, R32, R32, R32 ;  /* 0x000000202020722b */ /* 0x000fd00000000020 */
[----:B------:R-:W-:Y:S01]  /*bd50*/  DFMA R68, R68, R32, R68 ;  /* 0x000000204444722b */ /* 0x000fe20000000044 */
[----:B------:R-:W-:-:S04]  /*bd60*/  SEL R32, R7, 0x63400000, !P1 ;  /* 0x6340000007207807 */ /* 0x000fc80004800000 */
[----:B------:R-:W-:-:S03]  /*bd70*/  LOP3.LUT R65, R32, 0x800fffff, R63, 0xf8, !PT ;  /* 0x800fffff20417812 */ /* 0x000fc600078ef83f */
[----:B------:R-:W-:-:S03]  /*bd80*/  DFMA R32, R68, -R26, 1 ;  /* 0x3ff000004420742b */ /* 0x000fc6000000081a */
[----:B------:R-:W-:-:S05]  /*bd90*/  @!P2 DFMA R64, R64, 2, -R66 ;  /* 0x400000004040a82b */ /* 0x000fca0000000842 */
[----:B------:R-:W-:-:S05]  /*bda0*/  DFMA R68, R68, R32, R68 ;  /* 0x000000204444722b */ /* 0x000fca0000000044 */
[----:B------:R-:W-:-:S03]  /*bdb0*/  @!P2 LOP3.LUT R31, R65, 0x7ff00000, RZ, 0xc0, !PT ;  /* 0x7ff00000411fa812 */ /* 0x000fc600078ec0ff */
[----:B------:R-:W-:Y:S01]  /*bdc0*/  DMUL R66, R68, R64 ;  /* 0x0000004044427228 */ /* 0x000fe20000000000 */
[----:B------:R-:W-:-:S04]  /*bdd0*/  IADD3 R32, PT, PT, R31, -0x1, RZ ;  /* 0xffffffff1f207810 */ /* 0x000fc80007ffe0ff */
[----:B------:R-:W-:Y:S01]  /*bde0*/  ISETP.GT.U32.AND P0, PT, R32, 0x7feffffe, PT ;  /* 0x7feffffe2000780c */ /* 0x000fe20003f04070 */
[----:B------:R-:W-:Y:S02]  /*bdf0*/  VIADD R32, R29, 0xffffffff ;  /* 0xffffffff1d207836 */ /* 0x000fe40000000000 */
[----:B------:R-:W-:-:S03]  /*be00*/  DFMA R70, R66, -R26, R64 ;  /* 0x8000001a4246722b */ /* 0x000fc60000000040 */
[----:B------:R-:W-:-:S05]  /*be10*/  ISETP.GT.U32.OR P0, PT, R32, 0x7feffffe, P0 ;  /* 0x7feffffe2000780c */ /* 0x000fca0000704470 */
[----:B------:R-:W-:-:S08]  /*be20*/  DFMA R32, R68, R70, R66 ;  /* 0x000000464420722b */ /* 0x000fd00000000042 */
[----:B------:R-:W-:Y:S05]  /*be30*/  @P0 BRA `(.L_x_549) ;  /* 0x0000000000740947 */ /* 0x000fea0003800000 */
[----:B------:R-:W-:Y:S01]  /*be40*/  LOP3.LUT R29, R25, 0x7ff00000, RZ, 0xc0, !PT ;  /* 0x7ff00000191d7812 */ /* 0x000fe200078ec0ff */
[----:B------:R-:W-:-:S03]  /*be50*/  IMAD.MOV.U32 R62, RZ, RZ, RZ ;  /* 0x000000ffff3e7224 */ /* 0x000fc600078e00ff */
[CC--:B------:R-:W-:Y:S02]  /*be60*/  VIADDMNMX R31, R28.reuse, -R29.reuse, 0xb9600000, !PT ;  /* 0xb96000001c1f7446 */ /* 0x0c0fe4000780091d */
[----:B------:R-:W-:Y:S02]  /*be70*/  ISETP.GE.U32.AND P0, PT, R28, R29, PT ;  /* 0x0000001d1c00720c */ /* 0x000fe40003f06070 */
[----:B------:R-:W-:Y:S02]  /*be80*/  VIMNMX R31, PT, PT, R31, 0x46a00000, PT ;  /* 0x46a000001f1f7848 */ /* 0x000fe40003fe0100 */
[----:B------:R-:W-:-:S05]  /*be90*/  SEL R28, R7, 0x63400000, !P0 ;  /* 0x63400000071c7807 */ /* 0x000fca0004000000 */
[----:B------:R-:W-:-:S04]  /*bea0*/  IMAD.IADD R28, R31, 0x1, -R28 ;  /* 0x000000011f1c7824 */ /* 0x000fc800078e0a1c */
        /* <DEDUP_REMOVED lines=10> */
[----:B------:R-:W-:Y:S01]  /*bf50*/  IMAD.MOV R27, RZ, RZ, -R28 ;  /* 0x000000ffff1b7224 */ /* 0x000fe200078e0a1c */
[----:B------:R-:W-:Y:S01]  /*bf60*/  IADD3 R28, PT, PT, -R28, -0x43300000, RZ ;  /* 0xbcd000001c1c7810 */ /* 0x000fe20007ffe1ff */
[----:B------:R-:W-:-:S06]  /*bf70*/  IMAD.MOV.U32 R26, RZ, RZ, RZ ;  /* 0x000000ffff1a7224 */ /* 0x000fcc00078e00ff */
[----:B------:R-:W-:Y:S02]  /*bf80*/  DFMA R26, R66, -R26, R32 ;  /* 0x8000001a421a722b */ /* 0x000fe40000000020 */
[----:B------:R-:W-:-:S08]  /*bf90*/  DMUL.RP R32, R32, R62 ;  /* 0x0000003e20207228 */ /* 0x000fd00000008000 */
[----:B------:R-:W-:Y:S02]  /*bfa0*/  FSETP.NEU.AND P0, PT, |R27|, R28, PT ;  /* 0x0000001c1b00720b */ /* 0x000fe40003f0d200 */
[----:B------:R-:W-:Y:S02]  /*bfb0*/  LOP3.LUT R7, R33, R24, RZ, 0x3c, !PT ;  /* 0x0000001821077212 */ /* 0x000fe400078e3cff */
[----:B------:R-:W-:Y:S02]  /*bfc0*/  FSEL R24, R32, R66, !P0 ;  /* 0x0000004220187208 */ /* 0x000fe40004000000 */
[----:B------:R-:W-:-:S03]  /*bfd0*/  FSEL R25, R7, R67, !P0 ;  /* 0x0000004307197208 */ /* 0x000fc60004000000 */
[----:B------:R-:W-:Y:S02]  /*bfe0*/  IMAD.MOV.U32 R66, RZ, RZ, R24 ;  /* 0x000000ffff427224 */ /* 0x000fe400078e0018 */
[----:B------:R-:W-:Y:S01]  /*bff0*/  IMAD.MOV.U32 R67, RZ, RZ, R25 ;  /* 0x000000ffff437224 */ /* 0x000fe200078e0019 */
[----:B------:R-:W-:Y:S06]  /*c000*/  BRA `(.L_x_550) ;  /* 0x0000000000607947 */ /* 0x000fec0003800000 */
.L_x_549:
        /* <DEDUP_REMOVED lines=12> */
[----:B------:R-:W-:Y:S01]  /*c0d0*/  @!P0 IMAD.MOV.U32 R67, RZ, RZ, R25 ;  /* 0x000000ffff438224 */ /* 0x000fe200078e0019 */
[----:B------:R-:W-:Y:S01]  /*c0e0*/  @!P0 MOV R66, RZ ;  /* 0x000000ff00428202 */ /* 0x000fe20000000f00 */
[----:B------:R-:W-:Y:S02]  /*c0f0*/  @P0 IMAD.MOV.U32 R66, RZ, RZ, RZ ;  /* 0x000000ffff420224 */ /* 0x000fe400078e00ff */
[----:B------:R-:W-:Y:S01]  /*c100*/  @P0 IMAD.MOV.U32 R67, RZ, RZ, R7 ;  /* 0x000000ffff430224 */ /* 0x000fe200078e0007 */
[----:B------:R-:W-:Y:S06]  /*c110*/  BRA `(.L_x_550) ;  /* 0x00000000001c7947 */ /* 0x000fec0003800000 */
.L_x_552:
[----:B------:R-:W-:Y:S01]  /*c120*/  LOP3.LUT R7, R25, 0x80000, RZ, 0xfc, !PT ;  /* 0x0008000019077812 */ /* 0x000fe200078efcff */
[----:B------:R-:W-:-:S04]  /*c130*/  IMAD.MOV.U32 R66, RZ, RZ, R24 ;  /* 0x000000ffff427224 */ /* 0x000fc800078e0018 */
[----:B------:R-:W-:Y:S01]  /*c140*/  IMAD.MOV.U32 R67, RZ, RZ, R7 ;  /* 0x000000ffff437224 */ /* 0x000fe200078e0007 */
[----:B------:R-:W-:Y:S06]  /*c150*/  BRA `(.L_x_550) ;  /* 0x00000000000c7947 */ /* 0x000fec0003800000 */
.L_x_551:
[----:B------:R-:W-:Y:S01]  /*c160*/  LOP3.LUT R7, R63, 0x80000, RZ, 0xfc, !PT ;  /* 0x000800003f077812 */ /* 0x000fe200078efcff */
[----:B------:R-:W-:-:S04]  /*c170*/  IMAD.MOV.U32 R66, RZ, RZ, R62 ;  /* 0x000000ffff427224 */ /* 0x000fc800078e003e */
[----:B------:R-:W-:-:S07]  /*c180*/  IMAD.MOV.U32 R67, RZ, RZ, R7 ;  /* 0x000000ffff437224 */ /* 0x000fce00078e0007 */
.L_x_550:
[----:B------:R-:W-:Y:S05]  /*c190*/  BSYNC.RECONVERGENT B1 ;  /* 0x0000000000017941 */ /* 0x000fea0003800200 */
.L_x_548:
[----:B------:R-:W-:Y:S02]  /*c1a0*/  IMAD.MOV.U32 R31, RZ, RZ, 0x0 ;  /* 0x00000000ff1f7424 */ /* 0x000fe400078e00ff */
[----:B------:R-:W-:Y:S02]  /*c1b0*/  IMAD.MOV.U32 R24, RZ, RZ, R66 ;  /* 0x000000ffff187224 */ /* 0x000fe400078e0042 */
[----:B------:R-:W-:Y:S01]  /*c1c0*/  IMAD.MOV.U32 R7, RZ, RZ, R67 ;  /* 0x000000ffff077224 */ /* 0x000fe200078e0043 */
[----:B------:R-:W-:Y:S06]  /*c1d0*/  RET.REL.NODEC R30 `(_Z22ReturnDiffractionSpotsPdS_PiS_S_S0_iS_iS0_S_) ;  /* 0xffffff3c1e887950 */ /* 0x000fec0003c3ffff */
        .weak           $__internal_6_$__cuda_sm20_dsqrt_rn_f64_mediumpath_v1
        .type           $__internal_6_$__cuda_sm20_dsqrt_rn_f64_mediumpath_v1,@function
        .size           $__internal_6_$__cuda_sm20_dsqrt_rn_f64_mediumpath_v1,($_Z22ReturnDiffractionSpotsPdS_PiS_S_S0_iS_iS0_S_$__internal_trig_reduction_slowpathd - $__internal_6_$__cuda_sm20_dsqrt_rn_f64_mediumpath_v1)
$__internal_6_$__cuda_sm20_dsqrt_rn_f64_mediumpath_v1:
[----:B------:R-:W-:Y:S01]  /*c1e0*/  ISETP.GE.U32.AND P0, PT, R24, -0x3400000, PT ;  /* 0xfcc000001800780c */ /* 0x000fe20003f06070 */
[----:B------:R-:W-:Y:S01]  /*c1f0*/  BSSY.RECONVERGENT B2, `(.L_x_553) ;  /* 0x0000027000027945 */ /* 0x000fe20003800200 */
[----:B------:R-:W-:Y:S01]  /*c200*/  IMAD.MOV.U32 R31, RZ, RZ, R29 ;  /* 0x000000ffff1f7224 */ /* 0x000fe200078e001d */
[----:B------:R-:W-:Y:S01]  /*c210*/  MOV R29, R27 ;  /* 0x0000001b001d7202 */ /* 0x000fe20000000f00 */
[----:B------:R-:W-:Y:S02]  /*c220*/  IMAD.MOV.U32 R33, RZ, RZ, R7 ;  /* 0x000000ffff217224 */ /* 0x000fe400078e0007 */
[----:B------:R-:W-:-:S07]  /*c230*/  IMAD.MOV.U32 R27, RZ, RZ, R25 ;  /* 0x000000ffff1b7224 */ /* 0x000fce00078e0019 */
        /* <DEDUP_REMOVED lines=9> */
.L_x_554:
        /* <DEDUP_REMOVED lines=24> */
.L_x_556:
[----:B------:R-:W-:-:S11]  /*c450*/  DADD R24, R30, R30 ;  /* 0x000000001e187229 */ /* 0x000fd6000000001e */
.L_x_555:
[----:B------:R-:W-:Y:S05]  /*c460*/  BSYNC.RECONVERGENT B2 ;  /* 0x0000000000027941 */ /* 0x000fea0003800200 */
.L_x_553:
[----:B------:R-:W-:Y:S01]  /*c470*/  MOV R61, 0x0 ;  /* 0x00000000003d7802 */ /* 0x000fe20000000f00 */
[----:B------:R-:W-:-:S03]  /*c480*/  IMAD.MOV.U32 R7, RZ, RZ, R25 ;  /* 0x000000ffff077224 */ /* 0x000fc600078e0019 */
[----:B------:R-:W-:Y:S05]  /*c490*/  RET.REL.NODEC R60 `(_Z22ReturnDiffractionSpotsPdS_PiS_S_S0_iS_iS0_S_) ;  /* 0xffffff383cd87950 */ /* 0x000fea0003c3ffff */
        .type           $_Z22ReturnDiffractionSpotsPdS_PiS_S_S0_iS_iS0_S_$__internal_trig_reduction_slowpathd,@function
        .size           $_Z22ReturnDiffractionSpotsPdS_PiS_S_S0_iS_iS0_S_$__internal_trig_reduction_slowpathd,(.L_x_11905 - $_Z22ReturnDiffractionSpotsPdS_PiS_S_S0_iS_iS0_S_$__internal_trig_reduction_slowpathd)
$_Z22ReturnDiffractionSpotsPdS_PiS_S_S0_iS_iS0_S_$__internal_trig_reduction_slowpathd:
[----:B------:R-:W-:Y:S01]  /*c4a0*/  SHF.R.U32.HI R65, RZ, 0x14, R35 ;  /* 0x00000014ff417819 */ /* 0x000fe20000011623 */
[----:B------:R-:W-:-:S03]  /*c4b0*/  IMAD.MOV.U32 R25, RZ, RZ, RZ ;  /* 0x000000ffff197224 */ /* 0x000fc600078e00ff */
        /* <DEDUP_REMOVED lines=16> */
[----:B------:R-:W-:Y:S01]  /*c5c0*/  BSSY.RECONVERGENT B2, `(.L_x_560) ;  /* 0x0000024000027945 */ /* 0x000fe20003800200 */
[----:B------:R-:W-:Y:S01]  /*c5d0*/  IMAD.SHL.U32 R25, R32, 0x800, RZ ;  /* 0x0000080020197824 */ /* 0x000fe200078e00ff */
[----:B------:R-:W-:Y:S01]  /*c5e0*/  IADD3 R28, PT, PT, RZ, -R7, -R26 ;  /* 0x80000007ff1c7210 */ /* 0x000fe20007ffe81a */
[----:B------:R-:W-:Y:S01]  /*c5f0*/  IMAD.MOV.U32 R29, RZ, RZ, RZ ;  /* 0x000000ffff1d7224 */ /* 0x000fe200078e00ff */
[----:B------:R-:W-:Y:S02]  /*c600*/  CS2R R68, SRZ ;  /* 0x0000000000447805 */ /* 0x000fe4000001ff00 */
[----:B------:R-:W-:-:S07]  /*c610*/  LOP3.LUT R30, R30, 0x80000000, RZ, 0xfc, !PT ;  /* 0x800000001e1e7812 */ /* 0x000fce00078efcff */
.L_x_561:
        /* <DEDUP_REMOVED lines=8> */
[C---:B------:R-:W-:Y:S02]  /*c6a0*/  IMAD R68, R29.reuse, 0x8, R24 ;  /* 0x000000081d447824 */ /* 0x040fe400078e0218 */
[----:B------:R-:W-:Y:S02]  /*c6b0*/  VIADD R29, R29, 0x1 ;  /* 0x000000011d1d7836 */ /* 0x000fe40000000000 */
[----:B------:R-:W-:-:S02]  /*c6c0*/  VIADD R27, R27, 0x1 ;  /* 0x000000011b1b7836 */ /* 0x000fc40000000000 */
[----:B--2---:R-:W-:-:S04]  /*c6d0*/  IMAD.WIDE.U32 R74, P3, R72, R25, R74 ;  /* 0x00000019484a7225 */ /* 0x004fc8000786004a */
[-C--:B------:R-:W-:Y:S02]  /*c6e0*/  IMAD R31, R72, R30.reuse, RZ ;  /* 0x0000001e481f7224 */ /* 0x080fe400078e02ff */
[C---:B------:R-:W-:Y:S02]  /*c6f0*/  IMAD R32, R73.reuse, R25, RZ ;  /* 0x0000001949207224 */ /* 0x040fe400078e02ff */
[----:B------:R-:W-:Y:S01]  /*c700*/  IMAD.HI.U32 R33, R73, R30, RZ ;  /* 0x0000001e49217227 */ /* 0x000fe200078e00ff */
[----:B------:R-:W-:-:S03]  /*c710*/  IADD3 R31, P0, PT, R31, R75, RZ ;  /* 0x0000004b1f1f7210 */ /* 0x000fc60007f1e0ff */
[-C--:B------:R-:W-:Y:S01]  /*c720*/  IMAD R34, R73, R30.reuse, RZ ;  /* 0x0000001e49227224 */ /* 0x080fe200078e02ff */
[----:B------:R-:W-:Y:S01]  /*c730*/  IADD3 R75, P1, PT, R32, R31, RZ ;  /* 0x0000001f204b7210 */ /* 0x000fe20007f3e0ff */
[----:B------:R-:W-:-:S04]  /*c740*/  IMAD.HI.U32 R32, R72, R30, RZ ;  /* 0x0000001e48207227 */ /* 0x000fc800078e00ff */
[----:B------:R-:W-:Y:S01]  /*c750*/  IMAD.HI.U32 R31, R73, R25, RZ ;  /* 0x00000019491f7227 */ /* 0x000fe200078e00ff */
[----:B------:R0:W-:Y:S03]  /*c760*/  STL.64 [R68], R74 ;  /* 0x0000004a44007387 */ /* 0x0001e60000100a00 */
[----:B------:R-:W-:-:S05]  /*c770*/  IMAD.X R32, RZ, RZ, R32, P3 ;  /* 0x000000ffff207224 */ /* 0x000fca00018e0620 */
[----:B------:R-:W-:-:S04]  /*c780*/  IADD3.X R31, P0, PT, R31, R32, RZ, P0, !PT ;  /* 0x000000201f1f7210 */ /* 0x000fc8000071e4ff */
[----:B------:R-:W-:Y:S01]  /*c790*/  IADD3.X R34, P1, PT, R34, R31, RZ, P1, !PT ;  /* 0x0000001f22227210 */ /* 0x000fe20000f3e4ff */
[----:B------:R-:W-:Y:S01]  /*c7a0*/  IMAD.X R33, RZ, RZ, R33, P0 ;  /* 0x000000ffff217224 */ /* 0x000fe200000e0621 */
[----:B------:R-:W-:-:S03]  /*c7b0*/  ISETP.NE.AND P0, PT, R28, -0xf, PT ;  /* 0xfffffff11c00780c */ /* 0x000fc60003f05270 */
[----:B0-----:R-:W-:Y:S01]  /*c7c0*/  IMAD.MOV.U32 R68, RZ, RZ, R34 ;  /* 0x000000ffff447224 */ /* 0x001fe200078e0022 */
[----:B------:R-:W-:-:S05]  /*c7d0*/  IADD3.X R33, PT, PT, RZ, R33, RZ, P1, !PT ;  /* 0x00000021ff217210 */ /* 0x000fca0000ffe4ff */
[----:B------:R-:W-:-:S04]  /*c7e0*/  IMAD.MOV.U32 R69, RZ, RZ, R33 ;  /* 0x000000ffff457224 */ /* 0x000fc800078e0021 */
[----:B------:R-:W-:Y:S05]  /*c7f0*/  @P0 BRA `(.L_x_561) ;  /* 0xfffffffc00880947 */ /* 0x000fea000383ffff */
[----:B------:R-:W-:Y:S05]  /*c800*/  BSYNC.RECONVERGENT B2 ;  /* 0x0000000000027941 */ /* 0x000fea0003800200 */
.L_x_560:
[----:B------:R-:W-:-:S07]  /*c810*/  IMAD.MOV.U32 R27, RZ, RZ, R26 ;  /* 0x000000ffff1b7224 */ /* 0x000fce00078e001a */
.L_x_559:
[----:B------:R-:W-:Y:S05]  /*c820*/  BSYNC.RECONVERGENT B1 ;  /* 0x0000000000017941 */ /* 0x000fea0003800200 */
.L_x_558:
[----:B------:R-:W-:Y:S01]  /*c830*/  LOP3.LUT P0, R65, R65, 0x3f, RZ, 0xc0, !PT ;  /* 0x0000003f41417812 */ /* 0x000fe2000780c0ff */
[----:B------:R-:W-:-:S04]  /*c840*/  IMAD.IADD R7, R7, 0x1, R27 ;  /* 0x0000000107077824 */ /* 0x000fc800078e021b */
[----:B------:R-:W-:-:S05]  /*c850*/  IMAD.U32 R33, R7, 0x8, R24 ;  /* 0x0000000807217824 */ /* 0x000fca00078e0018 */
[----:B------:R0:W-:Y:S04]  /*c860*/  STL.64 [R33+-0x78], R68 ;  /* 0xffff884421007387 */ /* 0x0001e80000100a00 */
[----:B------:R-:W2:Y:S04]  /*c870*/  @P0 LDL.64 R28, [R1+0x28] ;  /* 0x00002800011c0983 */ /* 0x000ea80000100a00 */
[----:B------:R-:W3:Y:S04]  /*c880*/  LDL.64 R26, [R1+0x30] ;  /* 0x00003000011a7983 */ /* 0x000ee80000100a00 */
[----:B------:R-:W4:Y:S01]  /*c890*/  LDL.64 R24, [R1+0x38] ;  /* 0x0000380001187983 */ /* 0x000f220000100a00 */
[----:B------:R-:W-:Y:S01]  /*c8a0*/  @P0 LOP3.LUT R7, R65, 0x3f, RZ, 0x3c, !PT ;  /* 0x0000003f41070812 */ /* 0x000fe200078e3cff */
[----:B------:R-:W-:Y:S01]  /*c8b0*/  BSSY.RECONVERGENT B1, `(.L_x_562) ;  /* 0x0000034000017945 */ /* 0x000fe20003800200 */
[----:B--2---:R-:W-:-:S02]  /*c8c0*/  @P0 SHF.R.U64 R32, R28, 0x1, R29 ;  /* 0x000000011c200819 */ /* 0x004fc4000000121d */
[----:B------:R-:W-:Y:S02]  /*c8d0*/  @P0 SHF.R.U32.HI R34, RZ, 0x1, R29 ;  /* 0x00000001ff220819 */ /* 0x000fe4000001161d */
[----:B---3--:R-:W-:Y:S02]  /*c8e0*/  @P0 SHF.L.U32 R31, R26, R65, RZ ;  /* 0x000000411a1f0219 */ /* 0x008fe400000006ff */
[----:B------:R-:W-:Y:S02]  /*c8f0*/  @P0 SHF.R.U64 R32, R32, R7, R34 ;  /* 0x0000000720200219 */ /* 0x000fe40000001222 */
[--C-:B------:R-:W-:Y:S02]  /*c900*/  @P0 SHF.R.U32.HI R28, RZ, 0x1, R27.reuse ;  /* 0x00000001ff1c0819 */ /* 0x100fe4000001161b */
[C-C-:B------:R-:W-:Y:S02]  /*c910*/  @P0 SHF.R.U64 R29, R26.reuse, 0x1, R27.reuse ;  /* 0x000000011a1d0819 */ /* 0x140fe4000000121b */
[----:B------:R-:W-:-:S02]  /*c920*/  @P0 SHF.L.U64.HI R30, R26, R65, R27 ;  /* 0x000000411a1e0219 */ /* 0x000fc4000001021b */
[----:B0-----:R-:W-:Y:S02]  /*c930*/  @P0 SHF.R.U32.HI R33, RZ, R7, R34 ;  /* 0x00000007ff210219 */ /* 0x001fe40000011622 */
[----:B------:R-:W-:Y:S02]  /*c940*/  @P0 LOP3.LUT R26, R31, R32, RZ, 0xfc, !PT ;  /* 0x000000201f1a0212 */ /* 0x000fe400078efcff */
[----:B----4-:R-:W-:Y:S02]  /*c950*/  @P0 SHF.L.U32 R34, R24, R65, RZ ;  /* 0x0000004118220219 */ /* 0x010fe400000006ff */
[--C-:B------:R-:W-:Y:S02]  /*c960*/  @P0 SHF.R.U64 R29, R29, R7, R28.reuse ;  /* 0x000000071d1d0219 */ /* 0x100fe4000000121c */
[----:B------:R-:W-:Y:S02]  /*c970*/  @P0 LOP3.LUT R27, R30, R33, RZ, 0xfc, !PT ;  /* 0x000000211e1b0212 */ /* 0x000fe400078efcff */
[----:B------:R-:W-:Y:S01]  /*c980*/  @P0 SHF.R.U32.HI R28, RZ, R7, R28 ;  /* 0x00000007ff1c0219 */ /* 0x000fe2000001161c */
[----:B------:R-:W-:Y:S01]  /*c990*/  IMAD.SHL.U32 R7, R26, 0x4, RZ ;  /* 0x000000041a077824 */ /* 0x000fe200078e00ff */
[----:B------:R-:W-:-:S02]  /*c9a0*/  @P0 SHF.L.U64.HI R65, R24, R65, R25 ;  /* 0x0000004118410219 */ /* 0x000fc40000010219 */
[----:B------:R-:W-:Y:S02]  /*c9b0*/  @P0 LOP3.LUT R24, R34, R29, RZ, 0xfc, !PT ;  /* 0x0000001d22180212 */ /* 0x000fe400078efcff */
[----:B------:R-:W-:Y:S02]  /*c9c0*/  SHF.L.U64.HI R26, R26, 0x2, R27 ;  /* 0x000000021a1a7819 */ /* 0x000fe4000001021b */
[----:B------:R-:W-:Y:S02]  /*c9d0*/  @P0 LOP3.LUT R25, R65, R28, RZ, 0xfc, !PT ;  /* 0x0000001c41190212 */ /* 0x000fe400078efcff */
[----:B------:R-:W-:Y:S02]  /*c9e0*/  SHF.L.W.U32.HI R27, R27, 0x2, R24 ;  /* 0x000000021b1b7819 */ /* 0x000fe40000010e18 */
[----:B------:R-:W-:Y:S02]  /*c9f0*/  IADD3 RZ, P0, PT, RZ, -R7, RZ ;  /* 0x80000007ffff7210 */ /* 0x000fe40007f1e0ff */
[----:B------:R-:W-:-:S02]  /*ca00*/  LOP3.LUT R29, RZ, R26, RZ, 0x33, !PT ;  /* 0x0000001aff1d7212 */ /* 0x000fc400078e33ff */
[----:B------:R-:W-:Y:S02]  /*ca10*/  SHF.L.W.U32.HI R28, R24, 0x2, R25 ;  /* 0x00000002181c7819 */ /* 0x000fe40000010e19 */
[----:B------:R-:W-:Y:S02]  /*ca20*/  LOP3.LUT R30, RZ, R27, RZ, 0x33, !PT ;  /* 0x0000001bff1e7212 */ /* 0x000fe400078e33ff */
[----:B------:R-:W-:Y:S02]  /*ca30*/  IADD3.X R29, P0, PT, RZ, R29, RZ, P0, !PT ;  /* 0x0000001dff1d7210 */ /* 0x000fe4000071e4ff */
[----:B------:R-:W-:Y:S02]  /*ca40*/  LOP3.LUT R31, RZ, R28, RZ, 0x33, !PT ;  /* 0x0000001cff1f7212 */ /* 0x000fe400078e33ff */
[----:B------:R-:W-:Y:S02]  /*ca50*/  IADD3.X R30, P1, PT, RZ, R30, RZ, P0, !PT ;  /* 0x0000001eff1e7210 */ /* 0x000fe4000073e4ff */
[----:B------:R-:W-:-:S03]  /*ca60*/  ISETP.GT.U32.AND P3, PT, R27, -0x1, PT ;  /* 0xffffffff1b00780c */ /* 0x000fc60003f64070 */
[----:B------:R-:W-:Y:S01]  /*ca70*/  IMAD.X R31, RZ, RZ, R31, P1 ;  /* 0x000000ffff1f7224 */ /* 0x000fe200008e061f */
[----:B------:R-:W-:-:S04]  /*ca80*/  ISETP.GT.AND.EX P0, PT, R28, -0x1, PT, P3 ;  /* 0xffffffff1c00780c */ /* 0x000fc80003f04330 */
[----:B------:R-:W-:Y:S02]  /*ca90*/  SEL R24, R28, R31, P0 ;  /* 0x0000001f1c187207 */ /* 0x000fe40000000000 */
[----:B------:R-:W-:Y:S02]  /*caa0*/  SEL R27, R27, R30, P0 ;  /* 0x0000001e1b1b7207 */ /* 0x000fe40000000000 */
[----:B------:R-:W-:Y:S02]  /*cab0*/  ISETP.NE.U32.AND P1, PT, R24, RZ, PT ;  /* 0x000000ff1800720c */ /* 0x000fe40003f25070 */
[----:B------:R-:W-:Y:S02]  /*cac0*/  SEL R26, R26, R29, P0 ;  /* 0x0000001d1a1a7207 */ /* 0x000fe40000000000 */
[----:B------:R-:W-:Y:S01]  /*cad0*/  SEL R32, R27, R24, !P1 ;  /* 0x000000181b207207 */ /* 0x000fe20004800000 */
[----:B------:R-:W-:-:S03]  /*cae0*/  @!P0 IMAD.MOV R7, RZ, RZ, -R7 ;  /* 0x000000ffff078224 */ /* 0x000fc600078e0a07 */
        /* <DEDUP_REMOVED lines=8> */
[----:B------:R-:W-:Y:S02]  /*cb70*/  SHF.R.U32.HI R26, RZ, 0x1, R26 ;  /* 0x00000001ff1a7819 */ /* 0x000fe4000001161a */
[----:B------:R-:W-:Y:S02]  /*cb80*/  LOP3.LUT R29, R30, 0x3f, RZ, 0xc, !PT ;  /* 0x0000003f1e1d7812 */ /* 0x000fe400078e0cff */
[CC--:B------:R-:W-:Y:S02]  /*cb90*/  SHF.L.U64.HI R24, R27.reuse, R32.reuse, R24 ;  /* 0x000000201b187219 */ /* 0x0c0fe40000010218 */
[----:B------:R-:W-:-:S02]  /*cba0*/  SHF.L.U32 R27, R27, R32, RZ ;  /* 0x000000201b1b7219 */ /* 0x000fc400000006ff */
[-CC-:B------:R-:W-:Y:S02]  /*cbb0*/  SHF.R.U64 R32, R7, R29.reuse, R26.reuse ;  /* 0x0000001d07207219 */ /* 0x180fe4000000121a */
[----:B------:R-:W-:Y:S02]  /*cbc0*/  SHF.R.U32.HI R29, RZ, R29, R26 ;  /* 0x0000001dff1d7219 */ /* 0x000fe4000001161a */
[----:B------:R-:W-:Y:S02]  /*cbd0*/  LOP3.LUT R27, R27, R32, RZ, 0xfc, !PT ;  /* 0x000000201b1b7212 */ /* 0x000fe400078efcff */
[----:B------:R-:W-:-:S07]  /*cbe0*/  LOP3.LUT R24, R24, R29, RZ, 0xfc, !PT ;  /* 0x0000001d18187212 */ /* 0x000fce00078efcff */
.L_x_563:
[----:B------:R-:W-:Y:S05]  /*cbf0*/  BSYNC.RECONVERGENT B1 ;  /* 0x0000000000017941 */ /* 0x000fea0003800200 */
.L_x_562:
[----:B------:R-:W-:Y:S01]  /*cc00*/  IMAD.WIDE.U32 R68, R27, 0x2168c235, RZ ;  /* 0x2168c2351b447825 */ /* 0x000fe200078e00ff */
[----:B------:R-:W-:-:S03]  /*cc10*/  SHF.R.U32.HI R25, RZ, 0x1e, R25 ;  /* 0x0000001eff197819 */ /* 0x000fc60000011619 */
[----:B------:R-:W-:Y:S01]  /*cc20*/  IMAD.MOV.U32 R33, RZ, RZ, RZ ;  /* 0x000000ffff217224 */ /* 0x000fe200078e00ff */
[----:B------:R-:W-:Y:S01]  /*cc30*/  MOV R32, R69 ;  /* 0x0000004500207202 */ /* 0x000fe20000000f00 */
[----:B------:R-:W-:Y:S01]  /*cc40*/  IMAD.HI.U32 R7, R24, -0x36f0255e, RZ ;  /* 0xc90fdaa218077827 */ /* 0x000fe200078e00ff */
[----:B------:R-:W-:Y:S02]  /*cc50*/  IADD3 RZ, P1, PT, R68, R68, RZ ;  /* 0x0000004444ff7210 */ /* 0x000fe40007f3e0ff */
[----:B------:R-:W-:Y:S01]  /*cc60*/  LEA.HI R25, R28, R25, RZ, 0x1 ;  /* 0x000000191c197211 */ /* 0x000fe200078f08ff */
[----:B------:R-:W-:-:S04]  /*cc70*/  IMAD.WIDE.U32 R32, R27, -0x36f0255e, R32 ;  /* 0xc90fdaa21b207825 */ /* 0x000fc800078e0020 */
[C---:B------:R-:W-:Y:S02]  /*cc80*/  IMAD R27, R24.reuse, -0x36f0255e, RZ ;  /* 0xc90fdaa2181b7824 */ /* 0x040fe400078e02ff */
[----:B------:R-:W-:-:S04]  /*cc90*/  IMAD.WIDE.U32 R32, P3, R24, 0x2168c235, R32 ;  /* 0x2168c23518207825 */ /* 0x000fc80007860020 */
[----:B------:R-:W-:Y:S01]  /*cca0*/  IMAD.X R7, RZ, RZ, R7, P3 ;  /* 0x000000ffff077224 */ /* 0x000fe200018e0607 */
[----:B------:R-:W-:Y:S02]  /*ccb0*/  IADD3 R27, P3, PT, R27, R33, RZ ;  /* 0x000000211b1b7210 */ /* 0x000fe40007f7e0ff */
[----:B------:R-:W-:Y:S02]  /*ccc0*/  IADD3.X RZ, P1, PT, R32, R32, RZ, P1, !PT ;  /* 0x0000002020ff7210 */ /* 0x000fe40000f3e4ff */
[C---:B------:R-:W-:Y:S01]  /*ccd0*/  ISETP.GT.U32.AND P4, PT, R27.reuse, RZ, PT ;  /* 0x000000ff1b00720c */ /* 0x040fe20003f84070 */
[----:B------:R-:W-:Y:S01]  /*cce0*/  IMAD.X R26, RZ, RZ, R7, P3 ;  /* 0x000000ffff1a7224 */ /* 0x000fe200018e0607 */
[----:B------:R-:W-:-:S04]  /*ccf0*/  IADD3.X R24, P3, PT, R27, R27, RZ, P1, !PT ;  /* 0x0000001b1b187210 */ /* 0x000fc80000f7e4ff */
[C---:B------:R-:W-:Y:S01]  /*cd00*/  ISETP.GT.AND.EX P1, PT, R26.reuse, RZ, PT, P4 ;  /* 0x000000ff1a00720c */ /* 0x040fe20003f24340 */
[----:B------:R-:W-:-:S03]  /*cd10*/  IMAD.X R7, R26, 0x1, R26, P3 ;  /* 0x000000011a077824 */ /* 0x000fc600018e061a */
[----:B------:R-:W-:Y:S02]  /*cd20*/  SEL R24, R24, R27, P1 ;  /* 0x0000001b18187207 */ /* 0x000fe40000800000 */
[----:B------:R-:W-:Y:S02]  /*cd30*/  SEL R7, R7, R26, P1 ;  /* 0x0000001a07077207 */ /* 0x000fe40000800000 */
[----:B------:R-:W-:-:S05]  /*cd40*/  IADD3 R27, P3, PT, R24, 0x1, RZ ;  /* 0x00000001181b7810 */ /* 0x000fca0007f7e0ff */
[----:B------:R-:W-:Y:S01]  /*cd50*/  IMAD.X R24, RZ, RZ, R7, P3 ;  /* 0x000000ffff187224 */ /* 0x000fe200018e0607 */
[----:B------:R-:W-:Y:S02]  /*cd60*/  SEL R7, RZ, 0xffffffff, !P1 ;  /* 0xffffffffff077807 */ /* 0x000fe40004800000 */
[----:B------:R-:W-:Y:S02]  /*cd70*/  LOP3.LUT P1, R26, R35, 0x80000000, RZ, 0xc0, !PT ;  /* 0x80000000231a7812 */ /* 0x000fe4000782c0ff */
[----:B------:R-:W-:Y:S01]  /*cd80*/  SHF.R.U64 R27, R27, 0xa, R24 ;  /* 0x0000000a1b1b7819 */ /* 0x000fe20000001218 */
[----:B------:R-:W-:Y:S01]  /*cd90*/  IMAD.IADD R7, R7, 0x1, -R30 ;  /* 0x0000000107077824 */ /* 0x000fe200078e0a1e */
[----:B------:R-:W-:Y:S02]  /*cda0*/  @!P0 LOP3.LUT R26, R26, 0x80000000, RZ, 0x3c, !PT ;  /* 0x800000001a1a8812 */ /* 0x000fe400078e3cff */
[----:B------:R-:W-:Y:S01]  /*cdb0*/  IADD3 R27, P3, PT, R27, 0x1, RZ ;  /* 0x000000011b1b7810 */ /* 0x000fe20007f7e0ff */
[----:B------:R-:W-:-:S03]  /*cdc0*/  IMAD.SHL.U32 R7, R7, 0x100000, RZ ;  /* 0x0010000007077824 */ /* 0x000fc600078e00ff */
[----:B------:R-:W-:-:S03]  /*cdd0*/  LEA.HI.X R24, R24, RZ, RZ, 0x16, P3 ;  /* 0x000000ff18187211 */ /* 0x000fc600018fb4ff */
[----:B------:R-:W-:Y:S01]  /*cde0*/  @P1 IMAD.MOV R25, RZ, RZ, -R25 ;  /* 0x000000ffff191224 */ /* 0x000fe200078e0a19 */
[--C-:B------:R-:W-:Y:S02]  /*cdf0*/  SHF.R.U64 R27, R27, 0x1, R24.reuse ;  /* 0x000000011b1b7819 */ /* 0x100fe40000001218 */
[----:B------:R-:W-:Y:S02]  /*ce00*/  SHF.R.U32.HI R24, RZ, 0x1, R24 ;  /* 0x00000001ff187819 */ /* 0x000fe40000011618 */
[----:B------:R-:W-:-:S04]  /*ce10*/  IADD3 R32, P3, P4, RZ, RZ, R27 ;  /* 0x000000ffff207210 */ /* 0x000fc80007c7e01b */
[----:B------:R-:W-:-:S04]  /*ce20*/  IADD3.X R7, PT, PT, R7, 0x3fe00000, R24, P3, P4 ;  /* 0x3fe0000007077810 */ /* 0x000fc80001fe8418 */
[----:B------:R-:W-:-:S07]  /*ce30*/  LOP3.LUT R35, R7, R26, RZ, 0xfc, !PT ;  /* 0x0000001a07237212 */ /* 0x000fce00078efcff */
.L_x_557:
[----:B------:R-:W-:Y:S02]  /*ce40*/  IMAD.MOV.U32 R65, RZ, RZ, 0x0 ;  /* 0x00000000ff417424 */ /* 0x000fe400078e00ff */
[----:B------:R-:W-:Y:S02]  /*ce50*/  IMAD.MOV.U32 R33, RZ, RZ, R35 ;  /* 0x000000ffff217224 */ /* 0x000fe400078e0023 */
[----:B------:R-:W-:Y:S05]  /*ce60*/  RET.REL.NODEC R64 `(_Z22ReturnDiffractionSpotsPdS_PiS_S_S0_iS_iS0_S_) ;  /* 0xffffff3040647950 */ /* 0x000fea0003c3ffff */
.L_x_564:
        /* <DEDUP_REMOVED lines=9> */
.L_x_11905:


//--------------------- .text._Z23CompareDiffractionSpotsPdS_iS_iPiS0_S0_S_S_S0_S_S0_S0_iiS_S_S_S_S_ --------------------------
	.section	.text._Z23CompareDiffractionSpotsPdS_iS_iPiS0_S0_S_S_S0_S_S0_S0_iiS_S_S_S_S_,"ax",@progbits
	.align	128
        .global         _Z23CompareDiffractionSpotsPdS_iS_iPiS0_S0_S_S_S0_S_S0_S0_iiS_S_S_S_S_
        .type           _Z23CompareDiffractionSpotsPdS_iS_iPiS0_S0_S_S_S0_S_S0_S0_iiS_S_S_S_S_,@function
        .size           _Z23CompareDiffractionSpotsPdS_iS_iPiS0_S0_S_S_S0_S_S0_S0_iiS_S_S_S_S_,(.L_x_11908 - _Z23CompareDiffractionSpotsPdS_iS_iPiS0_S0_S_S_S0_S_S0_S0_iiS_S_S_S_S_)
        .other          _Z23CompareDiffractionSpotsPdS_iS_iPiS0_S0_S_S_S0_S_S0_S0_iiS_S_S_S_S_,@"STO_CUDA_ENTRY STV_DEFAULT"
_Z23CompareDiffractionSpotsPdS_iS_iPiS0_S0_S_S_S0_S_S0_S0_iiS_S_S_S_S_:
.text._Z23CompareDiffractionSpotsPdS_iS_iPiS0_S0_S_S_S0_S_S0_S0_iiS_S_S_S_S_:
        /* <DEDUP_REMOVED lines=10> */
[----:B------:R-:W1:Y:S01]  /*00a0*/  LDCU.64 UR4, c[0x0][0x358] ;  /* 0x00006b00ff0477ac */ /* 0x000e620008000a00 */
[----:B------:R-:W2:Y:S06]  /*00b0*/  LDCU UR6, c[0x0][0x3f0] ;  /* 0x00007e00ff0677ac */ /* 0x000eac0008000800 */
[----:B------:R-:W3:Y:S08]  /*00c0*/  LDC.64 R42, c[0x0][0x3e8] ;  /* 0x0000fa00ff2a7b82 */ /* 0x000ef00000000a00 */
[----:B------:R-:W4:Y:S01]  /*00d0*/  LDC.64 R10, c[0x0][0x418] ;  /* 0x00010600ff0a7b82 */ /* 0x000f220000000a00 */
[----:B0-----:R-:W-:-:S04]  /*00e0*/  IABS R5, R9 ;  /* 0x0000000900057213 */ /* 0x001fc80000000000 */
[----:B------:R-:W0:Y:S01]  /*00f0*/  I2F.RP R0, R5 ;  /* 0x0000000500007306 */ /* 0x000e220000209400 */
[----:B---3--:R-:W-:-:S05]  /*0100*/  IMAD.WIDE R42, R16, 0x4, R42 ;  /* 0x00000004102a7825 */ /* 0x008fca00078e022a */
[----:B-1----:R-:W-:Y:S02]  /*0110*/  STG.E desc[UR4][R42.64], RZ ;  /* 0x000000ff2a007986 */ /* 0x002fe4000c101904 */
[----:B0-----:R-:W0:Y:S02]  /*0120*/  MUFU.RCP R0, R0 ;  /* 0x0000000000007308 */ /* 0x001e240000001000 */
[----:B0-----:R-:W-:-:S06]  /*0130*/  VIADD R2, R0, 0xffffffe ;  /* 0x0ffffffe00027836 */ /* 0x001fcc0000000000 */
[----:B------:R0:W1:Y:S02]  /*0140*/  F2I.FTZ.U32.TRUNC.NTZ R3, R2 ;  /* 0x0000000200037305 */ /* 0x000064000021f000 */
[----:B0-----:R-:W-:Y:S02]  /*0150*/  IMAD.MOV.U32 R2, RZ, RZ, RZ ;  /* 0x000000ffff027224 */ /* 0x001fe400078e00ff */
[----:B-1----:R-:W-:-:S04]  /*0160*/  IMAD.MOV R4, RZ, RZ, -R3 ;  /* 0x000000ffff047224 */ /* 0x002fc800078e0a03 */
[----:B------:R-:W-:Y:S01]  /*0170*/  IMAD R7, R4, R5, RZ ;  /* 0x0000000504077224 */ /* 0x000fe200078e02ff */
[----:B------:R-:W-:-:S03]  /*0180*/  IABS R4, R16 ;  /* 0x0000001000047213 */ /* 0x000fc60000000000 */
[----:B------:R-:W-:Y:S02]  /*0190*/  IMAD.HI.U32 R3, R3, R7, R2 ;  /* 0x0000000703037227 */ /* 0x000fe400078e0002 */
[----:B------:R-:W0:Y:S04]  /*01a0*/  LDC.64 R6, c[0x0][0x410] ;  /* 0x00010400ff067b82 */ /* 0x000e280000000a00 */
[----:B------:R-:W-:-:S04]  /*01b0*/  IMAD.HI.U32 R3, R3, R4, RZ ;  /* 0x0000000403037227 */ /* 0x000fc800078e00ff */
[----:B------:R-:W-:Y:S01]  /*01c0*/  IMAD.MOV R0, RZ, RZ, -R3 ;  /* 0x000000ffff007224 */ /* 0x000fe200078e0a03 */
[----:B------:R-:W1:Y:S03]  /*01d0*/  LDC.64 R26, c[0x0][0x3e0] ;  /* 0x0000f800ff1a7b82 */ /* 0x000e660000000a00 */
[----:B------:R-:W-:-:S05]  /*01e0*/  IMAD R0, R5, R0, R4 ;  /* 0x0000000005007224 */ /* 0x000fca00078e0204 */
[----:B------:R-:W-:Y:S01]  /*01f0*/  ISETP.GT.U32.AND P1, PT, R5, R0, PT ;  /* 0x000000000500720c */ /* 0x000fe20003f24070 */
[----:B------:R-:W3:-:S12]  /*0200*/  LDC R2, c[0x0][0x3a0] ;  /* 0x0000e800ff027b82 */ /* 0x000ed80000000800 */
[----:B------:R-:W-:Y:S02]  /*0210*/  @!P1 IMAD.IADD R0, R0, 0x1, -R5 ;  /* 0x0000000100009824 */ /* 0x000fe400078e0a05 */
[----:B------:R-:W-:Y:S01]  /*0220*/  @!P1 VIADD R3, R3, 0x1 ;  /* 0x0000000103039836 */ /* 0x000fe20000000000 */
[----:B------:R-:W-:Y:S02]  /*0230*/  ISETP.NE.AND P1, PT, R9, RZ, PT ;  /* 0x000000ff0900720c */ /* 0x000fe40003f25270 */
[----:B------:R-:W-:Y:S02]  /*0240*/  ISETP.GE.U32.AND P0, PT, R0, R5, PT ;  /* 0x000000050000720c */ /* 0x000fe40003f06070 */
[----:B------:R-:W-:-:S04]  /*0250*/  LOP3.LUT R0, R16, R9, RZ, 0x3c, !PT ;  /* 0x0000000910007212 */ /* 0x000fc800078e3cff */
[----:B------:R-:W-:-:S07]  /*0260*/  ISETP.GE.AND P2, PT, R0, RZ, PT ;  /* 0x000000ff0000720c */ /* 0x000fce0003f46270 */
[----:B------:R-:W-:-:S06]  /*0270*/  @P0 VIADD R3, R3, 0x1 ;  /* 0x0000000103030836 */ /* 0x000fcc0000000000 */
[----:B------:R-:W-:Y:S01]  /*0280*/  @!P2 IMAD.MOV R3, RZ, RZ, -R3 ;  /* 0x000000ffff03a224 */ /* 0x000fe200078e0a03 */
[----:B------:R-:W-:-:S05]  /*0290*/  @!P1 LOP3.LUT R3, RZ, R9, RZ, 0x33, !PT ;  /* 0x00000009ff039212 */ /* 0x000fca00078e33ff */
[----:B------:R-:W-:-:S04]  /*02a0*/  IMAD.MOV R0, RZ, RZ, -R3 ;  /* 0x000000ffff007224 */ /* 0x000fc800078e0a03 */
[----:B------:R-:W-:-:S04]  /*02b0*/  IMAD R0, R9, R0, R16 ;  /* 0x0000000009007224 */ /* 0x000fc800078e0210 */
[----:B------:R-:W-:-:S04]  /*02c0*/  IMAD R5, R0, 0x9, RZ ;  /* 0x0000000900057824 */ /* 0x000fc800078e02ff */
[----:B0-----:R-:W-:-:S05]  /*02d0*/  IMAD.WIDE R6, R5, 0x8, R6 ;  /* 0x0000000805067825 */ /* 0x001fca00078e0206 */
[----:B------:R-:W2:Y:S01]  /*02e0*/  LDG.E.64 R8, desc[UR4][R6.64] ;  /* 0x0000000406087981 */ /* 0x000ea2000c1e1b00 */
[----:B------:R-:W-:-:S04]  /*02f0*/  IMAD R5, R16, 0xa, RZ ;  /* 0x0000000a10057824 */ /* 0x000fc800078e02ff */
[----:B----4-:R-:W-:Y:S02]  /*0300*/  IMAD.WIDE R10, R5, 0x8, R10 ;  /* 0x00000008050a7825 */ /* 0x010fe400078e020a */
[----:B-1----:R-:W4:Y:S04]  /*0310*/  LDG.E R5, desc[UR4][R26.64+0x4] ;  /* 0x000004041a057981 */ /* 0x002f28000c1e1900 */
[----:B--2---:R0:W-:Y:S04]  /*0320*/  STG.E.64 desc[UR4][R10.64], R8 ;  /* 0x000000080a007986 */ /* 0x0041e8000c101b04 */
[----:B------:R-:W2:Y:S01]  /*0330*/  LDG.E.64 R12, desc[UR4][R6.64+0x8] ;  /* 0x00000804060c7981 */ /* 0x000ea2000c1e1b00 */
[----:B0-----:R-:W0:Y:S03]  /*0340*/  LDC.64 R8, c[0x0][0x3a8] ;  /* 0x0000ea00ff087b82 */ /* 0x001e260000000a00 */
[----:B--2---:R1:W-:Y:S04]  /*0350*/  STG.E.64 desc[UR4][R10.64+0x8], R12 ;  /* 0x0000080c0a007986 */ /* 0x0043e8000c101b04 */
[----:B------:R-:W2:Y:S04]  /*0360*/  LDG.E.64 R14, desc[UR4][R6.64+0x10] ;  /* 0x00001004060e7981 */ /* 0x000ea8000c1e1b00 */
[----:B--2---:R2:W-:Y:S04]  /*0370*/  STG.E.64 desc[UR4][R10.64+0x10], R14 ;  /* 0x0000100e0a007986 */ /* 0x0045e8000c101b04 */
[----:B------:R-:W3:Y:S04]  /*0380*/  LDG.E.64 R18, desc[UR4][R6.64+0x18] ;  /* 0x0000180406127981 */ /* 0x000ee8000c1e1b00 */
[----:B---3--:R-:W-:Y:S04]  /*0390*/  STG.E.64 desc[UR4][R10.64+0x18], R18 ;  /* 0x000018120a007986 */ /* 0x008fe8000c101b04 */
[----:B------:R-:W3:Y:S04]  /*03a0*/  LDG.E.64 R20, desc[UR4][R6.64+0x20] ;  /* 0x0000200406147981 */ /* 0x000ee8000c1e1b00 */
[----:B---3--:R3:W-:Y:S04]  /*03b0*/  STG.E.64 desc[UR4][R10.64+0x20], R20 ;  /* 0x000020140a007986 */ /* 0x0087e8000c101b04 */
[----:B------:R-:W4:Y:S04]  /*03c0*/  LDG.E.64 R22, desc[UR4][R6.64+0x28] ;  /* 0x0000280406167981 */ /* 0x000f28000c1e1b00 */
[----:B----4-:R-:W-:Y:S04]  /*03d0*/  STG.E.64 desc[UR4][R10.64+0x28], R22 ;  /* 0x000028160a007986 */ /* 0x010fe8000c101b04 */
[----:B------:R-:W4:Y:S04]  /*03e0*/  LDG.E.64 R24, desc[UR4][R6.64+0x30] ;  /* 0x0000300406187981 */ /* 0x000f28000c1e1b00 */
[----:B----4-:R-:W-:Y:S04]  /*03f0*/  STG.E.64 desc[UR4][R10.64+0x30], R24 ;  /* 0x000030180a007986 */ /* 0x010fe8000c101b04 */
[----:B-1----:R-:W4:Y:S01]  /*0400*/  LDG.E.64 R12, desc[UR4][R6.64+0x38] ;  /* 0x00003804060c7981 */ /* 0x002f22000c1e1b00 */
[----:B0-----:R-:W-:-:S03]  /*0410*/  IMAD.WIDE R8, R0, 0x4, R8 ;  /* 0x0000000400087825 */ /* 0x001fc600078e0208 */
[----:B----4-:R0:W-:Y:S04]  /*0420*/  STG.E.64 desc[UR4][R10.64+0x38], R12 ;  /* 0x0000380c0a007986 */ /* 0x0101e8000c101b04 */
[----:B--2---:R-:W2:Y:S01]  /*0430*/  LDG.E.64 R14, desc[UR4][R6.64+0x40] ;  /* 0x00004004060e7981 */ /* 0x004ea2000c1e1b00 */
[----:B---3--:R-:W1:Y:S08]  /*0440*/  LDC.64 R20, c[0x0][0x388] ;  /* 0x0000e200ff147b82 */ /* 0x008e700000000a00 */
[----:B0-----:R-:W0:Y:S01]  /*0450*/  LDC.64 R12, c[0x0][0x398] ;  /* 0x0000e600ff0c7b82 */ /* 0x001e220000000a00 */
[----:B--2---:R2:W-:Y:S04]  /*0460*/  STG.E.64 desc[UR4][R10.64+0x40], R14 ;  /* 0x0000400e0a007986 */ /* 0x0045e8000c101b04 */
[----:B------:R-:W3:Y:S01]  /*0470*/  LDG.E R18, desc[UR4][R8.64] ;  /* 0x0000000408127981 */ /* 0x000ee2000c1e1900 */
[----:B------:R-:W-:-:S04]  /*0480*/  IMAD.SHL.U32 R7, R2, 0x10, RZ ;  /* 0x0000001002077824 */ /* 0x000fc800078e00ff */
[----:B0-----:R-:W-:Y:S01]  /*0490*/  IMAD.WIDE R6, R7, 0x8, R12 ;  /* 0x0000000807067825 */ /* 0x001fe200078e020c */
[----:B---3--:R-:W0:Y:S02]  /*04a0*/  I2F.F64 R18, R18 ;  /* 0x0000001200127312 */ /* 0x008e240000201c00 */
[----:B0-----:R0:W-:Y:S04]  /*04b0*/  STG.E.64 desc[UR4][R10.64+0x48], R18 ;  /* 0x000048120a007986 */ /* 0x0011e8000c101b04 */
[----:B-1----:R-:W3:Y:S04]  /*04c0*/  LDG.E.64 R24, desc[UR4][R20.64+0xfe8] ;  /* 0x000fe80414187981 */ /* 0x002ee8000c1e1b00 */
[----:B------:R-:W4:Y:S04]  /*04d0*/  LDG.E R27, desc[UR4][R26.64+0x4] ;  /* 0x000004041a1b7981 */ /* 0x000f28000c1e1900 */
[----:B------:R1:W5:Y:S04]  /*04e0*/  LDG.E.64 R46, desc[UR4][R6.64+0x38] ;  /* 0x00003804062e7981 */ /* 0x000368000c1e1b00 */
[----:B--2---:R1:W5:Y:S04]  /*04f0*/  LDG.E.64 R14, desc[UR4][R6.64+0x40] ;  /* 0x00004004060e7981 */ /* 0x004368000c1e1b00 */
[----:B------:R1:W5:Y:S04]  /*0500*/  LDG.E.64 R40, desc[UR4][R6.64+0x48] ;  /* 0x0000480406287981 */ /* 0x000368000c1e1b00 */
[----:B------:R1:W5:Y:S04]  /*0510*/  LDG.E.64 R38, desc[UR4][R6.64+0x50] ;  /* 0x0000500406267981 */ /* 0x000368000c1e1b00 */
[----:B------:R1:W5:Y:S04]  /*0520*/  LDG.E.64 R36, desc[UR4][R6.64+0x58] ;  /* 0x0000580406247981 */ /* 0x000368000c1e1b00 */
[----:B------:R1:W5:Y:S04]  /*0530*/  LDG.E.64 R44, desc[UR4][R6.64+0x60] ;  /* 0x00006004062c7981 */ /* 0x000368000c1e1b00 */
[----:B0-----:R1:W5:Y:S04]  /*0540*/  LDG.E.64 R10, desc[UR4][R6.64+0x68] ;  /* 0x00006804060a7981 */ /* 0x001368000c1e1b00 */
[----:B------:R1:W5:Y:S04]  /*0550*/  LDG.E.64 R48, desc[UR4][R6.64+0x70] ;  /* 0x0000700406307981 */ /* 0x000368000c1e1b00 */
[----:B------:R1:W5:Y:S01]  /*0560*/  LDG.E.64 R22, desc[UR4][R6.64+0x78] ;  /* 0x0000780406167981 */ /* 0x000362000c1e1b00 */
[----:B------:R-:W-:-:S02]  /*0570*/  IMAD.MOV.U32 R12, RZ, RZ, 0x1 ;  /* 0x00000001ff0c7424 */ /* 0x000fc400078e00ff */
[----:B------:R-:W-:Y:S02]  /*0580*/  IMAD R0, R0, R5, RZ ;  /* 0x0000000500007224 */ /* 0x000fe400078e02ff */
[----:B------:R-:W-:Y:S02]  /*0590*/  VIADD R3, R3, UR6 ;  /* 0x0000000603037c36 */ /* 0x000fe40008000000 */
[----:B------:R-:W-:Y:S01]  /*05a0*/  IMAD.SHL.U32 R0, R0, 0x10, RZ ;  /* 0x0000001000007824 */ /* 0x000fe200078e00ff */
[----:B---3--:R-:W0:Y:S01]  /*05b0*/  MUFU.RCP64H R13, R25 ;  /* 0x00000019000d7308 */ /* 0x008e220000001800 */
[----:B----4-:R-:W-:Y:S01]  /*05c0*/  IMAD R4, R16, R27, RZ ;  /* 0x0000001b10047224 */ /* 0x010fe200078e02ff */
[----:B0-----:R-:W-:-:S08]  /*05d0*/  DFMA R18, -R24, R12, 1 ;  /* 0x3ff000001812742b */ /* 0x001fd0000000010c */
[----:B------:R-:W-:-:S08]  /*05e0*/  DFMA R18, R18, R18, R18 ;  /* 0x000000121212722b */ /* 0x000fd00000000012 */
[----:B------:R-:W-:-:S08]  /*05f0*/  DFMA R18, R12, R18, R12 ;  /* 0x000000120c12722b */ /* 0x000fd0000000000c */
[----:B------:R-:W-:-:S08]  /*0600*/  DFMA R12, -R24, R18, 1 ;  /* 0x3ff00000180c742b */ /* 0x000fd00000000112 */
[----:B------:R-:W-:-:S08]  /*0610*/  DFMA R12, R18, R12, R18 ;  /* 0x0000000c120c722b */ /* 0x000fd00000000012 */
[----:B------:R-:W-:-:S08]  /*0620*/  DMUL R20, R12, 360 ;  /* 0x407680000c147828 */ /* 0x000fd00000000000 */
[----:B------:R-:W-:-:S08]  /*0630*/  DFMA R18, -R24, R20, 360 ;  /* 0x407680001812742b */ /* 0x000fd00000000114 */
[----:B------:R-:W-:-:S10]  /*0640*/  DFMA R20, R12, R18, R20 ;  /* 0x000000120c14722b */ /* 0x000fd40000000014 */
[----:B------:R-:W-:-:S05]  /*0650*/  FFMA R2, RZ, R25, R21 ;  /* 0x00000019ff027223 */ /* 0x000fca0000000015 */
[----:B------:R-:W-:Y:S01]  /*0660*/  FSETP.GT.AND P0, PT, |R2|, 1.469367938527859385e-39, PT ;  /* 0x001000000200780b */ /* 0x000fe20003f04200 */
[----:B------:R-:W-:-:S12]  /*0670*/  IMAD.SHL.U32 R2, R4, 0x2, RZ ;  /* 0x0000000204027824 */ /* 0x000fd800078e00ff */
[----:B-1----:R-:W-:Y:S05]  /*0680*/  @P0 BRA `(.L_x_565) ;  /* 0x0000000000180947 */ /* 0x002fea0003800000 */
[----:B------:R-:W-:Y:S01]  /*0690*/  MOV R28, RZ ;  /* 0x000000ff001c7202 */ /* 0x000fe20000000f00 */
[----:B------:R-:W-:Y:S01]  /*06a0*/  IMAD.MOV.U32 R27, RZ, RZ, 0x40768000 ;  /* 0x40768000ff1b7424 */ /* 0x000fe200078e00ff */
[----:B------:R-:W-:-:S07]  /*06b0*/  MOV R26, 0x6d0 ;  /* 0x000006d0001a7802 */ /* 0x000fce0000000f00 */
[----:B-----5:R-:W-:Y:S05]  /*06c0*/  CALL.REL.NOINC `($__internal_7_$__cuda_sm20_div_rn_f64_full) ;  /* 0x000000b0003c7944 */ /* 0x020fea0003c00000 */
[----:B------:R-:W-:Y:S02]  /*06d0*/  IMAD.MOV.U32 R20, RZ, RZ, R24 ;  /* 0x000000ffff147224 */ /* 0x000fe400078e0018 */
[----:B------:R-:W-:-:S07]  /*06e0*/  IMAD.MOV.U32 R21, RZ, RZ, R25 ;  /* 0x000000ffff157224 */ /* 0x000fce00078e0019 */
.L_x_565:
[----:B------:R-:W0:Y:S02]  /*06f0*/  LDC.64 R24, c[0x0][0x388] ;  /* 0x0000e200ff187b82 */ /* 0x000e240000000a00 */
[----:B0-----:R-:W2:Y:S01]  /*0700*/  LDG.E.64 R24, desc[UR4][R24.64+0xff0] ;  /* 0x000ff00418187981 */ /* 0x001ea2000c1e1b00 */
[----:B------:R-:W-:Y:S01]  /*0710*/  IMAD.MOV.U32 R6, RZ, RZ, 0x1 ;  /* 0x00000001ff067424 */ /* 0x000fe200078e00ff */
[----:B--2---:R-:W0:Y:S05]  /*0720*/  MUFU.RCP64H R7, R25 ;  /* 0x0000001900077308 */ /* 0x004e2a0000001800 */
        /* <DEDUP_REMOVED lines=9> */
[----:B------:R-:W-:-:S13]  /*07c0*/  FSETP.GT.AND P0, PT, |R5|, 1.469367938527859385e-39, PT ;  /* 0x001000000500780b */ /* 0x000fda0003f04200 */
[----:B------:R-:W-:Y:S05]  /*07d0*/  @P0 BRA `(.L_x_566) ;  /* 0x0000000000180947 */ /* 0x000fea0003800000 */
[----:B------:R-:W-:Y:S01]  /*07e0*/  IMAD.MOV.U32 R28, RZ, RZ, RZ ;  /* 0x000000ffff1c7224 */ /* 0x000fe200078e00ff */
[----:B------:R-:W-:Y:S01]  /*07f0*/  MOV R26, 0x820 ;  /* 0x00000820001a7802 */ /* 0x000fe20000000f00 */
[----:B------:R-:W-:-:S07]  /*0800*/  IMAD.MOV.U32 R27, RZ, RZ, 0x40768000 ;  /* 0x40768000ff1b7424 */ /* 0x000fce00078e00ff */
[----:B-----5:R-:W-:Y:S05]  /*0810*/  CALL.REL.NOINC `($__internal_7_$__cuda_sm20_div_rn_f64_full) ;  /* 0x000000ac00e87944 */ /* 0x020fea0003c00000 */
[----:B------:R-:W-:Y:S02]  /*0820*/  IMAD.MOV.U32 R18, RZ, RZ, R24 ;  /* 0x000000ffff127224 */ /* 0x000fe400078e0018 */
[----:B------:R-:W-:-:S07]  /*0830*/  IMAD.MOV.U32 R19, RZ, RZ, R25 ;  /* 0x000000ffff137224 */ /* 0x000fce00078e0019 */
.L_x_566:
[----:B------:R-:W0:Y:S02]  /*0840*/  LDC.64 R12, c[0x0][0x388] ;  /* 0x0000e200ff0c7b82 */ /* 0x000e240000000a00 */
[----:B0-----:R-:W5:Y:S02]  /*0850*/  LDG.E.64 R12, desc[UR4][R12.64+0x18] ;  /* 0x000018040c0c7981 */ /* 0x001f64000c1e1b00 */
[----:B-----5:R-:W0:Y:S01]  /*0860*/  MUFU.RCP64H R7, R41 ;  /* 0x0000002900077308 */ /* 0x020e220000001800 */
[----:B------:R-:W-:Y:S01]  /*0870*/  IMAD.MOV.U32 R6, RZ, RZ, 0x1 ;  /* 0x00000001ff067424 */ /* 0x000fe200078e00ff */
[----:B------:R-:W-:Y:S06]  /*0880*/  BSSY.RECONVERGENT B0, `(.L_x_567) ;  /* 0x0000015000007945 */ /* 0x000fec0003800200 */
[----:B------:R-:W1:Y:S01]  /*0890*/  I2F.F64 R28, R3 ;  /* 0x00000003001c7312 */ /* 0x000e620000201c00 */
[----:B0-----:R-:W-:Y:S01]  /*08a0*/  DFMA R24, -R40, R6, 1 ;  /* 0x3ff000002818742b */ /* 0x001fe20000000106 */
[----:B-1----:R-:W-:-:S07]  /*08b0*/  FSETP.GEU.AND P1, PT, |R29|, 6.5827683646048100446e-37, PT ;  /* 0x036000001d00780b */ /* 0x002fce0003f2e200 */
        /* <DEDUP_REMOVED lines=14> */
[----:B------:R-:W-:Y:S05]  /*09a0*/  CALL.REL.NOINC `($__internal_7_$__cuda_sm20_div_rn_f64_full) ;  /* 0x000000ac00847944 */ /* 0x000fea0003c00000 */
[----:B------:R-:W-:Y:S02]  /*09b0*/  IMAD.MOV.U32 R6, RZ, RZ, R24 ;  /* 0x000000ffff067224 */ /* 0x000fe400078e0018 */
[----:B------:R-:W-:-:S07]  /*09c0*/  IMAD.MOV.U32 R7, RZ, RZ, R25 ;  /* 0x000000ffff077224 */ /* 0x000fce00078e0019 */
.L_x_568:
[----:B------:R-:W-:Y:S05]  /*09d0*/  BSYNC.RECONVERGENT B0 ;  /* 0x0000000000007941 */ /* 0x000fea0003800200 */
.L_x_567:
[----:B------:R-:W-:Y:S01]  /*09e0*/  UMOV UR6, 0xa2529d3a ;  /* 0xa2529d3a00067882 */ /* 0x000fe20000000000 */
[----:B------:R-:W-:Y:S01]  /*09f0*/  UMOV UR7, 0x3f91df46 ;  /* 0x3f91df4600077882 */ /* 0x000fe20000000000 */
[----:B------:R-:W-:Y:S02]  /*0a00*/  DMUL R12, R12, R6 ;  /* 0x000000060c0c7228 */ /* 0x000fe40000000000 */
[----:B------:R-:W-:-:S08]  /*0a10*/  DMUL R48, R48, UR6 ;  /* 0x0000000630307c28 */ /* 0x000fd00008000000 */
[----:B------:R-:W-:-:S14]  /*0a20*/  DSETP.NEU.AND P0, PT, |R48|, +INF , PT ;  /* 0x7ff000003000742a */ /* 0x000fdc0003f0d200 */
[----:B------:R-:W-:Y:S01]  /*0a30*/  @!P0 DMUL R50, RZ, R48 ;  /* 0x00000030ff328228 */ /* 0x000fe20000000000 */
[----:B------:R-:W-:Y:S01]  /*0a40*/  @!P0 IMAD.MOV.U32 R3, RZ, RZ, 0x1 ;  /* 0x00000001ff038424 */ /* 0x000fe200078e00ff */
        /* <DEDUP_REMOVED lines=18> */
[----:B------:R-:W-:Y:S01]  /*0b70*/  MOV R30, R48 ;  /* 0x00000030001e7202 */ /* 0x000fe20000000f00 */
[----:B------:R-:W-:Y:S01]  /*0b80*/  IMAD.MOV.U32 R35, RZ, RZ, R49 ;  /* 0x000000ffff237224 */ /* 0x000fe200078e0031 */
[----:B------:R-:W-:-:S07]  /*0b90*/  MOV R66, 0xbb0 ;  /* 0x00000bb000427802 */ /* 0x000fce0000000f00 */
[----:B------:R-:W-:Y:S05]  /*0ba0*/  CALL.REL.NOINC `($_Z23CompareDiffractionSpotsPdS_iS_iPiS0_S0_S_S_S0_S_S0_S0_iiS_S_S_S_S_$__internal_trig_reduction_slowpathd) ;  /* 0x000000b4004c7944 */ /* 0x000fea0003c00000 */
[----:B------:R-:W-:Y:S05]  /*0bb0*/  BSYNC.RECONVERGENT B0 ;  /* 0x0000000000007941 */ /* 0x000fea0003800200 */
.L_x_571:
[----:B------:R-:W-:Y:S02]  /*0bc0*/  IMAD.MOV.U32 R3, RZ, RZ, R27 ;  /* 0x000000ffff037224 */ /* 0x000fe400078e001b */
[----:B------:R-:W-:Y:S02]  /*0bd0*/  IMAD.MOV.U32 R50, RZ, RZ, R30 ;  /* 0x000000ffff327224 */ /* 0x000fe400078e001e */
[----:B------:R-:W-:-:S07]  /*0be0*/  IMAD.MOV.U32 R51, RZ, RZ, R31 ;  /* 0x000000ffff337224 */ /* 0x000fce00078e001f */
.L_x_570:
[----:B------:R-:W-:-:S07]  /*0bf0*/  VIADD R3, R3, 0x1 ;  /* 0x0000000103037836 */ /* 0x000fce0000000000 */
.L_x_569:
        /* <DEDUP_REMOVED lines=13> */
[----:B------:R-:W-:Y:S02]  /*0cd0*/  DSETP.NEU.AND P1, PT, |R48|, +INF , PT ;  /* 0x7ff000003000742a */ /* 0x000fe40003f2d200 */
[----:B------:R-:W-:Y:S01]  /*0ce0*/  FSEL R56, R56, -8.06006814911005101289e+34, !P0 ;  /* 0xf9785eba38387808 */ /* 0x000fe20004000000 */
[----:B------:R-:W-:Y:S01]  /*0cf0*/  DADD R44, -R46, R44 ;  /* 0x000000002e2c7229 */ /* 0x000fe2000000012c */
[----:B------:R-:W-:-:S07]  /*0d00*/  FSEL R57, -R5, 0.11223486810922622681, !P0 ;  /* 0x3de5db6505397808 */ /* 0x000fce0004000100 */
[----:B------:R-:W-:Y:S02]  /*0d10*/  DFMA R44, R38, R12, R44 ;  /* 0x0000000c262c722b */ /* 0x000fe4000000002c */
        /* <DEDUP_REMOVED lines=10> */
[----:B------:R-:W-:Y:S01]  /*0dc0*/  @!P1 DMUL R50, RZ, R48 ;  /* 0x00000030ff329228 */ /* 0x000fe20000000000 */
        /* <DEDUP_REMOVED lines=24> */
[----:B------:R-:W-:Y:S01]  /*0f50*/  MOV R66, 0xf80 ;  /* 0x00000f8000427802 */ /* 0x000fe20000000f00 */
[----:B------:R-:W-:-:S07]  /*0f60*/  IMAD.MOV.U32 R35, RZ, RZ, R49 ;  /* 0x000000ffff237224 */ /* 0x000fce00078e0031 */
[----:B------:R-:W-:Y:S05]  /*0f70*/  CALL.REL.NOINC `($_Z23CompareDiffractionSpotsPdS_iS_iPiS0_S0_S_S_S0_S_S0_S0_iiS_S_S_S_S_$__internal_trig_reduction_slowpathd) ;  /* 0x000000b000587944 */ /* 0x000fea0003c00000 */
[----:B------:R-:W-:Y:S05]  /*0f80*/  BSYNC.RECONVERGENT B0 ;  /* 0x0000000000007941 */ /* 0x000fea0003800200 */
.L_x_573:
[----:B------:R-:W-:Y:S02]  /*0f90*/  IMAD.MOV.U32 R3, RZ, RZ, R27 ;  /* 0x000000ffff037224 */ /* 0x000fe400078e001b */
[----:B------:R-:W-:Y:S02]  /*0fa0*/  IMAD.MOV.U32 R50, RZ, RZ, R30 ;  /* 0x000000ffff327224 */ /* 0x000fe400078e001e */
[----:B------:R-:W-:-:S07]  /*0fb0*/  IMAD.MOV.U32 R51, RZ, RZ, R31 ;  /* 0x000000ffff337224 */ /* 0x000fce00078e001f */
.L_x_572:
[----:B------:R-:W0:Y:S01]  /*0fc0*/  LDCU.64 UR6, c[0x4][0x28] ;  /* 0x01000500ff0677ac */ /* 0x000e220008000a00 */
[----:B------:R-:W-:-:S04]  /*0fd0*/  SHF.L.U32 R5, R3, 0x6, RZ ;  /* 0x0000000603057819 */ /* 0x000fc800000006ff */
        /* <DEDUP_REMOVED lines=8> */
[----:B------:R-:W-:-:S02]  /*1060*/  DMUL R52, R50, R50 ;  /* 0x0000003232347228 */ /* 0x000fc40000000000 */
[----:B------:R-:W-:Y:S01]  /*1070*/  ISETP.NE.U32.AND P0, PT, R5, 0x1, PT ;  /* 0x000000010500780c */ /* 0x000fe20003f05070 */
[----:B------:R-:W-:-:S03]  /*1080*/  IMAD.MOV.U32 R5, RZ, RZ, 0x3da8ff83 ;  /* 0x3da8ff83ff057424 */ /* 0x000fc600078e00ff */
[----:B------:R-:W-:Y:S01]  /*1090*/  FSEL R54, R54, -8.06006814911005101289e+34, !P0 ;  /* 0xf9785eba36367808 */ /* 0x000fe20004000000 */
[----:B0-----:R-:W0:Y:S01]  /*10a0*/  LDC.64 R48, c[0x0][0x388] ;  /* 0x0000e200ff307b82 */ /* 0x001e220000000a00 */
[----:B------:R-:W-:-:S06]  /*10b0*/  FSEL R55, -R5, 0.11223486810922622681, !P0 ;  /* 0x3de5db6505377808 */ /* 0x000fcc0004000100 */
[----:B--2---:R-:W-:-:S08]  /*10c0*/  DFMA R24, R52, R54, R24 ;  /* 0x000000363418722b */ /* 0x004fd00000000018 */
[----:B------:R-:W-:-:S08]  /*10d0*/  DFMA R24, R52, R24, R26 ;  /* 0x000000183418722b */ /* 0x000fd0000000001a */
[----:B---3--:R-:W-:-:S08]  /*10e0*/  DFMA R24, R52, R24, R28 ;  /* 0x000000183418722b */ /* 0x008fd0000000001c */
[----:B------:R-:W-:Y:S02]  /*10f0*/  DFMA R24, R52, R24, R30 ;  /* 0x000000183418722b */ /* 0x000fe4000000001e */
[----:B------:R-:W-:-:S06]  /*1100*/  DADD R30, -R14, R10 ;  /* 0x000000000e1e7229 */ /* 0x000fcc000000010a */
[C---:B----4-:R-:W-:Y:S01]  /*1110*/  DFMA R24, R52.reuse, R24, R32 ;  /* 0x000000183418722b */ /* 0x050fe20000000020 */
[----:B------:R-:W1:Y:S07]  /*1120*/  LDC.64 R32, c[0x0][0x3f8] ;  /* 0x0000fe00ff207b82 */ /* 0x000e6e0000000a00 */
[----:B------:R-:W-:Y:S01]  /*1130*/  DFMA R24, R52, R24, R34 ;  /* 0x000000183418722b */ /* 0x000fe20000000022 */
[----:B------:R-:W2:Y:S07]  /*1140*/  LDC.64 R34, c[0x0][0x3d8] ;  /* 0x0000f600ff227b82 */ /* 0x000eae0000000a00 */
[----:B------:R-:W-:-:S02]  /*1150*/  DFMA R50, R24, R50, R50 ;  /* 0x000000321832722b */ /* 0x000fc40000000032 */
[----:B------:R-:W-:-:S10]  /*1160*/  DFMA R24, R52, R24, 1 ;  /* 0x3ff000003418742b */ /* 0x000fd40000000018 */
[----:B------:R-:W-:Y:S02]  /*1170*/  FSEL R26, R24, R50, !P0 ;  /* 0x00000032181a7208 */ /* 0x000fe40004000000 */
[----:B------:R-:W-:Y:S02]  /*1180*/  FSEL R27, R25, R51, !P0 ;  /* 0x00000033191b7208 */ /* 0x000fe40004000000 */
[----:B------:R-:W-:-:S04]  /*1190*/  LOP3.LUT P0, RZ, R3, 0x2, RZ, 0xc0, !PT ;  /* 0x0000000203ff7812 */ /* 0x000fc8000780c0ff */
[----:B------:R-:W-:-:S10]  /*11a0*/  DADD R24, RZ, -R26 ;  /* 0x00000000ff187229 */ /* 0x000fd4000000081a */
[----:B------:R-:W-:Y:S02]  /*11b0*/  FSEL R26, R26, R24, !P0 ;  /* 0x000000181a1a7208 */ /* 0x000fe40004000000 */
[----:B------:R-:W-:Y:S01]  /*11c0*/  FSEL R27, R27, R25, !P0 ;  /* 0x000000191b1b7208 */ /* 0x000fe20004000000 */
[-C--:B------:R-:W-:Y:S02]  /*11d0*/  DMUL R24, R40, R12.reuse ;  /* 0x0000000c28187228 */ /* 0x080fe40000000000 */
[----:B------:R-:W-:-:S03]  /*11e0*/  DFMA R12, R36, R12, R30 ;  /* 0x0000000c240c722b */ /* 0x000fc6000000001e */
[----:B------:R-:W-:-:S03]  /*11f0*/  DMUL R28, R44, R26 ;  /* 0x0000001a2c1c7228 */ /* 0x000fc60000000000 */
[----:B------:R-:W-:-:S05]  /*1200*/  DMUL R14, R24, R26 ;  /* 0x0000001a180e7228 */ /* 0x000fca0000000000 */
[C---:B------:R-:W-:Y:S01]  /*1210*/  DFMA R10, R46.reuse, R24, R28 ;  /* 0x000000182e0a722b */ /* 0x040fe2000000001c */
[C---:B------:R-:W-:Y:S02]  /*1220*/  IMAD R25, R16.reuse, 0x3, RZ ;  /* 0x0000000310197824 */ /* 0x040fe400078e02ff */
[----:B------:R-:W-:Y:S01]  /*1230*/  DFMA R14, R46, R44, -R14 ;  /* 0x0000002c2e0e722b */ /* 0x000fe2000000080e */
[----:B--2---:R-:W-:-:S04]  /*1240*/  IMAD.WIDE R16, R16, 0x8, R34 ;  /* 0x0000000810107825 */ /* 0x004fc800078e0222 */
[----:B-1----:R-:W-:-:S05]  /*1250*/  IMAD.WIDE R24, R25, 0x8, R32 ;  /* 0x0000000819187825 */ /* 0x002fca00078e0220 */
[----:B------:R1:W-:Y:S04]  /*1260*/  STG.E.64 desc[UR4][R24.64+0x10], R12 ;  /* 0x0000100c18007986 */ /* 0x0003e8000c101b04 */
[----:B------:R1:W-:Y:S04]  /*1270*/  STG.E.64 desc[UR4][R24.64], R10 ;  /* 0x0000000a18007986 */ /* 0x0003e8000c101b04 */
[----:B------:R1:W-:Y:S04]  /*1280*/  STG.E.64 desc[UR4][R24.64+0x8], R14 ;  /* 0x0000080e18007986 */ /* 0x0003e8000c101b04 */
[----:B------:R1:W5:Y:S04]  /*1290*/  LDG.E R3, desc[UR4][R8.64] ;  /* 0x0000000408037981 */ /* 0x000368000c1e1900 */
[----:B------:R1:W-:Y:S04]  /*12a0*/  STG.E.64 desc[UR4][R16.64], RZ ;  /* 0x000000ff10007986 */ /* 0x0003e8000c101b04 */
[----:B0-----:R-:W2:Y:S04]  /*12b0*/  LDG.E.64 R26, desc[UR4][R48.64+0x18] ;  /* 0x00001804301a7981 */ /* 0x001ea8000c1e1b00 */
[----:B------:R-:W3:Y:S01]  /*12c0*/  LDG.E.64 R28, desc[UR4][R48.64+0x10] ;  /* 0x00001004301c7981 */ /* 0x000ee2000c1e1b00 */
[----:B--2---:R-:W-:-:S02]  /*12d0*/  DMUL R26, R26, R6 ;  /* 0x000000061a1a7228 */ /* 0x004fc40000000000 */
[----:B---3--:R-:W-:-:S06]  /*12e0*/  DMUL R28, R28, 0.5 ;  /* 0x3fe000001c1c7828 */ /* 0x008fcc0000000000 */
[----:B------:R-:W-:-:S08]  /*12f0*/  DFMA R26, R36, R26, R30 ;  /* 0x0000001a241a722b */ /* 0x000fd0000000001e */
[----:B------:R-:W-:-:S14]  /*1300*/  DSETP.GT.AND P0, PT, |R26|, R28, PT ;  /* 0x0000001c1a00722a */ /* 0x000fdc0003f04200 */
[----:B-1----:R-:W-:Y:S05]  /*1310*/  @P0 BRA `(.L_x_574) ;  /* 0x000000a400200947 */ /* 0x002fea0003800000 */
[----:B-----5:R-:W-:Y:S01]  /*1320*/  ISETP.GE.AND P0, PT, R3, 0x1, PT ;  /* 0x000000010300780c */ /* 0x020fe20003f06270 */
[----:B------:R-:W-:Y:S01]  /*1330*/  BSSY.RECONVERGENT B0, `(.L_x_575) ;  /* 0x0000a2c000007945 */ /* 0x000fe20003800200 */
[----:B------:R-:W-:Y:S01]  /*1340*/  IMAD.MOV.U32 R5, RZ, RZ, RZ ;  /* 0x000000ffff057224 */ /* 0x000fe200078e00ff */
[----:B------:R-:W-:-:S10]  /*1350*/  CS2R R48, SRZ ;  /* 0x0000000000307805 */ /* 0x000fd4000001ff00 */
[----:B------:R-:W-:Y:S05]  /*1360*/  @!P0 BRA `(.L_x_576) ;  /* 0x000000a000a08947 */ /* 0x000fea0003800000 */
[----:B------:R-:W0:Y:S01]  /*1370*/  FRND.F64.CEIL R18, R18 ;  /* 0x0000001200127313 */ /* 0x000e220000309800 */
[----:B------:R-:W-:Y:S01]  /*1380*/  IMAD R4, R4, 0x12, RZ ;  /* 0x0000001204047824 */ /* 0x000fe200078e02ff */
[----:B------:R-:W-:Y:S01]  /*1390*/  SHF.R.S32.HI R6, RZ, 0x1f, R0 ;  /* 0x0000001fff067819 */ /* 0x000fe20000011400 */
[----:B------:R-:W-:Y:S01]  /*13a0*/  IMAD.MOV.U32 R7, RZ, RZ, RZ ;  /* 0x000000ffff077224 */ /* 0x000fe200078e00ff */
[----:B------:R-:W-:Y:S01]  /*13b0*/  CS2R R48, SRZ ;  /* 0x0000000000307805 */ /* 0x000fe2000001ff00 */
[----:B------:R-:W-:-:S03]  /*13c0*/  IMAD.MOV.U32 R5, RZ, RZ, RZ ;  /* 0x000000ffff057224 */ /* 0x000fc600078e00ff */
[----:B------:R-:W1:Y:S04]  /*13d0*/  FRND.F64.CEIL R20, R20 ;  /* 0x0000001400147313 */ /* 0x000e680000309800 */
.L_x_710:
[----:B------:R-:W2:Y:S01]  /*13e0*/  LDCU.64 UR6, c[0x0][0x380] ;  /* 0x00007000ff0677ac */ /* 0x000ea20008000a00 */
[----:B-----5:R-:W-:-:S05]  /*13f0*/  LEA R24, P0, R7, R0, 0x3 ;  /* 0x0000000007187211 */ /* 0x020fca00078018ff */
[----:B------:R-:W-:Y:S01]  /*1400*/  IMAD.X R25, RZ, RZ, R6, P0 ;  /* 0x000000ffff197224 */ /* 0x000fe200000e0606 */
[----:B--2---:R-:W-:-:S04]  /*1410*/  LEA R46, P0, R24, UR6, 0x3 ;  /* 0x00000006182e7c11 */ /* 0x004fc8000f8018ff */
[----:B------:R-:W-:-:S05]  /*1420*/  LEA.HI.X R47, R24, UR7, R25, 0x3, P0 ;  /* 0x00000007182f7c11 */ /* 0x000fca00080f1c19 */
[----:B------:R-:W2:Y:S01]  /*1430*/  LDG.E.64 R44, desc[UR4][R46.64+0x10] ;  /* 0x000010042e2c7981 */ /* 0x000ea2000c1e1b00 */
[----:B------:R-:W-:Y:S01]  /*1440*/  UMOV UR6, 0xa2529d3a ;  /* 0xa2529d3a00067882 */ /* 0x000fe20000000000 */
[----:B------:R-:W-:Y:S01]  /*1450*/  UMOV UR7, 0x3f91df46 ;  /* 0x3f91df4600077882 */ /* 0x000fe20000000000 */
[----:B------:R-:W-:Y:S01]  /*1460*/  VIADD R7, R7, 0x1 ;  /* 0x0000000107077836 */ /* 0x000fe20000000000 */
[----:B------:R-:W-:Y:S04]  /*1470*/  BSSY.RECONVERGENT B1, `(.L_x_577) ;  /* 0x0000021000017945 */ /* 0x000fe80003800200 */
[----:B------:R-:W-:Y:S01]  /*1480*/  ISETP.NE.AND P2, PT, R7, R3, PT ;  /* 0x000000030700720c */ /* 0x000fe20003f45270 */
[----:B--2---:R-:W-:-:S08]  /*1490*/  DMUL R52, R44, UR6 ;  /* 0x000000062c347c28 */ /* 0x004fd00008000000 */
[----:B------:R-:W-:-:S14]  /*14a0*/  DSETP.NEU.AND P0, PT, |R52|, +INF , PT ;  /* 0x7ff000003400742a */ /* 0x000fdc0003f0d200 */
[----:B------:R-:W-:Y:S01]  /*14b0*/  @!P0 DMUL R50, RZ, R52 ;  /* 0x00000034ff328228 */ /* 0x000fe20000000000 */
[----:B------:R-:W-:Y:S01]  /*14c0*/  @!P0 IMAD.MOV.U32 R56, RZ, RZ, 0x1 ;  /* 0x00000001ff388424 */ /* 0x000fe200078e00ff */
[----:B0-----:R-:W-:Y:S09]  /*14d0*/  @!P0 BRA `(.L_x_578) ;  /* 0x0000000000688947 */ /* 0x001ff20003800000 */
        /* <DEDUP_REMOVED lines=20> */
[----:B01----:R-:W-:Y:S05]  /*1620*/  CALL.REL.NOINC `($_Z23CompareDiffractionSpotsPdS_iS_iPiS0_S0_S_S_S0_S_S0_S0_iiS_S_S_S_S_$__internal_trig_reduction_slowpathd) ;  /* 0x000000a800ac7944 */ /* 0x003fea0003c00000 */
[----:B------:R-:W-:Y:S02]  /*1630*/  IMAD.MOV.U32 R24, RZ, RZ, R27 ;  /* 0x000000ffff187224 */ /* 0x000fe400078e001b */
[----:B------:R-:W-:Y:S02]  /*1640*/  IMAD.MOV.U32 R50, RZ, RZ, R30 ;  /* 0x000000ffff327224 */ /* 0x000fe400078e001e */
[----:B------:R-:W-:-:S07]  /*1650*/  IMAD.MOV.U32 R51, RZ, RZ, R31 ;  /* 0x000000ffff337224 */ /* 0x000fce00078e001f */
.L_x_580:
[----:B------:R-:W-:Y:S05]  /*1660*/  BSYNC.RECONVERGENT B4 ;  /* 0x0000000000047941 */ /* 0x000fea0003800200 */
.L_x_579:
[----:B------:R-:W-:-:S07]  /*1670*/  VIADD R56, R24, 0x1 ;  /* 0x0000000118387836 */ /* 0x000fce0000000000 */
.L_x_578:
[----:B------:R-:W-:Y:S05]  /*1680*/  BSYNC.RECONVERGENT B1 ;  /* 0x0000000000017941 */ /* 0x000fea0003800200 */
.L_x_577:
[----:B------:R-:W2:Y:S01]  /*1690*/  LDCU.64 UR6, c[0x4][0x28] ;  /* 0x01000500ff0677ac */ /* 0x000ea20008000a00 */
[----:B------:R-:W-:-:S04]  /*16a0*/  SHF.L.U32 R24, R56, 0x6, RZ ;  /* 0x0000000638187819 */ /* 0x000fc800000006ff */
        /* <DEDUP_REMOVED lines=55> */
.L_x_582:
[----:B------:R-:W-:Y:S05]  /*1a20*/  BSYNC.RECONVERGENT B1 ;  /* 0x0000000000017941 */ /* 0x000fea0003800200 */
.L_x_581:
        /* <DEDUP_REMOVED lines=18> */
[----:B---3--:R-:W-:Y:S01]  /*1b50*/  DFMA R24, R52, R24, R28 ;  /* 0x000000183418722b */ /* 0x008fe2000000001c */
[----:B------:R-:W2:Y:S01]  /*1b60*/  MUFU.RCP64H R29, R41 ;  /* 0x00000029001d7308 */ /* 0x000ea20000001800 */
[----:B------:R-:W-:-:S06]  /*1b70*/  IMAD.MOV.U32 R28, RZ, RZ, 0x1 ;  /* 0x00000001ff1c7424 */ /* 0x000fcc00078e00ff */
[----:B------:R-:W-:-:S08]  /*1b80*/  DFMA R24, R52, R24, R30 ;  /* 0x000000183418722b */ /* 0x000fd0000000001e */
[----:B----4-:R-:W-:Y:S02]  /*1b90*/  DFMA R24, R52, R24, R32 ;  /* 0x000000183418722b */ /* 0x010fe40000000020 */
[----:B--2---:R-:W-:-:S06]  /*1ba0*/  DFMA R30, -R40, R28, 1 ;  /* 0x3ff00000281e742b */ /* 0x004fcc000000011c */
[----:B------:R-:W-:Y:S02]  /*1bb0*/  DFMA R24, R52, R24, R34 ;  /* 0x000000183418722b */ /* 0x000fe40000000022 */
[----:B------:R-:W-:-:S06]  /*1bc0*/  DFMA R30, R30, R30, R30 ;  /* 0x0000001e1e1e722b */ /* 0x000fcc000000001e */
[----:B------:R-:W-:Y:S02]  /*1bd0*/  DFMA R54, R24, R54, R54 ;  /* 0x000000361836722b */ /* 0x000fe40000000036 */
[----:B------:R-:W-:Y:S02]  /*1be0*/  DFMA R24, R52, R24, 1 ;  /* 0x3ff000003418742b */ /* 0x000fe40000000018 */
[----:B------:R-:W-:-:S08]  /*1bf0*/  DFMA R30, R28, R30, R28 ;  /* 0x0000001e1c1e722b */ /* 0x000fd0000000001c */
[----:B------:R-:W-:Y:S02]  /*1c00*/  FSEL R26, R24, R54, !P0 ;  /* 0x00000036181a7208 */ /* 0x000fe40004000000 */
[----:B------:R-:W-:Y:S02]  /*1c10*/  FSEL R27, R25, R55, !P0 ;  /* 0x00000037191b7208 */ /* 0x000fe40004000000 */
[----:B------:R-:W-:-:S04]  /*1c20*/  LOP3.LUT P0, RZ, R56, 0x2, RZ, 0xc0, !PT ;  /* 0x0000000238ff7812 */ /* 0x000fc8000780c0ff */
[----:B------:R-:W-:-:S10]  /*1c30*/  DADD R24, RZ, -R26 ;  /* 0x00000000ff187229 */ /* 0x000fd4000000081a */
[----:B------:R-:W-:Y:S02]  /*1c40*/  FSEL R52, R26, R24, !P0 ;  /* 0x000000181a347208 */ /* 0x000fe40004000000 */
[----:B------:R-:W-:Y:S01]  /*1c50*/  FSEL R53, R27, R25, !P0 ;  /* 0x000000191b357208 */ /* 0x000fe20004000000 */
[----:B------:R-:W-:-:S05]  /*1c60*/  DFMA R26, -R40, R30, 1 ;  /* 0x3ff00000281a742b */ /* 0x000fca000000011e */
[----:B------:R-:W-:-:S03]  /*1c70*/  DMUL R24, R14, R52 ;  /* 0x000000340e187228 */ /* 0x000fc60000000000 */
[----:B------:R-:W-:-:S05]  /*1c80*/  DFMA R30, R30, R26, R30 ;  /* 0x0000001a1e1e722b */ /* 0x000fca000000001e */
[----:B------:R-:W-:-:S08]  /*1c90*/  DFMA R28, R10, R50, -R24 ;  /* 0x000000320a1c722b */ /* 0x000fd00000000818 */
        /* <DEDUP_REMOVED lines=11> */
[----:B01----:R-:W-:Y:S05]  /*1d50*/  CALL.REL.NOINC `($__internal_7_$__cuda_sm20_div_rn_f64_full) ;  /* 0x0000009800987944 */ /* 0x003fea0003c00000 */
.L_x_584:
[----:B------:R-:W-:Y:S05]  /*1d60*/  BSYNC.RECONVERGENT B1 ;  /* 0x0000000000017941 */ /* 0x000fea0003800200 */
.L_x_583:
[----:B------:R-:W2:Y:S04]  /*1d70*/  LDG.E.64 R30, desc[UR4][R46.64+0x8] ;  /* 0x000008042e1e7981 */ /* 0x000ea8000c1e1b00 */
[----:B------:R-:W3:Y:S01]  /*1d80*/  LDG.E.64 R28, desc[UR4][R46.64] ;  /* 0x000000042e1c7981 */ /* 0x000ee2000c1e1b00 */
[----:B------:R-:W-:Y:S01]  /*1d90*/  DMUL R52, R10, R52 ;  /* 0x000000340a347228 */ /* 0x000fe20000000000 */
[----:B------:R-:W-:Y:S01]  /*1da0*/  BSSY.RECONVERGENT B1, `(.L_x_585) ;  /* 0x0000020000017945 */ /* 0x000fe20003800200 */
[----:B------:R-:W-:-:S06]  /*1db0*/  DFMA R26, -R36, R24, R12 ;  /* 0x00000018241a722b */ /* 0x000fcc000000010c */
[----:B------:R-:W-:-:S08]  /*1dc0*/  DFMA R52, R14, R50, R52 ;  /* 0x000000320e34722b */ /* 0x000fd00000000034 */
[----:B------:R-:W-:Y:S02]  /*1dd0*/  DFMA R52, -R38, R24, R52 ;  /* 0x000000182634722b */ /* 0x000fe40000000134 */
[----:B--2---:R-:W-:Y:S01]  /*1de0*/  DADD R50, R26, R30 ;  /* 0x000000001a327229 */ /* 0x004fe2000000001e */
[----:B------:R-:W-:-:S05]  /*1df0*/  IMAD.MOV.U32 R26, RZ, RZ, 0x0 ;  /* 0x00000000ff1a7424 */ /* 0x000fca00078e00ff */
[----:B---3--:R-:W-:Y:S01]  /*1e00*/  DADD R52, R52, R28 ;  /* 0x0000000034347229 */ /* 0x008fe2000000001c */
[----:B------:R-:W-:Y:S01]  /*1e10*/  IMAD.MOV.U32 R27, RZ, RZ, 0x3fd80000 ;  /* 0x3fd80000ff1b7424 */ /* 0x000fe200078e00ff */
[----:B------:R-:W-:-:S08]  /*1e20*/  DMUL R30, R50, R50 ;  /* 0x00000032321e7228 */ /* 0x000fd00000000000 */
[----:B------:R-:W-:-:S06]  /*1e30*/  DFMA R30, R52, R52, R30 ;  /* 0x00000034341e722b */ /* 0x000fcc000000001e */
[----:B------:R-:W2:Y:S04]  /*1e40*/  MUFU.RSQ64H R33, R31 ;  /* 0x0000001f00217308 */ /* 0x000ea80000001c00 */
[----:B------:R-:W-:-:S05]  /*1e50*/  VIADD R32, R31, 0xfcb00000 ;  /* 0xfcb000001f207836 */ /* 0x000fca0000000000 */
[----:B------:R-:W-:Y:S01]  /*1e60*/  ISETP.GE.U32.AND P0, PT, R32, 0x7ca00000, PT ;  /* 0x7ca000002000780c */ /* 0x000fe20003f06070 */
[----:B--2---:R-:W-:-:S08]  /*1e70*/  DMUL R24, R32, R32 ;  /* 0x0000002020187228 */ /* 0x004fd00000000000 */
        /* <DEDUP_REMOVED lines=10> */
[----:B------:R-:W-:Y:S02]  /*1f20*/  IMAD.MOV.U32 R34, RZ, RZ, R30 ;  /* 0x000000ffff227224 */ /* 0x000fe400078e001e */
[----:B------:R-:W-:Y:S01]  /*1f30*/  IMAD.MOV.U32 R26, RZ, RZ, R24 ;  /* 0x000000ffff1a7224 */ /* 0x000fe200078e0018 */
[----:B------:R-:W-:Y:S01]  /*1f40*/  MOV R24, 0x1f80 ;  /* 0x00001f8000187802 */ /* 0x000fe20000000f00 */
[----:B------:R-:W-:Y:S02]  /*1f50*/  IMAD.MOV.U32 R30, RZ, RZ, R54 ;  /* 0x000000ffff1e7224 */ /* 0x000fe400078e0036 */
[----:B------:R-:W-:-:S07]  /*1f60*/  IMAD.MOV.U32 R29, RZ, RZ, R55 ;  /* 0x000000ffff1d7224 */ /* 0x000fce00078e0037 */
[----:B01----:R-:W-:Y:S05]  /*1f70*/  CALL.REL.NOINC `($__internal_8_$__cuda_sm20_dsqrt_rn_f64_mediumpath_v1) ;  /* 0x0000009c00a47944 */ /* 0x003fea0003c00000 */
[----:B------:R-:W-:Y:S02]  /*1f80*/  IMAD.MOV.U32 R56, RZ, RZ, R26 ;  /* 0x000000ffff387224 */ /* 0x000fe400078e001a */
[----:B------:R-:W-:-:S07]  /*1f90*/  IMAD.MOV.U32 R57, RZ, RZ, R25 ;  /* 0x000000ffff397224 */ /* 0x000fce00078e0019 */
.L_x_586:
[----:B------:R-:W-:Y:S05]  /*1fa0*/  BSYNC.RECONVERGENT B1 ;  /* 0x0000000000017941 */ /* 0x000fea0003800200 */
.L_x_585:
[----:B------:R-:W2:Y:S01]  /*1fb0*/  MUFU.RCP64H R25, R57 ;  /* 0x0000003900197308 */ /* 0x000ea20000001800 */
[----:B------:R-:W-:Y:S01]  /*1fc0*/  IMAD.MOV.U32 R24, RZ, RZ, 0x1 ;  /* 0x00000001ff187424 */ /* 0x000fe200078e00ff */
[----:B------:R-:W-:Y:S01]  /*1fd0*/  FSETP.GEU.AND P1, PT, |R51|, 6.5827683646048100446e-37, PT ;  /* 0x036000003300780b */ /* 0x000fe20003f2e200 */
[----:B------:R-:W-:Y:S04]  /*1fe0*/  BSSY.RECONVERGENT B1, `(.L_x_587) ;  /* 0x0000012000017945 */ /* 0x000fe80003800200 */
[----:B--2---:R-:W-:-:S08]  /*1ff0*/  DFMA R26, R24, -R56, 1 ;  /* 0x3ff00000181a742b */ /* 0x004fd00000000838 */
        /* <DEDUP_REMOVED lines=15> */
[----:B01----:R-:W-:Y:S05]  /*20f0*/  CALL.REL.NOINC `($__internal_7_$__cuda_sm20_div_rn_f64_full) ;  /* 0x0000009400b07944 */ /* 0x003fea0003c00000 */
.L_x_588:
[----:B------:R-:W-:Y:S05]  /*2100*/  BSYNC.RECONVERGENT B1 ;  /* 0x0000000000017941 */ /* 0x000fea0003800200 */
.L_x_587:
        /* <DEDUP_REMOVED lines=57> */
.L_x_590:
        /* <DEDUP_REMOVED lines=20> */
[----:B------:R-:W2:Y:S01]  /*25e0*/  MUFU.RSQ64H R31, R29 ;  /* 0x0000001d001f7308 */ /* 0x000ea20000001c00 */
[----:B------:R-:W-:-:S04]  /*25f0*/  IMAD.MOV.U32 R30, RZ, RZ, RZ ;  /* 0x000000ffff1e7224 */ /* 0x000fc800078e00ff */
[----:B------:R-:W-:Y:S01]  /*2600*/  DFMA R32, R26, R32, UR6 ;  /* 0x000000061a207e2b */ /* 0x000fe20008000020 */
[----:B------:R-:W-:Y:S01]  /*2610*/  UMOV UR6, 0xc3bca540 ;  /* 0xc3bca54000067882 */ /* 0x000fe20000000000 */
[----:B------:R-:W-:-:S06]  /*2620*/  UMOV UR7, 0x3f1c9a88 ;  /* 0x3f1c9a8800077882 */ /* 0x000fcc0000000000 */
[----:B------:R-:W-:Y:S01]  /*2630*/  DFMA R32, R26, R32, UR6 ;  /* 0x000000061a207e2b */ /* 0x000fe20008000020 */
[----:B------:R-:W-:Y:S01]  /*2640*/  UMOV UR6, 0x4bd476df ;  /* 0x4bd476df00067882 */ /* 0x000fe20000000000 */
[----:B------:R-:W-:Y:S01]  /*2650*/  UMOV UR7, 0x3f31c4e6 ;  /* 0x3f31c4e600077882 */ /* 0x000fe20000000000 */
[----:B--2---:R-:W-:-:S05]  /*2660*/  DMUL R34, R28, R30 ;  /* 0x0000001e1c227228 */ /* 0x004fca0000000000 */
        /* <DEDUP_REMOVED lines=43> */
.L_x_591:
[----:B------:R-:W-:Y:S05]  /*2920*/  BSYNC.RECONVERGENT B1 ;  /* 0x0000000000017941 */ /* 0x000fea0003800200 */
.L_x_589:
[----:B------:R-:W2:Y:S01]  /*2930*/  LDG.E.64 R50, desc[UR4][R46.64+0x18] ;  /* 0x000018042e327981 */ /* 0x000ea2000c1e1b00 */
[----:B------:R-:W3:Y:S08]  /*2940*/  LDC.64 R30, c[0x0][0x388] ;  /* 0x0000e200ff1e7b82 */ /* 0x000ef00000000a00 */
[----:B------:R-:W4:Y:S01]  /*2950*/  LDC.64 R26, c[0x0][0x388] ;  /* 0x0000e200ff1a7b82 */ /* 0x000f220000000a00 */
[----:B---3--:R-:W3:Y:S01]  /*2960*/  LDG.E.64 R30, desc[UR4][R30.64+0xfe8] ;  /* 0x000fe8041e1e7981 */ /* 0x008ee2000c1e1b00 */
[----:B------:R-:W-:Y:S01]  /*2970*/  IMAD.MOV.U32 R28, RZ, RZ, 0x1 ;  /* 0x00000001ff1c7424 */ /* 0x000fe200078e00ff */
[----:B------:R-:W-:Y:S01]  /*2980*/  UMOV UR6, 0x1a63c1f5 ;  /* 0x1a63c1f500067882 */ /* 0x000fe20000000000 */
[----:B------:R-:W-:-:S02]  /*2990*/  UMOV UR7, 0x404ca5dc ;  /* 0x404ca5dc00077882 */ /* 0x000fc40000000000 */
[----:B------:R-:W-:Y:S02]  /*29a0*/  DMUL R24, R24, UR6 ;  /* 0x0000000618187c28 */ /* 0x000fe40008000000 */
[----:B------:R-:W-:-:S06]  /*29b0*/  DSETP.GT.AND P0, PT, R52, RZ, PT ;  /* 0x000000ff3400722a */ /* 0x000fcc0003f04000 */
[----:B------:R-:W-:Y:S01]  /*29c0*/  DADD R54, -RZ, -R24 ;  /* 0x00000000ff367229 */ /* 0x000fe20000000918 */
[----:B--2---:R-:W4:Y:S02]  /*29d0*/  F2I.F64.TRUNC R50, R50 ;  /* 0x0000003200327311 */ /* 0x004f24000030d100 */
[----:B----4-:R-:W-:-:S06]  /*29e0*/  IMAD.WIDE R26, R50, 0x8, R26 ;  /* 0x00000008321a7825 */ /* 0x010fcc00078e021a */
[----:B------:R-:W2:Y:S01]  /*29f0*/  LDG.E.64 R26, desc[UR4][R26.64+0x28] ;  /* 0x000028041a1a7981 */ /* 0x000ea2000c1e1b00 */
[----:B------:R-:W-:Y:S01]  /*2a00*/  FSEL R58, R54, R24, P0 ;  /* 0x00000018363a7208 */ /* 0x000fe20000000000 */
[----:B------:R-:W-:Y:S01]  /*2a10*/  VIADD R51, R50, 0xffffffff ;  /* 0xffffffff32337836 */ /* 0x000fe20000000000 */
[----:B------:R-:W-:Y:S01]  /*2a20*/  FSEL R59, R55, R25, P0 ;  /* 0x00000019373b7208 */ /* 0x000fe20000000000 */
[----:B---3--:R-:W3:Y:S01]  /*2a30*/  MUFU.RCP64H R29, R31 ;  /* 0x0000001f001d7308 */ /* 0x008ee20000001800 */
[----:B------:R-:W-:Y:S07]  /*2a40*/  BSSY.RECONVERGENT B1, `(.L_x_592) ;  /* 0x0000018000017945 */ /* 0x000fee0003800200 */
[----:B------:R-:W1:Y:S01]  /*2a50*/  I2F.F64 R24, R51 ;  /* 0x0000003300187312 */ /* 0x000e620000201c00 */
[----:B---3--:R-:W-:-:S08]  /*2a60*/  DFMA R32, -R30, R28, 1 ;  /* 0x3ff000001e20742b */ /* 0x008fd0000000011c */
[----:B------:R-:W-:-:S08]  /*2a70*/  DFMA R32, R32, R32, R32 ;  /* 0x000000202020722b */ /* 0x000fd00000000020 */
[----:B------:R-:W-:Y:S02]  /*2a80*/  DFMA R32, R28, R32, R28 ;  /* 0x000000201c20722b */ /* 0x000fe4000000001c */
[----:B------:R-:W-:-:S06]  /*2a90*/  DADD R28, R58, 180 ;  /* 0x406680003a1c7429 */ /* 0x000fcc0000000000 */
[----:B------:R-:W-:-:S04]  /*2aa0*/  DFMA R34, -R30, R32, 1 ;  /* 0x3ff000001e22742b */ /* 0x000fc80000000120 */
[----:B------:R-:W-:-:S04]  /*2ab0*/  FSETP.GEU.AND P1, PT, |R29|, 6.5827683646048100446e-37, PT ;  /* 0x036000001d00780b */ /* 0x000fc80003f2e200 */
[----:B------:R-:W-:Y:S02]  /*2ac0*/  DFMA R34, R32, R34, R32 ;  /* 0x000000222022722b */ /* 0x000fe40000000020 */
[----:B-1----:R-:W-:-:S06]  /*2ad0*/  DMUL R32, R20, R24 ;  /* 0x0000001814207228 */ /* 0x002fcc0000000000 */
[----:B------:R-:W-:Y:S02]  /*2ae0*/  DMUL R52, R28, R34 ;  /* 0x000000221c347228 */ /* 0x000fe40000000000 */
[----:B0-----:R-:W-:-:S06]  /*2af0*/  DMUL R32, R18, R32 ;  /* 0x0000002012207228 */ /* 0x001fcc0000000000 */
[----:B------:R-:W-:-:S08]  /*2b00*/  DFMA R54, -R30, R52, R28 ;  /* 0x000000341e36722b */ /* 0x000fd0000000011c */
[----:B------:R-:W-:Y:S02]  /*2b10*/  DFMA R24, R34, R54, R52 ;  /* 0x000000362218722b */ /* 0x000fe40000000034 */
[----:B------:R0:W1:Y:S08]  /*2b20*/  F2I.U64.F64.TRUNC R54, R32 ;  /* 0x0000002000367311 */ /* 0x000070000030d800 */
[----:B------:R-:W-:-:S05]  /*2b30*/  FFMA R34, RZ, R31, R25 ;  /* 0x0000001fff227223 */ /* 0x000fca0000000019 */
[----:B------:R-:W-:Y:S01]  /*2b40*/  FSETP.GT.AND P0, PT, |R34|, 1.469367938527859385e-39, PT ;  /* 0x001000002200780b */ /* 0x000fe20003f04200 */
[----:B--2---:R-:W-:-:S12]  /*2b50*/  DADD R56, -R26, R56 ;  /* 0x000000001a387229 */ /* 0x004fd80000000138 */
[----:B01----:R-:W-:Y:S05]  /*2b60*/  @P0 BRA P1, `(.L_x_593) ;  /* 0x0000000000140947 */ /* 0x003fea0000800000 */
[----:B------:R-:W-:Y:S01]  /*2b70*/  IMAD.MOV.U32 R27, RZ, RZ, R29 ;  /* 0x000000ffff1b7224 */ /* 0x000fe200078e001d */
[----:B------:R-:W-:Y:S01]  /*2b80*/  MOV R26, 0x2bc0 ;  /* 0x00002bc0001a7802 */ /* 0x000fe20000000f00 */
[----:B------:R-:W-:Y:S02]  /*2b90*/  IMAD.MOV.U32 R24, RZ, RZ, R30 ;  /* 0x000000ffff187224 */ /* 0x000fe400078e001e */
[----:B------:R-:W-:-:S07]  /*2ba0*/  IMAD.MOV.U32 R25, RZ, RZ, R31 ;  /* 0x000000ffff197224 */ /* 0x000fce00078e001f */
[----:B------:R-:W-:Y:S05]  /*2bb0*/  CALL.REL.NOINC `($__internal_7_$__cuda_sm20_div_rn_f64_full) ;  /* 0x0000008c00007944 */ /* 0x000fea0003c00000 */
.L_x_593:
[----:B------:R-:W-:Y:S05]  /*2bc0*/  BSYNC.RECONVERGENT B1 ;  /* 0x0000000000017941 */ /* 0x000fea0003800200 */
.L_x_592:
[----:B------:R-:W0:Y:S02]  /*2bd0*/  LDC.64 R30, c[0x0][0x388] ;  /* 0x0000e200ff1e7b82 */ /* 0x000e240000000a00 */
[----:B0-----:R-:W2:Y:S01]  /*2be0*/  LDG.E.64 R30, desc[UR4][R30.64+0xff0] ;  /* 0x000ff0041e1e7981 */ /* 0x001ea2000c1e1b00 */
[----:B------:R-:W-:Y:S01]  /*2bf0*/  IMAD.MOV.U32 R26, RZ, RZ, 0x1 ;  /* 0x00000001ff1a7424 */ /* 0x000fe200078e00ff */
[----:B------:R-:W0:Y:S01]  /*2c00*/  F2I.F64.FLOOR R51, R24 ;  /* 0x0000001800337311 */ /* 0x000e220000305100 */
[----:B------:R-:W-:Y:S07]  /*2c10*/  BSSY.RECONVERGENT B1, `(.L_x_594) ;  /* 0x0000017000017945 */ /* 0x000fee0003800200 */
[----:B--2---:R-:W1:Y:S02]  /*2c20*/  MUFU.RCP64H R27, R31 ;  /* 0x0000001f001b7308 */ /* 0x004e640000001800 */
[----:B-1----:R-:W-:-:S08]  /*2c30*/  DFMA R28, -R30, R26, 1 ;  /* 0x3ff000001e1c742b */ /* 0x002fd0000000011a */
[----:B------:R-:W-:-:S08]  /*2c40*/  DFMA R28, R28, R28, R28 ;  /* 0x0000001c1c1c722b */ /* 0x000fd0000000001c */
[----:B------:R-:W-:Y:S02]  /*2c50*/  DFMA R28, R26, R28, R26 ;  /* 0x0000001c1a1c722b */ /* 0x000fe4000000001a */
[----:B------:R-:W-:-:S06]  /*2c60*/  DADD R26, R44, 180 ;  /* 0x406680002c1a7429 */ /* 0x000fcc0000000000 */
[----:B------:R-:W-:-:S04]  /*2c70*/  DFMA R32, -R30, R28, 1 ;  /* 0x3ff000001e20742b */ /* 0x000fc8000000011c */
[----:B------:R-:W-:-:S04]  /*2c80*/  FSETP.GEU.AND P1, PT, |R27|, 6.5827683646048100446e-37, PT ;  /* 0x036000001b00780b */ /* 0x000fc80003f2e200 */
[----:B------:R-:W-:Y:S01]  /*2c90*/  DFMA R32, R28, R32, R28 ;  /* 0x000000201c20722b */ /* 0x000fe2000000001c */
[----:B0-----:R-:W0:Y:S07]  /*2ca0*/  I2F.F64 R28, R51 ;  /* 0x00000033001c7312 */ /* 0x001e2e0000201c00 */
[----:B------:R-:W-:-:S08]  /*2cb0*/  DMUL R34, R26, R32 ;  /* 0x000000201a227228 */ /* 0x000fd00000000000 */
[----:B------:R-:W-:Y:S02]  /*2cc0*/  DFMA R52, -R30, R34, R26 ;  /* 0x000000221e34722b */ /* 0x000fe4000000011a */
[----:B0-----:R-:W-:-:S06]  /*2cd0*/  DMUL R28, R18, R28 ;  /* 0x0000001c121c7228 */ /* 0x001fcc0000000000 */
[----:B------:R-:W-:Y:S02]  /*2ce0*/  DFMA R24, R32, R52, R34 ;  /* 0x000000342018722b */ /* 0x000fe40000000022 */
[----:B------:R0:W1:Y:S08]  /*2cf0*/  F2I.U64.F64.TRUNC R52, R28 ;  /* 0x0000001c00347311 */ /* 0x000070000030d800 */
[----:B------:R-:W-:-:S05]  /*2d00*/  FFMA R32, RZ, R31, R25 ;  /* 0x0000001fff207223 */ /* 0x000fca0000000019 */
[----:B------:R-:W-:-:S13]  /*2d10*/  FSETP.GT.AND P0, PT, |R32|, 1.469367938527859385e-39, PT ;  /* 0x001000002000780b */ /* 0x000fda0003f04200 */
[----:B01----:R-:W-:Y:S05]  /*2d20*/  @P0 BRA P1, `(.L_x_595) ;  /* 0x0000000000140947 */ /* 0x003fea0000800000 */
[----:B------:R-:W-:Y:S01]  /*2d30*/  IMAD.MOV.U32 R28, RZ, RZ, R26 ;  /* 0x000000ffff1c7224 */ /* 0x000fe200078e001a */
[----:B------:R-:W-:Y:S01]  /*2d40*/  MOV R26, 0x2d80 ;  /* 0x00002d80001a7802 */ /* 0x000fe20000000f00 */
[----:B------:R-:W-:Y:S02]  /*2d50*/  IMAD.MOV.U32 R24, RZ, RZ, R30 ;  /* 0x000000ffff187224 */ /* 0x000fe400078e001e */
[----:B------:R-:W-:-:S07]  /*2d60*/  IMAD.MOV.U32 R25, RZ, RZ, R31 ;  /* 0x000000ffff197224 */ /* 0x000fce00078e001f */
[----:B------:R-:W-:Y:S05]  /*2d70*/  CALL.REL.NOINC `($__internal_7_$__cuda_sm20_div_rn_f64_full) ;  /* 0x0000008800907944 */ /* 0x000fea0003c00000 */
.L_x_595:
[----:B------:R-:W-:Y:S05]  /*2d80*/  BSYNC.RECONVERGENT B1 ;  /* 0x0000000000017941 */ /* 0x000fea0003800200 */
.L_x_594:
[----:B------:R-:W0:Y:S01]  /*2d90*/  F2I.F64.FLOOR R25, R24 ;  /* 0x0000001800197311 */ /* 0x000e220000305100 */
[----:B------:R-:W1:Y:S01]  /*2da0*/  LDCU.64 UR6, c[0x0][0x3b8] ;  /* 0x00007700ff0677ac */ /* 0x000e620008000a00 */
[----:B0-----:R-:W-:Y:S02]  /*2db0*/  SHF.R.S32.HI R27, RZ, 0x1f, R25 ;  /* 0x0000001fff1b7819 */ /* 0x001fe40000011419 */
[----:B------:R-:W-:-:S04]  /*2dc0*/  IADD3 R26, P0, P1, R25, R52, R54 ;  /* 0x00000034191a7210 */ /* 0x000fc8000791e036 */
[----:B------:R-:W-:Y:S02]  /*2dd0*/  IADD3.X R27, PT, PT, R27, R53, R55, P0, P1 ;  /* 0x000000351b1b7210 */ /* 0x000fe400007e2437 */
[----:B-1----:R-:W-:-:S04]  /*2de0*/  LEA R28, P0, R26, UR6, 0x3 ;  /* 0x000000061a1c7c11 */ /* 0x002fc8000f8018ff */
[----:B------:R-:W-:-:S05]  /*2df0*/  LEA.HI.X R29, R26, UR7, R27, 0x3, P0 ;  /* 0x000000071a1d7c11 */ /* 0x000fca00080f1c1b */
[----:B------:R-:W2:Y:S01]  /*2e00*/  LDG.E R30, desc[UR4][R28.64] ;  /* 0x000000041c1e7981 */ /* 0x000ea2000c1e1900 */
[----:B------:R-:W-:Y:S01]  /*2e10*/  BSSY.RECONVERGENT B1, `(.L_x_596) ;  /* 0x000087c000017945 */ /* 0x000fe20003800200 */
[----:B--2---:R-:W-:-:S13]  /*2e20*/  ISETP.NE.AND P0, PT, R30, RZ, PT ;  /* 0x000000ff1e00720c */ /* 0x004fda0003f05270 */
[----:B------:R-:W-:Y:S05]  /*2e30*/  @!P0 BRA `(.L_x_597) ;  /* 0x0000008400e48947 */ /* 0x000fea0003800000 */
[----:B------:R-:W-:Y:S01]  /*2e40*/  ISETP.GE.AND P1, PT, R30, 0x1, PT ;  /* 0x000000011e00780c */ /* 0x000fe20003f26270 */
[----:B------:R-:W-:Y:S01]  /*2e50*/  BSSY.RECONVERGENT B2, `(.L_x_598) ;  /* 0x00000f7000027945 */ /* 0x000fe20003800200 */
[----:B------:R-:W-:-:S11]  /*2e60*/  PLOP3.LUT P0, PT, PT, PT, PT, 0x8, 0x80 ;  /* 0x000000000080781c */ /* 0x000fd60003f0e170 */
[----:B------:R-:W-:Y:S05]  /*2e70*/  @!P1 BRA `(.L_x_599) ;  /* 0x0000000c00d09947 */ /* 0x000fea0003800000 */
[----:B------:R-:W0:Y:S01]  /*2e80*/  LDC.64 R24, c[0x0][0x388] ;  /* 0x0000e200ff187b82 */ /* 0x000e220000000a00 */
[----:B------:R1:W5:Y:S07]  /*2e90*/  LDG.E R34, desc[UR4][R28.64+0x4] ;  /* 0x000004041c227981 */ /* 0x00036e000c1e1900 */
[----:B------:R-:W2:Y:S01]  /*2ea0*/  LDC.64 R26, c[0x0][0x3c8] ;  /* 0x0000f200ff1a7b82 */ /* 0x000ea20000000a00 */
[----:B0-----:R-:W5:Y:S01]  /*2eb0*/  LDG.E.64 R24, desc[UR4][R24.64+0xfe0] ;  /* 0x000fe00418187981 */ /* 0x001f62000c1e1b00 */
[C---:B------:R-:W-:Y:S01]  /*2ec0*/  ISETP.GE.U32.AND P0, PT, R30.reuse, 0x4, PT ;  /* 0x000000041e00780c */ /* 0x040fe20003f06070 */
[----:B------:R-:W-:Y:S01]  /*2ed0*/  BSSY.RECONVERGENT B3, `(.L_x_600) ;  /* 0x000008d000037945 */ /* 0x000fe20003800200 */
[----:B------:R-:W-:-:S02]  /*2ee0*/  LOP3.LUT R35, R30, 0x3, RZ, 0xc0, !PT ;  /* 0x000000031e237812 */ /* 0x000fc400078ec0ff */
[----:B------:R-:W-:Y:S01]  /*2ef0*/  CS2R R52, SRZ ;  /* 0x0000000000347805 */ /* 0x000fe2000001ff00 */
[----:B--2---:R-:W-:-:S04]  /*2f00*/  IMAD.WIDE R50, R50, 0x8, R26 ;  /* 0x0000000832327825 */ /* 0x004fc800078e021a */
[----:B------:R-:W-:Y:S02]  /*2f10*/  IMAD.MOV.U32 R26, RZ, RZ, 0x0 ;  /* 0x00000000ff1a7424 */ /* 0x000fe400078e00ff */
[----:B------:R-:W-:Y:S02]  /*2f20*/  IMAD.MOV.U32 R27, RZ, RZ, 0x40f86a00 ;  /* 0x40f86a00ff1b7424 */ /* 0x000fe400078e00ff */
[----:B-1----:R-:W-:Y:S05]  /*2f30*/  @!P0 BRA `(.L_x_601) ;  /* 0x0000000800188947 */ /* 0x002fea0003800000 */
[----:B------:R-:W0:Y:S01]  /*2f40*/  LDC.64 R26, c[0x0][0x3b0] ;  /* 0x0000ec00ff1a7b82 */ /* 0x000e220000000a00 */
[----:B------:R-:W-:Y:S01]  /*2f50*/  LOP3.LUT R53, R30, 0x7ffffffc, RZ, 0xc0, !PT ;  /* 0x7ffffffc1e357812 */ /* 0x000fe200078ec0ff */
[----:B------:R-:W-:-:S04]  /*2f60*/  IMAD.MOV.U32 R52, RZ, RZ, RZ ;  /* 0x000000ffff347224 */ /* 0x000fc800078e00ff */
[----:B------:R-:W-:Y:S02]  /*2f70*/  IMAD.MOV R54, RZ, RZ, -R53 ;  /* 0x000000ffff367224 */ /* 0x000fe400078e0a35 */
[----:B0----5:R-:W-:-:S03]  /*2f80*/  IMAD.WIDE R26, R34, 0x4, R26 ;  /* 0x00000004221a7825 */ /* 0x021fc600078e021a */
[----:B------:R-:W-:Y:S01]  /*2f90*/  IADD3 R28, P0, PT, R26, 0x8, RZ ;  /* 0x000000081a1c7810 */ /* 0x000fe20007f1e0ff */
[----:B------:R-:W-:-:S04]  /*2fa0*/  HFMA2 R26, -RZ, RZ, 0, 0 ;  /* 0x00000000ff1a7431 */ /* 0x000fc800000001ff */
[----:B------:R-:W-:Y:S02]  /*2fb0*/  IMAD.X R29, RZ, RZ, R27, P0 ;  /* 0x000000ffff1d7224 */ /* 0x000fe400000e061b */
[----:B------:R-:W-:-:S07]  /*2fc0*/  IMAD.MOV.U32 R27, RZ, RZ, 0x40f86a00 ;  /* 0x40f86a00ff1b7424 */ /* 0x000fce00078e00ff */
.L_x_610:
[----:B------:R-:W2:Y:S01]  /*2fd0*/  LDG.E R55, desc[UR4][R28.64+-0x8] ;  /* 0xfffff8041c377981 */ /* 0x000ea2000c1e1900 */
[----:B------:R-:W2:Y:S02]  /*2fe0*/  LDC.64 R30, c[0x0][0x3c0] ;  /* 0x0000f000ff1e7b82 */ /* 0x000ea40000000a00 */
[----:B--2---:R-:W-:-:S05]  /*2ff0*/  IMAD.WIDE R32, R55, 0x48, R30 ;  /* 0x0000004837207825 */ /* 0x004fca00078e021e */
[----:B------:R-:W2:Y:S01]  /*3000*/  LDG.E.64 R60, desc[UR4][R32.64+0x40] ;  /* 0x00004004203c7981 */ /* 0x000ea2000c1e1b00 */
[----:B------:R-:W-:Y:S01]  /*3010*/  BSSY.RECONVERGENT B4, `(.L_x_602) ;  /* 0x000001a000047945 */ /* 0x000fe20003800200 */
[----:B--2---:R-:W-:-:S08]  /*3020*/  DADD R60, R56, -R60 ;  /* 0x00000000383c7229 */ /* 0x004fd0000000083c */
[----:B------:R-:W-:-:S14]  /*3030*/  DSETP.GEU.AND P0, PT, |R60|, R24, PT ;  /* 0x000000183c00722a */ /* 0x000fdc0003f0e200 */
[----:B------:R-:W-:Y:S05]  /*3040*/  @P0 BRA `(.L_x_603) ;  /* 0x0000000000580947 */ /* 0x000fea0003800000 */
[----:B------:R-:W0:Y:S01]  /*3050*/  LDC.64 R62, c[0x0][0x388] ;  /* 0x0000e200ff3e7b82 */ /* 0x000e220000000a00 */
[----:B------:R-:W2:Y:S04]  /*3060*/  LDG.E.64 R60, desc[UR4][R32.64+0x18] ;  /* 0x00001804203c7981 */ /* 0x000ea8000c1e1b00 */
[----:B0-----:R-:W3:Y:S01]  /*3070*/  LDG.E.64 R62, desc[UR4][R62.64+0xfd8] ;  /* 0x000fd8043e3e7981 */ /* 0x001ee2000c1e1b00 */
[----:B--2---:R-:W-:-:S08]  /*3080*/  DADD R60, R22, -R60 ;  /* 0x00000000163c7229 */ /* 0x004fd0000000083c */
[----:B---3--:R-:W-:-:S14]  /*3090*/  DSETP.GEU.AND P0, PT, |R60|, R62, PT ;  /* 0x0000003e3c00722a */ /* 0x008fdc0003f0e200 */
[----:B------:R-:W-:Y:S05]  /*30a0*/  @P0 BRA `(.L_x_603) ;  /* 0x0000000000400947 */ /* 0x000fea0003800000 */
[----:B------:R-:W2:Y:S04]  /*30b0*/  LDG.E.64 R62, desc[UR4][R32.64+0x30] ;  /* 0x00003004203e7981 */ /* 0x000ea8000c1e1b00 */
[----:B------:R-:W3:Y:S01]  /*30c0*/  LDG.E.64 R60, desc[UR4][R50.64] ;  /* 0x00000004323c7981 */ /* 0x000ee2000c1e1b00 */
[----:B--2---:R-:W-:-:S08]  /*30d0*/  DADD R62, R58, -R62 ;  /* 0x000000003a3e7229 */ /* 0x004fd0000000083e */
[----:B---3--:R-:W-:-:S14]  /*30e0*/  DSETP.GEU.AND P0, PT, |R62|, R60, PT ;  /* 0x0000003c3e00722a */ /* 0x008fdc0003f0e200 */
[----:B------:R-:W2:Y:S02]  /*30f0*/  @!P0 LDG.E.64 R60, desc[UR4][R32.64+0x10] ;  /* 0x00001004203c8981 */ /* 0x000ea4000c1e1b00 */
[----:B--2---:R-:W-:-:S08]  /*3100*/  @!P0 DADD R62, R44, -R60 ;  /* 0x000000002c3e8229 */ /* 0x004fd0000000083c */
[----:B------:R-:W-:Y:S02]  /*3110*/  @!P0 DADD R60, -RZ, |R62| ;  /* 0x00000000ff3c8229 */ /* 0x000fe4000000053e */
[----:B------:R-:W-:Y:S01]  /*3120*/  @!P0 DSETP.GEU.AND P1, PT, |R62|, R26, PT ;  /* 0x0000001a3e00822a */ /* 0x000fe20003f2e200 */
[----:B------:R-:W-:-:S05]  /*3130*/  SHF.R.S32.HI R62, RZ, 0x1f, R55 ;  /* 0x0000001fff3e7819 */ /* 0x000fca0000011437 */
[----:B------:R-:W-:Y:S02]  /*3140*/  @!P0 SEL R8, R55, R8, !P1 ;  /* 0x0000000837088207 */ /* 0x000fe40004800000 */
[----:B------:R-:W-:Y:S02]  /*3150*/  @!P0 FSEL R55, R60, R26, !P1 ;  /* 0x0000001a3c378208 */ /* 0x000fe40004800000 */
[----:B------:R-:W-:Y:S02]  /*3160*/  @!P0 FSEL R60, R61, R27, !P1 ;  /* 0x0000001b3d3c8208 */ /* 0x000fe40004800000 */
[----:B------:R-:W-:Y:S01]  /*3170*/  @!P0 SEL R9, R62, R9, !P1 ;  /* 0x000000093e098207 */ /* 0x000fe20004800000 */
[----:B------:R-:W-:Y:S01]  /*3180*/  @!P0 IMAD.MOV.U32 R26, RZ, RZ, R55 ;  /* 0x000000ffff1a8224 */ /* 0x000fe200078e0037 */
[----:B------:R-:W-:Y:S01]  /*3190*/  @!P0 SEL R52, R52, 0x1, P1 ;  /* 0x0000000134348807 */ /* 0x000fe20000800000 */
[----:B------:R-:W-:-:S07]  /*31a0*/  @!P0 IMAD.MOV.U32 R27, RZ, RZ, R60 ;  /* 0x000000ffff1b8224 */ /* 0x000fce00078e003c */
.L_x_603:
[----:B------:R-:W-:Y:S05]  /*31b0*/  BSYNC.RECONVERGENT B4 ;  /* 0x0000000000047941 */ /* 0x000fea0003800200 */
.L_x_602:
[----:B------:R-:W2:Y:S02]  /*31c0*/  LDG.E R55, desc[UR4][R28.64+-0x4] ;  /* 0xfffffc041c377981 */ /* 0x000ea4000c1e1900 */
        /* <DEDUP_REMOVED lines=28> */
.L_x_605:
[----:B------:R-:W-:Y:S05]  /*3390*/  BSYNC.RECONVERGENT B4 ;  /* 0x0000000000047941 */ /* 0x000fea0003800200 */
.L_x_604:
        /* <DEDUP_REMOVED lines=29> */
.L_x_607:
[----:B------:R-:W-:Y:S05]  /*3570*/  BSYNC.RECONVERGENT B4 ;  /* 0x0000000000047941 */ /* 0x000fea0003800200 */
.L_x_606:
[----:B------:R-:W2:Y:S02]  /*3580*/  LDG.E R55, desc[UR4][R28.64+0x4] ;  /* 0x000004041c377981 */ /* 0x000ea4000c1e1900 */
[----:B--2---:R-:W-:-:S05]  /*3590*/  IMAD.WIDE R30, R55, 0x48, R30 ;  /* 0x00000048371e7825 */ /* 0x004fca00078e021e */
[----:B------:R-:W2:Y:S01]  /*35a0*/  LDG.E.64 R32, desc[UR4][R30.64+0x40] ;  /* 0x000040041e207981 */ /* 0x000ea2000c1e1b00 */
[----:B------:R-:W-:Y:S01]  /*35b0*/  VIADD R54, R54, 0x4 ;  /* 0x0000000436367836 */ /* 0x000fe20000000000 */
[----:B------:R-:W-:Y:S04]  /*35c0*/  BSSY.RECONVERGENT B4, `(.L_x_608) ;  /* 0x000001a000047945 */ /* 0x000fe80003800200 */
[----:B------:R-:W-:Y:S01]  /*35d0*/  ISETP.NE.AND P1, PT, R54, RZ, PT ;  /* 0x000000ff3600720c */ /* 0x000fe20003f25270 */
        /* <DEDUP_REMOVED lines=13> */
[----:B------:R-:W-:Y:S05]  /*36b0*/  @P0 BRA `(.L_x_609) ;  /* 0x0000000000280947 */ /* 0x000fea0003800000 */
[----:B------:R-:W2:Y:S02]  /*36c0*/  LDG.E.64 R30, desc[UR4][R30.64+0x10] ;  /* 0x000010041e1e7981 */ /* 0x000ea4000c1e1b00 */
[----:B--2---:R-:W-:-:S08]  /*36d0*/  DADD R60, R44, -R30 ;  /* 0x000000002c3c7229 */ /* 0x004fd0000000081e */
[----:B------:R-:W-:Y:S02]  /*36e0*/  DADD R32, -RZ, |R60| ;  /* 0x00000000ff207229 */ /* 0x000fe4000000053c */
[----:B------:R-:W-:Y:S01]  /*36f0*/  DSETP.GEU.AND P0, PT, |R60|, R26, PT ;  /* 0x0000001a3c00722a */ /* 0x000fe20003f0e200 */
[----:B------:R-:W-:-:S05]  /*3700*/  SHF.R.S32.HI R60, RZ, 0x1f, R55 ;  /* 0x0000001fff3c7819 */ /* 0x000fca0000011437 */
[----:B------:R-:W-:Y:S02]  /*3710*/  SEL R8, R55, R8, !P0 ;  /* 0x0000000837087207 */ /* 0x000fe40004000000 */
[----:B------:R-:W-:Y:S02]  /*3720*/  FSEL R26, R32, R26, !P0 ;  /* 0x0000001a201a7208 */ /* 0x000fe40004000000 */
[----:B------:R-:W-:Y:S02]  /*3730*/  FSEL R27, R33, R27, !P0 ;  /* 0x0000001b211b7208 */ /* 0x000fe40004000000 */
[----:B------:R-:W-:Y:S02]  /*3740*/  SEL R9, R60, R9, !P0 ;  /* 0x000000093c097207 */ /* 0x000fe40004000000 */
[----:B------:R-:W-:-:S07]  /*3750*/  SEL R52, R52, 0x1, P0 ;  /* 0x0000000134347807 */ /* 0x000fce0000000000 */
.L_x_609:
[----:B------:R-:W-:Y:S05]  /*3760*/  BSYNC.RECONVERGENT B4 ;  /* 0x0000000000047941 */ /* 0x000fea0003800200 */
.L_x_608:
[----:B------:R-:W-:-:S05]  /*3770*/  IADD3 R28, P0, PT, R28, 0x10, RZ ;  /* 0x000000101c1c7810 */ /* 0x000fca0007f1e0ff */
[----:B------:R-:W-:Y:S01]  /*3780*/  IMAD.X R29, RZ, RZ, R29, P0 ;  /* 0x000000ffff1d7224 */ /* 0x000fe200000e061d */
[----:B------:R-:W-:Y:S07]  /*3790*/  @P1 BRA `(.L_x_610) ;  /* 0xfffffff8000c1947 */ /* 0x000fee000383ffff */
.L_x_601:
[----:B------:R-:W-:Y:S05]  /*37a0*/  BSYNC.RECONVERGENT B3 ;  /* 0x0000000000037941 */ /* 0x000fea0003800200 */
.L_x_600:
[----:B------:R-:W-:Y:S01]  /*37b0*/  ISETP.NE.AND P0, PT, R35, RZ, PT ;  /* 0x000000ff2300720c */ /* 0x000fe20003f05270 */
[----:B------:R-:W-:-:S12]  /*37c0*/  BSSY.RECONVERGENT B3, `(.L_x_611) ;  /* 0x000005e000037945 */ /* 0x000fd80003800200 */
[----:B------:R-:W-:Y:S05]  /*37d0*/  @!P0 BRA `(.L_x_612) ;  /* 0x0000000400708947 */ /* 0x000fea0003800000 */
[----:B------:R-:W0:Y:S01]  /*37e0*/  LDCU.64 UR6, c[0x0][0x3b0] ;  /* 0x00007600ff0677ac */ /* 0x000e220008000a00 */
[C---:B-----5:R-:W-:Y:S01]  /*37f0*/  IADD3 R53, P0, PT, R34.reuse, R53, RZ ;  /* 0x0000003522357210 */ /* 0x060fe20007f1e0ff */
[----:B------:R-:W1:Y:S03]  /*3800*/  LDC.64 R30, c[0x0][0x3c0] ;  /* 0x0000f000ff1e7b82 */ /* 0x000e660000000a00 */
[----:B------:R-:W-:Y:S02]  /*3810*/  LEA.HI.X.SX32 R34, R34, RZ, 0x1, P0 ;  /* 0x000000ff22227211 */ /* 0x000fe400000f0eff */
[----:B0-----:R-:W-:-:S04]  /*3820*/  LEA R28, P0, R53, UR6, 0x2 ;  /* 0x00000006351c7c11 */ /* 0x001fc8000f8010ff */
[----:B------:R-:W-:-:S05]  /*3830*/  LEA.HI.X R29, R53, UR7, R34, 0x2, P0 ;  /* 0x00000007351d7c11 */ /* 0x000fca00080f1422 */
[----:B------:R-:W1:Y:S02]  /*3840*/  LDG.E R53, desc[UR4][R28.64] ;  /* 0x000000041c357981 */ /* 0x000e64000c1e1900 */
[----:B-1----:R-:W-:-:S05]  /*3850*/  IMAD.WIDE R32, R53, 0x48, R30 ;  /* 0x0000004835207825 */ /* 0x002fca00078e021e */
        /* <DEDUP_REMOVED lines=16> */
[----:B------:R-:W2:Y:S01]  /*3960*/  LDG.E.64 R32, desc[UR4][R32.64+0x10] ;  /* 0x0000100420207981 */ /* 0x000ea2000c1e1b00 */
[----:B------:R-:W-:Y:S01]  /*3970*/  SHF.R.S32.HI R34, RZ, 0x1f, R53 ;  /* 0x0000001fff227819 */ /* 0x000fe20000011435 */
[----:B--2---:R-:W-:-:S08]  /*3980*/  DADD R54, R44, -R32 ;  /* 0x000000002c367229 */ /* 0x004fd00000000820 */
[----:B------:R-:W-:Y:S02]  /*3990*/  DADD R60, -RZ, |R54| ;  /* 0x00000000ff3c7229 */ /* 0x000fe40000000536 */
[----:B------:R-:W-:-:S06]  /*39a0*/  DSETP.GEU.AND P0, PT, |R54|, R26, PT ;  /* 0x0000001a3600722a */ /* 0x000fcc0003f0e200 */
[----:B------:R-:W-:Y:S02]  /*39b0*/  SEL R8, R53, R8, !P0 ;  /* 0x0000000835087207 */ /* 0x000fe40004000000 */
[----:B------:R-:W-:Y:S02]  /*39c0*/  FSEL R26, R60, R26, !P0 ;  /* 0x0000001a3c1a7208 */ /* 0x000fe40004000000 */
[----:B------:R-:W-:Y:S02]  /*39d0*/  FSEL R27, R61, R27, !P0 ;  /* 0x0000001b3d1b7208 */ /* 0x000fe40004000000 */
[----:B------:R-:W-:Y:S02]  /*39e0*/  SEL R9, R34, R9, !P0 ;  /* 0x0000000922097207 */ /* 0x000fe40004000000 */
[----:B------:R-:W-:-:S07]  /*39f0*/  SEL R52, R52, 0x1, P0 ;  /* 0x0000000134347807 */ /* 0x000fce0000000000 */
.L_x_614:
[----:B------:R-:W-:Y:S05]  /*3a00*/  BSYNC.RECONVERGENT B4 ;  /* 0x0000000000047941 */ /* 0x000fea0003800200 */
.L_x_613:
[----:B------:R-:W-:-:S13]  /*3a10*/  ISETP.NE.AND P0, PT, R35, 0x1, PT ;  /* 0x000000012300780c */ /* 0x000fda0003f05270 */
[----:B------:R-:W-:Y:S05]  /*3a20*/  @!P0 BRA `(.L_x_612) ;  /* 0x0000000000dc8947 */ /* 0x000fea0003800000 */
        /* <DEDUP_REMOVED lines=28> */
.L_x_616:
[----:B------:R-:W-:Y:S05]  /*3bf0*/  BSYNC.RECONVERGENT B4 ;  /* 0x0000000000047941 */ /* 0x000fea0003800200 */
.L_x_615:
[----:B------:R-:W-:-:S13]  /*3c00*/  ISETP.NE.AND P0, PT, R35, 0x2, PT ;  /* 0x000000022300780c */ /* 0x000fda0003f05270 */
[----:B------:R-:W-:Y:S05]  /*3c10*/  @!P0 BRA `(.L_x_612) ;  /* 0x0000000000608947 */ /* 0x000fea0003800000 */
[----:B------:R-:W2:Y:S02]  /*3c20*/  LDG.E R35, desc[UR4][R28.64+0x8] ;  /* 0x000008041c237981 */ /* 0x000ea4000c1e1900 */
[----:B--2---:R-:W-:-:S05]  /*3c30*/  IMAD.WIDE R30, R35, 0x48, R30 ;  /* 0x00000048231e7825 */ /* 0x004fca00078e021e */
[----:B------:R-:W2:Y:S02]  /*3c40*/  LDG.E.64 R32, desc[UR4][R30.64+0x40] ;  /* 0x000040041e207981 */ /* 0x000ea4000c1e1b00 */
        /* <DEDUP_REMOVED lines=17> */
[----:B------:R-:W-:-:S06]  /*3d60*/  DSETP.GEU.AND P0, PT, |R44|, R26, PT ;  /* 0x0000001a2c00722a */ /* 0x000fcc0003f0e200 */
[----:B------:R-:W-:Y:S02]  /*3d70*/  SEL R8, R35, R8, !P0 ;  /* 0x0000000823087207 */ /* 0x000fe40004000000 */
[----:B------:R-:W-:Y:S02]  /*3d80*/  SEL R9, R24, R9, !P0 ;  /* 0x0000000918097207 */ /* 0x000fe40004000000 */
[----:B------:R-:W-:-:S07]  /*3d90*/  SEL R52, R52, 0x1, P0 ;  /* 0x0000000134347807 */ /* 0x000fce0000000000 */
.L_x_612:
[----:B------:R-:W-:Y:S05]  /*3da0*/  BSYNC.RECONVERGENT B3 ;  /* 0x0000000000037941 */ /* 0x000fea0003800200 */
.L_x_611:
[----:B------:R-:W-:-:S13]  /*3db0*/  ISETP.EQ.AND P0, PT, R52, 0x1, PT ;  /* 0x000000013400780c */ /* 0x000fda0003f02270 */
.L_x_599:
[----:B------:R-:W-:Y:S05]  /*3dc0*/  BSYNC.RECONVERGENT B2 ;  /* 0x0000000000027941 */ /* 0x000fea0003800200 */
.L_x_598:
[----:B------:R-:W-:Y:S05]  /*3dd0*/  @!P0 BRA `(.L_x_597) ;  /* 0x0000007400fc8947 */ /* 0x000fea0003800000 */
[----:B------:R-:W0:Y:S01]  /*3de0*/  LDC.64 R44, c[0x0][0x3c0] ;  /* 0x0000f000ff2c7b82 */ /* 0x000e220000000a00 */
[----:B------:R-:W1:Y:S01]  /*3df0*/  LDCU.64 UR6, c[0x0][0x400] ;  /* 0x00008000ff0677ac */ /* 0x000e620008000a00 */
[----:B-----5:R-:W-:Y:S01]  /*3e00*/  IMAD R25, R9, 0x48, RZ ;  /* 0x0000004809197824 */ /* 0x020fe200078e02ff */
[C---:B-1----:R-:W-:Y:S01]  /*3e10*/  LEA R24, P0, R8.reuse, UR6, 0x6 ;  /* 0x0000000608187c11 */ /* 0x042fe2000f8030ff */
[----:B0-----:R-:W-:-:S04]  /*3e20*/  IMAD.WIDE.U32 R44, R8, 0x48, R44 ;  /* 0x00000048082c7825 */ /* 0x001fc800078e002c */
[----:B------:R-:W-:Y:S01]  /*3e30*/  IMAD.IADD R45, R45, 0x1, R25 ;  /* 0x000000012d2d7824 */ /* 0x000fe200078e0219 */
[----:B------:R-:W-:-:S04]  /*3e40*/  LEA.HI.X R25, R8, UR7, R9, 0x6, P0 ;  /* 0x0000000708197c11 */ /* 0x000fc800080f3409 */
[----:B------:R-:W2:Y:S04]  /*3e50*/  LDG.E.64 R28, desc[UR4][R44.64+0x20] ;  /* 0x000020042c1c7981 */ /* 0x000ea8000c1e1b00 */
[----:B------:R-:W3:Y:S01]  /*3e60*/  LDG.E.64 R26, desc[UR4][R24.64+0x18] ;  /* 0x00001804181a7981 */ /* 0x000ee2000c1e1b00 */
[----:B--2---:R-:W-:Y:S08]  /*3e70*/  F2I.F64.TRUNC R29, R28 ;  /* 0x0000001c001d7311 */ /* 0x004ff0000030d100 */
[----:B---3--:R-:W0:Y:S02]  /*3e80*/  F2I.F64.TRUNC R26, R26 ;  /* 0x0000001a001a7311 */ /* 0x008e24000030d100 */
[----:B0-----:R-:W-:-:S13]  /*3e90*/  ISETP.NE.AND P0, PT, R26, R29, PT ;  /* 0x0000001d1a00720c */ /* 0x001fda0003f05270 */
[----:B------:R-:W-:Y:S05]  /*3ea0*/  @P0 EXIT ;  /* 0x000000000000094d */ /* 0x000fea0003800000 */
[----:B------:R-:W2:Y:S01]  /*3eb0*/  LDG.E.64 R26, desc[UR4][R24.64] ;  /* 0x00000004181a7981 */ /* 0x000ea2000c1e1b00 */
[----:B------:R-:W0:Y:S01]  /*3ec0*/  LDCU.64 UR6, c[0x0][0x408] ;  /* 0x00008100ff0677ac */ /* 0x000e220008000a00 */
[----:B------:R-:W-:-:S05]  /*3ed0*/  IMAD R29, R5, 0x9, RZ ;  /* 0x00000009051d7824 */ /* 0x000fca00078e02ff */
[----:B------:R-:W-:Y:S02]  /*3ee0*/  SHF.R.S32.HI R31, RZ, 0x1f, R29 ;  /* 0x0000001fff1f7819 */ /* 0x000fe4000001141d */
[----:B------:R-:W-:-:S04]  /*3ef0*/  IADD3 R29, P0, PT, R4, R29, RZ ;  /* 0x0000001d041d7210 */ /* 0x000fc80007f1e0ff */
[----:B------:R-:W-:Y:S02]  /*3f00*/  LEA.HI.X.SX32 R30, R4, R31, 0x1, P0 ;  /* 0x0000001f041e7211 */ /* 0x000fe400000f0eff */
[----:B0-----:R-:W-:-:S04]  /*3f10*/  LEA R28, P0, R29, UR6, 0x3 ;  /* 0x000000061d1c7c11 */ /* 0x001fc8000f8018ff */
[----:B------:R-:W-:Y:S01]  /*3f20*/  LEA.HI.X R29, R29, UR7, R30, 0x3, P0 ;  /* 0x000000071d1d7c11 */ /* 0x000fe200080f1c1e */
[----:B------:R-:W0:Y:S04]  /*3f30*/  LDCU.64 UR6, c[0x0][0x3d0] ;  /* 0x00007a00ff0677ac */ /* 0x000e280008000a00 */
[----:B--2---:R1:W-:Y:S04]  /*3f40*/  STG.E.64 desc[UR4][R28.64], R26 ;  /* 0x0000001a1c007986 */ /* 0x0043e8000c101b04 */
[----:B------:R-:W2:Y:S04]  /*3f50*/  LDG.E.64 R30, desc[UR4][R24.64+0x8] ;  /* 0x00000804181e7981 */ /* 0x000ea8000c1e1b00 */
[----:B--2---:R2:W-:Y:S04]  /*3f60*/  STG.E.64 desc[UR4][R28.64+0x8], R30 ;  /* 0x0000081e1c007986 */ /* 0x0045e8000c101b04 */
[----:B------:R-:W3:Y:S04]  /*3f70*/  LDG.E.64 R32, desc[UR4][R24.64+0x10] ;  /* 0x0000100418207981 */ /* 0x000ee8000c1e1b00 */
[----:B---3--:R3:W-:Y:S04]  /*3f80*/  STG.E.64 desc[UR4][R28.64+0x10], R32 ;  /* 0x000010201c007986 */ /* 0x0087e8000c101b04 */
[----:B------:R-:W4:Y:S04]  /*3f90*/  LDG.E.64 R34, desc[UR4][R24.64+0x18] ;  /* 0x0000180418227981 */ /* 0x000f28000c1e1b00 */
[----:B----4-:R4:W-:Y:S04]  /*3fa0*/  STG.E.64 desc[UR4][R28.64+0x18], R34 ;  /* 0x000018221c007986 */ /* 0x0109e8000c101b04 */
[----:B------:R-:W2:Y:S04]  /*3fb0*/  LDG.E.64 R48, desc[UR4][R24.64+0x20] ;  /* 0x0000200418307981 */ /* 0x000ea8000c1e1b00 */
[----:B--2---:R2:W-:Y:S04]  /*3fc0*/  STG.E.64 desc[UR4][R28.64+0x20], R48 ;  /* 0x000020301c007986 */ /* 0x0045e8000c101b04 */
[----:B------:R-:W3:Y:S04]  /*3fd0*/  LDG.E.64 R50, desc[UR4][R24.64+0x28] ;  /* 0x0000280418327981 */ /* 0x000ee8000c1e1b00 */
[----:B---3--:R-:W-:Y:S04]  /*3fe0*/  STG.E.64 desc[UR4][R28.64+0x28], R50 ;  /* 0x000028321c007986 */ /* 0x008fe8000c101b04 */
[----:B-1----:R-:W3:Y:S04]  /*3ff0*/  LDG.E.64 R26, desc[UR4][R24.64+0x30] ;  /* 0x00003004181a7981 */ /* 0x002ee8000c1e1b00 */
[----:B---3--:R0:W-:Y:S04]  /*4000*/  STG.E.64 desc[UR4][R28.64+0x30], R26 ;  /* 0x0000301a1c007986 */ /* 0x0081e8000c101b04 */
[----:B------:R-:W3:Y:S04]  /*4010*/  LDG.E.64 R30, desc[UR4][R24.64+0x38] ;  /* 0x00003804181e7981 */ /* 0x000ee8000c1e1b00 */
[----:B---3--:R-:W-:Y:S04]  /*4020*/  STG.E.64 desc[UR4][R28.64+0x38], R30 ;  /* 0x0000381e1c007986 */ /* 0x008fe8000c101b04 */
[----:B------:R-:W3:Y:S04]  /*4030*/  LDG.E.64 R32, desc[UR4][R46.64+0x20] ;  /* 0x000020042e207981 */ /* 0x000ee8000c1e1b00 */
[----:B---3--:R-:W-:Y:S04]  /*4040*/  STG.E.64 desc[UR4][R28.64+0x40], R32 ;  /* 0x000040201c007986 */ /* 0x008fe8000c101b04 */
[----:B----4-:R-:W3:Y:S01]  /*4050*/  LDG.E.64 R34, desc[UR4][R44.64+0x20] ;  /* 0x000020042c227981 */ /* 0x010ee2000c1e1b00 */
[----:B--2---:R-:W-:-:S02]  /*4060*/  SHF.R.S32.HI R49, RZ, 0x1f, R5 ;  /* 0x0000001fff317819 */ /* 0x004fc40000011405 */
[----:B------:R-:W-:-:S04]  /*4070*/  IADD3 R48, P0, PT, R2, R5, RZ ;  /* 0x0000000502307210 */ /* 0x000fc80007f1e0ff */
[----:B------:R-:W-:Y:S02]  /*4080*/  LEA.HI.X.SX32 R49, R2, R49, 0x1, P0 ;  /* 0x0000003102317211 */ /* 0x000fe400000f0eff */
[----:B0-----:R-:W-:-:S04]  /*4090*/  LEA R26, P0, R48, UR6, 0x2 ;  /* 0x00000006301a7c11 */ /* 0x001fc8000f8010ff */
[----:B------:R-:W-:Y:S01]  /*40a0*/  LEA.HI.X R27, R48, UR7, R49, 0x2, P0 ;  /* 0x00000007301b7c11 */ /* 0x000fe200080f1431 */
[----:B---3--:R-:W0:Y:S04]  /*40b0*/  F2I.F64.TRUNC R35, R34 ;  /* 0x0000002200237311 */ /* 0x008e28000030d100 */
[----:B0-----:R0:W-:Y:S04]  /*40c0*/  STG.E desc[UR4][R26.64], R35 ;  /* 0x000000231a007986 */ /* 0x0011e8000c101904 */
[----:B------:R-:W2:Y:S04]  /*40d0*/  LDG.E.64 R52, desc[UR4][R46.64] ;  /* 0x000000042e347981 */ /* 0x000ea8000c1e1b00 */
[----:B------:R-:W3:Y:S04]  /*40e0*/  LDG.E.64 R58, desc[UR4][R46.64+0x8] ;  /* 0x000008042e3a7981 */ /* 0x000ee8000c1e1b00 */
[----:B------:R-:W5:Y:S01]  /*40f0*/  LDG.E.64 R50, desc[UR4][R44.64+0x10] ;  /* 0x000010042c327981 */ /* 0x000f62000c1e1b00 */
[----:B0-----:R-:W-:-:S02]  /*4100*/  IMAD.MOV.U32 R26, RZ, RZ, 0x0 ;  /* 0x00000000ff1a7424 */ /* 0x001fc400078e00ff */
[----:B------:R-:W-:Y:S01]  /*4110*/  IMAD.MOV.U32 R27, RZ, RZ, 0x3fd80000 ;  /* 0x3fd80000ff1b7424 */ /* 0x000fe200078e00ff */
[----:B------:R0:W5:Y:S01]  /*4120*/  LDG.E.64 R60, desc[UR4][R46.64+0x10] ;  /* 0x000010042e3c7981 */ /* 0x000162000c1e1b00 */
[----:B------:R-:W-:Y:S01]  /*4130*/  BSSY.RECONVERGENT B2, `(.L_x_617) ;  /* 0x000001a000027945 */ /* 0x000fe20003800200 */
[----:B--2---:R-:W-:Y:S02]  /*4140*/  DMUL R56, R52, R52 ;  /* 0x0000003434387228 */ /* 0x004fe40000000000 */
[----:B---3--:R-:W-:-:S08]  /*4150*/  DMUL R54, R58, R58 ;  /* 0x0000003a3a367228 */ /* 0x008fd00000000000 */
[----:B------:R-:W-:-:S06]  /*4160*/  DADD R30, R56, R54 ;  /* 0x00000000381e7229 */ /* 0x000fcc0000000036 */
[----:B------:R-:W1:Y:S04]  /*4170*/  MUFU.RSQ64H R33, R31 ;  /* 0x0000001f00217308 */ /* 0x000e680000001c00 */
[----:B------:R-:W-:-:S06]  /*4180*/  VIADD R32, R31, 0xfcb00000 ;  /* 0xfcb000001f207836 */ /* 0x000fcc0000000000 */
[----:B-1----:R-:W-:-:S08]  /*4190*/  DMUL R24, R32, R32 ;  /* 0x0000002020187228 */ /* 0x002fd00000000000 */
[----:B------:R-:W-:-:S08]  /*41a0*/  DFMA R24, R30, -R24, 1 ;  /* 0x3ff000001e18742b */ /* 0x000fd00000000818 */
[----:B------:R-:W-:Y:S02]  /*41b0*/  DFMA R26, R24, R26, 0.5 ;  /* 0x3fe00000181a742b */ /* 0x000fe4000000001a */
[----:B------:R-:W-:-:S08]  /*41c0*/  DMUL R24, R32, R24 ;  /* 0x0000001820187228 */ /* 0x000fd00000000000 */
[----:B------:R-:W-:Y:S01]  /*41d0*/  DFMA R28, R26, R24, R32 ;  /* 0x000000181a1c722b */ /* 0x000fe20000000020 */
[----:B------:R-:W-:-:S07]  /*41e0*/  ISETP.GE.U32.AND P0, PT, R32, 0x7ca00000, PT ;  /* 0x7ca000002000780c */ /* 0x000fce0003f06070 */
[----:B0-----:R-:W-:Y:S02]  /*41f0*/  DMUL R46, R30, R28 ;  /* 0x0000001c1e2e7228 */ /* 0x001fe40000000000 */
[----:B------:R-:W-:Y:S01]  /*4200*/  IADD3 R27, PT, PT, R29, -0x100000, RZ ;  /* 0xfff000001d1b7810 */ /* 0x000fe20007ffe0ff */
[----:B------:R-:W-:-:S05]  /*4210*/  IMAD.MOV.U32 R26, RZ, RZ, R28 ;  /* 0x000000ffff1a7224 */ /* 0x000fca00078e001c */
        /* <DEDUP_REMOVED lines=9> */
[----:B-----5:R-:W-:Y:S05]  /*42b0*/  CALL.REL.NOINC `($__internal_8_$__cuda_sm20_dsqrt_rn_f64_mediumpath_v1) ;  /* 0x0000007800d47944 */ /* 0x020fea0003c00000 */
[----:B------:R-:W-:-:S07]  /*42c0*/  IMAD.MOV.U32 R24, RZ, RZ, R26 ;  /* 0x000000ffff187224 */ /* 0x000fce00078e001a */
.L_x_618:
[----:B------:R-:W-:Y:S05]  /*42d0*/  BSYNC.RECONVERGENT B2 ;  /* 0x0000000000027941 */ /* 0x000fea0003800200 */
.L_x_617:
[----:B------:R-:W0:Y:S02]  /*42e0*/  LDC.64 R48, c[0x0][0x388] ;  /* 0x0000e200ff307b82 */ /* 0x000e240000000a00 */
[----:B0-----:R-:W2:Y:S01]  /*42f0*/  LDG.E.64 R48, desc[UR4][R48.64] ;  /* 0x0000000430307981 */ /* 0x001ea2000c1e1b00 */
[----:B------:R-:W-:Y:S01]  /*4300*/  IMAD.MOV.U32 R26, RZ, RZ, 0x1 ;  /* 0x00000001ff1a7424 */ /* 0x000fe200078e00ff */
[----:B------:R-:W-:Y:S01]  /*4310*/  FSETP.GEU.AND P1, PT, |R25|, 6.5827683646048100446e-37, PT ;  /* 0x036000001900780b */ /* 0x000fe20003f2e200 */
[----:B------:R-:W-:Y:S01]  /*4320*/  BSSY.RECONVERGENT B3, `(.L_x_619) ;  /* 0x0000015000037945 */ /* 0x000fe20003800200 */
[----:B--2---:R-:W0:Y:S03]  /*4330*/  MUFU.RCP64H R27, R49 ;  /* 0x00000031001b7308 */ /* 0x004e260000001800 */
        /* <DEDUP_REMOVED lines=16> */
[----:B-----5:R-:W-:Y:S05]  /*4440*/  CALL.REL.NOINC `($__internal_7_$__cuda_sm20_div_rn_f64_full) ;  /* 0x0000007000dc7944 */ /* 0x020fea0003c00000 */
[----:B------:R-:W-:Y:S02]  /*4450*/  IMAD.MOV.U32 R28, RZ, RZ, R24 ;  /* 0x000000ffff1c7224 */ /* 0x000fe400078e0018 */
[----:B------:R-:W-:-:S07]  /*4460*/  IMAD.MOV.U32 R29, RZ, RZ, R25 ;  /* 0x000000ffff1d7224 */ /* 0x000fce00078e0019 */
.L_x_620:
[----:B------:R-:W-:Y:S05]  /*4470*/  BSYNC.RECONVERGENT B3 ;  /* 0x0000000000037941 */ /* 0x000fea0003800200 */
.L_x_619:
[----:B------:R-:W-:Y:S01]  /*4480*/  DSETP.GT.AND P0, PT, |R28|, 1, PT ;  /* 0x3ff000001c00742a */ /* 0x000fe20003f04200 */
[----:B------:R-:W-:Y:S01]  /*4490*/  BSSY.RECONVERGENT B2, `(.L_x_621) ;  /* 0x000000d000027945 */ /* 0x000fe20003800200 */
[----:B------:R-:W-:-:S10]  /*44a0*/  DADD R24, -RZ, |R28| ;  /* 0x00000000ff187229 */ /* 0x000fd4000000051c */
[----:B------:R-:W-:Y:S01]  /*44b0*/  MOV R26, R24 ;  /* 0x00000018001a7202 */ /* 0x000fe20000000f00 */
[----:B------:R-:W-:Y:S01]  /*44c0*/  IMAD.MOV.U32 R27, RZ, RZ, R25 ;  /* 0x000000ffff1b7224 */ /* 0x000fe200078e0019 */
[----:B------:R-:W-:Y:S06]  /*44d0*/  @!P0 BRA `(.L_x_622) ;  /* 0x0000000000208947 */ /* 0x000fec0003800000 */
[----:B------:R-:W0:Y:S01]  /*44e0*/  MUFU.RCP64H R25, R25 ;  /* 0x0000001900197308 */ /* 0x000e220000001800 */
[----:B------:R-:W-:Y:S01]  /*44f0*/  IMAD.MOV.U32 R24, RZ, RZ, RZ ;  /* 0x000000ffff187224 */ /* 0x000fe200078e00ff */
[----:B------:R-:W-:-:S05]  /*4500*/  DSETP.NEU.AND P1, PT, |R28|, +INF , PT ;  /* 0x7ff000001c00742a */ /* 0x000fca0003f2d200 */
[----:B0-----:R-:W-:-:S08]  /*4510*/  DFMA R26, R24, -|R28|, 1 ;  /* 0x3ff00000181a742b */ /* 0x001fd00000000c1c */
[----:B------:R-:W-:-:S08]  /*4520*/  DFMA R26, R26, R26, R26 ;  /* 0x0000001a1a1a722b */ /* 0x000fd0000000001a */
[----:B------:R-:W-:-:S10]  /*4530*/  DFMA R26, R24, R26, R24 ;  /* 0x0000001a181a722b */ /* 0x000fd40000000018 */
[----:B------:R-:W-:Y:S02]  /*4540*/  FSEL R26, R26, RZ, P1 ;  /* 0x000000ff1a1a7208 */ /* 0x000fe40000800000 */
[----:B------:R-:W-:-:S07]  /*4550*/  FSEL R27, R27, RZ, P1 ;  /* 0x000000ff1b1b7208 */ /* 0x000fce0000800000 */
.L_x_622:
[----:B------:R-:W-:Y:S05]  /*4560*/  BSYNC.RECONVERGENT B2 ;  /* 0x0000000000027941 */ /* 0x000fea0003800200 */
.L_x_621:
[----:B------:R-:W-:Y:S01]  /*4570*/  DMUL R24, R26, R26 ;  /* 0x0000001a1a187228 */ /* 0x000fe20000000000 */
[----:B------:R-:W-:Y:S01]  /*4580*/  IMAD.MOV.U32 R30, RZ, RZ, -0x2449a4b7 ;  /* 0xdbb65b49ff1e7424 */ /* 0x000fe200078e00ff */
[----:B------:R-:W-:Y:S01]  /*4590*/  UMOV UR6, 0x2a25ff7e ;  /* 0x2a25ff7e00067882 */ /* 0x000fe20000000000 */
[----:B------:R-:W-:Y:S01]  /*45a0*/  IMAD.MOV.U32 R31, RZ, RZ, 0x3f2d3b63 ;  /* 0x3f2d3b63ff1f7424 */ /* 0x000fe200078e00ff */
[----:B------:R-:W-:Y:S01]  /*45b0*/  UMOV UR7, 0x3ef53e1d ;  /* 0x3ef53e1d00077882 */ /* 0x000fe20000000000 */
[----:B------:R-:W-:Y:S01]  /*45c0*/  DMUL R46, R48, R48 ;  /* 0x00000030302e7228 */ /* 0x000fe20000000000 */
[----:B------:R-:W-:Y:S03]  /*45d0*/  BSSY.RECONVERGENT B2, `(.L_x_623) ;  /* 0x000005b000027945 */ /* 0x000fe60003800200 */
[----:B------:R-:W-:Y:S01]  /*45e0*/  DFMA R30, R24, -UR6, R30 ;  /* 0x80000006181e7c2b */ /* 0x000fe2000800001e */
[----:B------:R-:W-:Y:S01]  /*45f0*/  UMOV UR6, 0x8dde082e ;  /* 0x8dde082e00067882 */ /* 0x000fe20000000000 */
[----:B------:R-:W-:-:S02]  /*4600*/  UMOV UR7, 0x3f531278 ;  /* 0x3f53127800077882 */ /* 0x000fc40000000000 */
[----:B------:R-:W-:-:S04]  /*4610*/  DADD R56, R56, R46 ;  /* 0x0000000038387229 */ /* 0x000fc8000000002e */
[----:B------:R-:W-:Y:S01]  /*4620*/  DFMA R30, R24, R30, -UR6 ;  /* 0x80000006181e7e2b */ /* 0x000fe2000800001e */
        /* <DEDUP_REMOVED lines=34> */
[----:B------:R-:W-:Y:S01]  /*4850*/  UMOV UR7, 0x3fb745d0 ;  /* 0x3fb745d000077882 */ /* 0x000fe20000000000 */
[----:B------:R-:W-:Y:S01]  /*4860*/  DADD R30, R54, R56 ;  /* 0x00000000361e7229 */ /* 0x000fe20000000038 */
[----:B------:R-:W-:Y:S02]  /*4870*/  IMAD.MOV.U32 R56, RZ, RZ, 0x0 ;  /* 0x00000000ff387424 */ /* 0x000fe400078e00ff */
[----:B------:R-:W-:Y:S02]  /*4880*/  IMAD.MOV.U32 R57, RZ, RZ, 0x3fd80000 ;  /* 0x3fd80000ff397424 */ /* 0x000fe400078e00ff */
[----:B------:R-:W-:Y:S01]  /*4890*/  DFMA R34, R24, R32, -UR6 ;  /* 0x8000000618227e2b */ /* 0x000fe20008000020 */
[----:B------:R-:W-:Y:S01]  /*48a0*/  UMOV UR6, 0x9dfe927 ;  /* 0x09dfe92700067882 */ /* 0x000fe20000000000 */
[----:B------:R-:W-:Y:S01]  /*48b0*/  UMOV UR7, 0x3fbc71c7 ;  /* 0x3fbc71c700077882 */ /* 0x000fe20000000000 */
[----:B------:R-:W0:Y:S02]  /*48c0*/  MUFU.RSQ64H R33, R31 ;  /* 0x0000001f00217308 */ /* 0x000e240000001c00 */
[----:B------:R-:W-:-:S03]  /*48d0*/  VIADD R32, R31, 0xfcb00000 ;  /* 0xfcb000001f207836 */ /* 0x000fc60000000000 */
[----:B------:R-:W-:Y:S01]  /*48e0*/  DFMA R34, R24, R34, UR6 ;  /* 0x0000000618227e2b */ /* 0x000fe20008000022 */
[----:B------:R-:W-:Y:S01]  /*48f0*/  UMOV UR6, 0x91fa1744 ;  /* 0x91fa174400067882 */ /* 0x000fe20000000000 */
[----:B------:R-:W-:-:S06]  /*4900*/  UMOV UR7, 0x3fc24924 ;  /* 0x3fc2492400077882 */ /* 0x000fcc0000000000 */
[----:B------:R-:W-:Y:S01]  /*4910*/  DFMA R34, R24, R34, -UR6 ;  /* 0x8000000618227e2b */ /* 0x000fe20008000022 */
[----:B------:R-:W-:Y:S01]  /*4920*/  UMOV UR6, 0x999840d2 ;  /* 0x999840d200067882 */ /* 0x000fe20000000000 */
[----:B------:R-:W-:Y:S01]  /*4930*/  UMOV UR7, 0x3fc99999 ;  /* 0x3fc9999900077882 */ /* 0x000fe20000000000 */
[----:B0-----:R-:W-:-:S05]  /*4940*/  DMUL R54, R32, R32 ;  /* 0x0000002020367228 */ /* 0x001fca0000000000 */
[----:B------:R-:W-:Y:S01]  /*4950*/  DFMA R34, R24, R34, UR6 ;  /* 0x0000000618227e2b */ /* 0x000fe20008000022 */
[----:B------:R-:W-:Y:S01]  /*4960*/  UMOV UR6, 0x5555544c ;  /* 0x5555544c00067882 */ /* 0x000fe20000000000 */
[----:B------:R-:W-:Y:S01]  /*4970*/  UMOV UR7, 0x3fd55555 ;  /* 0x3fd5555500077882 */ /* 0x000fe20000000000 */
[----:B------:R-:W-:-:S05]  /*4980*/  DFMA R54, R30, -R54, 1 ;  /* 0x3ff000001e36742b */ /* 0x000fca0000000836 */
[----:B------:R-:W-:Y:S01]  /*4990*/  DFMA R34, R24, R34, -UR6 ;  /* 0x8000000618227e2b */ /* 0x000fe20008000022 */
[----:B------:R-:W-:Y:S01]  /*49a0*/  UMOV UR6, 0x54442d18 ;  /* 0x54442d1800067882 */ /* 0x000fe20000000000 */
[----:B------:R-:W-:Y:S01]  /*49b0*/  UMOV UR7, 0x3ff921fb ;  /* 0x3ff921fb00077882 */ /* 0x000fe20000000000 */
[----:B------:R-:W-:Y:S02]  /*49c0*/  DFMA R56, R54, R56, 0.5 ;  /* 0x3fe000003638742b */ /* 0x000fe40000000038 */
[----:B------:R-:W-:-:S03]  /*49d0*/  DMUL R54, R32, R54 ;  /* 0x0000003620367228 */ /* 0x000fc60000000000 */
[----:B------:R-:W-:-:S08]  /*49e0*/  DMUL R34, R24, R34 ;  /* 0x0000002218227228 */ /* 0x000fd00000000000 */
[----:B------:R-:W-:Y:S02]  /*49f0*/  DFMA R26, R34, R26, R26 ;  /* 0x0000001a221a722b */ /* 0x000fe4000000001a */
[----:B------:R-:W-:-:S06]  /*4a00*/  DFMA R34, R56, R54, R32 ;  /* 0x000000363822722b */ /* 0x000fcc0000000020 */
[----:B------:R-:W-:Y:S01]  /*4a10*/  DADD R56, -R26, UR6 ;  /* 0x000000061a387e29 */ /* 0x000fe20008000100 */
[----:B------:R-:W-:Y:S01]  /*4a20*/  UMOV UR6, 0x1a63c1f5 ;  /* 0x1a63c1f500067882 */ /* 0x000fe20000000000 */
[----:B------:R-:W-:Y:S01]  /*4a30*/  DMUL R24, R30, R34 ;  /* 0x000000221e187228 */ /* 0x000fe20000000000 */
[----:B------:R-:W-:-:S07]  /*4a40*/  UMOV UR7, 0x404ca5dc ;  /* 0x404ca5dc00077882 */ /* 0x000fce0000000000 */
[----:B------:R-:W-:Y:S01]  /*4a50*/  FSEL R28, R57, R27, P0 ;  /* 0x0000001b391c7208 */ /* 0x000fe20000000000 */
[----:B------:R-:W-:Y:S01]  /*4a60*/  DFMA R54, R24, -R24, R30 ;  /* 0x800000181836722b */ /* 0x000fe2000000001e */
[----:B------:R-:W-:Y:S01]  /*4a70*/  FSEL R64, R56, R26, P0 ;  /* 0x0000001a38407208 */ /* 0x000fe20000000000 */
[----:B------:R-:W-:Y:S01]  /*4a80*/  VIADD R27, R35, 0xfff00000 ;  /* 0xfff00000231b7836 */ /* 0x000fe20000000000 */
[----:B------:R-:W-:Y:S01]  /*4a90*/  ISETP.GE.U32.AND P0, PT, R32, 0x7ca00000, PT ;  /* 0x7ca000002000780c */ /* 0x000fe20003f06070 */
[----:B------:R-:W-:Y:S01]  /*4aa0*/  IMAD.MOV.U32 R26, RZ, RZ, R34 ;  /* 0x000000ffff1a7224 */ /* 0x000fe200078e0022 */
[----:B------:R-:W-:-:S05]  /*4ab0*/  LOP3.LUT R65, R28, 0x80000000, R29, 0xb8, !PT ;  /* 0x800000001c417812 */ /* 0x000fca00078eb81d */
[----:B------:R-:W-:Y:S02]  /*4ac0*/  DFMA R56, R54, R26, R24 ;  /* 0x0000001a3638722b */ /* 0x000fe40000000018 */
[----:B------:R-:W-:-:S04]  /*4ad0*/  DMUL R64, R64, UR6 ;  /* 0x0000000640407c28 */ /* 0x000fc80008000000 */
[----:B------:R-:W-:Y:S07]  /*4ae0*/  @!P0 BRA `(.L_x_624) ;  /* 0x0000000000248947 */ /* 0x000fee0003800000 */
[----:B------:R-:W-:Y:S02]  /*4af0*/  IMAD.MOV.U32 R28, RZ, RZ, R34 ;  /* 0x000000ffff1c7224 */ /* 0x000fe400078e0022 */
[----:B------:R-:W-:Y:S02]  /*4b00*/  IMAD.MOV.U32 R34, RZ, RZ, R30 ;  /* 0x000000ffff227224 */ /* 0x000fe400078e001e */
[----:B------:R-:W-:Y:S01]  /*4b10*/  IMAD.MOV.U32 R26, RZ, RZ, R24 ;  /* 0x000000ffff1a7224 */ /* 0x000fe200078e0018 */
[----:B------:R-:W-:Y:S01]  /*4b20*/  MOV R24, 0x4b60 ;  /* 0x00004b6000187802 */ /* 0x000fe20000000f00 */
[----:B------:R-:W-:Y:S02]  /*4b30*/  IMAD.MOV.U32 R30, RZ, RZ, R54 ;  /* 0x000000ffff1e7224 */ /* 0x000fe400078e0036 */
[----:B------:R-:W-:-:S07]  /*4b40*/  IMAD.MOV.U32 R29, RZ, RZ, R55 ;  /* 0x000000ffff1d7224 */ /* 0x000fce00078e0037 */
[----:B-----5:R-:W-:Y:S05]  /*4b50*/  CALL.REL.NOINC `($__internal_8_$__cuda_sm20_dsqrt_rn_f64_mediumpath_v1) ;  /* 0x0000007000ac7944 */ /* 0x020fea0003c00000 */
[----:B------:R-:W-:Y:S01]  /*4b60*/  MOV R56, R26 ;  /* 0x0000001a00387202 */ /* 0x000fe20000000f00 */
[----:B------:R-:W-:-:S07]  /*4b70*/  IMAD.MOV.U32 R57, RZ, RZ, R25 ;  /* 0x000000ffff397224 */ /* 0x000fce00078e0019 */
.L_x_624:
[----:B------:R-:W-:Y:S05]  /*4b80*/  BSYNC.RECONVERGENT B2 ;  /* 0x0000000000027941 */ /* 0x000fea0003800200 */
.L_x_623:
        /* <DEDUP_REMOVED lines=23> */
.L_x_626:
[----:B------:R-:W-:Y:S05]  /*4d00*/  BSYNC.RECONVERGENT B3 ;  /* 0x0000000000037941 */ /* 0x000fea0003800200 */
.L_x_625:
        /* <DEDUP_REMOVED lines=21> */
[----:B------:R-:W-:Y:S01]  /*4e60*/  IMAD.MOV.U32 R52, RZ, RZ, R24 ;  /* 0x000000ffff347224 */ /* 0x000fe200078e0018 */
[----:B------:R-:W-:-:S07]  /*4e70*/  MOV R53, R25 ;  /* 0x0000001900357202 */ /* 0x000fce0000000f00 */
.L_x_628:
[----:B------:R-:W-:Y:S05]  /*4e80*/  BSYNC.RECONVERGENT B3 ;  /* 0x0000000000037941 */ /* 0x000fea0003800200 */
.L_x_627:
[----:B------:R-:W-:Y:S01]  /*4e90*/  UMOV UR6, 0xa2529d3a ;  /* 0xa2529d3a00067882 */ /* 0x000fe20000000000 */
[----:B------:R-:W-:Y:S01]  /*4ea0*/  UMOV UR7, 0x3f91df46 ;  /* 0x3f91df4600077882 */ /* 0x000fe20000000000 */
[----:B------:R-:W-:Y:S01]  /*4eb0*/  BSSY.RECONVERGENT B4, `(.L_x_629) ;  /* 0x0000020000047945 */ /* 0x000fe20003800200 */
[----:B-----5:R-:W-:-:S08]  /*4ec0*/  DMUL R60, R60, UR6 ;  /* 0x000000063c3c7c28 */ /* 0x020fd00008000000 */
        /* <DEDUP_REMOVED lines=24> */
[----:B------:R-:W-:Y:S05]  /*5050*/  CALL.REL.NOINC `($_Z23CompareDiffractionSpotsPdS_iS_iPiS0_S0_S_S_S0_S_S0_S0_iiS_S_S_S_S_$__internal_trig_reduction_slowpathd) ;  /* 0x0000007000207944 */ /* 0x000fea0003c00000 */
[----:B------:R-:W-:Y:S02]  /*5060*/  IMAD.MOV.U32 R24, RZ, RZ, R27 ;  /* 0x000000ffff187224 */ /* 0x000fe400078e001b */
[----:B------:R-:W-:Y:S02]  /*5070*/  IMAD.MOV.U32 R58, RZ, RZ, R30 ;  /* 0x000000ffff3a7224 */ /* 0x000fe400078e001e */
[----:B------:R-:W-:-:S07]  /*5080*/  IMAD.MOV.U32 R59, RZ, RZ, R31 ;  /* 0x000000ffff3b7224 */ /* 0x000fce00078e001f */
.L_x_632:
[----:B------:R-:W-:Y:S05]  /*5090*/  BSYNC.RECONVERGENT B5 ;  /* 0x0000000000057941 */ /* 0x000fea0003800200 */
.L_x_631:
[----:B------:R-:W-:-:S07]  /*50a0*/  VIADD R68, R24, 0x1 ;  /* 0x0000000118447836 */ /* 0x000fce0000000000 */
.L_x_630:
[----:B------:R-:W-:Y:S05]  /*50b0*/  BSYNC.RECONVERGENT B4 ;  /* 0x0000000000047941 */ /* 0x000fea0003800200 */
.L_x_629:
        /* <DEDUP_REMOVED lines=16> */
[----:B--2---:R-:W-:Y:S02]  /*51c0*/  DFMA R24, R62, R66, R24 ;  /* 0x000000423e18722b */ /* 0x004fe40000000018 */
[----:B------:R-:W-:-:S06]  /*51d0*/  @!P5 DMUL R66, RZ, R60 ;  /* 0x0000003cff42d228 */ /* 0x000fcc0000000000 */
[----:B------:R-:W-:-:S08]  /*51e0*/  DFMA R24, R62, R24, R26 ;  /* 0x000000183e18722b */ /* 0x000fd0000000001a */
[----:B---3--:R-:W-:-:S08]  /*51f0*/  DFMA R24, R62, R24, R28 ;  /* 0x000000183e18722b */ /* 0x008fd0000000001c */
[----:B------:R-:W-:-:S08]  /*5200*/  DFMA R24, R62, R24, R30 ;  /* 0x000000183e18722b */ /* 0x000fd0000000001e */
[----:B----4-:R-:W-:-:S08]  /*5210*/  DFMA R24, R62, R24, R32 ;  /* 0x000000183e18722b */ /* 0x010fd00000000020 */
[----:B------:R-:W-:-:S08]  /*5220*/  DFMA R24, R62, R24, R34 ;  /* 0x000000183e18722b */ /* 0x000fd00000000022 */
[----:B------:R-:W-:Y:S02]  /*5230*/  DFMA R58, R24, R58, R58 ;  /* 0x0000003a183a722b */ /* 0x000fe4000000003a */
[----:B------:R-:W-:Y:S01]  /*5240*/  DFMA R24, R62, R24, 1 ;  /* 0x3ff000003e18742b */ /* 0x000fe20000000018 */
[----:B------:R-:W-:-:S09]  /*5250*/  @!P5 IMAD.MOV.U32 R62, RZ, RZ, RZ ;  /* 0x000000ffff3ed224 */ /* 0x000fd200078e00ff */
        /* <DEDUP_REMOVED lines=27> */
[----:B------:R-:W-:Y:S01]  /*5410*/  MOV R62, R27 ;  /* 0x0000001b003e7202 */ /* 0x000fe20000000f00 */
[----:B------:R-:W-:Y:S02]  /*5420*/  IMAD.MOV.U32 R66, RZ, RZ, R30 ;  /* 0x000000ffff427224 */ /* 0x000fe400078e001e */
[----:B------:R-:W-:-:S07]  /*5430*/  IMAD.MOV.U32 R67, RZ, RZ, R31 ;  /* 0x000000ffff437224 */ /* 0x000fce00078e001f */
.L_x_634:
[----:B------:R-:W-:Y:S05]  /*5440*/  BSYNC.RECONVERGENT B4 ;  /* 0x0000000000047941 */ /* 0x000fea0003800200 */
.L_x_633:
        /* <DEDUP_REMOVED lines=15> */
[----:B------:R-:W-:Y:S02]  /*5540*/  FSEL R61, -R61, 0.11223486810922622681, !P0 ;  /* 0x3de5db653d3d7808 */ /* 0x000fe40004000100 */
[----:B------:R-:W-:-:S06]  /*5550*/  FSEL R60, R60, -8.06006814911005101289e+34, !P0 ;  /* 0xf9785eba3c3c7808 */ /* 0x000fcc0004000000 */
[----:B--2---:R-:W-:Y:S02]  /*5560*/  DFMA R24, R68, R60, R24 ;  /* 0x0000003c4418722b */ /* 0x004fe40000000018 */
[----:B------:R-:W-:-:S06]  /*5570*/  DFMA R60, R54, R54, R70 ;  /* 0x00000036363c722b */ /* 0x000fcc0000000046 */
[----:B------:R-:W-:Y:S02]  /*5580*/  DFMA R26, R68, R24, R26 ;  /* 0x00000018441a722b */ /* 0x000fe4000000001a */
[----:B------:R-:W0:Y:S02]  /*5590*/  MUFU.RSQ64H R25, R61 ;  /* 0x0000003d00197308 */ /* 0x000e240000001c00 */
[----:B------:R-:W-:-:S04]  /*55a0*/  VIADD R24, R61, 0xfcb00000 ;  /* 0xfcb000003d187836 */ /* 0x000fc80000000000 */
[----:B---3--:R-:W-:Y:S01]  /*55b0*/  DFMA R26, R68, R26, R28 ;  /* 0x0000001a441a722b */ /* 0x008fe2000000001c */
[----:B------:R-:W-:-:S07]  /*55c0*/  ISETP.GE.U32.AND P1, PT, R24, 0x7ca00000, PT ;  /* 0x7ca000001800780c */ /* 0x000fce0003f26070 */
[----:B------:R-:W-:Y:S02]  /*55d0*/  DFMA R30, R68, R26, R30 ;  /* 0x0000001a441e722b */ /* 0x000fe4000000001e */
[----:B0-----:R-:W-:-:S06]  /*55e0*/  DMUL R26, R24, R24 ;  /* 0x00000018181a7228 */ /* 0x001fcc0000000000 */
[----:B----4-:R-:W-:Y:S01]  /*55f0*/  DFMA R32, R68, R30, R32 ;  /* 0x0000001e4420722b */ /* 0x010fe20000000020 */
[----:B------:R-:W-:Y:S01]  /*5600*/  IMAD.MOV.U32 R30, RZ, RZ, 0x0 ;  /* 0x00000000ff1e7424 */ /* 0x000fe200078e00ff */
[----:B------:R-:W-:Y:S01]  /*5610*/  DFMA R26, R60, -R26, 1 ;  /* 0x3ff000003c1a742b */ /* 0x000fe2000000081a */
[----:B------:R-:W-:-:S05]  /*5620*/  IMAD.MOV.U32 R31, RZ, RZ, 0x3fd80000 ;  /* 0x3fd80000ff1f7424 */ /* 0x000fca00078e00ff */
[----:B------:R-:W-:Y:S02]  /*5630*/  DFMA R34, R68, R32, R34 ;  /* 0x000000204422722b */ /* 0x000fe40000000022 */
[----:B------:R-:W-:Y:S02]  /*5640*/  DFMA R30, R26, R30, 0.5 ;  /* 0x3fe000001a1e742b */ /* 0x000fe4000000001e */
[----:B------:R-:W-:-:S04]  /*5650*/  DMUL R26, R24, R26 ;  /* 0x0000001a181a7228 */ /* 0x000fc80000000000 */
[----:B------:R-:W-:Y:S02]  /*5660*/  DFMA R66, R34, R66, R66 ;  /* 0x000000422242722b */ /* 0x000fe40000000042 */
[----:B------:R-:W-:Y:S02]  /*5670*/  DFMA R34, R68, R34, 1 ;  /* 0x3ff000004422742b */ /* 0x000fe40000000022 */
[----:B------:R-:W-:-:S08]  /*5680*/  DFMA R30, R30, R26, R24 ;  /* 0x0000001a1e1e722b */ /* 0x000fd00000000018 */
[----:B------:R-:W-:Y:S01]  /*5690*/  FSEL R34, R34, R66, !P0 ;  /* 0x0000004222227208 */ /* 0x000fe20004000000 */
[----:B------:R-:W-:Y:S01]  /*56a0*/  DMUL R32, R60, R30 ;  /* 0x0000001e3c207228 */ /* 0x000fe20000000000 */
[----:B------:R-:W-:Y:S01]  /*56b0*/  FSEL R35, R35, R67, !P0 ;  /* 0x0000004323237208 */ /* 0x000fe20004000000 */
[----:B------:R-:W-:Y:S01]  /*56c0*/  VIADD R27, R31, 0xfff00000 ;  /* 0xfff000001f1b7836 */ /* 0x000fe20000000000 */
[----:B------:R-:W-:Y:S01]  /*56d0*/  LOP3.LUT P0, RZ, R62, 0x2, RZ, 0xc0, !PT ;  /* 0x000000023eff7812 */ /* 0x000fe2000780c0ff */
[----:B------:R-:W-:-:S03]  /*56e0*/  IMAD.MOV.U32 R26, RZ, RZ, R30 ;  /* 0x000000ffff1a7224 */ /* 0x000fc600078e001e */
[----:B------:R-:W-:Y:S02]  /*56f0*/  DADD R68, RZ, -R34 ;  /* 0x00000000ff447229 */ /* 0x000fe40000000822 */
[----:B------:R-:W-:-:S08]  /*5700*/  DFMA R66, R32, -R32, R60 ;  /* 0x800000202042722b */ /* 0x000fd0000000003c */
[----:B------:R-:W-:Y:S01]  /*5710*/  DFMA R28, R66, R26, R32 ;  /* 0x0000001a421c722b */ /* 0x000fe20000000020 */
[----:B------:R-:W-:Y:S02]  /*5720*/  FSEL R62, R34, R68, !P0 ;  /* 0x00000044223e7208 */ /* 0x000fe40004000000 */
[----:B------:R-:W-:Y:S01]  /*5730*/  FSEL R63, R35, R69, !P0 ;  /* 0x00000045233f7208 */ /* 0x000fe20004000000 */
[----:B------:R-:W-:Y:S07]  /*5740*/  @!P1 BRA `(.L_x_636) ;  /* 0x0000000000309947 */ /* 0x000fee0003800000 */
[----:B------:R-:W-:Y:S02]  /*5750*/  IMAD.MOV.U32 R26, RZ, RZ, R32 ;  /* 0x000000ffff1a7224 */ /* 0x000fe400078e0020 */
[----:B------:R-:W-:Y:S01]  /*5760*/  IMAD.MOV.U32 R28, RZ, RZ, R30 ;  /* 0x000000ffff1c7224 */ /* 0x000fe200078e001e */
[----:B------:R-:W-:Y:S01]  /*5770*/  MOV R30, R66 ;  /* 0x00000042001e7202 */ /* 0x000fe20000000f00 */
[----:B------:R-:W-:Y:S01]  /*5780*/  IMAD.MOV.U32 R32, RZ, RZ, R24 ;  /* 0x000000ffff207224 */ /* 0x000fe200078e0018 */
[----:B------:R-:W-:Y:S01]  /*5790*/  MOV R24, 0x57f0 ;  /* 0x000057f000187802 */ /* 0x000fe20000000f00 */
[----:B------:R-:W-:Y:S02]  /*57a0*/  IMAD.MOV.U32 R34, RZ, RZ, R60 ;  /* 0x000000ffff227224 */ /* 0x000fe400078e003c */
[----:B------:R-:W-:Y:S02]  /*57b0*/  IMAD.MOV.U32 R31, RZ, RZ, R61 ;  /* 0x000000ffff1f7224 */ /* 0x000fe400078e003d */
[----:B------:R-:W-:-:S02]  /*57c0*/  IMAD.MOV.U32 R29, RZ, RZ, R67 ;  /* 0x000000ffff1d7224 */ /* 0x000fc400078e0043 */
[----:B------:R-:W-:-:S07]  /*57d0*/  IMAD.MOV.U32 R25, RZ, RZ, R33 ;  /* 0x000000ffff197224 */ /* 0x000fce00078e0021 */
[----:B------:R-:W-:Y:S05]  /*57e0*/  CALL.REL.NOINC `($__internal_8_$__cuda_sm20_dsqrt_rn_f64_mediumpath_v1) ;  /* 0x0000006400887944 */ /* 0x000fea0003c00000 */
[----:B------:R-:W-:Y:S02]  /*57f0*/  IMAD.MOV.U32 R28, RZ, RZ, R26 ;  /* 0x000000ffff1c7224 */ /* 0x000fe400078e001a */
[----:B------:R-:W-:-:S07]  /*5800*/  IMAD.MOV.U32 R29, RZ, RZ, R25 ;  /* 0x000000ffff1d7224 */ /* 0x000fce00078e0019 */
.L_x_636:
[----:B------:R-:W-:Y:S05]  /*5810*/  BSYNC.RECONVERGENT B2 ;  /* 0x0000000000027941 */ /* 0x000fea0003800200 */
.L_x_635:
        /* <DEDUP_REMOVED lines=20> */
[----:B------:R-:W-:Y:S05]  /*5960*/  CALL.REL.NOINC `($__internal_7_$__cuda_sm20_div_rn_f64_full) ;  /* 0x0000005c00947944 */ /* 0x000fea0003c00000 */
.L_x_638:
[----:B------:R-:W-:Y:S05]  /*5970*/  BSYNC.RECONVERGENT B3 ;  /* 0x0000000000037941 */ /* 0x000fea0003800200 */
.L_x_637:
        /* <DEDUP_REMOVED lines=50> */
[----:B------:R-:W-:Y:S01]  /*5ca0*/  @!P0 IMAD.MOV.U32 R24, RZ, RZ, 0x33145c07 ;  /* 0x33145c07ff188424 */ /* 0x000fe200078e00ff */
[----:B------:R-:W-:-:S06]  /*5cb0*/  @!P0 MOV R25, 0x3c91a626 ;  /* 0x3c91a62600198802 */ /* 0x000fcc0000000f00 */
[C---:B------:R-:W-:Y:S02]  /*5cc0*/  @P0 DADD R26, R28.reuse, -R26 ;  /* 0x000000001c1a0229 */ /* 0x040fe4000000081a */
[----:B------:R-:W-:-:S08]  /*5cd0*/  @!P0 DADD R24, R28, R24 ;  /* 0x000000001c188229 */ /* 0x000fd00000000018 */
[----:B------:R-:W-:Y:S02]  /*5ce0*/  @!P0 DADD R24, R24, UR6 ;  /* 0x0000000618188e29 */ /* 0x000fe40008000000 */
[----:B------:R-:W-:Y:S01]  /*5cf0*/  @P0 DADD R24, -R26, UR6 ;  /* 0x000000061a180e29 */ /* 0x000fe20008000100 */
[----:B------:R-:W-:Y:S10]  /*5d00*/  BRA `(.L_x_641) ;  /* 0x0000000400207947 */ /* 0x000ff40003800000 */
.L_x_640:
[----:B------:R-:W-:Y:S01]  /*5d10*/  DADD R26, -|R24|, 1 ;  /* 0x3ff00000181a7429 */ /* 0x000fe20000000300 */
[----:B------:R-:W-:Y:S01]  /*5d20*/  IMAD.MOV.U32 R28, RZ, RZ, 0x66faac4b ;  /* 0x66faac4bff1c7424 */ /* 0x000fe200078e00ff */
[----:B------:R-:W-:Y:S01]  /*5d30*/  UMOV UR6, 0x71155f70 ;  /* 0x71155f7000067882 */ /* 0x000fe20000000000 */
[----:B------:R-:W-:Y:S01]  /*5d40*/  IMAD.MOV.U32 R29, RZ, RZ, 0x3ebac2fe ;  /* 0x3ebac2feff1d7424 */ /* 0x000fe200078e00ff */
[----:B------:R-:W-:Y:S01]  /*5d50*/  UMOV UR7, 0x3ec715b3 ;  /* 0x3ec715b300077882 */ /* 0x000fe20000000000 */
[----:B------:R-:W-:-:S04]  /*5d60*/  IMAD.MOV.U32 R32, RZ, RZ, RZ ;  /* 0x000000ffff207224 */ /* 0x000fc800078e00ff */
[----:B------:R-:W-:Y:S01]  /*5d70*/  DFMA R28, R26, UR6, -R28 ;  /* 0x000000061a1c7c2b */ /* 0x000fe2000800081c */
[----:B------:R-:W-:Y:S01]  /*5d80*/  UMOV UR6, 0x8efcd9b8 ;  /* 0x8efcd9b800067882 */ /* 0x000fe20000000000 */
[----:B------:R-:W-:Y:S01]  /*5d90*/  UMOV UR7, 0x3ed9a9b8 ;  /* 0x3ed9a9b800077882 */ /* 0x000fe20000000000 */
[----:B------:R-:W-:-:S05]  /*5da0*/  ISETP.GE.AND P0, PT, R27, 0x1, PT ;  /* 0x000000011b00780c */ /* 0x000fca0003f06270 */
[----:B------:R-:W-:Y:S01]  /*5db0*/  DFMA R28, R26, R28, UR6 ;  /* 0x000000061a1c7e2b */ /* 0x000fe2000800001c */
[----:B------:R-:W-:Y:S01]  /*5dc0*/  UMOV UR6, 0xa8a0c4c3 ;  /* 0xa8a0c4c300067882 */ /* 0x000fe20000000000 */
[----:B------:R-:W-:-:S06]  /*5dd0*/  UMOV UR7, 0x3edd0f40 ;  /* 0x3edd0f4000077882 */ /* 0x000fcc0000000000 */
[C---:B------:R-:W-:Y:S01]  /*5de0*/  DFMA R30, R26.reuse, R28, UR6 ;  /* 0x000000061a1e7e2b */ /* 0x040fe2000800001c */
[----:B------:R-:W-:Y:S01]  /*5df0*/  UMOV UR6, 0xfa9e0e1f ;  /* 0xfa9e0e1f00067882 */ /* 0x000fe20000000000 */
[----:B------:R-:W-:Y:S01]  /*5e00*/  UMOV UR7, 0x3ef46d4c ;  /* 0x3ef46d4c00077882 */ /* 0x000fe20000000000 */
[----:B------:R-:W-:Y:S02]  /*5e10*/  VIADD R29, R27, 0xfff00000 ;  /* 0xfff000001b1d7836 */ /* 0x000fe40000000000 */
[----:B------:R-:W-:Y:S02]  /*5e20*/  IMAD.MOV.U32 R28, RZ, RZ, R26 ;  /* 0x000000ffff1c7224 */ /* 0x000fe400078e001a */
[----:B------:R-:W0:Y:S01]  /*5e30*/  MUFU.RSQ64H R33, R29 ;  /* 0x0000001d00217308 */ /* 0x000e220000001c00 */
        /* <DEDUP_REMOVED lines=13> */
[----:B------:R-:W-:Y:S01]  /*5f10*/  DFMA R66, R60, -R60, R28 ;  /* 0x8000003c3c42722b */ /* 0x000fe2000000001c */
[----:B------:R-:W-:Y:S02]  /*5f20*/  VIADD R31, R33, 0xfff00000 ;  /* 0xfff00000211f7836 */ /* 0x000fe40000000000 */
[----:B------:R-:W-:Y:S02]  /*5f30*/  IMAD.MOV.U32 R30, RZ, RZ, RZ ;  /* 0x000000ffff1e7224 */ /* 0x000fe400078e00ff */
[----:B------:R-:W-:Y:S01]  /*5f40*/  DFMA R34, R26, R34, UR6 ;  /* 0x000000061a227e2b */ /* 0x000fe20008000022 */
[----:B------:R-:W-:Y:S01]  /*5f50*/  UMOV UR6, 0xc62b05a2 ;  /* 0xc62b05a200067882 */ /* 0x000fe20000000000 */
[----:B------:R-:W-:-:S02]  /*5f60*/  UMOV UR7, 0x3f5f1c71 ;  /* 0x3f5f1c7100077882 */ /* 0x000fc40000000000 */
        /* <DEDUP_REMOVED lines=9> */
[----:B------:R-:W-:Y:S02]  /*6000*/  DFMA R34, R30, R34, R30 ;  /* 0x000000221e22722b */ /* 0x000fe4000000001e */
[----:B------:R-:W-:Y:S02]  /*6010*/  DMUL R30, RZ, |R24| ;  /* 0x40000018ff1e7228 */ /* 0x000fe40000000000 */
[----:B------:R-:W-:Y:S01]  /*6020*/  DFMA R32, R26, R32, UR6 ;  /* 0x000000061a207e2b */ /* 0x000fe20008000020 */
[----:B------:R-:W-:Y:S01]  /*6030*/  UMOV UR6, 0x55555555 ;  /* 0x5555555500067882 */ /* 0x000fe20000000000 */
[----:B------:R-:W-:Y:S02]  /*6040*/  UMOV UR7, 0x3fb55555 ;  /* 0x3fb5555500077882 */ /* 0x000fe40000000000 */
[----:B------:R-:W-:-:S04]  /*6050*/  DFMA R28, R34, R28, R60 ;  /* 0x0000001c221c722b */ /* 0x000fc8000000003c */
        /* <DEDUP_REMOVED lines=19> */
.L_x_641:
[----:B------:R-:W-:Y:S05]  /*6190*/  BSYNC.RECONVERGENT B2 ;  /* 0x0000000000027941 */ /* 0x000fea0003800200 */
.L_x_639:
[----:B------:R-:W-:Y:S01]  /*61a0*/  UMOV UR6, 0x1a63c1f5 ;  /* 0x1a63c1f500067882 */ /* 0x000fe20000000000 */
[----:B------:R-:W-:Y:S01]  /*61b0*/  UMOV UR7, 0x404ca5dc ;  /* 0x404ca5dc00077882 */ /* 0x000fe20000000000 */
[----:B------:R-:W-:Y:S01]  /*61c0*/  DSETP.GT.AND P0, PT, R54, RZ, PT ;  /* 0x000000ff3600722a */ /* 0x000fe20003f04000 */
[----:B------:R-:W-:Y:S01]  /*61d0*/  BSSY.RECONVERGENT B4, `(.L_x_642) ;  /* 0x0000024000047945 */ /* 0x000fe20003800200 */
[----:B------:R-:W-:Y:S01]  /*61e0*/  DMUL R24, R24, UR6 ;  /* 0x0000000618187c28 */ /* 0x000fe20008000000 */
[----:B------:R-:W-:Y:S01]  /*61f0*/  UMOV UR6, 0xa2529d3a ;  /* 0xa2529d3a00067882 */ /* 0x000fe20000000000 */
[----:B------:R-:W-:-:S06]  /*6200*/  UMOV UR7, 0x3f91df46 ;  /* 0x3f91df4600077882 */ /* 0x000fcc0000000000 */
[----:B------:R-:W-:-:S10]  /*6210*/  DADD R26, -RZ, -R24 ;  /* 0x00000000ff1a7229 */ /* 0x000fd40000000918 */
[----:B------:R-:W-:Y:S02]  /*6220*/  FSEL R60, R26, R24, P0 ;  /* 0x000000181a3c7208 */ /* 0x000fe40000000000 */
[----:B------:R-:W-:-:S06]  /*6230*/  FSEL R61, R27, R25, P0 ;  /* 0x000000191b3d7208 */ /* 0x000fcc0000000000 */
[----:B------:R-:W-:-:S08]  /*6240*/  DMUL R34, R60, -UR6 ;  /* 0x800000063c227c28 */ /* 0x000fd00008000000 */
        /* <DEDUP_REMOVED lines=22> */
[----:B------:R-:W-:-:S07]  /*63b0*/  MOV R66, 0x63d0 ;  /* 0x000063d000427802 */ /* 0x000fce0000000f00 */
[----:B------:R-:W-:Y:S05]  /*63c0*/  CALL.REL.NOINC `($_Z23CompareDiffractionSpotsPdS_iS_iPiS0_S0_S_S_S0_S_S0_S0_iiS_S_S_S_S_$__internal_trig_reduction_slowpathd) ;  /* 0x0000005c00447944 */ /* 0x000fea0003c00000 */
[----:B------:R-:W-:-:S07]  /*63d0*/  IMAD.MOV.U32 R24, RZ, RZ, R27 ;  /* 0x000000ffff187224 */ /* 0x000fce00078e001b */
.L_x_645:
[----:B------:R-:W-:Y:S05]  /*63e0*/  BSYNC.RECONVERGENT B5 ;  /* 0x0000000000057941 */ /* 0x000fea0003800200 */
.L_x_644:
[----:B------:R-:W-:-:S04]  /*63f0*/  LOP3.LUT R24, R24, 0x1, RZ, 0xc0, !PT ;  /* 0x0000000118187812 */ /* 0x000fc800078ec0ff */
[----:B------:R-:W-:-:S13]  /*6400*/  ISETP.NE.U32.AND P0, PT, R24, 0x1, PT ;  /* 0x000000011800780c */ /* 0x000fda0003f05070 */
.L_x_643:
[----:B------:R-:W-:Y:S05]  /*6410*/  BSYNC.RECONVERGENT B4 ;  /* 0x0000000000047941 */ /* 0x000fea0003800200 */
.L_x_642:
[----:B------:R-:W-:Y:S01]  /*6420*/  DMUL R24, R30, R30 ;  /* 0x0000001e1e187228 */ /* 0x000fe20000000000 */
[----:B------:R-:W-:Y:S01]  /*6430*/  IMAD.MOV.U32 R26, RZ, RZ, 0x5b27ebb1 ;  /* 0x5b27ebb1ff1a7424 */ /* 0x000fe200078e00ff */
[----:B------:R-:W-:Y:S01]  /*6440*/  UMOV UR6, 0x2799bcb9 ;  /* 0x2799bcb900067882 */ /* 0x000fe20000000000 */
[----:B------:R-:W-:Y:S01]  /*6450*/  IMAD.MOV.U32 R27, RZ, RZ, 0x3ef9757c ;  /* 0x3ef9757cff1b7424 */ /* 0x000fe200078e00ff */
[----:B------:R-:W-:Y:S01]  /*6460*/  UMOV UR7, 0x3ee48dac ;  /* 0x3ee48dac00077882 */ /* 0x000fe20000000000 */
[----:B------:R-:W-:Y:S01]  /*6470*/  DMUL R70, R64, 0.5 ;  /* 0x3fe0000040467828 */ /* 0x000fe20000000000 */
        /* <DEDUP_REMOVED lines=45> */
[----:B------:R-:W-:-:S06]  /*6750*/  MOV R26, RZ ;  /* 0x000000ff001a7202 */ /* 0x000fcc0000000f00 */
        /* <DEDUP_REMOVED lines=8> */
.L_x_647:
[----:B------:R-:W-:Y:S05]  /*67e0*/  BSYNC.RECONVERGENT B2 ;  /* 0x0000000000027941 */ /* 0x000fea0003800200 */
.L_x_646:
        /* <DEDUP_REMOVED lines=31> */
.L_x_649:
[----:B------:R-:W-:Y:S05]  /*69e0*/  BSYNC.RECONVERGENT B4 ;  /* 0x0000000000047941 */ /* 0x000fea0003800200 */
.L_x_648:
        /* <DEDUP_REMOVED lines=14> */
[----:B------:R-:W-:Y:S02]  /*6ad0*/  FSEL R67, -R67, 0.11223486810922622681, !P0 ;  /* 0x3de5db6543437808 */ /* 0x000fe40004000100 */
[----:B------:R-:W-:-:S06]  /*6ae0*/  FSEL R66, R66, -8.06006814911005101289e+34, !P0 ;  /* 0xf9785eba42427808 */ /* 0x000fcc0004000000 */
        /* <DEDUP_REMOVED lines=12> */
[----:B------:R-:W-:-:S03]  /*6bb0*/  @!P5 IMAD.MOV.U32 R74, RZ, RZ, 0x1 ;  /* 0x00000001ff4ad424 */ /* 0x000fc600078e00ff */
[----:B------:R-:W-:-:S10]  /*6bc0*/  DADD R24, RZ, -R26 ;  /* 0x00000000ff187229 */ /* 0x000fd4000000081a */
[----:B------:R-:W-:Y:S02]  /*6bd0*/  FSEL R68, R26, R24, !P0 ;  /* 0x000000181a447208 */ /* 0x000fe40004000000 */
[----:B------:R-:W-:Y:S01]  /*6be0*/  FSEL R69, R27, R25, !P0 ;  /* 0x000000191b457208 */ /* 0x000fe20004000000 */
[----:B------:R-:W-:Y:S06]  /*6bf0*/  @!P5 BRA `(.L_x_651) ;  /* 0x000000000068d947 */ /* 0x000fec0003800000 */
        /* <DEDUP_REMOVED lines=21> */
[----:B------:R-:W-:Y:S01]  /*6d50*/  IMAD.MOV.U32 R24, RZ, RZ, R27 ;  /* 0x000000ffff187224 */ /* 0x000fe200078e001b */
[----:B------:R-:W-:Y:S01]  /*6d60*/  MOV R66, R30 ;  /* 0x0000001e00427202 */ /* 0x000fe20000000f00 */
[----:B------:R-:W-:-:S07]  /*6d70*/  IMAD.MOV.U32 R67, RZ, RZ, R31 ;  /* 0x000000ffff437224 */ /* 0x000fce00078e001f */
.L_x_653:
[----:B------:R-:W-:Y:S05]  /*6d80*/  BSYNC.RECONVERGENT B5 ;  /* 0x0000000000057941 */ /* 0x000fea0003800200 */
.L_x_652:
[----:B------:R-:W-:-:S07]  /*6d90*/  VIADD R74, R24, 0x1 ;  /* 0x00000001184a7836 */ /* 0x000fce0000000000 */
.L_x_651:
[----:B------:R-:W-:Y:S05]  /*6da0*/  BSYNC.RECONVERGENT B4 ;  /* 0x0000000000047941 */ /* 0x000fea0003800200 */
.L_x_650:
        /* <DEDUP_REMOVED lines=11> */
[----:B------:R-:W-:Y:S01]  /*6e60*/  FSETP.GEU.AND P3, PT, |R49|, 6.5827683646048100446e-37, PT ;  /* 0x036000003100780b */ /* 0x000fe20003f6e200 */
[----:B------:R-:W-:Y:S01]  /*6e70*/  BSSY.RECONVERGENT B3, `(.L_x_654) ;  /* 0x0000026000037945 */ /* 0x000fe20003800200 */
[----:B------:R-:W-:Y:S01]  /*6e80*/  ISETP.NE.U32.AND P0, PT, R70, 0x1, PT ;  /* 0x000000014600780c */ /* 0x000fe20003f05070 */
[----:B------:R-:W-:-:S03]  /*6e90*/  IMAD.MOV.U32 R70, RZ, RZ, 0x20fd8164 ;  /* 0x20fd8164ff467424 */ /* 0x000fc600078e00ff */
[----:B------:R-:W-:Y:S02]  /*6ea0*/  FSEL R71, -R71, 0.11223486810922622681, !P0 ;  /* 0x3de5db6547477808 */ /* 0x000fe40004000100 */
[----:B------:R-:W-:-:S06]  /*6eb0*/  FSEL R70, R70, -8.06006814911005101289e+34, !P0 ;  /* 0xf9785eba46467808 */ /* 0x000fcc0004000000 */
[----:B--2---:R-:W-:Y:S01]  /*6ec0*/  DFMA R70, R72, R70, R24 ;  /* 0x000000464846722b */ /* 0x004fe20000000018 */
[----:B------:R-:W0:Y:S01]  /*6ed0*/  MUFU.RCP64H R25, R57 ;  /* 0x0000003900197308 */ /* 0x000e220000001800 */
[----:B------:R-:W-:-:S06]  /*6ee0*/  IMAD.MOV.U32 R24, RZ, RZ, 0x1 ;  /* 0x00000001ff187424 */ /* 0x000fcc00078e00ff */
[----:B------:R-:W-:-:S08]  /*6ef0*/  DFMA R26, R72, R70, R26 ;  /* 0x00000046481a722b */ /* 0x000fd0000000001a */
[----:B---3--:R-:W-:Y:S02]  /*6f00*/  DFMA R28, R72, R26, R28 ;  /* 0x0000001a481c722b */ /* 0x008fe4000000001c */
[----:B0-----:R-:W-:-:S06]  /*6f10*/  DFMA R26, R24, -R56, 1 ;  /* 0x3ff00000181a742b */ /* 0x001fcc0000000838 */
[----:B------:R-:W-:Y:S02]  /*6f20*/  DFMA R28, R72, R28, R30 ;  /* 0x0000001c481c722b */ /* 0x000fe4000000001e */
[----:B------:R-:W-:-:S06]  /*6f30*/  DFMA R26, R26, R26, R26 ;  /* 0x0000001a1a1a722b */ /* 0x000fcc000000001a */
[----:B----4-:R-:W-:Y:S02]  /*6f40*/  DFMA R28, R72, R28, R32 ;  /* 0x0000001c481c722b */ /* 0x010fe40000000020 */
[----:B------:R-:W-:-:S06]  /*6f50*/  DFMA R26, R24, R26, R24 ;  /* 0x0000001a181a722b */ /* 0x000fcc0000000018 */
[----:B------:R-:W-:Y:S02]  /*6f60*/  DFMA R34, R72, R28, R34 ;  /* 0x0000001c4822722b */ /* 0x000fe40000000022 */
[----:B------:R-:W-:-:S06]  /*6f70*/  DFMA R24, R26, -R56, 1 ;  /* 0x3ff000001a18742b */ /* 0x000fcc0000000838 */
[----:B------:R-:W-:Y:S02]  /*6f80*/  DFMA R66, R34, R66, R66 ;  /* 0x000000422242722b */ /* 0x000fe40000000042 */
[----:B------:R-:W-:Y:S02]  /*6f90*/  DFMA R34, R72, R34, 1 ;  /* 0x3ff000004822742b */ /* 0x000fe40000000022 */
[----:B------:R-:W-:-:S08]  /*6fa0*/  DFMA R24, R26, R24, R26 ;  /* 0x000000181a18722b */ /* 0x000fd0000000001a */
[----:B------:R-:W-:-:S08]  /*6fb0*/  DMUL R26, R48, R24 ;  /* 0x00000018301a7228 */ /* 0x000fd00000000000 */
[----:B------:R-:W-:-:S08]  /*6fc0*/  DFMA R28, R26, -R56, R48 ;  /* 0x800000381a1c722b */ /* 0x000fd00000000030 */
[----:B------:R-:W-:Y:S01]  /*6fd0*/  DFMA R24, R24, R28, R26 ;  /* 0x0000001c1818722b */ /* 0x000fe2000000001a */
[----:B------:R-:W-:Y:S02]  /*6fe0*/  FSEL R28, R34, R66, !P0 ;  /* 0x00000042221c7208 */ /* 0x000fe40004000000 */
[----:B------:R-:W-:Y:S02]  /*6ff0*/  FSEL R29, R35, R67, !P0 ;  /* 0x00000043231d7208 */ /* 0x000fe40004000000 */
[----:B------:R-:W-:-:S05]  /*7000*/  LOP3.LUT P0, RZ, R74, 0x2, RZ, 0xc0, !PT ;  /* 0x000000024aff7812 */ /* 0x000fca000780c0ff */
[----:B------:R-:W-:Y:S01]  /*7010*/  FFMA R30, RZ, R57, R25 ;  /* 0x00000039ff1e7223 */ /* 0x000fe20000000019 */
[----:B------:R-:W-:-:S04]  /*7020*/  DADD R26, RZ, -R28 ;  /* 0x00000000ff1a7229 */ /* 0x000fc8000000081c */
[----:B------:R-:W-:-:S06]  /*7030*/  FSETP.GT.AND P1, PT, |R30|, 1.469367938527859385e-39, PT ;  /* 0x001000001e00780b */ /* 0x000fcc0003f24200 */
[----:B------:R-:W-:Y:S02]  /*7040*/  FSEL R66, R28, R26, !P0 ;  /* 0x0000001a1c427208 */ /* 0x000fe40004000000 */
[----:B------:R-:W-:-:S05]  /*7050*/  FSEL R67, R29, R27, !P0 ;  /* 0x0000001b1d437208 */ /* 0x000fca0004000000 */
[----:B------:R-:W-:Y:S05]  /*7060*/  @P1 BRA P3, `(.L_x_655) ;  /* 0x0000000000181947 */ /* 0x000fea0001800000 */
[----:B------:R-:W-:Y:S01]  /*7070*/  IMAD.MOV.U32 R24, RZ, RZ, R56 ;  /* 0x000000ffff187224 */ /* 0x000fe200078e0038 */
[----:B------:R-:W-:Y:S01]  /*7080*/  MOV R26, 0x70d0 ;  /* 0x000070d0001a7802 */ /* 0x000fe20000000f00 */
[----:B------:R-:W-:Y:S02]  /*7090*/  IMAD.MOV.U32 R25, RZ, RZ, R57 ;  /* 0x000000ffff197224 */ /* 0x000fe400078e0039 */
[----:B------:R-:W-:Y:S02]  /*70a0*/  IMAD.MOV.U32 R28, RZ, RZ, R48 ;  /* 0x000000ffff1c7224 */ /* 0x000fe400078e0030 */
[----:B------:R-:W-:-:S07]  /*70b0*/  IMAD.MOV.U32 R27, RZ, RZ, R49 ;  /* 0x000000ffff1b7224 */ /* 0x000fce00078e0031 */
[----:B------:R-:W-:Y:S05]  /*70c0*/  CALL.REL.NOINC `($__internal_7_$__cuda_sm20_div_rn_f64_full) ;  /* 0x0000004400bc7944 */ /* 0x000fea0003c00000 */
.L_x_655:
[----:B------:R-:W-:Y:S05]  /*70d0*/  BSYNC.RECONVERGENT B3 ;  /* 0x0000000000037941 */ /* 0x000fea0003800200 */
.L_x_654:
[----:B------:R-:W-:Y:S01]  /*70e0*/  DFMA R52, R64, R54, R52 ;  /* 0x000000364034722b */ /* 0x000fe20000000034 */
[----:B------:R-:W-:Y:S01]  /*70f0*/  IMAD.MOV.U32 R26, RZ, RZ, 0x1 ;  /* 0x00000001ff1a7424 */ /* 0x000fe200078e00ff */
[----:B------:R-:W-:Y:S04]  /*7100*/  BSSY.RECONVERGENT B3, `(.L_x_656) ;  /* 0x0000015000037945 */ /* 0x000fe80003800200 */
[----:B------:R-:W0:Y:S02]  /*7110*/  MUFU.RCP64H R27, R53 ;  /* 0x00000035001b7308 */ /* 0x000e240000001800 */
[----:B0-----:R-:W-:-:S08]  /*7120*/  DFMA R28, -R52, R26, 1 ;  /* 0x3ff00000341c742b */ /* 0x001fd0000000011a */
[----:B------:R-:W-:-:S08]  /*7130*/  DFMA R28, R28, R28, R28 ;  /* 0x0000001c1c1c722b */ /* 0x000fd0000000001c */
[----:B------:R-:W-:Y:S02]  /*7140*/  DFMA R28, R26, R28, R26 ;  /* 0x0000001c1a1c722b */ /* 0x000fe4000000001a */
[----:B------:R-:W-:-:S06]  /*7150*/  DADD R26, R24, 1 ;  /* 0x3ff00000181a7429 */ /* 0x000fcc0000000000 */
[----:B------:R-:W-:Y:S02]  /*7160*/  DFMA R24, -R52, R28, 1 ;  /* 0x3ff000003418742b */ /* 0x000fe4000000011c */
[----:B------:R-:W-:-:S06]  /*7170*/  DMUL R26, R68, R26 ;  /* 0x0000001a441a7228 */ /* 0x000fcc0000000000 */
[----:B------:R-:W-:-:S04]  /*7180*/  DFMA R24, R28, R24, R28 ;  /* 0x000000181c18722b */ /* 0x000fc8000000001c */
[----:B------:R-:W-:-:S04]  /*7190*/  FSETP.GEU.AND P1, PT, |R27|, 6.5827683646048100446e-37, PT ;  /* 0x036000001b00780b */ /* 0x000fc80003f2e200 */
        /* <DEDUP_REMOVED lines=10> */
[----:B------:R-:W-:Y:S05]  /*7240*/  CALL.REL.NOINC `($__internal_7_$__cuda_sm20_div_rn_f64_full) ;  /* 0x00000044005c7944 */ /* 0x000fea0003c00000 */
.L_x_657:
[----:B------:R-:W-:Y:S05]  /*7250*/  BSYNC.RECONVERGENT B3 ;  /* 0x0000000000037941 */ /* 0x000fea0003800200 */
.L_x_656:
[----:B------:R-:W-:Y:S01]  /*7260*/  DSETP.NEU.AND P0, PT, R60, 90, PT ;  /* 0x405680003c00742a */ /* 0x000fe20003f0d000 */
[----:B------:R-:W-:Y:S01]  /*7270*/  UMOV UR6, 0xa2529d3a ;  /* 0xa2529d3a00067882 */ /* 0x000fe20000000000 */
[----:B------:R-:W-:Y:S01]  /*7280*/  DMUL R64, R24, R64 ;  /* 0x0000004018407228 */ /* 0x000fe20000000000 */
[----:B------:R-:W-:Y:S01]  /*7290*/  UMOV UR7, 0x3f91df46 ;  /* 0x3f91df4600077882 */ /* 0x000fe20000000000 */
[----:B------:R-:W-:Y:S01]  /*72a0*/  DSETP.NEU.AND P1, PT, R60, -90, PT ;  /* 0xc05680003c00742a */ /* 0x000fe20003f2d000 */
[----:B------:R-:W-:Y:S01]  /*72b0*/  BSSY.RECONVERGENT B4, `(.L_x_658) ;  /* 0x000002f000047945 */ /* 0x000fe20003800200 */
[----:B------:R-:W-:Y:S01]  /*72c0*/  FSEL R54, R24, RZ, P0 ;  /* 0x000000ff18367208 */ /* 0x000fe20000000000 */
[----:B------:R-:W-:Y:S01]  /*72d0*/  DADD R26, -RZ, -R66 ;  /* 0x00000000ff1a7229 */ /* 0x000fe20000000942 */
[----:B------:R-:W-:Y:S01]  /*72e0*/  FSEL R24, R25, RZ, P0 ;  /* 0x000000ff19187208 */ /* 0x000fe20000000000 */
[----:B------:R-:W-:Y:S01]  /*72f0*/  DMUL R60, R50, UR6 ;  /* 0x00000006323c7c28 */ /* 0x000fe20008000000 */
[----:B------:R-:W-:-:S02]  /*7300*/  FSEL R54, R54, RZ, P1 ;  /* 0x000000ff36367208 */ /* 0x000fc40000800000 */
[----:B------:R-:W-:Y:S02]  /*7310*/  FSEL R55, R24, RZ, P1 ;  /* 0x000000ff18377208 */ /* 0x000fe40000800000 */
[----:B------:R-:W-:Y:S02]  /*7320*/  FSEL R25, R66, R64, !P1 ;  /* 0x0000004042197208 */ /* 0x000fe40004800000 */
[----:B------:R-:W-:Y:S02]  /*7330*/  FSEL R65, R67, R65, !P1 ;  /* 0x0000004143417208 */ /* 0x000fe40004800000 */
[----:B------:R-:W-:Y:S01]  /*7340*/  FSEL R50, R26, R25, !P0 ;  /* 0x000000191a327208 */ /* 0x000fe20004000000 */
[----:B------:R-:W-:Y:S01]  /*7350*/  DFMA R52, RZ, R54, -R68 ;  /* 0x00000036ff34722b */ /* 0x000fe20000000844 */
[----:B------:R-:W-:Y:S01]  /*7360*/  FSEL R51, R27, R65, !P0 ;  /* 0x000000411b337208 */ /* 0x000fe20004000000 */
[----:B------:R-:W-:Y:S02]  /*7370*/  DSETP.NEU.AND P0, PT, |R60|, +INF , PT ;  /* 0x7ff000003c00742a */ /* 0x000fe40003f0d200 */
[----:B------:R-:W-:-:S03]  /*7380*/  DFMA R54, RZ, R68, R54 ;  /* 0x00000044ff36722b */ /* 0x000fc60000000036 */
[C---:B------:R-:W-:Y:S02]  /*7390*/  DMUL R24, R62.reuse, R50 ;  /* 0x000000323e187228 */ /* 0x040fe40000000000 */
[----:B------:R-:W-:-:S06]  /*73a0*/  DMUL R62, R62, R52 ;  /* 0x000000343e3e7228 */ /* 0x000fcc0000000000 */
[C---:B------:R-:W-:Y:S02]  /*73b0*/  DFMA R52, R58.reuse, R52, R24 ;  /* 0x000000343a34722b */ /* 0x040fe40000000018 */
[----:B------:R-:W-:Y:S02]  /*73c0*/  @!P0 DMUL R56, RZ, R60 ;  /* 0x0000003cff388228 */ /* 0x000fe40000000000 */
[----:B------:R-:W-:Y:S01]  /*73d0*/  DFMA R50, R58, R50, -R62 ;  /* 0x000000323a32722b */ /* 0x000fe2000000083e */
        /* <DEDUP_REMOVED lines=26> */
.L_x_661:
[----:B------:R-:W-:Y:S05]  /*7580*/  BSYNC.RECONVERGENT B5 ;  /* 0x0000000000057941 */ /* 0x000fea0003800200 */
.L_x_660:
[----:B------:R-:W-:-:S07]  /*7590*/  VIADD R62, R24, 0x1 ;  /* 0x00000001183e7836 */ /* 0x000fce0000000000 */
.L_x_659:
[----:B------:R-:W-:Y:S05]  /*75a0*/  BSYNC.RECONVERGENT B4 ;  /* 0x0000000000047941 */ /* 0x000fea0003800200 */
.L_x_658:
        /* <DEDUP_REMOVED lines=57> */
.L_x_663:
[----:B------:R-:W-:Y:S05]  /*7940*/  BSYNC.RECONVERGENT B4 ;  /* 0x0000000000047941 */ /* 0x000fea0003800200 */
.L_x_662:
        /* <DEDUP_REMOVED lines=20> */
[----:B----4-:R-:W-:Y:S02]  /*7a90*/  DFMA R32, R60, R24, R32 ;  /* 0x000000183c20722b */ /* 0x010fe40000000020 */
[----:B------:R-:W0:Y:S01]  /*7aa0*/  MUFU.RCP64H R25, R41 ;  /* 0x0000002900197308 */ /* 0x000e220000001800 */
[----:B------:R-:W-:-:S05]  /*7ab0*/  IMAD.MOV.U32 R24, RZ, RZ, 0x1 ;  /* 0x00000001ff187424 */ /* 0x000fca00078e00ff */
[----:B------:R-:W-:-:S08]  /*7ac0*/  DFMA R32, R60, R32, R34 ;  /* 0x000000203c20722b */ /* 0x000fd00000000022 */
[----:B------:R-:W-:Y:S02]  /*7ad0*/  DFMA R58, R32, R58, R58 ;  /* 0x0000003a203a722b */ /* 0x000fe4000000003a */
[----:B------:R-:W-:Y:S02]  /*7ae0*/  DFMA R32, R60, R32, 1 ;  /* 0x3ff000003c20742b */ /* 0x000fe40000000020 */
[----:B0-----:R-:W-:-:S08]  /*7af0*/  DFMA R26, -R40, R24, 1 ;  /* 0x3ff00000281a742b */ /* 0x001fd00000000118 */
[----:B------:R-:W-:Y:S01]  /*7b00*/  FSEL R28, R32, R58, !P0 ;  /* 0x0000003a201c7208 */ /* 0x000fe20004000000 */
[----:B------:R-:W-:Y:S01]  /*7b10*/  DFMA R30, R26, R26, R26 ;  /* 0x0000001a1a1e722b */ /* 0x000fe2000000001a */
[----:B------:R-:W-:Y:S02]  /*7b20*/  FSEL R29, R33, R59, !P0 ;  /* 0x0000003b211d7208 */ /* 0x000fe40004000000 */
[----:B------:R-:W-:-:S04]  /*7b30*/  LOP3.LUT P0, RZ, R62, 0x2, RZ, 0xc0, !PT ;  /* 0x000000023eff7812 */ /* 0x000fc8000780c0ff */
[----:B------:R-:W-:Y:S02]  /*7b40*/  DADD R26, RZ, -R28 ;  /* 0x00000000ff1a7229 */ /* 0x000fe4000000081c */
[----:B------:R-:W-:-:S08]  /*7b50*/  DFMA R30, R24, R30, R24 ;  /* 0x0000001e181e722b */ /* 0x000fd00000000018 */
        /* <DEDUP_REMOVED lines=18> */
.L_x_665:
[----:B------:R-:W-:Y:S05]  /*7c80*/  BSYNC.RECONVERGENT B3 ;  /* 0x0000000000037941 */ /* 0x000fea0003800200 */
.L_x_664:
[----:B------:R-:W2:Y:S04]  /*7c90*/  LDG.E.64 R28, desc[UR4][R44.64+0x8] ;  /* 0x000008042c1c7981 */ /* 0x000ea8000c1e1b00 */
[----:B------:R-:W3:Y:S01]  /*7ca0*/  LDG.E.64 R60, desc[UR4][R44.64] ;  /* 0x000000042c3c7981 */ /* 0x000ee2000c1e1b00 */
[----:B------:R-:W-:Y:S01]  /*7cb0*/  DMUL R26, R10, R58 ;  /* 0x0000003a0a1a7228 */ /* 0x000fe20000000000 */
[----:B------:R-:W-:Y:S01]  /*7cc0*/  BSSY.RECONVERGENT B2, `(.L_x_666) ;  /* 0x0000022000027945 */ /* 0x000fe20003800200 */
[----:B------:R-:W-:-:S06]  /*7cd0*/  DFMA R66, -R36, R24, R12 ;  /* 0x000000182442722b */ /* 0x000fcc000000010c */
[----:B------:R-:W-:-:S08]  /*7ce0*/  DFMA R26, R14, R56, R26 ;  /* 0x000000380e1a722b */ /* 0x000fd0000000001a */
[----:B------:R-:W-:Y:S02]  /*7cf0*/  DFMA R26, -R38, R24, R26 ;  /* 0x00000018261a722b */ /* 0x000fe4000000011a */
[----:B--2---:R-:W-:-:S06]  /*7d00*/  DADD R66, -R66, R28 ;  /* 0x0000000042427229 */ /* 0x004fcc000000011c */
[----:B---3--:R-:W-:Y:S01]  /*7d10*/  DADD R60, -R26, R60 ;  /* 0x000000001a3c7229 */ /* 0x008fe2000000013c */
[----:B------:R-:W-:Y:S01]  /*7d20*/  IMAD.MOV.U32 R26, RZ, RZ, 0x0 ;  /* 0x00000000ff1a7424 */ /* 0x000fe200078e00ff */
[----:B------:R-:W-:Y:S01]  /*7d30*/  DMUL R62, R66, R66 ;  /* 0x00000042423e7228 */ /* 0x000fe20000000000 */
[----:B------:R-:W-:-:S05]  /*7d40*/  IMAD.MOV.U32 R27, RZ, RZ, 0x3fd80000 ;  /* 0x3fd80000ff1b7424 */ /* 0x000fca00078e00ff */
[----:B------:R-:W-:-:S08]  /*7d50*/  DMUL R64, R60, R60 ;  /* 0x0000003c3c407228 */ /* 0x000fd00000000000 */
        /* <DEDUP_REMOVED lines=15> */
[----:B------:R-:W-:Y:S02]  /*7e50*/  IMAD.MOV.U32 R28, RZ, RZ, R34 ;  /* 0x000000ffff1c7224 */ /* 0x000fe400078e0022 */
[----:B------:R-:W-:Y:S02]  /*7e60*/  IMAD.MOV.U32 R34, RZ, RZ, R30 ;  /* 0x000000ffff227224 */ /* 0x000fe400078e001e */
[----:B------:R-:W-:Y:S01]  /*7e70*/  IMAD.MOV.U32 R26, RZ, RZ, R24 ;  /* 0x000000ffff1a7224 */ /* 0x000fe200078e0018 */
[----:B------:R-:W-:Y:S01]  /*7e80*/  MOV R24, 0x7ec0 ;  /* 0x00007ec000187802 */ /* 0x000fe20000000f00 */
[----:B------:R-:W-:Y:S02]  /*7e90*/  IMAD.MOV.U32 R30, RZ, RZ, R44 ;  /* 0x000000ffff1e7224 */ /* 0x000fe400078e002c */
[----:B------:R-:W-:-:S07]  /*7ea0*/  IMAD.MOV.U32 R29, RZ, RZ, R45 ;  /* 0x000000ffff1d7224 */ /* 0x000fce00078e002d */
[----:B------:R-:W-:Y:S05]  /*7eb0*/  CALL.REL.NOINC `($__internal_8_$__cuda_sm20_dsqrt_rn_f64_mediumpath_v1) ;  /* 0x0000003c00d47944 */ /* 0x000fea0003c00000 */
[----:B------:R-:W-:Y:S02]  /*7ec0*/  IMAD.MOV.U32 R28, RZ, RZ, R26 ;  /* 0x000000ffff1c7224 */ /* 0x000fe400078e001a */
[----:B------:R-:W-:-:S07]  /*7ed0*/  IMAD.MOV.U32 R29, RZ, RZ, R25 ;  /* 0x000000ffff1d7224 */ /* 0x000fce00078e0019 */
.L_x_667:
[----:B------:R-:W-:Y:S05]  /*7ee0*/  BSYNC.RECONVERGENT B2 ;  /* 0x0000000000027941 */ /* 0x000fea0003800200 */
.L_x_666:
        /* <DEDUP_REMOVED lines=22> */
.L_x_669:
[----:B------:R-:W-:Y:S05]  /*8050*/  BSYNC.RECONVERGENT B3 ;  /* 0x0000000000037941 */ /* 0x000fea0003800200 */
.L_x_668:
[----:B------:R-:W-:Y:S01]  /*8060*/  DSETP.GT.AND P0, PT, |R30|, 1, PT ;  /* 0x3ff000001e00742a */ /* 0x000fe20003f04200 */
[----:B------:R-:W-:Y:S01]  /*8070*/  BSSY.RECONVERGENT B2, `(.L_x_670) ;  /* 0x000000d000027945 */ /* 0x000fe20003800200 */
[----:B------:R-:W-:-:S10]  /*8080*/  DADD R24, -RZ, |R30| ;  /* 0x00000000ff187229 */ /* 0x000fd4000000051e */
[----:B------:R-:W-:Y:S01]  /*8090*/  IMAD.MOV.U32 R26, RZ, RZ, R24 ;  /* 0x000000ffff1a7224 */ /* 0x000fe200078e0018 */
[----:B------:R-:W-:Y:S01]  /*80a0*/  MOV R27, R25 ;  /* 0x00000019001b7202 */ /* 0x000fe20000000f00 */
        /* <DEDUP_REMOVED lines=9> */
.L_x_671:
[----:B------:R-:W-:Y:S05]  /*8140*/  BSYNC.RECONVERGENT B2 ;  /* 0x0000000000027941 */ /* 0x000fea0003800200 */
.L_x_670:
[----:B------:R-:W-:Y:S01]  /*8150*/  DMUL R24, R26, R26 ;  /* 0x0000001a1a187228 */ /* 0x000fe20000000000 */
[----:B------:R-:W-:Y:S01]  /*8160*/  IMAD.MOV.U32 R28, RZ, RZ, -0x2449a4b7 ;  /* 0xdbb65b49ff1c7424 */ /* 0x000fe200078e00ff */
[----:B------:R-:W-:Y:S01]  /*8170*/  UMOV UR6, 0x2a25ff7e ;  /* 0x2a25ff7e00067882 */ /* 0x000fe20000000000 */
[----:B------:R-:W-:Y:S01]  /*8180*/  IMAD.MOV.U32 R29, RZ, RZ, 0x3f2d3b63 ;  /* 0x3f2d3b63ff1d7424 */ /* 0x000fe200078e00ff */
[----:B------:R-:W-:Y:S01]  /*8190*/  UMOV UR7, 0x3ef53e1d ;  /* 0x3ef53e1d00077882 */ /* 0x000fe20000000000 */
[----:B------:R-:W-:Y:S01]  /*81a0*/  DADD R34, R46, R64 ;  /* 0x000000002e227229 */ /* 0x000fe20000000040 */
[----:B------:R-:W-:Y:S03]  /*81b0*/  BSSY.RECONVERGENT B2, `(.L_x_672) ;  /* 0x0000059000027945 */ /* 0x000fe60003800200 */
[----:B------:R-:W-:Y:S01]  /*81c0*/  DFMA R28, R24, -UR6, R28 ;  /* 0x80000006181c7c2b */ /* 0x000fe2000800001c */
[----:B------:R-:W-:Y:S01]  /*81d0*/  UMOV UR6, 0x8dde082e ;  /* 0x8dde082e00067882 */ /* 0x000fe20000000000 */
[----:B------:R-:W-:-:S02]  /*81e0*/  UMOV UR7, 0x3f531278 ;  /* 0x3f53127800077882 */ /* 0x000fc40000000000 */
[----:B------:R-:W-:-:S04]  /*81f0*/  DADD R34, R62, R34 ;  /* 0x000000003e227229 */ /* 0x000fc80000000022 */
[C---:B------:R-:W-:Y:S01]  /*8200*/  DFMA R28, R24.reuse, R28, -UR6 ;  /* 0x80000006181c7e2b */ /* 0x040fe2000800001c */
[----:B------:R-:W-:Y:S01]  /*8210*/  UMOV UR6, 0xc8249315 ;  /* 0xc824931500067882 */ /* 0x000fe20000000000 */
[----:B------:R-:W-:Y:S01]  /*8220*/  UMOV UR7, 0x3f6f9690 ;  /* 0x3f6f969000077882 */ /* 0x000fe20000000000 */
[----:B------:R-:W0:Y:S03]  /*8230*/  MUFU.RSQ64H R33, R35 ;  /* 0x0000002300217308 */ /* 0x000e260000001c00 */
[----:B------:R-:W-:Y:S02]  /*8240*/  VIADD R32, R35, 0xfcb00000 ;  /* 0xfcb0000023207836 */ /* 0x000fe40000000000 */
        /* <DEDUP_REMOVED lines=49> */
[----:B------:R-:W-:Y:S01]  /*8560*/  IMAD.MOV.U32 R28, RZ, RZ, 0x0 ;  /* 0x00000000ff1c7424 */ /* 0x000fe200078e00ff */
[----:B------:R-:W-:Y:S01]  /*8570*/  UMOV UR7, 0x3ff921fb ;  /* 0x3ff921fb00077882 */ /* 0x000fe20000000000 */
[----:B------:R-:W-:-:S04]  /*8580*/  IMAD.MOV.U32 R29, RZ, RZ, 0x3fd80000 ;  /* 0x3fd80000ff1d7424 */ /* 0x000fc800078e00ff */
[----:B------:R-:W-:Y:S02]  /*8590*/  DMUL R46, R24, R46 ;  /* 0x0000002e182e7228 */ /* 0x000fe40000000000 */
[----:B------:R-:W-:Y:S02]  /*85a0*/  DFMA R28, R44, R28, 0.5 ;  /* 0x3fe000002c1c742b */ /* 0x000fe4000000001c */
[----:B------:R-:W-:-:S04]  /*85b0*/  DMUL R44, R32, R44 ;  /* 0x0000002c202c7228 */ /* 0x000fc80000000000 */
[----:B------:R-:W-:-:S04]  /*85c0*/  DFMA R26, R46, R26, R26 ;  /* 0x0000001a2e1a722b */ /* 0x000fc8000000001a */
[----:B------:R-:W-:-:S04]  /*85d0*/  DFMA R28, R28, R44, R32 ;  /* 0x0000002c1c1c722b */ /* 0x000fc80000000020 */
[----:B------:R-:W-:Y:S01]  /*85e0*/  DADD R46, -R26, UR6 ;  /* 0x000000061a2e7e29 */ /* 0x000fe20008000100 */
[----:B------:R-:W-:Y:S01]  /*85f0*/  UMOV UR6, 0x1a63c1f5 ;  /* 0x1a63c1f500067882 */ /* 0x000fe20000000000 */
[----:B------:R-:W-:Y:S02]  /*8600*/  UMOV UR7, 0x404ca5dc ;  /* 0x404ca5dc00077882 */ /* 0x000fe40000000000 */
[----:B------:R-:W-:-:S06]  /*8610*/  DMUL R24, R34, R28 ;  /* 0x0000001c22187228 */ /* 0x000fcc0000000000 */
[----:B------:R-:W-:Y:S01]  /*8620*/  FSEL R30, R47, R27, P0 ;  /* 0x0000001b2f1e7208 */ /* 0x000fe20000000000 */
[----:B------:R-:W-:Y:S01]  /*8630*/  VIADD R27, R29, 0xfff00000 ;  /* 0xfff000001d1b7836 */ /* 0x000fe20000000000 */
[----:B------:R-:W-:Y:S01]  /*8640*/  FSEL R64, R46, R26, P0 ;  /* 0x0000001a2e407208 */ /* 0x000fe20000000000 */
[----:B------:R-:W-:Y:S01]  /*8650*/  DFMA R44, R24, -R24, R34 ;  /* 0x80000018182c722b */ /* 0x000fe20000000022 */
[----:B------:R-:W-:Y:S01]  /*8660*/  ISETP.GE.U32.AND P0, PT, R32, 0x7ca00000, PT ;  /* 0x7ca000002000780c */ /* 0x000fe20003f06070 */
[----:B------:R-:W-:Y:S01]  /*8670*/  IMAD.MOV.U32 R26, RZ, RZ, R28 ;  /* 0x000000ffff1a7224 */ /* 0x000fe200078e001c */
[----:B------:R-:W-:-:S05]  /*8680*/  LOP3.LUT R65, R30, 0x80000000, R31, 0xb8, !PT ;  /* 0x800000001e417812 */ /* 0x000fca00078eb81f */
[----:B------:R-:W-:Y:S02]  /*8690*/  DFMA R46, R44, R26, R24 ;  /* 0x0000001a2c2e722b */ /* 0x000fe40000000018 */
[----:B------:R-:W-:-:S04]  /*86a0*/  DMUL R64, R64, UR6 ;  /* 0x0000000640407c28 */ /* 0x000fc80008000000 */
[----:B------:R-:W-:Y:S07]  /*86b0*/  @!P0 BRA `(.L_x_673) ;  /* 0x0000000000208947 */ /* 0x000fee0003800000 */
[----:B------:R-:W-:Y:S01]  /*86c0*/  IMAD.MOV.U32 R26, RZ, RZ, R24 ;  /* 0x000000ffff1a7224 */ /* 0x000fe200078e0018 */
[----:B------:R-:W-:Y:S01]  /*86d0*/  MOV R24, 0x8720 ;  /* 0x0000872000187802 */ /* 0x000fe20000000f00 */
[----:B------:R-:W-:Y:S02]  /*86e0*/  IMAD.MOV.U32 R31, RZ, RZ, R35 ;  /* 0x000000ffff1f7224 */ /* 0x000fe400078e0023 */
[----:B------:R-:W-:Y:S02]  /*86f0*/  IMAD.MOV.U32 R30, RZ, RZ, R44 ;  /* 0x000000ffff1e7224 */ /* 0x000fe400078e002c */
[----:B------:R-:W-:-:S07]  /*8700*/  IMAD.MOV.U32 R29, RZ, RZ, R45 ;  /* 0x000000ffff1d7224 */ /* 0x000fce00078e002d */
[----:B------:R-:W-:Y:S05]  /*8710*/  CALL.REL.NOINC `($__internal_8_$__cuda_sm20_dsqrt_rn_f64_mediumpath_v1) ;  /* 0x0000003400bc7944 */ /* 0x000fea0003c00000 */
[----:B------:R-:W-:Y:S02]  /*8720*/  IMAD.MOV.U32 R46, RZ, RZ, R26 ;  /* 0x000000ffff2e7224 */ /* 0x000fe400078e001a */
[----:B------:R-:W-:-:S07]  /*8730*/  IMAD.MOV.U32 R47, RZ, RZ, R25 ;  /* 0x000000ffff2f7224 */ /* 0x000fce00078e0019 */
.L_x_673:
[----:B------:R-:W-:Y:S05]  /*8740*/  BSYNC.RECONVERGENT B2 ;  /* 0x0000000000027941 */ /* 0x000fea0003800200 */
.L_x_672:
        /* <DEDUP_REMOVED lines=21> */
[----:B------:R-:W-:Y:S02]  /*88a0*/  IMAD.MOV.U32 R44, RZ, RZ, R24 ;  /* 0x000000ffff2c7224 */ /* 0x000fe400078e0018 */
[----:B------:R-:W-:-:S07]  /*88b0*/  IMAD.MOV.U32 R45, RZ, RZ, R25 ;  /* 0x000000ffff2d7224 */ /* 0x000fce00078e0019 */
.L_x_675:
[----:B------:R-:W-:Y:S05]  /*88c0*/  BSYNC.RECONVERGENT B3 ;  /* 0x0000000000037941 */ /* 0x000fea0003800200 */
.L_x_674:
        /* <DEDUP_REMOVED lines=23> */
.L_x_677:
[----:B------:R-:W-:Y:S05]  /*8a40*/  BSYNC.RECONVERGENT B3 ;  /* 0x0000000000037941 */ /* 0x000fea0003800200 */
.L_x_676:
        /* <DEDUP_REMOVED lines=20> */
[----:B------:R-:W-:Y:S05]  /*8b90*/  CALL.REL.NOINC `($__internal_7_$__cuda_sm20_div_rn_f64_full) ;  /* 0x0000002c00087944 */ /* 0x000fea0003c00000 */
[----:B------:R-:W-:Y:S02]  /*8ba0*/  IMAD.MOV.U32 R60, RZ, RZ, R24 ;  /* 0x000000ffff3c7224 */ /* 0x000fe400078e0018 */
[----:B------:R-:W-:-:S07]  /*8bb0*/  IMAD.MOV.U32 R61, RZ, RZ, R25 ;  /* 0x000000ffff3d7224 */ /* 0x000fce00078e0019 */
.L_x_679:
[----:B------:R-:W-:Y:S05]  /*8bc0*/  BSYNC.RECONVERGENT B3 ;  /* 0x0000000000037941 */ /* 0x000fea0003800200 */
.L_x_678:
[----:B------:R-:W-:Y:S01]  /*8bd0*/  DMUL R30, R60, R60 ;  /* 0x0000003c3c1e7228 */ /* 0x000fe20000000000 */
[----:B------:R-:W-:Y:S01]  /*8be0*/  IMAD.MOV.U32 R26, RZ, RZ, 0x0 ;  /* 0x00000000ff1a7424 */ /* 0x000fe200078e00ff */
[----:B------:R-:W-:Y:S01]  /*8bf0*/  BSSY.RECONVERGENT B2, `(.L_x_680) ;  /* 0x000001a000027945 */ /* 0x000fe20003800200 */
[----:B------:R-:W-:-:S05]  /*8c00*/  IMAD.MOV.U32 R27, RZ, RZ, 0x3fd80000 ;  /* 0x3fd80000ff1b7424 */ /* 0x000fca00078e00ff */
        /* <DEDUP_REMOVED lines=20> */
[----:B------:R-:W-:-:S07]  /*8d50*/  IMAD.MOV.U32 R29, RZ, RZ, R47 ;  /* 0x000000ffff1d7224 */ /* 0x000fce00078e002f */
[----:B------:R-:W-:Y:S05]  /*8d60*/  CALL.REL.NOINC `($__internal_8_$__cuda_sm20_dsqrt_rn_f64_mediumpath_v1) ;  /* 0x0000003000287944 */ /* 0x000fea0003c00000 */
[----:B------:R-:W-:Y:S02]  /*8d70*/  IMAD.MOV.U32 R28, RZ, RZ, R26 ;  /* 0x000000ffff1c7224 */ /* 0x000fe400078e001a */
[----:B------:R-:W-:-:S07]  /*8d80*/  IMAD.MOV.U32 R29, RZ, RZ, R25 ;  /* 0x000000ffff1d7224 */ /* 0x000fce00078e0019 */
.L_x_681:
[----:B------:R-:W-:Y:S05]  /*8d90*/  BSYNC.RECONVERGENT B2 ;  /* 0x0000000000027941 */ /* 0x000fea0003800200 */
.L_x_680:
        /* <DEDUP_REMOVED lines=21> */
.L_x_683:
[----:B------:R-:W-:Y:S05]  /*8ef0*/  BSYNC.RECONVERGENT B3 ;  /* 0x0000000000037941 */ /* 0x000fea0003800200 */
.L_x_682:
        /* <DEDUP_REMOVED lines=57> */
.L_x_685:
        /* <DEDUP_REMOVED lines=72> */
.L_x_686:
[----:B------:R-:W-:Y:S05]  /*9710*/  BSYNC.RECONVERGENT B2 ;  /* 0x0000000000027941 */ /* 0x000fea0003800200 */
.L_x_684:
        /* <DEDUP_REMOVED lines=36> */
.L_x_690:
[----:B------:R-:W-:Y:S05]  /*9960*/  BSYNC.RECONVERGENT B5 ;  /* 0x0000000000057941 */ /* 0x000fea0003800200 */
.L_x_689:
[----:B------:R-:W-:-:S04]  /*9970*/  LOP3.LUT R24, R24, 0x1, RZ, 0xc0, !PT ;  /* 0x0000000118187812 */ /* 0x000fc800078ec0ff */
[----:B------:R-:W-:-:S13]  /*9980*/  ISETP.NE.U32.AND P0, PT, R24, 0x1, PT ;  /* 0x000000011800780c */ /* 0x000fda0003f05070 */
.L_x_688:
[----:B------:R-:W-:Y:S05]  /*9990*/  BSYNC.RECONVERGENT B4 ;  /* 0x0000000000047941 */ /* 0x000fea0003800200 */
.L_x_687:
[----:B------:R-:W-:Y:S01]  /*99a0*/  DMUL R24, R30, R30 ;  /* 0x0000001e1e187228 */ /* 0x000fe20000000000 */
[----:B------:R-:W-:Y:S01]  /*99b0*/  IMAD.MOV.U32 R26, RZ, RZ, 0x5b27ebb1 ;  /* 0x5b27ebb1ff1a7424 */ /* 0x000fe200078e00ff */
[----:B------:R-:W-:Y:S01]  /*99c0*/  UMOV UR6, 0x2799bcb9 ;  /* 0x2799bcb900067882 */ /* 0x000fe20000000000 */
[----:B------:R-:W-:Y:S01]  /*99d0*/  IMAD.MOV.U32 R27, RZ, RZ, 0x3ef9757c ;  /* 0x3ef9757cff1b7424 */ /* 0x000fe200078e00ff */
[----:B------:R-:W-:Y:S01]  /*99e0*/  UMOV UR7, 0x3ee48dac ;  /* 0x3ee48dac00077882 */ /* 0x000fe20000000000 */
[----:B------:R-:W-:Y:S01]  /*99f0*/  BSSY.RECONVERGENT B2, `(.L_x_691) ;  /* 0x0000037000027945 */ /* 0x000fe20003800200 */
[----:B------:R-:W-:-:S03]  /*9a00*/  DMUL R64, R64, 0.5 ;  /* 0x3fe0000040407828 */ /* 0x000fc60000000000 */
        /* <DEDUP_REMOVED lines=53> */
.L_x_692:
[----:B------:R-:W-:Y:S05]  /*9d60*/  BSYNC.RECONVERGENT B2 ;  /* 0x0000000000027941 */ /* 0x000fea0003800200 */
.L_x_691:
        /* <DEDUP_REMOVED lines=31> */
.L_x_694:
[----:B------:R-:W-:Y:S05]  /*9f60*/  BSYNC.RECONVERGENT B4 ;  /* 0x0000000000047941 */ /* 0x000fea0003800200 */
.L_x_693:
        /* <DEDUP_REMOVED lines=25> */
[----:B------:R-:W-:Y:S01]  /*a100*/  FSEL R26, R24, R70, !P0 ;  /* 0x00000046181a7208 */ /* 0x000fe20004000000 */
[----:B------:R-:W-:Y:S01]  /*a110*/  @!P5 IMAD.MOV.U32 R70, RZ, RZ, 0x1 ;  /* 0x00000001ff46d424 */ /* 0x000fe200078e00ff */
        /* <DEDUP_REMOVED lines=30> */
.L_x_698:
[----:B------:R-:W-:Y:S05]  /*a300*/  BSYNC.RECONVERGENT B5 ;  /* 0x0000000000057941 */ /* 0x000fea0003800200 */
.L_x_697:
[----:B------:R-:W-:-:S07]  /*a310*/  VIADD R70, R24, 0x1 ;  /* 0x0000000118467836 */ /* 0x000fce0000000000 */
.L_x_696:
[----:B------:R-:W-:Y:S05]  /*a320*/  BSYNC.RECONVERGENT B4 ;  /* 0x0000000000047941 */ /* 0x000fea0003800200 */
.L_x_695:
        /* <DEDUP_REMOVED lines=9> */
[----:B------:R-:W-:Y:S01]  /*a3c0*/  DFMA R60, R48, R62, R60 ;  /* 0x0000003e303c722b */ /* 0x000fe2000000003c */
[----:B------:R-:W-:Y:S01]  /*a3d0*/  BSSY.RECONVERGENT B3, `(.L_x_699) ;  /* 0x000002a000037945 */ /* 0x000fe20003800200 */
[----:B------:R-:W-:Y:S01]  /*a3e0*/  IMAD.MOV.U32 R62, RZ, RZ, 0x20fd8164 ;  /* 0x20fd8164ff3e7424 */ /* 0x000fe200078e00ff */
[----:B------:R-:W-:Y:S01]  /*a3f0*/  ISETP.NE.U32.AND P0, PT, R68, 0x1, PT ;  /* 0x000000014400780c */ /* 0x000fe20003f05070 */
[----:B------:R-:W-:Y:S01]  /*a400*/  IMAD.MOV.U32 R63, RZ, RZ, 0x3da8ff83 ;  /* 0x3da8ff83ff3f7424 */ /* 0x000fe200078e00ff */
[----:B------:R-:W-:Y:S01]  /*a410*/  DMUL R72, R66, R66 ;  /* 0x0000004242487228 */ /* 0x000fe20000000000 */
[----:B------:R-:W0:Y:S01]  /*a420*/  MUFU.RCP64H R69, R61 ;  /* 0x0000003d00457308 */ /* 0x000e220000001800 */
[----:B------:R-:W-:Y:S01]  /*a430*/  FSEL R62, R62, -8.06006814911005101289e+34, !P0 ;  /* 0xf9785eba3e3e7808 */ /* 0x000fe20004000000 */
[----:B------:R-:W-:Y:S01]  /*a440*/  IMAD.MOV.U32 R68, RZ, RZ, 0x1 ;  /* 0x00000001ff447424 */ /* 0x000fe200078e00ff */
[----:B------:R-:W-:Y:S01]  /*a450*/  FSEL R63, -R63, 0.11223486810922622681, !P0 ;  /* 0x3de5db653f3f7808 */ /* 0x000fe20004000100 */
[----:B------:R-:W-:-:S05]  /*a460*/  DADD R44, R44, 1 ;  /* 0x3ff000002c2c7429 */ /* 0x000fca0000000000 */
[----:B--2---:R-:W-:-:S08]  /*a470*/  DFMA R24, R72, R62, R24 ;  /* 0x0000003e4818722b */ /* 0x004fd00000000018 */
[----:B------:R-:W-:Y:S02]  /*a480*/  DFMA R26, R72, R24, R26 ;  /* 0x00000018481a722b */ /* 0x000fe4000000001a */
[----:B0-----:R-:W-:-:S06]  /*a490*/  DFMA R24, -R60, R68, 1 ;  /* 0x3ff000003c18742b */ /* 0x001fcc0000000144 */
[----:B---3--:R-:W-:Y:S02]  /*a4a0*/  DFMA R28, R72, R26, R28 ;  /* 0x0000001a481c722b */ /* 0x008fe4000000001c */
[----:B------:R-:W-:-:S06]  /*a4b0*/  DFMA R24, R24, R24, R24 ;  /* 0x000000181818722b */ /* 0x000fcc0000000018 */
[----:B------:R-:W-:Y:S02]  /*a4c0*/  DFMA R28, R72, R28, R30 ;  /* 0x0000001c481c722b */ /* 0x000fe4000000001e */
[----:B------:R-:W-:-:S06]  /*a4d0*/  DFMA R24, R68, R24, R68 ;  /* 0x000000184418722b */ /* 0x000fcc0000000044 */
[----:B----4-:R-:W-:Y:S02]  /*a4e0*/  DFMA R32, R72, R28, R32 ;  /* 0x0000001c4820722b */ /* 0x010fe40000000020 */
[----:B------:R-:W-:-:S06]  /*a4f0*/  DFMA R26, -R60, R24, 1 ;  /* 0x3ff000003c1a742b */ /* 0x000fcc0000000118 */
[----:B------:R-:W-:Y:S02]  /*a500*/  DFMA R32, R72, R32, R34 ;  /* 0x000000204820722b */ /* 0x000fe40000000022 */
[----:B------:R-:W-:Y:S02]  /*a510*/  DFMA R24, R24, R26, R24 ;  /* 0x0000001a1818722b */ /* 0x000fe40000000018 */
[----:B------:R-:W-:-:S04]  /*a520*/  DMUL R26, R64, R44 ;  /* 0x0000002c401a7228 */ /* 0x000fc80000000000 */
[----:B------:R-:W-:Y:S02]  /*a530*/  DFMA R66, R32, R66, R66 ;  /* 0x000000422042722b */ /* 0x000fe40000000042 */
[----:B------:R-:W-:Y:S02]  /*a540*/  DFMA R32, R72, R32, 1 ;  /* 0x3ff000004820742b */ /* 0x000fe40000000020 */
[----:B------:R-:W-:Y:S02]  /*a550*/  DMUL R28, R26, R24 ;  /* 0x000000181a1c7228 */ /* 0x000fe40000000000 */
[----:B------:R-:W-:-:S06]  /*a560*/  FSETP.GEU.AND P3, PT, |R27|, 6.5827683646048100446e-37, PT ;  /* 0x036000001b00780b */ /* 0x000fcc0003f6e200 */
[----:B------:R-:W-:-:S08]  /*a570*/  DFMA R30, -R60, R28, R26 ;  /* 0x0000001c3c1e722b */ /* 0x000fd0000000011a */
        /* <DEDUP_REMOVED lines=13> */
[----:B------:R-:W-:-:S07]  /*a650*/  IMAD.MOV.U32 R25, RZ, RZ, R61 ;  /* 0x000000ffff197224 */ /* 0x000fce00078e003d */
[----:B------:R-:W-:Y:S05]  /*a660*/  CALL.REL.NOINC `($__internal_7_$__cuda_sm20_div_rn_f64_full) ;  /* 0x0000001000547944 */ /* 0x000fea0003c00000 */
.L_x_700:
[----:B------:R-:W-:Y:S05]  /*a670*/  BSYNC.RECONVERGENT B3 ;  /* 0x0000000000037941 */ /* 0x000fea0003800200 */
.L_x_699:
[C---:B------:R-:W-:Y:S01]  /*a680*/  DSETP.NEU.AND P0, PT, R46.reuse, 90, PT ;  /* 0x405680002e00742a */ /* 0x040fe20003f0d000 */
[----:B------:R-:W-:Y:S01]  /*a690*/  BSSY.RECONVERGENT B2, `(.L_x_701) ;  /* 0x000002d000027945 */ /* 0x000fe20003800200 */
[----:B------:R-:W-:Y:S02]  /*a6a0*/  DSETP.NEU.AND P1, PT, R46, -90, PT ;  /* 0xc05680002e00742a */ /* 0x000fe40003f2d000 */
[----:B------:R-:W-:Y:S02]  /*a6b0*/  DMUL R48, R24, R48 ;  /* 0x0000003018307228 */ /* 0x000fe40000000000 */
[----:B------:R-:W-:Y:S01]  /*a6c0*/  FSEL R26, R24, RZ, P0 ;  /* 0x000000ff181a7208 */ /* 0x000fe20000000000 */
[----:B------:R-:W-:Y:S01]  /*a6d0*/  DADD R30, -RZ, -R44 ;  /* 0x00000000ff1e7229 */ /* 0x000fe2000000092c */
[----:B------:R-:W-:Y:S02]  /*a6e0*/  FSEL R27, R25, RZ, P0 ;  /* 0x000000ff191b7208 */ /* 0x000fe40000000000 */
[----:B------:R-:W-:-:S02]  /*a6f0*/  FSEL R24, R26, RZ, P1 ;  /* 0x000000ff1a187208 */ /* 0x000fc40000800000 */
[----:B------:R-:W-:Y:S02]  /*a700*/  FSEL R25, R27, RZ, P1 ;  /* 0x000000ff1b197208 */ /* 0x000fe40000800000 */
[----:B------:R-:W-:Y:S02]  /*a710*/  FSEL R29, R44, R48, !P1 ;  /* 0x000000302c1d7208 */ /* 0x000fe40004800000 */
[----:B------:R-:W-:Y:S02]  /*a720*/  FSEL R45, R45, R49, !P1 ;  /* 0x000000312d2d7208 */ /* 0x000fe40004800000 */
[----:B------:R-:W-:Y:S01]  /*a730*/  DFMA R26, RZ, R24, -R64 ;  /* 0x00000018ff1a722b */ /* 0x000fe20000000840 */
[----:B------:R-:W-:Y:S01]  /*a740*/  FSEL R44, R30, R29, !P0 ;  /* 0x0000001d1e2c7208 */ /* 0x000fe20004000000 */
[----:B------:R-:W-:Y:S01]  /*a750*/  DFMA R64, RZ, R64, R24 ;  /* 0x00000040ff40722b */ /* 0x000fe20000000018 */
[----:B------:R-:W-:-:S05]  /*a760*/  FSEL R45, R31, R45, !P0 ;  /* 0x0000002d1f2d7208 */ /* 0x000fca0004000000 */
[C---:B------:R-:W-:Y:S02]  /*a770*/  DMUL R28, R58.reuse, R26 ;  /* 0x0000001a3a1c7228 */ /* 0x040fe40000000000 */
[----:B------:R-:W-:-:S06]  /*a780*/  DMUL R58, R58, R44 ;  /* 0x0000002c3a3a7228 */ /* 0x000fcc0000000000 */
[C---:B------:R-:W-:Y:S02]  /*a790*/  DFMA R44, R56.reuse, R44, -R28 ;  /* 0x0000002c382c722b */ /* 0x040fe4000000081c */
[----:B------:R-:W-:-:S06]  /*a7a0*/  DFMA R56, R56, R26, R58 ;  /* 0x0000001a3838722b */ /* 0x000fcc000000003a */
[----:B------:R-:W-:-:S08]  /*a7b0*/  DMUL R26, R44, R44 ;  /* 0x0000002c2c1a7228 */ /* 0x000fd00000000000 */
[----:B------:R-:W-:-:S08]  /*a7c0*/  DFMA R26, R56, R56, R26 ;  /* 0x00000038381a722b */ /* 0x000fd0000000001a */
        /* <DEDUP_REMOVED lines=22> */
[----:B------:R-:W-:Y:S05]  /*a930*/  CALL.REL.NOINC `($__internal_8_$__cuda_sm20_dsqrt_rn_f64_mediumpath_v1) ;  /* 0x0000001400347944 */ /* 0x000fea0003c00000 */
[----:B------:R-:W-:Y:S02]  /*a940*/  IMAD.MOV.U32 R46, RZ, RZ, R26 ;  /* 0x000000ffff2e7224 */ /* 0x000fe400078e001a */
[----:B------:R-:W-:-:S07]  /*a950*/  IMAD.MOV.U32 R47, RZ, RZ, R25 ;  /* 0x000000ffff2f7224 */ /* 0x000fce00078e0019 */
.L_x_702:
[----:B------:R-:W-:Y:S05]  /*a960*/  BSYNC.RECONVERGENT B2 ;  /* 0x0000000000027941 */ /* 0x000fea0003800200 */
.L_x_701:
[----:B------:R-:W-:Y:S01]  /*a970*/  DMUL R24, R50, R50 ;  /* 0x0000003232187228 */ /* 0x000fe20000000000 */
[----:B------:R-:W-:Y:S01]  /*a980*/  IMAD.MOV.U32 R26, RZ, RZ, 0x0 ;  /* 0x00000000ff1a7424 */ /* 0x000fe200078e00ff */
[----:B------:R-:W-:Y:S01]  /*a990*/  BSSY.RECONVERGENT B2, `(.L_x_703) ;  /* 0x000001b000027945 */ /* 0x000fe20003800200 */
        /* <DEDUP_REMOVED lines=26> */
.L_x_704:
[----:B------:R-:W-:Y:S05]  /*ab40*/  BSYNC.RECONVERGENT B2 ;  /* 0x0000000000027941 */ /* 0x000fea0003800200 */
.L_x_703:
[----:B------:R-:W-:Y:S01]  /*ab50*/  DMUL R46, R28, R46 ;  /* 0x0000002e1c2e7228 */ /* 0x000fe20000000000 */
[----:B------:R-:W-:Y:S01]  /*ab60*/  MOV R24, 0x1 ;  /* 0x0000000100187802 */ /* 0x000fe20000000f00 */
[----:B------:R-:W-:Y:S01]  /*ab70*/  DMUL R44, R50, R44 ;  /* 0x0000002c322c7228 */ /* 0x000fe20000000000 */
[----:B------:R-:W-:Y:S03]  /*ab80*/  BSSY.RECONVERGENT B3, `(.L_x_705) ;  /* 0x0000016000037945 */ /* 0x000fe60003800200 */
[----:B------:R-:W0:Y:S04]  /*ab90*/  MUFU.RCP64H R25, R47 ;  /* 0x0000002f00197308 */ /* 0x000e280000001800 */
[----:B------:R-:W-:-:S08]  /*aba0*/  DFMA R44, R52, R56, R44 ;  /* 0x00000038342c722b */ /* 0x000fd0000000002c */
[----:B------:R-:W-:Y:S02]  /*abb0*/  DFMA R44, R54, R64, R44 ;  /* 0x00000040362c722b */ /* 0x000fe4000000002c */
        /* <DEDUP_REMOVED lines=18> */
.L_x_706:
[----:B------:R-:W-:Y:S05]  /*ace0*/  BSYNC.RECONVERGENT B3 ;  /* 0x0000000000037941 */ /* 0x000fea0003800200 */
.L_x_705:
[C---:B------:R-:W-:Y:S01]  /*acf0*/  DSETP.GEU.AND P1, PT, R24.reuse, -1, PT ;  /* 0xbff000001800742a */ /* 0x040fe20003f2e000 */
[----:B------:R-:W-:Y:S01]  /*ad00*/  BSSY.RECONVERGENT B2, `(.L_x_707) ;  /* 0x0000086000027945 */ /* 0x000fe20003800200 */
[----:B------:R-:W-:-:S04]  /*ad10*/  DSETP.GT.AND P0, PT, R24, 1, PT ;  /* 0x3ff000001800742a */ /* 0x000fc80003f04000 */
[----:B------:R-:W-:Y:S02]  /*ad20*/  FSEL R24, R24, RZ, P1 ;  /* 0x000000ff18187208 */ /* 0x000fe40000800000 */
[----:B------:R-:W-:Y:S02]  /*ad30*/  FSEL R25, R25, -1.875, P1 ;  /* 0xbff0000019197808 */ /* 0x000fe40000800000 */
[----:B------:R-:W-:Y:S02]  /*ad40*/  FSEL R24, R24, RZ, !P0 ;  /* 0x000000ff18187208 */ /* 0x000fe40004000000 */
[----:B------:R-:W-:-:S06]  /*ad50*/  FSEL R25, R25, 1.875, !P0 ;  /* 0x3ff0000019197808 */ /* 0x000fcc0004000000 */
        /* <DEDUP_REMOVED lines=48> */
[----:B------:R-:W-:Y:S01]  /*b060*/  DFMA R28, |R24|, R28, |R24| ;  /* 0x0000001c181c722b */ /* 0x000fe20000000618 */
[----:B------:R-:W-:Y:S02]  /*b070*/  @!P0 IMAD.MOV.U32 R24, RZ, RZ, 0x33145c07 ;  /* 0x33145c07ff188424 */ /* 0x000fe400078e00ff */
[----:B------:R-:W-:-:S05]  /*b080*/  @!P0 IMAD.MOV.U32 R25, RZ, RZ, 0x3c91a626 ;  /* 0x3c91a626ff198424 */ /* 0x000fca00078e00ff */
[C---:B------:R-:W-:Y:S02]  /*b090*/  @P0 DADD R26, R28.reuse, -R26 ;  /* 0x000000001c1a0229 */ /* 0x040fe4000000081a */
[----:B------:R-:W-:-:S08]  /*b0a0*/  @!P0 DADD R24, R28, R24 ;  /* 0x000000001c188229 */ /* 0x000fd00000000018 */
[----:B------:R-:W-:Y:S02]  /*b0b0*/  @!P0 DADD R24, R24, UR6 ;  /* 0x0000000618188e29 */ /* 0x000fe40008000000 */
[----:B------:R-:W-:Y:S01]  /*b0c0*/  @P0 DADD R24, -R26, UR6 ;  /* 0x000000061a180e29 */ /* 0x000fe20008000100 */
[----:B------:R-:W-:Y:S10]  /*b0d0*/  BRA `(.L_x_709) ;  /* 0x0000000400207947 */ /* 0x000ff40003800000 */
.L_x_708:
        /* <DEDUP_REMOVED lines=72> */
.L_x_709:
[----:B------:R-:W-:Y:S05]  /*b560*/  BSYNC.RECONVERGENT B2 ;  /* 0x0000000000027941 */ /* 0x000fea0003800200 */
.L_x_707:
[----:B------:R-:W2:Y:S01]  /*b570*/  LDG.E.64 R48, desc[UR4][R16.64] ;  /* 0x0000000410307981 */ /* 0x000ea2000c1e1b00 */
[----:B------:R-:W-:Y:S01]  /*b580*/  UMOV UR6, 0x1a63c1f5 ;  /* 0x1a63c1f500067882 */ /* 0x000fe20000000000 */
[----:B------:R-:W-:Y:S01]  /*b590*/  UMOV UR7, 0x404ca5dc ;  /* 0x404ca5dc00077882 */ /* 0x000fe20000000000 */
[----:B------:R-:W-:Y:S01]  /*b5a0*/  VIADD R5, R5, 0x1 ;  /* 0x0000000105057836 */ /* 0x000fe20000000000 */
[----:B--2---:R-:W-:-:S07]  /*b5b0*/  DFMA R48, R24, UR6, R48 ;  /* 0x0000000618307c2b */ /* 0x004fce0008000030 */
[----:B------:R0:W-:Y:S04]  /*b5c0*/  STG.E.64 desc[UR4][R16.64], R48 ;  /* 0x0000003010007986 */ /* 0x0001e8000c101b04 */
.L_x_597:
[----:B------:R-:W-:Y:S05]  /*b5d0*/  BSYNC.RECONVERGENT B1 ;  /* 0x0000000000017941 */ /* 0x000fea0003800200 */
.L_x_596:
[----:B------:R-:W-:Y:S05]  /*b5e0*/  @P2 BRA `(.L_x_710) ;  /* 0xffffff5c007c2947 */ /* 0x000fea000383ffff */
.L_x_576:
[----:B------:R-:W-:Y:S05]  /*b5f0*/  BSYNC.RECONVERGENT B0 ;  /* 0x0000000000007941 */ /* 0x000fea0003800200 */
.L_x_575:
[----:B------:R-:W1:Y:S01]  /*b600*/  I2F.F64 R8, R5 ;  /* 0x0000000500087312 */ /* 0x000e620000201c00 */
[----:B------:R-:W-:Y:S01]  /*b610*/  IMAD.MOV.U32 R2, RZ, RZ, 0x1 ;  /* 0x00000001ff027424 */ /* 0x000fe200078e00ff */
[----:B------:R-:W-:Y:S01]  /*b620*/  FSETP.GEU.AND P1, PT, |R49|, 6.5827683646048100446e-37, PT ;  /* 0x036000003100780b */ /* 0x000fe20003f2e200 */
[----:B------:R-:W-:Y:S05]  /*b630*/  BSSY.RECONVERGENT B0, `(.L_x_711) ;  /* 0x0000013000007945 */ /* 0x000fea0003800200 */
[----:B-1----:R-:W1:Y:S02]  /*b640*/  MUFU.RCP64H R3, R9 ;  /* 0x0000000900037308 */ /* 0x002e640000001800 */
[----:B-1----:R-:W-:-:S08]  /*b650*/  DFMA R6, -R8, R2, 1 ;  /* 0x3ff000000806742b */ /* 0x002fd00000000102 */
[----:B------:R-:W-:-:S08]  /*b660*/  DFMA R6, R6, R6, R6 ;  /* 0x000000060606722b */ /* 0x000fd00000000006 */
[----:B------:R-:W-:-:S08]  /*b670*/  DFMA R6, R2, R6, R2 ;  /* 0x000000060206722b */ /* 0x000fd00000000002 */
[----:B------:R-:W-:-:S08]  /*b680*/  DFMA R2, -R8, R6, 1 ;  /* 0x3ff000000802742b */ /* 0x000fd00000000106 */
[----:B------:R-:W-:-:S08]  /*b690*/  DFMA R2, R6, R2, R6 ;  /* 0x000000020602722b */ /* 0x000fd00000000006 */
[----:B-----5:R-:W-:-:S08]  /*b6a0*/  DMUL R24, R2, R48 ;  /* 0x0000003002187228 */ /* 0x020fd00000000000 */
        /* <DEDUP_REMOVED lines=10> */
[----:B0-----:R-:W-:Y:S05]  /*b750*/  CALL.REL.NOINC `($__internal_7_$__cuda_sm20_div_rn_f64_full) ;  /* 0x0000000000187944 */ /* 0x001fea0003c00000 */
.L_x_712:
[----:B------:R-:W-:Y:S05]  /*b760*/  BSYNC.RECONVERGENT B0 ;  /* 0x0000000000007941 */ /* 0x000fea0003800200 */
.L_x_711:
[----:B------:R-:W-:Y:S04]  /*b770*/  STG.E.64 desc[UR4][R16.64], R24 ;  /* 0x0000001810007986 */ /* 0x000fe8000c101b04 */
[----:B------:R-:W-:Y:S01]  /*b780*/  STG.E desc[UR4][R42.64], R5 ;  /* 0x000000052a007986 */ /* 0x000fe2000c101904 */
[----:B------:R-:W-:Y:S05]  /*b790*/  EXIT ;  /* 0x000000000000794d */ /* 0x000fea0003800000 */
.L_x_574:
[----:B------:R-:W-:Y:S01]  /*b7a0*/  STG.E desc[UR4][R42.64], RZ ;  /* 0x000000ff2a007986 */ /* 0x000fe2000c101904 */
[----:B------:R-:W-:Y:S05]  /*b7b0*/  EXIT ;  /* 0x000000000000794d */ /* 0x000fea0003800000 */
        .weak           $__internal_7_$__cuda_sm20_div_rn_f64_full
        .type           $__internal_7_$__cuda_sm20_div_rn_f64_full,@function
        .size           $__internal_7_$__cuda_sm20_div_rn_f64_full,($__internal_8_$__cuda_sm20_dsqrt_rn_f64_mediumpath_v1 - $__internal_7_$__cuda_sm20_div_rn_f64_full)
$__internal_7_$__cuda_sm20_div_rn_f64_full:
[C---:B------:R-:W-:Y:S01]  /*b7c0*/  FSETP.GEU.AND P0, PT, |R25|.reuse, 1.469367938527859385e-39, PT ;  /* 0x001000001900780b */ /* 0x040fe20003f0e200 */
[--C-:B------:R-:W-:Y:S01]  /*b7d0*/  IMAD.MOV.U32 R30, RZ, RZ, R24.reuse ;  /* 0x000000ffff1e7224 */ /* 0x100fe200078e0018 */
[----:B------:R-:W-:Y:S01]  /*b7e0*/  LOP3.LUT R29, R25, 0x800fffff, RZ, 0xc0, !PT ;  /* 0x800fffff191d7812 */ /* 0x000fe200078ec0ff */
[----:B------:R-:W-:Y:S01]  /*b7f0*/  IMAD.MOV.U32 R31, RZ, RZ, R25 ;  /* 0x000000ffff1f7224 */ /* 0x000fe200078e0019 */
[----:B------:R-:W-:Y:S01]  /*b800*/  MOV R34, 0x1 ;  /* 0x0000000100227802 */ /* 0x000fe20000000f00 */
[----:B------:R-:W-:Y:S01]  /*b810*/  IMAD.MOV.U32 R32, RZ, RZ, R24 ;  /* 0x000000ffff207224 */ /* 0x000fe200078e0018 */
[----:B------:R-:W-:Y:S01]  /*b820*/  LOP3.LUT R33, R29, 0x3ff00000, RZ, 0xfc, !PT ;  /* 0x3ff000001d217812 */ /* 0x000fe200078efcff */
[----:B------:R-:W-:Y:S01]  /*b830*/  IMAD.MOV.U32 R71, RZ, RZ, R27 ;  /* 0x000000ffff477224 */ /* 0x000fe200078e001b */
[----:B------:R-:W-:Y:S01]  /*b840*/  LOP3.LUT R29, R25, 0x7ff00000, RZ, 0xc0, !PT ;  /* 0x7ff00000191d7812 */ /* 0x000fe200078ec0ff */
[----:B------:R-:W-:Y:S01]  /*b850*/  IMAD.MOV.U32 R25, RZ, RZ, 0x1ca00000 ;  /* 0x1ca00000ff197424 */ /* 0x000fe200078e00ff */
[----:B------:R-:W-:Y:S01]  /*b860*/  BSSY.RECONVERGENT B2, `(.L_x_713) ;  /* 0x0000056000027945 */ /* 0x000fe20003800200 */
[----:B------:R-:W-:Y:S01]  /*b870*/  IMAD.MOV.U32 R70, RZ, RZ, R28 ;  /* 0x000000ffff467224 */ /* 0x000fe200078e001c */
[C---:B------:R-:W-:Y:S01]  /*b880*/  FSETP.GEU.AND P3, PT, |R71|.reuse, 1.469367938527859385e-39, PT ;  /* 0x001000004700780b */ /* 0x040fe20003f6e200 */
[----:B------:R-:W-:Y:S01]  /*b890*/  @!P0 DMUL R32, R30, 8.98846567431157953865e+307 ;  /* 0x7fe000001e208828 */ /* 0x000fe20000000000 */
[----:B------:R-:W-:-:S04]  /*b8a0*/  LOP3.LUT R24, R71, 0x7ff00000, RZ, 0xc0, !PT ;  /* 0x7ff0000047187812 */ /* 0x000fc800078ec0ff */
[----:B------:R-:W-:Y:S01]  /*b8b0*/  ISETP.GE.U32.AND P1, PT, R24, R29, PT ;  /* 0x0000001d1800720c */ /* 0x000fe20003f26070 */
[----:B------:R-:W0:Y:S03]  /*b8c0*/  MUFU.RCP64H R35, R33 ;  /* 0x0000002100237308 */ /* 0x000e260000001800 */
[----:B------:R-:W-:Y:S02]  /*b8d0*/  SEL R28, R25, 0x63400000, !P1 ;  /* 0x63400000191c7807 */ /* 0x000fe40004800000 */
[----:B------:R-:W-:Y:S01]  /*b8e0*/  @!P0 LOP3.LUT R29, R33, 0x7ff00000, RZ, 0xc0, !PT ;  /* 0x7ff00000211d8812 */ /* 0x000fe200078ec0ff */
[----:B------:R-:W-:Y:S01]  /*b8f0*/  @!P3 IMAD.MOV.U32 R74, RZ, RZ, RZ ;  /* 0x000000ffff4ab224 */ /* 0x000fe200078e00ff */
[----:B------:R-:W-:-:S04]  /*b900*/  @!P3 LOP3.LUT R27, R31, 0x7ff00000, RZ, 0xc0, !PT ;  /* 0x7ff000001f1bb812 */ /* 0x000fc800078ec0ff */
[----:B------:R-:W-:-:S04]  /*b910*/  @!P3 ISETP.GE.U32.AND P4, PT, R24, R27, PT ;  /* 0x0000001b1800b20c */ /* 0x000fc80003f86070 */
[----:B------:R-:W-:Y:S01]  /*b920*/  @!P3 SEL R27, R25, 0x63400000, !P4 ;  /* 0x63400000191bb807 */ /* 0x000fe20006000000 */
[----:B0-----:R-:W-:-:S03]  /*b930*/  DFMA R72, R34, -R32, 1 ;  /* 0x3ff000002248742b */ /* 0x001fc60000000820 */
[----:B------:R-:W-:-:S04]  /*b940*/  @!P3 LOP3.LUT R27, R27, 0x80000000, R71, 0xf8, !PT ;  /* 0x800000001b1bb812 */ /* 0x000fc800078ef847 */
[----:B------:R-:W-:Y:S01]  /*b950*/  @!P3 LOP3.LUT R75, R27, 0x100000, RZ, 0xfc, !PT ;  /* 0x001000001b4bb812 */ /* 0x000fe200078efcff */
[----:B------:R-:W-:-:S08]  /*b960*/  DFMA R72, R72, R72, R72 ;  /* 0x000000484848722b */ /* 0x000fd00000000048 */
[----:B------:R-:W-:Y:S01]  /*b970*/  DFMA R34, R34, R72, R34 ;  /* 0x000000482222722b */ /* 0x000fe20000000022 */
[----:B------:R-:W-:Y:S01]  /*b980*/  LOP3.LUT R73, R28, 0x800fffff, R71, 0xf8, !PT ;  /* 0x800fffff1c497812 */ /* 0x000fe200078ef847 */
[----:B------:R-:W-:Y:S02]  /*b990*/  IMAD.MOV.U32 R72, RZ, RZ, R70 ;  /* 0x000000ffff487224 */ /* 0x000fe400078e0046 */
[----:B------:R-:W-:-:S04]  /*b9a0*/  IMAD.MOV.U32 R28, RZ, RZ, R24 ;  /* 0x000000ffff1c7224 */ /* 0x000fc800078e0018 */
[----:B------:R-:W-:Y:S02]  /*b9b0*/  DFMA R76, R34, -R32, 1 ;  /* 0x3ff00000224c742b */ /* 0x000fe40000000820 */
[----:B------:R-:W-:-:S06]  /*b9c0*/  @!P3 DFMA R72, R72, 2, -R74 ;  /* 0x400000004848b82b */ /* 0x000fcc000000084a */
[----:B------:R-:W-:-:S04]  /*b9d0*/  DFMA R76, R34, R76, R34 ;  /* 0x0000004c224c722b */ /* 0x000fc80000000022 */
[----:B------:R-:W-:-:S04]  /*b9e0*/  @!P3 LOP3.LUT R28, R73, 0x7ff00000, RZ, 0xc0, !PT ;  /* 0x7ff00000491cb812 */ /* 0x000fc800078ec0ff */
[----:B------:R-:W-:Y:S01]  /*b9f0*/  DMUL R74, R76, R72 ;  /* 0x000000484c4a7228 */ /* 0x000fe20000000000 */
[----:B------:R-:W-:-:S05]  /*ba00*/  VIADD R27, R28, 0xffffffff ;  /* 0xffffffff1c1b7836 */ /* 0x000fca0000000000 */
[----:B------:R-:W-:Y:S01]  /*ba10*/  ISETP.GT.U32.AND P0, PT, R27, 0x7feffffe, PT ;  /* 0x7feffffe1b00780c */ /* 0x000fe20003f04070 */
[----:B------:R-:W-:Y:S01]  /*ba20*/  VIADD R27, R29, 0xffffffff ;  /* 0xffffffff1d1b7836 */ /* 0x000fe20000000000 */
[----:B------:R-:W-:-:S04]  /*ba30*/  DFMA R34, R74, -R32, R72 ;  /* 0x800000204a22722b */ /* 0x000fc80000000048 */
[----:B------:R-:W-:-:S04]  /*ba40*/  ISETP.GT.U32.OR P0, PT, R27, 0x7feffffe, P0 ;  /* 0x7feffffe1b00780c */ /* 0x000fc80000704470 */
[----:B------:R-:W-:-:S09]  /*ba50*/  DFMA R34, R76, R34, R74 ;  /* 0x000000224c22722b */ /* 0x000fd2000000004a */
[----:B------:R-:W-:Y:S05]  /*ba60*/  @P0 BRA `(.L_x_714) ;  /* 0x0000000000740947 */ /* 0x000fea0003800000 */
[----:B------:R-:W-:-:S04]  /*ba70*/  LOP3.LUT R27, R31, 0x7ff00000, RZ, 0xc0, !PT ;  /* 0x7ff000001f1b7812 */ /* 0x000fc800078ec0ff */
[CC--:B------:R-:W-:Y:S02]  /*ba80*/  VIADDMNMX R28, R24.reuse, -R27.reuse, 0xb9600000, !PT ;  /* 0xb9600000181c7446 */ /* 0x0c0fe4000780091b */
[----:B------:R-:W-:Y:S02]  /*ba90*/  ISETP.GE.U32.AND P0, PT, R24, R27, PT ;  /* 0x0000001b1800720c */ /* 0x000fe40003f06070 */
[----:B------:R-:W-:Y:S02]  /*baa0*/  VIMNMX R28, PT, PT, R28, 0x46a00000, PT ;  /* 0x46a000001c1c7848 */ /* 0x000fe40003fe0100 */
[----:B------:R-:W-:-:S05]  /*bab0*/  SEL R25, R25, 0x63400000, !P0 ;  /* 0x6340000019197807 */ /* 0x000fca0004000000 */
[----:B------:R-:W-:Y:S02]  /*bac0*/  IMAD.IADD R25, R28, 0x1, -R25 ;  /* 0x000000011c197824 */ /* 0x000fe400078e0a19 */
[----:B------:R-:W-:Y:S02]  /*bad0*/  IMAD.MOV.U32 R28, RZ, RZ, RZ ;  /* 0x000000ffff1c7224 */ /* 0x000fe400078e00ff */
        /* <DEDUP_REMOVED lines=18> */
[----:B------:R-:W-:-:S03]  /*bc00*/  FSEL R29, R24, R75, !P0 ;  /* 0x0000004b181d7208 */ /* 0x000fc60004000000 */
[----:B------:R-:W-:Y:S02]  /*bc10*/  IMAD.MOV.U32 R74, RZ, RZ, R28 ;  /* 0x000000ffff4a7224 */ /* 0x000fe400078e001c */
[----:B------:R-:W-:Y:S01]  /*bc20*/  IMAD.MOV.U32 R75, RZ, RZ, R29 ;  /* 0x000000ffff4b7224 */ /* 0x000fe200078e001d */
[----:B------:R-:W-:Y:S06]  /*bc30*/  BRA `(.L_x_715) ;  /* 0x0000000000607947 */ /* 0x000fec0003800000 */
.L_x_714:
        /* <DEDUP_REMOVED lines=12> */
[----:B------:R-:W-:Y:S02]  /*bd00*/  @!P0 IMAD.MOV.U32 R74, RZ, RZ, RZ ;  /* 0x000000ffff4a8224 */ /* 0x000fe400078e00ff */
[----:B------:R-:W-:Y:S02]  /*bd10*/  @!P0 IMAD.MOV.U32 R75, RZ, RZ, R25 ;  /* 0x000000ffff4b8224 */ /* 0x000fe400078e0019 */
[----:B------:R-:W-:Y:S02]  /*bd20*/  @P0 IMAD.MOV.U32 R74, RZ, RZ, RZ ;  /* 0x000000ffff4a0224 */ /* 0x000fe400078e00ff */
[----:B------:R-:W-:Y:S01]  /*bd30*/  @P0 IMAD.MOV.U32 R75, RZ, RZ, R24 ;  /* 0x000000ffff4b0224 */ /* 0x000fe200078e0018 */
[----:B------:R-:W-:Y:S06]  /*bd40*/  BRA `(.L_x_715) ;  /* 0x00000000001c7947 */ /* 0x000fec0003800000 */
.L_x_717:
[----:B------:R-:W-:Y:S01]  /*bd50*/  LOP3.LUT R25, R31, 0x80000, RZ, 0xfc, !PT ;  /* 0x000800001f197812 */ /* 0x000fe200078efcff */
[----:B------:R-:W-:-:S04]  /*bd60*/  IMAD.MOV.U32 R74, RZ, RZ, R30 ;  /* 0x000000ffff4a7224 */ /* 0x000fc800078e001e */
[----:B------:R-:W-:Y:S01]  /*bd70*/  IMAD.MOV.U32 R75, RZ, RZ, R25 ;  /* 0x000000ffff4b7224 */ /* 0x000fe200078e0019 */
[----:B------:R-:W-:Y:S06]  /*bd80*/  BRA `(.L_x_715) ;  /* 0x00000000000c7947 */ /* 0x000fec0003800000 */
.L_x_716:
[----:B------:R-:W-:Y:S01]  /*bd90*/  LOP3.LUT R25, R71, 0x80000, RZ, 0xfc, !PT ;  /* 0x0008000047197812 */ /* 0x000fe200078efcff */
[----:B------:R-:W-:-:S04]  /*bda0*/  IMAD.MOV.U32 R74, RZ, RZ, R70 ;  /* 0x000000ffff4a7224 */ /* 0x000fc800078e0046 */
[----:B------:R-:W-:-:S07]  /*bdb0*/  IMAD.MOV.U32 R75, RZ, RZ, R25 ;  /* 0x000000ffff4b7224 */ /* 0x000fce00078e0019 */
.L_x_715:
[----:B------:R-:W-:Y:S05]  /*bdc0*/  BSYNC.RECONVERGENT B2 ;  /* 0x0000000000027941 */ /* 0x000fea0003800200 */
.L_x_713:
[----:B------:R-:W-:Y:S02]  /*bdd0*/  IMAD.MOV.U32 R27, RZ, RZ, 0x0 ;  /* 0x00000000ff1b7424 */ /* 0x000fe400078e00ff */
[----:B------:R-:W-:Y:S02]  /*bde0*/  IMAD.MOV.U32 R24, RZ, RZ, R74 ;  /* 0x000000ffff187224 */ /* 0x000fe400078e004a */
[----:B------:R-:W-:Y:S01]  /*bdf0*/  IMAD.MOV.U32 R25, RZ, RZ, R75 ;  /* 0x000000ffff197224 */ /* 0x000fe200078e004b */
[----:B------:R-:W-:Y:S06]  /*be00*/  RET.REL.NODEC R26 `(_Z23CompareDiffractionSpotsPdS_iS_iPiS0_S0_S_S_S0_S_S0_S0_iiS_S_S_S_S_) ;  /* 0xffffff401a7c7950 */ /* 0x000fec0003c3ffff */
        .weak           $__internal_8_$__cuda_sm20_dsqrt_rn_f64_mediumpath_v1
        .type           $__internal_8_$__cuda_sm20_dsqrt_rn_f64_mediumpath_v1,@function
        .size           $__internal_8_$__cuda_sm20_dsqrt_rn_f64_mediumpath_v1,($_Z23CompareDiffractionSpotsPdS_iS_iPiS0_S0_S_S_S0_S_S0_S0_iiS_S_S_S_S_$__internal_trig_reduction_slowpathd - $__internal_8_$__cuda_sm20_dsqrt_rn_f64_mediumpath_v1)
$__internal_8_$__cuda_sm20_dsqrt_rn_f64_mediumpath_v1:
[----:B------:R-:W-:Y:S01]  /*be10*/  ISETP.GE.U32.AND P0, PT, R32, -0x3400000, PT ;  /* 0xfcc000002000780c */ /* 0x000fe20003f06070 */
[----:B------:R-:W-:Y:S01]  /*be20*/  IMAD.MOV.U32 R35, RZ, RZ, R31 ;  /* 0x000000ffff237224 */ /* 0x000fe200078e001f */
[----:B------:R-:W-:Y:S01]  /*be30*/  BSSY.RECONVERGENT B3, `(.L_x_718) ;  /* 0x0000026000037945 */ /* 0x000fe20003800200 */
[----:B------:R-:W-:Y:S01]  /*be40*/  IMAD.MOV.U32 R31, RZ, RZ, R29 ;  /* 0x000000ffff1f7224 */ /* 0x000fe200078e001d */
[----:B------:R-:W-:Y:S01]  /*be50*/  MOV R29, R27 ;  /* 0x0000001b001d7202 */ /* 0x000fe20000000f00 */
[----:B------:R-:W-:-:S08]  /*be60*/  IMAD.MOV.U32 R27, RZ, RZ, R25 ;  /* 0x000000ffff1b7224 */ /* 0x000fd000078e0019 */
        /* <DEDUP_REMOVED lines=9> */
.L_x_719:
        /* <DEDUP_REMOVED lines=24> */
.L_x_721:
[----:B------:R-:W-:-:S11]  /*c080*/  DADD R26, R34, R34 ;  /* 0x00000000221a7229 */ /* 0x000fd60000000022 */
.L_x_720:
[----:B------:R-:W-:Y:S05]  /*c090*/  BSYNC.RECONVERGENT B3 ;  /* 0x0000000000037941 */ /* 0x000fea0003800200 */
.L_x_718:
[----:B------:R-:W-:Y:S02]  /*c0a0*/  IMAD.MOV.U32 R28, RZ, RZ, R24 ;  /* 0x000000ffff1c7224 */ /* 0x000fe400078e0018 */
[----:B------:R-:W-:Y:S02]  /*c0b0*/  IMAD.MOV.U32 R29, RZ, RZ, 0x0 ;  /* 0x00000000ff1d7424 */ /* 0x000fe400078e00ff */
[----:B------:R-:W-:Y:S02]  /*c0c0*/  IMAD.MOV.U32 R25, RZ, RZ, R27 ;  /* 0x000000ffff197224 */ /* 0x000fe400078e001b */
[----:B------:R-:W-:Y:S05]  /*c0d0*/  RET.REL.NODEC R28 `(_Z23CompareDiffractionSpotsPdS_iS_iPiS0_S0_S_S_S0_S_S0_S0_iiS_S_S_S_S_) ;  /* 0xffffff3c1cc87950 */ /* 0x000fea0003c3ffff */
        .type           $_Z23CompareDiffractionSpotsPdS_iS_iPiS0_S0_S_S_S0_S_S0_S0_iiS_S_S_S_S_$__internal_trig_reduction_slowpathd,@function
        .size           $_Z23CompareDiffractionSpotsPdS_iS_iPiS0_S0_S_S_S0_S_S0_S0_iiS_S_S_S_S_$__internal_trig_reduction_slowpathd,(.L_x_11908 - $_Z23CompareDiffractionSpotsPdS_iS_iPiS0_S0_S_S_S0_S_S0_S0_iiS_S_S_S_S_$__internal_trig_reduction_slowpathd)
$_Z23CompareDiffractionSpotsPdS_iS_iPiS0_S0_S_S_S0_S_S0_S0_iiS_S_S_S_S_$__internal_trig_reduction_slowpathd:
        /* <DEDUP_REMOVED lines=9> */
[----:B------:R-:W-:Y:S02]  /*c170*/  ISETP.GE.U32.AND P0, PT, R25, 0x80, PT ;  /* 0x000000801900780c */ /* 0x000fe40003f06070 */
        /* <DEDUP_REMOVED lines=8> */
[----:B------:R-:W-:Y:S01]  /*c200*/  SHF.L.U32 R30, R30, 0xb, RZ ;  /* 0x0000000b1e1e7819 */ /* 0x000fe200000006ff */
[----:B------:R-:W-:Y:S01]  /*c210*/  IMAD.MOV.U32 R26, RZ, RZ, RZ ;  /* 0x000000ffff1a7224 */ /* 0x000fe200078e00ff */
[----:B------:R-:W-:Y:S02]  /*c220*/  IADD3 R27, PT, PT, RZ, -R24, -R29 ;  /* 0x80000018ff1b7210 */ /* 0x000fe40007ffe81d */
[----:B------:R-:W-:Y:S02]  /*c230*/  CS2R R76, SRZ ;  /* 0x00000000004c7805 */ /* 0x000fe4000001ff00 */
[----:B------:R-:W-:-:S07]  /*c240*/  LOP3.LUT R28, R28, 0x80000000, RZ, 0xfc, !PT ;  /* 0x800000001c1c7812 */ /* 0x000fce00078efcff */
.L_x_726:
[----:B------:R-:W1:Y:S01]  /*c250*/  LDC.64 R32, c[0x4][0x20] ;  /* 0x01000800ff207b82 */ /* 0x000e620000000a00 */
[----:B0-----:R-:W-:Y:S02]  /*c260*/  R2UR UR6, R72 ;  /* 0x00000000480672ca */ /* 0x001fe400000e0000 */
[----:B------:R-:W-:Y:S01]  /*c270*/  R2UR UR7, R73 ;  /* 0x00000000490772ca */ /* 0x000fe200000e0000 */
[----:B-1----:R-:W-:-:S12]  /*c280*/  IMAD.WIDE R74, R25, 0x8, R32 ;  /* 0x00000008194a7825 */ /* 0x002fd800078e0220 */
[----:B------:R-:W2:Y:S01]  /*c290*/  LDG.E.64.CONSTANT R74, desc[UR6][R74.64] ;  /* 0x000000064a4a7981 */ /* 0x000ea2000c1e9b00 */
[----:B------:R-:W-:Y:S02]  /*c2a0*/  VIADD R27, R27, 0x1 ;  /* 0x000000011b1b7836 */ /* 0x000fe40000000000 */
[C---:B------:R-:W-:Y:S02]  /*c2b0*/  IMAD R34, R26.reuse, 0x8, R1 ;  /* 0x000000081a227824 */ /* 0x040fe400078e0201 */
[----:B------:R-:W-:Y:S02]  /*c2c0*/  VIADD R26, R26, 0x1 ;  /* 0x000000011a1a7836 */ /* 0x000fe40000000000 */
[----:B------:R-:W-:Y:S02]  /*c2d0*/  VIADD R25, R25, 0x1 ;  /* 0x0000000119197836 */ /* 0x000fe40000000000 */
[----:B--2---:R-:W-:-:S04]  /*c2e0*/  IMAD.WIDE.U32 R76, P3, R74, R30, R76 ;  /* 0x0000001e4a4c7225 */ /* 0x004fc8000786004c */
[----:B------:R-:W-:Y:S02]  /*c2f0*/  IMAD R31, R74, R28, RZ ;  /* 0x0000001c4a1f7224 */ /* 0x000fe400078e02ff */
[C---:B------:R-:W-:Y:S02]  /*c300*/  IMAD R32, R75.reuse, R30, RZ ;  /* 0x0000001e4b207224 */ /* 0x040fe400078e02ff */
[----:B------:R-:W-:Y:S01]  /*c310*/  IMAD R33, R75, R28, RZ ;  /* 0x0000001c4b217224 */ /* 0x000fe200078e02ff */
[----:B------:R-:W-:-:S04]  /*c320*/  IADD3 R31, P1, PT, R31, R77, RZ ;  /* 0x0000004d1f1f7210 */ /* 0x000fc80007f3e0ff */
[----:B------:R-:W-:Y:S01]  /*c330*/  IADD3 R77, P0, PT, R32, R31, RZ ;  /* 0x0000001f204d7210 */ /* 0x000fe20007f1e0ff */
[----:B------:R-:W-:-:S04]  /*c340*/  IMAD.HI.U32 R32, R74, R28, RZ ;  /* 0x0000001c4a207227 */ /* 0x000fc800078e00ff */
[----:B------:R-:W-:Y:S01]  /*c350*/  IMAD.X R32, RZ, RZ, R32, P3 ;  /* 0x000000ffff207224 */ /* 0x000fe200018e0620 */
[----:B------:R0:W-:Y:S01]  /*c360*/  STL.64 [R34], R76 ;  /* 0x0000004c22007387 */ /* 0x0001e20000100a00 */
[----:B------:R-:W-:-:S05]  /*c370*/  IMAD.HI.U32 R31, R75, R30, RZ ;  /* 0x0000001e4b1f7227 */ /* 0x000fca00078e00ff */
[----:B------:R-:W-:Y:S01]  /*c380*/  IADD3.X R32, P1, PT, R31, R32, RZ, P1, !PT ;  /* 0x000000201f207210 */ /* 0x000fe20000f3e4ff */
[----:B------:R-:W-:-:S03]  /*c390*/  IMAD.HI.U32 R31, R75, R28, RZ ;  /* 0x0000001c4b1f7227 */ /* 0x000fc600078e00ff */
[----:B------:R-:W-:Y:S01]  /*c3a0*/  IADD3.X R32, P0, PT, R33, R32, RZ, P0, !PT ;  /* 0x0000002021207210 */ /* 0x000fe2000071e4ff */
[----:B------:R-:W-:Y:S01]  /*c3b0*/  IMAD.X R31, RZ, RZ, R31, P1 ;  /* 0x000000ffff1f7224 */ /* 0x000fe200008e061f */
[----:B------:R-:W-:-:S03]  /*c3c0*/  ISETP.NE.AND P1, PT, R27, -0xf, PT ;  /* 0xfffffff11b00780c */ /* 0x000fc60003f25270 */
[----:B------:R-:W-:Y:S02]  /*c3d0*/  IMAD.X R33, RZ, RZ, R31, P0 ;  /* 0x000000ffff217224 */ /* 0x000fe400000e061f */
[----:B0-----:R-:W-:Y:S02]  /*c3e0*/  IMAD.MOV.U32 R76, RZ, RZ, R32 ;  /* 0x000000ffff4c7224 */ /* 0x001fe400078e0020 */
[----:B------:R-:W-:-:S06]  /*c3f0*/  IMAD.MOV.U32 R77, RZ, RZ, R33 ;  /* 0x000000ffff4d7224 */ /* 0x000fcc00078e0021 */
[----:B------:R-:W-:Y:S05]  /*c400*/  @P1 BRA `(.L_x_726) ;  /* 0xfffffffc00901947 */ /* 0x000fea000383ffff */
[----:B------:R-:W-:Y:S05]  /*c410*/  BSYNC.RECONVERGENT B3 ;  /* 0x0000000000037941 */ /* 0x000fea0003800200 */
.L_x_725:
[----:B------:R-:W-:-:S07]  /*c420*/  IMAD.MOV.U32 R25, RZ, RZ, R29 ;  /* 0x000000ffff197224 */ /* 0x000fce00078e001d */
.L_x_724:
[----:B------:R-:W-:Y:S05]  /*c430*/  BSYNC.RECONVERGENT B2 ;  /* 0x0000000000027941 */ /* 0x000fea0003800200 */
.L_x_723:
        /* <DEDUP_REMOVED lines=15> */
[----:B0-----:R-:W-:-:S02]  /*c530*/  @P0 SHF.L.U64.HI R31, R24, R67, R25 ;  /* 0x00000043181f0219 */ /* 0x001fc40000010219 */
[----:B------:R-:W-:Y:S02]  /*c540*/  @P0 SHF.R.U32.HI R32, RZ, R29, R32 ;  /* 0x0000001dff200219 */ /* 0x000fe40000011620 */
[----:B------:R-:W-:Y:S02]  /*c550*/  @P0 LOP3.LUT R24, R33, R34, RZ, 0xfc, !PT ;  /* 0x0000002221180212 */ /* 0x000fe400078efcff */
[----:B----4-:R-:W-:Y:S02]  /*c560*/  @P0 SHF.L.U32 R33, R26, R67, RZ ;  /* 0x000000431a210219 */ /* 0x010fe400000006ff */
[-CC-:B------:R-:W-:Y:S02]  /*c570*/  @P0 SHF.R.U64 R30, R30, R29.reuse, R28.reuse ;  /* 0x0000001d1e1e0219 */ /* 0x180fe4000000121c */
        /* <DEDUP_REMOVED lines=23> */
[----:B------:R-:W-:-:S04]  /*c6f0*/  SEL R33, R25, R26, !P1 ;  /* 0x0000001a19217207 */ /* 0x000fc80004800000 */
        /* <DEDUP_REMOVED lines=16> */
.L_x_728:
[----:B------:R-:W-:Y:S05]  /*c800*/  BSYNC.RECONVERGENT B2 ;  /* 0x0000000000027941 */ /* 0x000fea0003800200 */
.L_x_727:
[----:B------:R-:W-:Y:S01]  /*c810*/  IMAD.WIDE.U32 R72, R25, 0x2168c235, RZ ;  /* 0x2168c23519487825 */ /* 0x000fe200078e00ff */
[----:B------:R-:W-:-:S03]  /*c820*/  SHF.R.U32.HI R27, RZ, 0x1e, R27 ;  /* 0x0000001eff1b7819 */ /* 0x000fc6000001161b */
[----:B------:R-:W-:Y:S01]  /*c830*/  IMAD.MOV.U32 R32, RZ, RZ, R73 ;  /* 0x000000ffff207224 */ /* 0x000fe200078e0049 */
[----:B------:R-:W-:Y:S01]  /*c840*/  IADD3 RZ, P3, PT, R72, R72, RZ ;  /* 0x0000004848ff7210 */ /* 0x000fe20007f7e0ff */
[----:B------:R-:W-:Y:S01]  /*c850*/  IMAD.MOV.U32 R33, RZ, RZ, RZ ;  /* 0x000000ffff217224 */ /* 0x000fe200078e00ff */
[----:B------:R-:W-:Y:S01]  /*c860*/  LEA.HI R27, R28, R27, RZ, 0x1 ;  /* 0x0000001b1c1b7211 */ /* 0x000fe200078f08ff */
[----:B------:R-:W-:-:S04]  /*c870*/  IMAD.HI.U32 R24, R26, -0x36f0255e, RZ ;  /* 0xc90fdaa21a187827 */ /* 0x000fc800078e00ff */
        /* <DEDUP_REMOVED lines=13> */
[----:B------:R-:W-:-:S05]  /*c950*/  IADD3 R25, P3, PT, R25, 0x1, RZ ;  /* 0x0000000119197810 */ /* 0x000fca0007f7e0ff */
[----:B------:R-:W-:-:S05]  /*c960*/  IMAD.X R24, RZ, RZ, R24, P3 ;  /* 0x000000ffff187224 */ /* 0x000fca00018e0618 */
[----:B------:R-:W-:-:S04]  /*c970*/  SHF.R.U64 R25, R25, 0xa, R24 ;  /* 0x0000000a19197819 */ /* 0x000fc80000001218 */
[----:B------:R-:W-:Y:S02]  /*c980*/  IADD3 R29, P3, PT, R25, 0x1, RZ ;  /* 0x00000001191d7810 */ /* 0x000fe40007f7e0ff */
[----:B------:R-:W-:Y:S02]  /*c990*/  SEL R25, RZ, 0xffffffff, !P1 ;  /* 0xffffffffff197807 */ /* 0x000fe40004800000 */
[----:B------:R-:W-:Y:S02]  /*c9a0*/  LEA.HI.X R24, R24, RZ, RZ, 0x16, P3 ;  /* 0x000000ff18187211 */ /* 0x000fe400018fb4ff */
[----:B------:R-:W-:Y:S01]  /*c9b0*/  LOP3.LUT P1, R26, R35, 0x80000000, RZ, 0xc0, !PT ;  /* 0x80000000231a7812 */ /* 0x000fe2000782c0ff */
[----:B------:R-:W-:Y:S01]  /*c9c0*/  IMAD.IADD R25, R25, 0x1, -R30 ;  /* 0x0000000119197824 */ /* 0x000fe200078e0a1e */
[--C-:B------:R-:W-:Y:S02]  /*c9d0*/  SHF.R.U64 R29, R29, 0x1, R24.reuse ;  /* 0x000000011d1d7819 */ /* 0x100fe40000001218 */
[----:B------:R-:W-:Y:S01]  /*c9e0*/  SHF.R.U32.HI R24, RZ, 0x1, R24 ;  /* 0x00000001ff187819 */ /* 0x000fe20000011618 */
[----:B------:R-:W-:Y:S01]  /*c9f0*/  IMAD.SHL.U32 R25, R25, 0x100000, RZ ;  /* 0x0010000019197824 */ /* 0x000fe200078e00ff */
[----:B------:R-:W-:-:S02]  /*ca00*/  IADD3 R30, P3, P4, RZ, RZ, R29 ;  /* 0x000000ffff1e7210 */ /* 0x000fc40007c7e01d */
[----:B------:R-:W-:Y:S02]  /*ca10*/  @!P0 LOP3.LUT R26, R26, 0x80000000, RZ, 0x3c, !PT ;  /* 0x800000001a1a8812 */ /* 0x000fe400078e3cff */
[----:B------:R-:W-:-:S03]  /*ca20*/  IADD3.X R25, PT, PT, R25, 0x3fe00000, R24, P3, P4 ;  /* 0x3fe0000019197810 */ /* 0x000fc60001fe8418 */
[----:B------:R-:W-:Y:S01]  /*ca30*/  @P1 IMAD.MOV R27, RZ, RZ, -R27 ;  /* 0x000000ffff1b1224 */ /* 0x000fe200078e0a1b */
[----:B------:R-:W-:-:S07]  /*ca40*/  LOP3.LUT R35, R25, R26, RZ, 0xfc, !PT ;  /* 0x0000001a19237212 */ /* 0x000fce00078efcff */
.L_x_722:
[----:B------:R-:W-:Y:S02]  /*ca50*/  IMAD.MOV.U32 R67, RZ, RZ, 0x0 ;  /* 0x00000000ff437424 */ /* 0x000fe400078e00ff */
[----:B------:R-:W-:Y:S02]  /*ca60*/  IMAD.MOV.U32 R31, RZ, RZ, R35 ;  /* 0x000000ffff1f7224 */ /* 0x000fe400078e0023 */
[----:B------:R-:W-:Y:S05]  /*ca70*/  RET.REL.NODEC R66 `(_Z23CompareDiffractionSpotsPdS_iS_iPiS0_S0_S_S_S0_S_S0_S0_iiS_S_S_S_S_) ;  /* 0xffffff3442607950 */ /* 0x000fea0003c3ffff */
.L_x_729:
        /* <DEDUP_REMOVED lines=16> */
.L_x_11908:


//--------------------- .text._Z15CalcAngleErrorsPdPiS0_S_S_S0_S_S_S_S_S_S_S0_ --------------------------
	.section	.text._Z15CalcAngleErrorsPdPiS0_S_S_S0_S_S_S_S_S_S_S0_,"ax",@progbits
	.align	128
        .global         _Z15CalcAngleErrorsPdPiS0_S_S_S0_S_S_S_S_S_S_S0_
        .type           _Z15CalcAngleErrorsPdPiS0_S_S_S0_S_S_S_S_S_S_S0_,@function
        .size           _Z15CalcAngleErrorsPdPiS0_S_S_S0_S_S_S_S_S_S_S0_,(.L_x_11912 - _Z15CalcAngleErrorsPdPiS0_S_S_S0_S_S_S_S_S_S_S0_)
        .other          _Z15CalcAngleErrorsPdPiS0_S_S_S0_S_S_S_S_S_S_S0_,@"STO_CUDA_ENTRY STV_DEFAULT"
_Z15CalcAngleErrorsPdPiS0_S_S_S0_S_S_S_S_S_S_S0_:
.text._Z15CalcAngleErrorsPdPiS0_S_S_S0_S_S_S_S_S_S_S0_:
[----:B------:R-:W0:Y:S08]  /*0000*/  LDC R1, c[0x0][0x37c] ;  /* 0x0000df00ff017b82 */ /* 0x000e300000000800 */
[----:B------:R-:W1:Y:S01]  /*0010*/  LDC.64 R2, c[0x0][0x390] ;  /* 0x0000e400ff027b82 */ /* 0x000e620000000a00 */
[----:B------:R-:W1:Y:S01]  /*0020*/  LDCU.64 UR4, c[0x0][0x358] ;  /* 0x00006b00ff0477ac */ /* 0x000e620008000a00 */
[----:B0-----:R-:W-:Y:S01]  /*0030*/  VIADD R1, R1, 0xffffffb0 ;  /* 0xffffffb001017836 */ /* 0x001fe20000000000 */
[----:B-1----:R-:W2:Y:S05]  /*0040*/  LDG.E R5, desc[UR4][R2.64+0x8] ;  /* 0x0000080402057981 */ /* 0x002eaa000c1e1900 */
[----:B------:R-:W0:Y:S01]  /*0050*/  S2UR UR6, SR_CTAID.X ;  /* 0x00000000000679c3 */ /* 0x000e220000002500 */
[----:B------:R-:W0:Y:S07]  /*0060*/  S2R R7, SR_TID.X ;  /* 0x0000000000077919 */ /* 0x000e2e0000002100 */
[----:B------:R-:W0:Y:S02]  /*0070*/  LDC R0, c[0x0][0x360] ;  /* 0x0000d800ff007b82 */ /* 0x000e240000000800 */
[----:B0-----:R-:W-:-:S05]  /*0080*/  IMAD R0, R0, UR6, R7 ;  /* 0x0000000600007c24 */ /* 0x001fca000f8e0207 */
[----:B--2---:R-:W-:-:S13]  /*0090*/  ISETP.GE.AND P0, PT, R0, R5, PT ;  /* 0x000000050000720c */ /* 0x004fda0003f06270 */
[----:B------:R-:W-:Y:S05]  /*00a0*/  @P0 EXIT ;  /* 0x000000000000094d */ /* 0x000fea0003800000 */
[----:B------:R-:W0:Y:S01]  /*00b0*/  LDC.64 R46, c[0x0][0x3b8] ;  /* 0x0000ee00ff2e7b82 */ /* 0x000e220000000a00 */
[----:B------:R-:W-:Y:S01]  /*00c0*/  IMAD R5, R0, 0xc, RZ ;  /* 0x0000000c00057824 */ /* 0x000fe200078e02ff */
[----:B------:R1:W5:Y:S03]  /*00d0*/  LDG.E R3, desc[UR4][R2.64+0x4] ;  /* 0x0000040402037981 */ /* 0x000366000c1e1900 */
[----:B0-----:R-:W-:-:S05]  /*00e0*/  IMAD.WIDE R46, R5, 0x8, R46 ;  /* 0x00000008052e7825 */ /* 0x001fca00078e022e */
[----:B------:R-:W2:Y:S04]  /*00f0*/  LDG.E.64 R10, desc[UR4][R46.64+0x48] ;  /* 0x000048042e0a7981 */ /* 0x000ea8000c1e1b00 */
[----:B------:R1:W5:Y:S04]  /*0100*/  LDG.E.64 R22, desc[UR4][R46.64+0x30] ;  /* 0x000030042e167981 */ /* 0x000368000c1e1b00 */
[----:B------:R1:W5:Y:S04]  /*0110*/  LDG.E.64 R20, desc[UR4][R46.64+0x38] ;  /* 0x000038042e147981 */ /* 0x000368000c1e1b00 */
[----:B------:R1:W5:Y:S04]  /*0120*/  LDG.E.64 R24, desc[UR4][R46.64+0x40] ;  /* 0x000040042e187981 */ /* 0x000368000c1e1b00 */
[----:B------:R1:W5:Y:S04]  /*0130*/  LDG.E.64 R6, desc[UR4][R46.64+0x50] ;  /* 0x000050042e067981 */ /* 0x000368000c1e1b00 */
[----:B------:R1:W5:Y:S01]  /*0140*/  LDG.E.64 R8, desc[UR4][R46.64+0x58] ;  /* 0x000058042e087981 */ /* 0x000362000c1e1b00 */
[----:B------:R-:W-:Y:S01]  /*0150*/  UMOV UR6, 0xa2529d3a ;  /* 0xa2529d3a00067882 */ /* 0x000fe20000000000 */
[----:B------:R-:W-:Y:S01]  /*0160*/  UMOV UR7, 0x3f91df46 ;  /* 0x3f91df4600077882 */ /* 0x000fe20000000000 */
[----:B------:R-:W-:Y:S01]  /*0170*/  BSSY.RECONVERGENT B2, `(.L_x_730) ;  /* 0x000001a000027945 */ /* 0x000fe20003800200 */
[----:B--2---:R-:W-:-:S08]  /*0180*/  DMUL R10, R10, UR6 ;  /* 0x000000060a0a7c28 */ /* 0x004fd00008000000 */
[----:B------:R-:W-:-:S14]  /*0190*/  DSETP.NEU.AND P0, PT, |R10|, +INF , PT ;  /* 0x7ff000000a00742a */ /* 0x000fdc0003f0d200 */
[----:B------:R-:W-:Y:S01]  /*01a0*/  @!P0 DMUL R34, RZ, R10 ;  /* 0x0000000aff228228 */ /* 0x000fe20000000000 */
[----:B------:R-:W-:Y:S01]  /*01b0*/  @!P0 IMAD.MOV.U32 R37, RZ, RZ, RZ ;  /* 0x000000ffff258224 */ /* 0x000fe200078e00ff */
[----:B-1----:R-:W-:Y:S09]  /*01c0*/  @!P0 BRA `(.L_x_731) ;  /* 0x0000000000508947 */ /* 0x002ff20003800000 */
        /* <DEDUP_REMOVED lines=19> */
[----:B-----5:R-:W-:Y:S05]  /*0300*/  CALL.REL.NOINC `($_Z15CalcAngleErrorsPdPiS0_S_S_S0_S_S_S_S_S_S_S0_$__internal_trig_reduction_slowpathd) ;  /* 0x000001f400dc7944 */ /* 0x020fea0003c00000 */
.L_x_731:
[----:B------:R-:W-:Y:S05]  /*0310*/  BSYNC.RECONVERGENT B2 ;  /* 0x0000000000027941 */ /* 0x000fea0003800200 */
.L_x_730:
        /* <DEDUP_REMOVED lines=11> */
[----:B------:R-:W-:Y:S01]  /*03d0*/  UMOV UR6, 0xa2529d3a ;  /* 0xa2529d3a00067882 */ /* 0x000fe20000000000 */
[----:B------:R-:W-:Y:S01]  /*03e0*/  ISETP.NE.U32.AND P0, PT, R2, 0x1, PT ;  /* 0x000000010200780c */ /* 0x000fe20003f05070 */
[----:B------:R-:W-:Y:S01]  /*03f0*/  IMAD.MOV.U32 R2, RZ, RZ, 0x3da8ff83 ;  /* 0x3da8ff83ff027424 */ /* 0x000fe200078e00ff */
[----:B------:R-:W-:Y:S01]  /*0400*/  UMOV UR7, 0x3f91df46 ;  /* 0x3f91df4600077882 */ /* 0x000fe20000000000 */
[----:B------:R-:W-:Y:S01]  /*0410*/  BSSY.RECONVERGENT B2, `(.L_x_732) ;  /* 0x000002b000027945 */ /* 0x000fe20003800200 */
[----:B------:R-:W-:Y:S01]  /*0420*/  FSEL R32, R32, -8.06006814911005101289e+34, !P0 ;  /* 0xf9785eba20207808 */ /* 0x000fe20004000000 */
[----:B-----5:R-:W-:Y:S01]  /*0430*/  DMUL R6, R6, UR6 ;  /* 0x0000000606067c28 */ /* 0x020fe20008000000 */
[----:B------:R-:W-:-:S07]  /*0440*/  FSEL R33, -R2, 0.11223486810922622681, !P0 ;  /* 0x3de5db6502217808 */ /* 0x000fce0004000100 */
[----:B------:R-:W-:-:S14]  /*0450*/  DSETP.NEU.AND P1, PT, |R6|, +INF , PT ;  /* 0x7ff000000600742a */ /* 0x000fdc0003f2d200 */
[----:B------:R-:W-:Y:S01]  /*0460*/  @!P1 IMAD.MOV.U32 R2, RZ, RZ, RZ ;  /* 0x000000ffff029224 */ /* 0x000fe200078e00ff */
        /* <DEDUP_REMOVED lines=35> */
[----:B------:R-:W-:Y:S05]  /*06a0*/  CALL.REL.NOINC `($_Z15CalcAngleErrorsPdPiS0_S_S_S0_S_S_S_S_S_S_S0_$__internal_trig_reduction_slowpathd) ;  /* 0x000001f000f47944 */ /* 0x000fea0003c00000 */
[----:B------:R-:W-:-:S07]  /*06b0*/  IMAD.MOV.U32 R2, RZ, RZ, R37 ;  /* 0x000000ffff027224 */ /* 0x000fce00078e0025 */
.L_x_733:
[----:B------:R-:W-:Y:S05]  /*06c0*/  BSYNC.RECONVERGENT B2 ;  /* 0x0000000000027941 */ /* 0x000fea0003800200 */
.L_x_732:
        /* <DEDUP_REMOVED lines=10> */
[----:B------:R-:W-:Y:S01]  /*0770*/  UMOV UR6, 0xa2529d3a ;  /* 0xa2529d3a00067882 */ /* 0x000fe20000000000 */
[----:B------:R-:W-:Y:S01]  /*0780*/  IMAD.MOV.U32 R27, RZ, RZ, 0x3da8ff83 ;  /* 0x3da8ff83ff1b7424 */ /* 0x000fe200078e00ff */
[----:B------:R-:W-:Y:S01]  /*0790*/  ISETP.NE.U32.AND P0, PT, R18, 0x1, PT ;  /* 0x000000011200780c */ /* 0x000fe20003f05070 */
[----:B------:R-:W-:Y:S01]  /*07a0*/  DMUL R18, R34, R34 ;  /* 0x0000002222127228 */ /* 0x000fe20000000000 */
[----:B------:R-:W-:Y:S01]  /*07b0*/  UMOV UR7, 0x3f91df46 ;  /* 0x3f91df4600077882 */ /* 0x000fe20000000000 */
[----:B------:R-:W-:Y:S01]  /*07c0*/  BSSY.RECONVERGENT B2, `(.L_x_734) ;  /* 0x000002d000027945 */ /* 0x000fe20003800200 */
[----:B------:R-:W-:Y:S01]  /*07d0*/  FSEL R26, R26, -8.06006814911005101289e+34, !P0 ;  /* 0xf9785eba1a1a7808 */ /* 0x000fe20004000000 */
[----:B------:R-:W-:Y:S01]  /*07e0*/  DMUL R8, R8, UR6 ;  /* 0x0000000608087c28 */ /* 0x000fe20008000000 */
[----:B------:R-:W-:-:S07]  /*07f0*/  FSEL R27, -R27, 0.11223486810922622681, !P0 ;  /* 0x3de5db651b1b7808 */ /* 0x000fce0004000100 */
[----:B------:R-:W-:Y:S02]  /*0800*/  DSETP.NEU.AND P1, PT, |R8|, +INF , PT ;  /* 0x7ff000000800742a */ /* 0x000fe40003f2d200 */
        /* <DEDUP_REMOVED lines=37> */
[----:B------:R-:W-:Y:S02]  /*0a60*/  IMAD.MOV.U32 R2, RZ, RZ, R37 ;  /* 0x000000ffff027224 */ /* 0x000fe400078e0025 */
[----:B------:R-:W-:Y:S02]  /*0a70*/  IMAD.MOV.U32 R18, RZ, RZ, R34 ;  /* 0x000000ffff127224 */ /* 0x000fe400078e0022 */
[----:B------:R-:W-:-:S07]  /*0a80*/  IMAD.MOV.U32 R19, RZ, RZ, R35 ;  /* 0x000000ffff137224 */ /* 0x000fce00078e0023 */
.L_x_735:
[----:B------:R-:W-:Y:S05]  /*0a90*/  BSYNC.RECONVERGENT B2 ;  /* 0x0000000000027941 */ /* 0x000fea0003800200 */
.L_x_734:
        /* <DEDUP_REMOVED lines=54> */
[----:B------:R-:W-:Y:S05]  /*0e00*/  CALL.REL.NOINC `($_Z15CalcAngleErrorsPdPiS0_S_S_S0_S_S_S_S_S_S_S0_$__internal_trig_reduction_slowpathd) ;  /* 0x000001ec001c7944 */ /* 0x000fea0003c00000 */
[----:B------:R-:W-:Y:S02]  /*0e10*/  IMAD.MOV.U32 R18, RZ, RZ, R34 ;  /* 0x000000ffff127224 */ /* 0x000fe400078e0022 */
[----:B------:R-:W-:-:S07]  /*0e20*/  IMAD.MOV.U32 R19, RZ, RZ, R35 ;  /* 0x000000ffff137224 */ /* 0x000fce00078e0023 */
.L_x_739:
[----:B------:R-:W-:Y:S05]  /*0e30*/  BSYNC.RECONVERGENT B3 ;  /* 0x0000000000037941 */ /* 0x000fea0003800200 */
.L_x_738:
[----:B------:R-:W-:-:S07]  /*0e40*/  VIADD R2, R37, 0x1 ;  /* 0x0000000125027836 */ /* 0x000fce0000000000 */
.L_x_737:
[----:B------:R-:W-:Y:S05]  /*0e50*/  BSYNC.RECONVERGENT B2 ;  /* 0x0000000000027941 */ /* 0x000fea0003800200 */
.L_x_736:
        /* <DEDUP_REMOVED lines=56> */
[----:B------:R-:W-:-:S07]  /*11e0*/  IMAD.MOV.U32 R19, RZ, RZ, R35 ;  /* 0x000000ffff137224 */ /* 0x000fce00078e0023 */
.L_x_743:
[----:B------:R-:W-:Y:S05]  /*11f0*/  BSYNC.RECONVERGENT B3 ;  /* 0x0000000000037941 */ /* 0x000fea0003800200 */
.L_x_742:
[----:B------:R-:W-:-:S07]  /*1200*/  IADD3 R2, PT, PT, R37, 0x1, RZ ;  /* 0x0000000125027810 */ /* 0x000fce0007ffe0ff */
.L_x_741:
[----:B------:R-:W-:Y:S05]  /*1210*/  BSYNC.RECONVERGENT B2 ;  /* 0x0000000000027941 */ /* 0x000fea0003800200 */
.L_x_740:
        /* <DEDUP_REMOVED lines=57> */
.L_x_747:
[----:B------:R-:W-:Y:S05]  /*15b0*/  BSYNC.RECONVERGENT B3 ;  /* 0x0000000000037941 */ /* 0x000fea0003800200 */
.L_x_746:
[----:B------:R-:W-:-:S07]  /*15c0*/  VIADD R2, R37, 0x1 ;  /* 0x0000000125027836 */ /* 0x000fce0000000000 */
.L_x_745:
[----:B------:R-:W-:Y:S05]  /*15d0*/  BSYNC.RECONVERGENT B2 ;  /* 0x0000000000027941 */ /* 0x000fea0003800200 */
.L_x_744:
        /* <DEDUP_REMOVED lines=11> */
[----:B------:R-:W-:Y:S01]  /*1690*/  BSSY.RECONVERGENT B1, `(.L_x_748) ;  /* 0x0000028000017945 */ /* 0x000fe20003800200 */
[----:B------:R-:W-:Y:S01]  /*16a0*/  ISETP.NE.U32.AND P0, PT, R36, 0x1, PT ;  /* 0x000000012400780c */ /* 0x000fe20003f05070 */
[----:B------:R-:W-:-:S03]  /*16b0*/  DMUL R36, R18, R18 ;  /* 0x0000001212247228 */ /* 0x000fc60000000000 */
[----:B------:R-:W-:Y:S01]  /*16c0*/  FSEL R38, R38, -8.06006814911005101289e+34, !P0 ;  /* 0xf9785eba26267808 */ /* 0x000fe20004000000 */
[----:B0-----:R-:W-:Y:S01]  /*16d0*/  IMAD.MOV.U32 R26, RZ, RZ, 0x1 ;  /* 0x00000001ff1a7424 */ /* 0x001fe200078e00ff */
[----:B------:R-:W-:-:S06]  /*16e0*/  FSEL R39, -R39, 0.11223486810922622681, !P0 ;  /* 0x3de5db6527277808 */ /* 0x000fcc0004000100 */
[----:B--2---:R-:W-:Y:S02]  /*16f0*/  DFMA R32, R36, R38, R32 ;  /* 0x000000262420722b */ /* 0x004fe40000000020 */
[----:B------:R-:W-:-:S06]  /*1700*/  DMUL R38, R16, R4 ;  /* 0x0000000410267228 */ /* 0x000fcc0000000000 */
[C---:B------:R-:W-:Y:S01]  /*1710*/  DFMA R32, R36.reuse, R32, R34 ;  /* 0x000000202420722b */ /* 0x040fe20000000022 */
[----:B------:R-:W0:Y:S07]  /*1720*/  MUFU.RCP64H R27, R39 ;  /* 0x00000027001b7308 */ /* 0x000e2e0000001800 */
[----:B---3--:R-:W-:-:S08]  /*1730*/  DFMA R28, R36, R32, R28 ;  /* 0x00000020241c722b */ /* 0x008fd0000000001c */
[----:B------:R-:W-:-:S08]  /*1740*/  DFMA R28, R36, R28, R30 ;  /* 0x0000001c241c722b */ /* 0x000fd0000000001e */
[----:B----4-:R-:W-:-:S08]  /*1750*/  DFMA R8, R36, R28, R8 ;  /* 0x0000001c2408722b */ /* 0x010fd00000000008 */
[----:B------:R-:W-:Y:S02]  /*1760*/  DFMA R8, R36, R8, R10 ;  /* 0x000000082408722b */ /* 0x000fe4000000000a */
[----:B0-----:R-:W-:-:S06]  /*1770*/  DFMA R10, -R38, R26, 1 ;  /* 0x3ff00000260a742b */ /* 0x001fcc000000011a */
[----:B------:R-:W-:Y:S02]  /*1780*/  DFMA R18, R8, R18, R18 ;  /* 0x000000120812722b */ /* 0x000fe40000000012 */
[----:B------:R-:W-:Y:S02]  /*1790*/  DFMA R8, R36, R8, 1 ;  /* 0x3ff000002408742b */ /* 0x000fe40000000008 */
[----:B------:R-:W-:-:S08]  /*17a0*/  DFMA R10, R10, R10, R10 ;  /* 0x0000000a0a0a722b */ /* 0x000fd0000000000a */
[----:B------:R-:W-:Y:S01]  /*17b0*/  FSEL R28, R8, R18, !P0 ;  /* 0x00000012081c7208 */ /* 0x000fe20004000000 */
[----:B------:R-:W-:Y:S01]  /*17c0*/  DFMA R10, R26, R10, R26 ;  /* 0x0000000a1a0a722b */ /* 0x000fe2000000001a */
[----:B------:R-:W-:Y:S02]  /*17d0*/  FSEL R29, R9, R19, !P0 ;  /* 0x00000013091d7208 */ /* 0x000fe40004000000 */
[----:B------:R-:W-:-:S04]  /*17e0*/  LOP3.LUT P0, RZ, R2, 0x2, RZ, 0xc0, !PT ;  /* 0x0000000202ff7812 */ /* 0x000fc8000780c0ff */
[----:B------:R-:W-:Y:S02]  /*17f0*/  DADD R8, RZ, -R28 ;  /* 0x00000000ff087229 */ /* 0x000fe4000000081c */
[----:B------:R-:W-:-:S08]  /*1800*/  DFMA R18, -R38, R10, 1 ;  /* 0x3ff000002612742b */ /* 0x000fd0000000010a */
[----:B------:R-:W-:Y:S01]  /*1810*/  FSEL R8, R28, R8, !P0 ;  /* 0x000000081c087208 */ /* 0x000fe20004000000 */
[----:B------:R-:W-:Y:S01]  /*1820*/  DFMA R18, R10, R18, R10 ;  /* 0x000000120a12722b */ /* 0x000fe2000000000a */
[----:B------:R-:W-:-:S06]  /*1830*/  FSEL R9, R29, R9, !P0 ;  /* 0x000000091d097208 */ /* 0x000fcc0004000000 */
        /* <DEDUP_REMOVED lines=12> */
[----:B------:R-:W-:Y:S05]  /*1900*/  CALL.REL.NOINC `($__internal_10_$__cuda_sm20_div_rn_f64_full) ;  /* 0x000001d800147944 */ /* 0x000fea0003c00000 */
.L_x_749:
[----:B------:R-:W-:Y:S05]  /*1910*/  BSYNC.RECONVERGENT B1 ;  /* 0x0000000000017941 */ /* 0x000fea0003800200 */
.L_x_748:
        /* <DEDUP_REMOVED lines=57> */
.L_x_751:
        /* <DEDUP_REMOVED lines=72> */
.L_x_752:
[----:B------:R-:W-:Y:S05]  /*2130*/  BSYNC.RECONVERGENT B0 ;  /* 0x0000000000007941 */ /* 0x000fea0003800200 */
.L_x_750:
[----:B------:R-:W-:Y:S01]  /*2140*/  DMUL R28, R16, R14 ;  /* 0x0000000e101c7228 */ /* 0x000fe20000000000 */
[----:B------:R-:W-:Y:S01]  /*2150*/  IMAD.MOV.U32 R10, RZ, RZ, 0x1 ;  /* 0x00000001ff0a7424 */ /* 0x000fe200078e00ff */
[----:B------:R-:W-:Y:S01]  /*2160*/  DFMA R34, R12, R8, -R6 ;  /* 0x000000080c22722b */ /* 0x000fe20000000806 */
        /* <DEDUP_REMOVED lines=19> */
.L_x_754:
[----:B------:R-:W-:Y:S05]  /*22a0*/  BSYNC.RECONVERGENT B1 ;  /* 0x0000000000017941 */ /* 0x000fea0003800200 */
.L_x_753:
        /* <DEDUP_REMOVED lines=57> */
.L_x_756:
        /* <DEDUP_REMOVED lines=72> */
.L_x_757:
[----:B------:R-:W-:Y:S05]  /*2ac0*/  BSYNC.RECONVERGENT B0 ;  /* 0x0000000000007941 */ /* 0x000fea0003800200 */
.L_x_755:
[----:B------:R-:W-:Y:S01]  /*2ad0*/  UMOV UR6, 0x1a63c1f5 ;  /* 0x1a63c1f500067882 */ /* 0x000fe20000000000 */
[----:B------:R-:W-:Y:S01]  /*2ae0*/  UMOV UR7, 0x404ca5dc ;  /* 0x404ca5dc00077882 */ /* 0x000fe20000000000 */
[----:B------:R-:W-:Y:S01]  /*2af0*/  BSSY.RECONVERGENT B2, `(.L_x_758) ;  /* 0x0000020000027945 */ /* 0x000fe20003800200 */
[----:B------:R-:W-:Y:S01]  /*2b00*/  DMUL R6, R6, UR6 ;  /* 0x0000000606067c28 */ /* 0x000fe20008000000 */
[----:B------:R-:W-:Y:S01]  /*2b10*/  UMOV UR6, 0xa2529d3a ;  /* 0xa2529d3a00067882 */ /* 0x000fe20000000000 */
[----:B------:R-:W-:-:S06]  /*2b20*/  UMOV UR7, 0x3f91df46 ;  /* 0x3f91df4600077882 */ /* 0x000fcc0000000000 */
        /* <DEDUP_REMOVED lines=25> */
[----:B------:R-:W-:Y:S01]  /*2cc0*/  IMAD.MOV.U32 R2, RZ, RZ, R37 ;  /* 0x000000ffff027224 */ /* 0x000fe200078e0025 */
[----:B------:R-:W-:Y:S01]  /*2cd0*/  MOV R7, R35 ;  /* 0x0000002300077202 */ /* 0x000fe20000000f00 */
[----:B------:R-:W-:-:S07]  /*2ce0*/  IMAD.MOV.U32 R6, RZ, RZ, R34 ;  /* 0x000000ffff067224 */ /* 0x000fce00078e0022 */
.L_x_759:
[----:B------:R-:W-:Y:S05]  /*2cf0*/  BSYNC.RECONVERGENT B2 ;  /* 0x0000000000027941 */ /* 0x000fea0003800200 */
.L_x_758:
        /* <DEDUP_REMOVED lines=30> */
[----:B------:R-:W-:-:S08]  /*2ee0*/  DMUL R6, R14, R8 ;  /* 0x000000080e067228 */ /* 0x000fd00000000000 */
[----:B------:R-:W-:-:S08]  /*2ef0*/  DMUL R6, R16, R6 ;  /* 0x0000000610067228 */ /* 0x000fd00000000000 */
[----:B------:R-:W-:-:S08]  /*2f00*/  DMUL R6, R24, R6 ;  /* 0x0000000618067228 */ /* 0x000fd00000000000 */
[----:B------:R-:W-:-:S08]  /*2f10*/  DMUL R6, R20, R6 ;  /* 0x0000000614067228 */ /* 0x000fd00000000000 */
[----:B------:R-:W-:Y:S01]  /*2f20*/  DMUL R26, R22, R6 ;  /* 0x00000006161a7228 */ /* 0x000fe20000000000 */
[----:B------:R-:W-:-:S05]  /*2f30*/  IMAD.MOV.U32 R6, RZ, RZ, 0x1 ;  /* 0x00000001ff067424 */ /* 0x000fca00078e00ff */
[----:B------:R-:W0:Y:S02]  /*2f40*/  MUFU.RCP64H R7, R27 ;  /* 0x0000001b00077308 */ /* 0x000e240000001800 */
[----:B0-----:R-:W-:-:S08]  /*2f50*/  DFMA R28, -R26, R6, 1 ;  /* 0x3ff000001a1c742b */ /* 0x001fd00000000106 */
[----:B------:R-:W-:-:S08]  /*2f60*/  DFMA R28, R28, R28, R28 ;  /* 0x0000001c1c1c722b */ /* 0x000fd0000000001c */
[----:B------:R-:W-:Y:S02]  /*2f70*/  DFMA R28, R6, R28, R6 ;  /* 0x0000001c061c722b */ /* 0x000fe40000000006 */
[----:B------:R-:W-:-:S06]  /*2f80*/  DMUL R6, R20, R24 ;  /* 0x0000001814067228 */ /* 0x000fcc0000000000 */
        /* <DEDUP_REMOVED lines=15> */
[----:B------:R-:W-:Y:S02]  /*3080*/  IMAD.MOV.U32 R6, RZ, RZ, R32 ;  /* 0x000000ffff067224 */ /* 0x000fe400078e0020 */
[----:B------:R-:W-:-:S07]  /*3090*/  IMAD.MOV.U32 R7, RZ, RZ, R33 ;  /* 0x000000ffff077224 */ /* 0x000fce00078e0021 */
.L_x_761:
[----:B------:R-:W-:Y:S05]  /*30a0*/  BSYNC.RECONVERGENT B1 ;  /* 0x0000000000017941 */ /* 0x000fea0003800200 */
.L_x_760:
[----:B------:R-:W0:Y:S01]  /*30b0*/  MUFU.RCP64H R29, R27 ;  /* 0x0000001b001d7308 */ /* 0x000e220000001800 */
[----:B------:R-:W-:Y:S01]  /*30c0*/  IMAD.MOV.U32 R28, RZ, RZ, 0x1 ;  /* 0x00000001ff1c7424 */ /* 0x000fe200078e00ff */
[----:B------:R-:W-:Y:S01]  /*30d0*/  DMUL R24, R22, R24 ;  /* 0x0000001816187228 */ /* 0x000fe20000000000 */
        /* <DEDUP_REMOVED lines=18> */
[----:B------:R-:W-:Y:S05]  /*3200*/  CALL.REL.NOINC `($__internal_10_$__cuda_sm20_div_rn_f64_full) ;  /* 0x000001bc00d47944 */ /* 0x000fea0003c00000 */
[----:B------:R-:W-:Y:S02]  /*3210*/  IMAD.MOV.U32 R4, RZ, RZ, R32 ;  /* 0x000000ffff047224 */ /* 0x000fe400078e0020 */
[----:B------:R-:W-:-:S07]  /*3220*/  IMAD.MOV.U32 R5, RZ, RZ, R33 ;  /* 0x000000ffff057224 */ /* 0x000fce00078e0021 */
.L_x_763:
[----:B------:R-:W-:Y:S05]  /*3230*/  BSYNC.RECONVERGENT B1 ;  /* 0x0000000000017941 */ /* 0x000fea0003800200 */
.L_x_762:
        /* <DEDUP_REMOVED lines=24> */
.L_x_765:
[----:B------:R-:W-:Y:S05]  /*33c0*/  BSYNC.RECONVERGENT B1 ;  /* 0x0000000000017941 */ /* 0x000fea0003800200 */
.L_x_764:
        /* <DEDUP_REMOVED lines=34> */
.L_x_769:
[----:B------:R-:W-:Y:S05]  /*35f0*/  BSYNC.RECONVERGENT B3 ;  /* 0x0000000000037941 */ /* 0x000fea0003800200 */
.L_x_768:
[----:B------:R-:W-:-:S07]  /*3600*/  IADD3 R2, PT, PT, R37, 0x1, RZ ;  /* 0x0000000125027810 */ /* 0x000fce0007ffe0ff */
.L_x_767:
[----:B------:R-:W-:Y:S05]  /*3610*/  BSYNC.RECONVERGENT B2 ;  /* 0x0000000000027941 */ /* 0x000fea0003800200 */
.L_x_766:
        /* <DEDUP_REMOVED lines=17> */
[----:B0-----:R-:W-:Y:S02]  /*3730*/  @!P1 DMUL R22, RZ, R10 ;  /* 0x0000000aff169228 */ /* 0x001fe40000000000 */
        /* <DEDUP_REMOVED lines=39> */
.L_x_773:
[----:B------:R-:W-:Y:S05]  /*39b0*/  BSYNC.RECONVERGENT B3 ;  /* 0x0000000000037941 */ /* 0x000fea0003800200 */
.L_x_772:
[----:B------:R-:W-:-:S07]  /*39c0*/  VIADD R2, R37, 0x1 ;  /* 0x0000000125027836 */ /* 0x000fce0000000000 */
.L_x_771:
[----:B------:R-:W-:Y:S05]  /*39d0*/  BSYNC.RECONVERGENT B2 ;  /* 0x0000000000027941 */ /* 0x000fea0003800200 */
.L_x_770:
        /* <DEDUP_REMOVED lines=57> */
.L_x_775:
[----:B------:R-:W-:Y:S05]  /*3d70*/  BSYNC.RECONVERGENT B2 ;  /* 0x0000000000027941 */ /* 0x000fea0003800200 */
.L_x_774:
[----:B------:R-:W0:Y:S01]  /*3d80*/  LDCU.64 UR6, c[0x4][0x28] ;  /* 0x01000500ff0677ac */ /* 0x000e220008000a00 */
[C---:B------:R-:W-:Y:S01]  /*3d90*/  IMAD.SHL.U32 R18, R2.reuse, 0x40, RZ ;  /* 0x0000004002127824 */ /* 0x040fe200078e00ff */
[----:B------:R-:W-:Y:S01]  /*3da0*/  LOP3.LUT R36, R2, 0x1, RZ, 0xc0, !PT ;  /* 0x0000000102247812 */ /* 0x000fe200078ec0ff */
[----:B------:R-:W-:Y:S01]  /*3db0*/  IMAD.MOV.U32 R38, RZ, RZ, 0x20fd8164 ;  /* 0x20fd8164ff267424 */ /* 0x000fe200078e00ff */
[----:B------:R-:W1:Y:S02]  /*3dc0*/  LDC.64 R44, c[0x0][0x3a0] ;  /* 0x0000e800ff2c7b82 */ /* 0x000e640000000a00 */
[----:B------:R-:W-:-:S04]  /*3dd0*/  LOP3.LUT R18, R18, 0x40, RZ, 0xc0, !PT ;  /* 0x0000004012127812 */ /* 0x000fc800078ec0ff */
[----:B0-----:R-:W-:-:S05]  /*3de0*/  IADD3 R18, P0, PT, R18, UR6, RZ ;  /* 0x0000000612127c10 */ /* 0x001fca000ff1e0ff */
[----:B------:R-:W-:-:S05]  /*3df0*/  IMAD.X R19, RZ, RZ, UR7, P0 ;  /* 0x00000007ff137e24 */ /* 0x000fca00080e06ff */
[----:B------:R-:W2:Y:S04]  /*3e00*/  LDG.E.128.CONSTANT R32, desc[UR4][R18.64] ;  /* 0x0000000412207981 */ /* 0x000ea8000c1e9d00 */
[----:B------:R-:W3:Y:S04]  /*3e10*/  LDG.E.128.CONSTANT R28, desc[UR4][R18.64+0x10] ;  /* 0x00001004121c7981 */ /* 0x000ee8000c1e9d00 */
[----:B------:R0:W4:Y:S01]  /*3e20*/  LDG.E.128.CONSTANT R24, desc[UR4][R18.64+0x20] ;  /* 0x0000200412187981 */ /* 0x000122000c1e9d00 */
[----:B------:R-:W-:Y:S01]  /*3e30*/  IMAD.MOV.U32 R39, RZ, RZ, 0x3da8ff83 ;  /* 0x3da8ff83ff277424 */ /* 0x000fe200078e00ff */
[----:B------:R-:W-:Y:S01]  /*3e40*/  ISETP.NE.U32.AND P0, PT, R36, 0x1, PT ;  /* 0x000000012400780c */ /* 0x000fe20003f05070 */
[----:B------:R-:W-:Y:S01]  /*3e50*/  DMUL R36, R22, R22 ;  /* 0x0000001616247228 */ /* 0x000fe20000000000 */
[----:B------:R-:W-:-:S02]  /*3e60*/  ISETP.GE.AND P1, PT, R3, 0x1, PT ;  /* 0x000000010300780c */ /* 0x000fc40003f26270 */
[----:B------:R-:W-:Y:S02]  /*3e70*/  FSEL R38, R38, -8.06006814911005101289e+34, !P0 ;  /* 0xf9785eba26267808 */ /* 0x000fe40004000000 */
[----:B------:R-:W-:Y:S01]  /*3e80*/  FSEL R39, -R39, 0.11223486810922622681, !P0 ;  /* 0x3de5db6527277808 */ /* 0x000fe20004000100 */
[----:B0-----:R-:W-:-:S08]  /*3e90*/  DMUL R18, R8, -R20 ;  /* 0x8000001408127228 */ /* 0x001fd00000000000 */
[----:B------:R-:W-:Y:S02]  /*3ea0*/  DMUL R12, R12, R18 ;  /* 0x000000120c0c7228 */ /* 0x000fe40000000000 */
        /* <DEDUP_REMOVED lines=10> */
[----:B------:R-:W-:Y:S01]  /*3f50*/  DMUL R22, R8, R20 ;  /* 0x0000001408167228 */ /* 0x000fe20000000000 */
[----:B------:R-:W-:Y:S01]  /*3f60*/  LOP3.LUT P0, RZ, R2, 0x2, RZ, 0xc0, !PT ;  /* 0x0000000202ff7812 */ /* 0x000fe2000780c0ff */
[----:B------:R-:W-:-:S03]  /*3f70*/  IMAD R2, R0, R3, RZ ;  /* 0x0000000300027224 */ /* 0x000fc600078e02ff */
[----:B------:R-:W-:Y:S01]  /*3f80*/  DADD R8, RZ, -R24 ;  /* 0x00000000ff087229 */ /* 0x000fe20000000818 */
[----:B------:R-:W-:Y:S02]  /*3f90*/  IMAD R3, R2, 0x7, RZ ;  /* 0x0000000702037824 */ /* 0x000fe400078e02ff */
[----:B------:R-:W-:Y:S02]  /*3fa0*/  DMUL R16, R16, R22 ;  /* 0x0000001610107228 */ /* 0x000fe40000000000 */
[----:B-1----:R-:W-:-:S05]  /*3fb0*/  IMAD.WIDE R44, R3, 0x8, R44 ;  /* 0x00000008032c7825 */ /* 0x002fca00078e022c */
[----:B------:R-:W-:Y:S02]  /*3fc0*/  FSEL R8, R24, R8, !P0 ;  /* 0x0000000818087208 */ /* 0x000fe40004000000 */
[----:B------:R-:W-:Y:S01]  /*3fd0*/  FSEL R9, R25, R9, !P0 ;  /* 0x0000000919097208 */ /* 0x000fe20004000000 */
[----:B------:R-:W-:Y:S06]  /*3fe0*/  @!P1 BRA `(.L_x_776) ;  /* 0x0000001400089947 */ /* 0x000fec0003800000 */
[C---:B------:R-:W-:Y:S01]  /*3ff0*/  DMUL R8, R4.reuse, R8 ;  /* 0x0000000804087228 */ /* 0x040fe20000000000 */
[----:B------:R-:W-:Y:S01]  /*4000*/  IMAD.MOV.U32 R2, RZ, RZ, RZ ;  /* 0x000000ffff027224 */ /* 0x000fe200078e00ff */
[----:B------:R-:W-:Y:S02]  /*4010*/  DMUL R14, R4, R14 ;  /* 0x0000000e040e7228 */ /* 0x000fe40000000000 */
[----:B------:R-:W-:-:S11]  /*4020*/  DMUL R10, R20, R10 ;  /* 0x0000000a140a7228 */ /* 0x000fd60000000000 */
.L_x_790:
[----:B------:R-:W0:Y:S01]  /*4030*/  LDC.64 R4, c[0x0][0x3e0] ;  /* 0x0000f800ff047b82 */ /* 0x000e220000000a00 */
[----:B------:R-:W-:-:S04]  /*4040*/  IMAD.SHL.U32 R3, R2, 0x4, RZ ;  /* 0x0000000402037824 */ /* 0x000fc800078e00ff */
[----:B0-----:R-:W-:-:S05]  /*4050*/  IMAD.WIDE.U32 R4, R3, 0x4, R4 ;  /* 0x0000000403047825 */ /* 0x001fca00078e0004 */
[----:B------:R-:W2:Y:S04]  /*4060*/  LDG.E R30, desc[UR4][R4.64] ;  /* 0x00000004041e7981 */ /* 0x000ea8000c1e1900 */
[----:B------:R-:W3:Y:S04]  /*4070*/  LDG.E R3, desc[UR4][R4.64+0x4] ;  /* 0x0000040404037981 */ /* 0x000ee8000c1e1900 */
[----:B------:R-:W4:Y:S01]  /*4080*/  LDG.E R20, desc[UR4][R4.64+0x8] ;  /* 0x0000080404147981 */ /* 0x000f22000c1e1900 */
[----:B------:R-:W-:Y:S01]  /*4090*/  IMAD.MOV.U32 R26, RZ, RZ, RZ ;  /* 0x000000ffff1a7224 */ /* 0x000fe200078e00ff */
[----:B------:R-:W-:Y:S01]  /*40a0*/  BSSY.RECONVERGENT B1, `(.L_x_777) ;  /* 0x0000029000017945 */ /* 0x000fe20003800200 */
[----:B--2---:R-:W0:Y:S08]  /*40b0*/  I2F.F64 R22, R30 ;  /* 0x0000001e00167312 */ /* 0x004e300000201c00 */
[----:B---3--:R-:W1:Y:S01]  /*40c0*/  I2F.F64 R18, R3 ;  /* 0x0000000300127312 */ /* 0x008e620000201c00 */
[----:B0-----:R-:W-:-:S07]  /*40d0*/  LOP3.LUT R27, RZ, 0x80000000, R23, 0xb8, !PT ;  /* 0x80000000ff1b7812 */ /* 0x001fce00078eb817 */
[----:B----4-:R-:W0:Y:S01]  /*40e0*/  I2F.F64 R20, R20 ;  /* 0x0000001400147312 */ /* 0x010e220000201c00 */
[-C--:B-1----:R-:W-:Y:S02]  /*40f0*/  DMUL R24, R14, R18.reuse ;  /* 0x000000120e187228 */ /* 0x082fe40000000000 */
[----:B------:R-:W-:-:S06]  /*4100*/  DFMA R28, R8, R18, R26 ;  /* 0x00000012081c722b */ /* 0x000fcc000000001a */
[----:B------:R-:W-:Y:S01]  /*4110*/  DFMA R22, R22, R6, R24 ;  /* 0x000000061616722b */ /* 0x000fe20000000018 */
[----:B------:R-:W-:Y:S01]  /*4120*/  LOP3.LUT R25, RZ, 0x80000000, R19, 0xb8, !PT ;  /* 0x80000000ff197812 */ /* 0x000fe200078eb813 */
[----:B0-----:R-:W-:Y:S01]  /*4130*/  DFMA R18, R12, R20, R28 ;  /* 0x000000140c12722b */ /* 0x001fe2000000001c */
[----:B------:R-:W-:-:S05]  /*4140*/  MOV R24, RZ ;  /* 0x000000ff00187202 */ /* 0x000fca0000000f00 */
[----:B------:R-:W-:Y:S02]  /*4150*/  DFMA R22, R10, R20, R22 ;  /* 0x000000140a16722b */ /* 0x000fe40000000016 */
[----:B------:R-:W-:Y:S02]  /*4160*/  DADD R24, R26, R24 ;  /* 0x000000001a187229 */ /* 0x000fe40000000018 */
[----:B------:R-:W-:-:S06]  /*4170*/  DMUL R4, R18, R18 ;  /* 0x0000001212047228 */ /* 0x000fcc0000000000 */
[----:B------:R-:W-:Y:S02]  /*4180*/  DFMA R20, R16, R20, R24 ;  /* 0x000000141014722b */ /* 0x000fe40000000018 */
[----:B------:R-:W-:Y:S01]  /*4190*/  DFMA R4, R22, R22, R4 ;  /* 0x000000161604722b */ /* 0x000fe20000000004 */
[----:B------:R-:W-:Y:S02]  /*41a0*/  IMAD.MOV.U32 R24, RZ, RZ, 0x0 ;  /* 0x00000000ff187424 */ /* 0x000fe400078e00ff */
        /* <DEDUP_REMOVED lines=20> */
[----:B------:R-:W-:Y:S02]  /*42f0*/  IMAD.MOV.U32 R37, RZ, RZ, R25 ;  /* 0x000000ffff257224 */ /* 0x000fe400078e0019 */
[----:B------:R-:W-:-:S07]  /*4300*/  IMAD.MOV.U32 R35, RZ, RZ, R5 ;  /* 0x000000ffff237224 */ /* 0x000fce00078e0005 */
[----:B------:R-:W-:Y:S05]  /*4310*/  CALL.REL.NOINC `($__internal_11_$__cuda_sm20_dsqrt_rn_f64_mediumpath_v1) ;  /* 0x000001b400247944 */ /* 0x000fea0003c00000 */
[----:B------:R-:W-:-:S07]  /*4320*/  IMAD.MOV.U32 R35, RZ, RZ, R33 ;  /* 0x000000ffff237224 */ /* 0x000fce00078e0021 */
.L_x_778:
[----:B------:R-:W-:Y:S05]  /*4330*/  BSYNC.RECONVERGENT B1 ;  /* 0x0000000000017941 */ /* 0x000fea0003800200 */
.L_x_777:
        /* <DEDUP_REMOVED lines=15> */
[----:B------:R-:W-:Y:S05]  /*4430*/  CALL.REL.NOINC `($__internal_9_$__cuda_sm20_dblrcp_rn_slowpath_v3) ;  /* 0x000001a8009c7944 */ /* 0x000fea0003c00000 */
.L_x_780:
[----:B------:R-:W-:Y:S05]  /*4440*/  BSYNC.RECONVERGENT B0 ;  /* 0x0000000000007941 */ /* 0x000fea0003800200 */
.L_x_779:
[----:B------:R-:W0:Y:S01]  /*4450*/  LDC.64 R26, c[0x0][0x3d8] ;  /* 0x0000f600ff1a7b82 */ /* 0x000e220000000a00 */
[----:B------:R-:W-:-:S04]  /*4460*/  IMAD R3, R2, 0x7, RZ ;  /* 0x0000000702037824 */ /* 0x000fc800078e02ff */
[----:B------:R-:W-:-:S05]  /*4470*/  IMAD.WIDE.U32 R4, R3, 0x8, R44 ;  /* 0x0000000803047825 */ /* 0x000fca00078e002c */
[----:B------:R1:W-:Y:S04]  /*4480*/  STG.E.64 desc[UR4][R4.64], R22 ;  /* 0x0000001604007986 */ /* 0x0003e8000c101b04 */
[----:B------:R2:W-:Y:S04]  /*4490*/  STG.E.64 desc[UR4][R4.64+0x8], R18 ;  /* 0x0000081204007986 */ /* 0x0005e8000c101b04 */
[----:B------:R3:W-:Y:S01]  /*44a0*/  STG.E.64 desc[UR4][R4.64+0x10], R20 ;  /* 0x0000101404007986 */ /* 0x0007e2000c101b04 */
[----:B0-----:R-:W-:-:S06]  /*44b0*/  IMAD.WIDE.U32 R26, R3, 0x8, R26 ;  /* 0x00000008031a7825 */ /* 0x001fcc00078e001a */
[----:B------:R-:W4:Y:S01]  /*44c0*/  LDG.E.64 R26, desc[UR4][R26.64+0x18] ;  /* 0x000018041a1a7981 */ /* 0x000f22000c1e1b00 */
[----:B------:R-:W0:Y:S03]  /*44d0*/  LDC.64 R34, c[0x0][0x380] ;  /* 0x0000e000ff227b82 */ /* 0x000e260000000a00 */
[----:B------:R0:W-:Y:S01]  /*44e0*/  STG.E.64 desc[UR4][R4.64+0x20], R24 ;  /* 0x0000201804007986 */ /* 0x0001e2000c101b04 */
[----:B------:R-:W-:-:S06]  /*44f0*/  DADD R30, R24, R24 ;  /* 0x00000000181e7229 */ /* 0x000fcc0000000018 */
[----:B------:R-:W1:Y:S01]  /*4500*/  MUFU.RCP64H R29, R31 ;  /* 0x0000001f001d7308 */ /* 0x000e620000001800 */
[----:B------:R-:W-:-:S06]  /*4510*/  IMAD.MOV.U32 R28, RZ, RZ, 0x1 ;  /* 0x00000001ff1c7424 */ /* 0x000fcc00078e00ff */
[----:B-1----:R-:W-:Y:S01]  /*4520*/  DFMA R22, -R30, R28, 1 ;  /* 0x3ff000001e16742b */ /* 0x002fe2000000011c */
[----:B----4-:R1:W-:Y:S04]  /*4530*/  STG.E.64 desc[UR4][R4.64+0x18], R26 ;  /* 0x0000181a04007986 */ /* 0x0103e8000c101b04 */
[----:B0-----:R-:W4:Y:S03]  /*4540*/  LDG.E.64 R34, desc[UR4][R34.64+0x1038] ;  /* 0x0010380422227981 */ /* 0x001f26000c1e1b00 */
[----:B------:R-:W-:Y:S01]  /*4550*/  DFMA R22, R22, R22, R22 ;  /* 0x000000161616722b */ /* 0x000fe20000000016 */
[----:B------:R-:W-:Y:S07]  /*4560*/  BSSY.RECONVERGENT B1, `(.L_x_781) ;  /* 0x0000010000017945 */ /* 0x000fee0003800200 */
[----:B------:R-:W-:-:S08]  /*4570*/  DFMA R22, R28, R22, R28 ;  /* 0x000000161c16722b */ /* 0x000fd0000000001c */
[----:B--2---:R-:W-:-:S08]  /*4580*/  DFMA R18, -R30, R22, 1 ;  /* 0x3ff000001e12742b */ /* 0x004fd00000000116 */
[----:B------:R-:W-:-:S08]  /*4590*/  DFMA R18, R22, R18, R22 ;  /* 0x000000121612722b */ /* 0x000fd00000000016 */
[----:B----4-:R-:W-:Y:S01]  /*45a0*/  DMUL R32, R34, R18 ;  /* 0x0000001222207228 */ /* 0x010fe20000000000 */
[----:B------:R-:W-:-:S07]  /*45b0*/  FSETP.GEU.AND P1, PT, |R35|, 6.5827683646048100446e-37, PT ;  /* 0x036000002300780b */ /* 0x000fce0003f2e200 */
[----:B---3--:R-:W-:-:S08]  /*45c0*/  DFMA R20, -R30, R32, R34 ;  /* 0x000000201e14722b */ /* 0x008fd00000000122 */
[----:B------:R-:W-:-:S10]  /*45d0*/  DFMA R32, R18, R20, R32 ;  /* 0x000000141220722b */ /* 0x000fd40000000020 */
[----:B------:R-:W-:-:S05]  /*45e0*/  FFMA R3, RZ, R31, R33 ;  /* 0x0000001fff037223 */ /* 0x000fca0000000021 */
[----:B------:R-:W-:-:S13]  /*45f0*/  FSETP.GT.AND P0, PT, |R3|, 1.469367938527859385e-39, PT ;  /* 0x001000000300780b */ /* 0x000fda0003f04200 */
[----:B-1----:R-:W-:Y:S05]  /*4600*/  @P0 BRA P1, `(.L_x_782) ;  /* 0x0000000000140947 */ /* 0x002fea0000800000 */
[----:B------:R-:W-:Y:S01]  /*4610*/  IMAD.MOV.U32 R36, RZ, RZ, R34 ;  /* 0x000000ffff247224 */ /* 0x000fe200078e0022 */
[----:B------:R-:W-:Y:S01]  /*4620*/  MOV R34, 0x4660 ;  /* 0x0000466000227802 */ /* 0x000fe20000000f00 */
[----:B------:R-:W-:Y:S02]  /*4630*/  IMAD.MOV.U32 R32, RZ, RZ, R30 ;  /* 0x000000ffff207224 */ /* 0x000fe400078e001e */
[----:B------:R-:W-:-:S07]  /*4640*/  IMAD.MOV.U32 R33, RZ, RZ, R31 ;  /* 0x000000ffff217224 */ /* 0x000fce00078e001f */
[----:B------:R-:W-:Y:S05]  /*4650*/  CALL.REL.NOINC `($__internal_10_$__cuda_sm20_div_rn_f64_full) ;  /* 0x000001a800c07944 */ /* 0x000fea0003c00000 */
.L_x_782:
[----:B------:R-:W-:Y:S05]  /*4660*/  BSYNC.RECONVERGENT B1 ;  /* 0x0000000000017941 */ /* 0x000fea0003800200 */
.L_x_781:
[----:B------:R-:W-:Y:S01]  /*4670*/  FSETP.GEU.AND P0, PT, |R33|, 1.7687499523162841797, PT ;  /* 0x3fe266662100780b */ /* 0x000fe20003f0e200 */
[----:B------:R-:W-:-:S12]  /*4680*/  BSSY.RECONVERGENT B0, `(.L_x_783) ;  /* 0x0000072000007945 */ /* 0x000fd80003800200 */
[----:B------:R-:W-:Y:S05]  /*4690*/  @P0 BRA `(.L_x_784) ;  /* 0x0000000000a80947 */ /* 0x000fea0003800000 */
[----:B------:R-:W-:Y:S01]  /*46a0*/  DMUL R18, R32, R32 ;  /* 0x0000002020127228 */ /* 0x000fe20000000000 */
[----:B------:R-:W-:Y:S01]  /*46b0*/  IMAD.MOV.U32 R20, RZ, RZ, 0x180754af ;  /* 0x180754afff147424 */ /* 0x000fe200078e00ff */
[----:B------:R-:W-:Y:S01]  /*46c0*/  UMOV UR6, 0xdc1895e9 ;  /* 0xdc1895e900067882 */ /* 0x000fe20000000000 */
[----:B------:R-:W-:Y:S01]  /*46d0*/  IMAD.MOV.U32 R21, RZ, RZ, 0x3fb3823b ;  /* 0x3fb3823bff157424 */ /* 0x000fe200078e00ff */
[----:B------:R-:W-:-:S05]  /*46e0*/  UMOV UR7, 0x3fb0066b ;  /* 0x3fb0066b00077882 */ /* 0x000fca0000000000 */
        /* <DEDUP_REMOVED lines=36> */
[----:B------:R-:W-:Y:S10]  /*4930*/  BRA `(.L_x_785) ;  /* 0x0000000400187947 */ /* 0x000ff40003800000 */
.L_x_784:
[----:B------:R-:W-:Y:S01]  /*4940*/  IMAD.MOV.U32 R18, RZ, RZ, 0x0 ;  /* 0x00000000ff127424 */ /* 0x000fe200078e00ff */
[----:B------:R-:W-:Y:S01]  /*4950*/  UMOV UR6, 0xdc1895e9 ;  /* 0xdc1895e900067882 */ /* 0x000fe20000000000 */
[----:B------:R-:W-:Y:S01]  /*4960*/  IMAD.MOV.U32 R19, RZ, RZ, 0x3fe00000 ;  /* 0x3fe00000ff137424 */ /* 0x000fe200078e00ff */
[----:B------:R-:W-:Y:S01]  /*4970*/  UMOV UR7, 0x3fb0066b ;  /* 0x3fb0066b00077882 */ /* 0x000fe20000000000 */
[----:B------:R-:W-:Y:S01]  /*4980*/  IMAD.MOV.U32 R20, RZ, RZ, 0x180754af ;  /* 0x180754afff147424 */ /* 0x000fe200078e00ff */
[----:B------:R-:W-:Y:S01]  /*4990*/  UMOV UR8, 0x33145c07 ;  /* 0x33145c0700087882 */ /* 0x000fe20000000000 */
[----:B------:R-:W-:Y:S01]  /*49a0*/  IMAD.MOV.U32 R21, RZ, RZ, 0x3fb3823b ;  /* 0x3fb3823bff157424 */ /* 0x000fe200078e00ff */
[----:B------:R-:W-:Y:S01]  /*49b0*/  UMOV UR9, 0x3c91a626 ;  /* 0x3c91a62600097882 */ /* 0x000fe20000000000 */
[----:B------:R-:W-:-:S08]  /*49c0*/  DFMA R18, |R32|, -R18, 0.5 ;  /* 0x3fe000002012742b */ /* 0x000fd00000000a12 */
[C---:B------:R-:W-:Y:S01]  /*49d0*/  DFMA R20, R18.reuse, UR6, -R20 ;  /* 0x0000000612147c2b */ /* 0x040fe20008000814 */
[----:B------:R-:W-:Y:S01]  /*49e0*/  UMOV UR6, 0xcc2f79ae ;  /* 0xcc2f79ae00067882 */ /* 0x000fe20000000000 */
[----:B------:R-:W-:Y:S01]  /*49f0*/  UMOV UR7, 0x3fb11e52 ;  /* 0x3fb11e5200077882 */ /* 0x000fe20000000000 */
[----:B------:R-:W-:Y:S01]  /*4a00*/  ISETP.GE.AND P1, PT, R19, RZ, PT ;  /* 0x000000ff1300720c */ /* 0x000fe20003f26270 */
[----:B------:R-:W-:-:S04]  /*4a10*/  DSETP.NE.AND P0, PT, R18, RZ, PT ;  /* 0x000000ff1200722a */ /* 0x000fc80003f05000 */
[----:B------:R-:W-:Y:S01]  /*4a20*/  DFMA R20, R18, R20, UR6 ;  /* 0x0000000612147e2b */ /* 0x000fe20008000014 */
[----:B------:R-:W-:Y:S01]  /*4a30*/  UMOV UR6, 0x3526861b ;  /* 0x3526861b00067882 */ /* 0x000fe20000000000 */
[----:B------:R-:W-:-:S06]  /*4a40*/  UMOV UR7, 0x3f924eaf ;  /* 0x3f924eaf00077882 */ /* 0x000fcc0000000000 */
[----:B------:R-:W-:Y:S01]  /*4a50*/  DFMA R22, R18, R20, -UR6 ;  /* 0x8000000612167e2b */ /* 0x000fe20008000014 */
[----:B------:R-:W-:Y:S01]  /*4a60*/  UMOV UR6, 0xa31e6cb7 ;  /* 0xa31e6cb700067882 */ /* 0x000fe20000000000 */
[----:B------:R-:W0:Y:S01]  /*4a70*/  MUFU.RSQ64H R21, R19 ;  /* 0x0000001300157308 */ /* 0x000e220000001c00 */
[----:B------:R-:W-:Y:S01]  /*4a80*/  UMOV UR7, 0x3f91df02 ;  /* 0x3f91df0200077882 */ /* 0x000fe20000000000 */
[----:B------:R-:W-:-:S04]  /*4a90*/  IMAD.MOV.U32 R20, RZ, RZ, RZ ;  /* 0x000000ffff147224 */ /* 0x000fc800078e00ff */
[----:B------:R-:W-:Y:S01]  /*4aa0*/  DFMA R22, R18, R22, UR6 ;  /* 0x0000000612167e2b */ /* 0x000fe20008000016 */
[----:B------:R-:W-:Y:S01]  /*4ab0*/  UMOV UR6, 0xb0eec6cc ;  /* 0xb0eec6cc00067882 */ /* 0x000fe20000000000 */
[----:B------:R-:W-:-:S06]  /*4ac0*/  UMOV UR7, 0x3f847d18 ;  /* 0x3f847d1800077882 */ /* 0x000fcc0000000000 */
[C---:B------:R-:W-:Y:S01]  /*4ad0*/  DFMA R22, R18.reuse, R22, UR6 ;  /* 0x0000000612167e2b */ /* 0x040fe20008000016 */
[----:B------:R-:W-:Y:S01]  /*4ae0*/  UMOV UR6, 0x61ba53b0 ;  /* 0x61ba53b000067882 */ /* 0x000fe20000000000 */
[----:B------:R-:W-:Y:S01]  /*4af0*/  UMOV UR7, 0x3f8d0af9 ;  /* 0x3f8d0af900077882 */ /* 0x000fe20000000000 */
[----:B0-----:R-:W-:-:S05]  /*4b00*/  DMUL R24, R18, R20 ;  /* 0x0000001412187228 */ /* 0x001fca0000000000 */
[----:B------:R-:W-:Y:S01]  /*4b10*/  DFMA R28, R18, R22, UR6 ;  /* 0x00000006121c7e2b */ /* 0x000fe20008000016 */
[----:B------:R-:W-:Y:S01]  /*4b20*/  UMOV UR6, 0x34cf1c48 ;  /* 0x34cf1c4800067882 */ /* 0x000fe20000000000 */
[----:B------:R-:W-:Y:S01]  /*4b30*/  VIADD R23, R21, 0xfff00000 ;  /* 0xfff0000015177836 */ /* 0x000fe20000000000 */
[----:B------:R-:W-:Y:S01]  /*4b40*/  DFMA R26, R24, -R24, R18 ;  /* 0x80000018181a722b */ /* 0x000fe20000000012 */
[----:B------:R-:W-:Y:S01]  /*4b50*/  UMOV UR7, 0x3f91bf77 ;  /* 0x3f91bf7700077882 */ /* 0x000fe20000000000 */
[----:B------:R-:W-:-:S03]  /*4b60*/  MOV R22, RZ ;  /* 0x000000ff00167202 */ /* 0x000fc60000000f00 */
[----:B------:R-:W-:Y:S01]  /*4b70*/  DFMA R28, R18, R28, UR6 ;  /* 0x00000006121c7e2b */ /* 0x000fe2000800001c */
[----:B------:R-:W-:Y:S01]  /*4b80*/  UMOV UR6, 0x83144ef7 ;  /* 0x83144ef700067882 */ /* 0x000fe20000000000 */
[----:B------:R-:W-:Y:S01]  /*4b90*/  UMOV UR7, 0x3f96e914 ;  /* 0x3f96e91400077882 */ /* 0x000fe20000000000 */
[----:B------:R-:W-:-:S05]  /*4ba0*/  DFMA R26, R22, R26, R24 ;  /* 0x0000001a161a722b */ /* 0x000fca0000000018 */
[----:B------:R-:W-:Y:S01]  /*4bb0*/  DFMA R28, R18, R28, UR6 ;  /* 0x00000006121c7e2b */ /* 0x000fe2000800001c */
[----:B------:R-:W-:Y:S01]  /*4bc0*/  UMOV UR6, 0xa4f9f81 ;  /* 0x0a4f9f8100067882 */ /* 0x000fe20000000000 */
[----:B------:R-:W-:Y:S01]  /*4bd0*/  UMOV UR7, 0x3f9f1c6e ;  /* 0x3f9f1c6e00077882 */ /* 0x000fe20000000000 */
[-C--:B------:R-:W-:Y:S02]  /*4be0*/  DFMA R20, R20, -R26.reuse, 1 ;  /* 0x3ff000001414742b */ /* 0x080fe4000000081a */
[----:B------:R-:W-:-:S03]  /*4bf0*/  DFMA R24, R26, -R26, R18 ;  /* 0x8000001a1a18722b */ /* 0x000fc60000000012 */
[----:B------:R-:W-:Y:S01]  /*4c00*/  DFMA R28, R18, R28, UR6 ;  /* 0x00000006121c7e2b */ /* 0x000fe2000800001c */
[----:B------:R-:W-:Y:S01]  /*4c10*/  UMOV UR6, 0xc27fa92b ;  /* 0xc27fa92b00067882 */ /* 0x000fe20000000000 */
[----:B------:R-:W-:Y:S01]  /*4c20*/  UMOV UR7, 0x3fa6db6d ;  /* 0x3fa6db6d00077882 */ /* 0x000fe20000000000 */
[----:B------:R-:W-:-:S05]  /*4c30*/  DFMA R20, R22, R20, R22 ;  /* 0x000000141614722b */ /* 0x000fca0000000016 */
[----:B------:R-:W-:Y:S01]  /*4c40*/  DFMA R28, R18, R28, UR6 ;  /* 0x00000006121c7e2b */ /* 0x000fe2000800001c */
[----:B------:R-:W-:Y:S01]  /*4c50*/  UMOV UR6, 0x3320f91b ;  /* 0x3320f91b00067882 */ /* 0x000fe20000000000 */
[----:B------:R-:W-:Y:S01]  /*4c60*/  UMOV UR7, 0x3fb33333 ;  /* 0x3fb3333300077882 */ /* 0x000fe20000000000 */
[----:B------:R-:W-:-:S05]  /*4c70*/  DFMA R20, R20, R24, R26 ;  /* 0x000000181414722b */ /* 0x000fca000000001a */
[----:B------:R-:W-:Y:S01]  /*4c80*/  DFMA R28, R18, R28, UR6 ;  /* 0x00000006121c7e2b */ /* 0x000fe2000800001c */
[----:B------:R-:W-:Y:S01]  /*4c90*/  UMOV UR6, 0x55555f4d ;  /* 0x55555f4d00067882 */ /* 0x000fe20000000000 */
[----:B------:R-:W-:-:S03]  /*4ca0*/  UMOV UR7, 0x3fc55555 ;  /* 0x3fc5555500077882 */ /* 0x000fc60000000000 */
[----:B------:R-:W-:Y:S02]  /*4cb0*/  FSEL R3, R20, RZ, P1 ;  /* 0x000000ff14037208 */ /* 0x000fe40000800000 */
[----:B------:R-:W-:Y:S01]  /*4cc0*/  FSEL R21, R21, -QNAN , P1 ;  /* 0xfff8000015157808 */ /* 0x000fe20000800000 */
[----:B------:R-:W-:Y:S01]  /*4cd0*/  DFMA R28, R18, R28, UR6 ;  /* 0x00000006121c7e2b */ /* 0x000fe2000800001c */
[----:B------:R-:W-:Y:S01]  /*4ce0*/  FSEL R20, R3, R18, P0 ;  /* 0x0000001203147208 */ /* 0x000fe20000000000 */
[----:B------:R-:W-:Y:S01]  /*4cf0*/  UMOV UR6, 0x54442d18 ;  /* 0x54442d1800067882 */ /* 0x000fe20000000000 */
[----:B------:R-:W-:Y:S01]  /*4d00*/  FSEL R21, R21, R19, P0 ;  /* 0x0000001315157208 */ /* 0x000fe20000000000 */
[----:B------:R-:W-:-:S04]  /*4d10*/  UMOV UR7, 0x3fe921fb ;  /* 0x3fe921fb00077882 */ /* 0x000fc80000000000 */
[----:B------:R-:W-:Y:S02]  /*4d20*/  DMUL R28, R18, R28 ;  /* 0x0000001c121c7228 */ /* 0x000fe40000000000 */
[----:B------:R-:W-:-:S08]  /*4d30*/  DMUL R20, R20, -2 ;  /* 0xc000000014147828 */ /* 0x000fd00000000000 */
[----:B------:R-:W-:Y:S02]  /*4d40*/  DADD R18, R20, UR6 ;  /* 0x0000000614127e29 */ /* 0x000fe40008000000 */
[----:B------:R-:W-:-:S08]  /*4d50*/  DFMA R28, R28, R20, UR8 ;  /* 0x000000081c1c7e2b */ /* 0x000fd00008000014 */
[----:B------:R-:W-:-:S08]  /*4d60*/  DADD R18, R28, R18 ;  /* 0x000000001c127229 */ /* 0x000fd00000000012 */
[----:B------:R-:W-:-:S10]  /*4d70*/  DADD R18, R18, UR6 ;  /* 0x0000000612127e29 */ /* 0x000fd40008000000 */
[----:B------:R-:W-:Y:S01]  /*4d80*/  LOP3.LUT R33, R19, 0x80000000, R33, 0xb8, !PT ;  /* 0x8000000013217812 */ /* 0x000fe200078eb821 */
[----:B------:R-:W-:-:S07]  /*4d90*/  IMAD.MOV.U32 R32, RZ, RZ, R18 ;  /* 0x000000ffff207224 */ /* 0x000fce00078e0012 */
.L_x_785:
[----:B------:R-:W-:Y:S05]  /*4da0*/  BSYNC.RECONVERGENT B0 ;  /* 0x0000000000007941 */ /* 0x000fea0003800200 */
.L_x_783:
[----:B------:R-:W0:Y:S01]  /*4db0*/  LDC.64 R18, c[0x0][0x380] ;  /* 0x0000e000ff127b82 */ /* 0x000e220000000a00 */
[----:B------:R-:W-:Y:S01]  /*4dc0*/  UMOV UR6, 0x1a63c1f5 ;  /* 0x1a63c1f500067882 */ /* 0x000fe20000000000 */
[----:B------:R-:W-:Y:S02]  /*4dd0*/  UMOV UR7, 0x404ca5dc ;  /* 0x404ca5dc00077882 */ /* 0x000fe40000000000 */
[----:B------:R-:W-:-:S07]  /*4de0*/  DMUL R32, R32, UR6 ;  /* 0x0000000620207c28 */ /* 0x000fce0008000000 */
[----:B------:R1:W-:Y:S04]  /*4df0*/  STG.E.64 desc[UR4][R4.64+0x28], R32 ;  /* 0x0000282004007986 */ /* 0x0003e8000c101b04 */
[----:B0-----:R-:W5:Y:S01]  /*4e00*/  LDG.E.64 R18, desc[UR4][R18.64] ;  /* 0x0000000412127981 */ /* 0x001f62000c1e1b00 */
[----:B------:R-:W-:Y:S01]  /*4e10*/  UMOV UR6, 0xa2529d3a ;  /* 0xa2529d3a00067882 */ /* 0x000fe20000000000 */
[----:B------:R-:W-:Y:S01]  /*4e20*/  UMOV UR7, 0x3fa1df46 ;  /* 0x3fa1df4600077882 */ /* 0x000fe20000000000 */
[----:B------:R-:W-:Y:S01]  /*4e30*/  BSSY.RECONVERGENT B2, `(.L_x_786) ;  /* 0x000001d000027945 */ /* 0x000fe20003800200 */
[----:B------:R-:W-:-:S08]  /*4e40*/  DMUL R70, R32, UR6 ;  /* 0x0000000620467c28 */ /* 0x000fd00008000000 */
[----:B------:R-:W-:-:S14]  /*4e50*/  DSETP.NEU.AND P1, PT, |R70|, +INF , PT ;  /* 0x7ff000004600742a */ /* 0x000fdc0003f2d200 */
[----:B------:R-:W-:Y:S01]  /*4e60*/  @!P1 DMUL R34, RZ, R70 ;  /* 0x00000046ff229228 */ /* 0x000fe20000000000 */
[----:B------:R-:W-:Y:S01]  /*4e70*/  @!P1 PLOP3.LUT P0, PT, PT, PT, PT, 0x80, 0x8 ;  /* 0x000000000008981c */ /* 0x000fe20003f0f070 */
[----:B-1----:R-:W-:-:S12]  /*4e80*/  @!P1 BRA `(.L_x_787) ;  /* 0x00000000005c9947 */ /* 0x002fd80003800000 */
        /* <DEDUP_REMOVED lines=19> */
[----:B-----5:R-:W-:Y:S05]  /*4fc0*/  CALL.REL.NOINC `($_Z15CalcAngleErrorsPdPiS0_S_S_S0_S_S_S_S_S_S_S0_$__internal_trig_reduction_slowpathd) ;  /* 0x000001a800ac7944 */ /* 0x020fea0003c00000 */
.L_x_789:
[----:B------:R-:W-:Y:S05]  /*4fd0*/  BSYNC.RECONVERGENT B3 ;  /* 0x0000000000037941 */ /* 0x000fea0003800200 */
.L_x_788:
[----:B------:R-:W-:-:S04]  /*4fe0*/  LOP3.LUT R37, R37, 0x1, RZ, 0xc0, !PT ;  /* 0x0000000125257812 */ /* 0x000fc800078ec0ff */
[----:B------:R-:W-:-:S13]  /*4ff0*/  ISETP.NE.U32.AND P0, PT, R37, 0x1, PT ;  /* 0x000000012500780c */ /* 0x000fda0003f05070 */
.L_x_787:
[----:B------:R-:W-:Y:S05]  /*5000*/  BSYNC.RECONVERGENT B2 ;  /* 0x0000000000027941 */ /* 0x000fea0003800200 */
.L_x_786:
[----:B------:R-:W-:Y:S01]  /*5010*/  DMUL R20, R34, R34 ;  /* 0x0000002222147228 */ /* 0x000fe20000000000 */
[----:B------:R-:W-:Y:S01]  /*5020*/  IMAD.MOV.U32 R22, RZ, RZ, 0x5b27ebb1 ;  /* 0x5b27ebb1ff167424 */ /* 0x000fe200078e00ff */
[----:B------:R-:W-:Y:S01]  /*5030*/  UMOV UR6, 0x2799bcb9 ;  /* 0x2799bcb900067882 */ /* 0x000fe20000000000 */
[----:B------:R-:W-:Y:S01]  /*5040*/  IMAD.MOV.U32 R23, RZ, RZ, 0x3ef9757c ;  /* 0x3ef9757cff177424 */ /* 0x000fe200078e00ff */
[----:B------:R-:W-:Y:S01]  /*5050*/  UMOV UR7, 0x3ee48dac ;  /* 0x3ee48dac00077882 */ /* 0x000fe20000000000 */
[----:B------:R-:W-:-:S04]  /*5060*/  @!P0 IMAD.MOV.U32 R24, RZ, RZ, RZ ;  /* 0x000000ffff188224 */ /* 0x000fc800078e00ff */
        /* <DEDUP_REMOVED lines=41> */
[----:B------:R-:W-:-:S06]  /*5300*/  DFMA R20, R28, R34, R34 ;  /* 0x000000221c14722b */ /* 0x000fcc0000000022 */
[----:B------:R-:W0:Y:S02]  /*5310*/  @!P0 MUFU.RCP64H R25, R21 ;  /* 0x0000001500198308 */ /* 0x000e240000001800 */
[----:B0-----:R-:W-:-:S08]  /*5320*/  @!P0 DFMA R22, -R20, R24, 1 ;  /* 0x3ff000001416842b */ /* 0x001fd00000000118 */
[----:B------:R-:W-:Y:S02]  /*5330*/  @!P0 DFMA R26, R22, R22, R22 ;  /* 0x00000016161a822b */ /* 0x000fe40000000016 */
[----:B------:R-:W-:-:S06]  /*5340*/  @!P0 DADD R22, R20, -R34 ;  /* 0x0000000014168229 */ /* 0x000fcc0000000822 */
[----:B------:R-:W-:Y:S02]  /*5350*/  @!P0 DFMA R26, R24, R26, R24 ;  /* 0x0000001a181a822b */ /* 0x000fe40000000018 */
[----:B------:R-:W-:Y:S01]  /*5360*/  @!P0 DFMA R22, R28, R34, -R22 ;  /* 0x000000221c16822b */ /* 0x000fe20000000816 */
[----:B------:R-:W0:Y:S05]  /*5370*/  LDC.64 R28, c[0x0][0x390] ;  /* 0x0000e400ff1c7b82 */ /* 0x000e2a0000000a00 */
[----:B------:R-:W-:-:S08]  /*5380*/  @!P0 DFMA R24, R20, -R26, 1 ;  /* 0x3ff000001418842b */ /* 0x000fd0000000081a */
[----:B------:R-:W-:-:S08]  /*5390*/  @!P0 DFMA R22, R22, -R26, R24 ;  /* 0x8000001a1616822b */ /* 0x000fd00000000018 */
[----:B------:R-:W-:-:S08]  /*53a0*/  @!P0 DFMA R20, -R26, R22, -R26 ;  /* 0x000000161a14822b */ /* 0x000fd0000000091a */
[----:B-----5:R-:W-:-:S07]  /*53b0*/  DMUL R18, R18, R20 ;  /* 0x0000001412127228 */ /* 0x020fce0000000000 */
[----:B------:R1:W-:Y:S04]  /*53c0*/  STG.E.64 desc[UR4][R4.64+0x30], R18 ;  /* 0x0000301204007986 */ /* 0x0003e8000c101b04 */
[----:B0-----:R-:W2:Y:S01]  /*53d0*/  LDG.E R29, desc[UR4][R28.64+0x4] ;  /* 0x000004041c1d7981 */ /* 0x001ea2000c1e1900 */
[----:B------:R-:W-:-:S05]  /*53e0*/  VIADD R2, R2, 0x1 ;  /* 0x0000000102027836 */ /* 0x000fca0000000000 */
[----:B--2---:R-:W-:-:S13]  /*53f0*/  ISETP.GE.AND P0, PT, R2, R29, PT ;  /* 0x0000001d0200720c */ /* 0x004fda0003f06270 */
[----:B-1----:R-:W-:Y:S05]  /*5400*/  @!P0 BRA `(.L_x_790) ;  /* 0xffffffec00088947 */ /* 0x002fea000383ffff */
.L_x_776:
[----:B------:R-:W0:Y:S01]  /*5410*/  LDC.64 R8, c[0x0][0x3a8] ;  /* 0x0000ea00ff087b82 */ /* 0x000e220000000a00 */
[----:B------:R-:W-:-:S07]  /*5420*/  IMAD R3, R0, 0x3, RZ ;  /* 0x0000000300037824 */ /* 0x000fce00078e02ff */
[----:B------:R-:W1:Y:S08]  /*5430*/  LDC.64 R30, c[0x0][0x3d0] ;  /* 0x0000f400ff1e7b82 */ /* 0x000e700000000a00 */
[----:B------:R-:W2:Y:S01]  /*5440*/  LDC.64 R16, c[0x0][0x390] ;  /* 0x0000e400ff107b82 */ /* 0x000ea20000000a00 */
[----:B0-----:R-:W-:Y:S01]  /*5450*/  IMAD.WIDE R8, R3, 0x4, R8 ;  /* 0x0000000403087825 */ /* 0x001fe200078e0208 */
[----:B------:R-:W-:Y:S01]  /*5460*/  UMOV UR6, 0xa2529d3a ;  /* 0xa2529d3a00067882 */ /* 0x000fe20000000000 */
[----:B------:R-:W-:-:S05]  /*5470*/  UMOV UR7, 0x3f91df46 ;  /* 0x3f91df4600077882 */ /* 0x000fca0000000000 */
[----:B------:R-:W0:Y:S01]  /*5480*/  LDC.64 R10, c[0x0][0x3c0] ;  /* 0x0000f000ff0a7b82 */ /* 0x000e220000000a00 */
[----:B------:R-:W5:Y:S01]  /*5490*/  LDG.E R4, desc[UR4][R8.64+0x8] ;  /* 0x0000080408047981 */ /* 0x000f62000c1e1900 */
[----:B-1----:R-:W-:-:S03]  /*54a0*/  IMAD.WIDE R30, R3, 0x8, R30 ;  /* 0x00000008031e7825 */ /* 0x002fc600078e021e */
[----:B------:R1:W5:Y:S04]  /*54b0*/  LDG.E R3, desc[UR4][R8.64] ;  /* 0x0000000408037981 */ /* 0x000368000c1e1900 */
[----:B------:R3:W-:Y:S04]  /*54c0*/  STG.E.64 desc[UR4][R30.64], RZ ;  /* 0x000000ff1e007986 */ /* 0x0007e8000c101b04 */
[----:B------:R3:W-:Y:S04]  /*54d0*/  STG.E.64 desc[UR4][R30.64+0x8], RZ ;  /* 0x000008ff1e007986 */ /* 0x0007e8000c101b04 */
[----:B------:R3:W-:Y:S04]  /*54e0*/  STG.E.64 desc[UR4][R30.64+0x10], RZ ;  /* 0x000010ff1e007986 */ /* 0x0007e8000c101b04 */
[----:B------:R-:W4:Y:S04]  /*54f0*/  LDG.E.64 R14, desc[UR4][R46.64+0x18] ;  /* 0x000018042e0e7981 */ /* 0x000f28000c1e1b00 */
[----:B--2---:R-:W2:Y:S04]  /*5500*/  LDG.E R5, desc[UR4][R16.64+0x4] ;  /* 0x0000040410057981 */ /* 0x004ea8000c1e1900 */
[----:B------:R3:W5:Y:S04]  /*5510*/  LDG.E.64 R12, desc[UR4][R46.64+0x20] ;  /* 0x000020042e0c7981 */ /* 0x000768000c1e1b00 */
[----:B------:R3:W5:Y:S01]  /*5520*/  LDG.E.64 R6, desc[UR4][R46.64+0x28] ;  /* 0x000028042e067981 */ /* 0x000762000c1e1b00 */
[----:B------:R-:W-:Y:S01]  /*5530*/  BSSY.RECONVERGENT B2, `(.L_x_791) ;  /* 0x0000020000027945 */ /* 0x000fe20003800200 */
[----:B----4-:R-:W-:-:S08]  /*5540*/  DMUL R14, R14, UR6 ;  /* 0x000000060e0e7c28 */ /* 0x010fd00008000000 */
[----:B------:R-:W-:Y:S01]  /*5550*/  DSETP.NEU.AND P0, PT, |R14|, +INF , PT ;  /* 0x7ff000000e00742a */ /* 0x000fe20003f0d200 */
[----:B--2---:R-:W-:-:S04]  /*5560*/  IMAD R0, R0, R5, RZ ;  /* 0x0000000500007224 */ /* 0x004fc800078e02ff */
[----:B-1----:R-:W-:-:S04]  /*5570*/  IMAD.SHL.U32 R9, R0, 0x10, RZ ;  /* 0x0000001000097824 */ /* 0x002fc800078e00ff */
[----:B0-----:R-:W-:-:S05]  /*5580*/  IMAD.WIDE R8, R9, 0x8, R10 ;  /* 0x0000000809087825 */ /* 0x001fca00078e020a */
[----:B------:R-:W-:Y:S01]  /*5590*/  @!P0 DMUL R34, RZ, R14 ;  /* 0x0000000eff228228 */ /* 0x000fe20000000000 */
[----:B------:R-:W-:Y:S01]  /*55a0*/  @!P0 IMAD.MOV.U32 R0, RZ, RZ, 0x1 ;  /* 0x00000001ff008424 */ /* 0x000fe200078e00ff */
[----:B---3--:R-:W-:Y:S09]  /*55b0*/  @!P0 BRA `(.L_x_792) ;  /* 0x00000000005c8947 */ /* 0x008ff20003800000 */
        /* <DEDUP_REMOVED lines=21> */
.L_x_794:
[----:B------:R-:W-:Y:S05]  /*5710*/  BSYNC.RECONVERGENT B3 ;  /* 0x0000000000037941 */ /* 0x000fea0003800200 */
.L_x_793:
[----:B------:R-:W-:-:S07]  /*5720*/  VIADD R0, R37, 0x1 ;  /* 0x0000000125007836 */ /* 0x000fce0000000000 */
.L_x_792:
[----:B------:R-:W-:Y:S05]  /*5730*/  BSYNC.RECONVERGENT B2 ;  /* 0x0000000000027941 */ /* 0x000fea0003800200 */
.L_x_791:
        /* <DEDUP_REMOVED lines=10> */
[----:B------:R-:W-:Y:S01]  /*57e0*/  MOV R26, 0x20fd8164 ;  /* 0x20fd8164001a7802 */ /* 0x000fe20000000f00 */
        /* <DEDUP_REMOVED lines=8> */
[----:B------:R-:W-:Y:S02]  /*5870*/  DSETP.NEU.AND P1, PT, |R12|, +INF , PT ;  /* 0x7ff000000c00742a */ /* 0x000fe40003f2d200 */
        /* <DEDUP_REMOVED lines=40> */
.L_x_798:
[----:B------:R-:W-:Y:S05]  /*5b00*/  BSYNC.RECONVERGENT B3 ;  /* 0x0000000000037941 */ /* 0x000fea0003800200 */
.L_x_797:
[----:B------:R-:W-:-:S07]  /*5b10*/  VIADD R0, R37, 0x1 ;  /* 0x0000000125007836 */ /* 0x000fce0000000000 */
.L_x_796:
[----:B------:R-:W-:Y:S05]  /*5b20*/  BSYNC.RECONVERGENT B2 ;  /* 0x0000000000027941 */ /* 0x000fea0003800200 */
.L_x_795:
        /* <DEDUP_REMOVED lines=57> */
[----:B------:R-:W-:Y:S05]  /*5ec0*/  CALL.REL.NOINC `($_Z15CalcAngleErrorsPdPiS0_S_S_S0_S_S_S_S_S_S_S0_$__internal_trig_reduction_slowpathd) ;  /* 0x0000019800ec7944 */ /* 0x000fea0003c00000 */
[----:B------:R-:W-:Y:S02]  /*5ed0*/  IMAD.MOV.U32 R20, RZ, RZ, R34 ;  /* 0x000000ffff147224 */ /* 0x000fe400078e0022 */
[----:B------:R-:W-:-:S07]  /*5ee0*/  IMAD.MOV.U32 R21, RZ, RZ, R35 ;  /* 0x000000ffff157224 */ /* 0x000fce00078e0023 */
.L_x_802:
[----:B------:R-:W-:Y:S05]  /*5ef0*/  BSYNC.RECONVERGENT B3 ;  /* 0x0000000000037941 */ /* 0x000fea0003800200 */
.L_x_801:
[----:B------:R-:W-:-:S07]  /*5f00*/  VIADD R0, R37, 0x1 ;  /* 0x0000000125007836 */ /* 0x000fce0000000000 */
.L_x_800:
[----:B------:R-:W-:Y:S05]  /*5f10*/  BSYNC.RECONVERGENT B2 ;  /* 0x0000000000027941 */ /* 0x000fea0003800200 */
.L_x_799:
        /* <DEDUP_REMOVED lines=14> */
[----:B------:R-:W-:-:S02]  /*6000*/  DSETP.NEU.AND P1, PT, |R14|, +INF , PT ;  /* 0x7ff000000e00742a */ /* 0x000fc40003f2d200 */
        /* <DEDUP_REMOVED lines=42> */
.L_x_804:
[----:B------:R-:W-:Y:S05]  /*62b0*/  BSYNC.RECONVERGENT B2 ;  /* 0x0000000000027941 */ /* 0x000fea0003800200 */
.L_x_803:
        /* <DEDUP_REMOVED lines=55> */
.L_x_806:
[----:B------:R-:W-:Y:S05]  /*6630*/  BSYNC.RECONVERGENT B2 ;  /* 0x0000000000027941 */ /* 0x000fea0003800200 */
.L_x_805:
        /* <DEDUP_REMOVED lines=16> */
[----:B------:R-:W-:-:S10]  /*6740*/  FSEL R37, -R2, 0.11223486810922622681, !P0 ;  /* 0x3de5db6502257808 */ /* 0x000fd40004000100 */
        /* <DEDUP_REMOVED lines=38> */
[----:B------:R-:W-:Y:S02]  /*69b0*/  IMAD.MOV.U32 R20, RZ, RZ, R34 ;  /* 0x000000ffff147224 */ /* 0x000fe400078e0022 */
[----:B------:R-:W-:-:S07]  /*69c0*/  IMAD.MOV.U32 R21, RZ, RZ, R35 ;  /* 0x000000ffff157224 */ /* 0x000fce00078e0023 */
.L_x_808:
[----:B------:R-:W-:Y:S05]  /*69d0*/  BSYNC.RECONVERGENT B2 ;  /* 0x0000000000027941 */ /* 0x000fea0003800200 */
.L_x_807:
        /* <DEDUP_REMOVED lines=11> */
[----:B------:R-:W-:Y:S01]  /*6a90*/  ISETP.GE.AND P1, PT, R5, 0x1, PT ;  /* 0x000000010500780c */ /* 0x000fe20003f26270 */
[----:B------:R-:W-:Y:S01]  /*6aa0*/  IMAD.MOV.U32 R5, RZ, RZ, RZ ;  /* 0x000000ffff057224 */ /* 0x000fe200078e00ff */
        /* <DEDUP_REMOVED lines=19> */
[----:B------:R-:W0:Y:S08]  /*6be0*/  LDC.64 R12, c[0x0][0x380] ;  /* 0x0000e000ff0c7b82 */ /* 0x000e300000000a00 */
[----:B------:R-:W1:Y:S01]  /*6bf0*/  LDC.64 R6, c[0x0][0x388] ;  /* 0x0000e200ff067b82 */ /* 0x000e620000000a00 */
[----:B0-----:R-:W5:Y:S01]  /*6c00*/  LDG.E.64 R12, desc[UR4][R12.64+0xff8] ;  /* 0x000ff8040c0c7981 */ /* 0x001f62000c1e1b00 */
[----:B------:R-:W-:-:S02]  /*6c10*/  DMUL R16, R10, R36 ;  /* 0x000000240a107228 */ /* 0x000fc40000000000 */
[----:B------:R-:W-:Y:S02]  /*6c20*/  DMUL R14, R28, R36 ;  /* 0x000000241c0e7228 */ /* 0x000fe40000000000 */
[----:B------:R-:W-:Y:S02]  /*6c30*/  DMUL R18, R10, R48 ;  /* 0x000000300a127228 */ /* 0x000fe40000000000 */
[----:B------:R-:W-:Y:S01]  /*6c40*/  DMUL R24, R22, R36 ;  /* 0x0000002416187228 */ /* 0x000fe20000000000 */
[----:B-1----:R0:W5:Y:S01]  /*6c50*/  LDG.E R6, desc[UR4][R6.64+0x4] ;  /* 0x0000040406067981 */ /* 0x002162000c1e1900 */
[----:B------:R-:W-:Y:S02]  /*6c60*/  DMUL R34, R10, -R48 ;  /* 0x800000300a227228 */ /* 0x000fe40000000000 */
[-C--:B------:R-:W-:Y:S02]  /*6c70*/  DMUL R20, R28, R16.reuse ;  /* 0x000000101c147228 */ /* 0x080fe40000000000 */
[----:B------:R-:W-:-:S02]  /*6c80*/  DMUL R32, R22, R16 ;  /* 0x0000001016207228 */ /* 0x000fc40000000000 */
[----:B------:R-:W-:Y:S02]  /*6c90*/  DFMA R14, R22, R18, -R14 ;  /* 0x00000012160e722b */ /* 0x000fe4000000080e */
[----:B------:R-:W-:Y:S02]  /*6ca0*/  DFMA R16, R28, R34, -R24 ;  /* 0x000000221c10722b */ /* 0x000fe40000000818 */
[----:B------:R-:W-:Y:S02]  /*6cb0*/  DFMA R20, R22, R48, -R20 ;  /* 0x000000301614722b */ /* 0x000fe40000000814 */
[----:B------:R-:W-:Y:S02]  /*6cc0*/  DMUL R18, R26, R36 ;  /* 0x000000241a127228 */ /* 0x000fe40000000000 */
[-C--:B------:R-:W-:Y:S02]  /*6cd0*/  DMUL R22, R22, -R26.reuse ;  /* 0x8000001a16167228 */ /* 0x080fe40000000000 */
[----:B------:R-:W-:-:S02]  /*6ce0*/  DMUL R24, R48, R26 ;  /* 0x0000001a30187228 */ /* 0x000fc40000000000 */
[----:B------:R-:W-:Y:S02]  /*6cf0*/  DMUL R26, R28, R26 ;  /* 0x0000001a1c1a7228 */ /* 0x000fe40000000000 */
[----:B------:R-:W-:Y:S01]  /*6d00*/  DFMA R28, R48, R28, R32 ;  /* 0x0000001c301c722b */ /* 0x000fe20000000020 */
[----:B0-----:R-:W-:Y:S02]  /*6d10*/  IMAD.MOV.U32 R7, RZ, RZ, RZ ;  /* 0x000000ffff077224 */ /* 0x001fe400078e00ff */
[----:B------:R-:W-:-:S08]  /*6d20*/  IMAD.MOV.U32 R5, RZ, RZ, RZ ;  /* 0x000000ffff057224 */ /* 0x000fd000078e00ff */
.L_x_932:
[----:B------:R-:W-:-:S04]  /*6d30*/  IMAD R33, R7, 0x7, RZ ;  /* 0x0000000707217824 */ /* 0x000fc800078e02ff */
[----:B------:R-:W-:-:S05]  /*6d40*/  IMAD.WIDE.U32 R32, R33, 0x8, R44 ;  /* 0x0000000821207825 */ /* 0x000fca00078e002c */
[----:B--2---:R-:W2:Y:S04]  /*6d50*/  LDG.E.64 R34, desc[UR4][R32.64+0x8] ;  /* 0x0000080420227981 */ /* 0x004ea8000c1e1b00 */
[----:B---3--:R-:W3:Y:S04]  /*6d60*/  LDG.E.64 R36, desc[UR4][R32.64] ;  /* 0x0000000420247981 */ /* 0x008ee8000c1e1b00 */
[----:B------:R-:W4:Y:S04]  /*6d70*/  LDG.E.64 R52, desc[UR4][R32.64+0x10] ;  /* 0x0000100420347981 */ /* 0x000f28000c1e1b00 */
[----:B0----5:R0:W5:Y:S01]  /*6d80*/  LDG.E.64 R60, desc[UR4][R32.64+0x28] ;  /* 0x00002804203c7981 */ /* 0x021162000c1e1b00 */
[----:B------:R-:W-:Y:S01]  /*6d90*/  BSSY.RECONVERGENT B1, `(.L_x_810) ;  /* 0x0000026000017945 */ /* 0x000fe20003800200 */
[----:B--2---:R-:W-:-:S02]  /*6da0*/  DMUL R38, R16, R34 ;  /* 0x0000002210267228 */ /* 0x004fc40000000000 */
[-C--:B------:R-:W-:Y:S02]  /*6db0*/  DMUL R40, R14, R34.reuse ;  /* 0x000000220e287228 */ /* 0x080fe40000000000 */
[----:B------:R-:W-:-:S04]  /*6dc0*/  DMUL R34, R24, R34 ;  /* 0x0000002218227228 */ /* 0x000fc80000000000 */
[-C--:B---3--:R-:W-:Y:S02]  /*6dd0*/  DFMA R38, R20, R36.reuse, R38 ;  /* 0x000000241426722b */ /* 0x088fe40000000026 */
[-C--:B------:R-:W-:Y:S02]  /*6de0*/  DFMA R40, R28, R36.reuse, R40 ;  /* 0x000000241c28722b */ /* 0x080fe40000000028 */
[----:B------:R-:W-:-:S04]  /*6df0*/  DFMA R34, R18, R36, R34 ;  /* 0x000000241222722b */ /* 0x000fc80000000022 */
[-C--:B----4-:R-:W-:Y:S02]  /*6e00*/  DFMA R56, R26, R52.reuse, R38 ;  /* 0x000000341a38722b */ /* 0x090fe40000000026 */
[-C--:B------:R-:W-:Y:S02]  /*6e10*/  DFMA R54, R22, R52.reuse, R40 ;  /* 0x000000341636722b */ /* 0x080fe40000000028 */
[----:B------:R-:W-:Y:S01]  /*6e20*/  DFMA R52, R10, R52, R34 ;  /* 0x000000340a34722b */ /* 0x000fe20000000022 */
[----:B------:R-:W-:-:S03]  /*6e30*/  IMAD.MOV.U32 R34, RZ, RZ, 0x0 ;  /* 0x00000000ff227424 */ /* 0x000fc600078e00ff */
[----:B------:R-:W-:Y:S01]  /*6e40*/  DMUL R64, R56, R56 ;  /* 0x0000003838407228 */ /* 0x000fe20000000000 */
[----:B------:R-:W-:Y:S01]  /*6e50*/  IMAD.MOV.U32 R35, RZ, RZ, 0x3fd80000 ;  /* 0x3fd80000ff237424 */ /* 0x000fe200078e00ff */
[----:B------:R-:W-:-:S08]  /*6e60*/  DMUL R62, R54, R54 ;  /* 0x00000036363e7228 */ /* 0x000fd00000000000 */
[----:B0-----:R-:W-:-:S08]  /*6e70*/  DADD R32, R64, R62 ;  /* 0x0000000040207229 */ /* 0x001fd0000000003e */
        /* <DEDUP_REMOVED lines=14> */
[----:B-1----:R-:W-:Y:S10]  /*6f60*/  @!P0 BRA `(.L_x_811) ;  /* 0x0000000000208947 */ /* 0x002ff40003800000 */
[----:B------:R-:W-:Y:S02]  /*6f70*/  IMAD.MOV.U32 R42, RZ, RZ, R38 ;  /* 0x000000ffff2a7224 */ /* 0x000fe400078e0026 */
[----:B------:R-:W-:Y:S01]  /*6f80*/  IMAD.MOV.U32 R34, RZ, RZ, R32 ;  /* 0x000000ffff227224 */ /* 0x000fe200078e0020 */
[----:B------:R-:W-:Y:S01]  /*6f90*/  MOV R32, 0x6fd0 ;  /* 0x00006fd000207802 */ /* 0x000fe20000000f00 */
[----:B------:R-:W-:Y:S02]  /*6fa0*/  IMAD.MOV.U32 R38, RZ, RZ, R66 ;  /* 0x000000ffff267224 */ /* 0x000fe400078e0042 */
[----:B------:R-:W-:-:S07]  /*6fb0*/  IMAD.MOV.U32 R37, RZ, RZ, R67 ;  /* 0x000000ffff257224 */ /* 0x000fce00078e0043 */
[----:B-----5:R-:W-:Y:S05]  /*6fc0*/  CALL.REL.NOINC `($__internal_11_$__cuda_sm20_dsqrt_rn_f64_mediumpath_v1) ;  /* 0x0000018400f87944 */ /* 0x020fea0003c00000 */
[----:B------:R-:W-:Y:S02]  /*6fd0*/  IMAD.MOV.U32 R58, RZ, RZ, R34 ;  /* 0x000000ffff3a7224 */ /* 0x000fe400078e0022 */
[----:B------:R-:W-:-:S07]  /*6fe0*/  IMAD.MOV.U32 R59, RZ, RZ, R33 ;  /* 0x000000ffff3b7224 */ /* 0x000fce00078e0021 */
.L_x_811:
[----:B------:R-:W-:Y:S05]  /*6ff0*/  BSYNC.RECONVERGENT B1 ;  /* 0x0000000000017941 */ /* 0x000fea0003800200 */
.L_x_810:
[----:B------:R-:W-:Y:S01]  /*7000*/  UMOV UR6, 0xa2529d3a ;  /* 0xa2529d3a00067882 */ /* 0x000fe20000000000 */
[----:B------:R-:W-:Y:S01]  /*7010*/  UMOV UR7, 0x3f91df46 ;  /* 0x3f91df4600077882 */ /* 0x000fe20000000000 */
[----:B------:R-:W-:Y:S01]  /*7020*/  BSSY.RECONVERGENT B2, `(.L_x_812) ;  /* 0x000001c000027945 */ /* 0x000fe20003800200 */
[----:B-----5:R-:W-:-:S08]  /*7030*/  DMUL R70, R60, UR6 ;  /* 0x000000063c467c28 */ /* 0x020fd00008000000 */
        /* <DEDUP_REMOVED lines=22> */
[----:B------:R-:W-:Y:S05]  /*71a0*/  CALL.REL.NOINC `($_Z15CalcAngleErrorsPdPiS0_S_S_S0_S_S_S_S_S_S_S0_$__internal_trig_reduction_slowpathd) ;  /* 0x0000018800347944 */ /* 0x000fea0003c00000 */
[----:B------:R-:W-:Y:S02]  /*71b0*/  IMAD.MOV.U32 R0, RZ, RZ, R37 ;  /* 0x000000ffff007224 */ /* 0x000fe400078e0025 */
[----:B------:R-:W-:Y:S02]  /*71c0*/  IMAD.MOV.U32 R60, RZ, RZ, R34 ;  /* 0x000000ffff3c7224 */ /* 0x000fe400078e0022 */
[----:B------:R-:W-:-:S07]  /*71d0*/  IMAD.MOV.U32 R61, RZ, RZ, R35 ;  /* 0x000000ffff3d7224 */ /* 0x000fce00078e0023 */
.L_x_813:
[----:B------:R-:W-:Y:S05]  /*71e0*/  BSYNC.RECONVERGENT B2 ;  /* 0x0000000000027941 */ /* 0x000fea0003800200 */
.L_x_812:
        /* <DEDUP_REMOVED lines=32> */
[----:B------:R-:W-:-:S05]  /*73f0*/  DSETP.GEU.AND P0, PT, |R54|, UR6, PT ;  /* 0x0000000636007e2a */ /* 0x000fca000bf0e200 */
[----:B------:R-:W-:-:S09]  /*7400*/  DMUL R60, R58, R60 ;  /* 0x0000003c3a3c7228 */ /* 0x000fd20000000000 */
        /* <DEDUP_REMOVED lines=24> */
[----:B------:R-:W-:Y:S05]  /*7590*/  CALL.REL.NOINC `($__internal_10_$__cuda_sm20_div_rn_f64_full) ;  /* 0x0000017800f07944 */ /* 0x000fea0003c00000 */
.L_x_818:
[----:B------:R-:W-:Y:S05]  /*75a0*/  BSYNC.RECONVERGENT B1 ;  /* 0x0000000000017941 */ /* 0x000fea0003800200 */
.L_x_817:
        /* <DEDUP_REMOVED lines=59> */
.L_x_820:
        /* <DEDUP_REMOVED lines=72> */
.L_x_821:
[----:B------:R-:W-:Y:S05]  /*7de0*/  BSYNC.RECONVERGENT B0 ;  /* 0x0000000000007941 */ /* 0x000fea0003800200 */
.L_x_819:
[----:B------:R-:W-:Y:S01]  /*7df0*/  UMOV UR6, 0x1a63c1f5 ;  /* 0x1a63c1f500067882 */ /* 0x000fe20000000000 */
[----:B------:R-:W-:Y:S01]  /*7e00*/  UMOV UR7, 0x404ca5dc ;  /* 0x404ca5dc00077882 */ /* 0x000fe20000000000 */
[----:B------:R-:W-:Y:S01]  /*7e10*/  IMAD.MOV.U32 R0, RZ, RZ, 0x2 ;  /* 0x00000002ff007424 */ /* 0x000fe200078e00ff */
[----:B------:R-:W-:-:S08]  /*7e20*/  DMUL R32, R32, UR6 ;  /* 0x0000000620207c28 */ /* 0x000fd00008000000 */
[----:B------:R-:W-:-:S07]  /*7e30*/  DADD R34, -RZ, -R32 ;  /* 0x00000000ff227229 */ /* 0x000fce0000000920 */
[----:B------:R1:W-:Y:S01]  /*7e40*/  STL.128 [R1], R32 ;  /* 0x0000002001007387 */ /* 0x0003e20000100c00 */
[----:B------:R-:W-:Y:S05]  /*7e50*/  BRA `(.L_x_816) ;  /* 0x0000003800587947 */ /* 0x000fea0003800000 */
.L_x_815:
        /* <DEDUP_REMOVED lines=20> */
[----:B------:R-:W-:Y:S05]  /*7fa0*/  CALL.REL.NOINC `($__internal_10_$__cuda_sm20_div_rn_f64_full) ;  /* 0x00000170006c7944 */ /* 0x000fea0003c00000 */
.L_x_823:
[----:B------:R-:W-:Y:S05]  /*7fb0*/  BSYNC.RECONVERGENT B1 ;  /* 0x0000000000017941 */ /* 0x000fea0003800200 */
.L_x_822:
[----:B------:R-:W0:Y:S01]  /*7fc0*/  MUFU.RCP64H R35, R63 ;  /* 0x0000003f00237308 */ /* 0x000e220000001800 */
[----:B------:R-:W-:Y:S01]  /*7fd0*/  MOV R34, 0x1 ;  /* 0x0000000100227802 */ /* 0x000fe20000000f00 */
[----:B------:R-:W-:Y:S01]  /*7fe0*/  BSSY.RECONVERGENT B1, `(.L_x_824) ;  /* 0x0000017000017945 */ /* 0x000fe20003800200 */
[----:B------:R-:W-:-:S04]  /*7ff0*/  DADD R78, R32, 1 ;  /* 0x3ff00000204e7429 */ /* 0x000fc80000000000 */
[----:B0-----:R-:W-:-:S08]  /*8000*/  DFMA R36, -R62, R34, 1 ;  /* 0x3ff000003e24742b */ /* 0x001fd00000000122 */
[----:B------:R-:W-:-:S08]  /*8010*/  DFMA R36, R36, R36, R36 ;  /* 0x000000242424722b */ /* 0x000fd00000000024 */
[----:B------:R-:W-:Y:S02]  /*8020*/  DFMA R38, R34, R36, R34 ;  /* 0x000000242226722b */ /* 0x000fe40000000022 */
[----:B------:R-:W-:-:S06]  /*8030*/  DADD R34, R60, R60 ;  /* 0x000000003c227229 */ /* 0x000fcc000000003c */
        /* <DEDUP_REMOVED lines=17> */
.L_x_825:
[----:B------:R-:W-:Y:S05]  /*8150*/  BSYNC.RECONVERGENT B1 ;  /* 0x0000000000017941 */ /* 0x000fea0003800200 */
.L_x_824:
[----:B------:R-:W0:Y:S01]  /*8160*/  MUFU.RCP64H R33, R63 ;  /* 0x0000003f00217308 */ /* 0x000e220000001800 */
[----:B------:R-:W-:Y:S01]  /*8170*/  IMAD.MOV.U32 R32, RZ, RZ, 0x1 ;  /* 0x00000001ff207424 */ /* 0x000fe200078e00ff */
[----:B------:R-:W-:Y:S01]  /*8180*/  DMUL R36, R60, R60 ;  /* 0x0000003c3c247228 */ /* 0x000fe20000000000 */
        /* <DEDUP_REMOVED lines=18> */
.L_x_827:
[----:B------:R-:W-:Y:S05]  /*82b0*/  BSYNC.RECONVERGENT B1 ;  /* 0x0000000000017941 */ /* 0x000fea0003800200 */
.L_x_826:
[----:B------:R-:W-:Y:S01]  /*82c0*/  DADD R32, R32, -1 ;  /* 0xbff0000020207429 */ /* 0x000fe20000000000 */
[----:B------:R-:W-:Y:S01]  /*82d0*/  IMAD.MOV.U32 R0, RZ, RZ, RZ ;  /* 0x000000ffff007224 */ /* 0x000fe200078e00ff */
[----:B------:R-:W-:-:S08]  /*82e0*/  DMUL R34, R78, -4 ;  /* 0xc01000004e227828 */ /* 0x000fd00000000000 */
[----:B------:R-:W-:-:S08]  /*82f0*/  DMUL R32, R32, R34 ;  /* 0x0000002220207228 */ /* 0x000fd00000000000 */
[----:B------:R-:W-:-:S08]  /*8300*/  DFMA R38, R66, R66, R32 ;  /* 0x000000424226722b */ /* 0x000fd00000000020 */
[----:B------:R-:W-:-:S14]  /*8310*/  DSETP.GE.AND P0, PT, R38, RZ, PT ;  /* 0x000000ff2600722a */ /* 0x000fdc0003f06000 */
[----:B------:R-:W-:Y:S05]  /*8320*/  @!P0 BRA `(.L_x_816) ;  /* 0x0000003400248947 */ /* 0x000fea0003800000 */
[----:B------:R-:W0:Y:S01]  /*8330*/  MUFU.RSQ64H R41, R39 ;  /* 0x0000002700297308 */ /* 0x000e220000001c00 */
[----:B------:R-:W-:Y:S01]  /*8340*/  VIADD R40, R39, 0xfcb00000 ;  /* 0xfcb0000027287836 */ /* 0x000fe20000000000 */
[----:B------:R-:W-:Y:S01]  /*8350*/  BSSY.RECONVERGENT B1, `(.L_x_828) ;  /* 0x0000017000017945 */ /* 0x000fe20003800200 */
[----:B------:R-:W-:Y:S02]  /*8360*/  IMAD.MOV.U32 R34, RZ, RZ, 0x0 ;  /* 0x00000000ff227424 */ /* 0x000fe400078e00ff */
[----:B------:R-:W-:Y:S01]  /*8370*/  IMAD.MOV.U32 R35, RZ, RZ, 0x3fd80000 ;  /* 0x3fd80000ff237424 */ /* 0x000fe200078e00ff */
        /* <DEDUP_REMOVED lines=17> */
[----:B------:R-:W-:Y:S05]  /*8490*/  CALL.REL.NOINC `($__internal_11_$__cuda_sm20_dsqrt_rn_f64_mediumpath_v1) ;  /* 0x0000017000c47944 */ /* 0x000fea0003c00000 */
[----:B------:R-:W-:Y:S02]  /*84a0*/  IMAD.MOV.U32 R64, RZ, RZ, R34 ;  /* 0x000000ffff407224 */ /* 0x000fe400078e0022 */
[----:B------:R-:W-:-:S07]  /*84b0*/  IMAD.MOV.U32 R65, RZ, RZ, R33 ;  /* 0x000000ffff417224 */ /* 0x000fce00078e0021 */
.L_x_829:
[----:B------:R-:W-:Y:S05]  /*84c0*/  BSYNC.RECONVERGENT B1 ;  /* 0x0000000000017941 */ /* 0x000fea0003800200 */
.L_x_828:
[----:B------:R-:W-:Y:S01]  /*84d0*/  DADD R62, R78, R78 ;  /* 0x000000004e3e7229 */ /* 0x000fe2000000004e */
[----:B------:R-:W-:Y:S01]  /*84e0*/  IMAD.MOV.U32 R32, RZ, RZ, 0x1 ;  /* 0x00000001ff207424 */ /* 0x000fe200078e00ff */
[----:B------:R-:W-:Y:S01]  /*84f0*/  DADD R38, R64, -R66 ;  /* 0x0000000040267229 */ /* 0x000fe20000000842 */
        /* <DEDUP_REMOVED lines=20> */
.L_x_831:
[----:B------:R-:W-:Y:S05]  /*8640*/  BSYNC.RECONVERGENT B1 ;  /* 0x0000000000017941 */ /* 0x000fea0003800200 */
.L_x_830:
        /* <DEDUP_REMOVED lines=61> */
.L_x_835:
        /* <DEDUP_REMOVED lines=72> */
.L_x_836:
[----:B------:R-:W-:Y:S05]  /*8ea0*/  BSYNC.RECONVERGENT B0 ;  /* 0x0000000000007941 */ /* 0x000fea0003800200 */
.L_x_834:
[----:B------:R-:W-:Y:S01]  /*8eb0*/  DSETP.NEU.AND P3, PT, |R68|, +INF , PT ;  /* 0x7ff000004400742a */ /* 0x000fe20003f6d200 */
[----:B------:R-:W-:-:S13]  /*8ec0*/  BSSY.RECONVERGENT B4, `(.L_x_837) ;  /* 0x000001d000047945 */ /* 0x000fda0003800200 */
        /* <DEDUP_REMOVED lines=26> */
.L_x_840:
[----:B------:R-:W-:Y:S05]  /*9070*/  BSYNC.RECONVERGENT B5 ;  /* 0x0000000000057941 */ /* 0x000fea0003800200 */
.L_x_839:
[----:B------:R-:W-:-:S07]  /*9080*/  VIADD R0, R37, 0x1 ;  /* 0x0000000125007836 */ /* 0x000fce0000000000 */
.L_x_838:
[----:B------:R-:W-:Y:S05]  /*9090*/  BSYNC.RECONVERGENT B4 ;  /* 0x0000000000047941 */ /* 0x000fea0003800200 */
.L_x_837:
        /* <DEDUP_REMOVED lines=56> */
.L_x_842:
[----:B------:R-:W-:Y:S05]  /*9420*/  BSYNC.RECONVERGENT B4 ;  /* 0x0000000000047941 */ /* 0x000fea0003800200 */
.L_x_841:
        /* <DEDUP_REMOVED lines=56> */
[----:B------:R-:W-:Y:S05]  /*97b0*/  CALL.REL.NOINC `($_Z15CalcAngleErrorsPdPiS0_S_S_S0_S_S_S_S_S_S_S0_$__internal_trig_reduction_slowpathd) ;  /* 0x0000016000b07944 */ /* 0x000fea0003c00000 */
[----:B------:R-:W-:Y:S02]  /*97c0*/  IMAD.MOV.U32 R70, RZ, RZ, R34 ;  /* 0x000000ffff467224 */ /* 0x000fe400078e0022 */
[----:B------:R-:W-:-:S07]  /*97d0*/  IMAD.MOV.U32 R71, RZ, RZ, R35 ;  /* 0x000000ffff477224 */ /* 0x000fce00078e0023 */
.L_x_846:
[----:B------:R-:W-:Y:S05]  /*97e0*/  BSYNC.RECONVERGENT B5 ;  /* 0x0000000000057941 */ /* 0x000fea0003800200 */
.L_x_845:
[----:B------:R-:W-:-:S07]  /*97f0*/  VIADD R0, R37, 0x1 ;  /* 0x0000000125007836 */ /* 0x000fce0000000000 */
.L_x_844:
[----:B------:R-:W-:Y:S05]  /*9800*/  BSYNC.RECONVERGENT B4 ;  /* 0x0000000000047941 */ /* 0x000fea0003800200 */
.L_x_843:
        /* <DEDUP_REMOVED lines=11> */
[----:B------:R-:W-:Y:S01]  /*98c0*/  BSSY.RECONVERGENT B4, `(.L_x_847) ;  /* 0x000002d000047945 */ /* 0x000fe20003800200 */
        /* <DEDUP_REMOVED lines=42> */
[----:B------:R-:W-:Y:S02]  /*9b70*/  IMAD.MOV.U32 R70, RZ, RZ, R34 ;  /* 0x000000ffff467224 */ /* 0x000fe400078e0022 */
[----:B------:R-:W-:-:S07]  /*9b80*/  IMAD.MOV.U32 R71, RZ, RZ, R35 ;  /* 0x000000ffff477224 */ /* 0x000fce00078e0023 */
.L_x_848:
[----:B------:R-:W-:Y:S05]  /*9b90*/  BSYNC.RECONVERGENT B4 ;  /* 0x0000000000047941 */ /* 0x000fea0003800200 */
.L_x_847:
        /* <DEDUP_REMOVED lines=33> */
[----:B------:R-:W-:Y:S01]  /*9db0*/  @!P0 IMAD.MOV.U32 R32, RZ, RZ, 0x1a63c1f5 ;  /* 0x1a63c1f5ff208424 */ /* 0x000fe200078e00ff */
[----:B------:R-:W-:Y:S01]  /*9dc0*/  @!P0 MOV R0, 0x1 ;  /* 0x0000000100008802 */ /* 0x000fe20000000f00 */
[----:B------:R-:W-:Y:S02]  /*9dd0*/  @!P0 IMAD.MOV.U32 R33, RZ, RZ, 0x404ca5dc ;  /* 0x404ca5dcff218424 */ /* 0x000fe400078e00ff */
[----:B------:R-:W-:Y:S02]  /*9de0*/  @P0 IMAD.MOV.U32 R34, RZ, RZ, 0x1a63c1f5 ;  /* 0x1a63c1f5ff220424 */ /* 0x000fe400078e00ff */
[----:B------:R-:W-:Y:S02]  /*9df0*/  @P0 IMAD.MOV.U32 R35, RZ, RZ, 0x404ca5dc ;  /* 0x404ca5dcff230424 */ /* 0x000fe400078e00ff */
[----:B------:R-:W-:Y:S01]  /*9e00*/  @!P0 DMUL R32, R68, R32 ;  /* 0x0000002044208228 */ /* 0x000fe20000000000 */
[----:B------:R-:W-:-:S03]  /*9e10*/  @P0 IMAD.MOV.U32 R0, RZ, RZ, 0x1 ;  /* 0x00000001ff000424 */ /* 0x000fc600078e00ff */
[----:B------:R-:W-:-:S03]  /*9e20*/  @P0 DMUL R68, R68, -R34 ;  /* 0x8000002244440228 */ /* 0x000fc60000000000 */
[----:B------:R0:W-:Y:S04]  /*9e30*/  @!P0 STL.64 [R1], R32 ;  /* 0x0000002001008387 */ /* 0x0001e80000100a00 */
[----:B------:R0:W-:Y:S04]  /*9e40*/  @P0 STL.64 [R1], R68 ;  /* 0x0000004401000387 */ /* 0x0001e80000100a00 */
.L_x_833:
[----:B------:R-:W-:Y:S05]  /*9e50*/  BSYNC.RECONVERGENT B3 ;  /* 0x0000000000037941 */ /* 0x000fea0003800200 */
.L_x_832:
[----:B0-----:R-:W0:Y:S01]  /*9e60*/  MUFU.RCP64H R33, R63 ;  /* 0x0000003f00217308 */ /* 0x001e220000001800 */
[----:B------:R-:W-:Y:S01]  /*9e70*/  IMAD.MOV.U32 R32, RZ, RZ, 0x1 ;  /* 0x00000001ff207424 */ /* 0x000fe200078e00ff */
[----:B------:R-:W-:Y:S01]  /*9e80*/  DADD R36, -R64, -R66 ;  /* 0x0000000040247229 */ /* 0x000fe20000000942 */
        /* <DEDUP_REMOVED lines=18> */
.L_x_850:
[----:B------:R-:W-:Y:S05]  /*9fb0*/  BSYNC.RECONVERGENT B1 ;  /* 0x0000000000017941 */ /* 0x000fea0003800200 */
.L_x_849:
        /* <DEDUP_REMOVED lines=59> */
.L_x_852:
        /* <DEDUP_REMOVED lines=72> */
.L_x_853:
[----:B------:R-:W-:Y:S05]  /*a7f0*/  BSYNC.RECONVERGENT B0 ;  /* 0x0000000000007941 */ /* 0x000fea0003800200 */
.L_x_851:
        /* <DEDUP_REMOVED lines=28> */
.L_x_857:
[----:B------:R-:W-:Y:S05]  /*a9c0*/  BSYNC.RECONVERGENT B4 ;  /* 0x0000000000047941 */ /* 0x000fea0003800200 */
.L_x_856:
[----:B------:R-:W-:-:S07]  /*a9d0*/  VIADD R68, R37, 0x1 ;  /* 0x0000000125447836 */ /* 0x000fce0000000000 */
.L_x_855:
[----:B------:R-:W-:Y:S05]  /*a9e0*/  BSYNC.RECONVERGENT B3 ;  /* 0x0000000000037941 */ /* 0x000fea0003800200 */
.L_x_854:
        /* <DEDUP_REMOVED lines=15> */
[----:B0-----:R-:W-:Y:S01]  /*aae0*/  @!P3 IMAD.MOV.U32 R70, RZ, RZ, RZ ;  /* 0x000000ffff46b224 */ /* 0x001fe200078e00ff */
        /* <DEDUP_REMOVED lines=40> */
.L_x_859:
[----:B------:R-:W-:Y:S05]  /*ad70*/  BSYNC.RECONVERGENT B3 ;  /* 0x0000000000037941 */ /* 0x000fea0003800200 */
.L_x_858:
        /* <DEDUP_REMOVED lines=57> */
[----:B------:R-:W-:Y:S01]  /*b110*/  MOV R66, R34 ;  /* 0x0000002200427202 */ /* 0x000fe20000000f00 */
[----:B------:R-:W-:-:S07]  /*b120*/  IMAD.MOV.U32 R67, RZ, RZ, R35 ;  /* 0x000000ffff437224 */ /* 0x000fce00078e0023 */
.L_x_863:
[----:B------:R-:W-:Y:S05]  /*b130*/  BSYNC.RECONVERGENT B4 ;  /* 0x0000000000047941 */ /* 0x000fea0003800200 */
.L_x_862:
[----:B------:R-:W-:-:S07]  /*b140*/  VIADD R70, R37, 0x1 ;  /* 0x0000000125467836 */ /* 0x000fce0000000000 */
.L_x_861:
[----:B------:R-:W-:Y:S05]  /*b150*/  BSYNC.RECONVERGENT B3 ;  /* 0x0000000000037941 */ /* 0x000fea0003800200 */
.L_x_860:
        /* <DEDUP_REMOVED lines=10> */
[----:B------:R-:W-:Y:S01]  /*b200*/  BSSY.RECONVERGENT B3, `(.L_x_864) ;  /* 0x000002e000037945 */ /* 0x000fe20003800200 */
[----:B------:R-:W-:Y:S01]  /*b210*/  IMAD.MOV.U32 R71, RZ, RZ, 0x3da8ff83 ;  /* 0x3da8ff83ff477424 */ /* 0x000fe200078e00ff */
        /* <DEDUP_REMOVED lines=44> */
.L_x_865:
[----:B------:R-:W-:Y:S05]  /*b4e0*/  BSYNC.RECONVERGENT B3 ;  /* 0x0000000000037941 */ /* 0x000fea0003800200 */
.L_x_864:
        /* <DEDUP_REMOVED lines=11> */
[----:B------:R-:W-:Y:S01]  /*b5a0*/  DMUL R66, R56, R66 ;  /* 0x0000004238427228 */ /* 0x000fe20000000000 */
        /* <DEDUP_REMOVED lines=33> */
.L_x_816:
[----:B------:R-:W-:Y:S05]  /*b7c0*/  BSYNC.RECONVERGENT B2 ;  /* 0x0000000000027941 */ /* 0x000fea0003800200 */
.L_x_814:
[----:B------:R-:W-:Y:S01]  /*b7d0*/  ISETP.NE.AND P5, PT, R0, RZ, PT ;  /* 0x000000ff0000720c */ /* 0x000fe20003fa5270 */
[----:B------:R-:W-:-:S12]  /*b7e0*/  BSSY.RECONVERGENT B2, `(.L_x_866) ;  /* 0x0000277000027945 */ /* 0x000fd80003800200 */
[----:B------:R-:W-:Y:S05]  /*b7f0*/  @!P5 BRA `(.L_x_867) ;  /* 0x0000002400d4d947 */ /* 0x000fea0003800000 */
[----:B------:R-:W2:Y:S01]  /*b800*/  LDL.64 R60, [R1] ;  /* 0x00000000013c7983 */ /* 0x000ea20000100a00 */
[----:B------:R-:W-:Y:S01]  /*b810*/  UMOV UR6, 0xa2529d3a ;  /* 0xa2529d3a00067882 */ /* 0x000fe20000000000 */
[----:B------:R-:W-:Y:S01]  /*b820*/  UMOV UR7, 0x3f91df46 ;  /* 0x3f91df4600077882 */ /* 0x000fe20000000000 */
[----:B------:R-:W-:Y:S01]  /*b830*/  BSSY.RECONVERGENT B3, `(.L_x_868) ;  /* 0x000001f000037945 */ /* 0x000fe20003800200 */
[----:B--2---:R-:W-:-:S08]  /*b840*/  DMUL R60, R60, UR6 ;  /* 0x000000063c3c7c28 */ /* 0x004fd00008000000 */
[----:B------:R-:W-:-:S14]  /*b850*/  DSETP.NEU.AND P3, PT, |R60|, +INF , PT ;  /* 0x7ff000003c00742a */ /* 0x000fdc0003f6d200 */
[----:B------:R-:W-:Y:S01]  /*b860*/  @!P3 DMUL R50, RZ, R60 ;  /* 0x0000003cff32b228 */ /* 0x000fe20000000000 */
[----:B0-----:R-:W-:Y:S01]  /*b870*/  @!P3 IMAD.MOV.U32 R62, RZ, RZ, 0x1 ;  /* 0x00000001ff3eb424 */ /* 0x001fe200078e00ff */
[----:B------:R-:W-:Y:S09]  /*b880*/  @!P3 BRA `(.L_x_869) ;  /* 0x000000000064b947 */ /* 0x000ff20003800000 */
[----:B------:R-:W-:Y:S01]  /*b890*/  UMOV UR6, 0x6dc9c883 ;  /* 0x6dc9c88300067882 */ /* 0x000fe20000000000 */
[----:B------:R-:W-:Y:S01]  /*b8a0*/  UMOV UR7, 0x3fe45f30 ;  /* 0x3fe45f3000077882 */ /* 0x000fe20000000000 */
[C---:B------:R-:W-:Y:S01]  /*b8b0*/  DSETP.GE.AND P0, PT, |R60|.reuse, 2.14748364800000000000e+09, PT ;  /* 0x41e000003c00742a */ /* 0x040fe20003f06200 */
[----:B------:R-:W-:Y:S01]  /*b8c0*/  BSSY.RECONVERGENT B4, `(.L_x_870) ;  /* 0x0000014000047945 */ /* 0x000fe20003800200 */
[----:B-1----:R-:W-:Y:S01]  /*b8d0*/  DMUL R32, R60, UR6 ;  /* 0x000000063c207c28 */ /* 0x002fe20008000000 */
        /* <DEDUP_REMOVED lines=17> */
[----:B------:R-:W-:-:S07]  /*b9f0*/  MOV R51, R35 ;  /* 0x0000002300337202 */ /* 0x000fce0000000f00 */
.L_x_871:
[----:B------:R-:W-:Y:S05]  /*ba00*/  BSYNC.RECONVERGENT B4 ;  /* 0x0000000000047941 */ /* 0x000fea0003800200 */
.L_x_870:
[----:B------:R-:W-:-:S07]  /*ba10*/  VIADD R62, R37, 0x1 ;  /* 0x00000001253e7836 */ /* 0x000fce0000000000 */
.L_x_869:
[----:B------:R-:W-:Y:S05]  /*ba20*/  BSYNC.RECONVERGENT B3 ;  /* 0x0000000000037941 */ /* 0x000fea0003800200 */
.L_x_868:
        /* <DEDUP_REMOVED lines=27> */
[----:B------:R-:W-:Y:S01]  /*bbe0*/  LOP3.LUT P0, RZ, R62, 0x2, RZ, 0xc0, !PT ;  /* 0x000000023eff7812 */ /* 0x000fe2000780c0ff */
[----:B------:R-:W-:-:S03]  /*bbf0*/  @!P3 DMUL R62, RZ, R60 ;  /* 0x0000003cff3eb228 */ /* 0x000fc60000000000 */
        /* <DEDUP_REMOVED lines=27> */
.L_x_873:
[----:B------:R-:W-:Y:S05]  /*bdb0*/  BSYNC.RECONVERGENT B3 ;  /* 0x0000000000037941 */ /* 0x000fea0003800200 */
.L_x_872:
        /* <DEDUP_REMOVED lines=22> */
[----:B------:R-:W-:-:S08]  /*bf20*/  DFMA R32, R60, R32, R38 ;  /* 0x000000203c20722b */ /* 0x000fd00000000026 */
[----:B----4-:R-:W-:-:S08]  /*bf30*/  DFMA R32, R60, R32, R40 ;  /* 0x000000203c20722b */ /* 0x010fd00000000028 */
[----:B------:R-:W-:-:S08]  /*bf40*/  DFMA R32, R60, R32, R42 ;  /* 0x000000203c20722b */ /* 0x000fd0000000002a */
[----:B------:R-:W-:Y:S02]  /*bf50*/  DFMA R62, R32, R62, R62 ;  /* 0x0000003e203e722b */ /* 0x000fe4000000003e */
[----:B------:R-:W-:Y:S02]  /*bf60*/  DFMA R32, R60, R32, 1 ;  /* 0x3ff000003c20742b */ /* 0x000fe40000000020 */
[----:B------:R-:W-:Y:S01]  /*bf70*/  DADD R60, R52, R34 ;  /* 0x00000000343c7229 */ /* 0x000fe20000000022 */
[----:B------:R-:W-:Y:S02]  /*bf80*/  IMAD.MOV.U32 R34, RZ, RZ, 0x0 ;  /* 0x00000000ff227424 */ /* 0x000fe400078e00ff */
[----:B------:R-:W-:-:S05]  /*bf90*/  IMAD.MOV.U32 R35, RZ, RZ, 0x3fd80000 ;  /* 0x3fd80000ff237424 */ /* 0x000fca00078e00ff */
[----:B------:R-:W-:Y:S02]  /*bfa0*/  FSEL R36, R32, R62, !P0 ;  /* 0x0000003e20247208 */ /* 0x000fe40004000000 */
[----:B------:R-:W-:Y:S02]  /*bfb0*/  FSEL R37, R33, R63, !P0 ;  /* 0x0000003f21257208 */ /* 0x000fe40004000000 */
[----:B------:R-:W-:-:S04]  /*bfc0*/  LOP3.LUT P0, RZ, R64, 0x2, RZ, 0xc0, !PT ;  /* 0x0000000240ff7812 */ /* 0x000fc8000780c0ff */
[----:B------:R-:W-:-:S10]  /*bfd0*/  DADD R32, RZ, -R36 ;  /* 0x00000000ff207229 */ /* 0x000fd40000000824 */
[----:B------:R-:W-:Y:S02]  /*bfe0*/  FSEL R32, R36, R32, !P0 ;  /* 0x0000002024207208 */ /* 0x000fe40004000000 */
[----:B------:R-:W-:-:S06]  /*bff0*/  FSEL R33, R37, R33, !P0 ;  /* 0x0000002125217208 */ /* 0x000fcc0004000000 */
[----:B------:R-:W-:Y:S02]  /*c000*/  DFMA R50, R56, R32, R50 ;  /* 0x000000203832722b */ /* 0x000fe40000000032 */
[----:B------:R-:W-:-:S06]  /*c010*/  DMUL R32, R60, R60 ;  /* 0x0000003c3c207228 */ /* 0x000fcc0000000000 */
        /* <DEDUP_REMOVED lines=24> */
.L_x_875:
[----:B------:R-:W-:Y:S05]  /*c1a0*/  BSYNC.RECONVERGENT B1 ;  /* 0x0000000000017941 */ /* 0x000fea0003800200 */
.L_x_874:
        /* <DEDUP_REMOVED lines=20> */
[----:B------:R-:W-:Y:S05]  /*c2f0*/  CALL.REL.NOINC `($__internal_10_$__cuda_sm20_div_rn_f64_full) ;  /* 0x0000012c00987944 */ /* 0x000fea0003c00000 */
.L_x_877:
[----:B------:R-:W-:Y:S05]  /*c300*/  BSYNC.RECONVERGENT B1 ;  /* 0x0000000000017941 */ /* 0x000fea0003800200 */
.L_x_876:
        /* <DEDUP_REMOVED lines=57> */
.L_x_879:
        /* <DEDUP_REMOVED lines=72> */
.L_x_880:
[----:B------:R-:W-:Y:S05]  /*cb20*/  BSYNC.RECONVERGENT B0 ;  /* 0x0000000000007941 */ /* 0x000fea0003800200 */
.L_x_878:
[----:B------:R-:W-:Y:S01]  /*cb30*/  UMOV UR6, 0x1a63c1f5 ;  /* 0x1a63c1f500067882 */ /* 0x000fe20000000000 */
[----:B------:R-:W-:Y:S01]  /*cb40*/  UMOV UR7, 0x404ca5dc ;  /* 0x404ca5dc00077882 */ /* 0x000fe20000000000 */
[----:B------:R-:W-:Y:S01]  /*cb50*/  ISETP.NE.AND P1, PT, R0, 0x1, PT ;  /* 0x000000010000780c */ /* 0x000fe20003f25270 */
[----:B------:R-:W-:Y:S02]  /*cb60*/  DMUL R32, R32, UR6 ;  /* 0x0000000620207c28 */ /* 0x000fe40008000000 */
        /* <DEDUP_REMOVED lines=35> */
.L_x_884:
[----:B------:R-:W-:Y:S05]  /*cda0*/  BSYNC.RECONVERGENT B4 ;  /* 0x0000000000047941 */ /* 0x000fea0003800200 */
.L_x_883:
[----:B------:R-:W-:Y:S01]  /*cdb0*/  VIADD R64, R37, 0x1 ;  /* 0x0000000125407836 */ /* 0x000fe20000000000 */
[----:B------:R-:W-:Y:S06]  /*cdc0*/  BRA `(.L_x_885) ;  /* 0x0000000000087947 */ /* 0x000fec0003800000 */
.L_x_882:
[----:B------:R-:W-:Y:S01]  /*cdd0*/  DMUL R48, RZ, R62 ;  /* 0x0000003eff307228 */ /* 0x000fe20000000000 */
[----:B------:R-:W-:-:S10]  /*cde0*/  IMAD.MOV.U32 R64, RZ, RZ, 0x1 ;  /* 0x00000001ff407424 */ /* 0x000fd400078e00ff */
.L_x_885:
[----:B------:R-:W-:Y:S05]  /*cdf0*/  BSYNC.RECONVERGENT B3 ;  /* 0x0000000000037941 */ /* 0x000fea0003800200 */
.L_x_881:
        /* <DEDUP_REMOVED lines=52> */
[----:B------:R-:W-:Y:S02]  /*d140*/  IMAD.MOV.U32 R64, RZ, RZ, R34 ;  /* 0x000000ffff407224 */ /* 0x000fe400078e0022 */
[----:B------:R-:W-:Y:S01]  /*d150*/  IMAD.MOV.U32 R65, RZ, RZ, R35 ;  /* 0x000000ffff417224 */ /* 0x000fe200078e0023 */
[----:B------:R-:W-:Y:S06]  /*d160*/  BRA `(.L_x_888) ;  /* 0x0000000000087947 */ /* 0x000fec0003800000 */
.L_x_887:
[----:B------:R-:W-:Y:S01]  /*d170*/  DMUL R64, RZ, R62 ;  /* 0x0000003eff407228 */ /* 0x000fe20000000000 */
[----:B------:R-:W-:-:S10]  /*d180*/  IMAD.MOV.U32 R66, RZ, RZ, RZ ;  /* 0x000000ffff427224 */ /* 0x000fd400078e00ff */
.L_x_888:
[----:B------:R-:W-:Y:S05]  /*d190*/  BSYNC.RECONVERGENT B3 ;  /* 0x0000000000037941 */ /* 0x000fea0003800200 */
.L_x_886:
        /* <DEDUP_REMOVED lines=22> */
[----:B------:R-:W-:Y:S02]  /*d300*/  DFMA R32, R62, R32, R42 ;  /* 0x000000203e20722b */ /* 0x000fe4000000002a */
[----:B------:R-:W-:-:S06]  /*d310*/  DMUL R42, R60, R60 ;  /* 0x0000003c3c2a7228 */ /* 0x000fcc0000000000 */
[----:B------:R-:W-:Y:S02]  /*d320*/  DFMA R64, R32, R64, R64 ;  /* 0x000000402040722b */ /* 0x000fe40000000040 */
[----:B------:R-:W-:-:S10]  /*d330*/  DFMA R32, R62, R32, 1 ;  /* 0x3ff000003e20742b */ /* 0x000fd40000000020 */
[----:B------:R-:W-:Y:S02]  /*d340*/  FSEL R34, R32, R64, !P0 ;  /* 0x0000004020227208 */ /* 0x000fe40004000000 */
[----:B------:R-:W-:Y:S02]  /*d350*/  FSEL R35, R33, R65, !P0 ;  /* 0x0000004121237208 */ /* 0x000fe40004000000 */
[----:B------:R-:W-:-:S04]  /*d360*/  LOP3.LUT P0, RZ, R66, 0x2, RZ, 0xc0, !PT ;  /* 0x0000000242ff7812 */ /* 0x000fc8000780c0ff */
[----:B------:R-:W-:-:S10]  /*d370*/  DADD R32, RZ, -R34 ;  /* 0x00000000ff207229 */ /* 0x000fd40000000822 */
[----:B------:R-:W-:Y:S01]  /*d380*/  FSEL R32, R34, R32, !P0 ;  /* 0x0000002022207208 */ /* 0x000fe20004000000 */
[----:B------:R-:W-:Y:S01]  /*d390*/  IMAD.MOV.U32 R34, RZ, RZ, 0x0 ;  /* 0x00000000ff227424 */ /* 0x000fe200078e00ff */
[----:B------:R-:W-:Y:S01]  /*d3a0*/  FSEL R33, R35, R33, !P0 ;  /* 0x0000002123217208 */ /* 0x000fe20004000000 */
[----:B------:R-:W-:-:S05]  /*d3b0*/  IMAD.MOV.U32 R35, RZ, RZ, 0x3fd80000 ;  /* 0x3fd80000ff237424 */ /* 0x000fca00078e00ff */
        /* <DEDUP_REMOVED lines=22> */
[----:B------:R-:W-:Y:S05]  /*d520*/  CALL.REL.NOINC `($__internal_11_$__cuda_sm20_dsqrt_rn_f64_mediumpath_v1) ;  /* 0x0000012000a07944 */ /* 0x000fea0003c00000 */
[----:B------:R-:W-:Y:S02]  /*d530*/  IMAD.MOV.U32 R38, RZ, RZ, R34 ;  /* 0x000000ffff267224 */ /* 0x000fe400078e0022 */
[----:B------:R-:W-:-:S07]  /*d540*/  IMAD.MOV.U32 R39, RZ, RZ, R33 ;  /* 0x000000ffff277224 */ /* 0x000fce00078e0021 */
.L_x_890:
[----:B------:R-:W-:Y:S05]  /*d550*/  BSYNC.RECONVERGENT B1 ;  /* 0x0000000000017941 */ /* 0x000fea0003800200 */
.L_x_889:
        /* <DEDUP_REMOVED lines=21> */
.L_x_892:
[----:B------:R-:W-:Y:S05]  /*d6b0*/  BSYNC.RECONVERGENT B1 ;  /* 0x0000000000017941 */ /* 0x000fea0003800200 */
.L_x_891:
        /* <DEDUP_REMOVED lines=77> */
.L_x_894:
        /* <DEDUP_REMOVED lines=52> */
.L_x_895:
[----:B------:R-:W-:Y:S05]  /*ded0*/  BSYNC.RECONVERGENT B0 ;  /* 0x0000000000007941 */ /* 0x000fea0003800200 */
.L_x_893:
[----:B------:R-:W-:Y:S01]  /*dee0*/  UMOV UR6, 0x1a63c1f5 ;  /* 0x1a63c1f500067882 */ /* 0x000fe20000000000 */
[----:B------:R-:W-:Y:S01]  /*def0*/  UMOV UR7, 0x404ca5dc ;  /* 0x404ca5dc00077882 */ /* 0x000fe20000000000 */
[----:B------:R-:W-:Y:S02]  /*df00*/  DSETP.GT.AND P0, PT, R48, RZ, PT ;  /* 0x000000ff3000722a */ /* 0x000fe40003f04000 */
[----:B------:R-:W-:-:S08]  /*df10*/  DMUL R32, R32, UR6 ;  /* 0x0000000620207c28 */ /* 0x000fd00008000000 */
[----:B------:R-:W-:-:S10]  /*df20*/  DADD R34, -RZ, -R32 ;  /* 0x00000000ff227229 */ /* 0x000fd40000000920 */
[----:B------:R-:W-:Y:S02]  /*df30*/  FSEL R48, R34, R32, P0 ;  /* 0x0000002022307208 */ /* 0x000fe40000000000 */
[----:B------:R-:W-:-:S07]  /*df40*/  FSEL R49, R35, R33, P0 ;  /* 0x0000002123317208 */ /* 0x000fce0000000000 */
.L_x_867:
[----:B------:R-:W-:Y:S05]  /*df50*/  BSYNC.RECONVERGENT B2 ;  /* 0x0000000000027941 */ /* 0x000fea0003800200 */
.L_x_866:
[----:B------:R-:W-:-:S04]  /*df60*/  IMAD R61, R7, 0x7, RZ ;  /* 0x00000007073d7824 */ /* 0x000fc800078e02ff */
[----:B------:R-:W-:-:S05]  /*df70*/  IMAD.WIDE.U32 R60, R61, 0x8, R44 ;  /* 0x000000083d3c7825 */ /* 0x000fca00078e002c */
[----:B0-----:R-:W2:Y:S01]  /*df80*/  LDG.E.64 R62, desc[UR4][R60.64+0x20] ;  /* 0x000020043c3e7981 */ /* 0x001ea2000c1e1b00 */
[----:B-1----:R-:W0:Y:S01]  /*df90*/  MUFU.RCP64H R33, R59 ;  /* 0x0000003b00217308 */ /* 0x002e220000001800 */
[----:B------:R-:W-:Y:S01]  /*dfa0*/  IMAD.MOV.U32 R32, RZ, RZ, 0x1 ;  /* 0x00000001ff207424 */ /* 0x000fe200078e00ff */
[----:B------:R-:W-:Y:S05]  /*dfb0*/  BSSY.RECONVERGENT B1, `(.L_x_896) ;  /* 0x0000015000017945 */ /* 0x000fea0003800200 */
[----:B0-----:R-:W-:-:S08]  /*dfc0*/  DFMA R34, R32, -R58, 1 ;  /* 0x3ff000002022742b */ /* 0x001fd0000000083a */
[----:B------:R-:W-:-:S08]  /*dfd0*/  DFMA R34, R34, R34, R34 ;  /* 0x000000222222722b */ /* 0x000fd00000000022 */
[----:B------:R-:W-:-:S08]  /*dfe0*/  DFMA R34, R32, R34, R32 ;  /* 0x000000222022722b */ /* 0x000fd00000000020 */
[----:B------:R-:W-:-:S08]  /*dff0*/  DFMA R32, R34, -R58, 1 ;  /* 0x3ff000002220742b */ /* 0x000fd0000000083a */
[----:B------:R-:W-:Y:S02]  /*e000*/  DFMA R32, R34, R32, R34 ;  /* 0x000000202220722b */ /* 0x000fe40000000022 */
[----:B--2---:R-:W-:-:S08]  /*e010*/  DMUL R36, R56, R62 ;  /* 0x0000003e38247228 */ /* 0x004fd00000000000 */
[----:B------:R-:W-:Y:S02]  /*e020*/  DMUL R56, R36, R32 ;  /* 0x0000002024387228 */ /* 0x000fe40000000000 */
[----:B------:R-:W-:-:S06]  /*e030*/  FSETP.GEU.AND P1, PT, |R37|, 6.5827683646048100446e-37, PT ;  /* 0x036000002500780b */ /* 0x000fcc0003f2e200 */
        /* <DEDUP_REMOVED lines=12> */
.L_x_897:
[----:B------:R-:W-:Y:S05]  /*e100*/  BSYNC.RECONVERGENT B1 ;  /* 0x0000000000017941 */ /* 0x000fea0003800200 */
.L_x_896:
[----:B------:R-:W0:Y:S01]  /*e110*/  MUFU.RCP64H R33, R59 ;  /* 0x0000003b00217308 */ /* 0x000e220000001800 */
[----:B------:R-:W-:Y:S01]  /*e120*/  IMAD.MOV.U32 R32, RZ, RZ, 0x1 ;  /* 0x00000001ff207424 */ /* 0x000fe200078e00ff */
[----:B------:R-:W-:Y:S05]  /*e130*/  BSSY.RECONVERGENT B1, `(.L_x_898) ;  /* 0x0000015000017945 */ /* 0x000fea0003800200 */
[----:B0-----:R-:W-:-:S08]  /*e140*/  DFMA R34, R32, -R58, 1 ;  /* 0x3ff000002022742b */ /* 0x001fd0000000083a */
[----:B------:R-:W-:-:S08]  /*e150*/  DFMA R34, R34, R34, R34 ;  /* 0x000000222222722b */ /* 0x000fd00000000022 */
[----:B------:R-:W-:Y:S02]  /*e160*/  DFMA R32, R32, R34, R32 ;  /* 0x000000222020722b */ /* 0x000fe40000000020 */
[----:B------:R-:W-:-:S06]  /*e170*/  DMUL R34, R54, R62 ;  /* 0x0000003e36227228 */ /* 0x000fcc0000000000 */
[----:B------:R-:W-:-:S04]  /*e180*/  DFMA R36, R32, -R58, 1 ;  /* 0x3ff000002024742b */ /* 0x000fc8000000083a */
[----:B------:R-:W-:-:S04]  /*e190*/  FSETP.GEU.AND P1, PT, |R35|, 6.5827683646048100446e-37, PT ;  /* 0x036000002300780b */ /* 0x000fc80003f2e200 */
        /* <DEDUP_REMOVED lines=14> */
.L_x_899:
[----:B------:R-:W-:Y:S05]  /*e280*/  BSYNC.RECONVERGENT B1 ;  /* 0x0000000000017941 */ /* 0x000fea0003800200 */
.L_x_898:
        /* <DEDUP_REMOVED lines=21> */
[----:B------:R-:W-:Y:S01]  /*e3e0*/  MOV R52, R32 ;  /* 0x0000002000347202 */ /* 0x000fe20000000f00 */
[----:B------:R-:W-:-:S07]  /*e3f0*/  IMAD.MOV.U32 R53, RZ, RZ, R33 ;  /* 0x000000ffff357224 */ /* 0x000fce00078e0021 */
.L_x_901:
[----:B------:R-:W-:Y:S05]  /*e400*/  BSYNC.RECONVERGENT B1 ;  /* 0x0000000000017941 */ /* 0x000fea0003800200 */
.L_x_900:
[----:B------:R-:W-:Y:S04]  /*e410*/  BSSY.RECONVERGENT B2, `(.L_x_902) ;  /* 0x000018a000027945 */ /* 0x000fe80003800200 */
[----:B------:R-:W-:Y:S05]  /*e420*/  @!P5 BRA `(.L_x_903) ;  /* 0x000000180020d947 */ /* 0x000fea0003800000 */
[C---:B------:R-:W-:Y:S01]  /*e430*/  DADD R32, -|R50|.reuse, 180 ;  /* 0x4066800032207429 */ /* 0x040fe20000000300 */
[----:B------:R0:W5:Y:S01]  /*e440*/  LDG.E.64 R58, desc[UR4][R60.64+0x30] ;  /* 0x000030043c3a7981 */ /* 0x000162000c1e1b00 */
[----:B------:R-:W-:Y:S01]  /*e450*/  IMAD.MOV.U32 R34, RZ, RZ, R51 ;  /* 0x000000ffff227224 */ /* 0x000fe200078e0033 */
[----:B------:R-:W-:Y:S05]  /*e460*/  BSSY.RECONVERGENT B3, `(.L_x_904) ;  /* 0x00000c3000037945 */ /* 0x000fea0003800200 */
[----:B------:R-:W-:Y:S02]  /*e470*/  DSETP.MIN.AND P0, P1, |R50|, R32, PT ;  /* 0x000000203200722a */ /* 0x000fe40003900200 */
[----:B------:R-:W-:Y:S01]  /*e480*/  IMAD.MOV.U32 R37, RZ, RZ, R33 ;  /* 0x000000ffff257224 */ /* 0x000fe200078e0021 */
[----:B------:R-:W-:Y:S01]  /*e490*/  LEA R33, R7, 0x1, 0x1 ;  /* 0x0000000107217811 */ /* 0x000fe200078e08ff */
[----:B------:R-:W-:-:S02]  /*e4a0*/  IMAD.MOV.U32 R35, RZ, RZ, R32 ;  /* 0x000000ffff237224 */ /* 0x000fc400078e0020 */
[----:B------:R-:W-:Y:S01]  /*e4b0*/  IMAD.MOV.U32 R32, RZ, RZ, R50 ;  /* 0x000000ffff207224 */ /* 0x000fe200078e0032 */
[----:B------:R-:W-:Y:S01]  /*e4c0*/  FSEL R39, |R34|, R37, P0 ;  /* 0x0000002522277208 */ /* 0x000fe20000000200 */
[----:B0-----:R0:W1:Y:S03]  /*e4d0*/  I2F.F64.U32 R60, R33 ;  /* 0x00000021003c7312 */ /* 0x0010660000201800 */
[----:B------:R-:W-:-:S03]  /*e4e0*/  SEL R32, R32, R35, P0 ;  /* 0x0000002320207207 */ /* 0x000fc60000000000 */
[----:B------:R-:W-:-:S05]  /*e4f0*/  @P1 LOP3.LUT R39, R37, 0x80000, RZ, 0xfc, !PT ;  /* 0x0008000025271812 */ /* 0x000fca00078efcff */
[----:B0-----:R-:W-:-:S06]  /*e500*/  IMAD.MOV.U32 R33, RZ, RZ, R39 ;  /* 0x000000ffff217224 */ /* 0x001fcc00078e0027 */
[----:B------:R-:W-:-:S14]  /*e510*/  DSETP.GEU.AND P0, PT, R32, R12, PT ;  /* 0x0000000c2000722a */ /* 0x000fdc0003f0e000 */
[----:B-1----:R-:W-:Y:S05]  /*e520*/  @!P0 BRA `(.L_x_905) ;  /* 0x0000000800d88947 */ /* 0x002fea0003800000 */
        /* <DEDUP_REMOVED lines=28> */
[----:B------:R-:W-:Y:S02]  /*e6f0*/  IMAD.MOV.U32 R62, RZ, RZ, R37 ;  /* 0x000000ffff3e7224 */ /* 0x000fe400078e0025 */
[----:B------:R-:W-:Y:S02]  /*e700*/  IMAD.MOV.U32 R64, RZ, RZ, R34 ;  /* 0x000000ffff407224 */ /* 0x000fe400078e0022 */
[----:B------:R-:W-:-:S07]  /*e710*/  IMAD.MOV.U32 R65, RZ, RZ, R35 ;  /* 0x000000ffff417224 */ /* 0x000fce00078e0023 */
.L_x_907:
[----:B------:R-:W-:Y:S05]  /*e720*/  BSYNC.RECONVERGENT B4 ;  /* 0x0000000000047941 */ /* 0x000fea0003800200 */
.L_x_906:
        /* <DEDUP_REMOVED lines=24> */
[----:B------:R-:W-:-:S09]  /*e8b0*/  @!P3 IMAD.MOV.U32 R66, RZ, RZ, 0x1 ;  /* 0x00000001ff42b424 */ /* 0x000fd200078e00ff */
[----:B------:R-:W-:Y:S02]  /*e8c0*/  FSEL R34, R32, R64, !P0 ;  /* 0x0000004020227208 */ /* 0x000fe40004000000 */
[----:B------:R-:W-:Y:S01]  /*e8d0*/  FSEL R35, R33, R65, !P0 ;  /* 0x0000004121237208 */ /* 0x000fe20004000000 */
[----:B------:R-:W-:Y:S01]  /*e8e0*/  @!P3 DMUL R64, RZ, R60 ;  /* 0x0000003cff40b228 */ /* 0x000fe20000000000 */
[----:B------:R-:W-:-:S04]  /*e8f0*/  LOP3.LUT P0, RZ, R62, 0x2, RZ, 0xc0, !PT ;  /* 0x000000023eff7812 */ /* 0x000fc8000780c0ff */
[----:B------:R-:W-:-:S10]  /*e900*/  DADD R32, RZ, -R34 ;  /* 0x00000000ff207229 */ /* 0x000fd40000000822 */
[----:B------:R-:W-:Y:S02]  /*e910*/  FSEL R62, R34, R32, !P0 ;  /* 0x00000020223e7208 */ /* 0x000fe40004000000 */
[----:B------:R-:W-:-:S06]  /*e920*/  FSEL R63, R35, R33, !P0 ;  /* 0x00000021233f7208 */ /* 0x000fcc0004000000 */
[----:B-----5:R-:W-:Y:S01]  /*e930*/  DMUL R62, R58, -R62 ;  /* 0x8000003e3a3e7228 */ /* 0x020fe20000000000 */
[----:B------:R-:W-:Y:S10]  /*e940*/  @!P3 BRA `(.L_x_909) ;  /* 0x000000000064b947 */ /* 0x000ff40003800000 */
        /* <DEDUP_REMOVED lines=23> */
.L_x_911:
[----:B------:R-:W-:Y:S05]  /*eac0*/  BSYNC.RECONVERGENT B5 ;  /* 0x0000000000057941 */ /* 0x000fea0003800200 */
.L_x_910:
[----:B------:R-:W-:-:S07]  /*ead0*/  VIADD R66, R37, 0x1 ;  /* 0x0000000125427836 */ /* 0x000fce0000000000 */
.L_x_909:
[----:B------:R-:W-:Y:S05]  /*eae0*/  BSYNC.RECONVERGENT B4 ;  /* 0x0000000000047941 */ /* 0x000fea0003800200 */
.L_x_908:
        /* <DEDUP_REMOVED lines=24> */
[----:B------:R-:W-:-:S06]  /*ec70*/  LEA R60, R7, 0x1, 0x1 ;  /* 0x00000001073c7811 */ /* 0x000fcc00078e08ff */
[----:B------:R-:W0:Y:S03]  /*ec80*/  I2F.F64.U32 R60, R60 ;  /* 0x0000003c003c7312 */ /* 0x000e260000201800 */
        /* <DEDUP_REMOVED lines=8> */
[----:B0-----:R-:W-:Y:S05]  /*ed10*/  @!P0 BRA `(.L_x_913) ;  /* 0x0000000000808947 */ /* 0x001fea0003800000 */
[----:B------:R0:W5:Y:S01]  /*ed20*/  LDL.64 R34, [R1] ;  /* 0x0000000001227983 */ /* 0x0001620000100a00 */
[----:B------:R-:W-:-:S07]  /*ed30*/  IMAD.MOV.U32 R33, RZ, RZ, RZ ;  /* 0x000000ffff217224 */ /* 0x000fce00078e00ff */
.L_x_917:
        /* <DEDUP_REMOVED lines=20> */
[----:B------:R-:W-:Y:S01]  /*ee80*/  MOV R2, 0x1 ;  /* 0x0000000100027802 */ /* 0x000fe20000000f00 */
[----:B--2---:R-:W-:-:S14]  /*ee90*/  DSETP.GEU.AND P0, PT, R36, R38, PT ;  /* 0x000000262400722a */ /* 0x004fdc0003f0e000 */
[----:B------:R-:W-:Y:S05]  /*eea0*/  @!P0 BREAK.RELIABLE B1 ;  /* 0x0000000000018942 */ /* 0x000fea0003800100 */
[----:B------:R-:W-:Y:S05]  /*eeb0*/  @!P0 BREAK.RELIABLE B0 ;  /* 0x0000000000008942 */ /* 0x000fea0003800100 */
[----:B------:R-:W-:Y:S05]  /*eec0*/  @!P0 BRA `(.L_x_916) ;  /* 0x0000000000348947 */ /* 0x000fea0003800000 */
.L_x_915:
[----:B------:R-:W-:Y:S05]  /*eed0*/  BSYNC.RELIABLE B1 ;  /* 0x0000000000017941 */ /* 0x000fea0003800100 */
.L_x_914:
[----:B------:R-:W-:-:S05]  /*eee0*/  VIADD R33, R33, 0x1 ;  /* 0x0000000121217836 */ /* 0x000fca0000000000 */
[----:B------:R-:W-:-:S13]  /*eef0*/  ISETP.NE.AND P0, PT, R33, R6, PT ;  /* 0x000000062100720c */ /* 0x000fda0003f05270 */
[----:B------:R-:W-:Y:S05]  /*ef00*/  @P0 BRA `(.L_x_917) ;  /* 0xfffffffc008c0947 */ /* 0x000fea000383ffff */
[----:B------:R-:W-:-:S07]  /*ef10*/  IMAD.MOV.U32 R2, RZ, RZ, RZ ;  /* 0x000000ffff027224 */ /* 0x000fce00078e00ff */
.L_x_913:
[----:B------:R-:W-:Y:S01]  /*ef20*/  ISETP.NE.AND P0, PT, R2, RZ, PT ;  /* 0x000000ff0200720c */ /* 0x000fe20003f05270 */
[----:B------:R-:W-:Y:S02]  /*ef30*/  IMAD.MOV.U32 R32, RZ, RZ, R2 ;  /* 0x000000ffff207224 */ /* 0x000fe400078e0002 */
[----:B------:R-:W-:-:S10]  /*ef40*/  IMAD.MOV.U32 R2, RZ, RZ, RZ ;  /* 0x000000ffff027224 */ /* 0x000fd400078e00ff */
[----:B------:R-:W-:Y:S05]  /*ef50*/  @!P0 BREAK.RELIABLE B0 ;  /* 0x0000000000008942 */ /* 0x000fea0003800100 */
[----:B------:R-:W-:Y:S05]  /*ef60*/  @!P0 BRA `(.L_x_905) ;  /* 0x0000000000488947 */ /* 0x000fea0003800000 */
[----:B------:R-:W-:Y:S05]  /*ef70*/  BSYNC.RELIABLE B0 ;  /* 0x0000000000007941 */ /* 0x000fea0003800100 */
.L_x_912:
[----:B------:R1:W5:Y:S01]  /*ef80*/  LDL.64 R34, [R1] ;  /* 0x0000000001227983 */ /* 0x0003620000100a00 */
[----:B------:R-:W-:-:S07]  /*ef90*/  IMAD.MOV.U32 R2, RZ, RZ, R32 ;  /* 0x000000ffff027224 */ /* 0x000fce00078e0020 */
.L_x_916:
[----:B------:R-:W-:Y:S02]  /*efa0*/  IMAD.SHL.U32 R33, R5, 0x8, RZ ;  /* 0x0000000805217824 */ /* 0x000fe400078e00ff */
[----:B------:R-:W-:Y:S02]  /*efb0*/  IMAD R39, R7, 0x7, RZ ;  /* 0x0000000707277824 */ /* 0x000fe400078e02ff */
[----:B------:R-:W-:-:S04]  /*efc0*/  IMAD.WIDE R32, R33, 0x8, R8 ;  /* 0x0000000821207825 */ /* 0x000fc800078e0208 */
[----:B------:R-:W-:Y:S01]  /*efd0*/  IMAD.WIDE.U32 R38, R39, 0x8, R44 ;  /* 0x0000000827267825 */ /* 0x000fe200078e002c */
[----:B------:R-:W-:Y:S04]  /*efe0*/  STG.E.64 desc[UR4][R32.64], R62 ;  /* 0x0000003e20007986 */ /* 0x000fe8000c101b04 */
[----:B------:R-:W-:Y:S04]  /*eff0*/  STG.E.64 desc[UR4][R32.64+0x8], R36 ;  /* 0x0000082420007986 */ /* 0x000fe8000c101b04 */
[----:B-----5:R-:W-:Y:S04]  /*f000*/  STG.E.64 desc[UR4][R32.64+0x10], R34 ;  /* 0x0000102220007986 */ /* 0x020fe8000c101b04 */
[----:B------:R-:W-:Y:S04]  /*f010*/  STG.E.64 desc[UR4][R32.64+0x18], R56 ;  /* 0x0000183820007986 */ /* 0x000fe8000c101b04 */
[----:B------:R-:W-:Y:S04]  /*f020*/  STG.E.64 desc[UR4][R32.64+0x20], R54 ;  /* 0x0000203620007986 */ /* 0x000fe8000c101b04 */
[----:B------:R-:W-:Y:S04]  /*f030*/  STG.E.64 desc[UR4][R32.64+0x28], R52 ;  /* 0x0000283420007986 */ /* 0x000fe8000c101b04 */
[----:B------:R-:W2:Y:S01]  /*f040*/  LDG.E.64 R38, desc[UR4][R38.64+0x18] ;  /* 0x0000180426267981 */ /* 0x000ea2000c1e1b00 */
[----:B------:R-:W-:-:S03]  /*f050*/  VIADD R5, R5, 0x1 ;  /* 0x0000000105057836 */ /* 0x000fc60000000000 */
[----:B------:R3:W-:Y:S02]  /*f060*/  STG.E.64 desc[UR4][R32.64+0x38], R60 ;  /* 0x0000383c20007986 */ /* 0x0007e4000c101b04 */
[----:B---3--:R-:W-:Y:S02]  /*f070*/  DADD R60, R60, 1 ;  /* 0x3ff000003c3c7429 */ /* 0x008fe40000000000 */
[----:B--2---:R2:W-:Y:S09]  /*f080*/  STG.E.64 desc[UR4][R32.64+0x30], R38 ;  /* 0x0000302620007986 */ /* 0x0045f2000c101b04 */
.L_x_905:
[----:B------:R-:W-:Y:S05]  /*f090*/  BSYNC.RECONVERGENT B3 ;  /* 0x0000000000037941 */ /* 0x000fea0003800200 */
.L_x_904:
        /* <DEDUP_REMOVED lines=37> */
[----:B01---5:R-:W-:Y:S05]  /*f2f0*/  CALL.REL.NOINC `($_Z15CalcAngleErrorsPdPiS0_S_S_S0_S_S_S_S_S_S_S0_$__internal_trig_reduction_slowpathd) ;  /* 0x0000010400e07944 */ /* 0x023fea0003c00000 */
[----:B------:R-:W-:Y:S02]  /*f300*/  IMAD.MOV.U32 R0, RZ, RZ, R37 ;  /* 0x000000ffff007224 */ /* 0x000fe400078e0025 */
[----:B------:R-:W-:Y:S02]  /*f310*/  IMAD.MOV.U32 R62, RZ, RZ, R34 ;  /* 0x000000ffff3e7224 */ /* 0x000fe400078e0022 */
[----:B------:R-:W-:Y:S01]  /*f320*/  IMAD.MOV.U32 R63, RZ, RZ, R35 ;  /* 0x000000ffff3f7224 */ /* 0x000fe200078e0023 */
[----:B------:R-:W-:Y:S06]  /*f330*/  BRA `(.L_x_920) ;  /* 0x0000000000087947 */ /* 0x000fec0003800000 */
.L_x_919:
[----:B------:R-:W-:Y:S01]  /*f340*/  DMUL R62, RZ, R64 ;  /* 0x00000040ff3e7228 */ /* 0x000fe20000000000 */
[----:B------:R-:W-:-:S10]  /*f350*/  IMAD.MOV.U32 R0, RZ, RZ, RZ ;  /* 0x000000ffff007224 */ /* 0x000fd400078e00ff */
.L_x_920:
[----:B------:R-:W-:Y:S05]  /*f360*/  BSYNC.RECONVERGENT B3 ;  /* 0x0000000000037941 */ /* 0x000fea0003800200 */
.L_x_918:
        /* <DEDUP_REMOVED lines=52> */
[----:B01----:R-:W-:Y:S05]  /*f6b0*/  CALL.REL.NOINC `($_Z15CalcAngleErrorsPdPiS0_S_S_S0_S_S_S_S_S_S_S0_$__internal_trig_reduction_slowpathd) ;  /* 0x0000010000f07944 */ /* 0x003fea0003c00000 */
[----:B------:R-:W-:Y:S02]  /*f6c0*/  IMAD.MOV.U32 R66, RZ, RZ, R34 ;  /* 0x000000ffff427224 */ /* 0x000fe400078e0022 */
[----:B------:R-:W-:-:S07]  /*f6d0*/  IMAD.MOV.U32 R67, RZ, RZ, R35 ;  /* 0x000000ffff437224 */ /* 0x000fce00078e0023 */
.L_x_924:
[----:B------:R-:W-:Y:S05]  /*f6e0*/  BSYNC.RECONVERGENT B4 ;  /* 0x0000000000047941 */ /* 0x000fea0003800200 */
.L_x_923:
[----:B------:R-:W-:Y:S01]  /*f6f0*/  IADD3 R0, PT, PT, R37, 0x1, RZ ;  /* 0x0000000125007810 */ /* 0x000fe20007ffe0ff */
[----:B------:R-:W-:Y:S06]  /*f700*/  BRA `(.L_x_925) ;  /* 0x0000000000087947 */ /* 0x000fec0003800000 */
.L_x_922:
[----:B------:R-:W-:Y:S01]  /*f710*/  DMUL R66, RZ, R64 ;  /* 0x00000040ff427228 */ /* 0x000fe20000000000 */
[----:B------:R-:W-:-:S10]  /*f720*/  IMAD.MOV.U32 R0, RZ, RZ, 0x1 ;  /* 0x00000001ff007424 */ /* 0x000fd400078e00ff */
.L_x_925:
[----:B------:R-:W-:Y:S05]  /*f730*/  BSYNC.RECONVERGENT B3 ;  /* 0x0000000000037941 */ /* 0x000fea0003800200 */
.L_x_921:
        /* <DEDUP_REMOVED lines=35> */
.L_x_931:
        /* <DEDUP_REMOVED lines=25> */
.L_x_929:
[----:B------:R-:W-:Y:S05]  /*fb00*/  BSYNC.RELIABLE B1 ;  /* 0x0000000000017941 */ /* 0x000fea0003800100 */
.L_x_928:
[----:B------:R-:W-:-:S05]  /*fb10*/  VIADD R33, R33, 0x1 ;  /* 0x0000000121217836 */ /* 0x000fca0000000000 */
[----:B------:R-:W-:-:S13]  /*fb20*/  ISETP.NE.AND P0, PT, R33, R6, PT ;  /* 0x000000062100720c */ /* 0x000fda0003f05270 */
[----:B------:R-:W-:Y:S05]  /*fb30*/  @P0 BRA `(.L_x_931) ;  /* 0xfffffffc008c0947 */ /* 0x000fea000383ffff */
[----:B------:R-:W-:-:S07]  /*fb40*/  IMAD.MOV.U32 R2, RZ, RZ, RZ ;  /* 0x000000ffff027224 */ /* 0x000fce00078e00ff */
.L_x_927:
[----:B------:R-:W-:Y:S01]  /*fb50*/  ISETP.NE.AND P0, PT, R2, RZ, PT ;  /* 0x000000ff0200720c */ /* 0x000fe20003f05270 */
[----:B------:R-:W-:Y:S02]  /*fb60*/  IMAD.MOV.U32 R0, RZ, RZ, R2 ;  /* 0x000000ffff007224 */ /* 0x000fe400078e0002 */
[----:B------:R-:W-:-:S10]  /*fb70*/  IMAD.MOV.U32 R2, RZ, RZ, RZ ;  /* 0x000000ffff027224 */ /* 0x000fd400078e00ff */
[----:B------:R-:W-:Y:S05]  /*fb80*/  @!P0 BREAK.RELIABLE B0 ;  /* 0x0000000000008942 */ /* 0x000fea0003800100 */
[----:B------:R-:W-:Y:S05]  /*fb90*/  @!P0 BRA `(.L_x_903) ;  /* 0x0000000000448947 */ /* 0x000fea0003800000 */
[----:B------:R-:W-:Y:S05]  /*fba0*/  BSYNC.RELIABLE B0 ;  /* 0x0000000000007941 */ /* 0x000fea0003800100 */
.L_x_926:
[----:B------:R3:W5:Y:S01]  /*fbb0*/  LDL.64 R34, [R1+0x8] ;  /* 0x0000080001227983 */ /* 0x0007620000100a00 */
[----:B------:R-:W-:-:S07]  /*fbc0*/  IMAD.MOV.U32 R2, RZ, RZ, R0 ;  /* 0x000000ffff027224 */ /* 0x000fce00078e0000 */
.L_x_930:
[----:B------:R-:W-:Y:S01]  /*fbd0*/  SHF.L.U32 R37, R5, 0x3, RZ ;  /* 0x0000000305257819 */ /* 0x000fe200000006ff */
[----:B------:R-:W-:-:S04]  /*fbe0*/  IMAD R33, R7, 0x7, RZ ;  /* 0x0000000707217824 */ /* 0x000fc800078e02ff */
[----:B------:R-:W-:-:S04]  /*fbf0*/  IMAD.WIDE R36, R37, 0x8, R8 ;  /* 0x0000000825247825 */ /* 0x000fc800078e0208 */
[----:B------:R-:W-:Y:S01]  /*fc00*/  IMAD.WIDE.U32 R32, R33, 0x8, R44 ;  /* 0x0000000821207825 */ /* 0x000fe200078e002c */
[----:B------:R4:W-:Y:S04]  /*fc10*/  STG.E.64 desc[UR4][R36.64], R62 ;  /* 0x0000003e24007986 */ /* 0x0009e8000c101b04 */
[----:B------:R4:W-:Y:S04]  /*fc20*/  STG.E.64 desc[UR4][R36.64+0x8], R58 ;  /* 0x0000083a24007986 */ /* 0x0009e8000c101b04 */
[----:B-----5:R4:W-:Y:S04]  /*fc30*/  STG.E.64 desc[UR4][R36.64+0x10], R34 ;  /* 0x0000102224007986 */ /* 0x0209e8000c101b04 */
[----:B------:R4:W-:Y:S04]  /*fc40*/  STG.E.64 desc[UR4][R36.64+0x18], R56 ;  /* 0x0000183824007986 */ /* 0x0009e8000c101b04 */
[----:B------:R4:W-:Y:S04]  /*fc50*/  STG.E.64 desc[UR4][R36.64+0x20], R54 ;  /* 0x0000203624007986 */ /* 0x0009e8000c101b04 */
[----:B------:R4:W-:Y:S04]  /*fc60*/  STG.E.64 desc[UR4][R36.64+0x28], R52 ;  /* 0x0000283424007986 */ /* 0x0009e8000c101b04 */
[----:B------:R-:W2:Y:S01]  /*fc70*/  LDG.E.64 R32, desc[UR4][R32.64+0x18] ;  /* 0x0000180420207981 */ /* 0x000ea2000c1e1b00 */
[----:B------:R-:W-:-:S03]  /*fc80*/  VIADD R5, R5, 0x1 ;  /* 0x0000000105057836 */ /* 0x000fc60000000000 */
[----:B------:R4:W-:Y:S04]  /*fc90*/  STG.E.64 desc[UR4][R36.64+0x38], R60 ;  /* 0x0000383c24007986 */ /* 0x0009e8000c101b04 */
[----:B--2---:R4:W-:Y:S02]  /*fca0*/  STG.E.64 desc[UR4][R36.64+0x30], R32 ;  /* 0x0000302024007986 */ /* 0x0049e4000c101b04 */
.L_x_903:
[----:B------:R-:W-:Y:S05]  /*fcb0*/  BSYNC.RECONVERGENT B2 ;  /* 0x0000000000027941 */ /* 0x000fea0003800200 */
.L_x_902:
[----:B------:R-:W-:Y:S05]  /*fcc0*/  WARPSYNC.ALL ;  /* 0x0000000000007948 */ /* 0x000fea0003800000 */
[----:B----4-:R-:W4:Y:S02]  /*fcd0*/  LDC.64 R32, c[0x0][0x390] ;  /* 0x0000e400ff207b82 */ /* 0x010f240000000a00 */
[----:B----4-:R-:W4:Y:S01]  /*fce0*/  LDG.E R32, desc[UR4][R32.64+0x4] ;  /* 0x0000040420207981 */ /* 0x010f22000c1e1900 */
[----:B------:R-:W-:-:S05]  /*fcf0*/  VIADD R7, R7, 0x1 ;  /* 0x0000000107077836 */ /* 0x000fca0000000000 */
[----:B----4-:R-:W-:-:S13]  /*fd00*/  ISETP.GE.AND P0, PT, R7, R32, PT ;  /* 0x000000200700720c */ /* 0x010fda0003f06270 */
[----:B------:R-:W-:Y:S05]  /*fd10*/  @!P0 BRA `(.L_x_932) ;  /* 0xffffff7000048947 */ /* 0x000fea000383ffff */
.L_x_809:
[----:B------:R-:W-:-:S13]  /*fd20*/  ISETP.GE.AND P0, PT, R3, 0x1, PT ;  /* 0x000000010300780c */ /* 0x000fda0003f06270 */
[----:B------:R-:W-:Y:S05]  /*fd30*/  @!P0 EXIT ;  /* 0x000000000000894d */ /* 0x000fea0003800000 */
[----:B------:R-:W-:Y:S01]  /*fd40*/  DMUL R10, RZ, RZ ;  /* 0x000000ffff0a7228 */ /* 0x000fe20000000000 */
[----:B------:R-:W-:Y:S01]  /*fd50*/  IMAD.MOV.U32 R12, RZ, RZ, 0x2cb0d246 ;  /* 0x2cb0d246ff0c7424 */ /* 0x000fe200078e00ff */
[----:B------:R-:W-:Y:S01]  /*fd60*/  UMOV UR8, 0xf9785eba ;  /* 0xf9785eba00087882 */ /* 0x000fe20000000000 */
[----:B------:R-:W-:Y:S01]  /*fd70*/  IMAD.MOV.U32 R13, RZ, RZ, 0x3e5ae5f1 ;  /* 0x3e5ae5f1ff0d7424 */ /* 0x000fe200078e00ff */
[----:B------:R-:W-:Y:S01]  /*fd80*/  UMOV UR9, 0x3de5db65 ;  /* 0x3de5db6500097882 */ /* 0x000fe20000000000 */
[----:B------:R-:W-:Y:S01]  /*fd90*/  IMAD.MOV.U32 R6, RZ, RZ, -0x3e107ad8 ;  /* 0xc1ef8528ff067424 */ /* 0x000fe200078e00ff */
[----:B------:R-:W-:Y:S01]  /*fda0*/  UMOV UR6, 0x20fd8164 ;  /* 0x20fd816400067882 */ /* 0x000fe20000000000 */
[----:B------:R-:W-:Y:S01]  /*fdb0*/  IMAD.MOV.U32 R7, RZ, RZ, 0x3e21eea7 ;  /* 0x3e21eea7ff077424 */ /* 0x000fe200078e00ff */
[----:B------:R-:W-:Y:S01]  /*fdc0*/  UMOV UR7, 0x3da8ff83 ;  /* 0x3da8ff8300077882 */ /* 0x000fe20000000000 */
[C---:B------:R-:W-:Y:S01]  /*fdd0*/  DFMA R12, R10.reuse, UR8, -R12 ;  /* 0x000000080a0c7c2b */ /* 0x040fe2000800080c */
[----:B------:R-:W-:Y:S01]  /*fde0*/  UMOV UR8, 0x69ace392 ;  /* 0x69ace39200087882 */ /* 0x000fe20000000000 */
[----:B------:R-:W-:Y:S01]  /*fdf0*/  UMOV UR9, 0x3ec71de3 ;  /* 0x3ec71de300097882 */ /* 0x000fe20000000000 */
[C---:B------:R-:W-:Y:S01]  /*fe00*/  IMAD R0, R4.reuse, 0x16, RZ ;  /* 0x0000001604007824 */ /* 0x040fe200078e02ff */
[C---:B------:R-:W-:Y:S01]  /*fe10*/  DFMA R6, R10.reuse, -UR6, R6 ;  /* 0x800000060a067c2b */ /* 0x040fe20008000006 */
[----:B------:R-:W-:Y:S01]  /*fe20*/  UMOV UR6, 0x8e06e6d9 ;  /* 0x8e06e6d900067882 */ /* 0x000fe20000000000 */
[----:B------:R-:W-:Y:S01]  /*fe30*/  UMOV UR7, 0x3e927e4f ;  /* 0x3e927e4f00077882 */ /* 0x000fe20000000000 */
[----:B------:R-:W-:Y:S01]  /*fe40*/  IMAD R4, R4, 0x9, RZ ;  /* 0x0000000904047824 */ /* 0x000fe200078e02ff */
[C---:B------:R-:W-:Y:S01]  /*fe50*/  DFMA R12, R10.reuse, R12, UR8 ;  /* 0x000000080a0c7e2b */ /* 0x040fe2000800000c */
[----:B------:R-:W-:Y:S01]  /*fe60*/  UMOV UR8, 0x19db62a1 ;  /* 0x19db62a100087882 */ /* 0x000fe20000000000 */
[----:B------:R-:W-:Y:S01]  /*fe70*/  UMOV UR9, 0x3f2a01a0 ;  /* 0x3f2a01a000097882 */ /* 0x000fe20000000000 */
[----:B------:R-:W-:Y:S01]  /*fe80*/  IMAD.MOV.U32 R2, RZ, RZ, RZ ;  /* 0x000000ffff027224 */ /* 0x000fe200078e00ff */
[----:B------:R-:W-:Y:S01]  /*fe90*/  DFMA R6, R10, R6, -UR6 ;  /* 0x800000060a067e2b */ /* 0x000fe20008000006 */
[----:B------:R-:W-:Y:S01]  /*fea0*/  UMOV UR6, 0x19ddbce9 ;  /* 0x19ddbce900067882 */ /* 0x000fe20000000000 */
[----:B------:R-:W-:-:S02]  /*feb0*/  UMOV UR7, 0x3efa01a0 ;  /* 0x3efa01a000077882 */ /* 0x000fc40000000000 */
[C---:B------:R-:W-:Y:S01]  /*fec0*/  DFMA R12, R10.reuse, R12, -UR8 ;  /* 0x800000080a0c7e2b */ /* 0x040fe2000800000c */
[----:B------:R-:W-:Y:S01]  /*fed0*/  UMOV UR8, 0x11110818 ;  /* 0x1111081800087882 */ /* 0x000fe20000000000 */
[----:B------:R-:W-:Y:S02]  /*fee0*/  UMOV UR9, 0x3f811111 ;  /* 0x3f81111100097882 */ /* 0x000fe40000000000 */
[C---:B------:R-:W-:Y:S01]  /*fef0*/  DFMA R6, R10.reuse, R6, UR6 ;  /* 0x000000060a067e2b */ /* 0x040fe20008000006 */
[----:B------:R-:W-:Y:S01]  /*ff00*/  UMOV UR6, 0x16c15d47 ;  /* 0x16c15d4700067882 */ /* 0x000fe20000000000 */
[----:B------:R-:W-:Y:S02]  /*ff10*/  UMOV UR7, 0x3f56c16c ;  /* 0x3f56c16c00077882 */ /* 0x000fe40000000000 */
[----:B------:R-:W-:Y:S01]  /*ff20*/  DFMA R12, R10, R12, UR8 ;  /* 0x000000080a0c7e2b */ /* 0x000fe2000800000c */
[----:B------:R-:W-:Y:S01]  /*ff30*/  UMOV UR8, 0x55555554 ;  /* 0x5555555400087882 */ /* 0x000fe20000000000 */
[----:B------:R-:W-:-:S02]  /*ff40*/  UMOV UR9, 0x3fc55555 ;  /* 0x3fc5555500097882 */ /* 0x000fc40000000000 */
[C---:B------:R-:W-:Y:S01]  /*ff50*/  DFMA R6, R10.reuse, R6, -UR6 ;  /* 0x800000060a067e2b */ /* 0x040fe20008000006 */
[----:B------:R-:W-:Y:S01]  /*ff60*/  UMOV UR6, 0x55555551 ;  /* 0x5555555100067882 */ /* 0x000fe20000000000 */
[----:B------:R-:W-:Y:S02]  /*ff70*/  UMOV UR7, 0x3fa55555 ;  /* 0x3fa5555500077882 */ /* 0x000fe40000000000 */
[----:B------:R-:W-:-:S04]  /*ff80*/  DFMA R12, R10, R12, -UR8 ;  /* 0x800000080a0c7e2b */ /* 0x000fc8000800000c */
[----:B------:R-:W-:-:S04]  /*ff90*/  DFMA R6, R10, R6, UR6 ;  /* 0x000000060a067e2b */ /* 0x000fc80008000006 */
[C---:B------:R-:W-:Y:S02]  /*ffa0*/  DFMA R14, R10.reuse, R12, RZ ;  /* 0x0000000c0a0e722b */ /* 0x040fe400000000ff */
[----:B------:R4:W0:Y:S02]  /*ffb0*/  I2F.F64.U32 R12, R3 ;  /* 0x00000003000c7312 */ /* 0x0008240000201800 */
[----:B------:R-:W-:-:S08]  /*ffc0*/  DFMA R6, R10, R6, -0.5 ;  /* 0xbfe000000a06742b */ /* 0x000fd00000000006 */
[----:B------:R-:W-:Y:S02]  /*ffd0*/  DFMA R10, R10, R6, 1 ;  /* 0x3ff000000a0a742b */ /* 0x000fe40000000006 */
[----:B----4-:R-:W-:-:S11]  /*ffe0*/  DFMA R6, RZ, R14, RZ ;  /* 0x0000000eff06722b */ /* 0x010fd600000000ff */
.L_x_1118:
[----:B------:R-:W4:Y:S01]  /*fff0*/  LDCU.64 UR6, c[0x0][0x3b0] ;  /* 0x00007600ff0677ac */ /* 0x000f220008000a00 */
[----:B-1----:R-:W-:Y:S01]  /*10000*/  IMAD R15, R2, 0x9, RZ ;  /* 0x00000009020f7824 */ /* 0x002fe200078e02ff */
[----:B------:R-:W0:Y:S01]  /*10010*/  LDC.64 R24, c[0x0][0x380] ;  /* 0x0000e000ff187b82 */ /* 0x000e220000000a00 */
[----:B-----5:R0:W5:Y:S03]  /*10020*/  LDG.E.64 R48, desc[UR4][R46.64] ;  /* 0x000000042e307981 */ /* 0x020166000c1e1b00 */
[----:B------:R-:W-:Y:S01]  /*10030*/  IADD3 R14, P0, PT, R15, R4, RZ ;  /* 0x000000040f0e7210 */ /* 0x000fe20007f1e0ff */
[----:B------:R0:W5:Y:S03]  /*10040*/  LDG.E.64 R50, desc[UR4][R46.64+0x8] ;  /* 0x000008042e327981 */ /* 0x000166000c1e1b00 */
[----:B------:R-:W-:Y:S01]  /*10050*/  LEA.HI.X.SX32 R15, R4, RZ, 0x1, P0 ;  /* 0x000000ff040f7211 */ /* 0x000fe200000f0eff */
[----:B------:R0:W5:Y:S01]  /*10060*/  LDG.E.64 R52, desc[UR4][R46.64+0x10] ;  /* 0x000010042e347981 */ /* 0x000162000c1e1b00 */
[----:B----4-:R-:W-:-:S04]  /*10070*/  LEA R20, P0, R14, UR6, 0x3 ;  /* 0x000000060e147c11 */ /* 0x010fc8000f8018ff */
[----:B------:R-:W-:Y:S01]  /*10080*/  LEA.HI.X R21, R14, UR7, R15, 0x3, P0 ;  /* 0x000000070e157c11 */ /* 0x000fe200080f1c0f */
[----:B0-----:R0:W5:Y:S04]  /*10090*/  LDG.E.64 R44, desc[UR4][R24.64] ;  /* 0x00000004182c7981 */ /* 0x001168000c1e1b00 */
[----:B------:R-:W4:Y:S04]  /*100a0*/  LDG.E.64 R28, desc[UR4][R20.64+0x20] ;  /* 0x00002004141c7981 */ /* 0x000f28000c1e1b00 */
[----:B------:R0:W5:Y:S04]  /*100b0*/  LDG.E.64 R22, desc[UR4][R24.64+0x1040] ;  /* 0x0010400418167981 */ /* 0x000168000c1e1b00 */
[----:B------:R0:W5:Y:S04]  /*100c0*/  LDG.E.64 R18, desc[UR4][R20.64+0x28] ;  /* 0x0000280414127981 */ /* 0x000168000c1e1b00 */
[----:B------:R0:W5:Y:S01]  /*100d0*/  LDG.E.64 R16, desc[UR4][R20.64+0x30] ;  /* 0x0000300414107981 */ /* 0x000162000c1e1b00 */
[----:B------:R-:W-:Y:S01]  /*100e0*/  UMOV UR6, 0xa2529d3a ;  /* 0xa2529d3a00067882 */ /* 0x000fe20000000000 */
[----:B------:R-:W-:Y:S01]  /*100f0*/  UMOV UR7, 0x3f91df46 ;  /* 0x3f91df4600077882 */ /* 0x000fe20000000000 */
[----:B------:R-:W-:Y:S01]  /*10100*/  BSSY.RECONVERGENT B2, `(.L_x_933) ;  /* 0x000001d000027945 */ /* 0x000fe20003800200 */
[----:B----4-:R-:W-:-:S08]  /*10110*/  DMUL R14, R28, UR6 ;  /* 0x000000061c0e7c28 */ /* 0x010fd00008000000 */
[----:B------:R-:W-:-:S14]  /*10120*/  DSETP.NEU.AND P3, PT, |R14|, +INF , PT ;  /* 0x7ff000000e00742a */ /* 0x000fdc0003f6d200 */
[----:B------:R-:W-:Y:S01]  /*10130*/  @!P3 DMUL R40, RZ, R14 ;  /* 0x0000000eff28b228 */ /* 0x000fe20000000000 */
[----:B------:R-:W-:Y:S01]  /*10140*/  @!P3 IMAD.MOV.U32 R58, RZ, RZ, RZ ;  /* 0x000000ffff3ab224 */ /* 0x000fe200078e00ff */
[----:B0-----:R-:W-:Y:S09]  /*10150*/  @!P3 BRA `(.L_x_934) ;  /* 0x00000000005cb947 */ /* 0x001ff20003800000 */
        /* <DEDUP_REMOVED lines=19> */
[----:B-123-5:R-:W-:Y:S05]  /*10290*/  CALL.REL.NOINC `($_Z15CalcAngleErrorsPdPiS0_S_S_S0_S_S_S_S_S_S_S0_$__internal_trig_reduction_slowpathd) ;  /* 0x000000f400f87944 */ /* 0x02efea0003c00000 */
[----:B------:R-:W-:Y:S01]  /*102a0*/  IMAD.MOV.U32 R58, RZ, RZ, R37 ;  /* 0x000000ffff3a7224 */ /* 0x000fe200078e0025 */
[----:B------:R-:W-:Y:S01]  /*102b0*/  MOV R41, R35 ;  /* 0x0000002300297202 */ /* 0x000fe20000000f00 */
[----:B------:R-:W-:-:S07]  /*102c0*/  IMAD.MOV.U32 R40, RZ, RZ, R34 ;  /* 0x000000ffff287224 */ /* 0x000fce00078e0022 */
.L_x_934:
[----:B------:R-:W-:Y:S05]  /*102d0*/  BSYNC.RECONVERGENT B2 ;  /* 0x0000000000027941 */ /* 0x000fea0003800200 */
.L_x_933:
[----:B------:R-:W0:Y:S01]  /*102e0*/  LDCU.64 UR6, c[0x4][0x28] ;  /* 0x01000500ff0677ac */ /* 0x000e220008000a00 */
[----:B------:R-:W-:-:S05]  /*102f0*/  IMAD.SHL.U32 R24, R58, 0x40, RZ ;  /* 0x000000403a187824 */ /* 0x000fca00078e00ff */
[----:B------:R-:W-:-:S04]  /*10300*/  LOP3.LUT R24, R24, 0x40, RZ, 0xc0, !PT ;  /* 0x0000004018187812 */ /* 0x000fc800078ec0ff */
[----:B0-----:R-:W-:-:S05]  /*10310*/  IADD3 R42, P0, PT, R24, UR6, RZ ;  /* 0x00000006182a7c10 */ /* 0x001fca000ff1e0ff */
[----:B------:R-:W-:-:S05]  /*10320*/  IMAD.X R43, RZ, RZ, UR7, P0 ;  /* 0x00000007ff2b7e24 */ /* 0x000fca00080e06ff */
[----:B------:R-:W4:Y:S04]  /*10330*/  LDG.E.128.CONSTANT R24, desc[UR4][R42.64] ;  /* 0x000000042a187981 */ /* 0x000f28000c1e9d00 */
[----:B------:R-:W2:Y:S04]  /*10340*/  LDG.E.128.CONSTANT R32, desc[UR4][R42.64+0x10] ;  /* 0x000010042a207981 */ /* 0x000ea8000c1e9d00 */
[----:B------:R-:W3:Y:S01]  /*10350*/  LDG.E.128.CONSTANT R36, desc[UR4][R42.64+0x20] ;  /* 0x000020042a247981 */ /* 0x000ee2000c1e9d00 */
[----:B------:R-:W-:Y:S01]  /*10360*/  LOP3.LUT R54, R58, 0x1, RZ, 0xc0, !PT ;  /* 0x000000013a367812 */ /* 0x000fe200078ec0ff */
[----:B------:R-:W-:Y:S01]  /*10370*/  IMAD.MOV.U32 R56, RZ, RZ, 0x20fd8164 ;  /* 0x20fd8164ff387424 */ /* 0x000fe200078e00ff */
[----:B------:R-:W-:Y:S01]  /*10380*/  BSSY.RECONVERGENT B2, `(.L_x_935) ;  /* 0x0000030000027945 */ /* 0x000fe20003800200 */
[----:B------:R-:W-:Y:S01]  /*10390*/  IMAD.MOV.U32 R57, RZ, RZ, 0x3da8ff83 ;  /* 0x3da8ff83ff397424 */ /* 0x000fe200078e00ff */
[----:B------:R-:W-:Y:S01]  /*103a0*/  ISETP.NE.U32.AND P0, PT, R54, 0x1, PT ;  /* 0x000000013600780c */ /* 0x000fe20003f05070 */
[----:B------:R-:W-:Y:S01]  /*103b0*/  DMUL R54, R40, R40 ;  /* 0x0000002828367228 */ /* 0x000fe20000000000 */
[----:B------:R-:W-:-:S02]  /*103c0*/  @!P3 IMAD.MOV.U32 R60, RZ, RZ, 0x1 ;  /* 0x00000001ff3cb424 */ /* 0x000fc400078e00ff */
[----:B------:R-:W-:Y:S02]  /*103d0*/  FSEL R56, R56, -8.06006814911005101289e+34, !P0 ;  /* 0xf9785eba38387808 */ /* 0x000fe40004000000 */
[----:B------:R-:W-:-:S06]  /*103e0*/  FSEL R57, -R57, 0.11223486810922622681, !P0 ;  /* 0x3de5db6539397808 */ /* 0x000fcc0004000100 */
[----:B----4-:R-:W-:-:S08]  /*103f0*/  DFMA R24, R54, R56, R24 ;  /* 0x000000383618722b */ /* 0x010fd00000000018 */
[----:B------:R-:W-:-:S08]  /*10400*/  DFMA R24, R54, R24, R26 ;  /* 0x000000183618722b */ /* 0x000fd0000000001a */
[----:B--2---:R-:W-:-:S08]  /*10410*/  DFMA R24, R54, R24, R32 ;  /* 0x000000183618722b */ /* 0x004fd00000000020 */
[----:B------:R-:W-:-:S08]  /*10420*/  DFMA R24, R54, R24, R34 ;  /* 0x000000183618722b */ /* 0x000fd00000000022 */
[----:B---3--:R-:W-:-:S08]  /*10430*/  DFMA R24, R54, R24, R36 ;  /* 0x000000183618722b */ /* 0x008fd00000000024 */
        /* <DEDUP_REMOVED lines=31> */
[----:B-1---5:R-:W-:Y:S05]  /*10630*/  CALL.REL.NOINC `($_Z15CalcAngleErrorsPdPiS0_S_S_S0_S_S_S_S_S_S_S0_$__internal_trig_reduction_slowpathd) ;  /* 0x000000f400107944 */ /* 0x022fea0003c00000 */
[----:B------:R-:W-:Y:S02]  /*10640*/  IMAD.MOV.U32 R40, RZ, RZ, R34 ;  /* 0x000000ffff287224 */ /* 0x000fe400078e0022 */
[----:B------:R-:W-:-:S07]  /*10650*/  IMAD.MOV.U32 R41, RZ, RZ, R35 ;  /* 0x000000ffff297224 */ /* 0x000fce00078e0023 */
.L_x_938:
[----:B------:R-:W-:Y:S05]  /*10660*/  BSYNC.RECONVERGENT B3 ;  /* 0x0000000000037941 */ /* 0x000fea0003800200 */
.L_x_937:
[----:B------:R-:W-:-:S07]  /*10670*/  VIADD R60, R37, 0x1 ;  /* 0x00000001253c7836 */ /* 0x000fce0000000000 */
.L_x_936:
[----:B------:R-:W-:Y:S05]  /*10680*/  BSYNC.RECONVERGENT B2 ;  /* 0x0000000000027941 */ /* 0x000fea0003800200 */
.L_x_935:
        /* <DEDUP_REMOVED lines=11> */
[----:B------:R-:W-:Y:S01]  /*10740*/  UMOV UR6, 0xa2529d3a ;  /* 0xa2529d3a00067882 */ /* 0x000fe20000000000 */
[----:B------:R-:W-:Y:S01]  /*10750*/  ISETP.NE.U32.AND P0, PT, R54, 0x1, PT ;  /* 0x000000013600780c */ /* 0x000fe20003f05070 */
[----:B------:R-:W-:Y:S01]  /*10760*/  DMUL R54, R40, R40 ;  /* 0x0000002828367228 */ /* 0x000fe20000000000 */
[----:B------:R-:W-:-:S02]  /*10770*/  UMOV UR7, 0x3f91df46 ;  /* 0x3f91df4600077882 */ /* 0x000fc40000000000 */
        /* <DEDUP_REMOVED lines=10> */
[----:B-----5:R-:W-:-:S08]  /*10820*/  DMUL R54, R22, UR6 ;  /* 0x0000000616367c28 */ /* 0x020fd00008000000 */
[----:B------:R-:W-:Y:S01]  /*10830*/  FSEL R26, R24, R40, !P0 ;  /* 0x00000028181a7208 */ /* 0x000fe20004000000 */
[----:B------:R-:W-:Y:S01]  /*10840*/  DSETP.NEU.AND P3, PT, |R54|, +INF , PT ;  /* 0x7ff000003600742a */ /* 0x000fe20003f6d200 */
[----:B------:R-:W-:Y:S02]  /*10850*/  FSEL R27, R25, R41, !P0 ;  /* 0x00000029191b7208 */ /* 0x000fe40004000000 */
[----:B------:R-:W-:-:S04]  /*10860*/  LOP3.LUT P0, RZ, R60, 0x2, RZ, 0xc0, !PT ;  /* 0x000000023cff7812 */ /* 0x000fc8000780c0ff */
[----:B------:R-:W-:-:S07]  /*10870*/  DADD R24, RZ, -R26 ;  /* 0x00000000ff187229 */ /* 0x000fce000000081a */
[----:B------:R-:W-:Y:S01]  /*10880*/  @!P3 DMUL R40, RZ, R54 ;  /* 0x00000036ff28b228 */ /* 0x000fe20000000000 */
[----:B------:R-:W-:Y:S02]  /*10890*/  @!P3 IMAD.MOV.U32 R60, RZ, RZ, 0x1 ;  /* 0x00000001ff3cb424 */ /* 0x000fe400078e00ff */
[----:B------:R-:W-:Y:S02]  /*108a0*/  FSEL R24, R26, R24, !P0 ;  /* 0x000000181a187208 */ /* 0x000fe40004000000 */
[----:B------:R-:W-:Y:S01]  /*108b0*/  FSEL R25, R27, R25, !P0 ;  /* 0x000000191b197208 */ /* 0x000fe20004000000 */
[----:B------:R-:W-:-:S05]  /*108c0*/  DMUL R26, R50, R56 ;  /* 0x00000038321a7228 */ /* 0x000fca0000000000 */
[----:B------:R-:W-:-:S03]  /*108d0*/  DMUL R32, R50, R24 ;  /* 0x0000001832207228 */ /* 0x000fc60000000000 */
[----:B------:R-:W-:-:S05]  /*108e0*/  DFMA R50, R48, R24, -R26 ;  /* 0x000000183032722b */ /* 0x000fca000000081a */
[----:B------:R-:W-:Y:S01]  /*108f0*/  DFMA R48, R48, R56, R32 ;  /* 0x000000383030722b */ /* 0x000fe20000000020 */
        /* <DEDUP_REMOVED lines=21> */
[----:B-1----:R-:W-:Y:S05]  /*10a50*/  CALL.REL.NOINC `($_Z15CalcAngleErrorsPdPiS0_S_S_S0_S_S_S_S_S_S_S0_$__internal_trig_reduction_slowpathd) ;  /* 0x000000f000087944 */ /* 0x002fea0003c00000 */
[----:B------:R-:W-:Y:S05]  /*10a60*/  BSYNC.RECONVERGENT B2 ;  /* 0x0000000000027941 */ /* 0x000fea0003800200 */
.L_x_941:
[----:B------:R-:W-:Y:S02]  /*10a70*/  IMAD.MOV.U32 R40, RZ, RZ, R34 ;  /* 0x000000ffff287224 */ /* 0x000fe400078e0022 */
[----:B------:R-:W-:-:S07]  /*10a80*/  IMAD.MOV.U32 R41, RZ, RZ, R35 ;  /* 0x000000ffff297224 */ /* 0x000fce00078e0023 */
.L_x_940:
[----:B------:R-:W-:-:S07]  /*10a90*/  VIADD R60, R37, 0x1 ;  /* 0x00000001253c7836 */ /* 0x000fce0000000000 */
.L_x_939:
        /* <DEDUP_REMOVED lines=14> */
[----:B0-----:R-:W-:Y:S01]  /*10b80*/  @!P3 DMUL R42, RZ, R54 ;  /* 0x00000036ff2ab228 */ /* 0x001fe20000000000 */
        /* <DEDUP_REMOVED lines=9> */
[----:B------:R-:W-:Y:S01]  /*10c20*/  FSEL R26, R24, R40, !P0 ;  /* 0x00000028181a7208 */ /* 0x000fe20004000000 */
[----:B------:R-:W-:Y:S01]  /*10c30*/  @!P3 IMAD.MOV.U32 R40, RZ, RZ, RZ ;  /* 0x000000ffff28b224 */ /* 0x000fe200078e00ff */
        /* <DEDUP_REMOVED lines=26> */
[----:B-1----:R-:W-:Y:S05]  /*10de0*/  CALL.REL.NOINC `($_Z15CalcAngleErrorsPdPiS0_S_S_S0_S_S_S_S_S_S_S0_$__internal_trig_reduction_slowpathd) ;  /* 0x000000ec00247944 */ /* 0x002fea0003c00000 */
[----:B------:R-:W-:Y:S05]  /*10df0*/  BSYNC.RECONVERGENT B2 ;  /* 0x0000000000027941 */ /* 0x000fea0003800200 */
.L_x_943:
[----:B------:R-:W-:Y:S02]  /*10e00*/  IMAD.MOV.U32 R40, RZ, RZ, R37 ;  /* 0x000000ffff287224 */ /* 0x000fe400078e0025 */
[----:B------:R-:W-:Y:S02]  /*10e10*/  IMAD.MOV.U32 R42, RZ, RZ, R34 ;  /* 0x000000ffff2a7224 */ /* 0x000fe400078e0022 */
[----:B------:R-:W-:-:S07]  /*10e20*/  IMAD.MOV.U32 R43, RZ, RZ, R35 ;  /* 0x000000ffff2b7224 */ /* 0x000fce00078e0023 */
.L_x_942:
        /* <DEDUP_REMOVED lines=19> */
[----:B------:R-:W-:Y:S01]  /*10f60*/  DFMA R24, R60, R24, R34 ;  /* 0x000000183c18722b */ /* 0x000fe20000000022 */
[----:B------:R-:W-:Y:S02]  /*10f70*/  IMAD.MOV.U32 R34, RZ, RZ, 0x0 ;  /* 0x00000000ff227424 */ /* 0x000fe400078e00ff */
[----:B------:R-:W-:-:S05]  /*10f80*/  IMAD.MOV.U32 R35, RZ, RZ, 0x3fd80000 ;  /* 0x3fd80000ff237424 */ /* 0x000fca00078e00ff */
        /* <DEDUP_REMOVED lines=11> */
[C---:B------:R-:W-:Y:S02]  /*11040*/  DFMA R26, R52.reuse, R56, R26 ;  /* 0x00000038341a722b */ /* 0x040fe4000000001a */
[----:B------:R-:W-:-:S06]  /*11050*/  DMUL R52, R52, R24 ;  /* 0x0000001834347228 */ /* 0x000fcc0000000000 */
[----:B------:R-:W-:Y:S02]  /*11060*/  DMUL R32, R6, R26 ;  /* 0x0000001a06207228 */ /* 0x000fe40000000000 */
[----:B------:R-:W-:Y:S02]  /*11070*/  DFMA R50, R50, R56, -R52 ;  /* 0x000000383232722b */ /* 0x000fe40000000834 */
[----:B------:R-:W-:-:S04]  /*11080*/  DMUL R52, R10, R26 ;  /* 0x0000001a0a347228 */ /* 0x000fc80000000000 */
[-C--:B------:R-:W-:Y:S02]  /*11090*/  DFMA R24, R10, R48.reuse, -R32 ;  /* 0x000000300a18722b */ /* 0x080fe40000000820 */
[----:B------:R-:W-:Y:S02]  /*110a0*/  DADD R56, R44, -R50 ;  /* 0x000000002c387229 */ /* 0x000fe40000000832 */
[----:B------:R-:W-:-:S04]  /*110b0*/  DFMA R52, R6, R48, R52 ;  /* 0x000000300634722b */ /* 0x000fc80000000034 */
[----:B------:R-:W-:-:S04]  /*110c0*/  DADD R26, R18, -R24 ;  /* 0x00000000121a7229 */ /* 0x000fc80000000818 */
[----:B------:R-:W-:-:S04]  /*110d0*/  DADD R48, R16, -R52 ;  /* 0x0000000010307229 */ /* 0x000fc80000000834 */
[----:B------:R-:W-:-:S08]  /*110e0*/  DMUL R32, R26, R26 ;  /* 0x0000001a1a207228 */ /* 0x000fd00000000000 */
        /* <DEDUP_REMOVED lines=21> */
[----:B-1----:R-:W-:Y:S05]  /*11240*/  CALL.REL.NOINC `($__internal_11_$__cuda_sm20_dsqrt_rn_f64_mediumpath_v1) ;  /* 0x000000e400587944 */ /* 0x002fea0003c00000 */
[----:B------:R-:W-:Y:S02]  /*11250*/  IMAD.MOV.U32 R60, RZ, RZ, R34 ;  /* 0x000000ffff3c7224 */ /* 0x000fe400078e0022 */
[----:B------:R-:W-:-:S07]  /*11260*/  IMAD.MOV.U32 R61, RZ, RZ, R33 ;  /* 0x000000ffff3d7224 */ /* 0x000fce00078e0021 */
.L_x_945:
[----:B------:R-:W-:Y:S05]  /*11270*/  BSYNC.RECONVERGENT B1 ;  /* 0x0000000000017941 */ /* 0x000fea0003800200 */
.L_x_944:
        /* <DEDUP_REMOVED lines=20> */
[----:B-1----:R-:W-:Y:S05]  /*113c0*/  CALL.REL.NOINC `($__internal_10_$__cuda_sm20_div_rn_f64_full) ;  /* 0x000000dc00647944 */ /* 0x002fea0003c00000 */
[----:B------:R-:W-:Y:S01]  /*113d0*/  IMAD.MOV.U32 R58, RZ, RZ, R32 ;  /* 0x000000ffff3a7224 */ /* 0x000fe200078e0020 */
[----:B------:R-:W-:-:S07]  /*113e0*/  MOV R59, R33 ;  /* 0x00000021003b7202 */ /* 0x000fce0000000f00 */
.L_x_947:
[----:B------:R-:W-:Y:S05]  /*113f0*/  BSYNC.RECONVERGENT B1 ;  /* 0x0000000000017941 */ /* 0x000fea0003800200 */
.L_x_946:
        /* <DEDUP_REMOVED lines=21> */
[----:B------:R-:W-:Y:S02]  /*11550*/  IMAD.MOV.U32 R56, RZ, RZ, R32 ;  /* 0x000000ffff387224 */ /* 0x000fe400078e0020 */
[----:B------:R-:W-:-:S07]  /*11560*/  IMAD.MOV.U32 R57, RZ, RZ, R33 ;  /* 0x000000ffff397224 */ /* 0x000fce00078e0021 */
.L_x_949:
[----:B------:R-:W-:Y:S05]  /*11570*/  BSYNC.RECONVERGENT B1 ;  /* 0x0000000000017941 */ /* 0x000fea0003800200 */
.L_x_948:
        /* <DEDUP_REMOVED lines=21> */
[----:B------:R-:W-:Y:S01]  /*116d0*/  MOV R26, R32 ;  /* 0x00000020001a7202 */ /* 0x000fe20000000f00 */
[----:B------:R-:W-:-:S07]  /*116e0*/  IMAD.MOV.U32 R27, RZ, RZ, R33 ;  /* 0x000000ffff1b7224 */ /* 0x000fce00078e0021 */
.L_x_951:
[----:B------:R-:W-:Y:S05]  /*116f0*/  BSYNC.RECONVERGENT B1 ;  /* 0x0000000000017941 */ /* 0x000fea0003800200 */
.L_x_950:
        /* <DEDUP_REMOVED lines=22> */
.L_x_953:
[----:B------:R-:W-:Y:S05]  /*11860*/  BSYNC.RECONVERGENT B1 ;  /* 0x0000000000017941 */ /* 0x000fea0003800200 */
.L_x_952:
[----:B------:R-:W0:Y:S01]  /*11870*/  MUFU.RCP64H R35, R59 ;  /* 0x0000003b00237308 */ /* 0x000e220000001800 */
[----:B------:R-:W-:Y:S01]  /*11880*/  IMAD.MOV.U32 R34, RZ, RZ, 0x1 ;  /* 0x00000001ff227424 */ /* 0x000fe200078e00ff */
[----:B------:R-:W-:Y:S01]  /*11890*/  BSSY.RECONVERGENT B1, `(.L_x_954) ;  /* 0x0000016000017945 */ /* 0x000fe20003800200 */
[----:B------:R-:W-:-:S04]  /*118a0*/  DADD R24, R24, -R32 ;  /* 0x0000000018187229 */ /* 0x000fc80000000820 */
        /* <DEDUP_REMOVED lines=17> */
[----:B-1----:R-:W-:Y:S05]  /*119c0*/  CALL.REL.NOINC `($__internal_10_$__cuda_sm20_div_rn_f64_full) ;  /* 0x000000d400e47944 */ /* 0x002fea0003c00000 */
[----:B------:R-:W-:Y:S02]  /*119d0*/  IMAD.MOV.U32 R26, RZ, RZ, R32 ;  /* 0x000000ffff1a7224 */ /* 0x000fe400078e0020 */
[----:B------:R-:W-:-:S07]  /*119e0*/  IMAD.MOV.U32 R27, RZ, RZ, R33 ;  /* 0x000000ffff1b7224 */ /* 0x000fce00078e0021 */
.L_x_955:
[----:B------:R-:W-:Y:S05]  /*119f0*/  BSYNC.RECONVERGENT B1 ;  /* 0x0000000000017941 */ /* 0x000fea0003800200 */
.L_x_954:
[----:B------:R-:W-:Y:S01]  /*11a00*/  UMOV UR6, 0x47ae147b ;  /* 0x47ae147b00067882 */ /* 0x000fe20000000000 */
[----:B------:R-:W-:Y:S01]  /*11a10*/  UMOV UR7, 0x3f947ae1 ;  /* 0x3f947ae100077882 */ /* 0x000fe20000000000 */
[----:B------:R-:W-:Y:S02]  /*11a20*/  DADD R48, R52, -R26 ;  /* 0x0000000034307229 */ /* 0x000fe4000000081a */
[----:B------:R-:W-:-:S14]  /*11a30*/  DSETP.GT.AND P0, PT, |R22|, UR6, PT ;  /* 0x0000000616007e2a */ /* 0x000fdc000bf04200 */
[----:B------:R-:W-:Y:S05]  /*11a40*/  @!P0 BRA `(.L_x_956) ;  /* 0x00000088001c8947 */ /* 0x000fea0003800000 */
[----:B------:R-:W0:Y:S02]  /*11a50*/  LDC.64 R26, c[0x0][0x380] ;  /* 0x0000e000ff1a7b82 */ /* 0x000e240000000a00 */
[----:B0-----:R-:W5:Y:S01]  /*11a60*/  LDG.E.64 R26, desc[UR4][R26.64+0x1038] ;  /* 0x001038041a1a7981 */ /* 0x001f62000c1e1b00 */
[----:B------:R-:W-:Y:S01]  /*11a70*/  DADD R48, R16, -R48 ;  /* 0x0000000010307229 */ /* 0x000fe20000000830 */
[----:B------:R-:W-:Y:S01]  /*11a80*/  BSSY.RECONVERGENT B1, `(.L_x_957) ;  /* 0x000001c000017945 */ /* 0x000fe20003800200 */
[----:B------:R-:W-:Y:S01]  /*11a90*/  DADD R50, R18, -R24 ;  /* 0x0000000012327229 */ /* 0x000fe20000000818 */
[----:B------:R-:W-:Y:S02]  /*11aa0*/  IMAD.MOV.U32 R18, RZ, RZ, 0x0 ;  /* 0x00000000ff127424 */ /* 0x000fe400078e00ff */
[----:B------:R-:W-:-:S03]  /*11ab0*/  IMAD.MOV.U32 R19, RZ, RZ, 0x3fd80000 ;  /* 0x3fd80000ff137424 */ /* 0x000fc600078e00ff */
        /* <DEDUP_REMOVED lines=21> */
[----:B-1---5:R-:W-:Y:S05]  /*11c10*/  CALL.REL.NOINC `($__internal_11_$__cuda_sm20_dsqrt_rn_f64_mediumpath_v1) ;  /* 0x000000d800e47944 */ /* 0x022fea0003c00000 */
[----:B------:R-:W-:Y:S02]  /*11c20*/  IMAD.MOV.U32 R52, RZ, RZ, R34 ;  /* 0x000000ffff347224 */ /* 0x000fe400078e0022 */
[----:B------:R-:W-:-:S07]  /*11c30*/  IMAD.MOV.U32 R53, RZ, RZ, R33 ;  /* 0x000000ffff357224 */ /* 0x000fce00078e0021 */
.L_x_958:
[----:B------:R-:W-:Y:S05]  /*11c40*/  BSYNC.RECONVERGENT B1 ;  /* 0x0000000000017941 */ /* 0x000fea0003800200 */
.L_x_957:
        /* <DEDUP_REMOVED lines=20> */
[----:B-1---5:R-:W-:Y:S05]  /*11d90*/  CALL.REL.NOINC `($__internal_10_$__cuda_sm20_div_rn_f64_full) ;  /* 0x000000d000f07944 */ /* 0x022fea0003c00000 */
.L_x_960:
[----:B------:R-:W-:Y:S05]  /*11da0*/  BSYNC.RECONVERGENT B1 ;  /* 0x0000000000017941 */ /* 0x000fea0003800200 */
.L_x_959:
[----:B------:R-:W-:Y:S01]  /*11db0*/  DSETP.GT.AND P0, PT, |R32|, 1, PT ;  /* 0x3ff000002000742a */ /* 0x000fe20003f04200 */
[----:B------:R-:W-:Y:S01]  /*11dc0*/  BSSY.RECONVERGENT B0, `(.L_x_961) ;  /* 0x000000d000007945 */ /* 0x000fe20003800200 */
[----:B------:R-:W-:-:S10]  /*11dd0*/  DADD R22, -RZ, |R32| ;  /* 0x00000000ff167229 */ /* 0x000fd40000000520 */
[----:B------:R-:W-:Y:S02]  /*11de0*/  IMAD.MOV.U32 R16, RZ, RZ, R22 ;  /* 0x000000ffff107224 */ /* 0x000fe400078e0016 */
        /* <DEDUP_REMOVED lines=10> */
.L_x_962:
[----:B------:R-:W-:Y:S05]  /*11e90*/  BSYNC.RECONVERGENT B0 ;  /* 0x0000000000007941 */ /* 0x000fea0003800200 */
.L_x_961:
[----:B------:R-:W-:Y:S01]  /*11ea0*/  DMUL R18, R16, R16 ;  /* 0x0000001010127228 */ /* 0x000fe20000000000 */
[----:B------:R-:W-:Y:S01]  /*11eb0*/  IMAD.MOV.U32 R22, RZ, RZ, -0x2449a4b7 ;  /* 0xdbb65b49ff167424 */ /* 0x000fe200078e00ff */
[----:B------:R-:W-:Y:S01]  /*11ec0*/  UMOV UR6, 0x2a25ff7e ;  /* 0x2a25ff7e00067882 */ /* 0x000fe20000000000 */
[----:B------:R-:W-:Y:S01]  /*11ed0*/  IMAD.MOV.U32 R23, RZ, RZ, 0x3f2d3b63 ;  /* 0x3f2d3b63ff177424 */ /* 0x000fe200078e00ff */
[----:B------:R-:W-:Y:S01]  /*11ee0*/  UMOV UR7, 0x3ef53e1d ;  /* 0x3ef53e1d00077882 */ /* 0x000fe20000000000 */
[----:B------:R-:W-:Y:S04]  /*11ef0*/  BSSY.RECONVERGENT B2, `(.L_x_963) ;  /* 0x000005c000027945 */ /* 0x000fe80003800200 */
[----:B------:R-:W-:Y:S01]  /*11f00*/  DFMA R22, R18, -UR6, R22 ;  /* 0x8000000612167c2b */ /* 0x000fe20008000016 */
        /* <DEDUP_REMOVED lines=53> */
[----:B------:R-:W-:-:S08]  /*12260*/  DMUL R22, R18, R22 ;  /* 0x0000001612167228 */ /* 0x000fd00000000000 */
[----:B------:R-:W-:-:S08]  /*12270*/  DFMA R22, R22, R16, R16 ;  /* 0x000000101616722b */ /* 0x000fd00000000010 */
[----:B------:R-:W-:Y:S01]  /*12280*/  DADD R16, -R22, UR6 ;  /* 0x0000000616107e29 */ /* 0x000fe20008000100 */
[----:B------:R-:W-:Y:S01]  /*12290*/  UMOV UR6, 0xffffffff ;  /* 0xffffffff00067882 */ /* 0x000fe20000000000 */
[----:B------:R-:W-:-:S08]  /*122a0*/  UMOV UR7, 0x3fefffff ;  /* 0x3fefffff00077882 */ /* 0x000fd00000000000 */
[----:B------:R-:W-:Y:S02]  /*122b0*/  FSEL R17, R17, R23, P0 ;  /* 0x0000001711117208 */ /* 0x000fe40000000000 */
[----:B------:R-:W-:Y:S02]  /*122c0*/  FSEL R16, R16, R22, P0 ;  /* 0x0000001610107208 */ /* 0x000fe40000000000 */
[----:B------:R-:W-:-:S06]  /*122d0*/  LOP3.LUT R17, R17, 0x80000000, R33, 0xb8, !PT ;  /* 0x8000000011117812 */ /* 0x000fcc00078eb821 */
[----:B------:R-:W-:-:S08]  /*122e0*/  DMUL R16, R16, UR6 ;  /* 0x0000000610107c28 */ /* 0x000fd00008000000 */
[----:B------:R-:W-:-:S08]  /*122f0*/  DMUL R22, R16, 0.5 ;  /* 0x3fe0000010167828 */ /* 0x000fd00000000000 */
        /* <DEDUP_REMOVED lines=24> */
[----:B------:R-:W-:Y:S01]  /*12480*/  IMAD.MOV.U32 R58, RZ, RZ, R37 ;  /* 0x000000ffff3a7224 */ /* 0x000fe200078e0025 */
[----:B------:R-:W-:Y:S01]  /*12490*/  MOV R25, R35 ;  /* 0x0000002300197202 */ /* 0x000fe20000000f00 */
[----:B------:R-:W-:-:S07]  /*124a0*/  IMAD.MOV.U32 R24, RZ, RZ, R34 ;  /* 0x000000ffff187224 */ /* 0x000fce00078e0022 */
.L_x_964:
[----:B------:R-:W-:Y:S05]  /*124b0*/  BSYNC.RECONVERGENT B2 ;  /* 0x0000000000027941 */ /* 0x000fea0003800200 */
.L_x_963:
        /* <DEDUP_REMOVED lines=29> */
[----:B------:R-:W-:Y:S01]  /*12690*/  FSEL R16, R18, R16, !P0 ;  /* 0x0000001012107208 */ /* 0x000fe20004000000 */
[----:B------:R-:W-:Y:S01]  /*126a0*/  @!P3 IMAD.MOV.U32 R18, RZ, RZ, 0x1 ;  /* 0x00000001ff12b424 */ /* 0x000fe200078e00ff */
        /* <DEDUP_REMOVED lines=25> */
.L_x_968:
[----:B------:R-:W-:Y:S05]  /*12840*/  BSYNC.RECONVERGENT B3 ;  /* 0x0000000000037941 */ /* 0x000fea0003800200 */
.L_x_967:
[----:B------:R-:W-:-:S07]  /*12850*/  VIADD R18, R37, 0x1 ;  /* 0x0000000125127836 */ /* 0x000fce0000000000 */
.L_x_966:
[----:B------:R-:W-:Y:S05]  /*12860*/  BSYNC.RECONVERGENT B2 ;  /* 0x0000000000027941 */ /* 0x000fea0003800200 */
.L_x_965:
        /* <DEDUP_REMOVED lines=8> */
[----:B-----5:R-:W1:Y:S01]  /*128f0*/  MUFU.RCP64H R59, R27 ;  /* 0x0000001b003b7308 */ /* 0x020e620000001800 */
[----:B------:R-:W-:Y:S01]  /*12900*/  LOP3.LUT R19, R18, 0x1, RZ, 0xc0, !PT ;  /* 0x0000000112137812 */ /* 0x000fe200078ec0ff */
[----:B------:R-:W-:Y:S01]  /*12910*/  IMAD.MOV.U32 R58, RZ, RZ, 0x1 ;  /* 0x00000001ff3a7424 */ /* 0x000fe200078e00ff */
[----:B------:R-:W-:Y:S01]  /*12920*/  MOV R62, 0x20fd8164 ;  /* 0x20fd8164003e7802 */ /* 0x000fe20000000f00 */
[----:B------:R-:W-:Y:S01]  /*12930*/  DMUL R22, R24, R24 ;  /* 0x0000001818167228 */ /* 0x000fe20000000000 */
[----:B------:R-:W-:Y:S01]  /*12940*/  ISETP.NE.U32.AND P0, PT, R19, 0x1, PT ;  /* 0x000000011300780c */ /* 0x000fe20003f05070 */
[----:B------:R-:W-:Y:S01]  /*12950*/  IMAD.MOV.U32 R19, RZ, RZ, 0x3da8ff83 ;  /* 0x3da8ff83ff137424 */ /* 0x000fe200078e00ff */
[----:B------:R-:W-:Y:S01]  /*12960*/  BSSY.RECONVERGENT B1, `(.L_x_969) ;  /* 0x0000027000017945 */ /* 0x000fe20003800200 */
[----:B------:R-:W-:Y:S01]  /*12970*/  DSETP.NEU.AND P5, PT, |R54|, +INF , PT ;  /* 0x7ff000003600742a */ /* 0x000fe20003fad200 */
[----:B------:R-:W-:Y:S01]  /*12980*/  FSEL R62, R62, -8.06006814911005101289e+34, !P0 ;  /* 0xf9785eba3e3e7808 */ /* 0x000fe20004000000 */
[----:B0-----:R-:W-:Y:S01]  /*12990*/  DADD R56, R16, R16 ;  /* 0x0000000010387229 */ /* 0x001fe20000000010 */
[----:B------:R-:W-:Y:S01]  /*129a0*/  FSEL R63, -R19, 0.11223486810922622681, !P0 ;  /* 0x3de5db65133f7808 */ /* 0x000fe20004000100 */
[----:B-1----:R-:W-:-:S08]  /*129b0*/  DFMA R60, -R26, R58, 1 ;  /* 0x3ff000001a3c742b */ /* 0x002fd0000000013a */
[----:B------:R-:W-:Y:S01]  /*129c0*/  FSETP.GEU.AND P2, PT, |R57|, 6.5827683646048100446e-37, PT ;  /* 0x036000003900780b */ /* 0x000fe20003f4e200 */
[----:B------:R-:W-:-:S08]  /*129d0*/  DFMA R60, R60, R60, R60 ;  /* 0x0000003c3c3c722b */ /* 0x000fd0000000003c */
[----:B------:R-:W-:Y:S02]  /*129e0*/  DFMA R60, R58, R60, R58 ;  /* 0x0000003c3a3c722b */ /* 0x000fe4000000003a */
[----:B--2---:R-:W-:-:S08]  /*129f0*/  DFMA R32, R22, R62, R32 ;  /* 0x0000003e1620722b */ /* 0x004fd00000000020 */
[----:B------:R-:W-:Y:S02]  /*12a00*/  DFMA R32, R22, R32, R34 ;  /* 0x000000201620722b */ /* 0x000fe40000000022 */
[----:B------:R-:W-:-:S06]  /*12a10*/  DFMA R34, -R26, R60, 1 ;  /* 0x3ff000001a22742b */ /* 0x000fcc000000013c */
[----:B---3--:R-:W-:Y:S02]  /*12a20*/  DFMA R32, R22, R32, R36 ;  /* 0x000000201620722b */ /* 0x008fe40000000024 */
[----:B------:R-:W-:-:S06]  /*12a30*/  DFMA R60, R60, R34, R60 ;  /* 0x000000223c3c722b */ /* 0x000fcc000000003c */
[----:B------:R-:W-:Y:S02]  /*12a40*/  DFMA R32, R22, R32, R38 ;  /* 0x000000201620722b */ /* 0x000fe40000000026 */
[----:B------:R-:W-:-:S06]  /*12a50*/  DMUL R36, R56, R60 ;  /* 0x0000003c38247228 */ /* 0x000fcc0000000000 */
[----:B----4-:R-:W-:Y:S02]  /*12a60*/  DFMA R32, R22, R32, R40 ;  /* 0x000000201620722b */ /* 0x010fe40000000028 */
[----:B------:R-:W-:-:S06]  /*12a70*/  DFMA R38, -R26, R36, R56 ;  /* 0x000000241a26722b */ /* 0x000fcc0000000138 */
[----:B------:R-:W-:-:S08]  /*12a80*/  DFMA R32, R22, R32, R42 ;  /* 0x000000201620722b */ /* 0x000fd0000000002a */
[----:B------:R-:W-:Y:S02]  /*12a90*/  DFMA R34, R32, R24, R24 ;  /* 0x000000182022722b */ /* 0x000fe40000000018 */
[----:B------:R-:W-:Y:S02]  /*12aa0*/  DFMA R24, R60, R38, R36 ;  /* 0x000000263c18722b */ /* 0x000fe40000000024 */
[----:B------:R-:W-:-:S08]  /*12ab0*/  DFMA R22, R22, R32, 1 ;  /* 0x3ff000001616742b */ /* 0x000fd00000000020 */
[----:B------:R-:W-:Y:S02]  /*12ac0*/  FFMA R19, RZ, R27, R25 ;  /* 0x0000001bff137223 */ /* 0x000fe40000000019 */
[----:B------:R-:W-:Y:S02]  /*12ad0*/  FSEL R32, R22, R34, !P0 ;  /* 0x0000002216207208 */ /* 0x000fe40004000000 */
[----:B------:R-:W-:Y:S02]  /*12ae0*/  FSEL R33, R23, R35, !P0 ;  /* 0x0000002317217208 */ /* 0x000fe40004000000 */
[----:B------:R-:W-:Y:S02]  /*12af0*/  FSETP.GT.AND P1, PT, |R19|, 1.469367938527859385e-39, PT ;  /* 0x001000001300780b */ /* 0x000fe40003f24200 */
[----:B------:R-:W-:Y:S02]  /*12b00*/  LOP3.LUT P0, RZ, R18, 0x2, RZ, 0xc0, !PT ;  /* 0x0000000212ff7812 */ /* 0x000fe4000780c0ff */
[----:B------:R-:W-:-:S10]  /*12b10*/  DADD R22, RZ, -R32 ;  /* 0x00000000ff167229 */ /* 0x000fd40000000820 */
[----:B------:R-:W-:Y:S02]  /*12b20*/  FSEL R22, R32, R22, !P0 ;  /* 0x0000001620167208 */ /* 0x000fe40004000000 */
[----:B------:R-:W-:Y:S01]  /*12b30*/  FSEL R23, R33, R23, !P0 ;  /* 0x0000001721177208 */ /* 0x000fe20004000000 */
[----:B------:R-:W-:Y:S06]  /*12b40*/  @P1 BRA P2, `(.L_x_970) ;  /* 0x0000000000201947 */ /* 0x000fec0001000000 */
[----:B------:R-:W-:Y:S01]  /*12b50*/  IMAD.MOV.U32 R36, RZ, RZ, R56 ;  /* 0x000000ffff247224 */ /* 0x000fe200078e0038 */
[----:B------:R-:W-:Y:S01]  /*12b60*/  MOV R34, 0x12bb0 ;  /* 0x00012bb000227802 */ /* 0x000fe20000000f00 */
[----:B------:R-:W-:Y:S02]  /*12b70*/  IMAD.MOV.U32 R35, RZ, RZ, R57 ;  /* 0x000000ffff237224 */ /* 0x000fe400078e0039 */
[----:B------:R-:W-:Y:S02]  /*12b80*/  IMAD.MOV.U32 R32, RZ, RZ, R26 ;  /* 0x000000ffff207224 */ /* 0x000fe400078e001a */
[----:B------:R-:W-:-:S07]  /*12b90*/  IMAD.MOV.U32 R33, RZ, RZ, R27 ;  /* 0x000000ffff217224 */ /* 0x000fce00078e001b */
[----:B------:R-:W-:Y:S05]  /*12ba0*/  CALL.REL.NOINC `($__internal_10_$__cuda_sm20_div_rn_f64_full) ;  /* 0x000000c4006c7944 */ /* 0x000fea0003c00000 */
[----:B------:R-:W-:Y:S02]  /*12bb0*/  IMAD.MOV.U32 R24, RZ, RZ, R32 ;  /* 0x000000ffff187224 */ /* 0x000fe400078e0020 */
[----:B------:R-:W-:-:S07]  /*12bc0*/  IMAD.MOV.U32 R25, RZ, RZ, R33 ;  /* 0x000000ffff197224 */ /* 0x000fce00078e0021 */
.L_x_970:
[----:B------:R-:W-:Y:S05]  /*12bd0*/  BSYNC.RECONVERGENT B1 ;  /* 0x0000000000017941 */ /* 0x000fea0003800200 */
.L_x_969:
        /* <DEDUP_REMOVED lines=23> */
[----:B------:R-:W-:Y:S05]  /*12d50*/  CALL.REL.NOINC `($_Z15CalcAngleErrorsPdPiS0_S_S_S0_S_S_S_S_S_S_S0_$__internal_trig_reduction_slowpathd) ;  /* 0x000000cc00487944 */ /* 0x000fea0003c00000 */
[----:B------:R-:W-:Y:S05]  /*12d60*/  BSYNC.RECONVERGENT B2 ;  /* 0x0000000000027941 */ /* 0x000fea0003800200 */
.L_x_973:
[----:B------:R-:W-:Y:S01]  /*12d70*/  IMAD.MOV.U32 R18, RZ, RZ, R34 ;  /* 0x000000ffff127224 */ /* 0x000fe200078e0022 */
[----:B------:R-:W-:-:S07]  /*12d80*/  MOV R19, R35 ;  /* 0x0000002300137202 */ /* 0x000fce0000000f00 */
.L_x_972:
[----:B------:R-:W-:-:S07]  /*12d90*/  VIADD R62, R37, 0x1 ;  /* 0x00000001253e7836 */ /* 0x000fce0000000000 */
.L_x_971:
        /* <DEDUP_REMOVED lines=54> */
.L_x_975:
[----:B------:R-:W-:Y:S02]  /*13100*/  IMAD.MOV.U32 R56, RZ, RZ, R37 ;  /* 0x000000ffff387224 */ /* 0x000fe400078e0025 */
[----:B------:R-:W-:Y:S02]  /*13110*/  IMAD.MOV.U32 R58, RZ, RZ, R34 ;  /* 0x000000ffff3a7224 */ /* 0x000fe400078e0022 */
[----:B------:R-:W-:-:S07]  /*13120*/  IMAD.MOV.U32 R59, RZ, RZ, R35 ;  /* 0x000000ffff3b7224 */ /* 0x000fce00078e0023 */
.L_x_974:
        /* <DEDUP_REMOVED lines=8> */
[----:B------:R-:W0:Y:S01]  /*131b0*/  MUFU.RCP64H R63, R53 ;  /* 0x00000035003f7308 */ /* 0x000e220000001800 */
[----:B------:R-:W-:Y:S01]  /*131c0*/  LOP3.LUT R54, R56, 0x1, RZ, 0xc0, !PT ;  /* 0x0000000138367812 */ /* 0x000fe200078ec0ff */
[----:B------:R-:W-:Y:S01]  /*131d0*/  IMAD.MOV.U32 R64, RZ, RZ, 0x20fd8164 ;  /* 0x20fd8164ff407424 */ /* 0x000fe200078e00ff */
[----:B------:R-:W-:Y:S01]  /*131e0*/  FSETP.GEU.AND P2, PT, |R49|, 6.5827683646048100446e-37, PT ;  /* 0x036000003100780b */ /* 0x000fe20003f4e200 */
[----:B------:R-:W-:Y:S01]  /*131f0*/  IMAD.MOV.U32 R57, RZ, RZ, 0x3da8ff83 ;  /* 0x3da8ff83ff397424 */ /* 0x000fe200078e00ff */
[----:B------:R-:W-:Y:S01]  /*13200*/  ISETP.NE.U32.AND P0, PT, R54, 0x1, PT ;  /* 0x000000013600780c */ /* 0x000fe20003f05070 */
[----:B------:R-:W-:Y:S01]  /*13210*/  DMUL R54, R58, R58 ;  /* 0x0000003a3a367228 */ /* 0x000fe20000000000 */
[----:B------:R-:W-:Y:S01]  /*13220*/  IMAD.MOV.U32 R62, RZ, RZ, 0x1 ;  /* 0x00000001ff3e7424 */ /* 0x000fe200078e00ff */
[----:B------:R-:W-:Y:S01]  /*13230*/  BSSY.RECONVERGENT B1, `(.L_x_976) ;  /* 0x0000022000017945 */ /* 0x000fe20003800200 */
[----:B------:R-:W-:-:S02]  /*13240*/  FSEL R64, R64, -8.06006814911005101289e+34, !P0 ;  /* 0xf9785eba40407808 */ /* 0x000fc40004000000 */
[----:B------:R-:W-:Y:S02]  /*13250*/  FSEL R65, -R57, 0.11223486810922622681, !P0 ;  /* 0x3de5db6539417808 */ /* 0x000fe40004000100 */
[----:B0-----:R-:W-:-:S08]  /*13260*/  DFMA R60, R62, -R52, 1 ;  /* 0x3ff000003e3c742b */ /* 0x001fd00000000834 */
[----:B------:R-:W-:-:S08]  /*13270*/  DFMA R60, R60, R60, R60 ;  /* 0x0000003c3c3c722b */ /* 0x000fd0000000003c */
[----:B------:R-:W-:Y:S02]  /*13280*/  DFMA R60, R62, R60, R62 ;  /* 0x0000003c3e3c722b */ /* 0x000fe4000000003e */
[----:B--2---:R-:W-:-:S08]  /*13290*/  DFMA R32, R54, R64, R32 ;  /* 0x000000403620722b */ /* 0x004fd00000000020 */
[----:B------:R-:W-:Y:S02]  /*132a0*/  DFMA R32, R54, R32, R34 ;  /* 0x000000203620722b */ /* 0x000fe40000000022 */
[----:B------:R-:W-:-:S06]  /*132b0*/  DFMA R34, R60, -R52, 1 ;  /* 0x3ff000003c22742b */ /* 0x000fcc0000000834 */
[----:B---3--:R-:W-:Y:S02]  /*132c0*/  DFMA R32, R54, R32, R36 ;  /* 0x000000203620722b */ /* 0x008fe40000000024 */
[----:B------:R-:W-:-:S06]  /*132d0*/  DFMA R34, R60, R34, R60 ;  /* 0x000000223c22722b */ /* 0x000fcc000000003c */
[----:B------:R-:W-:Y:S02]  /*132e0*/  DFMA R32, R54, R32, R38 ;  /* 0x000000203620722b */ /* 0x000fe40000000026 */
[----:B------:R-:W-:-:S06]  /*132f0*/  DMUL R36, R48, R34 ;  /* 0x0000002230247228 */ /* 0x000fcc0000000000 */
[----:B----4-:R-:W-:-:S08]  /*13300*/  DFMA R32, R54, R32, R40 ;  /* 0x000000203620722b */ /* 0x010fd00000000028 */
[----:B------:R-:W-:-:S08]  /*13310*/  DFMA R32, R54, R32, R42 ;  /* 0x000000203620722b */ /* 0x000fd0000000002a */
[----:B------:R-:W-:Y:S02]  /*13320*/  DFMA R58, R32, R58, R58 ;  /* 0x0000003a203a722b */ /* 0x000fe4000000003a */
[----:B------:R-:W-:Y:S02]  /*13330*/  DFMA R54, R54, R32, 1 ;  /* 0x3ff000003636742b */ /* 0x000fe40000000020 */
        /* <DEDUP_REMOVED lines=16> */
[----:B------:R-:W-:Y:S05]  /*13440*/  CALL.REL.NOINC `($__internal_10_$__cuda_sm20_div_rn_f64_full) ;  /* 0x000000bc00447944 */ /* 0x000fea0003c00000 */
.L_x_977:
[----:B------:R-:W-:Y:S05]  /*13450*/  BSYNC.RECONVERGENT B1 ;  /* 0x0000000000017941 */ /* 0x000fea0003800200 */
.L_x_976:
        /* <DEDUP_REMOVED lines=57> */
.L_x_979:
        /* <DEDUP_REMOVED lines=72> */
.L_x_980:
[----:B------:R-:W-:Y:S05]  /*13c70*/  BSYNC.RECONVERGENT B0 ;  /* 0x0000000000007941 */ /* 0x000fea0003800200 */
.L_x_978:
        /* <DEDUP_REMOVED lines=38> */
.L_x_982:
[----:B------:R-:W-:Y:S05]  /*13ee0*/  BSYNC.RECONVERGENT B2 ;  /* 0x0000000000027941 */ /* 0x000fea0003800200 */
.L_x_981:
        /* <DEDUP_REMOVED lines=16> */
[----:B--2---:R-:W-:Y:S01]  /*13ff0*/  DFMA R32, R60, R62, R32 ;  /* 0x0000003e3c20722b */ /* 0x004fe20000000020 */
[----:B------:R-:W-:-:S07]  /*14000*/  @!P3 IMAD.MOV.U32 R62, RZ, RZ, 0x1 ;  /* 0x00000001ff3eb424 */ /* 0x000fce00078e00ff */
        /* <DEDUP_REMOVED lines=38> */
.L_x_986:
[----:B------:R-:W-:Y:S05]  /*14270*/  BSYNC.RECONVERGENT B3 ;  /* 0x0000000000037941 */ /* 0x000fea0003800200 */
.L_x_985:
[----:B------:R-:W-:-:S07]  /*14280*/  VIADD R62, R37, 0x1 ;  /* 0x00000001253e7836 */ /* 0x000fce0000000000 */
.L_x_984:
[----:B------:R-:W-:Y:S05]  /*14290*/  BSYNC.RECONVERGENT B2 ;  /* 0x0000000000027941 */ /* 0x000fea0003800200 */
.L_x_983:
        /* <DEDUP_REMOVED lines=8> */
[----:B------:R-:W-:Y:S01]  /*14320*/  LOP3.LUT R58, R62, 0x1, RZ, 0xc0, !PT ;  /* 0x000000013e3a7812 */ /* 0x000fe200078ec0ff */
[----:B------:R-:W-:Y:S01]  /*14330*/  IMAD.MOV.U32 R60, RZ, RZ, 0x20fd8164 ;  /* 0x20fd8164ff3c7424 */ /* 0x000fe200078e00ff */
[----:B------:R-:W-:Y:S01]  /*14340*/  DSETP.NEU.AND P1, PT, R48, -90, PT ;  /* 0xc05680003000742a */ /* 0x000fe20003f2d000 */
[----:B------:R-:W-:Y:S01]  /*14350*/  IMAD.MOV.U32 R61, RZ, RZ, 0x3da8ff83 ;  /* 0x3da8ff83ff3d7424 */ /* 0x000fe200078e00ff */
[----:B------:R-:W-:Y:S01]  /*14360*/  ISETP.NE.U32.AND P0, PT, R58, 0x1, PT ;  /* 0x000000013a00780c */ /* 0x000fe20003f05070 */
[----:B------:R-:W-:Y:S01]  /*14370*/  DMUL R58, R56, R56 ;  /* 0x00000038383a7228 */ /* 0x000fe20000000000 */
[----:B------:R-:W-:Y:S01]  /*14380*/  BSSY.RECONVERGENT B2, `(.L_x_987) ;  /* 0x0000041000027945 */ /* 0x000fe20003800200 */
[----:B------:R-:W-:Y:S01]  /*14390*/  DSETP.NEU.AND P2, PT, |R14|, +INF , PT ;  /* 0x7ff000000e00742a */ /* 0x000fe20003f4d200 */
[----:B------:R-:W-:-:S02]  /*143a0*/  FSEL R60, R60, -8.06006814911005101289e+34, !P0 ;  /* 0xf9785eba3c3c7808 */ /* 0x000fc40004000000 */
[----:B------:R-:W-:-:S11]  /*143b0*/  FSEL R61, -R61, 0.11223486810922622681, !P0 ;  /* 0x3de5db653d3d7808 */ /* 0x000fd60004000100 */
[----:B0-----:R-:W-:Y:S02]  /*143c0*/  @!P2 DMUL R50, RZ, R14 ;  /* 0x0000000eff32a228 */ /* 0x001fe40000000000 */
[----:B--2---:R-:W-:-:S08]  /*143d0*/  DFMA R32, R58, R60, R32 ;  /* 0x0000003c3a20722b */ /* 0x004fd00000000020 */
[----:B------:R-:W-:Y:S02]  /*143e0*/  DFMA R32, R58, R32, R34 ;  /* 0x000000203a20722b */ /* 0x000fe40000000022 */
[----:B------:R-:W-:-:S06]  /*143f0*/  DMUL R34, R24, R22 ;  /* 0x0000001618227228 */ /* 0x000fcc0000000000 */
        /* <DEDUP_REMOVED lines=8> */
[----:B------:R-:W-:Y:S02]  /*14480*/  FSEL R37, R33, R57, !P0 ;  /* 0x0000003921257208 */ /* 0x000fe40004000000 */
[----:B------:R-:W-:-:S04]  /*14490*/  LOP3.LUT P0, RZ, R62, 0x2, RZ, 0xc0, !PT ;  /* 0x000000023eff7812 */ /* 0x000fc8000780c0ff */
[----:B------:R-:W-:-:S10]  /*144a0*/  DADD R32, RZ, -R36 ;  /* 0x00000000ff207229 */ /* 0x000fd40000000824 */
[----:B------:R-:W-:Y:S02]  /*144b0*/  FSEL R32, R36, R32, !P0 ;  /* 0x0000002024207208 */ /* 0x000fe40004000000 */
[----:B------:R-:W-:Y:S01]  /*144c0*/  FSEL R33, R37, R33, !P0 ;  /* 0x0000002125217208 */ /* 0x000fe20004000000 */
[----:B------:R-:W-:-:S05]  /*144d0*/  DSETP.NEU.AND P0, PT, R48, 90, PT ;  /* 0x405680003000742a */ /* 0x000fca0003f0d000 */
[----:B------:R-:W-:Y:S02]  /*144e0*/  DMUL R32, R34, R32 ;  /* 0x0000002022207228 */ /* 0x000fe40000000000 */
[----:B------:R-:W-:-:S08]  /*144f0*/  DMUL R34, R24, -R22 ;  /* 0x8000001618227228 */ /* 0x000fd00000000000 */
[----:B------:R-:W-:Y:S01]  /*14500*/  FSEL R36, R32, RZ, P0 ;  /* 0x000000ff20247208 */ /* 0x000fe20000000000 */
[----:B------:R-:W-:Y:S01]  /*14510*/  DMUL R34, R34, R52 ;  /* 0x0000003422227228 */ /* 0x000fe20000000000 */
[----:B------:R-:W-:Y:S01]  /*14520*/  FSEL R37, R33, RZ, P0 ;  /* 0x000000ff21257208 */ /* 0x000fe20000000000 */
[----:B------:R-:W-:Y:S01]  /*14530*/  DMUL R32, R16, -R24 ;  /* 0x8000001810207228 */ /* 0x000fe20000000000 */
[----:B------:R-:W-:Y:S02]  /*14540*/  FSEL R16, R36, RZ, P1 ;  /* 0x000000ff24107208 */ /* 0x000fe40000800000 */
[----:B------:R-:W-:Y:S01]  /*14550*/  FSEL R17, R37, RZ, P1 ;  /* 0x000000ff25117208 */ /* 0x000fe20000800000 */
[----:B------:R-:W-:-:S04]  /*14560*/  DADD R36, -RZ, -R22 ;  /* 0x00000000ff247229 */ /* 0x000fc80000000916 */
[C---:B------:R-:W-:Y:S01]  /*14570*/  DMUL R48, R54.reuse, R32 ;  /* 0x0000002036307228 */ /* 0x040fe20000000000 */
[----:B------:R-:W-:Y:S01]  /*14580*/  FSEL R39, R22, R34, !P1 ;  /* 0x0000002216277208 */ /* 0x000fe20004800000 */
[----:B------:R-:W-:Y:S01]  /*14590*/  DMUL R54, R54, R16 ;  /* 0x0000001036367228 */ /* 0x000fe20000000000 */
[----:B------:R-:W-:-:S05]  /*145a0*/  FSEL R35, R23, R35, !P1 ;  /* 0x0000002317237208 */ /* 0x000fca0004800000 */
[C---:B------:R-:W-:Y:S02]  /*145b0*/  DFMA R48, R18.reuse, R16, -R48 ;  /* 0x000000101230722b */ /* 0x040fe40000000830 */
[----:B------:R-:W-:Y:S01]  /*145c0*/  DFMA R22, R18, R32, R54 ;  /* 0x000000201216722b */ /* 0x000fe20000000036 */
[----:B------:R-:W-:Y:S02]  /*145d0*/  FSEL R18, R36, R39, !P0 ;  /* 0x0000002724127208 */ /* 0x000fe40004000000 */
[----:B------:R-:W-:Y:S01]  /*145e0*/  FSEL R19, R37, R35, !P0 ;  /* 0x0000002325137208 */ /* 0x000fe20004000000 */
[----:B------:R-:W-:Y:S07]  /*145f0*/  @!P2 BRA `(.L_x_988) ;  /* 0x000000000064a947 */ /* 0x000fee0003800000 */
        /* <DEDUP_REMOVED lines=23> */
.L_x_990:
[----:B------:R-:W-:Y:S05]  /*14770*/  BSYNC.RECONVERGENT B3 ;  /* 0x0000000000037941 */ /* 0x000fea0003800200 */
.L_x_989:
[----:B------:R-:W-:-:S07]  /*14780*/  VIADD R58, R37, 0x1 ;  /* 0x00000001253a7836 */ /* 0x000fce0000000000 */
.L_x_988:
[----:B------:R-:W-:Y:S05]  /*14790*/  BSYNC.RECONVERGENT B2 ;  /* 0x0000000000027941 */ /* 0x000fea0003800200 */
.L_x_987:
        /* <DEDUP_REMOVED lines=28> */
[----:B------:R-:W-:Y:S02]  /*14960*/  LOP3.LUT P0, RZ, R58, 0x2, RZ, 0xc0, !PT ;  /* 0x000000023aff7812 */ /* 0x000fe4000780c0ff */
[----:B------:R-:W-:Y:S02]  /*14970*/  @!P1 MOV R58, RZ ;  /* 0x000000ff003a9202 */ /* 0x000fe40000000f00 */
        /* <DEDUP_REMOVED lines=27> */
.L_x_992:
[----:B------:R-:W-:Y:S05]  /*14b30*/  BSYNC.RECONVERGENT B2 ;  /* 0x0000000000027941 */ /* 0x000fea0003800200 */
.L_x_991:
        /* <DEDUP_REMOVED lines=30> */
[-C--:B------:R-:W-:Y:S02]  /*14d20*/  DMUL R34, R22, R14.reuse ;  /* 0x0000000e16227228 */ /* 0x080fe40000000000 */
[----:B------:R-:W-:-:S06]  /*14d30*/  DMUL R32, R18, R14 ;  /* 0x0000000e12207228 */ /* 0x000fcc0000000000 */
[-C--:B------:R-:W-:Y:S02]  /*14d40*/  DFMA R14, R18, R50.reuse, -R34 ;  /* 0x00000032120e722b */ /* 0x080fe40000000822 */
[----:B------:R-:W-:Y:S01]  /*14d50*/  DFMA R22, R22, R50, R32 ;  /* 0x000000321616722b */ /* 0x000fe20000000020 */
[----:B------:R-:W-:Y:S01]  /*14d60*/  IMAD.MOV.U32 R34, RZ, RZ, 0x0 ;  /* 0x00000000ff227424 */ /* 0x000fe200078e00ff */
[----:B------:R-:W-:Y:S01]  /*14d70*/  CS2R R50, SRZ ;  /* 0x0000000000327805 */ /* 0x000fe2000001ff00 */
[----:B------:R-:W-:-:S03]  /*14d80*/  IMAD.MOV.U32 R35, RZ, RZ, 0x3fd80000 ;  /* 0x3fd80000ff237424 */ /* 0x000fc600078e00ff */
        /* <DEDUP_REMOVED lines=25> */
.L_x_994:
[----:B------:R-:W-:Y:S05]  /*14f20*/  BSYNC.RECONVERGENT B1 ;  /* 0x0000000000017941 */ /* 0x000fea0003800200 */
.L_x_993:
        /* <DEDUP_REMOVED lines=21> */
[----:B------:R-:W-:Y:S01]  /*15080*/  IMAD.MOV.U32 R22, RZ, RZ, R32 ;  /* 0x000000ffff167224 */ /* 0x000fe200078e0020 */
[----:B------:R-:W-:-:S07]  /*15090*/  MOV R23, R33 ;  /* 0x0000002100177202 */ /* 0x000fce0000000f00 */
.L_x_996:
[----:B------:R-:W-:Y:S05]  /*150a0*/  BSYNC.RECONVERGENT B1 ;  /* 0x0000000000017941 */ /* 0x000fea0003800200 */
.L_x_995:
        /* <DEDUP_REMOVED lines=23> */
.L_x_998:
[----:B------:R-:W-:Y:S05]  /*15220*/  BSYNC.RECONVERGENT B1 ;  /* 0x0000000000017941 */ /* 0x000fea0003800200 */
.L_x_997:
        /* <DEDUP_REMOVED lines=23> */
.L_x_1000:
[----:B------:R-:W-:Y:S05]  /*153a0*/  BSYNC.RECONVERGENT B1 ;  /* 0x0000000000017941 */ /* 0x000fea0003800200 */
.L_x_999:
[----:B------:R-:W-:Y:S01]  /*153b0*/  DMUL R54, R22, R22 ;  /* 0x0000001616367228 */ /* 0x000fe20000000000 */
[----:B------:R-:W-:Y:S01]  /*153c0*/  IMAD.MOV.U32 R32, RZ, RZ, 0x0 ;  /* 0x00000000ff207424 */ /* 0x000fe200078e00ff */
[----:B------:R-:W-:Y:S01]  /*153d0*/  DMUL R24, R52, R52 ;  /* 0x0000003434187228 */ /* 0x000fe20000000000 */
[----:B------:R-:W-:Y:S01]  /*153e0*/  IMAD.MOV.U32 R33, RZ, RZ, 0x3fd80000 ;  /* 0x3fd80000ff217424 */ /* 0x000fe200078e00ff */
[----:B------:R-:W-:Y:S06]  /*153f0*/  BSSY.RECONVERGENT B1, `(.L_x_1001) ;  /* 0x0000019000017945 */ /* 0x000fec0003800200 */
[----:B------:R-:W-:-:S08]  /*15400*/  DADD R48, R54, R24 ;  /* 0x0000000036307229 */ /* 0x000fd00000000018 */
        /* <DEDUP_REMOVED lines=23> */
.L_x_1002:
[----:B------:R-:W-:Y:S05]  /*15580*/  BSYNC.RECONVERGENT B1 ;  /* 0x0000000000017941 */ /* 0x000fea0003800200 */
.L_x_1001:
[----:B------:R-:W-:Y:S01]  /*15590*/  DMUL R32, R14, R14 ;  /* 0x0000000e0e207228 */ /* 0x000fe20000000000 */
[----:B------:R-:W-:Y:S01]  /*155a0*/  IMAD.MOV.U32 R38, RZ, RZ, 0x0 ;  /* 0x00000000ff267424 */ /* 0x000fe200078e00ff */
[----:B------:R-:W-:Y:S01]  /*155b0*/  DMUL R36, R48, 4 ;  /* 0x4010000030247828 */ /* 0x000fe20000000000 */
[----:B------:R-:W-:Y:S01]  /*155c0*/  MOV R39, 0x3fd80000 ;  /* 0x3fd8000000277802 */ /* 0x000fe20000000f00 */
[----:B------:R-:W-:Y:S04]  /*155d0*/  BSSY.RECONVERGENT B1, `(.L_x_1003) ;  /* 0x0000026000017945 */ /* 0x000fe80003800200 */
[----:B------:R-:W-:-:S08]  /*155e0*/  DMUL R32, R26, R32 ;  /* 0x000000201a207228 */ /* 0x000fd00000000000 */
[----:B------:R-:W-:-:S08]  /*155f0*/  DMUL R32, R32, -0.5 ;  /* 0xbfe0000020207828 */ /* 0x000fd00000000000 */
[----:B------:R-:W-:-:S08]  /*15600*/  DFMA R32, RZ, R56, R32 ;  /* 0x00000038ff20722b */ /* 0x000fd00000000020 */
[C---:B------:R-:W-:Y:S02]  /*15610*/  DADD R34, R32.reuse, R32 ;  /* 0x0000000020227229 */ /* 0x040fe40000000020 */
[----:B------:R-:W-:-:S06]  /*15620*/  DFMA R54, R32, R32, -R54 ;  /* 0x000000202036722b */ /* 0x000fcc0000000836 */
[----:B------:R-:W-:Y:S02]  /*15630*/  DMUL R52, R34, R52 ;  /* 0x0000003422347228 */ /* 0x000fe40000000000 */
[----:B------:R-:W-:-:S08]  /*15640*/  DMUL R54, R54, R36 ;  /* 0x0000002436367228 */ /* 0x000fd00000000000 */
[----:B------:R-:W-:-:S06]  /*15650*/  DFMA R42, R52, R52, -R54 ;  /* 0x00000034342a722b */ /* 0x000fcc0000000836 */
[----:B------:R-:W0:Y:S02]  /*15660*/  MUFU.RSQ64H R41, R43 ;  /* 0x0000002b00297308 */ /* 0x000e240000001c00 */
[----:B------:R-:W-:Y:S02]  /*15670*/  DSETP.GE.AND P4, PT, R42, RZ, PT ;  /* 0x000000ff2a00722a */ /* 0x000fe40003f86000 */
[----:B------:R-:W-:-:S05]  /*15680*/  VIADD R40, R43, 0xfcb00000 ;  /* 0xfcb000002b287836 */ /* 0x000fca0000000000 */
[----:B------:R-:W-:Y:S01]  /*15690*/  ISETP.GE.U32.AND P0, PT, R40, 0x7ca00000, PT ;  /* 0x7ca000002800780c */ /* 0x000fe20003f06070 */
[----:B0-----:R-:W-:-:S08]  /*156a0*/  DMUL R34, R40, R40 ;  /* 0x0000002828227228 */ /* 0x001fd00000000000 */
[----:B------:R-:W-:-:S08]  /*156b0*/  DFMA R34, R42, -R34, 1 ;  /* 0x3ff000002a22742b */ /* 0x000fd00000000822 */
[----:B------:R-:W-:Y:S02]  /*156c0*/  DFMA R38, R34, R38, 0.5 ;  /* 0x3fe000002226742b */ /* 0x000fe40000000026 */
[----:B------:R-:W-:-:S08]  /*156d0*/  DMUL R34, R40, R34 ;  /* 0x0000002228227228 */ /* 0x000fd00000000000 */
[----:B------:R-:W-:Y:S02]  /*156e0*/  DFMA R38, R38, R34, R40 ;  /* 0x000000222626722b */ /* 0x000fe40000000028 */
[C---:B------:R-:W-:Y:S02]  /*156f0*/  DMUL R34, R32.reuse, -2 ;  /* 0xc000000020227828 */ /* 0x040fe40000000000 */
[----:B------:R-:W-:-:S04]  /*15700*/  DFMA R32, R32, R32, -R24 ;  /* 0x000000202020722b */ /* 0x000fc80000000818 */
[----:B------:R-:W-:Y:S02]  /*15710*/  DMUL R56, R42, R38 ;  /* 0x000000262a387228 */ /* 0x000fe40000000000 */
[----:B------:R-:W-:Y:S02]  /*15720*/  DMUL R24, R34, R22 ;  /* 0x0000001622187228 */ /* 0x000fe40000000000 */
[----:B------:R-:W-:Y:S01]  /*15730*/  DMUL R32, R32, R36 ;  /* 0x0000002420207228 */ /* 0x000fe20000000000 */
[----:B------:R-:W-:Y:S02]  /*15740*/  VIADD R35, R39, 0xfff00000 ;  /* 0xfff0000027237836 */ /* 0x000fe40000000000 */
[----:B------:R-:W-:Y:S01]  /*15750*/  IMAD.MOV.U32 R34, RZ, RZ, R38 ;  /* 0x000000ffff227224 */ /* 0x000fe200078e0026 */
[----:B------:R-:W-:-:S04]  /*15760*/  DFMA R22, R56, -R56, R42 ;  /* 0x800000383816722b */ /* 0x000fc8000000002a */
[----:B------:R-:W-:-:S04]  /*15770*/  DFMA R54, R24, R24, -R32 ;  /* 0x000000181836722b */ /* 0x000fc80000000820 */
        /* <DEDUP_REMOVED lines=9> */
[----:B------:R-:W-:Y:S05]  /*15810*/  CALL.REL.NOINC `($__internal_11_$__cuda_sm20_dsqrt_rn_f64_mediumpath_v1) ;  /* 0x0000009c00e47944 */ /* 0x000fea0003c00000 */
[----:B------:R-:W-:-:S07]  /*15820*/  IMAD.MOV.U32 R32, RZ, RZ, R34 ;  /* 0x000000ffff207224 */ /* 0x000fce00078e0022 */
.L_x_1004:
[----:B------:R-:W-:Y:S05]  /*15830*/  BSYNC.RECONVERGENT B1 ;  /* 0x0000000000017941 */ /* 0x000fea0003800200 */
.L_x_1003:
[----:B------:R-:W0:Y:S01]  /*15840*/  MUFU.RSQ64H R41, R55 ;  /* 0x0000003700297308 */ /* 0x000e220000001c00 */
[----:B------:R-:W-:Y:S01]  /*15850*/  VIADD R40, R55, 0xfcb00000 ;  /* 0xfcb0000037287836 */ /* 0x000fe20000000000 */
[----:B------:R-:W-:Y:S01]  /*15860*/  BSSY.RECONVERGENT B1, `(.L_x_1005) ;  /* 0x000001c000017945 */ /* 0x000fe20003800200 */
[----:B------:R-:W-:Y:S01]  /*15870*/  IMAD.MOV.U32 R34, RZ, RZ, 0x0 ;  /* 0x00000000ff227424 */ /* 0x000fe200078e00ff */
[----:B------:R-:W-:Y:S01]  /*15880*/  DSETP.GE.AND P5, PT, R54, RZ, PT ;  /* 0x000000ff3600722a */ /* 0x000fe20003fa6000 */
[----:B------:R-:W-:Y:S01]  /*15890*/  IMAD.MOV.U32 R35, RZ, RZ, 0x3fd80000 ;  /* 0x3fd80000ff237424 */ /* 0x000fe200078e00ff */
[----:B------:R-:W-:Y:S01]  /*158a0*/  ISETP.GE.U32.AND P0, PT, R40, 0x7ca00000, PT ;  /* 0x7ca000002800780c */ /* 0x000fe20003f06070 */
[----:B0-----:R-:W-:-:S08]  /*158b0*/  DMUL R22, R40, R40 ;  /* 0x0000002828167228 */ /* 0x001fd00000000000 */
[----:B------:R-:W-:-:S08]  /*158c0*/  DFMA R22, R54, -R22, 1 ;  /* 0x3ff000003616742b */ /* 0x000fd00000000816 */
[----:B------:R-:W-:Y:S02]  /*158d0*/  DFMA R34, R22, R34, 0.5 ;  /* 0x3fe000001622742b */ /* 0x000fe40000000022 */
[----:B------:R-:W-:-:S08]  /*158e0*/  DMUL R22, R40, R22 ;  /* 0x0000001628167228 */ /* 0x000fd00000000000 */
[----:B------:R-:W-:Y:S01]  /*158f0*/  DFMA R36, R34, R22, R40 ;  /* 0x000000162224722b */ /* 0x000fe20000000028 */
[----:B------:R-:W-:Y:S02]  /*15900*/  FSEL R22, R32, RZ, P4 ;  /* 0x000000ff20167208 */ /* 0x000fe40002000000 */
[----:B------:R-:W-:-:S05]  /*15910*/  FSEL R23, R33, RZ, P4 ;  /* 0x000000ff21177208 */ /* 0x000fca0002000000 */
        /* <DEDUP_REMOVED lines=14> */
[----:B------:R-:W-:Y:S05]  /*15a00*/  CALL.REL.NOINC `($__internal_11_$__cuda_sm20_dsqrt_rn_f64_mediumpath_v1) ;  /* 0x0000009c00687944 */ /* 0x000fea0003c00000 */
[----:B------:R-:W-:-:S07]  /*15a10*/  IMAD.MOV.U32 R35, RZ, RZ, R33 ;  /* 0x000000ffff237224 */ /* 0x000fce00078e0021 */
.L_x_1006:
[----:B------:R-:W-:Y:S05]  /*15a20*/  BSYNC.RECONVERGENT B1 ;  /* 0x0000000000017941 */ /* 0x000fea0003800200 */
.L_x_1005:
[----:B------:R-:W-:Y:S01]  /*15a30*/  DADD R48, R48, R48 ;  /* 0x0000000030307229 */ /* 0x000fe20000000030 */
[----:B------:R-:W-:Y:S01]  /*15a40*/  IMAD.MOV.U32 R32, RZ, RZ, 0x1 ;  /* 0x00000001ff207424 */ /* 0x000fe200078e00ff */
[----:B------:R-:W-:Y:S01]  /*15a50*/  DADD R38, -R52, -R22 ;  /* 0x0000000034267229 */ /* 0x000fe20000000916 */
[----:B------:R-:W-:Y:S01]  /*15a60*/  BSSY.RECONVERGENT B1, `(.L_x_1007) ;  /* 0x0000018000017945 */ /* 0x000fe20003800200 */
[----:B------:R-:W-:Y:S02]  /*15a70*/  FSEL R54, R34, RZ, P5 ;  /* 0x000000ff22367208 */ /* 0x000fe40002800000 */
[----:B------:R-:W0:Y:S01]  /*15a80*/  MUFU.RCP64H R33, R49 ;  /* 0x0000003100217308 */ /* 0x000e220000001800 */
[----:B------:R-:W-:-:S05]  /*15a90*/  FSEL R55, R35, RZ, P5 ;  /* 0x000000ff23377208 */ /* 0x000fca0002800000 */
        /* <DEDUP_REMOVED lines=17> */
[----:B------:R-:W-:Y:S05]  /*15bb0*/  CALL.REL.NOINC `($__internal_10_$__cuda_sm20_div_rn_f64_full) ;  /* 0x0000009400687944 */ /* 0x000fea0003c00000 */
[----:B------:R-:W-:Y:S02]  /*15bc0*/  IMAD.MOV.U32 R56, RZ, RZ, R32 ;  /* 0x000000ffff387224 */ /* 0x000fe400078e0020 */
[----:B------:R-:W-:-:S07]  /*15bd0*/  IMAD.MOV.U32 R57, RZ, RZ, R33 ;  /* 0x000000ffff397224 */ /* 0x000fce00078e0021 */
.L_x_1008:
[----:B------:R-:W-:Y:S05]  /*15be0*/  BSYNC.RECONVERGENT B1 ;  /* 0x0000000000017941 */ /* 0x000fea0003800200 */
.L_x_1007:
[----:B------:R-:W0:Y:S01]  /*15bf0*/  MUFU.RCP64H R33, R49 ;  /* 0x0000003100217308 */ /* 0x000e220000001800 */
[----:B------:R-:W-:Y:S01]  /*15c00*/  IMAD.MOV.U32 R32, RZ, RZ, 0x1 ;  /* 0x00000001ff207424 */ /* 0x000fe200078e00ff */
[----:B------:R-:W-:Y:S05]  /*15c10*/  BSSY.RECONVERGENT B1, `(.L_x_1009) ;  /* 0x0000015000017945 */ /* 0x000fea0003800200 */
[----:B0-----:R-:W-:-:S08]  /*15c20*/  DFMA R34, -R48, R32, 1 ;  /* 0x3ff000003022742b */ /* 0x001fd00000000120 */
[----:B------:R-:W-:-:S08]  /*15c30*/  DFMA R34, R34, R34, R34 ;  /* 0x000000222222722b */ /* 0x000fd00000000022 */
[----:B------:R-:W-:Y:S02]  /*15c40*/  DFMA R32, R32, R34, R32 ;  /* 0x000000222020722b */ /* 0x000fe40000000020 */
[----:B------:R-:W-:-:S06]  /*15c50*/  DADD R34, -R52, R22 ;  /* 0x0000000034227229 */ /* 0x000fcc0000000116 */
[----:B------:R-:W-:-:S04]  /*15c60*/  DFMA R36, -R48, R32, 1 ;  /* 0x3ff000003024742b */ /* 0x000fc80000000120 */
[----:B------:R-:W-:-:S04]  /*15c70*/  FSETP.GEU.AND P1, PT, |R35|, 6.5827683646048100446e-37, PT ;  /* 0x036000002300780b */ /* 0x000fc80003f2e200 */
        /* <DEDUP_REMOVED lines=14> */
.L_x_1010:
[----:B------:R-:W-:Y:S05]  /*15d60*/  BSYNC.RECONVERGENT B1 ;  /* 0x0000000000017941 */ /* 0x000fea0003800200 */
.L_x_1009:
[----:B------:R-:W0:Y:S01]  /*15d70*/  MUFU.RCP64H R23, R49 ;  /* 0x0000003100177308 */ /* 0x000e220000001800 */
        /* <DEDUP_REMOVED lines=22> */
.L_x_1012:
[----:B------:R-:W-:Y:S05]  /*15ee0*/  BSYNC.RECONVERGENT B1 ;  /* 0x0000000000017941 */ /* 0x000fea0003800200 */
.L_x_1011:
        /* <DEDUP_REMOVED lines=21> */
.L_x_1014:
[----:B------:R-:W-:Y:S05]  /*16040*/  BSYNC.RECONVERGENT B1 ;  /* 0x0000000000017941 */ /* 0x000fea0003800200 */
.L_x_1013:
[----:B------:R-:W-:Y:S01]  /*16050*/  DSETP.GT.AND P0, PT, |R56|, 1, PT ;  /* 0x3ff000003800742a */ /* 0x000fe20003f04200 */
[----:B------:R-:W-:Y:S01]  /*16060*/  BSSY.RECONVERGENT B0, `(.L_x_1015) ;  /* 0x000000d000007945 */ /* 0x000fe20003800200 */
[----:B------:R-:W-:Y:S01]  /*16070*/  DSETP.GT.AND P2, PT, |R22|, 1, PT ;  /* 0x3ff000001600742a */ /* 0x000fe20003f44200 */
[----:B------:R-:W-:-:S11]  /*16080*/  CS2R R24, SRZ ;  /* 0x0000000000187805 */ /* 0x000fd6000001ff00 */
[----:B------:R-:W-:Y:S05]  /*16090*/  @P0 BRA `(.L_x_1016) ;  /* 0x0000000000240947 */ /* 0x000fea0003800000 */
[----:B------:R-:W-:Y:S01]  /*160a0*/  DSETP.GEU.AND P1, PT, R52, -1, PT ;  /* 0xbff000003400742a */ /* 0x000fe20003f2e000 */
[----:B------:R-:W-:Y:S02]  /*160b0*/  IMAD.MOV.U32 R50, RZ, RZ, R56 ;  /* 0x000000ffff327224 */ /* 0x000fe400078e0038 */
[----:B------:R-:W-:-:S11]  /*160c0*/  IMAD.MOV.U32 R51, RZ, RZ, R57 ;  /* 0x000000ffff337224 */ /* 0x000fd600078e0039 */
[----:B------:R-:W-:-:S06]  /*160d0*/  @P1 DSETP.GT.AND P0, PT, R52, 1, PT ;  /* 0x3ff000003400142a */ /* 0x000fcc0003f04000 */
[----:B------:R-:W-:Y:S02]  /*160e0*/  @P1 FSEL R34, R52, RZ, !P0 ;  /* 0x000000ff34221208 */ /* 0x000fe40004000000 */
[----:B------:R-:W-:Y:S02]  /*160f0*/  @P1 FSEL R35, R53, RZ, !P0 ;  /* 0x000000ff35231208 */ /* 0x000fe40004000000 */
[----:B------:R-:W-:Y:S02]  /*16100*/  CS2R R52, SRZ ;  /* 0x0000000000347805 */ /* 0x000fe4000001ff00 */
[----:B------:R-:W-:Y:S02]  /*16110*/  @P1 IMAD.MOV.U32 R52, RZ, RZ, R34 ;  /* 0x000000ffff341224 */ /* 0x000fe400078e0022 */
[----:B------:R-:W-:-:S07]  /*16120*/  @P1 IMAD.MOV.U32 R53, RZ, RZ, R35 ;  /* 0x000000ffff351224 */ /* 0x000fce00078e0023 */
.L_x_1016:
[----:B------:R-:W-:Y:S05]  /*16130*/  BSYNC.RECONVERGENT B0 ;  /* 0x0000000000007941 */ /* 0x000fea0003800200 */
.L_x_1015:
[----:B------:R-:W-:Y:S04]  /*16140*/  BSSY.RECONVERGENT B0, `(.L_x_1017) ;  /* 0x000000b000007945 */ /* 0x000fe80003800200 */
        /* <DEDUP_REMOVED lines=8> */
[----:B------:R-:W-:Y:S01]  /*161d0*/  @P1 IMAD.MOV.U32 R33, RZ, RZ, R23 ;  /* 0x000000ffff211224 */ /* 0x000fe200078e0017 */
[----:B------:R-:W-:-:S07]  /*161e0*/  @P1 MOV R32, R22 ;  /* 0x0000001600201202 */ /* 0x000fce0000000f00 */
.L_x_1018:
[----:B------:R-:W-:Y:S05]  /*161f0*/  BSYNC.RECONVERGENT B0 ;  /* 0x0000000000007941 */ /* 0x000fea0003800200 */
.L_x_1017:
[----:B------:R-:W-:Y:S01]  /*16200*/  FSEL R24, R24, RZ, P5 ;  /* 0x000000ff18187208 */ /* 0x000fe20002800000 */
[----:B------:R-:W-:Y:S01]  /*16210*/  BSSY.RECONVERGENT B1, `(.L_x_1019) ;  /* 0x00001eb000017945 */ /* 0x000fe20003800200 */
[----:B------:R-:W-:Y:S02]  /*16220*/  FSEL R25, R25, RZ, P5 ;  /* 0x000000ff19197208 */ /* 0x000fe40002800000 */
[----:B------:R-:W-:Y:S02]  /*16230*/  FSEL R22, R32, RZ, P5 ;  /* 0x000000ff20167208 */ /* 0x000fe40002800000 */
[----:B------:R-:W-:Y:S02]  /*16240*/  FSEL R23, R33, RZ, P5 ;  /* 0x000000ff21177208 */ /* 0x000fe40002800000 */
[----:B------:R-:W-:Y:S01]  /*16250*/  DMUL R32, R24, R24 ;  /* 0x0000001818207228 */ /* 0x000fe20000000000 */
[----:B------:R-:W-:Y:S02]  /*16260*/  FSEL R54, R50, RZ, P4 ;  /* 0x000000ff32367208 */ /* 0x000fe40002000000 */
[----:B------:R-:W-:Y:S01]  /*16270*/  FSEL R55, R51, RZ, P4 ;  /* 0x000000ff33377208 */ /* 0x000fe20002000000 */
[----:B------:R-:W-:Y:S01]  /*16280*/  DMUL R34, R22, R22 ;  /* 0x0000001616227228 */ /* 0x000fe20000000000 */
[----:B------:R-:W-:-:S02]  /*16290*/  FSEL R52, R52, RZ, P4 ;  /* 0x000000ff34347208 */ /* 0x000fc40002000000 */
[----:B------:R-:W-:Y:S02]  /*162a0*/  FSEL R53, R53, RZ, P4 ;  /* 0x000000ff35357208 */ /* 0x000fe40002000000 */
[----:B------:R-:W-:-:S03]  /*162b0*/  DFMA R32, R54, R54, R32 ;  /* 0x000000363620722b */ /* 0x000fc60000000020 */
[----:B------:R-:W-:-:S05]  /*162c0*/  DFMA R34, R54, R54, R34 ;  /* 0x000000363622722b */ /* 0x000fca0000000022 */
[----:B------:R-:W-:-:S03]  /*162d0*/  DADD R32, R32, -1 ;  /* 0xbff0000020207429 */ /* 0x000fc60000000000 */
[----:B------:R-:W-:-:S08]  /*162e0*/  DADD R34, R34, -1 ;  /* 0xbff0000022227429 */ /* 0x000fd00000000000 */
[----:B------:R-:W-:-:S14]  /*162f0*/  DSETP.GEU.AND P0, PT, |R32|, |R34|, PT ;  /* 0x400000222000722a */ /* 0x000fdc0003f0e200 */
[----:B------:R-:W-:Y:S05]  /*16300*/  @P0 BRA `(.L_x_1020) ;  /* 0x0000000c00b80947 */ /* 0x000fea0003800000 */
[----:B------:R-:W-:Y:S01]  /*16310*/  DADD R36, -RZ, |R54| ;  /* 0x00000000ff247229 */ /* 0x000fe20000000536 */
[----:B------:R-:W-:Y:S01]  /*16320*/  IMAD.MOV.U32 R32, RZ, RZ, 0x1 ;  /* 0x00000001ff207424 */ /* 0x000fe200078e00ff */
[--C-:B------:R-:W-:Y:S01]  /*16330*/  DADD R38, -RZ, |R24|.reuse ;  /* 0x00000000ff267229 */ /* 0x100fe20000000518 */
[----:B------:R-:W-:Y:S01]  /*16340*/  BSSY.RECONVERGENT B2, `(.L_x_1021) ;  /* 0x0000019000027945 */ /* 0x000fe20003800200 */
[----:B------:R-:W-:-:S08]  /*16350*/  DSETP.GT.AND P4, PT, |R54|, |R24|, PT ;  /* 0x400000183600722a */ /* 0x000fd00003f84200 */
[----:B------:R-:W-:Y:S02]  /*16360*/  FSEL R51, R37, R39, P4 ;  /* 0x0000002725337208 */ /* 0x000fe40002000000 */
[----:B------:R-:W-:Y:S02]  /*16370*/  FSEL R50, R36, R38, P4 ;  /* 0x0000002624327208 */ /* 0x000fe40002000000 */
[----:B------:R-:W0:Y:S01]  /*16380*/  MUFU.RCP64H R33, R51 ;  /* 0x0000003300217308 */ /* 0x000e220000001800 */
[----:B------:R-:W-:Y:S02]  /*16390*/  FSEL R38, R38, R36, P4 ;  /* 0x0000002426267208 */ /* 0x000fe40002000000 */
[----:B------:R-:W-:-:S04]  /*163a0*/  FSEL R39, R39, R37, P4 ;  /* 0x0000002527277208 */ /* 0x000fc80002000000 */
        /* <DEDUP_REMOVED lines=18> */
.L_x_1022:
[----:B------:R-:W-:Y:S05]  /*164d0*/  BSYNC.RECONVERGENT B2 ;  /* 0x0000000000027941 */ /* 0x000fea0003800200 */
.L_x_1021:
[----:B------:R-:W-:Y:S01]  /*164e0*/  DMUL R34, R32, R32 ;  /* 0x0000002020227228 */ /* 0x000fe20000000000 */
[----:B------:R-:W-:Y:S01]  /*164f0*/  IMAD.MOV.U32 R36, RZ, RZ, -0x2449a4b7 ;  /* 0xdbb65b49ff247424 */ /* 0x000fe200078e00ff */
[----:B------:R-:W-:Y:S01]  /*16500*/  UMOV UR6, 0x2a25ff7e ;  /* 0x2a25ff7e00067882 */ /* 0x000fe20000000000 */
[----:B------:R-:W-:Y:S01]  /*16510*/  IMAD.MOV.U32 R37, RZ, RZ, 0x3f2d3b63 ;  /* 0x3f2d3b63ff257424 */ /* 0x000fe200078e00ff */
[----:B------:R-:W-:Y:S01]  /*16520*/  UMOV UR7, 0x3ef53e1d ;  /* 0x3ef53e1d00077882 */ /* 0x000fe20000000000 */
[----:B------:R-:W-:Y:S01]  /*16530*/  DADD R42, -RZ, |R52| ;  /* 0x00000000ff2a7229 */ /* 0x000fe20000000534 */
[----:B------:R-:W-:Y:S01]  /*16540*/  IMAD.MOV.U32 R38, RZ, RZ, 0x1 ;  /* 0x00000001ff267424 */ /* 0x000fe200078e00ff */
[----:B------:R-:W-:Y:S01]  /*16550*/  DADD R56, -RZ, |R22| ;  /* 0x00000000ff387229 */ /* 0x000fe20000000516 */
[----:B------:R-:W-:Y:S01]  /*16560*/  ISETP.GE.AND P1, PT, R25, RZ, PT ;  /* 0x000000ff1900720c */ /* 0x000fe20003f26270 */
[----:B------:R-:W-:Y:S01]  /*16570*/  DFMA R36, R34, -UR6, R36 ;  /* 0x8000000622247c2b */ /* 0x000fe20008000024 */
[----:B------:R-:W-:Y:S01]  /*16580*/  UMOV UR6, 0x8dde082e ;  /* 0x8dde082e00067882 */ /* 0x000fe20000000000 */
[----:B------:R-:W-:Y:S01]  /*16590*/  UMOV UR7, 0x3f531278 ;  /* 0x3f53127800077882 */ /* 0x000fe20000000000 */
[----:B------:R-:W-:Y:S01]  /*165a0*/  DSETP.GT.AND P5, PT, |R52|, |R22|, PT ;  /* 0x400000163400722a */ /* 0x000fe20003fa4200 */
[----:B------:R-:W-:Y:S01]  /*165b0*/  @P4 PLOP3.LUT P0, PT, P1, PT, PT, 0x80, 0x8 ;  /* 0x000000000008481c */ /* 0x000fe20000f0f070 */
[----:B------:R-:W-:Y:S01]  /*165c0*/  DSETP.NEU.AND P2, PT, R50, RZ, PT ;  /* 0x000000ff3200722a */ /* 0x000fe20003f4d000 */
[----:B------:R-:W-:Y:S01]  /*165d0*/  BSSY.RECONVERGENT B2, `(.L_x_1023) ;  /* 0x0000066000027945 */ /* 0x000fe20003800200 */
[----:B------:R-:W-:Y:S01]  /*165e0*/  @P4 IMAD.MOV.U32 R50, RZ, RZ, 0x54442d18 ;  /* 0x54442d18ff324424 */ /* 0x000fe200078e00ff */
[----:B------:R-:W-:Y:S01]  /*165f0*/  DFMA R36, R34, R36, -UR6 ;  /* 0x8000000622247e2b */ /* 0x000fe20008000024 */
[----:B------:R-:W-:Y:S01]  /*16600*/  UMOV UR6, 0xc8249315 ;  /* 0xc824931500067882 */ /* 0x000fe20000000000 */
[----:B------:R-:W-:Y:S01]  /*16610*/  UMOV UR7, 0x3f6f9690 ;  /* 0x3f6f969000077882 */ /* 0x000fe20000000000 */
[----:B------:R-:W-:-:S02]  /*16620*/  FSEL R49, R43, R57, P5 ;  /* 0x000000392b317208 */ /* 0x000fc40002800000 */
[----:B------:R-:W-:Y:S02]  /*16630*/  FSEL R48, R42, R56, P5 ;  /* 0x000000382a307208 */ /* 0x000fe40002800000 */
[----:B------:R-:W0:Y:S01]  /*16640*/  MUFU.RCP64H R39, R49 ;  /* 0x0000003100277308 */ /* 0x000e220000001800 */
[----:B------:R-:W-:Y:S01]  /*16650*/  DFMA R36, R34, R36, UR6 ;  /* 0x0000000622247e2b */ /* 0x000fe20008000024 */
[----:B------:R-:W-:Y:S01]  /*16660*/  UMOV UR6, 0xabc7cf0d ;  /* 0xabc7cf0d00067882 */ /* 0x000fe20000000000 */
[----:B------:R-:W-:Y:S01]  /*16670*/  UMOV UR7, 0x3f82cf5a ;  /* 0x3f82cf5a00077882 */ /* 0x000fe20000000000 */
[----:B------:R-:W-:-:S05]  /*16680*/  @P4 MOV R51, 0x3ff921fb ;  /* 0x3ff921fb00334802 */ /* 0x000fca0000000f00 */
[----:B------:R-:W-:Y:S01]  /*16690*/  DFMA R36, R34, R36, -UR6 ;  /* 0x8000000622247e2b */ /* 0x000fe20008000024 */
[----:B------:R-:W-:Y:S01]  /*166a0*/  UMOV UR6, 0xb2a3bfde ;  /* 0xb2a3bfde00067882 */ /* 0x000fe20000000000 */
[----:B------:R-:W-:-:S06]  /*166b0*/  UMOV UR7, 0x3f9162b0 ;  /* 0x3f9162b000077882 */ /* 0x000fcc0000000000 */
[----:B------:R-:W-:Y:S01]  /*166c0*/  DFMA R36, R34, R36, UR6 ;  /* 0x0000000622247e2b */ /* 0x000fe20008000024 */
[----:B------:R-:W-:Y:S01]  /*166d0*/  UMOV UR6, 0xfeb6fc6b ;  /* 0xfeb6fc6b00067882 */ /* 0x000fe20000000000 */
[----:B------:R-:W-:Y:S01]  /*166e0*/  UMOV UR7, 0x3f9a7256 ;  /* 0x3f9a725600077882 */ /* 0x000fe20000000000 */
[----:B0-----:R-:W-:-:S05]  /*166f0*/  DFMA R40, -R48, R38, 1 ;  /* 0x3ff000003028742b */ /* 0x001fca0000000126 */
[----:B------:R-:W-:Y:S01]  /*16700*/  DFMA R36, R34, R36, -UR6 ;  /* 0x8000000622247e2b */ /* 0x000fe20008000024 */
[----:B------:R-:W-:Y:S01]  /*16710*/  UMOV UR6, 0xce4a489 ;  /* 0x0ce4a48900067882 */ /* 0x000fe20000000000 */
[----:B------:R-:W-:Y:S01]  /*16720*/  UMOV UR7, 0x3fa17156 ;  /* 0x3fa1715600077882 */ /* 0x000fe20000000000 */
[----:B------:R-:W-:-:S05]  /*16730*/  DFMA R40, R40, R40, R40 ;  /* 0x000000282828722b */ /* 0x000fca0000000028 */
[----:B------:R-:W-:Y:S01]  /*16740*/  DFMA R36, R34, R36, UR6 ;  /* 0x0000000622247e2b */ /* 0x000fe20008000024 */
[----:B------:R-:W-:Y:S01]  /*16750*/  UMOV UR6, 0x841450e4 ;  /* 0x841450e400067882 */ /* 0x000fe20000000000 */
[----:B------:R-:W-:Y:S01]  /*16760*/  UMOV UR7, 0x3fa4f44d ;  /* 0x3fa4f44d00077882 */ /* 0x000fe20000000000 */
[----:B------:R-:W-:Y:S01]  /*16770*/  DFMA R40, R38, R40, R38 ;  /* 0x000000282628722b */ /* 0x000fe20000000026 */
[----:B------:R-:W-:Y:S02]  /*16780*/  @!P4 IMAD.MOV.U32 R38, RZ, RZ, 0x54442d18 ;  /* 0x54442d18ff26c424 */ /* 0x000fe400078e00ff */
[----:B------:R-:W-:Y:S02]  /*16790*/  @!P4 IMAD.MOV.U32 R39, RZ, RZ, 0x400921fb ;  /* 0x400921fbff27c424 */ /* 0x000fe400078e00ff */
        /* <DEDUP_REMOVED lines=30> */
[----:B------:R-:W-:-:S08]  /*16980*/  DFMA R36, R34, R36, -UR6 ;  /* 0x8000000622247e2b */ /* 0x000fd00008000024 */
[----:B------:R-:W-:Y:S02]  /*16990*/  DMUL R36, R34, R36 ;  /* 0x0000002422247228 */ /* 0x000fe40000000000 */
[----:B------:R-:W-:-:S06]  /*169a0*/  DFMA R34, -R48, R40, 1 ;  /* 0x3ff000003022742b */ /* 0x000fcc0000000128 */
[----:B------:R-:W-:Y:S02]  /*169b0*/  DFMA R58, R36, R32, R32 ;  /* 0x00000020243a722b */ /* 0x000fe40000000020 */
[----:B------:R-:W-:Y:S01]  /*169c0*/  DFMA R32, R40, R34, R40 ;  /* 0x000000222820722b */ /* 0x000fe20000000028 */
[----:B------:R-:W-:Y:S02]  /*169d0*/  FSEL R34, R56, R42, P5 ;  /* 0x0000002a38227208 */ /* 0x000fe40002800000 */
[----:B------:R-:W-:-:S03]  /*169e0*/  FSEL R35, R57, R43, P5 ;  /* 0x0000002b39237208 */ /* 0x000fc60002800000 */
[----:B------:R-:W-:Y:S02]  /*169f0*/  @P4 DADD R36, -RZ, -R58 ;  /* 0x00000000ff244229 */ /* 0x000fe4000000093a */
[----:B------:R-:W-:Y:S02]  /*16a00*/  @!P4 DADD R38, -R58, R38 ;  /* 0x000000003a26c229 */ /* 0x000fe40000000126 */
[----:B------:R-:W-:-:S06]  /*16a10*/  DMUL R40, R32, R34 ;  /* 0x0000002220287228 */ /* 0x000fcc0000000000 */
[----:B------:R-:W-:Y:S02]  /*16a20*/  @P4 FSEL R36, R58, R36, !P0 ;  /* 0x000000243a244208 */ /* 0x000fe40004000000 */
[----:B------:R-:W-:Y:S01]  /*16a30*/  @P4 FSEL R37, R59, R37, !P0 ;  /* 0x000000253b254208 */ /* 0x000fe20004000000 */
[----:B------:R-:W-:Y:S01]  /*16a40*/  DFMA R42, -R48, R40, R34 ;  /* 0x00000028302a722b */ /* 0x000fe20000000122 */
[----:B------:R-:W-:Y:S01]  /*16a50*/  @!P4 PLOP3.LUT P0, PT, P1, PT, PT, 0x80, 0x8 ;  /* 0x000000000008c81c */ /* 0x000fe20000f0f070 */
[----:B------:R-:W-:-:S03]  /*16a60*/  @P2 DSETP.NEU.AND P1, PT, |R24|, |R54|, PT ;  /* 0x400000361800222a */ /* 0x000fc60003f2d200 */
[----:B------:R-:W-:Y:S01]  /*16a70*/  @P4 DADD R36, R36, R50 ;  /* 0x0000000024244229 */ /* 0x000fe20000000032 */
[----:B------:R-:W-:Y:S02]  /*16a80*/  @!P2 FSEL R50, RZ, 3.37028055040000000000e+12, P0 ;  /* 0x54442d18ff32a808 */ /* 0x000fe40000000000 */
[----:B------:R-:W-:Y:S01]  /*16a90*/  DFMA R32, R32, R42, R40 ;  /* 0x0000002a2020722b */ /* 0x000fe20000000028 */
[----:B------:R-:W-:Y:S01]  /*16aa0*/  @!P2 FSEL R51, RZ, 2.1426990032196044922, P0 ;  /* 0x400921fbff33a808 */ /* 0x000fe20000000000 */
[----:B------:R-:W-:Y:S01]  /*16ab0*/  @P2 IMAD.MOV.U32 R41, RZ, RZ, 0x4002d97c ;  /* 0x4002d97cff292424 */ /* 0x000fe200078e00ff */
[----:B------:R-:W-:Y:S02]  /*16ac0*/  @!P4 FSEL R36, R38, R58, !P0 ;  /* 0x0000003a2624c208 */ /* 0x000fe40004000000 */
[----:B------:R-:W-:Y:S01]  /*16ad0*/  @!P4 FSEL R37, R39, R59, !P0 ;  /* 0x0000003b2725c208 */ /* 0x000fe20004000000 */
[----:B------:R-:W-:Y:S01]  /*16ae0*/  DADD R38, |R54|, |R24| ;  /* 0x0000000036267229 */ /* 0x000fe20000000618 */
[----:B------:R-:W-:Y:S01]  /*16af0*/  @P2 FSEL R41, R41, 1.8213495016098022461, !P0 ;  /* 0x3fe921fb29292808 */ /* 0x000fe20004000000 */
[----:B------:R-:W-:-:S02]  /*16b00*/  @P2 IMAD.MOV.U32 R25, RZ, RZ, 0x7f3321d2 ;  /* 0x7f3321d2ff192424 */ /* 0x000fc400078e00ff */
[----:B------:R-:W-:Y:S01]  /*16b10*/  FFMA R40, RZ, R49, R33 ;  /* 0x00000031ff287223 */ /* 0x000fe20000000021 */
[----:B------:R-:W-:Y:S02]  /*16b20*/  @P2 FSEL R37, R41, R37, !P1 ;  /* 0x0000002529252208 */ /* 0x000fe40004800000 */
[----:B------:R-:W-:Y:S01]  /*16b30*/  @P2 FSEL R25, R25, 3.37028055040000000000e+12, !P0 ;  /* 0x54442d1819192808 */ /* 0x000fe20004000000 */
[----:B------:R-:W-:Y:S02]  /*16b40*/  DSETP.NAN.AND P0, PT, R38, R38, PT ;  /* 0x000000262600722a */ /* 0x000fe40003f08000 */
[----:B------:R-:W-:Y:S01]  /*16b50*/  @P2 IMAD.MOV.U32 R51, RZ, RZ, R37 ;  /* 0x000000ffff332224 */ /* 0x000fe200078e0025 */
[----:B------:R-:W-:Y:S02]  /*16b60*/  @P2 FSEL R24, R25, R36, !P1 ;  /* 0x0000002419182208 */ /* 0x000fe40004800000 */
[----:B------:R-:W-:Y:S02]  /*16b70*/  FSETP.GT.AND P1, PT, |R40|, 1.469367938527859385e-39, PT ;  /* 0x001000002800780b */ /* 0x000fe40003f24200 */
[----:B------:R-:W-:Y:S01]  /*16b80*/  LOP3.LUT R55, R51, 0x80000000, R55, 0xb8, !PT ;  /* 0x8000000033377812 */ /* 0x000fe200078eb837 */
[----:B------:R-:W-:Y:S01]  /*16b90*/  @P2 IMAD.MOV.U32 R50, RZ, RZ, R24 ;  /* 0x000000ffff322224 */ /* 0x000fe200078e0018 */
[----:B------:R-:W-:-:S02]  /*16ba0*/  FSETP.GEU.AND P2, PT, |R35|, 6.5827683646048100446e-37, PT ;  /* 0x036000002300780b */ /* 0x000fc40003f4e200 */
[----:B------:R-:W-:Y:S02]  /*16bb0*/  FSEL R51, R39, R55, P0 ;  /* 0x0000003727337208 */ /* 0x000fe40000000000 */
[----:B------:R-:W-:-:S09]  /*16bc0*/  FSEL R50, R38, R50, P0 ;  /* 0x0000003226327208 */ /* 0x000fd20000000000 */
[----:B------:R-:W-:Y:S05]  /*16bd0*/  @P1 BRA P2, `(.L_x_1024) ;  /* 0x0000000000141947 */ /* 0x000fea0001000000 */
[----:B------:R-:W-:Y:S01]  /*16be0*/  IMAD.MOV.U32 R36, RZ, RZ, R34 ;  /* 0x000000ffff247224 */ /* 0x000fe200078e0022 */
[----:B------:R-:W-:Y:S01]  /*16bf0*/  MOV R34, 0x16c30 ;  /* 0x00016c3000227802 */ /* 0x000fe20000000f00 */
[----:B------:R-:W-:Y:S02]  /*16c00*/  IMAD.MOV.U32 R32, RZ, RZ, R48 ;  /* 0x000000ffff207224 */ /* 0x000fe400078e0030 */
[----:B------:R-:W-:-:S07]  /*16c10*/  IMAD.MOV.U32 R33, RZ, RZ, R49 ;  /* 0x000000ffff217224 */ /* 0x000fce00078e0031 */
[----:B------:R-:W-:Y:S05]  /*16c20*/  CALL.REL.NOINC `($__internal_10_$__cuda_sm20_div_rn_f64_full) ;  /* 0x00000084004c7944 */ /* 0x000fea0003c00000 */
.L_x_1024:
[----:B------:R-:W-:Y:S05]  /*16c30*/  BSYNC.RECONVERGENT B2 ;  /* 0x0000000000027941 */ /* 0x000fea0003800200 */
.L_x_1023:
[----:B------:R-:W-:Y:S01]  /*16c40*/  DMUL R24, R32, R32 ;  /* 0x0000002020187228 */ /* 0x000fe20000000000 */
[----:B------:R-:W-:Y:S01]  /*16c50*/  IMAD.MOV.U32 R34, RZ, RZ, -0x2449a4b7 ;  /* 0xdbb65b49ff227424 */ /* 0x000fe200078e00ff */
[----:B------:R-:W-:Y:S01]  /*16c60*/  UMOV UR6, 0x2a25ff7e ;  /* 0x2a25ff7e00067882 */ /* 0x000fe20000000000 */
[----:B------:R-:W-:Y:S01]  /*16c70*/  IMAD.MOV.U32 R35, RZ, RZ, 0x3f2d3b63 ;  /* 0x3f2d3b63ff237424 */ /* 0x000fe200078e00ff */
[----:B------:R-:W-:Y:S01]  /*16c80*/  UMOV UR7, 0x3ef53e1d ;  /* 0x3ef53e1d00077882 */ /* 0x000fe20000000000 */
[----:B------:R-:W-:Y:S01]  /*16c90*/  ISETP.GE.AND P1, PT, R23, RZ, PT ;  /* 0x000000ff1700720c */ /* 0x000fe20003f26270 */
[----:B------:R-:W-:Y:S01]  /*16ca0*/  DSETP.NEU.AND P2, PT, R48, RZ, PT ;  /* 0x000000ff3000722a */ /* 0x000fe20003f4d000 */
[----:B------:R-:W-:Y:S01]  /*16cb0*/  @P5 IMAD.MOV.U32 R36, RZ, RZ, 0x54442d18 ;  /* 0x54442d18ff245424 */ /* 0x000fe200078e00ff */
[----:B------:R-:W-:Y:S01]  /*16cc0*/  @P5 MOV R37, 0x3ff921fb ;  /* 0x3ff921fb00255802 */ /* 0x000fe20000000f00 */
[----:B------:R-:W-:Y:S01]  /*16cd0*/  DFMA R34, R24, -UR6, R34 ;  /* 0x8000000618227c2b */ /* 0x000fe20008000022 */
[----:B------:R-:W-:Y:S01]  /*16ce0*/  UMOV UR6, 0x8dde082e ;  /* 0x8dde082e00067882 */ /* 0x000fe20000000000 */
[----:B------:R-:W-:Y:S01]  /*16cf0*/  UMOV UR7, 0x3f531278 ;  /* 0x3f53127800077882 */ /* 0x000fe20000000000 */
[----:B------:R-:W-:-:S05]  /*16d00*/  @P5 PLOP3.LUT P0, PT, P1, PT, PT, 0x80, 0x8 ;  /* 0x000000000008581c */ /* 0x000fca0000f0f070 */
        /* <DEDUP_REMOVED lines=49> */
[----:B------:R-:W-:-:S08]  /*17020*/  DMUL R34, R24, R34 ;  /* 0x0000002218227228 */ /* 0x000fd00000000000 */
[----:B------:R-:W-:Y:S01]  /*17030*/  DFMA R34, R34, R32, R32 ;  /* 0x000000202222722b */ /* 0x000fe20000000020 */
[----:B------:R-:W-:Y:S02]  /*17040*/  @!P5 IMAD.MOV.U32 R32, RZ, RZ, 0x54442d18 ;  /* 0x54442d18ff20d424 */ /* 0x000fe400078e00ff */
[----:B------:R-:W-:-:S05]  /*17050*/  @!P5 IMAD.MOV.U32 R33, RZ, RZ, 0x400921fb ;  /* 0x400921fbff21d424 */ /* 0x000fca00078e00ff */
[----:B------:R-:W-:Y:S02]  /*17060*/  @P5 DADD R24, -RZ, -R34 ;  /* 0x00000000ff185229 */ /* 0x000fe40000000922 */
[----:B------:R-:W-:-:S08]  /*17070*/  @!P5 DADD R32, -R34, R32 ;  /* 0x000000002220d229 */ /* 0x000fd00000000120 */
[----:B------:R-:W-:Y:S02]  /*17080*/  @P5 FSEL R24, R34, R24, !P0 ;  /* 0x0000001822185208 */ /* 0x000fe40004000000 */
[----:B------:R-:W-:Y:S02]  /*17090*/  @P5 FSEL R25, R35, R25, !P0 ;  /* 0x0000001923195208 */ /* 0x000fe40004000000 */
[----:B------:R-:W-:Y:S01]  /*170a0*/  @!P5 PLOP3.LUT P0, PT, P1, PT, PT, 0x80, 0x8 ;  /* 0x000000000008d81c */ /* 0x000fe20000f0f070 */
[----:B------:R-:W-:-:S03]  /*170b0*/  @P2 DSETP.NEU.AND P1, PT, |R22|, |R52|, PT ;  /* 0x400000341600222a */ /* 0x000fc60003f2d200 */
[----:B------:R-:W-:Y:S01]  /*170c0*/  @P5 DADD R24, R24, R36 ;  /* 0x0000000018185229 */ /* 0x000fe20000000024 */
[----:B------:R-:W-:-:S05]  /*170d0*/  @P2 IMAD.MOV.U32 R37, RZ, RZ, 0x4002d97c ;  /* 0x4002d97cff252424 */ /* 0x000fca00078e00ff */
[----:B------:R-:W-:Y:S01]  /*170e0*/  @!P5 FSEL R25, R33, R35, !P0 ;  /* 0x000000232119d208 */ /* 0x000fe20004000000 */
[----:B------:R-:W-:Y:S01]  /*170f0*/  @P2 IMAD.MOV.U32 R35, RZ, RZ, 0x7f3321d2 ;  /* 0x7f3321d2ff232424 */ /* 0x000fe200078e00ff */
[----:B------:R-:W-:Y:S02]  /*17100*/  @P2 FSEL R37, R37, 1.8213495016098022461, !P0 ;  /* 0x3fe921fb25252808 */ /* 0x000fe40004000000 */
[----:B------:R-:W-:Y:S01]  /*17110*/  @!P5 FSEL R24, R32, R34, !P0 ;  /* 0x000000222018d208 */ /* 0x000fe20004000000 */
[----:B------:R-:W-:Y:S01]  /*17120*/  DADD R32, |R52|, |R22| ;  /* 0x0000000034207229 */ /* 0x000fe20000000616 */
[----:B------:R-:W-:Y:S02]  /*17130*/  @P2 FSEL R35, R35, 3.37028055040000000000e+12, !P0 ;  /* 0x54442d1823232808 */ /* 0x000fe40004000000 */
[----:B------:R-:W-:Y:S02]  /*17140*/  @P2 FSEL R25, R37, R25, !P1 ;  /* 0x0000001925192208 */ /* 0x000fe40004800000 */
[----:B------:R-:W-:-:S02]  /*17150*/  @!P2 FSEL R23, RZ, 2.1426990032196044922, P0 ;  /* 0x400921fbff17a808 */ /* 0x000fc40000000000 */
[----:B------:R-:W-:Y:S01]  /*17160*/  @P2 FSEL R24, R35, R24, !P1 ;  /* 0x0000001823182208 */ /* 0x000fe20004800000 */
[----:B------:R-:W-:Y:S01]  /*17170*/  @P2 IMAD.MOV.U32 R23, RZ, RZ, R25 ;  /* 0x000000ffff172224 */ /* 0x000fe200078e0019 */
[----:B------:R-:W-:Y:S01]  /*17180*/  @!P2 FSEL R22, RZ, 3.37028055040000000000e+12, P0 ;  /* 0x54442d18ff16a808 */ /* 0x000fe20000000000 */
[----:B------:R-:W-:Y:S02]  /*17190*/  DSETP.NAN.AND P0, PT, R32, R32, PT ;  /* 0x000000202000722a */ /* 0x000fe40003f08000 */
[----:B------:R-:W-:Y:S01]  /*171a0*/  @P2 IMAD.MOV.U32 R22, RZ, RZ, R24 ;  /* 0x000000ffff162224 */ /* 0x000fe200078e0018 */
[----:B------:R-:W-:-:S04]  /*171b0*/  LOP3.LUT R53, R23, 0x80000000, R53, 0xb8, !PT ;  /* 0x8000000017357812 */ /* 0x000fc800078eb835 */
[----:B------:R-:W-:Y:S02]  /*171c0*/  FSEL R22, R32, R22, P0 ;  /* 0x0000001620167208 */ /* 0x000fe40000000000 */
[----:B------:R-:W-:Y:S01]  /*171d0*/  FSEL R23, R33, R53, P0 ;  /* 0x0000003521177208 */ /* 0x000fe20000000000 */
[----:B------:R-:W-:Y:S06]  /*171e0*/  BRA `(.L_x_1025) ;  /* 0x0000000c00b47947 */ /* 0x000fec0003800000 */
.L_x_1020:
        /* <DEDUP_REMOVED lines=28> */
.L_x_1027:
[----:B------:R-:W-:Y:S05]  /*173b0*/  BSYNC.RECONVERGENT B2 ;  /* 0x0000000000027941 */ /* 0x000fea0003800200 */
.L_x_1026:
        /* <DEDUP_REMOVED lines=20> */
[----:B------:R-:W-:Y:S01]  /*17500*/  FSEL R49, R43, R59, P5 ;  /* 0x0000003b2b317208 */ /* 0x000fe20002800000 */
[----:B------:R-:W-:Y:S01]  /*17510*/  @P4 IMAD.MOV.U32 R51, RZ, RZ, 0x3ff921fb ;  /* 0x3ff921fbff334424 */ /* 0x000fe200078e00ff */
[----:B------:R-:W-:-:S02]  /*17520*/  FSEL R48, R42, R58, P5 ;  /* 0x0000003a2a307208 */ /* 0x000fc40002800000 */
[----:B------:R-:W0:Y:S01]  /*17530*/  MUFU.RCP64H R39, R49 ;  /* 0x0000003100277308 */ /* 0x000e220000001800 */
        /* <DEDUP_REMOVED lines=18> */
[----:B------:R-:W-:Y:S01]  /*17660*/  @!P4 MOV R38, 0x54442d18 ;  /* 0x54442d180026c802 */ /* 0x000fe20000000f00 */
[----:B------:R-:W-:-:S03]  /*17670*/  @!P4 IMAD.MOV.U32 R39, RZ, RZ, 0x400921fb ;  /* 0x400921fbff27c424 */ /* 0x000fc600078e00ff */
        /* <DEDUP_REMOVED lines=73> */
.L_x_1029:
[----:B------:R-:W-:Y:S05]  /*17b10*/  BSYNC.RECONVERGENT B2 ;  /* 0x0000000000027941 */ /* 0x000fea0003800200 */
.L_x_1028:
[----:B------:R-:W-:Y:S01]  /*17b20*/  DMUL R22, R32, R32 ;  /* 0x0000002020167228 */ /* 0x000fe20000000000 */
[----:B------:R-:W-:Y:S01]  /*17b30*/  IMAD.MOV.U32 R34, RZ, RZ, -0x2449a4b7 ;  /* 0xdbb65b49ff227424 */ /* 0x000fe200078e00ff */
[----:B------:R-:W-:Y:S01]  /*17b40*/  UMOV UR6, 0x2a25ff7e ;  /* 0x2a25ff7e00067882 */ /* 0x000fe20000000000 */
[----:B------:R-:W-:Y:S01]  /*17b50*/  IMAD.MOV.U32 R35, RZ, RZ, 0x3f2d3b63 ;  /* 0x3f2d3b63ff237424 */ /* 0x000fe200078e00ff */
[----:B------:R-:W-:Y:S01]  /*17b60*/  UMOV UR7, 0x3ef53e1d ;  /* 0x3ef53e1d00077882 */ /* 0x000fe20000000000 */
[----:B------:R-:W-:Y:S01]  /*17b70*/  ISETP.GE.AND P1, PT, R25, RZ, PT ;  /* 0x000000ff1900720c */ /* 0x000fe20003f26270 */
[----:B------:R-:W-:Y:S01]  /*17b80*/  DSETP.NEU.AND P2, PT, R48, RZ, PT ;  /* 0x000000ff3000722a */ /* 0x000fe20003f4d000 */
[----:B------:R-:W-:Y:S02]  /*17b90*/  @P5 IMAD.MOV.U32 R36, RZ, RZ, 0x54442d18 ;  /* 0x54442d18ff245424 */ /* 0x000fe400078e00ff */
[----:B------:R-:W-:Y:S01]  /*17ba0*/  DFMA R34, R22, -UR6, R34 ;  /* 0x8000000616227c2b */ /* 0x000fe20008000022 */
[----:B------:R-:W-:Y:S01]  /*17bb0*/  UMOV UR6, 0x8dde082e ;  /* 0x8dde082e00067882 */ /* 0x000fe20000000000 */
[----:B------:R-:W-:Y:S01]  /*17bc0*/  UMOV UR7, 0x3f531278 ;  /* 0x3f53127800077882 */ /* 0x000fe20000000000 */
[----:B------:R-:W-:Y:S01]  /*17bd0*/  @P5 PLOP3.LUT P0, PT, P1, PT, PT, 0x80, 0x8 ;  /* 0x000000000008581c */ /* 0x000fe20000f0f070 */
[----:B------:R-:W-:-:S04]  /*17be0*/  @P5 IMAD.MOV.U32 R37, RZ, RZ, 0x3ff921fb ;  /* 0x3ff921fbff255424 */ /* 0x000fc800078e00ff */
        /* <DEDUP_REMOVED lines=51> */
[----:B------:R-:W-:Y:S01]  /*17f20*/  @!P5 MOV R32, 0x54442d18 ;  /* 0x54442d180020d802 */ /* 0x000fe20000000f00 */
[----:B------:R-:W-:-:S06]  /*17f30*/  @!P5 IMAD.MOV.U32 R33, RZ, RZ, 0x400921fb ;  /* 0x400921fbff21d424 */ /* 0x000fcc00078e00ff */
        /* <DEDUP_REMOVED lines=10> */
[----:B------:R-:W-:Y:S01]  /*17fe0*/  @!P5 FSEL R23, R33, R35, !P0 ;  /* 0x000000232117d208 */ /* 0x000fe20004000000 */
[----:B------:R-:W-:Y:S01]  /*17ff0*/  DADD R32, |R52|, |R24| ;  /* 0x0000000034207229 */ /* 0x000fe20000000618 */
[----:B------:R-:W-:Y:S02]  /*18000*/  @P2 FSEL R37, R36, 1.8213495016098022461, !P0 ;  /* 0x3fe921fb24252808 */ /* 0x000fe40004000000 */
        /* <DEDUP_REMOVED lines=10> */
[----:B------:R-:W-:-:S07]  /*180b0*/  FSEL R23, R33, R53, P0 ;  /* 0x0000003521177208 */ /* 0x000fce0000000000 */
.L_x_1025:
[----:B------:R-:W-:Y:S05]  /*180c0*/  BSYNC.RECONVERGENT B1 ;  /* 0x0000000000017941 */ /* 0x000fea0003800200 */
.L_x_1019:
[----:B------:R-:W-:Y:S01]  /*180d0*/  UMOV UR6, 0x1a63c1f5 ;  /* 0x1a63c1f500067882 */ /* 0x000fe20000000000 */
[----:B------:R-:W-:Y:S01]  /*180e0*/  UMOV UR7, 0x404ca5dc ;  /* 0x404ca5dc00077882 */ /* 0x000fe20000000000 */
[----:B------:R-:W-:Y:S01]  /*180f0*/  BSSY.RECONVERGENT B2, `(.L_x_1030) ;  /* 0x0000011000027945 */ /* 0x000fe20003800200 */
[----:B------:R-:W-:Y:S02]  /*18100*/  DMUL R22, R22, UR6 ;  /* 0x0000000616167c28 */ /* 0x000fe40008000000 */
[----:B------:R-:W-:Y:S01]  /*18110*/  DMUL R50, R50, UR6 ;  /* 0x0000000632327c28 */ /* 0x000fe20008000000 */
[----:B------:R-:W-:Y:S01]  /*18120*/  UMOV UR6, 0xa2529d3a ;  /* 0xa2529d3a00067882 */ /* 0x000fe20000000000 */
[----:B------:R-:W-:-:S04]  /*18130*/  UMOV UR7, 0x3f91df46 ;  /* 0x3f91df4600077882 */ /* 0x000fc80000000000 */
[C---:B------:R-:W-:Y:S02]  /*18140*/  DADD R24, -R28.reuse, R22 ;  /* 0x000000001c187229 */ /* 0x040fe40000000116 */
[----:B------:R-:W-:-:S08]  /*18150*/  DADD R28, -R28, R50 ;  /* 0x000000001c1c7229 */ /* 0x000fd00000000132 */
[----:B------:R-:W-:-:S06]  /*18160*/  DSETP.GEU.AND P0, PT, |R28|, |R24|, PT ;  /* 0x400000181c00722a */ /* 0x000fcc0003f0e200 */
[----:B------:R-:W-:Y:S02]  /*18170*/  FSEL R28, R50, R22, !P0 ;  /* 0x00000016321c7208 */ /* 0x000fe40004000000 */
[----:B------:R-:W-:-:S06]  /*18180*/  FSEL R29, R51, R23, !P0 ;  /* 0x00000017331d7208 */ /* 0x000fcc0004000000 */
[----:B------:R-:W-:-:S08]  /*18190*/  DMUL R34, R28, UR6 ;  /* 0x000000061c227c28 */ /* 0x000fd00008000000 */
[----:B------:R-:W-:-:S06]  /*181a0*/  DSETP.GE.AND P0, PT, |R34|, 2.14748364800000000000e+09, PT ;  /* 0x41e000002200742a */ /* 0x000fcc0003f06200 */
[----:B------:R-:W-:-:S14]  /*181b0*/  DSETP.EQ.OR P0, PT, |R34|, +INF , !P0 ;  /* 0x7ff000002200742a */ /* 0x000fdc0004702600 */
[----:B------:R-:W-:Y:S05]  /*181c0*/  @P0 BRA `(.L_x_1031) ;  /* 0x00000000000c0947 */ /* 0x000fea0003800000 */
[----:B------:R-:W-:Y:S01]  /*181d0*/  IMAD.MOV.U32 R71, RZ, RZ, R35 ;  /* 0x000000ffff477224 */ /* 0x000fe200078e0023 */
[----:B------:R-:W-:-:S07]  /*181e0*/  MOV R70, 0x18200 ;  /* 0x0001820000467802 */ /* 0x000fce0000000f00 */
[----:B------:R-:W-:Y:S05]  /*181f0*/  CALL.REL.NOINC `($_Z15CalcAngleErrorsPdPiS0_S_S_S0_S_S_S_S_S_S_S0_$__internal_trig_reduction_slowpathd) ;  /* 0x0000007800207944 */ /* 0x000fea0003c00000 */
.L_x_1031:
[----:B------:R-:W-:Y:S05]  /*18200*/  BSYNC.RECONVERGENT B2 ;  /* 0x0000000000027941 */ /* 0x000fea0003800200 */
.L_x_1030:
        /* <DEDUP_REMOVED lines=27> */
.L_x_1033:
[----:B------:R-:W-:Y:S05]  /*183c0*/  BSYNC.RECONVERGENT B1 ;  /* 0x0000000000017941 */ /* 0x000fea0003800200 */
.L_x_1032:
        /* <DEDUP_REMOVED lines=21> */
.L_x_1035:
[----:B------:R-:W-:Y:S05]  /*18520*/  BSYNC.RECONVERGENT B1 ;  /* 0x0000000000017941 */ /* 0x000fea0003800200 */
.L_x_1034:
        /* <DEDUP_REMOVED lines=57> */
.L_x_1037:
        /* <DEDUP_REMOVED lines=72> */
.L_x_1038:
[----:B------:R-:W-:Y:S05]  /*18d40*/  BSYNC.RECONVERGENT B0 ;  /* 0x0000000000007941 */ /* 0x000fea0003800200 */
.L_x_1036:
        /* <DEDUP_REMOVED lines=13> */
[----:B------:R-:W-:Y:S01]  /*18e20*/  @!P0 MOV R50, RZ ;  /* 0x000000ff00328202 */ /* 0x000fe20000000f00 */
        /* <DEDUP_REMOVED lines=24> */
.L_x_1040:
[----:B------:R-:W-:Y:S05]  /*18fb0*/  BSYNC.RECONVERGENT B2 ;  /* 0x0000000000027941 */ /* 0x000fea0003800200 */
.L_x_1039:
        /* <DEDUP_REMOVED lines=55> */
[----:B------:R-:W-:Y:S01]  /*19330*/  MOV R22, R34 ;  /* 0x0000002200167202 */ /* 0x000fe20000000f00 */
[----:B------:R-:W-:-:S07]  /*19340*/  IMAD.MOV.U32 R23, RZ, RZ, R35 ;  /* 0x000000ffff177224 */ /* 0x000fce00078e0023 */
.L_x_1044:
[----:B------:R-:W-:Y:S05]  /*19350*/  BSYNC.RECONVERGENT B3 ;  /* 0x0000000000037941 */ /* 0x000fea0003800200 */
.L_x_1043:
[----:B------:R-:W-:-:S07]  /*19360*/  VIADD R50, R37, 0x1 ;  /* 0x0000000125327836 */ /* 0x000fce0000000000 */
.L_x_1042:
[----:B------:R-:W-:Y:S05]  /*19370*/  BSYNC.RECONVERGENT B2 ;  /* 0x0000000000027941 */ /* 0x000fea0003800200 */
.L_x_1041:
        /* <DEDUP_REMOVED lines=16> */
[----:B------:R-:W-:Y:S01]  /*19480*/  FSEL R49, -R49, 0.11223486810922622681, !P0 ;  /* 0x3de5db6531317808 */ /* 0x000fe20004000100 */
[----:B------:R-:W-:-:S10]  /*19490*/  DMUL R14, R14, 0.5 ;  /* 0x3fe000000e0e7828 */ /* 0x000fd40000000000 */
[----:B------:R-:W-:Y:S01]  /*194a0*/  FSETP.GEU.AND P1, PT, |R15|, 1.7687499523162841797, PT ;  /* 0x3fe266660f00780b */ /* 0x000fe20003f2e200 */
        /* <DEDUP_REMOVED lines=57> */
.L_x_1046:
        /* <DEDUP_REMOVED lines=21> */
[----:B------:R-:W-:-:S04]  /*19990*/  MOV R24, RZ ;  /* 0x000000ff00187202 */ /* 0x000fc80000000f00 */
        /* <DEDUP_REMOVED lines=12> */
[----:B------:R-:W-:-:S03]  /*19a60*/  IMAD.MOV.U32 R26, RZ, RZ, RZ ;  /* 0x000000ffff1a7224 */ /* 0x000fc600078e00ff */
        /* <DEDUP_REMOVED lines=35> */
.L_x_1047:
[----:B------:R-:W-:Y:S05]  /*19ca0*/  BSYNC.RECONVERGENT B0 ;  /* 0x0000000000007941 */ /* 0x000fea0003800200 */
.L_x_1045:
        /* <DEDUP_REMOVED lines=28> */
.L_x_1051:
[----:B------:R-:W-:Y:S05]  /*19e70*/  BSYNC.RECONVERGENT B3 ;  /* 0x0000000000037941 */ /* 0x000fea0003800200 */
.L_x_1050:
[----:B------:R-:W-:-:S04]  /*19e80*/  LOP3.LUT R37, R37, 0x1, RZ, 0xc0, !PT ;  /* 0x0000000125257812 */ /* 0x000fc800078ec0ff */
[----:B------:R-:W-:-:S13]  /*19e90*/  ISETP.NE.U32.AND P0, PT, R37, 0x1, PT ;  /* 0x000000012500780c */ /* 0x000fda0003f05070 */
.L_x_1049:
[----:B------:R-:W-:Y:S05]  /*19ea0*/  BSYNC.RECONVERGENT B2 ;  /* 0x0000000000027941 */ /* 0x000fea0003800200 */
.L_x_1048:
[----:B------:R-:W-:Y:S01]  /*19eb0*/  DMUL R14, R34, R34 ;  /* 0x00000022220e7228 */ /* 0x000fe20000000000 */
[----:B------:R-:W-:Y:S01]  /*19ec0*/  IMAD.MOV.U32 R22, RZ, RZ, 0x5b27ebb1 ;  /* 0x5b27ebb1ff167424 */ /* 0x000fe200078e00ff */
        /* <DEDUP_REMOVED lines=57> */
.L_x_1053:
[----:B------:R-:W-:Y:S05]  /*1a260*/  BSYNC.RECONVERGENT B0 ;  /* 0x0000000000007941 */ /* 0x000fea0003800200 */
.L_x_1052:
[CC--:B------:R-:W-:Y:S02]  /*1a270*/  DMUL R22, R44.reuse, -R14.reuse ;  /* 0x8000000e2c167228 */ /* 0x0c0fe40000000000 */
[----:B------:R-:W-:-:S06]  /*1a280*/  DMUL R14, R44, R14 ;  /* 0x0000000e2c0e7228 */ /* 0x000fcc0000000000 */
[----:B------:R-:W-:Y:S02]  /*1a290*/  DMUL R18, R22, R18 ;  /* 0x0000001216127228 */ /* 0x000fe40000000000 */
[----:B------:R-:W-:Y:S01]  /*1a2a0*/  DMUL R16, R14, R16 ;  /* 0x000000100e107228 */ /* 0x000fe20000000000 */
[----:B------:R-:W-:Y:S10]  /*1a2b0*/  BRA `(.L_x_1054) ;  /* 0x0000000000087947 */ /* 0x000ff40003800000 */
.L_x_956:
[----:B------:R-:W-:Y:S02]  /*1a2c0*/  DADD R18, R18, -R24 ;  /* 0x0000000012127229 */ /* 0x000fe40000000818 */
[----:B------:R-:W-:-:S11]  /*1a2d0*/  DADD R16, R16, -R48 ;  /* 0x0000000010107229 */ /* 0x000fd60000000830 */
.L_x_1054:
[----:B------:R-:W-:Y:S01]  /*1a2e0*/  DMUL R22, R18, R18 ;  /* 0x0000001212167228 */ /* 0x000fe20000000000 */
[----:B------:R-:W-:Y:S01]  /*1a2f0*/  IMAD.MOV.U32 R26, RZ, RZ, 0x0 ;  /* 0x00000000ff1a7424 */ /* 0x000fe200078e00ff */
[----:B------:R-:W-:Y:S01]  /*1a300*/  DMUL R14, R16, R16 ;  /* 0x00000010100e7228 */ /* 0x000fe20000000000 */
[----:B------:R-:W-:Y:S01]  /*1a310*/  IMAD.MOV.U32 R27, RZ, RZ, 0x3fd80000 ;  /* 0x3fd80000ff1b7424 */ /* 0x000fe200078e00ff */
[----:B------:R-:W-:Y:S06]  /*1a320*/  BSSY.RECONVERGENT B1, `(.L_x_1055) ;  /* 0x0000018000017945 */ /* 0x000fec0003800200 */
        /* <DEDUP_REMOVED lines=20> */
[----:B------:R-:W-:-:S07]  /*1a470*/  IMAD.MOV.U32 R35, RZ, RZ, R25 ;  /* 0x000000ffff237224 */ /* 0x000fce00078e0019 */
[----:B-1----:R-:W-:Y:S05]  /*1a480*/  CALL.REL.NOINC `($__internal_11_$__cuda_sm20_dsqrt_rn_f64_mediumpath_v1) ;  /* 0x0000005000c87944 */ /* 0x002fea0003c00000 */
[----:B------:R-:W-:-:S07]  /*1a490*/  IMAD.MOV.U32 R35, RZ, RZ, R33 ;  /* 0x000000ffff237224 */ /* 0x000fce00078e0021 */
.L_x_1056:
[----:B------:R-:W-:Y:S05]  /*1a4a0*/  BSYNC.RECONVERGENT B1 ;  /* 0x0000000000017941 */ /* 0x000fea0003800200 */
.L_x_1055:
        /* <DEDUP_REMOVED lines=20> */
.L_x_1058:
[----:B------:R-:W-:Y:S05]  /*1a5f0*/  BSYNC.RECONVERGENT B1 ;  /* 0x0000000000017941 */ /* 0x000fea0003800200 */
.L_x_1057:
        /* <DEDUP_REMOVED lines=14> */
.L_x_1060:
[----:B------:R-:W-:Y:S05]  /*1a6e0*/  BSYNC.RECONVERGENT B0 ;  /* 0x0000000000007941 */ /* 0x000fea0003800200 */
.L_x_1059:
[----:B------:R-:W-:Y:S01]  /*1a6f0*/  DMUL R26, R24, R24 ;  /* 0x00000018181a7228 */ /* 0x000fe20000000000 */
[----:B------:R-:W-:Y:S01]  /*1a700*/  MOV R34, 0xdbb65b49 ;  /* 0xdbb65b4900227802 */ /* 0x000fe20000000f00 */
[----:B------:R-:W-:Y:S01]  /*1a710*/  IMAD.MOV.U32 R35, RZ, RZ, 0x3f2d3b63 ;  /* 0x3f2d3b63ff237424 */ /* 0x000fe200078e00ff */
[----:B------:R-:W-:Y:S01]  /*1a720*/  UMOV UR6, 0x2a25ff7e ;  /* 0x2a25ff7e00067882 */ /* 0x000fe20000000000 */
[----:B------:R-:W-:Y:S01]  /*1a730*/  UMOV UR7, 0x3ef53e1d ;  /* 0x3ef53e1d00077882 */ /* 0x000fe20000000000 */
[----:B------:R-:W-:Y:S01]  /*1a740*/  DFMA R22, R44, R44, R22 ;  /* 0x0000002c2c16722b */ /* 0x000fe20000000016 */
[----:B------:R-:W-:Y:S02]  /*1a750*/  BSSY.RECONVERGENT B1, `(.L_x_1061) ;  /* 0x0000058000017945 */ /* 0x000fe40003800200 */
[----:B------:R-:W-:Y:S01]  /*1a760*/  DFMA R34, R26, -UR6, R34 ;  /* 0x800000061a227c2b */ /* 0x000fe20008000022 */
[----:B------:R-:W-:Y:S01]  /*1a770*/  UMOV UR6, 0x8dde082e ;  /* 0x8dde082e00067882 */ /* 0x000fe20000000000 */
[----:B------:R-:W-:-:S03]  /*1a780*/  UMOV UR7, 0x3f531278 ;  /* 0x3f53127800077882 */ /* 0x000fc60000000000 */
[----:B------:R-:W-:Y:S01]  /*1a790*/  DADD R38, R14, R22 ;  /* 0x000000000e267229 */ /* 0x000fe20000000016 */
[----:B------:R-:W-:Y:S02]  /*1a7a0*/  IMAD.MOV.U32 R22, RZ, RZ, 0x0 ;  /* 0x00000000ff167424 */ /* 0x000fe400078e00ff */
[----:B------:R-:W-:Y:S01]  /*1a7b0*/  DFMA R34, R26, R34, -UR6 ;  /* 0x800000061a227e2b */ /* 0x000fe20008000022 */
[----:B------:R-:W-:Y:S01]  /*1a7c0*/  UMOV UR6, 0xc8249315 ;  /* 0xc824931500067882 */ /* 0x000fe20000000000 */
[----:B------:R-:W-:Y:S01]  /*1a7d0*/  UMOV UR7, 0x3f6f9690 ;  /* 0x3f6f969000077882 */ /* 0x000fe20000000000 */
[----:B------:R-:W0:Y:S01]  /*1a7e0*/  MUFU.RSQ64H R41, R39 ;  /* 0x0000002700297308 */ /* 0x000e220000001c00 */
[----:B------:R-:W-:-:S03]  /*1a7f0*/  IMAD.MOV.U32 R23, RZ, RZ, 0x3fd80000 ;  /* 0x3fd80000ff177424 */ /* 0x000fc600078e00ff */
[----:B------:R-:W-:Y:S01]  /*1a800*/  VIADD R40, R39, 0xfcb00000 ;  /* 0xfcb0000027287836 */ /* 0x000fe20000000000 */
        /* <DEDUP_REMOVED lines=16> */
[----:B------:R-:W-:Y:S01]  /*1a910*/  DFMA R34, R26, R34, UR6 ;  /* 0x000000061a227e2b */ /* 0x000fe20008000022 */
[----:B------:R-:W-:Y:S01]  /*1a920*/  UMOV UR6, 0x841450e4 ;  /* 0x841450e400067882 */ /* 0x000fe20000000000 */
[----:B------:R-:W-:-:S03]  /*1a930*/  UMOV UR7, 0x3fa4f44d ;  /* 0x3fa4f44d00077882 */ /* 0x000fc60000000000 */
[----:B------:R-:W-:-:S03]  /*1a940*/  DFMA R36, R22, R14, R40 ;  /* 0x0000000e1624722b */ /* 0x000fc60000000028 */
        /* <DEDUP_REMOVED lines=33> */
[----:B------:R-:W-:Y:S02]  /*1ab60*/  DMUL R34, R26, R34 ;  /* 0x000000221a227228 */ /* 0x000fe40000000000 */
[----:B------:R-:W-:-:S06]  /*1ab70*/  DMUL R26, R38, R36 ;  /* 0x00000024261a7228 */ /* 0x000fcc0000000000 */
[----:B------:R-:W-:Y:S02]  /*1ab80*/  DFMA R34, R34, R24, R24 ;  /* 0x000000182222722b */ /* 0x000fe40000000018 */
[----:B------:R-:W-:Y:S01]  /*1ab90*/  DFMA R48, R26, -R26, R38 ;  /* 0x8000001a1a30722b */ /* 0x000fe20000000026 */
[----:B------:R-:W-:Y:S02]  /*1aba0*/  VIADD R25, R37, 0xfff00000 ;  /* 0xfff0000025197836 */ /* 0x000fe40000000000 */
[----:B------:R-:W-:-:S03]  /*1abb0*/  IMAD.MOV.U32 R24, RZ, RZ, R36 ;  /* 0x000000ffff187224 */ /* 0x000fc600078e0024 */
[----:B------:R-:W-:-:S03]  /*1abc0*/  DADD R14, -R34, UR6 ;  /* 0x00000006220e7e29 */ /* 0x000fc60008000100 */
[----:B------:R-:W-:-:S07]  /*1abd0*/  DFMA R22, R48, R24, R26 ;  /* 0x000000183016722b */ /* 0x000fce000000001a */
[----:B------:R-:W-:Y:S02]  /*1abe0*/  FSEL R52, R14, R34, P0 ;  /* 0x000000220e347208 */ /* 0x000fe40000000000 */
[----:B------:R-:W-:Y:S02]  /*1abf0*/  FSEL R15, R15, R35, P0 ;  /* 0x000000230f0f7208 */ /* 0x000fe40000000000 */
[----:B------:R-:W-:Y:S02]  /*1ac00*/  ISETP.GE.U32.AND P0, PT, R40, 0x7ca00000, PT ;  /* 0x7ca000002800780c */ /* 0x000fe40003f06070 */
[----:B------:R-:W-:-:S11]  /*1ac10*/  LOP3.LUT R53, R15, 0x80000000, R33, 0xb8, !PT ;  /* 0x800000000f357812 */ /* 0x000fd600078eb821 */
[----:B------:R-:W-:Y:S05]  /*1ac20*/  @!P0 BRA `(.L_x_1062) ;  /* 0x0000000000288947 */ /* 0x000fea0003800000 */
[----:B------:R-:W-:Y:S01]  /*1ac30*/  IMAD.MOV.U32 R42, RZ, RZ, R38 ;  /* 0x000000ffff2a7224 */ /* 0x000fe200078e0026 */
[----:B------:R-:W-:Y:S01]  /*1ac40*/  MOV R32, 0x1acb0 ;  /* 0x0001acb000207802 */ /* 0x000fe20000000f00 */
[----:B------:R-:W-:Y:S02]  /*1ac50*/  IMAD.MOV.U32 R38, RZ, RZ, R48 ;  /* 0x000000ffff267224 */ /* 0x000fe400078e0030 */
[----:B------:R-:W-:Y:S02]  /*1ac60*/  IMAD.MOV.U32 R37, RZ, RZ, R49 ;  /* 0x000000ffff257224 */ /* 0x000fe400078e0031 */
[----:B------:R-:W-:Y:S02]  /*1ac70*/  IMAD.MOV.U32 R34, RZ, RZ, R26 ;  /* 0x000000ffff227224 */ /* 0x000fe400078e001a */
[----:B------:R-:W-:Y:S02]  /*1ac80*/  IMAD.MOV.U32 R33, RZ, RZ, R27 ;  /* 0x000000ffff217224 */ /* 0x000fe400078e001b */
[----:B------:R-:W-:-:S07]  /*1ac90*/  IMAD.MOV.U32 R35, RZ, RZ, R25 ;  /* 0x000000ffff237224 */ /* 0x000fce00078e0019 */
[----:B-1----:R-:W-:Y:S05]  /*1aca0*/  CALL.REL.NOINC `($__internal_11_$__cuda_sm20_dsqrt_rn_f64_mediumpath_v1) ;  /* 0x0000004800c07944 */ /* 0x002fea0003c00000 */
[----:B------:R-:W-:Y:S01]  /*1acb0*/  MOV R22, R34 ;  /* 0x0000002200167202 */ /* 0x000fe20000000f00 */
[----:B------:R-:W-:-:S07]  /*1acc0*/  IMAD.MOV.U32 R23, RZ, RZ, R33 ;  /* 0x000000ffff177224 */ /* 0x000fce00078e0021 */
.L_x_1062:
[----:B------:R-:W-:Y:S05]  /*1acd0*/  BSYNC.RECONVERGENT B1 ;  /* 0x0000000000017941 */ /* 0x000fea0003800200 */
.L_x_1061:
        /* <DEDUP_REMOVED lines=23> */
.L_x_1064:
[----:B------:R-:W-:Y:S05]  /*1ae50*/  BSYNC.RECONVERGENT B1 ;  /* 0x0000000000017941 */ /* 0x000fea0003800200 */
.L_x_1063:
        /* <DEDUP_REMOVED lines=20> */
[----:B-1----:R-:W-:Y:S05]  /*1afa0*/  CALL.REL.NOINC `($__internal_10_$__cuda_sm20_div_rn_f64_full) ;  /* 0x00000040006c7944 */ /* 0x002fea0003c00000 */
[----:B------:R-:W-:Y:S02]  /*1afb0*/  IMAD.MOV.U32 R50, RZ, RZ, R32 ;  /* 0x000000ffff327224 */ /* 0x000fe400078e0020 */
[----:B------:R-:W-:-:S07]  /*1afc0*/  IMAD.MOV.U32 R51, RZ, RZ, R33 ;  /* 0x000000ffff337224 */ /* 0x000fce00078e0021 */
.L_x_1066:
[----:B------:R-:W-:Y:S05]  /*1afd0*/  BSYNC.RECONVERGENT B1 ;  /* 0x0000000000017941 */ /* 0x000fea0003800200 */
.L_x_1065:
        /* <DEDUP_REMOVED lines=23> */
.L_x_1068:
[----:B------:R-:W-:Y:S05]  /*1b150*/  BSYNC.RECONVERGENT B1 ;  /* 0x0000000000017941 */ /* 0x000fea0003800200 */
.L_x_1067:
[----:B------:R-:W-:Y:S01]  /*1b160*/  UMOV UR6, 0xa2529d3a ;  /* 0xa2529d3a00067882 */ /* 0x000fe20000000000 */
[----:B------:R-:W-:Y:S01]  /*1b170*/  UMOV UR7, 0x3f91df46 ;  /* 0x3f91df4600077882 */ /* 0x000fe20000000000 */
[----:B------:R-:W-:Y:S01]  /*1b180*/  BSSY.RECONVERGENT B2, `(.L_x_1069) ;  /* 0x000001f000027945 */ /* 0x000fe20003800200 */
        /* <DEDUP_REMOVED lines=25> */
[----:B-1----:R-:W-:Y:S05]  /*1b320*/  CALL.REL.NOINC `($_Z15CalcAngleErrorsPdPiS0_S_S_S0_S_S_S_S_S_S_S0_$__internal_trig_reduction_slowpathd) ;  /* 0x0000004400d47944 */ /* 0x002fea0003c00000 */
[----:B------:R-:W-:Y:S01]  /*1b330*/  MOV R40, R34 ;  /* 0x0000002200287202 */ /* 0x000fe20000000f00 */
[----:B------:R-:W-:-:S07]  /*1b340*/  IMAD.MOV.U32 R41, RZ, RZ, R35 ;  /* 0x000000ffff297224 */ /* 0x000fce00078e0023 */
.L_x_1072:
[----:B------:R-:W-:Y:S05]  /*1b350*/  BSYNC.RECONVERGENT B3 ;  /* 0x0000000000037941 */ /* 0x000fea0003800200 */
.L_x_1071:
[----:B------:R-:W-:-:S07]  /*1b360*/  VIADD R56, R37, 0x1 ;  /* 0x0000000125387836 */ /* 0x000fce0000000000 */
.L_x_1070:
[----:B------:R-:W-:Y:S05]  /*1b370*/  BSYNC.RECONVERGENT B2 ;  /* 0x0000000000027941 */ /* 0x000fea0003800200 */
.L_x_1069:
        /* <DEDUP_REMOVED lines=54> */
[----:B------:R-:W-:Y:S02]  /*1b6e0*/  IMAD.MOV.U32 R44, RZ, RZ, R37 ;  /* 0x000000ffff2c7224 */ /* 0x000fe400078e0025 */
[----:B------:R-:W-:Y:S02]  /*1b6f0*/  IMAD.MOV.U32 R24, RZ, RZ, R34 ;  /* 0x000000ffff187224 */ /* 0x000fe400078e0022 */
[----:B------:R-:W-:-:S07]  /*1b700*/  IMAD.MOV.U32 R25, RZ, RZ, R35 ;  /* 0x000000ffff197224 */ /* 0x000fce00078e0023 */
.L_x_1074:
[----:B------:R-:W-:Y:S05]  /*1b710*/  BSYNC.RECONVERGENT B2 ;  /* 0x0000000000027941 */ /* 0x000fea0003800200 */
.L_x_1073:
        /* <DEDUP_REMOVED lines=17> */
[----:B--2---:R-:W-:Y:S02]  /*1b830*/  DFMA R56, R54, R56, R32 ;  /* 0x000000383638722b */ /* 0x004fe40000000020 */
[----:B------:R-:W-:-:S06]  /*1b840*/  DFMA R32, R50, R50, R58 ;  /* 0x000000323220722b */ /* 0x000fcc000000003a */
[----:B0-----:R-:W0:Y:S01]  /*1b850*/  MUFU.RSQ64H R23, R33 ;  /* 0x0000002100177308 */ /* 0x001e220000001c00 */
[----:B------:R-:W-:-:S03]  /*1b860*/  DFMA R34, R54, R56, R34 ;  /* 0x000000383622722b */ /* 0x000fc60000000022 */
[----:B------:R-:W-:-:S05]  /*1b870*/  VIADD R22, R33, 0xfcb00000 ;  /* 0xfcb0000021167836 */ /* 0x000fca0000000000 */
[----:B---3--:R-:W-:Y:S01]  /*1b880*/  DFMA R34, R54, R34, R36 ;  /* 0x000000223622722b */ /* 0x008fe20000000024 */
[----:B------:R-:W-:Y:S01]  /*1b890*/  ISETP.GE.U32.AND P1, PT, R22, 0x7ca00000, PT ;  /* 0x7ca000001600780c */ /* 0x000fe20003f26070 */
[----:B0-----:R-:W-:-:S06]  /*1b8a0*/  DMUL R36, R22, R22 ;  /* 0x0000001616247228 */ /* 0x001fcc0000000000 */
[----:B------:R-:W-:Y:S01]  /*1b8b0*/  DFMA R34, R54, R34, R38 ;  /* 0x000000223622722b */ /* 0x000fe20000000026 */
[----:B------:R-:W-:Y:S02]  /*1b8c0*/  IMAD.MOV.U32 R38, RZ, RZ, 0x0 ;  /* 0x00000000ff267424 */ /* 0x000fe400078e00ff */
[----:B------:R-:W-:Y:S01]  /*1b8d0*/  IMAD.MOV.U32 R39, RZ, RZ, 0x3fd80000 ;  /* 0x3fd80000ff277424 */ /* 0x000fe200078e00ff */
[----:B------:R-:W-:-:S04]  /*1b8e0*/  DFMA R36, R32, -R36, 1 ;  /* 0x3ff000002024742b */ /* 0x000fc80000000824 */
[----:B----4-:R-:W-:-:S04]  /*1b8f0*/  DFMA R34, R54, R34, R40 ;  /* 0x000000223622722b */ /* 0x010fc80000000028 */
[----:B------:R-:W-:-:S04]  /*1b900*/  DFMA R38, R36, R38, 0.5 ;  /* 0x3fe000002426742b */ /* 0x000fc80000000026 */
[----:B------:R-:W-:Y:S02]  /*1b910*/  DFMA R34, R54, R34, R42 ;  /* 0x000000223622722b */ /* 0x000fe4000000002a */
[----:B------:R-:W-:-:S06]  /*1b920*/  DMUL R36, R22, R36 ;  /* 0x0000002416247228 */ /* 0x000fcc0000000000 */
[----:B------:R-:W-:Y:S02]  /*1b930*/  DFMA R24, R34, R24, R24 ;  /* 0x000000182218722b */ /* 0x000fe40000000018 */
[----:B------:R-:W-:Y:S02]  /*1b940*/  DFMA R34, R54, R34, 1 ;  /* 0x3ff000003622742b */ /* 0x000fe40000000022 */
[----:B------:R-:W-:-:S08]  /*1b950*/  DFMA R38, R38, R36, R22 ;  /* 0x000000242626722b */ /* 0x000fd00000000016 */
[----:B------:R-:W-:Y:S01]  /*1b960*/  DMUL R54, R32, R38 ;  /* 0x0000002620367228 */ /* 0x000fe20000000000 */
[----:B------:R-:W-:Y:S01]  /*1b970*/  FSEL R36, R34, R24, !P0 ;  /* 0x0000001822247208 */ /* 0x000fe20004000000 */
[----:B------:R-:W-:Y:S01]  /*1b980*/  VIADD R41, R39, 0xfff00000 ;  /* 0xfff0000027297836 */ /* 0x000fe20000000000 */
[----:B------:R-:W-:Y:S01]  /*1b990*/  FSEL R37, R35, R25, !P0 ;  /* 0x0000001923257208 */ /* 0x000fe20004000000 */
[----:B------:R-:W-:Y:S01]  /*1b9a0*/  IMAD.MOV.U32 R40, RZ, RZ, R38 ;  /* 0x000000ffff287224 */ /* 0x000fe200078e0026 */
[----:B------:R-:W-:-:S03]  /*1b9b0*/  LOP3.LUT P0, RZ, R44, 0x2, RZ, 0xc0, !PT ;  /* 0x000000022cff7812 */ /* 0x000fc6000780c0ff */
[----:B------:R-:W-:Y:S02]  /*1b9c0*/  DFMA R56, R54, -R54, R32 ;  /* 0x800000363638722b */ /* 0x000fe40000000020 */
[----:B------:R-:W-:-:S06]  /*1b9d0*/  DADD R24, RZ, -R36 ;  /* 0x00000000ff187229 */ /* 0x000fcc0000000824 */
[----:B------:R-:W-:-:S04]  /*1b9e0*/  DFMA R34, R56, R40, R54 ;  /* 0x000000283822722b */ /* 0x000fc80000000036 */
[----:B------:R-:W-:Y:S02]  /*1b9f0*/  FSEL R24, R36, R24, !P0 ;  /* 0x0000001824187208 */ /* 0x000fe40004000000 */
[----:B------:R-:W-:Y:S01]  /*1ba00*/  FSEL R25, R37, R25, !P0 ;  /* 0x0000001925197208 */ /* 0x000fe20004000000 */
[----:B------:R-:W-:Y:S06]  /*1ba10*/  @!P1 BRA `(.L_x_1076) ;  /* 0x0000000000309947 */ /* 0x000fec0003800000 */
[----:B------:R-:W-:Y:S01]  /*1ba20*/  IMAD.MOV.U32 R36, RZ, RZ, R38 ;  /* 0x000000ffff247224 */ /* 0x000fe200078e0026 */
[----:B------:R-:W-:Y:S01]  /*1ba30*/  MOV R37, R57 ;  /* 0x0000003900257202 */ /* 0x000fe20000000f00 */
[----:B------:R-:W-:Y:S01]  /*1ba40*/  IMAD.MOV.U32 R42, RZ, RZ, R32 ;  /* 0x000000ffff2a7224 */ /* 0x000fe200078e0020 */
[----:B------:R-:W-:Y:S01]  /*1ba50*/  MOV R32, 0x1bad0 ;  /* 0x0001bad000207802 */ /* 0x000fe20000000f00 */
[----:B------:R-:W-:Y:S02]  /*1ba60*/  IMAD.MOV.U32 R39, RZ, RZ, R33 ;  /* 0x000000ffff277224 */ /* 0x000fe400078e0021 */
[----:B------:R-:W-:Y:S02]  /*1ba70*/  IMAD.MOV.U32 R38, RZ, RZ, R56 ;  /* 0x000000ffff267224 */ /* 0x000fe400078e0038 */
[----:B------:R-:W-:Y:S02]  /*1ba80*/  IMAD.MOV.U32 R34, RZ, RZ, R54 ;  /* 0x000000ffff227224 */ /* 0x000fe400078e0036 */
[----:B------:R-:W-:-:S02]  /*1ba90*/  IMAD.MOV.U32 R33, RZ, RZ, R55 ;  /* 0x000000ffff217224 */ /* 0x000fc400078e0037 */
[----:B------:R-:W-:Y:S02]  /*1baa0*/  IMAD.MOV.U32 R40, RZ, RZ, R22 ;  /* 0x000000ffff287224 */ /* 0x000fe400078e0016 */
[----:B------:R-:W-:-:S07]  /*1bab0*/  IMAD.MOV.U32 R35, RZ, RZ, R41 ;  /* 0x000000ffff237224 */ /* 0x000fce00078e0029 */
[----:B-1----:R-:W-:Y:S05]  /*1bac0*/  CALL.REL.NOINC `($__internal_11_$__cuda_sm20_dsqrt_rn_f64_mediumpath_v1) ;  /* 0x0000003c00387944 */ /* 0x002fea0003c00000 */
[----:B------:R-:W-:-:S07]  /*1bad0*/  IMAD.MOV.U32 R35, RZ, RZ, R33 ;  /* 0x000000ffff237224 */ /* 0x000fce00078e0021 */
.L_x_1076:
[----:B------:R-:W-:Y:S05]  /*1bae0*/  BSYNC.RECONVERGENT B1 ;  /* 0x0000000000017941 */ /* 0x000fea0003800200 */
.L_x_1075:
        /* <DEDUP_REMOVED lines=21> */
.L_x_1078:
[----:B------:R-:W-:Y:S05]  /*1bc40*/  BSYNC.RECONVERGENT B1 ;  /* 0x0000000000017941 */ /* 0x000fea0003800200 */
.L_x_1077:
        /* <DEDUP_REMOVED lines=57> */
.L_x_1080:
        /* <DEDUP_REMOVED lines=72> */
.L_x_1081:
[----:B------:R-:W-:Y:S05]  /*1c460*/  BSYNC.RECONVERGENT B0 ;  /* 0x0000000000007941 */ /* 0x000fea0003800200 */
.L_x_1079:
        /* <DEDUP_REMOVED lines=34> */
[----:B-1----:R-:W-:Y:S05]  /*1c690*/  CALL.REL.NOINC `($_Z15CalcAngleErrorsPdPiS0_S_S_S0_S_S_S_S_S_S_S0_$__internal_trig_reduction_slowpathd) ;  /* 0x0000003000f87944 */ /* 0x002fea0003c00000 */
[----:B------:R-:W-:-:S07]  /*1c6a0*/  MOV R32, R37 ;  /* 0x0000002500207202 */ /* 0x000fce0000000f00 */
.L_x_1085:
[----:B------:R-:W-:Y:S05]  /*1c6b0*/  BSYNC.RECONVERGENT B3 ;  /* 0x0000000000037941 */ /* 0x000fea0003800200 */
.L_x_1084:
[----:B------:R-:W-:-:S04]  /*1c6c0*/  LOP3.LUT R32, R32, 0x1, RZ, 0xc0, !PT ;  /* 0x0000000120207812 */ /* 0x000fc800078ec0ff */
[----:B------:R-:W-:-:S13]  /*1c6d0*/  ISETP.NE.U32.AND P0, PT, R32, 0x1, PT ;  /* 0x000000012000780c */ /* 0x000fda0003f05070 */
.L_x_1083:
[----:B------:R-:W-:Y:S05]  /*1c6e0*/  BSYNC.RECONVERGENT B2 ;  /* 0x0000000000027941 */ /* 0x000fea0003800200 */
.L_x_1082:
        /* <DEDUP_REMOVED lines=59> */
.L_x_1087:
[----:B------:R-:W-:Y:S05]  /*1caa0*/  BSYNC.RECONVERGENT B0 ;  /* 0x0000000000007941 */ /* 0x000fea0003800200 */
.L_x_1086:
        /* <DEDUP_REMOVED lines=34> */
.L_x_1089:
[----:B------:R-:W-:Y:S05]  /*1ccd0*/  BSYNC.RECONVERGENT B2 ;  /* 0x0000000000027941 */ /* 0x000fea0003800200 */
.L_x_1088:
        /* <DEDUP_REMOVED lines=12> */
[----:B------:R-:W-:-:S02]  /*1cda0*/  ISETP.NE.U32.AND P0, PT, R53, 0x1, PT ;  /* 0x000000013500780c */ /* 0x000fc40003f05070 */
[----:B------:R-:W-:Y:S02]  /*1cdb0*/  MOV R53, 0x3da8ff83 ;  /* 0x3da8ff8300357802 */ /* 0x000fe40000000f00 */
        /* <DEDUP_REMOVED lines=41> */
[----:B------:R-:W-:-:S07]  /*1d050*/  IMAD.MOV.U32 R59, RZ, RZ, R35 ;  /* 0x000000ffff3b7224 */ /* 0x000fce00078e0023 */
.L_x_1093:
[----:B------:R-:W-:Y:S05]  /*1d060*/  BSYNC.RECONVERGENT B3 ;  /* 0x0000000000037941 */ /* 0x000fea0003800200 */
.L_x_1092:
[----:B------:R-:W-:-:S07]  /*1d070*/  VIADD R56, R37, 0x1 ;  /* 0x0000000125387836 */ /* 0x000fce0000000000 */
.L_x_1091:
[----:B------:R-:W-:Y:S05]  /*1d080*/  BSYNC.RECONVERGENT B2 ;  /* 0x0000000000027941 */ /* 0x000fea0003800200 */
.L_x_1090:
        /* <DEDUP_REMOVED lines=8> */
[----:B------:R-:W-:Y:S01]  /*1d110*/  DFMA R48, R44, R50, R48 ;  /* 0x000000322c30722b */ /* 0x000fe20000000030 */
[----:B------:R-:W-:Y:S01]  /*1d120*/  IMAD.MOV.U32 R60, RZ, RZ, 0x1 ;  /* 0x00000001ff3c7424 */ /* 0x000fe200078e00ff */
[----:B------:R-:W-:Y:S01]  /*1d130*/  LOP3.LUT R50, R56, 0x1, RZ, 0xc0, !PT ;  /* 0x0000000138327812 */ /* 0x000fe200078ec0ff */
[----:B------:R-:W-:Y:S01]  /*1d140*/  IMAD.MOV.U32 R62, RZ, RZ, 0x20fd8164 ;  /* 0x20fd8164ff3e7424 */ /* 0x000fe200078e00ff */
[----:B------:R-:W-:Y:S01]  /*1d150*/  DADD R14, R14, 1 ;  /* 0x3ff000000e0e7429 */ /* 0x000fe20000000000 */
[----:B------:R-:W-:Y:S01]  /*1d160*/  IMAD.MOV.U32 R57, RZ, RZ, 0x3da8ff83 ;  /* 0x3da8ff83ff397424 */ /* 0x000fe200078e00ff */
[----:B------:R-:W0:Y:S01]  /*1d170*/  MUFU.RCP64H R61, R49 ;  /* 0x00000031003d7308 */ /* 0x000e220000001800 */
[----:B------:R-:W-:Y:S01]  /*1d180*/  ISETP.NE.U32.AND P0, PT, R50, 0x1, PT ;  /* 0x000000013200780c */ /* 0x000fe20003f05070 */
[----:B------:R-:W-:Y:S01]  /*1d190*/  DMUL R50, R58, R58 ;  /* 0x0000003a3a327228 */ /* 0x000fe20000000000 */
[----:B------:R-:W-:Y:S02]  /*1d1a0*/  BSSY.RECONVERGENT B1, `(.L_x_1094) ;  /* 0x0000024000017945 */ /* 0x000fe40003800200 */
[----:B------:R-:W-:-:S02]  /*1d1b0*/  FSEL R62, R62, -8.06006814911005101289e+34, !P0 ;  /* 0xf9785eba3e3e7808 */ /* 0x000fc40004000000 */
[----:B------:R-:W-:Y:S01]  /*1d1c0*/  FSEL R63, -R57, 0.11223486810922622681, !P0 ;  /* 0x3de5db65393f7808 */ /* 0x000fe20004000100 */
[----:B0-----:R-:W-:-:S08]  /*1d1d0*/  DFMA R54, -R48, R60, 1 ;  /* 0x3ff000003036742b */ /* 0x001fd0000000013c */
        /* <DEDUP_REMOVED lines=10> */
[----:B------:R-:W-:Y:S02]  /*1d280*/  DMUL R14, R38, R34 ;  /* 0x00000022260e7228 */ /* 0x000fe40000000000 */
[----:B------:R-:W-:-:S04]  /*1d290*/  FSETP.GEU.AND P2, PT, |R39|, 6.5827683646048100446e-37, PT ;  /* 0x036000002700780b */ /* 0x000fc80003f4e200 */
[----:B------:R-:W-:Y:S02]  /*1d2a0*/  DFMA R32, R50, R32, R42 ;  /* 0x000000203220722b */ /* 0x000fe4000000002a */
[----:B------:R-:W-:-:S06]  /*1d2b0*/  DFMA R36, -R48, R14, R38 ;  /* 0x0000000e3024722b */ /* 0x000fcc0000000126 */
[----:B------:R-:W-:Y:S02]  /*1d2c0*/  DFMA R58, R32, R58, R58 ;  /* 0x0000003a203a722b */ /* 0x000fe4000000003a */
[----:B------:R-:W-:Y:S02]  /*1d2d0*/  DFMA R50, R50, R32, 1 ;  /* 0x3ff000003232742b */ /* 0x000fe40000000020 */
[----:B------:R-:W-:-:S08]  /*1d2e0*/  DFMA R32, R34, R36, R14 ;  /* 0x000000242220722b */ /* 0x000fd0000000000e */
[----:B------:R-:W-:Y:S02]  /*1d2f0*/  FSEL R34, R50, R58, !P0 ;  /* 0x0000003a32227208 */ /* 0x000fe40004000000 */
[----:B------:R-:W-:Y:S01]  /*1d300*/  FFMA R36, RZ, R49, R33 ;  /* 0x00000031ff247223 */ /* 0x000fe20000000021 */
[----:B------:R-:W-:Y:S02]  /*1d310*/  FSEL R35, R51, R59, !P0 ;  /* 0x0000003b33237208 */ /* 0x000fe40004000000 */
[----:B------:R-:W-:Y:S02]  /*1d320*/  LOP3.LUT P0, RZ, R56, 0x2, RZ, 0xc0, !PT ;  /* 0x0000000238ff7812 */ /* 0x000fe4000780c0ff */
[----:B------:R-:W-:Y:S02]  /*1d330*/  FSETP.GT.AND P1, PT, |R36|, 1.469367938527859385e-39, PT ;  /* 0x001000002400780b */ /* 0x000fe40003f24200 */
[----:B------:R-:W-:-:S10]  /*1d340*/  DADD R14, RZ, -R34 ;  /* 0x00000000ff0e7229 */ /* 0x000fd40000000822 */
[----:B------:R-:W-:Y:S02]  /*1d350*/  FSEL R14, R34, R14, !P0 ;  /* 0x0000000e220e7208 */ /* 0x000fe40004000000 */
[----:B------:R-:W-:Y:S01]  /*1d360*/  FSEL R15, R35, R15, !P0 ;  /* 0x0000000f230f7208 */ /* 0x000fe20004000000 */
[----:B------:R-:W-:Y:S06]  /*1d370*/  @P1 BRA P2, `(.L_x_1095) ;  /* 0x0000000000181947 */ /* 0x000fec0001000000 */
[----:B------:R-:W-:Y:S01]  /*1d380*/  IMAD.MOV.U32 R36, RZ, RZ, R38 ;  /* 0x000000ffff247224 */ /* 0x000fe200078e0026 */
[----:B------:R-:W-:Y:S01]  /*1d390*/  MOV R35, R39 ;  /* 0x0000002700237202 */ /* 0x000fe20000000f00 */
[----:B------:R-:W-:Y:S01]  /*1d3a0*/  IMAD.MOV.U32 R32, RZ, RZ, R48 ;  /* 0x000000ffff207224 */ /* 0x000fe200078e0030 */
[----:B------:R-:W-:Y:S01]  /*1d3b0*/  MOV R34, 0x1d3e0 ;  /* 0x0001d3e000227802 */ /* 0x000fe20000000f00 */
[----:B------:R-:W-:-:S07]  /*1d3c0*/  IMAD.MOV.U32 R33, RZ, RZ, R49 ;  /* 0x000000ffff217224 */ /* 0x000fce00078e0031 */
[----:B-1----:R-:W-:Y:S05]  /*1d3d0*/  CALL.REL.NOINC `($__internal_10_$__cuda_sm20_div_rn_f64_full) ;  /* 0x0000001c00607944 */ /* 0x002fea0003c00000 */
.L_x_1095:
[----:B------:R-:W-:Y:S05]  /*1d3e0*/  BSYNC.RECONVERGENT B1 ;  /* 0x0000000000017941 */ /* 0x000fea0003800200 */
.L_x_1094:
[----:B------:R-:W-:Y:S01]  /*1d3f0*/  DMUL R44, R32, R44 ;  /* 0x0000002c202c7228 */ /* 0x000fe20000000000 */
[----:B------:R-:W-:Y:S01]  /*1d400*/  BSSY.RECONVERGENT B1, `(.L_x_1096) ;  /* 0x00001a6000017945 */ /* 0x000fe20003800200 */
[C---:B------:R-:W-:Y:S02]  /*1d410*/  DSETP.NEU.AND P0, PT, R22.reuse, 90, PT ;  /* 0x405680001600742a */ /* 0x040fe40003f0d000 */
[----:B------:R-:W-:Y:S02]  /*1d420*/  DSETP.NEU.AND P1, PT, R22, -90, PT ;  /* 0xc05680001600742a */ /* 0x000fe40003f2d000 */
[----:B------:R-:W-:Y:S02]  /*1d430*/  DADD R22, -RZ, -R14 ;  /* 0x00000000ff167229 */ /* 0x000fe4000000090e */
[----:B------:R-:W-:Y:S02]  /*1d440*/  FSEL R32, R32, RZ, P0 ;  /* 0x000000ff20207208 */ /* 0x000fe40000000000 */
[----:B------:R-:W-:-:S02]  /*1d450*/  FSEL R33, R33, RZ, P0 ;  /* 0x000000ff21217208 */ /* 0x000fc40000000000 */
[----:B------:R-:W-:Y:S02]  /*1d460*/  FSEL R35, R14, R44, !P1 ;  /* 0x0000002c0e237208 */ /* 0x000fe40004800000 */
[----:B------:R-:W-:Y:S02]  /*1d470*/  FSEL R45, R15, R45, !P1 ;  /* 0x0000002d0f2d7208 */ /* 0x000fe40004800000 */
[----:B------:R-:W-:Y:S02]  /*1d480*/  FSEL R14, R32, RZ, P1 ;  /* 0x000000ff200e7208 */ /* 0x000fe40000800000 */
[----:B------:R-:W-:Y:S02]  /*1d490*/  FSEL R15, R33, RZ, P1 ;  /* 0x000000ff210f7208 */ /* 0x000fe40000800000 */
[----:B------:R-:W-:Y:S02]  /*1d4a0*/  FSEL R22, R22, R35, !P0 ;  /* 0x0000002316167208 */ /* 0x000fe40004000000 */
[----:B------:R-:W-:-:S02]  /*1d4b0*/  FSEL R23, R23, R45, !P0 ;  /* 0x0000002d17177208 */ /* 0x000fc40004000000 */
[----:B------:R-:W-:Y:S01]  /*1d4c0*/  DFMA R32, RZ, R14, -R52 ;  /* 0x0000000eff20722b */ /* 0x000fe20000000834 */
[----:B------:R-:W-:Y:S01]  /*1d4d0*/  ISETP.GE.AND P0, PT, R5, 0x1, PT ;  /* 0x000000010500780c */ /* 0x000fe20003f06270 */
[----:B------:R-:W-:Y:S02]  /*1d4e0*/  DFMA R52, RZ, R52, R14 ;  /* 0x00000034ff34722b */ /* 0x000fe4000000000e */
[----:B------:R-:W-:-:S04]  /*1d4f0*/  DMUL R34, R24, R22 ;  /* 0x0000001618227228 */ /* 0x000fc80000000000 */
[----:B------:R-:W-:-:S04]  /*1d500*/  DMUL R24, R24, R32 ;  /* 0x0000002018187228 */ /* 0x000fc80000000000 */
[----:B------:R-:W-:-:S04]  /*1d510*/  DFMA R14, R26, R32, R34 ;  /* 0x000000201a0e722b */ /* 0x000fc80000000022 */
[----:B------:R-:W-:Y:S01]  /*1d520*/  DFMA R26, R26, R22, -R24 ;  /* 0x000000161a1a722b */ /* 0x000fe20000000818 */
[----:B------:R-:W-:Y:S10]  /*1d530*/  @!P0 BRA `(.L_x_1097) ;  /* 0x0000001800488947 */ /* 0x000ff40003800000 */
[----:B------:R-:W2:Y:S04]  /*1d540*/  LDG.E.64 R22, desc[UR4][R20.64+0x40] ;  /* 0x0000400414167981 */ /* 0x000ea8000c1e1b00 */
[----:B------:R-:W3:Y:S01]  /*1d550*/  LDG.E.64 R32, desc[UR4][R8.64+0x38] ;  /* 0x0000380408207981 */ /* 0x000ee2000c1e1b00 */
[----:B------:R-:W-:Y:S01]  /*1d560*/  BSSY.RELIABLE B0, `(.L_x_1098) ;  /* 0x0000015000007945 */ /* 0x000fe20003800100 */
[----:B------:R-:W-:Y:S02]  /*1d570*/  IMAD.MOV.U32 R24, RZ, RZ, R8 ;  /* 0x000000ffff187224 */ /* 0x000fe400078e0008 */
[----:B------:R-:W-:Y:S01]  /*1d580*/  IMAD.MOV.U32 R25, RZ, RZ, R9 ;  /* 0x000000ffff197224 */ /* 0x000fe200078e0009 */
[----:B--2---:R-:W-:Y:S08]  /*1d590*/  F2I.F64.TRUNC R35, R22 ;  /* 0x0000001600237311 */ /* 0x004ff0000030d100 */
[----:B---3--:R-:W0:Y:S02]  /*1d5a0*/  F2I.F64.TRUNC R32, R32 ;  /* 0x0000002000207311 */ /* 0x008e24000030d100 */
[----:B0-----:R-:W-:-:S13]  /*1d5b0*/  ISETP.NE.AND P0, PT, R32, R35, PT ;  /* 0x000000232000720c */ /* 0x001fda0003f05270 */
[----:B------:R-:W-:Y:S05]  /*1d5c0*/  @!P0 BRA `(.L_x_1099) ;  /* 0x0000000000388947 */ /* 0x000fea0003800000 */
[----:B------:R-:W-:Y:S01]  /*1d5d0*/  BSSY.RELIABLE B2, `(.L_x_1099) ;  /* 0x000000d000027945 */ /* 0x000fe20003800100 */
[----:B------:R-:W-:-:S07]  /*1d5e0*/  IMAD.MOV.U32 R32, RZ, RZ, RZ ;  /* 0x000000ffff207224 */ /* 0x000fce00078e00ff */
.L_x_1100:
[----:B------:R-:W-:-:S05]  /*1d5f0*/  VIADD R32, R32, 0x1 ;  /* 0x0000000120207836 */ /* 0x000fca0000000000 */
[----:B------:R-:W-:-:S13]  /*1d600*/  ISETP.NE.AND P0, PT, R32, R5, PT ;  /* 0x000000052000720c */ /* 0x000fda0003f05270 */
[----:B------:R-:W-:Y:S05]  /*1d610*/  @!P0 BREAK.RELIABLE B2 ;  /* 0x0000000000028942 */ /* 0x000fea0003800100 */
[----:B------:R-:W-:Y:S05]  /*1d620*/  @!P0 BREAK.RELIABLE B0 ;  /* 0x0000000000008942 */ /* 0x000fea0003800100 */
[----:B------:R-:W-:Y:S05]  /*1d630*/  @!P0 BRA `(.L_x_1097) ;  /* 0x0000001800088947 */ /* 0x000fea0003800000 */
[----:B------:R-:W-:-:S04]  /*1d640*/  IMAD.SHL.U32 R25, R32, 0x8, RZ ;  /* 0x0000000820197824 */ /* 0x000fc800078e00ff */
[----:B------:R-:W-:-:S05]  /*1d650*/  IMAD.WIDE.U32 R24, R25, 0x8, R8 ;  /* 0x0000000819187825 */ /* 0x000fca00078e0008 */
[----:B------:R-:W2:Y:S02]  /*1d660*/  LDG.E.64 R22, desc[UR4][R24.64+0x38] ;  /* 0x0000380418167981 */ /* 0x000ea4000c1e1b00 */
[----:B--2---:R-:W0:Y:S02]  /*1d670*/  F2I.F64.TRUNC R22, R22 ;  /* 0x0000001600167311 */ /* 0x004e24000030d100 */
[----:B0-----:R-:W-:-:S13]  /*1d680*/  ISETP.NE.AND P0, PT, R22, R35, PT ;  /* 0x000000231600720c */ /* 0x001fda0003f05270 */
[----:B------:R-:W-:Y:S05]  /*1d690*/  @P0 BRA `(.L_x_1100) ;  /* 0xfffffffc00d40947 */ /* 0x000fea000383ffff */
[----:B------:R-:W-:Y:S05]  /*1d6a0*/  BSYNC.RELIABLE B2 ;  /* 0x0000000000027941 */ /* 0x000fea0003800100 */
.L_x_1099:
[----:B------:R-:W-:Y:S05]  /*1d6b0*/  BSYNC.RELIABLE B0 ;  /* 0x0000000000007941 */ /* 0x000fea0003800100 */
.L_x_1098:
[----:B------:R-:W2:Y:S04]  /*1d6c0*/  LDG.E.64 R48, desc[UR4][R24.64+0x20] ;  /* 0x0000200418307981 */ /* 0x000ea8000c1e1b00 */
[----:B------:R-:W3:Y:S04]  /*1d6d0*/  LDG.E.64 R50, desc[UR4][R24.64+0x18] ;  /* 0x0000180418327981 */ /* 0x000ee8000c1e1b00 */
[----:B------:R-:W4:Y:S01]  /*1d6e0*/  LDG.E.64 R44, desc[UR4][R24.64+0x28] ;  /* 0x00002804182c7981 */ /* 0x000f22000c1e1b00 */
        /* <DEDUP_REMOVED lines=18> */
[----:B------:R-:W-:Y:S02]  /*1d810*/  DFMA R54, R56, R34, R32 ;  /* 0x000000223836722b */ /* 0x000fe40000000020 */
[----:B--2---:R-:W-:-:S08]  /*1d820*/  DMUL R22, R26, R48 ;  /* 0x000000301a167228 */ /* 0x004fd00000000000 */
[----:B---3--:R-:W-:-:S08]  /*1d830*/  DFMA R22, R14, R50, R22 ;  /* 0x000000320e16722b */ /* 0x008fd00000000016 */
[----:B----4-:R-:W-:Y:S01]  /*1d840*/  DFMA R22, R52, R44, R22 ;  /* 0x0000002c3416722b */ /* 0x010fe20000000016 */
[----:B------:R-:W-:Y:S10]  /*1d850*/  @!P0 BRA `(.L_x_1102) ;  /* 0x0000000000208947 */ /* 0x000ff40003800000 */
[----:B------:R-:W-:Y:S01]  /*1d860*/  MOV R42, R38 ;  /* 0x00000026002a7202 */ /* 0x000fe20000000f00 */
[----:B------:R-:W-:Y:S01]  /*1d870*/  IMAD.MOV.U32 R34, RZ, RZ, R32 ;  /* 0x000000ffff227224 */ /* 0x000fe200078e0020 */
[----:B------:R-:W-:Y:S01]  /*1d880*/  MOV R32, 0x1d8c0 ;  /* 0x0001d8c000207802 */ /* 0x000fe20000000f00 */
[----:B------:R-:W-:Y:S02]  /*1d890*/  IMAD.MOV.U32 R38, RZ, RZ, R56 ;  /* 0x000000ffff267224 */ /* 0x000fe400078e0038 */
[----:B------:R-:W-:-:S07]  /*1d8a0*/  IMAD.MOV.U32 R37, RZ, RZ, R57 ;  /* 0x000000ffff257224 */ /* 0x000fce00078e0039 */
[----:B-1----:R-:W-:Y:S05]  /*1d8b0*/  CALL.REL.NOINC `($__internal_11_$__cuda_sm20_dsqrt_rn_f64_mediumpath_v1) ;  /* 0x0000001c00bc7944 */ /* 0x002fea0003c00000 */
[----:B------:R-:W-:Y:S02]  /*1d8c0*/  IMAD.MOV.U32 R54, RZ, RZ, R34 ;  /* 0x000000ffff367224 */ /* 0x000fe400078e0022 */
[----:B------:R-:W-:-:S07]  /*1d8d0*/  IMAD.MOV.U32 R55, RZ, RZ, R33 ;  /* 0x000000ffff377224 */ /* 0x000fce00078e0021 */
.L_x_1102:
[----:B------:R-:W-:Y:S05]  /*1d8e0*/  BSYNC.RECONVERGENT B2 ;  /* 0x0000000000027941 */ /* 0x000fea0003800200 */
.L_x_1101:
        /* <DEDUP_REMOVED lines=26> */
[----:B-1----:R-:W-:Y:S05]  /*1da90*/  CALL.REL.NOINC `($__internal_11_$__cuda_sm20_dsqrt_rn_f64_mediumpath_v1) ;  /* 0x0000001c00447944 */ /* 0x002fea0003c00000 */
[----:B------:R-:W-:-:S07]  /*1daa0*/  IMAD.MOV.U32 R32, RZ, RZ, R34 ;  /* 0x000000ffff207224 */ /* 0x000fce00078e0022 */
.L_x_1104:
[----:B------:R-:W-:Y:S05]  /*1dab0*/  BSYNC.RECONVERGENT B2 ;  /* 0x0000000000027941 */ /* 0x000fea0003800200 */
.L_x_1103:
[----:B------:R-:W-:Y:S01]  /*1dac0*/  DMUL R54, R32, R54 ;  /* 0x0000003620367228 */ /* 0x000fe20000000000 */
[----:B------:R-:W-:Y:S01]  /*1dad0*/  FSETP.GEU.AND P1, PT, |R23|, 6.5827683646048100446e-37, PT ;  /* 0x036000001700780b */ /* 0x000fe20003f2e200 */
[----:B------:R-:W-:Y:S01]  /*1dae0*/  IMAD.MOV.U32 R32, RZ, RZ, 0x1 ;  /* 0x00000001ff207424 */ /* 0x000fe200078e00ff */
[----:B------:R-:W-:Y:S03]  /*1daf0*/  BSSY.RECONVERGENT B2, `(.L_x_1105) ;  /* 0x0000013000027945 */ /* 0x000fe60003800200 */
        /* <DEDUP_REMOVED lines=18> */
.L_x_1106:
[----:B------:R-:W-:Y:S05]  /*1dc20*/  BSYNC.RECONVERGENT B2 ;  /* 0x0000000000027941 */ /* 0x000fea0003800200 */
.L_x_1105:
[----:B------:R-:W-:Y:S01]  /*1dc30*/  DSETP.GT.AND P0, PT, R32, 1, PT ;  /* 0x3ff000002000742a */ /* 0x000fe20003f04000 */
[----:B------:R-:W-:Y:S05]  /*1dc40*/  BSSY.RECONVERGENT B0, `(.L_x_1107) ;  /* 0x0000086000007945 */ /* 0x000fea0003800200 */
[----:B------:R-:W-:Y:S02]  /*1dc50*/  FSEL R22, R32, RZ, !P0 ;  /* 0x000000ff20167208 */ /* 0x000fe40004000000 */
[----:B------:R-:W-:-:S06]  /*1dc60*/  FSEL R23, R33, 1.875, !P0 ;  /* 0x3ff0000021177808 */ /* 0x000fcc0004000000 */
[----:B------:R-:W-:-:S06]  /*1dc70*/  DSETP.GEU.AND P0, PT, R22, -1, PT ;  /* 0xbff000001600742a */ /* 0x000fcc0003f0e000 */
[----:B------:R-:W-:Y:S02]  /*1dc80*/  FSEL R22, R22, RZ, P0 ;  /* 0x000000ff16167208 */ /* 0x000fe40000000000 */
[----:B------:R-:W-:-:S06]  /*1dc90*/  FSEL R23, R23, -1.875, P0 ;  /* 0xbff0000017177808 */ /* 0x000fcc0000000000 */
        /* <DEDUP_REMOVED lines=56> */
.L_x_1108:
        /* <DEDUP_REMOVED lines=72> */
.L_x_1109:
[----:B------:R-:W-:Y:S05]  /*1e4a0*/  BSYNC.RECONVERGENT B0 ;  /* 0x0000000000007941 */ /* 0x000fea0003800200 */
.L_x_1107:
[----:B------:R-:W2:Y:S04]  /*1e4b0*/  LDG.E.64 R34, desc[UR4][R24.64+0x8] ;  /* 0x0000080418227981 */ /* 0x000ea8000c1e1b00 */
[----:B------:R-:W3:Y:S01]  /*1e4c0*/  LDG.E.64 R32, desc[UR4][R24.64] ;  /* 0x0000000418207981 */ /* 0x000ee2000c1e1b00 */
[----:B------:R-:W-:Y:S01]  /*1e4d0*/  UMOV UR6, 0x1a63c1f5 ;  /* 0x1a63c1f500067882 */ /* 0x000fe20000000000 */
[----:B------:R-:W-:Y:S01]  /*1e4e0*/  UMOV UR7, 0x404ca5dc ;  /* 0x404ca5dc00077882 */ /* 0x000fe20000000000 */
[----:B------:R-:W-:Y:S01]  /*1e4f0*/  BSSY.RECONVERGENT B2, `(.L_x_1110) ;  /* 0x000001e000027945 */ /* 0x000fe20003800200 */
[----:B------:R-:W-:Y:S02]  /*1e500*/  DMUL R22, R22, UR6 ;  /* 0x0000000616167c28 */ /* 0x000fe40008000000 */
[----:B--2---:R-:W-:-:S02]  /*1e510*/  DADD R34, -R34, R16 ;  /* 0x0000000022227229 */ /* 0x004fc40000000110 */
[----:B---3--:R-:W-:-:S06]  /*1e520*/  DADD R32, -R32, R18 ;  /* 0x0000000020207229 */ /* 0x008fcc0000000112 */
        /* <DEDUP_REMOVED lines=26> */
.L_x_1111:
[----:B------:R-:W-:Y:S05]  /*1e6d0*/  BSYNC.RECONVERGENT B2 ;  /* 0x0000000000027941 */ /* 0x000fea0003800200 */
.L_x_1110:
[----:B------:R-:W2:Y:S01]  /*1e6e0*/  LDG.E.64 R44, desc[UR4][R24.64+0x10] ;  /* 0x00001004182c7981 */ /* 0x000ea2000c1e1b00 */
        /* <DEDUP_REMOVED lines=8> */
[----:B------:R-:W-:-:S08]  /*1e770*/  DMUL R34, |R22|, R32 ;  /* 0x0000002016227228 */ /* 0x000fd00000000200 */
[----:B------:R-:W-:-:S08]  /*1e780*/  DFMA R36, -R12, R34, |R22| ;  /* 0x000000220c24722b */ /* 0x000fd00000000516 */
[----:B------:R-:W-:Y:S02]  /*1e790*/  DFMA R32, R32, R36, R34 ;  /* 0x000000242020722b */ /* 0x000fe40000000022 */
[----:B------:R-:W-:-:S08]  /*1e7a0*/  DADD R34, -RZ, |R22| ;  /* 0x00000000ff227229 */ /* 0x000fd00000000516 */
[----:B------:R-:W-:Y:S02]  /*1e7b0*/  FFMA R36, RZ, R13, R33 ;  /* 0x0000000dff247223 */ /* 0x000fe40000000021 */
[----:B------:R-:W-:-:S03]  /*1e7c0*/  FSETP.GEU.AND P1, PT, |R35|, 6.5827683646048100446e-37, PT ;  /* 0x036000002300780b */ /* 0x000fc60003f2e200 */
[----:B------:R-:W-:Y:S01]  /*1e7d0*/  FSETP.GT.AND P0, PT, |R36|, 1.469367938527859385e-39, PT ;  /* 0x001000002400780b */ /* 0x000fe20003f04200 */
[----:B--2---:R-:W-:-:S12]  /*1e7e0*/  DADD R44, -R44, R28 ;  /* 0x000000002c2c7229 */ /* 0x004fd8000000011c */
[----:B------:R-:W-:Y:S05]  /*1e7f0*/  @P0 BRA P1, `(.L_x_1113) ;  /* 0x0000000000140947 */ /* 0x000fea0000800000 */
[----:B------:R-:W-:Y:S01]  /*1e800*/  IMAD.MOV.U32 R36, RZ, RZ, R34 ;  /* 0x000000ffff247224 */ /* 0x000fe200078e0022 */
[----:B------:R-:W-:Y:S01]  /*1e810*/  MOV R34, 0x1e850 ;  /* 0x0001e85000227802 */ /* 0x000fe20000000f00 */
[----:B------:R-:W-:Y:S02]  /*1e820*/  IMAD.MOV.U32 R32, RZ, RZ, R12 ;  /* 0x000000ffff207224 */ /* 0x000fe400078e000c */
[----:B------:R-:W-:-:S07]  /*1e830*/  IMAD.MOV.U32 R33, RZ, RZ, R13 ;  /* 0x000000ffff217224 */ /* 0x000fce00078e000d */
[----:B-1----:R-:W-:Y:S05]  /*1e840*/  CALL.REL.NOINC `($__internal_10_$__cuda_sm20_div_rn_f64_full) ;  /* 0x0000000800447944 */ /* 0x002fea0003c00000 */
.L_x_1113:
[----:B------:R-:W-:Y:S05]  /*1e850*/  BSYNC.RECONVERGENT B2 ;  /* 0x0000000000027941 */ /* 0x000fea0003800200 */
.L_x_1112:
[----:B------:R-:W2:Y:S01]  /*1e860*/  LDG.E.64 R34, desc[UR4][R30.64] ;  /* 0x000000041e227981 */ /* 0x000ea2000c1e1b00 */
        /* <DEDUP_REMOVED lines=10> */
[----:B------:R-:W-:Y:S02]  /*1e910*/  DFMA R38, -R12, R36, R48 ;  /* 0x000000240c26722b */ /* 0x000fe40000000130 */
[----:B--2---:R-:W-:-:S06]  /*1e920*/  DADD R34, R34, |R32| ;  /* 0x0000000022227229 */ /* 0x004fcc0000000420 */
[----:B------:R-:W-:Y:S01]  /*1e930*/  DFMA R32, R40, R38, R36 ;  /* 0x000000262820722b */ /* 0x000fe20000000024 */
[----:B------:R0:W-:Y:S09]  /*1e940*/  STG.E.64 desc[UR4][R30.64], R34 ;  /* 0x000000221e007986 */ /* 0x0001f2000c101b04 */
[----:B------:R-:W-:-:S05]  /*1e950*/  FFMA R36, RZ, R13, R33 ;  /* 0x0000000dff247223 */ /* 0x000fca0000000021 */
[----:B------:R-:W-:-:S13]  /*1e960*/  FSETP.GT.AND P0, PT, |R36|, 1.469367938527859385e-39, PT ;  /* 0x001000002400780b */ /* 0x000fda0003f04200 */
[----:B0-----:R-:W-:Y:S05]  /*1e970*/  @P0 BRA P1, `(.L_x_1115) ;  /* 0x0000000000180947 */ /* 0x001fea0000800000 */
[----:B------:R-:W-:Y:S01]  /*1e980*/  MOV R36, R48 ;  /* 0x0000003000247202 */ /* 0x000fe20000000f00 */
[----:B------:R-:W-:Y:S01]  /*1e990*/  IMAD.MOV.U32 R35, RZ, RZ, R49 ;  /* 0x000000ffff237224 */ /* 0x000fe200078e0031 */
[----:B------:R-:W-:Y:S01]  /*1e9a0*/  MOV R34, 0x1e9e0 ;  /* 0x0001e9e000227802 */ /* 0x000fe20000000f00 */
[----:B------:R-:W-:Y:S02]  /*1e9b0*/  IMAD.MOV.U32 R32, RZ, RZ, R12 ;  /* 0x000000ffff207224 */ /* 0x000fe400078e000c */
[----:B------:R-:W-:-:S07]  /*1e9c0*/  IMAD.MOV.U32 R33, RZ, RZ, R13 ;  /* 0x000000ffff217224 */ /* 0x000fce00078e000d */
[----:B-1----:R-:W-:Y:S05]  /*1e9d0*/  CALL.REL.NOINC `($__internal_10_$__cuda_sm20_div_rn_f64_full) ;  /* 0x0000000400e07944 */ /* 0x002fea0003c00000 */
.L_x_1115:
[----:B------:R-:W-:Y:S05]  /*1e9e0*/  BSYNC.RECONVERGENT B2 ;  /* 0x0000000000027941 */ /* 0x000fea0003800200 */
.L_x_1114:
        /* <DEDUP_REMOVED lines=10> */
[----:B------:R-:W-:Y:S02]  /*1ea90*/  DFMA R38, -R12, R36, |R44| ;  /* 0x000000240c26722b */ /* 0x000fe4000000052c */
[----:B--2---:R-:W-:-:S06]  /*1eaa0*/  DADD R34, R34, |R32| ;  /* 0x0000000022227229 */ /* 0x004fcc0000000420 */
[----:B------:R-:W-:Y:S02]  /*1eab0*/  DFMA R32, R40, R38, R36 ;  /* 0x000000262820722b */ /* 0x000fe40000000024 */
[----:B------:R-:W-:Y:S01]  /*1eac0*/  DADD R36, -RZ, |R44| ;  /* 0x00000000ff247229 */ /* 0x000fe2000000052c */
[----:B------:R0:W-:Y:S07]  /*1ead0*/  STG.E.64 desc[UR4][R30.64+0x8], R34 ;  /* 0x000008221e007986 */ /* 0x0001ee000c101b04 */
[----:B------:R-:W-:-:S02]  /*1eae0*/  FFMA R38, RZ, R13, R33 ;  /* 0x0000000dff267223 */ /* 0x000fc40000000021 */
[----:B------:R-:W-:-:S03]  /*1eaf0*/  FSETP.GEU.AND P1, PT, |R37|, 6.5827683646048100446e-37, PT ;  /* 0x036000002500780b */ /* 0x000fc60003f2e200 */
[----:B------:R-:W-:-:S13]  /*1eb00*/  FSETP.GT.AND P0, PT, |R38|, 1.469367938527859385e-39, PT ;  /* 0x001000002600780b */ /* 0x000fda0003f04200 */
[----:B0-----:R-:W-:Y:S05]  /*1eb10*/  @P0 BRA P1, `(.L_x_1117) ;  /* 0x0000000000140947 */ /* 0x001fea0000800000 */
[----:B------:R-:W-:Y:S01]  /*1eb20*/  IMAD.MOV.U32 R35, RZ, RZ, R37 ;  /* 0x000000ffff237224 */ /* 0x000fe200078e0025 */
[----:B------:R-:W-:Y:S01]  /*1eb30*/  MOV R34, 0x1eb70 ;  /* 0x0001eb7000227802 */ /* 0x000fe20000000f00 */
[----:B------:R-:W-:Y:S02]  /*1eb40*/  IMAD.MOV.U32 R32, RZ, RZ, R12 ;  /* 0x000000ffff207224 */ /* 0x000fe400078e000c */
[----:B------:R-:W-:-:S07]  /*1eb50*/  IMAD.MOV.U32 R33, RZ, RZ, R13 ;  /* 0x000000ffff217224 */ /* 0x000fce00078e000d */
[----:B-1----:R-:W-:Y:S05]  /*1eb60*/  CALL.REL.NOINC `($__internal_10_$__cuda_sm20_div_rn_f64_full) ;  /* 0x00000004007c7944 */ /* 0x002fea0003c00000 */
.L_x_1117:
[----:B------:R-:W-:Y:S05]  /*1eb70*/  BSYNC.RECONVERGENT B2 ;  /* 0x0000000000027941 */ /* 0x000fea0003800200 */
.L_x_1116:
[----:B------:R-:W2:Y:S01]  /*1eb80*/  LDG.E.64 R34, desc[UR4][R30.64+0x10] ;  /* 0x000010041e227981 */ /* 0x000ea2000c1e1b00 */
[----:B------:R-:W0:Y:S01]  /*1eb90*/  LDCU.64 UR6, c[0x0][0x3c8] ;  /* 0x00007900ff0677ac */ /* 0x000e220008000a00 */
[----:B------:R-:W-:Y:S01]  /*1eba0*/  IMAD R37, R2, 0x16, RZ ;  /* 0x0000001602257824 */ /* 0x000fe200078e02ff */
[----:B--2---:R-:W-:-:S07]  /*1ebb0*/  DADD R34, R34, |R32| ;  /* 0x0000000022227229 */ /* 0x004fce0000000420 */
[----:B------:R2:W-:Y:S04]  /*1ebc0*/  STG.E.64 desc[UR4][R30.64+0x10], R34 ;  /* 0x000010221e007986 */ /* 0x0005e8000c101b04 */
[----:B------:R-:W3:Y:S01]  /*1ebd0*/  LDG.E.64 R32, desc[UR4][R20.64+0x18] ;  /* 0x0000180414207981 */ /* 0x000ee2000c1e1b00 */
[----:B------:R-:W-:-:S04]  /*1ebe0*/  IADD3 R37, P0, PT, R37, R0, RZ ;  /* 0x0000000025257210 */ /* 0x000fc80007f1e0ff */
[----:B------:R-:W-:Y:S02]  /*1ebf0*/  LEA.HI.X.SX32 R38, R0, RZ, 0x1, P0 ;  /* 0x000000ff00267211 */ /* 0x000fe400000f0eff */
[----:B0-----:R-:W-:-:S04]  /*1ec00*/  LEA R36, P0, R37, UR6, 0x3 ;  /* 0x0000000625247c11 */ /* 0x001fc8000f8018ff */
[----:B------:R-:W-:-:S05]  /*1ec10*/  LEA.HI.X R37, R37, UR7, R38, 0x3, P0 ;  /* 0x0000000725257c11 */ /* 0x000fca00080f1c26 */
[----:B------:R-:W-:Y:S04]  /*1ec20*/  STG.E.64 desc[UR4][R36.64+0x8], R18 ;  /* 0x0000081224007986 */ /* 0x000fe8000c101b04 */
[----:B------:R-:W-:Y:S04]  /*1ec30*/  STG.E.64 desc[UR4][R36.64+0x10], R16 ;  /* 0x0000101024007986 */ /* 0x000fe8000c101b04 */
[----:B------:R-:W-:Y:S04]  /*1ec40*/  STG.E.64 desc[UR4][R36.64+0x18], R28 ;  /* 0x0000181c24007986 */ /* 0x000fe8000c101b04 */
[----:B------:R-:W-:Y:S04]  /*1ec50*/  STG.E.64 desc[UR4][R36.64+0x20], R14 ;  /* 0x0000200e24007986 */ /* 0x000fe8000c101b04 */
[----:B------:R-:W-:Y:S04]  /*1ec60*/  STG.E.64 desc[UR4][R36.64+0x28], R26 ;  /* 0x0000281a24007986 */ /* 0x000fe8000c101b04 */
[----:B------:R-:W-:Y:S04]  /*1ec70*/  STG.E.64 desc[UR4][R36.64+0x30], R52 ;  /* 0x0000303424007986 */ /* 0x000fe8000c101b04 */
[----:B---3--:R0:W-:Y:S04]  /*1ec80*/  STG.E.64 desc[UR4][R36.64], R32 ;  /* 0x0000002024007986 */ /* 0x0081e8000c101b04 */
[----:B--2---:R-:W2:Y:S04]  /*1ec90*/  LDG.E.64 R34, desc[UR4][R24.64] ;  /* 0x0000000418227981 */ /* 0x004ea8000c1e1b00 */
[----:B--2---:R-:W-:Y:S04]  /*1eca0*/  STG.E.64 desc[UR4][R36.64+0x38], R34 ;  /* 0x0000382224007986 */ /* 0x004fe8000c101b04 */
[----:B------:R-:W2:Y:S04]  /*1ecb0*/  LDG.E.64 R38, desc[UR4][R24.64+0x8] ;  /* 0x0000080418267981 */ /* 0x000ea8000c1e1b00 */
[----:B--2---:R-:W-:Y:S04]  /*1ecc0*/  STG.E.64 desc[UR4][R36.64+0x40], R38 ;  /* 0x0000402624007986 */ /* 0x004fe8000c101b04 */
[----:B0-----:R-:W2:Y:S04]  /*1ecd0*/  LDG.E.64 R32, desc[UR4][R24.64+0x10] ;  /* 0x0000100418207981 */ /* 0x001ea8000c1e1b00 */
[----:B--2---:R0:W-:Y:S04]  /*1ece0*/  STG.E.64 desc[UR4][R36.64+0x48], R32 ;  /* 0x0000482024007986 */ /* 0x0041e8000c101b04 */
[----:B------:R-:W2:Y:S04]  /*1ecf0*/  LDG.E.64 R16, desc[UR4][R24.64+0x18] ;  /* 0x0000180418107981 */ /* 0x000ea8000c1e1b00 */
[----:B--2---:R2:W-:Y:S04]  /*1ed00*/  STG.E.64 desc[UR4][R36.64+0x50], R16 ;  /* 0x0000501024007986 */ /* 0x0045e8000c101b04 */
[----:B------:R-:W3:Y:S04]  /*1ed10*/  LDG.E.64 R14, desc[UR4][R24.64+0x20] ;  /* 0x00002004180e7981 */ /* 0x000ee8000c1e1b00 */
[----:B---3--:R3:W-:Y:S04]  /*1ed20*/  STG.E.64 desc[UR4][R36.64+0x58], R14 ;  /* 0x0000580e24007986 */ /* 0x0087e8000c101b04 */
[----:B------:R-:W4:Y:S04]  /*1ed30*/  LDG.E.64 R18, desc[UR4][R24.64+0x28] ;  /* 0x0000280418127981 */ /* 0x000f28000c1e1b00 */
[----:B----4-:R4:W-:Y:S04]  /*1ed40*/  STG.E.64 desc[UR4][R36.64+0x60], R18 ;  /* 0x0000601224007986 */ /* 0x0109e8000c101b04 */
[----:B------:R-:W5:Y:S04]  /*1ed50*/  LDG.E.64 R26, desc[UR4][R20.64] ;  /* 0x00000004141a7981 */ /* 0x000f68000c1e1b00 */
[----:B-----5:R0:W-:Y:S04]  /*1ed60*/  STG.E.64 desc[UR4][R36.64+0x68], R26 ;  /* 0x0000681a24007986 */ /* 0x0201e8000c101b04 */
[----:B------:R-:W5:Y:S04]  /*1ed70*/  LDG.E.64 R28, desc[UR4][R20.64+0x8] ;  /* 0x00000804141c7981 */ /* 0x000f68000c1e1b00 */
[----:B-----5:R1:W-:Y:S04]  /*1ed80*/  STG.E.64 desc[UR4][R36.64+0x70], R28 ;  /* 0x0000701c24007986 */ /* 0x0203e8000c101b04 */
[----:B0-----:R-:W5:Y:S04]  /*1ed90*/  LDG.E.64 R32, desc[UR4][R20.64+0x10] ;  /* 0x0000100414207981 */ /* 0x001f68000c1e1b00 */
[----:B-----5:R1:W-:Y:S04]  /*1eda0*/  STG.E.64 desc[UR4][R36.64+0x78], R32 ;  /* 0x0000782024007986 */ /* 0x0203e8000c101b04 */
[----:B--2---:R-:W2:Y:S04]  /*1edb0*/  LDG.E.64 R16, desc[UR4][R20.64+0x20] ;  /* 0x0000200414107981 */ /* 0x004ea8000c1e1b00 */
[----:B--2---:R1:W-:Y:S04]  /*1edc0*/  STG.E.64 desc[UR4][R36.64+0x80], R16 ;  /* 0x0000801024007986 */ /* 0x0043e8000c101b04 */
[----:B---3--:R-:W2:Y:S01]  /*1edd0*/  LDG.E.64 R14, desc[UR4][R20.64+0x28] ;  /* 0x00002804140e7981 */ /* 0x008ea2000c1e1b00 */
[----:B------:R-:W-:-:S02]  /*1ede0*/  DADD R22, -RZ, |R22| ;  /* 0x00000000ff167229 */ /* 0x000fc40000000516 */
[----:B------:R-:W-:Y:S01]  /*1edf0*/  DADD R44, -RZ, |R44| ;  /* 0x00000000ff2c7229 */ /* 0x000fe2000000052c */
[----:B--2---:R1:W-:Y:S04]  /*1ee00*/  STG.E.64 desc[UR4][R36.64+0x88], R14 ;  /* 0x0000880e24007986 */ /* 0x0043e8000c101b04 */
[----:B----4-:R-:W2:Y:S04]  /*1ee10*/  LDG.E.64 R18, desc[UR4][R20.64+0x30] ;  /* 0x0000300414127981 */ /* 0x010ea8000c1e1b00 */
[----:B------:R1:W-:Y:S04]  /*1ee20*/  STG.E.64 desc[UR4][R36.64+0x98], R22 ;  /* 0x0000981624007986 */ /* 0x0003e8000c101b04 */
[----:B------:R1:W-:Y:S04]  /*1ee30*/  STG.E.64 desc[UR4][R36.64+0xa0], R48 ;  /* 0x0000a03024007986 */ /* 0x0003e8000c101b04 */
[----:B------:R1:W-:Y:S04]  /*1ee40*/  STG.E.64 desc[UR4][R36.64+0xa8], R44 ;  /* 0x0000a82c24007986 */ /* 0x0003e8000c101b04 */
[----:B--2---:R1:W-:Y:S02]  /*1ee50*/  STG.E.64 desc[UR4][R36.64+0x90], R18 ;  /* 0x0000901224007986 */ /* 0x0043e4000c101b04 */
.L_x_1097:
[----:B------:R-:W-:Y:S05]  /*1ee60*/  BSYNC.RECONVERGENT B1 ;  /* 0x0000000000017941 */ /* 0x000fea0003800200 */
.L_x_1096:
[----:B------:R-:W-:-:S05]  /*1ee70*/  VIADD R2, R2, 0x1 ;  /* 0x0000000102027836 */ /* 0x000fca0000000000 */
[----:B------:R-:W-:-:S13]  /*1ee80*/  ISETP.NE.AND P0, PT, R2, R3, PT ;  /* 0x000000030200720c */ /* 0x000fda0003f05270 */
[----:B------:R-:W-:Y:S05]  /*1ee90*/  @P0 BRA `(.L_x_1118) ;  /* 0xffffff1000540947 */ /* 0x000fea000383ffff */
[----:B------:R-:W-:Y:S05]  /*1eea0*/  EXIT ;  /* 0x000000000000794d */ /* 0x000fea0003800000 */
        .weak           $__internal_9_$__cuda_sm20_dblrcp_rn_slowpath_v3
        .type           $__internal_9_$__cuda_sm20_dblrcp_rn_slowpath_v3,@function
        .size           $__internal_9_$__cuda_sm20_dblrcp_rn_slowpath_v3,($__internal_10_$__cuda_sm20_div_rn_f64_full - $__internal_9_$__cuda_sm20_dblrcp_rn_slowpath_v3)
$__internal_9_$__cuda_sm20_dblrcp_rn_slowpath_v3:
        /* <DEDUP_REMOVED lines=11> */
[----:B------:R-:W-:Y:S01]  /*1ef60*/  VIADD R5, R29, 0xc0200000 ;  /* 0xc02000001d057836 */ /* 0x000fe20000000000 */
[----:B------:R-:W-:Y:S01]  /*1ef70*/  MOV R24, R27 ;  /* 0x0000001b00187202 */ /* 0x000fe20000000f00 */
[----:B------:R-:W-:Y:S02]  /*1ef80*/  IMAD.MOV.U32 R4, RZ, RZ, R28 ;  /* 0x000000ffff047224 */ /* 0x000fe400078e001c */
[----:B------:R-:W0:Y:S04]  /*1ef90*/  MUFU.RCP64H R25, R5 ;  /* 0x0000000500197308 */ /* 0x000e280000001800 */
        /* <DEDUP_REMOVED lines=10> */
.L_x_1122:
        /* <DEDUP_REMOVED lines=10> */
.L_x_1120:
[----:B------:R-:W-:Y:S01]  /*1f0e0*/  LOP3.LUT R5, R29, 0x80000, RZ, 0xfc, !PT ;  /* 0x000800001d057812 */ /* 0x000fe200078efcff */
[----:B------:R-:W-:-:S07]  /*1f0f0*/  IMAD.MOV.U32 R4, RZ, RZ, R28 ;  /* 0x000000ffff047224 */ /* 0x000fce00078e001c */
.L_x_1121:
[----:B------:R-:W-:Y:S05]  /*1f100*/  BSYNC.RECONVERGENT B1 ;  /* 0x0000000000017941 */ /* 0x000fea0003800200 */
.L_x_1119:
[----:B------:R-:W-:Y:S02]  /*1f110*/  IMAD.MOV.U32 R24, RZ, RZ, R4 ;  /* 0x000000ffff187224 */ /* 0x000fe400078e0004 */
[----:B------:R-:W-:Y:S02]  /*1f120*/  IMAD.MOV.U32 R25, RZ, RZ, R5 ;  /* 0x000000ffff197224 */ /* 0x000fe400078e0005 */
[----:B------:R-:W-:Y:S02]  /*1f130*/  IMAD.MOV.U32 R4, RZ, RZ, R3 ;  /* 0x000000ffff047224 */ /* 0x000fe400078e0003 */
[----:B------:R-:W-:-:S04]  /*1f140*/  IMAD.MOV.U32 R5, RZ, RZ, 0x0 ;  /* 0x00000000ff057424 */ /* 0x000fc800078e00ff */
[----:B------:R-:W-:Y:S05]  /*1f150*/  RET.REL.NODEC R4 `(_Z15CalcAngleErrorsPdPiS0_S_S_S0_S_S_S_S_S_S_S0_) ;  /* 0xfffffe0c04a87950 */ /* 0x000fea0003c3ffff */
        .weak           $__internal_10_$__cuda_sm20_div_rn_f64_full
        .type           $__internal_10_$__cuda_sm20_div_rn_f64_full,@function
        .size           $__internal_10_$__cuda_sm20_div_rn_f64_full,($__internal_11_$__cuda_sm20_dsqrt_rn_f64_mediumpath_v1 - $__internal_10_$__cuda_sm20_div_rn_f64_full)
$__internal_10_$__cuda_sm20_div_rn_f64_full:
[C---:B------:R-:W-:Y:S01]  /*1f160*/  FSETP.GEU.AND P0, PT, |R33|.reuse, 1.469367938527859385e-39, PT ;  /* 0x001000002100780b */ /* 0x040fe20003f0e200 */
[--C-:B------:R-:W-:Y:S01]  /*1f170*/  IMAD.MOV.U32 R40, RZ, RZ, R32.reuse ;  /* 0x000000ffff287224 */ /* 0x100fe200078e0020 */
[C---:B------:R-:W-:Y:S01]  /*1f180*/  LOP3.LUT R37, R33.reuse, 0x800fffff, RZ, 0xc0, !PT ;  /* 0x800fffff21257812 */ /* 0x040fe200078ec0ff */
[----:B------:R-:W-:Y:S01]  /*1f190*/  IMAD.MOV.U32 R41, RZ, RZ, R33 ;  /* 0x000000ffff297224 */ /* 0x000fe200078e0021 */
[----:B------:R-:W-:Y:S01]  /*1f1a0*/  LOP3.LUT R38, R33, 0x7ff00000, RZ, 0xc0, !PT ;  /* 0x7ff0000021267812 */ /* 0x000fe200078ec0ff */
[----:B------:R-:W-:Y:S01]  /*1f1b0*/  IMAD.MOV.U32 R42, RZ, RZ, R32 ;  /* 0x000000ffff2a7224 */ /* 0x000fe200078e0020 */
[----:B------:R-:W-:Y:S01]  /*1f1c0*/  LOP3.LUT R43, R37, 0x3ff00000, RZ, 0xfc, !PT ;  /* 0x3ff00000252b7812 */ /* 0x000fe200078efcff */
[----:B------:R-:W-:Y:S01]  /*1f1d0*/  IMAD.MOV.U32 R69, RZ, RZ, R35 ;  /* 0x000000ffff457224 */ /* 0x000fe200078e0023 */
[----:B------:R-:W-:Y:S01]  /*1f1e0*/  MOV R33, 0x1ca00000 ;  /* 0x1ca0000000217802 */ /* 0x000fe20000000f00 */
[----:B------:R-:W-:Y:S01]  /*1f1f0*/  IMAD.MOV.U32 R74, RZ, RZ, 0x1 ;  /* 0x00000001ff4a7424 */ /* 0x000fe200078e00ff */
[----:B------:R-:W-:Y:S01]  /*1f200*/  BSSY.RECONVERGENT B0, `(.L_x_1123) ;  /* 0x0000056000007945 */ /* 0x000fe20003800200 */
[----:B------:R-:W-:Y:S01]  /*1f210*/  IMAD.MOV.U32 R68, RZ, RZ, R36 ;  /* 0x000000ffff447224 */ /* 0x000fe200078e0024 */
[C---:B------:R-:W-:Y:S01]  /*1f220*/  FSETP.GEU.AND P1, PT, |R69|.reuse, 1.469367938527859385e-39, PT ;  /* 0x001000004500780b */ /* 0x040fe20003f2e200 */
[----:B------:R-:W-:Y:S01]  /*1f230*/  @!P0 DMUL R42, R40, 8.98846567431157953865e+307 ;  /* 0x7fe00000282a8828 */ /* 0x000fe20000000000 */
[----:B------:R-:W-:Y:S01]  /*1f240*/  LOP3.LUT R32, R69, 0x7ff00000, RZ, 0xc0, !PT ;  /* 0x7ff0000045207812 */ /* 0x000fe200078ec0ff */
[----:B------:R-:W-:-:S03]  /*1f250*/  IMAD.MOV.U32 R70, RZ, RZ, R68 ;  /* 0x000000ffff467224 */ /* 0x000fc600078e0044 */
[----:B------:R-:W-:Y:S01]  /*1f260*/  ISETP.GE.U32.AND P3, PT, R32, R38, PT ;  /* 0x000000262000720c */ /* 0x000fe20003f66070 */
[----:B------:R-:W0:Y:S04]  /*1f270*/  MUFU.RCP64H R75, R43 ;  /* 0x0000002b004b7308 */ /* 0x000e280000001800 */
[----:B------:R-:W-:Y:S02]  /*1f280*/  @!P0 LOP3.LUT R38, R43, 0x7ff00000, RZ, 0xc0, !PT ;  /* 0x7ff000002b268812 */ /* 0x000fe400078ec0ff */
[----:B------:R-:W-:Y:S01]  /*1f290*/  @!P1 LOP3.LUT R35, R41, 0x7ff00000, RZ, 0xc0, !PT ;  /* 0x7ff0000029239812 */ /* 0x000fe200078ec0ff */
[----:B------:R-:W-:-:S03]  /*1f2a0*/  @!P1 IMAD.MOV.U32 R72, RZ, RZ, RZ ;  /* 0x000000ffff489224 */ /* 0x000fc600078e00ff */
[----:B------:R-:W-:-:S04]  /*1f2b0*/  @!P1 ISETP.GE.U32.AND P2, PT, R32, R35, PT ;  /* 0x000000232000920c */ /* 0x000fc80003f46070 */
[----:B------:R-:W-:Y:S01]  /*1f2c0*/  @!P1 SEL R35, R33, 0x63400000, !P2 ;  /* 0x6340000021239807 */ /* 0x000fe20005000000 */
[----:B0-----:R-:W-:-:S03]  /*1f2d0*/  DFMA R36, R74, -R42, 1 ;  /* 0x3ff000004a24742b */ /* 0x001fc6000000082a */
[----:B------:R-:W-:-:S04]  /*1f2e0*/  @!P1 LOP3.LUT R35, R35, 0x80000000, R69, 0xf8, !PT ;  /* 0x8000000023239812 */ /* 0x000fc800078ef845 */
[----:B------:R-:W-:Y:S01]  /*1f2f0*/  @!P1 LOP3.LUT R73, R35, 0x100000, RZ, 0xfc, !PT ;  /* 0x0010000023499812 */ /* 0x000fe200078efcff */
[----:B------:R-:W-:Y:S01]  /*1f300*/  VIADD R35, R38, 0xffffffff ;  /* 0xffffffff26237836 */ /* 0x000fe20000000000 */
[----:B------:R-:W-:-:S08]  /*1f310*/  DFMA R36, R36, R36, R36 ;  /* 0x000000242424722b */ /* 0x000fd00000000024 */
[----:B------:R-:W-:Y:S01]  /*1f320*/  DFMA R74, R74, R36, R74 ;  /* 0x000000244a4a722b */ /* 0x000fe2000000004a */
[----:B------:R-:W-:-:S04]  /*1f330*/  SEL R36, R33, 0x63400000, !P3 ;  /* 0x6340000021247807 */ /* 0x000fc80005800000 */
[----:B------:R-:W-:-:S03]  /*1f340*/  LOP3.LUT R71, R36, 0x800fffff, R69, 0xf8, !PT ;  /* 0x800fffff24477812 */ /* 0x000fc600078ef845 */
[----:B------:R-:W-:-:S03]  /*1f350*/  DFMA R36, R74, -R42, 1 ;  /* 0x3ff000004a24742b */ /* 0x000fc6000000082a */
[----:B------:R-:W-:-:S05]  /*1f360*/  @!P1 DFMA R70, R70, 2, -R72 ;  /* 0x400000004646982b */ /* 0x000fca0000000848 */
[----:B------:R-:W-:Y:S01]  /*1f370*/  DFMA R74, R74, R36, R74 ;  /* 0x000000244a4a722b */ /* 0x000fe2000000004a */
[----:B------:R-:W-:-:S04]  /*1f380*/  IMAD.MOV.U32 R37, RZ, RZ, R32 ;  /* 0x000000ffff257224 */ /* 0x000fc800078e0020 */
[----:B------:R-:W-:-:S03]  /*1f390*/  @!P1 LOP3.LUT R37, R71, 0x7ff00000, RZ, 0xc0, !PT ;  /* 0x7ff0000047259812 */ /* 0x000fc600078ec0ff */
[----:B------:R-:W-:Y:S02]  /*1f3a0*/  DMUL R72, R74, R70 ;  /* 0x000000464a487228 */ /* 0x000fe40000000000 */
[----:B------:R-:W-:-:S05]  /*1f3b0*/  VIADD R36, R37, 0xffffffff ;  /* 0xffffffff25247836 */ /* 0x000fca0000000000 */
[----:B------:R-:W-:Y:S01]  /*1f3c0*/  ISETP.GT.U32.AND P0, PT, R36, 0x7feffffe, PT ;  /* 0x7feffffe2400780c */ /* 0x000fe20003f04070 */
[----:B------:R-:W-:-:S03]  /*1f3d0*/  DFMA R76, R72, -R42, R70 ;  /* 0x8000002a484c722b */ /* 0x000fc60000000046 */
[----:B------:R-:W-:-:S05]  /*1f3e0*/  ISETP.GT.U32.OR P0, PT, R35, 0x7feffffe, P0 ;  /* 0x7feffffe2300780c */ /* 0x000fca0000704470 */
[----:B------:R-:W-:-:S08]  /*1f3f0*/  DFMA R72, R74, R76, R72 ;  /* 0x0000004c4a48722b */ /* 0x000fd00000000048 */
        /* <DEDUP_REMOVED lines=27> */
[----:B------:R-:W-:Y:S01]  /*1f5b0*/  IMAD.MOV.U32 R74, RZ, RZ, R36 ;  /* 0x000000ffff4a7224 */ /* 0x000fe200078e0024 */
[----:B------:R-:W-:Y:S01]  /*1f5c0*/  MOV R75, R37 ;  /* 0x00000025004b7202 */ /* 0x000fe20000000f00 */
[----:B------:R-:W-:Y:S06]  /*1f5d0*/  BRA `(.L_x_1125) ;  /* 0x0000000000607947 */ /* 0x000fec0003800000 */
.L_x_1124:
        /* <DEDUP_REMOVED lines=17> */
.L_x_1127:
[----:B------:R-:W-:Y:S01]  /*1f6f0*/  LOP3.LUT R33, R41, 0x80000, RZ, 0xfc, !PT ;  /* 0x0008000029217812 */ /* 0x000fe200078efcff */
[----:B------:R-:W-:-:S04]  /*1f700*/  IMAD.MOV.U32 R74, RZ, RZ, R40 ;  /* 0x000000ffff4a7224 */ /* 0x000fc800078e0028 */
[----:B------:R-:W-:Y:S01]  /*1f710*/  IMAD.MOV.U32 R75, RZ, RZ, R33 ;  /* 0x000000ffff4b7224 */ /* 0x000fe200078e0021 */
[----:B------:R-:W-:Y:S06]  /*1f720*/  BRA `(.L_x_1125) ;  /* 0x00000000000c7947 */ /* 0x000fec0003800000 */
.L_x_1126:
[----:B------:R-:W-:Y:S01]  /*1f730*/  LOP3.LUT R33, R69, 0x80000, RZ, 0xfc, !PT ;  /* 0x0008000045217812 */ /* 0x000fe200078efcff */
[----:B------:R-:W-:-:S04]  /*1f740*/  IMAD.MOV.U32 R74, RZ, RZ, R68 ;  /* 0x000000ffff4a7224 */ /* 0x000fc800078e0044 */
[----:B------:R-:W-:-:S07]  /*1f750*/  IMAD.MOV.U32 R75, RZ, RZ, R33 ;  /* 0x000000ffff4b7224 */ /* 0x000fce00078e0021 */
.L_x_1125:
[----:B------:R-:W-:Y:S05]  /*1f760*/  BSYNC.RECONVERGENT B0 ;  /* 0x0000000000007941 */ /* 0x000fea0003800200 */
.L_x_1123:
[----:B------:R-:W-:Y:S01]  /*1f770*/  MOV R35, 0x0 ;  /* 0x0000000000237802 */ /* 0x000fe20000000f00 */
[----:B------:R-:W-:Y:S02]  /*1f780*/  IMAD.MOV.U32 R32, RZ, RZ, R74 ;  /* 0x000000ffff207224 */ /* 0x000fe400078e004a */
[----:B------:R-:W-:Y:S01]  /*1f790*/  IMAD.MOV.U32 R33, RZ, RZ, R75 ;  /* 0x000000ffff217224 */ /* 0x000fe200078e004b */
[----:B------:R-:W-:Y:S06]  /*1f7a0*/  RET.REL.NODEC R34 `(_Z15CalcAngleErrorsPdPiS0_S_S_S0_S_S_S_S_S_S_S0_) ;  /* 0xfffffe0822147950 */ /* 0x000fec0003c3ffff */
        .weak           $__internal_11_$__cuda_sm20_dsqrt_rn_f64_mediumpath_v1
        .type           $__internal_11_$__cuda_sm20_dsqrt_rn_f64_mediumpath_v1,@function
        .size           $__internal_11_$__cuda_sm20_dsqrt_rn_f64_mediumpath_v1,($_Z15CalcAngleErrorsPdPiS0_S_S_S0_S_S_S_S_S_S_S0_$__internal_trig_reduction_slowpathd - $__internal_11_$__cuda_sm20_dsqrt_rn_f64_mediumpath_v1)
$__internal_11_$__cuda_sm20_dsqrt_rn_f64_mediumpath_v1:
[----:B------:R-:W-:Y:S01]  /*1f7b0*/  ISETP.GE.U32.AND P0, PT, R40, -0x3400000, PT ;  /* 0xfcc000002800780c */ /* 0x000fe20003f06070 */
[----:B------:R-:W-:Y:S01]  /*1f7c0*/  IMAD.MOV.U32 R43, RZ, RZ, R39 ;  /* 0x000000ffff2b7224 */ /* 0x000fe200078e0027 */
[----:B------:R-:W-:Y:S01]  /*1f7d0*/  BSSY.RECONVERGENT B0, `(.L_x_1128) ;  /* 0x0000026000007945 */ /* 0x000fe20003800200 */
[----:B------:R-:W-:Y:S02]  /*1f7e0*/  IMAD.MOV.U32 R39, RZ, RZ, R37 ;  /* 0x000000ffff277224 */ /* 0x000fe400078e0025 */
[----:B------:R-:W-:Y:S02]  /*1f7f0*/  IMAD.MOV.U32 R37, RZ, RZ, R35 ;  /* 0x000000ffff257224 */ /* 0x000fe400078e0023 */
[----:B------:R-:W-:-:S06]  /*1f800*/  IMAD.MOV.U32 R35, RZ, RZ, R33 ;  /* 0x000000ffff237224 */ /* 0x000fcc00078e0021 */
        /* <DEDUP_REMOVED lines=9> */
.L_x_1129:
        /* <DEDUP_REMOVED lines=24> */
.L_x_1131:
[----:B------:R-:W-:-:S11]  /*1fa20*/  DADD R34, R42, R42 ;  /* 0x000000002a227229 */ /* 0x000fd6000000002a */
.L_x_1130:
[----:B------:R-:W-:Y:S05]  /*1fa30*/  BSYNC.RECONVERGENT B0 ;  /* 0x0000000000007941 */ /* 0x000fea0003800200 */
.L_x_1128:
[----:B------:R-:W-:Y:S01]  /*1fa40*/  IMAD.MOV.U32 R36, RZ, RZ, R32 ;  /* 0x000000ffff247224 */ /* 0x000fe200078e0020 */
[----:B------:R-:W-:Y:S01]  /*1fa50*/  MOV R33, R35 ;  /* 0x0000002300217202 */ /* 0x000fe20000000f00 */
[----:B------:R-:W-:-:S04]  /*1fa60*/  IMAD.MOV.U32 R37, RZ, RZ, 0x0 ;  /* 0x00000000ff257424 */ /* 0x000fc800078e00ff */
[----:B------:R-:W-:Y:S05]  /*1fa70*/  RET.REL.NODEC R36 `(_Z15CalcAngleErrorsPdPiS0_S_S_S0_S_S_S_S_S_S_S0_) ;  /* 0xfffffe0424607950 */ /* 0x000fea0003c3ffff */
        .type           $_Z15CalcAngleErrorsPdPiS0_S_S_S0_S_S_S_S_S_S_S0_$__internal_trig_reduction_slowpathd,@function
        .size           $_Z15CalcAngleErrorsPdPiS0_S_S_S0_S_S_S_S_S_S_S0_$__internal_trig_reduction_slowpathd,(.L_x_11912 - $_Z15CalcAngleErrorsPdPiS0_S_S_S0_S_S_S_S_S_S_S0_$__internal_trig_reduction_slowpathd)
$_Z15CalcAngleErrorsPdPiS0_S_S_S0_S_S_S_S_S_S_S0_$__internal_trig_reduction_slowpathd:
        /* <DEDUP_REMOVED lines=24> */
.L_x_1136:
[----:B------:R-:W1:Y:S01]  /*1fc00*/  LDC.64 R40, c[0x4][0x20] ;  /* 0x01000800ff287b82 */ /* 0x000e620000000a00 */
[----:B0-----:R-:W-:Y:S02]  /*1fc10*/  R2UR UR6, R78 ;  /* 0x000000004e0672ca */ /* 0x001fe400000e0000 */
[----:B------:R-:W-:Y:S01]  /*1fc20*/  R2UR UR7, R79 ;  /* 0x000000004f0772ca */ /* 0x000fe200000e0000 */
[----:B-1----:R-:W-:-:S12]  /*1fc30*/  IMAD.WIDE R80, R36, 0x8, R40 ;  /* 0x0000000824507825 */ /* 0x002fd800078e0228 */
[----:B------:R-:W2:Y:S01]  /*1fc40*/  LDG.E.64.CONSTANT R80, desc[UR6][R80.64] ;  /* 0x0000000650507981 */ /* 0x000ea2000c1e9b00 */
[----:B------:R-:W-:Y:S01]  /*1fc50*/  IMAD.MOV.U32 R42, RZ, RZ, R82 ;  /* 0x000000ffff2a7224 */ /* 0x000fe200078e0052 */
[----:B------:R-:W-:Y:S01]  /*1fc60*/  IADD3 R37, PT, PT, R37, 0x1, RZ ;  /* 0x0000000125257810 */ /* 0x000fe20007ffe0ff */
[----:B------:R-:W-:Y:S02]  /*1fc70*/  IMAD.MOV.U32 R43, RZ, RZ, R83 ;  /* 0x000000ffff2b7224 */ /* 0x000fe400078e0053 */
[C---:B------:R-:W-:Y:S02]  /*1fc80*/  IMAD R72, R38.reuse, 0x8, R33 ;  /* 0x0000000826487824 */ /* 0x040fe400078e0221 */
[----:B------:R-:W-:Y:S02]  /*1fc90*/  VIADD R38, R38, 0x1 ;  /* 0x0000000126267836 */ /* 0x000fe40000000000 */
[----:B------:R-:W-:Y:S02]  /*1fca0*/  VIADD R36, R36, 0x1 ;  /* 0x0000000124247836 */ /* 0x000fe40000000000 */
[----:B--2---:R-:W-:-:S04]  /*1fcb0*/  IMAD.WIDE.U32 R42, P1, R80, R34, R42 ;  /* 0x00000022502a7225 */ /* 0x004fc8000782002a */
[C---:B------:R-:W-:Y:S02]  /*1fcc0*/  IMAD R41, R80.reuse, R39, RZ ;  /* 0x0000002750297224 */ /* 0x040fe400078e02ff */
[----:B------:R-:W-:Y:S02]  /*1fcd0*/  IMAD R40, R81, R34, RZ ;  /* 0x0000002251287224 */ /* 0x000fe400078e02ff */
[----:B------:R-:W-:Y:S01]  /*1fce0*/  IMAD.MOV.U32 R82, RZ, RZ, R42 ;  /* 0x000000ffff527224 */ /* 0x000fe200078e002a */
[----:B------:R-:W-:Y:S01]  /*1fcf0*/  IADD3 R41, P2, PT, R41, R43, RZ ;  /* 0x0000002b29297210 */ /* 0x000fe20007f5e0ff */
[----:B------:R-:W-:-:S03]  /*1fd00*/  IMAD.HI.U32 R43, R80, R39, RZ ;  /* 0x00000027502b7227 */ /* 0x000fc600078e00ff */
[----:B------:R-:W-:Y:S01]  /*1fd10*/  IADD3 R83, P0, PT, R40, R41, RZ ;  /* 0x0000002928537210 */ /* 0x000fe20007f1e0ff */
[----:B------:R-:W-:-:S04]  /*1fd20*/  IMAD.HI.U32 R40, R81, R34, RZ ;  /* 0x0000002251287227 */ /* 0x000fc800078e00ff */
[----:B------:R-:W-:Y:S01]  /*1fd30*/  IMAD.X R43, RZ, RZ, R43, P1 ;  /* 0x000000ffff2b7224 */ /* 0x000fe200008e062b */
[----:B------:R-:W-:Y:S01]  /*1fd40*/  ISETP.NE.AND P1, PT, R37, -0xf, PT ;  /* 0xfffffff12500780c */ /* 0x000fe20003f25270 */
[CC--:B------:R-:W-:Y:S01]  /*1fd50*/  IMAD R42, R81.reuse, R39.reuse, RZ ;  /* 0x00000027512a7224 */ /* 0x0c0fe200078e02ff */
[----:B------:R0:W-:Y:S01]  /*1fd60*/  STL.64 [R72], R82 ;  /* 0x0000005248007387 */ /* 0x0001e20000100a00 */
[----:B------:R-:W-:Y:S01]  /*1fd70*/  IMAD.HI.U32 R41, R81, R39, RZ ;  /* 0x0000002751297227 */ /* 0x000fe200078e00ff */
[----:B------:R-:W-:-:S04]  /*1fd80*/  IADD3.X R43, P2, PT, R40, R43, RZ, P2, !PT ;  /* 0x0000002b282b7210 */ /* 0x000fc8000175e4ff */
[----:B------:R-:W-:Y:S01]  /*1fd90*/  IADD3.X R42, P0, PT, R42, R43, RZ, P0, !PT ;  /* 0x0000002b2a2a7210 */ /* 0x000fe2000071e4ff */
[----:B------:R-:W-:-:S04]  /*1fda0*/  IMAD.X R41, RZ, RZ, R41, P2 ;  /* 0x000000ffff297224 */ /* 0x000fc800010e0629 */
[----:B------:R-:W-:Y:S02]  /*1fdb0*/  IMAD.X R43, RZ, RZ, R41, P0 ;  /* 0x000000ffff2b7224 */ /* 0x000fe400000e0629 */
[----:B0-----:R-:W-:Y:S02]  /*1fdc0*/  IMAD.MOV.U32 R82, RZ, RZ, R42 ;  /* 0x000000ffff527224 */ /* 0x001fe400078e002a */
[----:B------:R-:W-:Y:S01]  /*1fdd0*/  IMAD.MOV.U32 R83, RZ, RZ, R43 ;  /* 0x000000ffff537224 */ /* 0x000fe200078e002b */
[----:B------:R-:W-:Y:S06]  /*1fde0*/  @P1 BRA `(.L_x_1136) ;  /* 0xfffffffc00841947 */ /* 0x000fec000383ffff */
[----:B------:R-:W-:Y:S05]  /*1fdf0*/  BSYNC.RECONVERGENT B1 ;  /* 0x0000000000017941 */ /* 0x000fea0003800200 */
.L_x_1135:
[----:B------:R-:W-:-:S07]  /*1fe00*/  IMAD.MOV.U32 R36, RZ, RZ, R35 ;  /* 0x000000ffff247224 */ /* 0x000fce00078e0023 */
.L_x_1134:
[----:B------:R-:W-:Y:S05]  /*1fe10*/  BSYNC.RECONVERGENT B0 ;  /* 0x0000000000007941 */ /* 0x000fea0003800200 */
.L_x_1133:
[----:B------:R-:W-:Y:S01]  /*1fe20*/  LOP3.LUT P0, R73, R73, 0x3f, RZ, 0xc0, !PT ;  /* 0x0000003f49497812 */ /* 0x000fe2000780c0ff */
[----:B------:R-:W-:-:S04]  /*1fe30*/  IMAD.IADD R32, R32, 0x1, R36 ;  /* 0x0000000120207824 */ /* 0x000fc800078e0224 */
[----:B------:R-:W-:-:S05]  /*1fe40*/  IMAD.U32 R42, R32, 0x8, R33 ;  /* 0x00000008202a7824 */ /* 0x000fca00078e0021 */
[----:B------:R0:W-:Y:S04]  /*1fe50*/  STL.64 [R42+-0x78], R82 ;  /* 0xffff88522a007387 */ /* 0x0001e80000100a00 */
[----:B------:R-:W2:Y:S04]  /*1fe60*/  @P0 LDL.64 R36, [R1+0x28] ;  /* 0x0000280001240983 */ /* 0x000ea80000100a00 */
[----:B------:R-:W3:Y:S04]  /*1fe70*/  LDL.64 R34, [R1+0x30] ;  /* 0x0000300001227983 */ /* 0x000ee80000100a00 */
[----:B------:R-:W4:Y:S01]  /*1fe80*/  LDL.64 R32, [R1+0x38] ;  /* 0x0000380001207983 */ /* 0x000f220000100a00 */
[----:B------:R-:W-:Y:S01]  /*1fe90*/  BSSY.RECONVERGENT B0, `(.L_x_1137) ;  /* 0x0000035000007945 */ /* 0x000fe20003800200 */
[----:B--2---:R-:W-:-:S02]  /*1fea0*/  @P0 SHF.R.U64 R41, R36, 0x1, R37 ;  /* 0x0000000124290819 */ /* 0x004fc40000001225 */
[----:B------:R-:W-:Y:S02]  /*1feb0*/  @P0 SHF.R.U32.HI R43, RZ, 0x1, R37 ;  /* 0x00000001ff2b0819 */ /* 0x000fe40000011625 */
[----:B------:R-:W-:Y:S02]  /*1fec0*/  @P0 LOP3.LUT R36, R73, 0x3f, RZ, 0x3c, !PT ;  /* 0x0000003f49240812 */ /* 0x000fe400078e3cff */
[C---:B---3--:R-:W-:Y:S02]  /*1fed0*/  @P0 SHF.L.U32 R39, R34.reuse, R73, RZ ;  /* 0x0000004922270219 */ /* 0x048fe400000006ff */
[----:B0-----:R-:W-:Y:S02]  /*1fee0*/  @P0 SHF.R.U64 R42, R41, R36, R43 ;  /* 0x00000024292a0219 */ /* 0x001fe4000000122b */
[--C-:B------:R-:W-:Y:S02]  /*1fef0*/  @P0 SHF.R.U32.HI R37, RZ, 0x1, R35.reuse ;  /* 0x00000001ff250819 */ /* 0x100fe40000011623 */
[----:B------:R-:W-:-:S02]  /*1ff00*/  @P0 SHF.R.U64 R40, R34, 0x1, R35 ;  /* 0x0000000122280819 */ /* 0x000fc40000001223 */
[-C--:B------:R-:W-:Y:S02]  /*1ff10*/  @P0 SHF.L.U64.HI R38, R34, R73.reuse, R35 ;  /* 0x0000004922260219 */ /* 0x080fe40000010223 */
[----:B------:R-:W-:Y:S02]  /*1ff20*/  @P0 SHF.R.U32.HI R41, RZ, R36, R43 ;  /* 0x00000024ff290219 */ /* 0x000fe4000001162b */
[----:B------:R-:W-:Y:S02]  /*1ff30*/  @P0 LOP3.LUT R34, R39, R42, RZ, 0xfc, !PT ;  /* 0x0000002a27220212 */ /* 0x000fe400078efcff */
[----:B----4-:R-:W-:Y:S02]  /*1ff40*/  @P0 SHF.L.U32 R43, R32, R73, RZ ;  /* 0x00000049202b0219 */ /* 0x010fe400000006ff */
[----:B------:R-:W-:Y:S02]  /*1ff50*/  @P0 SHF.R.U64 R40, R40, R36, R37 ;  /* 0x0000002428280219 */ /* 0x000fe40000001225 */
[----:B------:R-:W-:-:S02]  /*1ff60*/  @P0 LOP3.LUT R35, R38, R41, RZ, 0xfc, !PT ;  /* 0x0000002926230212 */ /* 0x000fc400078efcff */
[----:B------:R-:W-:Y:S01]  /*1ff70*/  @P0 SHF.R.U32.HI R38, RZ, R36, R37 ;  /* 0x00000024ff260219 */ /* 0x000fe20000011625 */
[----:B------:R-:W-:Y:S01]  /*1ff80*/  IMAD.SHL.U32 R36, R34, 0x4, RZ ;  /* 0x0000000422247824 */ /* 0x000fe200078e00ff */
[----:B------:R-:W-:Y:S02]  /*1ff90*/  @P0 SHF.L.U64.HI R73, R32, R73, R33 ;  /* 0x0000004920490219 */ /* 0x000fe40000010221 */
[----:B------:R-:W-:Y:S02]  /*1ffa0*/  @P0 LOP3.LUT R32, R43, R40, RZ, 0xfc, !PT ;  /* 0x000000282b200212 */ /* 0x000fe400078efcff */
[----:B------:R-:W-:Y:S02]  /*1ffb0*/  SHF.L.U64.HI R34, R34, 0x2, R35 ;  /* 0x0000000222227819 */ /* 0x000fe40000010223 */
[----:B------:R-:W-:Y:S02]  /*1ffc0*/  @P0 LOP3.LUT R33, R73, R38, RZ, 0xfc, !PT ;  /* 0x0000002649210212 */ /* 0x000fe400078efcff */
[----:B------:R-:W-:-:S02]  /*1ffd0*/  SHF.L.W.U32.HI R35, R35, 0x2, R32 ;  /* 0x0000000223237819 */ /* 0x000fc40000010e20 */
[----:B------:R-:W-:Y:S02]  /*1ffe0*/  IADD3 RZ, P0, PT, RZ, -R36, RZ ;  /* 0x80000024ffff7210 */ /* 0x000fe40007f1e0ff */
[----:B------:R-:W-:Y:S02]  /*1fff0*/  LOP3.LUT R39, RZ, R34, RZ, 0x33, !PT ;  /* 0x00000022ff277212 */ /* 0x000fe400078e33ff */
[----:B------:R-:W-:Y:S02]  /*20000*/  SHF.L.W.U32.HI R37, R32, 0x2, R33 ;  /* 0x0000000220257819 */ /* 0x000fe40000010e21 */
[----:B------:R-:W-:Y:S02]  /*20010*/  LOP3.LUT R38, RZ, R35, RZ, 0x33, !PT ;  /* 0x00000023ff267212 */ /* 0x000fe400078e33ff */
[----:B------:R-:W-:Y:S02]  /*20020*/  IADD3.X R39, P1, PT, RZ, R39, RZ, P0, !PT ;  /* 0x00000027ff277210 */ /* 0x000fe4000073e4ff */
[----:B------:R-:W-:-:S02]  /*20030*/  LOP3.LUT R32, RZ, R37, RZ, 0x33, !PT ;  /* 0x00000025ff207212 */ /* 0x000fc400078e33ff */
        /* <DEDUP_REMOVED lines=8> */
[----:B------:R-:W-:Y:S02]  /*200c0*/  SEL R41, R35, R32, !P1 ;  /* 0x0000002023297207 */ /* 0x000fe40004800000 */
[----:B------:R-:W-:-:S02]  /*200d0*/  @!P0 IADD3 R36, PT, PT, -R36, RZ, RZ ;  /* 0x000000ff24248210 */ /* 0x000fc40007ffe1ff */
[----:B------:R-:W0:Y:S02]  /*200e0*/  FLO.U32 R38, R41 ;  /* 0x0000002900267300 */ /* 0x000e2400000e0000 */
[C---:B0-----:R-:W-:Y:S02]  /*200f0*/  IADD3 R40, PT, PT, -R38.reuse, 0x1f, RZ ;  /* 0x0000001f26287810 */ /* 0x041fe40007ffe1ff */
[----:B------:R-:W-:-:S03]  /*20100*/  IADD3 R38, PT, PT, -R38, 0x3f, RZ ;  /* 0x0000003f26267810 */ /* 0x000fc60007ffe1ff */
[----:B------:R-:W-:-:S05]  /*20110*/  @P1 IMAD.MOV R38, RZ, RZ, R40 ;  /* 0x000000ffff261224 */ /* 0x000fca00078e0228 */
[----:B------:R-:W-:-:S13]  /*20120*/  ISETP.NE.AND P1, PT, R38, RZ, PT ;  /* 0x000000ff2600720c */ /* 0x000fda0003f25270 */
[----:B------:R-:W-:Y:S05]  /*20130*/  @!P1 BRA `(.L_x_1138) ;  /* 0x0000000000289947 */ /* 0x000fea0003800000 */
[----:B------:R-:W-:Y:S02]  /*20140*/  LOP3.LUT R34, R38, 0x3f, RZ, 0xc0, !PT ;  /* 0x0000003f26227812 */ /* 0x000fe400078ec0ff */
        /* <DEDUP_REMOVED lines=9> */
.L_x_1138:
[----:B------:R-:W-:Y:S05]  /*201e0*/  BSYNC.RECONVERGENT B0 ;  /* 0x0000000000007941 */ /* 0x000fea0003800200 */
.L_x_1137:
[----:B------:R-:W-:-:S04]  /*201f0*/  IMAD.WIDE.U32 R42, R35, 0x2168c235, RZ ;  /* 0x2168c235232a7825 */ /* 0x000fc800078e00ff */
[----:B------:R-:W-:Y:S01]  /*20200*/  IMAD.MOV.U32 R40, RZ, RZ, R43 ;  /* 0x000000ffff287224 */ /* 0x000fe200078e002b */
[----:B------:R-:W-:Y:S01]  /*20210*/  IADD3 RZ, P1, PT, R42, R42, RZ ;  /* 0x0000002a2aff7210 */ /* 0x000fe20007f3e0ff */
[----:B------:R-:W-:Y:S02]  /*20220*/  IMAD.MOV.U32 R41, RZ, RZ, RZ ;  /* 0x000000ffff297224 */ /* 0x000fe400078e00ff */
[----:B------:R-:W-:-:S04]  /*20230*/  IMAD.HI.U32 R34, R32, -0x36f0255e, RZ ;  /* 0xc90fdaa220227827 */ /* 0x000fc800078e00ff */
        /* <DEDUP_REMOVED lines=10> */
[----:B------:R-:W-:Y:S01]  /*202e0*/  IMAD.X R32, R35, 0x1, R35, P2 ;  /* 0x0000000123207824 */ /* 0x000fe200010e0623 */
[----:B------:R-:W-:Y:S02]  /*202f0*/  LOP3.LUT P4, R36, R71, 0x80000000, RZ, 0xc0, !PT ;  /* 0x8000000047247812 */ /* 0x000fe4000788c0ff */
[----:B------:R-:W-:Y:S02]  /*20300*/  SEL R34, R34, R39, P1 ;  /* 0x0000002722227207 */ /* 0x000fe40000800000 */
[----:B------:R-:W-:Y:S02]  /*20310*/  SEL R32, R32, R35, P1 ;  /* 0x0000002320207207 */ /* 0x000fe40000800000 */
[----:B------:R-:W-:Y:S02]  /*20320*/  IADD3 R35, P2, PT, R34, 0x1, RZ ;  /* 0x0000000122237810 */ /* 0x000fe40007f5e0ff */
[----:B------:R-:W-:-:S03]  /*20330*/  @!P0 LOP3.LUT R36, R36, 0x80000000, RZ, 0x3c, !PT ;  /* 0x8000000024248812 */ /* 0x000fc600078e3cff */
[----:B------:R-:W-:-:S05]  /*20340*/  IMAD.X R32, RZ, RZ, R32, P2 ;  /* 0x000000ffff207224 */ /* 0x000fca00010e0620 */
[----:B------:R-:W-:-:S04]  /*20350*/  SHF.R.U64 R35, R35, 0xa, R32 ;  /* 0x0000000a23237819 */ /* 0x000fc80000001220 */
[----:B------:R-:W-:Y:S02]  /*20360*/  IADD3 R39, P2, PT, R35, 0x1, RZ ;  /* 0x0000000123277810 */ /* 0x000fe40007f5e0ff */
[----:B------:R-:W-:Y:S02]  /*20370*/  SEL R35, RZ, 0xffffffff, !P1 ;  /* 0xffffffffff237807 */ /* 0x000fe40004800000 */
[----:B------:R-:W-:-:S03]  /*20380*/  LEA.HI.X R32, R32, RZ, RZ, 0x16, P2 ;  /* 0x000000ff20207211 */ /* 0x000fc600010fb4ff */
[----:B------:R-:W-:Y:S01]  /*20390*/  IMAD.IADD R35, R35, 0x1, -R38 ;  /* 0x0000000123237824 */ /* 0x000fe200078e0a26 */
[--C-:B------:R-:W-:Y:S02]  /*203a0*/  SHF.R.U64 R39, R39, 0x1, R32.reuse ;  /* 0x0000000127277819 */ /* 0x100fe40000001220 */
[----:B------:R-:W-:Y:S01]  /*203b0*/  SHF.R.U32.HI R38, RZ, 0x1e, R33 ;  /* 0x0000001eff267819 */ /* 0x000fe20000011621 */
[----:B------:R-:W-:Y:S01]  /*203c0*/  IMAD.SHL.U32 R35, R35, 0x100000, RZ ;  /* 0x0010000023237824 */ /* 0x000fe200078e00ff */
[----:B------:R-:W-:Y:S02]  /*203d0*/  SHF.R.U32.HI R32, RZ, 0x1, R32 ;  /* 0x00000001ff207819 */ /* 0x000fe40000011620 */
[----:B------:R-:W-:Y:S02]  /*203e0*/  IADD3 R34, P2, P1, RZ, RZ, R39 ;  /* 0x000000ffff227210 */ /* 0x000fe4000795e027 */
[----:B------:R-:W-:Y:S02]  /*203f0*/  LEA.HI R37, R37, R38, RZ, 0x1 ;  /* 0x0000002625257211 */ /* 0x000fe400078f08ff */
[----:B------:R-:W-:-:S03]  /*20400*/  IADD3.X R35, PT, PT, R35, 0x3fe00000, R32, P2, P1 ;  /* 0x3fe0000023237810 */ /* 0x000fc600017e2420 */
[----:B------:R-:W-:Y:S01]  /*20410*/  @P4 IMAD.MOV R37, RZ, RZ, -R37 ;  /* 0x000000ffff254224 */ /* 0x000fe200078e0a25 */
[----:B------:R-:W-:-:S07]  /*20420*/  LOP3.LUT R71, R35, R36, RZ, 0xfc, !PT ;  /* 0x0000002423477212 */ /* 0x000fce00078efcff */
.L_x_1132:
[----:B------:R-:W-:Y:S02]  /*20430*/  IMAD.MOV.U32 R35, RZ, RZ, R71 ;  /* 0x000000ffff237224 */ /* 0x000fe400078e0047 */
[----:B------:R-:W-:-:S04]  /*20440*/  IMAD.MOV.U32 R71, RZ, RZ, 0x0 ;  /* 0x00000000ff477424 */ /* 0x000fc800078e00ff */
[----:B------:R-:W-:Y:S05]  /*20450*/  RET.REL.NODEC R70 `(_Z15CalcAngleErrorsPdPiS0_S_S_S0_S_S_S_S_S_S_S0_) ;  /* 0xfffffdf846e87950 */ /* 0x000fea0003c3ffff */
.L_x_1139:
        /* <DEDUP_REMOVED lines=10> */
.L_x_11912:


//--------------------- .text._Z14FitGrain_NLOPTPdPiS0_S_S_S0_S0_S_S_S_S_S_S_S_S_S_S_S_S_S_ --------------------------
	.section	.text._Z14FitGrain_NLOPTPdPiS0_S_S_S0_S0_S_S_S_S_S_S_S_S_S_S_S_S_S_,"ax",@progbits
	.align	128
        .global         _Z14FitGrain_NLOPTPdPiS0_S_S_S0_S0_S_S_S_S_S_S_S_S_S_S_S_S_S_
        .type           _Z14FitGrain_NLOPTPdPiS0_S_S_S0_S0_S_S_S_S_S_S_S_S_S_S_S_S_S_,@function
        .size           _Z14FitGrain_NLOPTPdPiS0_S_S_S0_S0_S_S_S_S_S_S_S_S_S_S_S_S_S_,(.L_x_11916 - _Z14FitGrain_NLOPTPdPiS0_S_S_S0_S0_S_S_S_S_S_S_S_S_S_S_S_S_S_)
        .other          _Z14FitGrain_NLOPTPdPiS0_S_S_S0_S0_S_S_S_S_S_S_S_S_S_S_S_S_S_,@"STO_CUDA_ENTRY STV_DEFAULT"
_Z14FitGrain_NLOPTPdPiS0_S_S_S0_S0_S_S_S_S_S_S_S_S_S_S_S_S_S_:
.text._Z14FitGrain_NLOPTPdPiS0_S_S_S0_S0_S_S_S_S_S_S_S_S_S_S_S_S_S_:
        /* <DEDUP_REMOVED lines=16> */
[----:B------:R-:W-:Y:S01]  /*0100*/  IMAD R19, R94, 0xc, RZ ;  /* 0x0000000c5e137824 */ /* 0x000fe200078e02ff */
[----:B------:R-:W2:Y:S06]  /*0110*/  LDG.E R21, desc[UR36][R14.64+0x4] ;  /* 0x000004240e157981 */ /* 0x000eac000c1e1900 */
[----:B------:R-:W1:Y:S08]  /*0120*/  LDC.64 R2, c[0x0][0x3b0] ;  /* 0x0000ec00ff027b82 */ /* 0x000e700000000a00 */
[----:B------:R-:W3:Y:S01]  /*0130*/  LDC.64 R24, c[0x0][0x3e0] ;  /* 0x0000f800ff187b82 */ /* 0x000ee20000000a00 */
[----:B0-----:R-:W-:-:S04]  /*0140*/  IMAD.WIDE R90, R19, 0x8, R90 ;  /* 0x00000008135a7825 */ /* 0x001fc800078e025a */
[----:B------:R-:W-:Y:S01]  /*0150*/  IMAD R7, R94, 0x3, RZ ;  /* 0x000000035e077824 */ /* 0x000fe200078e02ff */
[----:B------:R-:W4:Y:S02]  /*0160*/  LDG.E.64 R4, desc[UR36][R90.64] ;  /* 0x000000245a047981 */ /* 0x000f24000c1e1b00 */
[----:B------:R-:W0:Y:S01]  /*0170*/  LDC.64 R16, c[0x0][0x380] ;  /* 0x0000e000ff107b82 */ /* 0x000e220000000a00 */
[----:B-1----:R-:W-:-:S05]  /*0180*/  IMAD.WIDE R2, R7, 0x4, R2 ;  /* 0x0000000407027825 */ /* 0x002fca00078e0202 */
[----:B------:R-:W5:Y:S02]  /*0190*/  LDG.E R26, desc[UR36][R2.64] ;  /* 0x00000024021a7981 */ /* 0x000f64000c1e1900 */
[----:B------:R-:W1:Y:S01]  /*01a0*/  LDC.64 R28, c[0x0][0x3e8] ;  /* 0x0000fa00ff1c7b82 */ /* 0x000e620000000a00 */
[----:B---3--:R-:W-:Y:S01]  /*01b0*/  IMAD.WIDE R24, R19, 0x8, R24 ;  /* 0x0000000813187825 */ /* 0x008fe200078e0218 */
[----:B------:R3:W5:Y:S01]  /*01c0*/  LDG.E R110, desc[UR36][R2.64+0x8] ;  /* 0x00000824026e7981 */ /* 0x000762000c1e1900 */
[----:B------:R-:W-:Y:S01]  /*01d0*/  UMOV UR4, 0x47ae147b ;  /* 0x47ae147b00047882 */ /* 0x000fe20000000000 */
[----:B------:R-:W-:-:S04]  /*01e0*/  UMOV UR5, 0x3f847ae1 ;  /* 0x3f847ae100057882 */ /* 0x000fc80000000000 */
[----:B------:R-:W2:Y:S08]  /*01f0*/  LDC.64 R22, c[0x0][0x3c8] ;  /* 0x0000f200ff167b82 */ /* 0x000eb00000000a00 */
[----:B------:R-:W2:Y:S08]  /*0200*/  LDC.64 R82, c[0x0][0x410] ;  /* 0x00010400ff527b82 */ /* 0x000eb00000000a00 */
[----:B------:R-:W2:Y:S08]  /*0210*/  LDC.64 R30, c[0x0][0x3d8] ;  /* 0x0000f600ff1e7b82 */ /* 0x000eb00000000a00 */
[----:B------:R-:W2:Y:S08]  /*0220*/  LDC.64 R104, c[0x0][0x418] ;  /* 0x00010600ff687b82 */ /* 0x000eb00000000a00 */
[----:B------:R-:W2:Y:S08]  /*0230*/  LDC.64 R32, c[0x0][0x3f0] ;  /* 0x0000fc00ff207b82 */ /* 0x000eb00000000a00 */
[----:B------:R-:W2:Y:S01]  /*0240*/  LDC.64 R86, c[0x0][0x400] ;  /* 0x00010000ff567b82 */ /* 0x000ea20000000a00 */
[----:B----4-:R-:W-:Y:S04]  /*0250*/  STG.E.64 desc[UR36][R24.64], R4 ;  /* 0x0000000418007986 */ /* 0x010fe8000c101b24 */
[----:B------:R-:W4:Y:S04]  /*0260*/  LDG.E.64 R6, desc[UR36][R90.64+0x8] ;  /* 0x000008245a067981 */ /* 0x000f28000c1e1b00 */
[----:B----4-:R4:W-:Y:S04]  /*0270*/  STG.E.64 desc[UR36][R24.64+0x8], R6 ;  /* 0x0000080618007986 */ /* 0x0109e8000c101b24 */
[----:B------:R-:W3:Y:S04]  /*0280*/  LDG.E.64 R8, desc[UR36][R90.64+0x10] ;  /* 0x000010245a087981 */ /* 0x000ee8000c1e1b00 */
[----:B---3--:R3:W-:Y:S04]  /*0290*/  STG.E.64 desc[UR36][R24.64+0x10], R8 ;  /* 0x0000100818007986 */ /* 0x0087e8000c101b24 */
[----:B------:R-:W2:Y:S04]  /*02a0*/  LDG.E.64 R10, desc[UR36][R90.64+0x18] ;  /* 0x000018245a0a7981 */ /* 0x000ea8000c1e1b00 */
[----:B--2---:R2:W-:Y:S04]  /*02b0*/  STG.E.64 desc[UR36][R24.64+0x18], R10 ;  /* 0x0000180a18007986 */ /* 0x0045e8000c101b24 */
[----:B------:R-:W4:Y:S04]  /*02c0*/  LDG.E.64 R12, desc[UR36][R90.64+0x20] ;  /* 0x000020245a0c7981 */ /* 0x000f28000c1e1b00 */
[----:B----4-:R4:W-:Y:S04]  /*02d0*/  STG.E.64 desc[UR36][R24.64+0x20], R12 ;  /* 0x0000200c18007986 */ /* 0x0109e8000c101b24 */
[----:B------:R-:W3:Y:S04]  /*02e0*/  LDG.E.64 R14, desc[UR36][R90.64+0x28] ;  /* 0x000028245a0e7981 */ /* 0x000ee8000c1e1b00 */
[----:B---3--:R3:W-:Y:S04]  /*02f0*/  STG.E.64 desc[UR36][R24.64+0x28], R14 ;  /* 0x0000280e18007986 */ /* 0x0087e8000c101b24 */
[----:B------:R-:W2:Y:S04]  /*0300*/  LDG.E.64 R2, desc[UR36][R90.64+0x30] ;  /* 0x000030245a027981 */ /* 0x000ea8000c1e1b00 */
[----:B--2---:R0:W-:Y:S04]  /*0310*/  STG.E.64 desc[UR36][R24.64+0x30], R2 ;  /* 0x0000300218007986 */ /* 0x0041e8000c101b24 */
[----:B------:R-:W2:Y:S04]  /*0320*/  LDG.E.64 R6, desc[UR36][R90.64+0x38] ;  /* 0x000038245a067981 */ /* 0x000ea8000c1e1b00 */
[----:B--2---:R2:W-:Y:S04]  /*0330*/  STG.E.64 desc[UR36][R24.64+0x38], R6 ;  /* 0x0000380618007986 */ /* 0x0045e8000c101b24 */
[----:B------:R-:W4:Y:S04]  /*0340*/  LDG.E.64 R8, desc[UR36][R90.64+0x40] ;  /* 0x000040245a087981 */ /* 0x000f28000c1e1b00 */
[----:B----4-:R-:W-:Y:S04]  /*0350*/  STG.E.64 desc[UR36][R24.64+0x40], R8 ;  /* 0x0000400818007986 */ /* 0x010fe8000c101b24 */
[----:B------:R-:W4:Y:S04]  /*0360*/  LDG.E.64 R10, desc[UR36][R90.64+0x48] ;  /* 0x000048245a0a7981 */ /* 0x000f28000c1e1b00 */
[----:B----4-:R-:W-:Y:S04]  /*0370*/  STG.E.64 desc[UR36][R24.64+0x48], R10 ;  /* 0x0000480a18007986 */ /* 0x010fe8000c101b24 */
[----:B------:R-:W4:Y:S04]  /*0380*/  LDG.E.64 R12, desc[UR36][R90.64+0x50] ;  /* 0x000050245a0c7981 */ /* 0x000f28000c1e1b00 */
[----:B----4-:R-:W-:Y:S04]  /*0390*/  STG.E.64 desc[UR36][R24.64+0x50], R12 ;  /* 0x0000500c18007986 */ /* 0x010fe8000c101b24 */
[----:B---3--:R-:W3:Y:S04]  /*03a0*/  LDG.E.64 R14, desc[UR36][R90.64+0x58] ;  /* 0x000058245a0e7981 */ /* 0x008ee8000c1e1b00 */
[----:B---3--:R3:W-:Y:S04]  /*03b0*/  STG.E.64 desc[UR36][R24.64+0x58], R14 ;  /* 0x0000580e18007986 */ /* 0x0087e8000c101b24 */
[----:B0-----:R-:W4:Y:S01]  /*03c0*/  LDG.E.64 R2, desc[UR36][R16.64+0x8] ;  /* 0x0000082410027981 */ /* 0x001f22000c1e1b00 */
[----:B-1----:R-:W-:Y:S01]  /*03d0*/  IMAD.WIDE R28, R19, 0x8, R28 ;  /* 0x00000008131c7825 */ /* 0x002fe200078e021c */
[----:B----4-:R-:W-:-:S07]  /*03e0*/  DADD R2, R4, -R2 ;  /* 0x0000000004027229 */ /* 0x010fce0000000802 */
[----:B------:R0:W-:Y:S04]  /*03f0*/  STG.E.64 desc[UR36][R28.64], R2 ;  /* 0x000000021c007986 */ /* 0x0001e8000c101b24 */
[----:B------:R-:W4:Y:S01]  /*0400*/  LDG.E.64 R4, desc[UR36][R24.64+0x18] ;  /* 0x0000182418047981 */ /* 0x000f22000c1e1b00 */
[----:B--2---:R-:W1:Y:S01]  /*0410*/  MUFU.RCP64H R7, 100 ;  /* 0x4059000000077908 */ /* 0x004e620000001800 */
[----:B---3--:R-:W-:Y:S02]  /*0420*/  IMAD.MOV.U32 R14, RZ, RZ, 0x0 ;  /* 0x00000000ff0e7424 */ /* 0x008fe400078e00ff */
[----:B------:R-:W-:Y:S02]  /*0430*/  IMAD.MOV.U32 R15, RZ, RZ, 0x40590000 ;  /* 0x40590000ff0f7424 */ /* 0x000fe400078e00ff */
[----:B------:R-:W-:-:S06]  /*0440*/  IMAD.MOV.U32 R6, RZ, RZ, 0x1 ;  /* 0x00000001ff067424 */ /* 0x000fcc00078e00ff */
[----:B-1----:R-:W-:Y:S02]  /*0450*/  DFMA R8, R6, -R14, 1 ;  /* 0x3ff000000608742b */ /* 0x002fe4000000080e */
[----:B----4-:R-:W-:-:S07]  /*0460*/  DADD R4, R4, -UR4 ;  /* 0x8000000404047e29 */ /* 0x010fce0008000000 */
[----:B------:R1:W-:Y:S04]  /*0470*/  STG.E.64 desc[UR36][R28.64+0x18], R4 ;  /* 0x000018041c007986 */ /* 0x0003e8000c101b24 */
[----:B------:R2:W3:Y:S04]  /*0480*/  LDG.E.64 R12, desc[UR36][R16.64+0x1048] ;  /* 0x00104824100c7981 */ /* 0x0004e8000c1e1b00 */
[----:B------:R4:W5:Y:S01]  /*0490*/  LDG.E.64 R10, desc[UR36][R24.64+0x30] ;  /* 0x00003024180a7981 */ /* 0x000962000c1e1b00 */
[----:B------:R-:W-:Y:S01]  /*04a0*/  DFMA R8, R8, R8, R8 ;  /* 0x000000080808722b */ /* 0x000fe20000000008 */
[----:B--2---:R-:W2:Y:S07]  /*04b0*/  LDC.64 R16, c[0x0][0x3f8] ;  /* 0x0000fe00ff107b82 */ /* 0x004eae0000000a00 */
[----:B------:R-:W-:-:S08]  /*04c0*/  DFMA R8, R6, R8, R6 ;  /* 0x000000080608722b */ /* 0x000fd00000000006 */
[----:B0-----:R-:W-:-:S08]  /*04d0*/  DFMA R2, R8, -R14, 1 ;  /* 0x3ff000000802742b */ /* 0x001fd0000000080e */
[----:B------:R-:W-:Y:S01]  /*04e0*/  DFMA R2, R8, R2, R8 ;  /* 0x000000020802722b */ /* 0x000fe20000000008 */
[----:B------:R-:W-:Y:S02]  /*04f0*/  IMAD R21, R94, R21, RZ ;  /* 0x000000155e157224 */ /* 0x000fe400078e02ff */
[----:B------:R-:W-:-:S04]  /*0500*/  IMAD.WIDE R104, R19, 0x8, R104 ;  /* 0x0000000813687825 */ /* 0x000fc800078e0268 */
[----:B------:R-:W-:-:S04]  /*0510*/  IMAD.WIDE R32, R19, 0x8, R32 ;  /* 0x0000000813207825 */ /* 0x000fc800078e0220 */
[----:B--2---:R-:W-:-:S04]  /*0520*/  IMAD.WIDE R16, R19, 0x8, R16 ;  /* 0x0000000813107825 */ /* 0x004fc800078e0210 */
[----:B------:R-:W-:Y:S01]  /*0530*/  IMAD.WIDE R86, R19, 0x8, R86 ;  /* 0x0000000813567825 */ /* 0x000fe200078e0256 */
[----:B---3--:R-:W-:-:S08]  /*0540*/  DMUL R60, R12, R2 ;  /* 0x000000020c3c7228 */ /* 0x008fd00000000000 */
[----:B-1----:R-:W-:-:S08]  /*0550*/  DFMA R4, R60, -100, R12 ;  /* 0xc05900003c04782b */ /* 0x002fd0000000000c */
[----:B------:R-:W-:Y:S01]  /*0560*/  DFMA R60, R2, R4, R60 ;  /* 0x00000004023c722b */ /* 0x000fe2000000003c */
[----:B------:R-:W-:-:S09]  /*0570*/  FSETP.GEU.AND P1, PT, |R13|, 6.5827683646048100446e-37, PT ;  /* 0x036000000d00780b */ /* 0x000fd20003f2e200 */
[----:B------:R-:W-:-:S05]  /*0580*/  FFMA R0, RZ, 3.390625, R61 ;  /* 0x40590000ff007823 */ /* 0x000fca000000003d */
[----:B------:R-:W-:Y:S01]  /*0590*/  FSETP.GT.AND P0, PT, |R0|, 1.469367938527859385e-39, PT ;  /* 0x001000000000780b */ /* 0x000fe20003f04200 */
[C---:B------:R-:W-:Y:S02]  /*05a0*/  IMAD.SHL.U32 R3, R21.reuse, 0x10, RZ ;  /* 0x0000001015037824 */ /* 0x040fe400078e00ff */
[----:B------:R-:W-:Y:S02]  /*05b0*/  IMAD R21, R21, 0x7, RZ ;  /* 0x0000000715157824 */ /* 0x000fe400078e02ff */
[----:B------:R-:W-:-:S04]  /*05c0*/  IMAD.WIDE R22, R3, 0x8, R22 ;  /* 0x0000000803167825 */ /* 0x000fc800078e0216 */
[----:B------:R-:W-:-:S04]  /*05d0*/  IMAD.WIDE R82, R3, 0x8, R82 ;  /* 0x0000000803527825 */ /* 0x000fc800078e0252 */
[----:B------:R-:W-:Y:S01]  /*05e0*/  IMAD.WIDE R30, R21, 0x8, R30 ;  /* 0x00000008151e7825 */ /* 0x000fe200078e021e */
[----:B----4-:R-:W-:Y:S06]  /*05f0*/  @P0 BRA P1, `(.L_x_1140) ;  /* 0x0000000000100947 */ /* 0x010fec0000800000 */
[----:B------:R-:W-:Y:S01]  /*0600*/  IMAD.MOV.U32 R6, RZ, RZ, RZ ;  /* 0x000000ffff067224 */ /* 0x000fe200078e00ff */
[----:B------:R-:W-:Y:S01]  /*0610*/  MOV R0, 0x640 ;  /* 0x0000064000007802 */ /* 0x000fe20000000f00 */
[----:B------:R-:W-:-:S07]  /*0620*/  IMAD.MOV.U32 R7, RZ, RZ, 0x40590000 ;  /* 0x40590000ff077424 */ /* 0x000fce00078e00ff */
[----:B-----5:R-:W-:Y:S05]  /*0630*/  CALL.REL.NOINC `($__internal_13_$__cuda_sm20_div_rn_f64_full) ;  /* 0x000009b000bc7944 */ /* 0x020fea0003c00000 */
.L_x_1140:
[----:B------:R-:W0:Y:S01]  /*0640*/  LDC.64 R12, c[0x0][0x380] ;  /* 0x0000e000ff0c7b82 */ /* 0x000e220000000a00 */
[----:B------:R-:W-:-:S08]  /*0650*/  DADD R60, -R60, 1 ;  /* 0x3ff000003c3c7429 */ /* 0x000fd00000000100 */
[----:B-----5:R-:W-:-:S07]  /*0660*/  DMUL R10, R10, R60 ;  /* 0x0000003c0a0a7228 */ /* 0x020fce0000000000 */
[----:B------:R1:W-:Y:S04]  /*0670*/  STG.E.64 desc[UR36][R28.64+0x30], R10 ;  /* 0x0000300a1c007986 */ /* 0x0003e8000c101b24 */
[----:B------:R1:W5:Y:S04]  /*0680*/  LDG.E.64 R2, desc[UR36][R24.64+0x48] ;  /* 0x0000482418027981 */ /* 0x000368000c1e1b00 */
[----:B0-----:R-:W2:Y:S01]  /*0690*/  LDG.E.64 R12, desc[UR36][R12.64+0x1050] ;  /* 0x001050240c0c7981 */ /* 0x001ea2000c1e1b00 */
[----:B------:R-:W0:Y:S01]  /*06a0*/  MUFU.RCP64H R5, 100 ;  /* 0x4059000000057908 */ /* 0x000e220000001800 */
[----:B------:R-:W-:-:S02]  /*06b0*/  IMAD.MOV.U32 R6, RZ, RZ, 0x0 ;  /* 0x00000000ff067424 */ /* 0x000fc400078e00ff */
[----:B------:R-:W-:Y:S02]  /*06c0*/  IMAD.MOV.U32 R7, RZ, RZ, 0x40590000 ;  /* 0x40590000ff077424 */ /* 0x000fe400078e00ff */
[----:B------:R-:W-:-:S06]  /*06d0*/  IMAD.MOV.U32 R4, RZ, RZ, 0x1 ;  /* 0x00000001ff047424 */ /* 0x000fcc00078e00ff */
[----:B0-----:R-:W-:-:S08]  /*06e0*/  DFMA R8, R4, -R6, 1 ;  /* 0x3ff000000408742b */ /* 0x001fd00000000806 */
[----:B------:R-:W-:-:S08]  /*06f0*/  DFMA R8, R8, R8, R8 ;  /* 0x000000080808722b */ /* 0x000fd00000000008 */
[----:B------:R-:W-:-:S08]  /*0700*/  DFMA R8, R4, R8, R4 ;  /* 0x000000080408722b */ /* 0x000fd00000000004 */
[----:B------:R-:W-:-:S08]  /*0710*/  DFMA R6, R8, -R6, 1 ;  /* 0x3ff000000806742b */ /* 0x000fd00000000806 */
[----:B------:R-:W-:-:S08]  /*0720*/  DFMA R6, R8, R6, R8 ;  /* 0x000000060806722b */ /* 0x000fd00000000008 */
[----:B--2---:R-:W-:-:S08]  /*0730*/  DMUL R60, R6, R12 ;  /* 0x0000000c063c7228 */ /* 0x004fd00000000000 */
[----:B------:R-:W-:-:S08]  /*0740*/  DFMA R4, R60, -100, R12 ;  /* 0xc05900003c04782b */ /* 0x000fd0000000000c */
[----:B------:R-:W-:Y:S01]  /*0750*/  DFMA R60, R6, R4, R60 ;  /* 0x00000004063c722b */ /* 0x000fe2000000003c */
[----:B------:R-:W-:-:S09]  /*0760*/  FSETP.GEU.AND P1, PT, |R13|, 6.5827683646048100446e-37, PT ;  /* 0x036000000d00780b */ /* 0x000fd20003f2e200 */
[----:B------:R-:W-:-:S05]  /*0770*/  FFMA R0, RZ, 3.390625, R61 ;  /* 0x40590000ff007823 */ /* 0x000fca000000003d */
[----:B------:R-:W-:-:S13]  /*0780*/  FSETP.GT.AND P0, PT, |R0|, 1.469367938527859385e-39, PT ;  /* 0x001000000000780b */ /* 0x000fda0003f04200 */
[----:B-1----:R-:W-:Y:S05]  /*0790*/  @P0 BRA P1, `(.L_x_1141) ;  /* 0x0000000000100947 */ /* 0x002fea0000800000 */
[----:B------:R-:W-:Y:S01]  /*07a0*/  IMAD.MOV.U32 R6, RZ, RZ, RZ ;  /* 0x000000ffff067224 */ /* 0x000fe200078e00ff */
[----:B------:R-:W-:Y:S01]  /*07b0*/  MOV R0, 0x7e0 ;  /* 0x000007e000007802 */ /* 0x000fe20000000f00 */
[----:B------:R-:W-:-:S07]  /*07c0*/  IMAD.MOV.U32 R7, RZ, RZ, 0x40590000 ;  /* 0x40590000ff077424 */ /* 0x000fce00078e00ff */
[----:B-----5:R-:W-:Y:S05]  /*07d0*/  CALL.REL.NOINC `($__internal_13_$__cuda_sm20_div_rn_f64_full) ;  /* 0x000009b000547944 */ /* 0x020fea0003c00000 */
.L_x_1141:
[----:B------:R-:W0:Y:S01]  /*07e0*/  LDC.64 R8, c[0x0][0x380] ;  /* 0x0000e000ff087b82 */ /* 0x000e220000000a00 */
[----:B------:R-:W-:-:S08]  /*07f0*/  DADD R60, -R60, 1 ;  /* 0x3ff000003c3c7429 */ /* 0x000fd00000000100 */
[----:B-----5:R-:W-:-:S07]  /*0800*/  DMUL R2, R2, R60 ;  /* 0x0000003c02027228 */ /* 0x020fce0000000000 */
[----:B------:R1:W-:Y:S04]  /*0810*/  STG.E.64 desc[UR36][R28.64+0x48], R2 ;  /* 0x000048021c007986 */ /* 0x0003e8000c101b24 */
[----:B------:R-:W2:Y:S04]  /*0820*/  LDG.E.64 R4, desc[UR36][R24.64] ;  /* 0x0000002418047981 */ /* 0x000ea8000c1e1b00 */
[----:B0-----:R-:W2:Y:S02]  /*0830*/  LDG.E.64 R6, desc[UR36][R8.64+0x8] ;  /* 0x0000082408067981 */ /* 0x001ea4000c1e1b00 */
[----:B--2---:R-:W-:-:S07]  /*0840*/  DADD R4, R4, R6 ;  /* 0x0000000004047229 */ /* 0x004fce0000000006 */
[----:B------:R0:W-:Y:S04]  /*0850*/  STG.E.64 desc[UR36][R32.64], R4 ;  /* 0x0000000420007986 */ /* 0x0001e8000c101b24 */
[----:B------:R-:W2:Y:S01]  /*0860*/  LDG.E.64 R6, desc[UR36][R24.64+0x18] ;  /* 0x0000182418067981 */ /* 0x000ea2000c1e1b00 */
[----:B------:R-:W-:Y:S01]  /*0870*/  UMOV UR4, 0x47ae147b ;  /* 0x47ae147b00047882 */ /* 0x000fe20000000000 */
[----:B------:R-:W-:Y:S01]  /*0880*/  UMOV UR5, 0x3f847ae1 ;  /* 0x3f847ae100057882 */ /* 0x000fe20000000000 */
[----:B-1----:R-:W1:Y:S01]  /*0890*/  MUFU.RCP64H R3, 100 ;  /* 0x4059000000037908 */ /* 0x002e620000001800 */
[----:B------:R-:W-:Y:S02]  /*08a0*/  IMAD.MOV.U32 R14, RZ, RZ, 0x0 ;  /* 0x00000000ff0e7424 */ /* 0x000fe400078e00ff */
[----:B------:R-:W-:-:S02]  /*08b0*/  IMAD.MOV.U32 R15, RZ, RZ, 0x40590000 ;  /* 0x40590000ff0f7424 */ /* 0x000fc400078e00ff */
[----:B------:R-:W-:-:S06]  /*08c0*/  IMAD.MOV.U32 R2, RZ, RZ, 0x1 ;  /* 0x00000001ff027424 */ /* 0x000fcc00078e00ff */
[----:B-1----:R-:W-:Y:S02]  /*08d0*/  DFMA R18, R2, -R14, 1 ;  /* 0x3ff000000212742b */ /* 0x002fe4000000080e */
[----:B--2---:R-:W-:-:S07]  /*08e0*/  DADD R6, R6, UR4 ;  /* 0x0000000406067e29 */ /* 0x004fce0008000000 */
[----:B------:R0:W-:Y:S04]  /*08f0*/  STG.E.64 desc[UR36][R32.64+0x18], R6 ;  /* 0x0000180620007986 */ /* 0x0001e8000c101b24 */
[----:B------:R-:W2:Y:S04]  /*0900*/  LDG.E.64 R12, desc[UR36][R8.64+0x1048] ;  /* 0x00104824080c7981 */ /* 0x000ea8000c1e1b00 */
[----:B------:R0:W5:Y:S01]  /*0910*/  LDG.E.64 R10, desc[UR36][R24.64+0x30] ;  /* 0x00003024180a7981 */ /* 0x000162000c1e1b00 */
[----:B------:R-:W-:-:S08]  /*0920*/  DFMA R18, R18, R18, R18 ;  /* 0x000000121212722b */ /* 0x000fd00000000012 */
[----:B------:R-:W-:-:S08]  /*0930*/  DFMA R18, R2, R18, R2 ;  /* 0x000000120212722b */ /* 0x000fd00000000002 */
[----:B------:R-:W-:-:S08]  /*0940*/  DFMA R14, R18, -R14, 1 ;  /* 0x3ff00000120e742b */ /* 0x000fd0000000080e */
[----:B------:R-:W-:-:S08]  /*0950*/  DFMA R14, R18, R14, R18 ;  /* 0x0000000e120e722b */ /* 0x000fd00000000012 */
[----:B--2---:R-:W-:Y:S01]  /*0960*/  DMUL R60, R14, R12 ;  /* 0x0000000c0e3c7228 */ /* 0x004fe20000000000 */
[----:B------:R-:W-:-:S07]  /*0970*/  FSETP.GEU.AND P1, PT, |R13|, 6.5827683646048100446e-37, PT ;  /* 0x036000000d00780b */ /* 0x000fce0003f2e200 */
[----:B------:R-:W-:-:S08]  /*0980*/  DFMA R2, R60, -100, R12 ;  /* 0xc05900003c02782b */ /* 0x000fd0000000000c */
[----:B------:R-:W-:-:S10]  /*0990*/  DFMA R60, R14, R2, R60 ;  /* 0x000000020e3c722b */ /* 0x000fd4000000003c */
[----:B------:R-:W-:-:S05]  /*09a0*/  FFMA R0, RZ, 3.390625, R61 ;  /* 0x40590000ff007823 */ /* 0x000fca000000003d */
[----:B------:R-:W-:-:S13]  /*09b0*/  FSETP.GT.AND P0, PT, |R0|, 1.469367938527859385e-39, PT ;  /* 0x001000000000780b */ /* 0x000fda0003f04200 */
[----:B0-----:R-:W-:Y:S05]  /*09c0*/  @P0 BRA P1, `(.L_x_1142) ;  /* 0x0000000000100947 */ /* 0x001fea0000800000 */
[----:B------:R-:W-:Y:S01]  /*09d0*/  IMAD.MOV.U32 R6, RZ, RZ, RZ ;  /* 0x000000ffff067224 */ /* 0x000fe200078e00ff */
[----:B------:R-:W-:Y:S02]  /*09e0*/  MOV R7, 0x40590000 ;  /* 0x4059000000077802 */ /* 0x000fe40000000f00 */
[----:B------:R-:W-:-:S07]  /*09f0*/  MOV R0, 0xa10 ;  /* 0x00000a1000007802 */ /* 0x000fce0000000f00 */
[----:B-----5:R-:W-:Y:S05]  /*0a00*/  CALL.REL.NOINC `($__internal_13_$__cuda_sm20_div_rn_f64_full) ;  /* 0x000009ac00c87944 */ /* 0x020fea0003c00000 */
.L_x_1142:
[----:B------:R-:W0:Y:S01]  /*0a10*/  LDC.64 R12, c[0x0][0x380] ;  /* 0x0000e000ff0c7b82 */ /* 0x000e220000000a00 */
[----:B------:R-:W-:-:S08]  /*0a20*/  DADD R60, R60, 1 ;  /* 0x3ff000003c3c7429 */ /* 0x000fd00000000000 */
        /* <DEDUP_REMOVED lines=24> */
.L_x_1143:
[----:B------:R-:W0:Y:S01]  /*0bb0*/  LDC.64 R8, c[0x0][0x380] ;  /* 0x0000e000ff087b82 */ /* 0x000e220000000a00 */
[----:B------:R-:W-:-:S08]  /*0bc0*/  DADD R60, R60, 1 ;  /* 0x3ff000003c3c7429 */ /* 0x000fd00000000000 */
[----:B-----5:R-:W-:-:S07]  /*0bd0*/  DMUL R2, R2, R60 ;  /* 0x0000003c02027228 */ /* 0x020fce0000000000 */
[----:B------:R1:W-:Y:S04]  /*0be0*/  STG.E.64 desc[UR36][R32.64+0x48], R2 ;  /* 0x0000480220007986 */ /* 0x0003e8000c101b24 */
[----:B------:R-:W2:Y:S04]  /*0bf0*/  LDG.E.64 R4, desc[UR36][R24.64+0x8] ;  /* 0x0000082418047981 */ /* 0x000ea8000c1e1b00 */
[----:B0-----:R-:W2:Y:S02]  /*0c00*/  LDG.E.64 R6, desc[UR36][R8.64+0x8] ;  /* 0x0000082408067981 */ /* 0x001ea4000c1e1b00 */
[----:B--2---:R-:W-:-:S07]  /*0c10*/  DADD R4, R4, -R6 ;  /* 0x0000000004047229 */ /* 0x004fce0000000806 */
        /* <DEDUP_REMOVED lines=9> */
[----:B--2---:R-:W-:-:S07]  /*0cb0*/  DADD R6, R6, -UR4 ;  /* 0x8000000406067e29 */ /* 0x004fce0008000000 */
        /* <DEDUP_REMOVED lines=15> */
[----:B------:R-:W-:Y:S01]  /*0db0*/  MOV R0, 0xde0 ;  /* 0x00000de000007802 */ /* 0x000fe20000000f00 */
[----:B------:R-:W-:-:S07]  /*0dc0*/  IMAD.MOV.U32 R7, RZ, RZ, 0x40590000 ;  /* 0x40590000ff077424 */ /* 0x000fce00078e00ff */
[----:B-----5:R-:W-:Y:S05]  /*0dd0*/  CALL.REL.NOINC `($__internal_13_$__cuda_sm20_div_rn_f64_full) ;  /* 0x000009a800d47944 */ /* 0x020fea0003c00000 */
.L_x_1144:
        /* <DEDUP_REMOVED lines=26> */
.L_x_1145:
        /* <DEDUP_REMOVED lines=12> */
[----:B------:R-:W-:Y:S01]  /*1040*/  IMAD.MOV.U32 R14, RZ, RZ, 0x0 ;  /* 0x00000000ff0e7424 */ /* 0x000fe200078e00ff */
[----:B------:R-:W-:Y:S01]  /*1050*/  MOV R2, 0x1 ;  /* 0x0000000100027802 */ /* 0x000fe20000000f00 */
        /* <DEDUP_REMOVED lines=21> */
.L_x_1146:
        /* <DEDUP_REMOVED lines=26> */
.L_x_1147:
        /* <DEDUP_REMOVED lines=35> */
.L_x_1148:
        /* <DEDUP_REMOVED lines=26> */
.L_x_1149:
        /* <DEDUP_REMOVED lines=12> */
[----:B------:R-:W-:Y:S01]  /*17e0*/  MOV R14, 0x0 ;  /* 0x00000000000e7802 */ /* 0x000fe20000000f00 */
[----:B------:R-:W-:Y:S02]  /*17f0*/  IMAD.MOV.U32 R15, RZ, RZ, 0x40590000 ;  /* 0x40590000ff0f7424 */ /* 0x000fe400078e00ff */
        /* <DEDUP_REMOVED lines=21> */
.L_x_1150:
        /* <DEDUP_REMOVED lines=26> */
.L_x_1151:
[----:B------:R-:W-:Y:S01]  /*1af0*/  DADD R60, R60, 1 ;  /* 0x3ff000003c3c7429 */ /* 0x000fe20000000000 */
[----:B------:R-:W2:Y:S07]  /*1b00*/  LDG.E.64 R4, desc[UR36][R32.64] ;  /* 0x0000002420047981 */ /* 0x000eae000c1e1b00 */
[----:B-----5:R-:W-:-:S07]  /*1b10*/  DMUL R2, R2, R60 ;  /* 0x0000003c02027228 */ /* 0x020fce0000000000 */
[----:B------:R0:W-:Y:S04]  /*1b20*/  STG.E.64 desc[UR36][R32.64+0x58], R2 ;  /* 0x0000580220007986 */ /* 0x0001e8000c101b24 */
[----:B------:R-:W2:Y:S02]  /*1b30*/  LDG.E.64 R6, desc[UR36][R28.64] ;  /* 0x000000241c067981 */ /* 0x000ea4000c1e1b00 */
[----:B--2---:R-:W-:-:S08]  /*1b40*/  DADD R4, R4, -R6 ;  /* 0x0000000004047229 */ /* 0x004fd00000000806 */
[----:B------:R-:W-:-:S07]  /*1b50*/  DMUL R4, |R4|, 0.25 ;  /* 0x3fd0000004047828 */ /* 0x000fce0000000200 */
[----:B------:R1:W-:Y:S04]  /*1b60*/  STG.E.64 desc[UR36][R86.64], R4 ;  /* 0x0000000456007986 */ /* 0x0003e8000c101b24 */
[----:B------:R-:W2:Y:S04]  /*1b70*/  LDG.E.64 R6, desc[UR36][R32.64+0x8] ;  /* 0x0000082420067981 */ /* 0x000ea8000c1e1b00 */
[----:B------:R-:W2:Y:S02]  /*1b80*/  LDG.E.64 R8, desc[UR36][R28.64+0x8] ;  /* 0x000008241c087981 */ /* 0x000ea4000c1e1b00 */
[----:B--2---:R-:W-:-:S08]  /*1b90*/  DADD R6, R6, -R8 ;  /* 0x0000000006067229 */ /* 0x004fd00000000808 */
[----:B------:R-:W-:-:S07]  /*1ba0*/  DMUL R6, |R6|, 0.25 ;  /* 0x3fd0000006067828 */ /* 0x000fce0000000200 */
[----:B------:R2:W-:Y:S04]  /*1bb0*/  STG.E.64 desc[UR36][R86.64+0x8], R6 ;  /* 0x0000080656007986 */ /* 0x0005e8000c101b24 */
[----:B------:R-:W3:Y:S04]  /*1bc0*/  LDG.E.64 R8, desc[UR36][R32.64+0x10] ;  /* 0x0000102420087981 */ /* 0x000ee8000c1e1b00 */
[----:B0-----:R-:W3:Y:S02]  /*1bd0*/  LDG.E.64 R2, desc[UR36][R28.64+0x10] ;  /* 0x000010241c027981 */ /* 0x001ee4000c1e1b00 */
[----:B---3--:R-:W-:-:S08]  /*1be0*/  DADD R2, R8, -R2 ;  /* 0x0000000008027229 */ /* 0x008fd00000000802 */
[----:B------:R-:W-:-:S07]  /*1bf0*/  DMUL R2, |R2|, 0.25 ;  /* 0x3fd0000002027828 */ /* 0x000fce0000000200 */
[----:B------:R0:W-:Y:S04]  /*1c00*/  STG.E.64 desc[UR36][R86.64+0x10], R2 ;  /* 0x0000100256007986 */ /* 0x0001e8000c101b24 */
[----:B-1----:R-:W3:Y:S04]  /*1c10*/  LDG.E.64 R4, desc[UR36][R32.64+0x18] ;  /* 0x0000182420047981 */ /* 0x002ee8000c1e1b00 */
[----:B------:R-:W3:Y:S02]  /*1c20*/  LDG.E.64 R8, desc[UR36][R28.64+0x18] ;  /* 0x000018241c087981 */ /* 0x000ee4000c1e1b00 */
[----:B---3--:R-:W-:-:S08]  /*1c30*/  DADD R4, R4, -R8 ;  /* 0x0000000004047229 */ /* 0x008fd00000000808 */
[----:B------:R-:W-:-:S07]  /*1c40*/  DMUL R4, |R4|, 0.25 ;  /* 0x3fd0000004047828 */ /* 0x000fce0000000200 */
[----:B------:R1:W-:Y:S04]  /*1c50*/  STG.E.64 desc[UR36][R86.64+0x18], R4 ;  /* 0x0000180456007986 */ /* 0x0003e8000c101b24 */
[----:B--2---:R-:W2:Y:S04]  /*1c60*/  LDG.E.64 R6, desc[UR36][R32.64+0x20] ;  /* 0x0000202420067981 */ /* 0x004ea8000c1e1b00 */
[----:B------:R-:W2:Y:S02]  /*1c70*/  LDG.E.64 R8, desc[UR36][R28.64+0x20] ;  /* 0x000020241c087981 */ /* 0x000ea4000c1e1b00 */
[----:B--2---:R-:W-:-:S08]  /*1c80*/  DADD R6, R6, -R8 ;  /* 0x0000000006067229 */ /* 0x004fd00000000808 */
[----:B------:R-:W-:-:S07]  /*1c90*/  DMUL R6, |R6|, 0.25 ;  /* 0x3fd0000006067828 */ /* 0x000fce0000000200 */
[----:B------:R2:W-:Y:S04]  /*1ca0*/  STG.E.64 desc[UR36][R86.64+0x20], R6 ;  /* 0x0000200656007986 */ /* 0x0005e8000c101b24 */
[----:B0-----:R-:W3:Y:S04]  /*1cb0*/  LDG.E.64 R2, desc[UR36][R32.64+0x28] ;  /* 0x0000282420027981 */ /* 0x001ee8000c1e1b00 */
[----:B------:R-:W3:Y:S02]  /*1cc0*/  LDG.E.64 R8, desc[UR36][R28.64+0x28] ;  /* 0x000028241c087981 */ /* 0x000ee4000c1e1b00 */
        /* <DEDUP_REMOVED lines=28> */
[----:B0-----:R-:W2:Y:S04]  /*1e90*/  LDG.E.64 R2, desc[UR36][R32.64+0x58] ;  /* 0x0000582420027981 */ /* 0x001ea8000c1e1b00 */
[----:B------:R-:W2:Y:S01]  /*1ea0*/  LDG.E.64 R8, desc[UR36][R28.64+0x58] ;  /* 0x000058241c087981 */ /* 0x000ea2000c1e1b00 */
[----:B------:R-:W-:Y:S01]  /*1eb0*/  ISETP.NE.AND P0, PT, R94, RZ, PT ;  /* 0x000000ff5e00720c */ /* 0x000fe20003f05270 */
[----:B------:R-:W-:Y:S01]  /*1ec0*/  BSSY.RECONVERGENT B6, `(.L_x_1152) ;  /* 0x0001a08000067945 */ /* 0x000fe20003800200 */
[----:B------:R-:W-:Y:S01]  /*1ed0*/  IMAD R98, R110, 0x9, RZ ;  /* 0x000000096e627824 */ /* 0x000fe200078e02ff */
[----:B--2---:R-:W-:-:S08]  /*1ee0*/  DADD R2, R2, -R8 ;  /* 0x0000000002027229 */ /* 0x004fd00000000808 */
[----:B------:R-:W-:-:S07]  /*1ef0*/  DMUL R2, |R2|, 0.25 ;  /* 0x3fd0000002027828 */ /* 0x000fce0000000200 */
[----:B------:R1:W-:Y:S01]  /*1f00*/  STG.E.64 desc[UR36][R86.64+0x58], R2 ;  /* 0x0000580256007986 */ /* 0x0003e2000c101b24 */
[----:B------:R-:W-:Y:S05]  /*1f10*/  @P0 BRA `(.L_x_1153) ;  /* 0x000001a000080947 */ /* 0x000fea0003800000 */
[----:B------:R-:W2:Y:S04]  /*1f20*/  LDG.E.64 R18, desc[UR36][R24.64+0x48] ;  /* 0x0000482418127981 */ /* 0x000ea8000c1e1b00 */
[----:B------:R0:W5:Y:S04]  /*1f30*/  LDG.E.64 R42, desc[UR36][R24.64+0x30] ;  /* 0x00003024182a7981 */ /* 0x000168000c1e1b00 */
[----:B------:R0:W5:Y:S04]  /*1f40*/  LDG.E.64 R40, desc[UR36][R24.64+0x38] ;  /* 0x0000382418287981 */ /* 0x000168000c1e1b00 */
[----:B------:R0:W5:Y:S04]  /*1f50*/  LDG.E.64 R38, desc[UR36][R24.64+0x40] ;  /* 0x0000402418267981 */ /* 0x000168000c1e1b00 */
[----:B-1----:R0:W5:Y:S04]  /*1f60*/  LDG.E.64 R2, desc[UR36][R24.64+0x50] ;  /* 0x0000502418027981 */ /* 0x002168000c1e1b00 */
        /* <DEDUP_REMOVED lines=28> */
[----:B-----5:R-:W-:Y:S05]  /*2130*/  CALL.REL.NOINC `($_Z14FitGrain_NLOPTPdPiS0_S_S_S0_S0_S_S_S_S_S_S_S_S_S_S_S_S_S_$__internal_trig_reduction_slowpathd) ;  /* 0x000009a000247944 */ /* 0x020fea0003c00000 */
[----:B------:R-:W-:-:S07]  /*2140*/  IMAD.MOV.U32 R0, RZ, RZ, R8 ;  /* 0x000000ffff007224 */ /* 0x000fce00078e0008 */
.L_x_1155:
[----:B------:R-:W-:Y:S05]  /*2150*/  BSYNC.RECONVERGENT B2 ;  /* 0x0000000000027941 */ /* 0x000fea0003800200 */
.L_x_1154:
        /* <DEDUP_REMOVED lines=15> */
[----:B------:R-:W-:Y:S01]  /*2250*/  LOP3.LUT P1, RZ, R0, 0x2, RZ, 0xc0, !PT ;  /* 0x0000000200ff7812 */ /* 0x000fe2000782c0ff */
[----:B-----5:R-:W-:Y:S01]  /*2260*/  DMUL R2, R2, UR4 ;  /* 0x0000000402027c28 */ /* 0x020fe20008000000 */
[----:B------:R-:W-:Y:S01]  /*2270*/  FSEL R20, R20, -8.06006814911005101289e+34, !P0 ;  /* 0xf9785eba14147808 */ /* 0x000fe20004000000 */
[----:B------:R-:W-:Y:S01]  /*2280*/  BSSY.RECONVERGENT B2, `(.L_x_1156) ;  /* 0x000002a000027945 */ /* 0x000fe20003800200 */
        /* <DEDUP_REMOVED lines=11> */
[----:B------:R-:W-:-:S05]  /*2340*/  DSETP.NEU.AND P0, PT, |R2|, +INF , PT ;  /* 0x7ff000000200742a */ /* 0x000fca0003f0d200 */
[----:B------:R-:W-:-:S09]  /*2350*/  DADD R6, RZ, -R10 ;  /* 0x00000000ff067229 */ /* 0x000fd2000000080a */
[----:B------:R-:W-:Y:S01]  /*2360*/  @!P0 DMUL R8, RZ, R2 ;  /* 0x00000002ff088228 */ /* 0x000fe20000000000 */
[----:B------:R-:W-:Y:S02]  /*2370*/  FSEL R10, R10, R6, !P1 ;  /* 0x000000060a0a7208 */ /* 0x000fe40004800000 */
[----:B------:R-:W-:Y:S02]  /*2380*/  FSEL R11, R11, R7, !P1 ;  /* 0x000000070b0b7208 */ /* 0x000fe40004800000 */
[----:B------:R-:W-:Y:S01]  /*2390*/  @!P0 MOV R0, RZ ;  /* 0x000000ff00008202 */ /* 0x000fe20000000f00 */
        /* <DEDUP_REMOVED lines=20> */
[----:B------:R-:W-:Y:S05]  /*24e0*/  CALL.REL.NOINC `($_Z14FitGrain_NLOPTPdPiS0_S_S_S0_S0_S_S_S_S_S_S_S_S_S_S_S_S_S_$__internal_trig_reduction_slowpathd) ;  /* 0x0000099c00387944 */ /* 0x000fea0003c00000 */
[----:B------:R-:W-:Y:S02]  /*24f0*/  IMAD.MOV.U32 R0, RZ, RZ, R8 ;  /* 0x000000ffff007224 */ /* 0x000fe400078e0008 */
[----:B------:R-:W-:Y:S02]  /*2500*/  IMAD.MOV.U32 R8, RZ, RZ, R6 ;  /* 0x000000ffff087224 */ /* 0x000fe400078e0006 */
[----:B------:R-:W-:-:S07]  /*2510*/  IMAD.MOV.U32 R9, RZ, RZ, R7 ;  /* 0x000000ffff097224 */ /* 0x000fce00078e0007 */
.L_x_1157:
[----:B------:R-:W-:Y:S05]  /*2520*/  BSYNC.RECONVERGENT B2 ;  /* 0x0000000000027941 */ /* 0x000fea0003800200 */
.L_x_1156:
        /* <DEDUP_REMOVED lines=60> */
.L_x_1159:
[----:B------:R-:W-:Y:S05]  /*28f0*/  BSYNC.RECONVERGENT B2 ;  /* 0x0000000000027941 */ /* 0x000fea0003800200 */
.L_x_1158:
        /* <DEDUP_REMOVED lines=58> */
.L_x_1163:
[----:B------:R-:W-:Y:S05]  /*2ca0*/  BSYNC.RECONVERGENT B3 ;  /* 0x0000000000037941 */ /* 0x000fea0003800200 */
.L_x_1162:
[----:B------:R-:W-:-:S07]  /*2cb0*/  VIADD R0, R0, 0x1 ;  /* 0x0000000100007836 */ /* 0x000fce0000000000 */
.L_x_1161:
[----:B------:R-:W-:Y:S05]  /*2cc0*/  BSYNC.RECONVERGENT B2 ;  /* 0x0000000000027941 */ /* 0x000fea0003800200 */
.L_x_1160:
        /* <DEDUP_REMOVED lines=54> */
[----:B------:R-:W-:Y:S01]  /*3030*/  IMAD.MOV.U32 R0, RZ, RZ, R8 ;  /* 0x000000ffff007224 */ /* 0x000fe200078e0008 */
[----:B------:R-:W-:Y:S01]  /*3040*/  MOV R9, R7 ;  /* 0x0000000700097202 */ /* 0x000fe20000000f00 */
[----:B------:R-:W-:-:S07]  /*3050*/  IMAD.MOV.U32 R8, RZ, RZ, R6 ;  /* 0x000000ffff087224 */ /* 0x000fce00078e0006 */
.L_x_1167:
[----:B------:R-:W-:Y:S05]  /*3060*/  BSYNC.RECONVERGENT B3 ;  /* 0x0000000000037941 */ /* 0x000fea0003800200 */
.L_x_1166:
[----:B------:R-:W-:-:S07]  /*3070*/  VIADD R0, R0, 0x1 ;  /* 0x0000000100007836 */ /* 0x000fce0000000000 */
.L_x_1165:
[----:B------:R-:W-:Y:S05]  /*3080*/  BSYNC.RECONVERGENT B2 ;  /* 0x0000000000027941 */ /* 0x000fea0003800200 */
.L_x_1164:
        /* <DEDUP_REMOVED lines=55> */
.L_x_1171:
[----:B------:R-:W-:Y:S05]  /*3400*/  BSYNC.RECONVERGENT B3 ;  /* 0x0000000000037941 */ /* 0x000fea0003800200 */
.L_x_1170:
[----:B------:R-:W-:-:S07]  /*3410*/  VIADD R0, R8, 0x1 ;  /* 0x0000000108007836 */ /* 0x000fce0000000000 */
.L_x_1169:
[----:B------:R-:W-:Y:S05]  /*3420*/  BSYNC.RECONVERGENT B2 ;  /* 0x0000000000027941 */ /* 0x000fea0003800200 */
.L_x_1168:
        /* <DEDUP_REMOVED lines=11> */
[----:B------:R-:W-:Y:S01]  /*34e0*/  IMAD.MOV.U32 R13, RZ, RZ, 0x3da8ff83 ;  /* 0x3da8ff83ff0d7424 */ /* 0x000fe200078e00ff */
[----:B------:R-:W-:Y:S01]  /*34f0*/  ISETP.NE.U32.AND P0, PT, R8, 0x1, PT ;  /* 0x000000010800780c */ /* 0x000fe20003f05070 */
[----:B------:R-:W-:Y:S01]  /*3500*/  DMUL R8, R6, R6 ;  /* 0x0000000606087228 */ /* 0x000fe20000000000 */
[----:B------:R-:W-:Y:S02]  /*3510*/  BSSY.RECONVERGENT B1, `(.L_x_1172) ;  /* 0x0000024000017945 */ /* 0x000fe40003800200 */
[----:B------:R-:W-:Y:S01]  /*3520*/  FSEL R12, R12, -8.06006814911005101289e+34, !P0 ;  /* 0xf9785eba0c0c7808 */ /* 0x000fe20004000000 */
[----:B0-----:R-:W0:Y:S01]  /*3530*/  MUFU.RCP64H R5, R21 ;  /* 0x0000001500057308 */ /* 0x001e220000001800 */
[----:B------:R-:W-:Y:S01]  /*3540*/  FSEL R13, -R13, 0.11223486810922622681, !P0 ;  /* 0x3de5db650d0d7808 */ /* 0x000fe20004000100 */
[----:B------:R-:W-:-:S05]  /*3550*/  IMAD.MOV.U32 R4, RZ, RZ, 0x1 ;  /* 0x00000001ff047424 */ /* 0x000fca00078e00ff */
[----:B--2---:R-:W-:Y:S02]  /*3560*/  DFMA R44, R8, R12, R44 ;  /* 0x0000000c082c722b */ /* 0x004fe4000000002c */
[----:B0-----:R-:W-:-:S06]  /*3570*/  DFMA R12, -R20, R4, 1 ;  /* 0x3ff00000140c742b */ /* 0x001fcc0000000104 */
[----:B------:R-:W-:Y:S02]  /*3580*/  DFMA R44, R8, R44, R46 ;  /* 0x0000002c082c722b */ /* 0x000fe4000000002e */
[----:B------:R-:W-:-:S06]  /*3590*/  DFMA R12, R12, R12, R12 ;  /* 0x0000000c0c0c722b */ /* 0x000fcc000000000c */
[----:B---3--:R-:W-:Y:S02]  /*35a0*/  DFMA R44, R8, R44, R48 ;  /* 0x0000002c082c722b */ /* 0x008fe40000000030 */
[----:B------:R-:W-:-:S06]  /*35b0*/  DFMA R12, R4, R12, R4 ;  /* 0x0000000c040c722b */ /* 0x000fcc0000000004 */
[----:B------:R-:W-:-:S08]  /*35c0*/  DFMA R44, R8, R44, R50 ;  /* 0x0000002c082c722b */ /* 0x000fd00000000032 */
        /* <DEDUP_REMOVED lines=23> */
[----:B------:R-:W-:Y:S05]  /*3740*/  CALL.REL.NOINC `($__internal_13_$__cuda_sm20_div_rn_f64_full) ;  /* 0x0000098000787944 */ /* 0x000fea0003c00000 */
.L_x_1173:
[----:B------:R-:W-:Y:S05]  /*3750*/  BSYNC.RECONVERGENT B1 ;  /* 0x0000000000017941 */ /* 0x000fea0003800200 */
.L_x_1172:
        /* <DEDUP_REMOVED lines=57> */
.L_x_1175:
        /* <DEDUP_REMOVED lines=72> */
.L_x_1176:
[----:B------:R-:W-:Y:S05]  /*3f70*/  BSYNC.RECONVERGENT B0 ;  /* 0x0000000000007941 */ /* 0x000fea0003800200 */
.L_x_1174:
        /* <DEDUP_REMOVED lines=21> */
.L_x_1178:
[----:B------:R-:W-:Y:S05]  /*40d0*/  BSYNC.RECONVERGENT B1 ;  /* 0x0000000000017941 */ /* 0x000fea0003800200 */
.L_x_1177:
        /* <DEDUP_REMOVED lines=51> */
[----:B------:R-:W-:-:S08]  /*4410*/  DFMA R4, R4, |R60|, |R60| ;  /* 0x4000003c0404722b */ /* 0x000fd0000000043c */
[C---:B------:R-:W-:Y:S02]  /*4420*/  @!P0 DADD R2, R4.reuse, R2 ;  /* 0x0000000004028229 */ /* 0x040fe40000000002 */
[----:B------:R-:W-:-:S06]  /*4430*/  @P0 DADD R4, R4, -R6 ;  /* 0x0000000004040229 */ /* 0x000fcc0000000806 */
[----:B------:R-:W-:Y:S02]  /*4440*/  @!P0 DADD R2, R2, UR4 ;  /* 0x0000000402028e29 */ /* 0x000fe40008000000 */
[----:B------:R-:W-:Y:S01]  /*4450*/  @P0 DADD R2, -R4, UR4 ;  /* 0x0000000404020e29 */ /* 0x000fe20008000100 */
[----:B------:R-:W-:Y:S10]  /*4460*/  BRA `(.L_x_1181) ;  /* 0x0000000400207947 */ /* 0x000ff40003800000 */
.L_x_1180:
        /* <DEDUP_REMOVED lines=72> */
.L_x_1181:
[----:B------:R-:W-:Y:S05]  /*48f0*/  BSYNC.RECONVERGENT B0 ;  /* 0x0000000000007941 */ /* 0x000fea0003800200 */
.L_x_1179:
        /* <DEDUP_REMOVED lines=31> */
[----:B------:R-:W-:-:S07]  /*4af0*/  IMAD.MOV.U32 R0, RZ, RZ, R8 ;  /* 0x000000ffff007224 */ /* 0x000fce00078e0008 */
.L_x_1183:
[----:B------:R-:W-:Y:S05]  /*4b00*/  BSYNC.RECONVERGENT B2 ;  /* 0x0000000000027941 */ /* 0x000fea0003800200 */
.L_x_1182:
        /* <DEDUP_REMOVED lines=55> */
[----:B------:R-:W-:Y:S02]  /*4e80*/  IMAD.MOV.U32 R2, RZ, RZ, R60 ;  /* 0x000000ffff027224 */ /* 0x000fe400078e003c */
[----:B------:R-:W-:-:S07]  /*4e90*/  IMAD.MOV.U32 R3, RZ, RZ, R61 ;  /* 0x000000ffff037224 */ /* 0x000fce00078e003d */
.L_x_1185:
[----:B------:R-:W-:Y:S05]  /*4ea0*/  BSYNC.RECONVERGENT B1 ;  /* 0x0000000000017941 */ /* 0x000fea0003800200 */
.L_x_1184:
        /* <DEDUP_REMOVED lines=23> */
.L_x_1187:
[----:B------:R-:W-:Y:S05]  /*5020*/  BSYNC.RECONVERGENT B1 ;  /* 0x0000000000017941 */ /* 0x000fea0003800200 */
.L_x_1186:
        /* <DEDUP_REMOVED lines=23> */
.L_x_1189:
[----:B------:R-:W-:Y:S05]  /*51a0*/  BSYNC.RECONVERGENT B1 ;  /* 0x0000000000017941 */ /* 0x000fea0003800200 */
.L_x_1188:
        /* <DEDUP_REMOVED lines=31> */
[----:B------:R-:W-:Y:S05]  /*53a0*/  CALL.REL.NOINC `($_Z14FitGrain_NLOPTPdPiS0_S_S_S0_S0_S_S_S_S_S_S_S_S_S_S_S_S_S_$__internal_trig_reduction_slowpathd) ;  /* 0x0000096c00887944 */ /* 0x000fea0003c00000 */
.L_x_1193:
[----:B------:R-:W-:Y:S05]  /*53b0*/  BSYNC.RECONVERGENT B3 ;  /* 0x0000000000037941 */ /* 0x000fea0003800200 */
.L_x_1192:
[----:B------:R-:W-:-:S07]  /*53c0*/  VIADD R0, R8, 0x1 ;  /* 0x0000000108007836 */ /* 0x000fce0000000000 */
.L_x_1191:
[----:B------:R-:W-:Y:S05]  /*53d0*/  BSYNC.RECONVERGENT B2 ;  /* 0x0000000000027941 */ /* 0x000fea0003800200 */
.L_x_1190:
        /* <DEDUP_REMOVED lines=57> */
.L_x_1197:
[----:B------:R-:W-:Y:S05]  /*5770*/  BSYNC.RECONVERGENT B3 ;  /* 0x0000000000037941 */ /* 0x000fea0003800200 */
.L_x_1196:
[----:B------:R-:W-:-:S07]  /*5780*/  VIADD R0, R0, 0x1 ;  /* 0x0000000100007836 */ /* 0x000fce0000000000 */
.L_x_1195:
[----:B------:R-:W-:Y:S05]  /*5790*/  BSYNC.RECONVERGENT B2 ;  /* 0x0000000000027941 */ /* 0x000fea0003800200 */
.L_x_1194:
        /* <DEDUP_REMOVED lines=55> */
.L_x_1199:
[----:B------:R-:W-:Y:S05]  /*5b10*/  BSYNC.RECONVERGENT B2 ;  /* 0x0000000000027941 */ /* 0x000fea0003800200 */
.L_x_1198:
[----:B------:R-:W0:Y:S01]  /*5b20*/  LDCU.64 UR4, c[0x4][0x28] ;  /* 0x01000500ff0477ac */ /* 0x000e220008000a00 */
[----:B------:R-:W-:-:S05]  /*5b30*/  IMAD.SHL.U32 R4, R0, 0x40, RZ ;  /* 0x0000004000047824 */ /* 0x000fca00078e00ff */
[----:B------:R-:W-:-:S04]  /*5b40*/  LOP3.LUT R4, R4, 0x40, RZ, 0xc0, !PT ;  /* 0x0000004004047812 */ /* 0x000fc800078ec0ff */
[----:B0-----:R-:W-:-:S05]  /*5b50*/  IADD3 R4, P0, PT, R4, UR4, RZ ;  /* 0x0000000404047c10 */ /* 0x001fca000ff1e0ff */
[----:B------:R-:W-:-:S05]  /*5b60*/  IMAD.X R5, RZ, RZ, UR5, P0 ;  /* 0x00000005ff057e24 */ /* 0x000fca00080e06ff */
[----:B------:R-:W2:Y:S04]  /*5b70*/  LDG.E.128.CONSTANT R12, desc[UR36][R4.64] ;  /* 0x00000024040c7981 */ /* 0x000ea8000c1e9d00 */
[----:B------:R-:W3:Y:S01]  /*5b80*/  LDG.E.128.CONSTANT R44, desc[UR36][R4.64+0x10] ;  /* 0x00001024042c7981 */ /* 0x000ee2000c1e9d00 */
[----:B------:R-:W0:Y:S03]  /*5b90*/  LDC.64 R52, c[0x0][0x390] ;  /* 0x0000e400ff347b82 */ /* 0x000e260000000a00 */
[----:B------:R1:W4:Y:S04]  /*5ba0*/  LDG.E.128.CONSTANT R48, desc[UR36][R4.64+0x20] ;  /* 0x0000202404307981 */ /* 0x000328000c1e9d00 */
[----:B0-----:R-:W5:Y:S01]  /*5bb0*/  LDG.E R52, desc[UR36][R52.64+0x4] ;  /* 0x0000042434347981 */ /* 0x001f62000c1e1900 */
[----:B------:R-:W-:Y:S01]  /*5bc0*/  LOP3.LUT R8, R0, 0x1, RZ, 0xc0, !PT ;  /* 0x0000000100087812 */ /* 0x000fe200078ec0ff */
[----:B------:R-:W-:Y:S01]  /*5bd0*/  IMAD.MOV.U32 R42, RZ, RZ, 0x20fd8164 ;  /* 0x20fd8164ff2a7424 */ /* 0x000fe200078e00ff */
[----:B-1----:R-:W-:Y:S01]  /*5be0*/  DMUL R4, R20, -R38 ;  /* 0x8000002614047228 */ /* 0x002fe20000000000 */
[----:B------:R-:W-:Y:S01]  /*5bf0*/  IMAD.MOV.U32 R27, RZ, RZ, 0x3da8ff83 ;  /* 0x3da8ff83ff1b7424 */ /* 0x000fe200078e00ff */
[----:B------:R-:W-:Y:S01]  /*5c00*/  ISETP.NE.U32.AND P0, PT, R8, 0x1, PT ;  /* 0x000000010800780c */ /* 0x000fe20003f05070 */
[----:B------:R-:W-:Y:S01]  /*5c10*/  DMUL R8, R6, R6 ;  /* 0x0000000606087228 */ /* 0x000fe20000000000 */
[----:B------:R-:W-:Y:S01]  /*5c20*/  LOP3.LUT P1, RZ, R0, 0x2, RZ, 0xc0, !PT ;  /* 0x0000000200ff7812 */ /* 0x000fe2000782c0ff */
[----:B------:R-:W-:Y:S01]  /*5c30*/  DMUL R20, R20, R38 ;  /* 0x0000002614147228 */ /* 0x000fe20000000000 */
[----:B------:R-:W-:-:S02]  /*5c40*/  FSEL R42, R42, -8.06006814911005101289e+34, !P0 ;  /* 0xf9785eba2a2a7808 */ /* 0x000fc40004000000 */
[----:B------:R-:W-:Y:S01]  /*5c50*/  FSEL R43, -R27, 0.11223486810922622681, !P0 ;  /* 0x3de5db651b2b7808 */ /* 0x000fe20004000100 */
[----:B------:R-:W-:-:S04]  /*5c60*/  DMUL R4, R18, R4 ;  /* 0x0000000412047228 */ /* 0x000fc80000000000 */
[----:B------:R-:W-:Y:S02]  /*5c70*/  DMUL R10, R10, R20 ;  /* 0x000000140a0a7228 */ /* 0x000fe40000000000 */
[----:B--2---:R-:W-:-:S08]  /*5c80*/  DFMA R12, R8, R42, R12 ;  /* 0x0000002a080c722b */ /* 0x004fd0000000000c */
[----:B------:R-:W-:-:S08]  /*5c90*/  DFMA R12, R8, R12, R14 ;  /* 0x0000000c080c722b */ /* 0x000fd0000000000e */
[----:B---3--:R-:W-:-:S08]  /*5ca0*/  DFMA R12, R8, R12, R44 ;  /* 0x0000000c080c722b */ /* 0x008fd0000000002c */
[----:B------:R-:W-:Y:S01]  /*5cb0*/  DFMA R12, R8, R12, R46 ;  /* 0x0000000c080c722b */ /* 0x000fe2000000002e */
[----:B-----5:R-:W-:-:S07]  /*5cc0*/  ISETP.GE.AND P2, PT, R52, 0x1, PT ;  /* 0x000000013400780c */ /* 0x020fce0003f46270 */
[----:B----4-:R-:W-:-:S08]  /*5cd0*/  DFMA R12, R8, R12, R48 ;  /* 0x0000000c080c722b */ /* 0x010fd00000000030 */
[----:B------:R-:W-:-:S08]  /*5ce0*/  DFMA R12, R8, R12, R50 ;  /* 0x0000000c080c722b */ /* 0x000fd00000000032 */
[----:B------:R-:W-:Y:S02]  /*5cf0*/  DFMA R6, R12, R6, R6 ;  /* 0x000000060c06722b */ /* 0x000fe40000000006 */
[----:B------:R-:W-:-:S10]  /*5d00*/  DFMA R8, R8, R12, 1 ;  /* 0x3ff000000808742b */ /* 0x000fd4000000000c */
[----:B------:R-:W-:Y:S02]  /*5d10*/  FSEL R8, R8, R6, !P0 ;  /* 0x0000000608087208 */ /* 0x000fe40004000000 */
[----:B------:R-:W-:Y:S02]  /*5d20*/  FSEL R9, R9, R7, !P0 ;  /* 0x0000000709097208 */ /* 0x000fe40004000000 */
[----:B------:R-:W-:-:S04]  /*5d30*/  PLOP3.LUT P0, PT, PT, PT, PT, 0x8, 0x80 ;  /* 0x000000000080781c */ /* 0x000fc80003f0e170 */
[----:B------:R-:W-:-:S10]  /*5d40*/  DADD R6, RZ, -R8 ;  /* 0x00000000ff067229 */ /* 0x000fd40000000808 */
[----:B------:R-:W-:Y:S02]  /*5d50*/  FSEL R14, R8, R6, !P1 ;  /* 0x00000006080e7208 */ /* 0x000fe40004800000 */
[----:B------:R-:W-:Y:S01]  /*5d60*/  FSEL R15, R9, R7, !P1 ;  /* 0x00000007090f7208 */ /* 0x000fe20004800000 */
[----:B------:R-:W-:Y:S06]  /*5d70*/  @!P2 BRA `(.L_x_1200) ;  /* 0x00000014000ca947 */ /* 0x000fec0003800000 */
[----:B------:R-:W-:Y:S02]  /*5d80*/  DMUL R20, R38, R40 ;  /* 0x0000002826147228 */ /* 0x000fe40000000000 */
[C---:B------:R-:W-:Y:S02]  /*5d90*/  DMUL R14, R36.reuse, R14 ;  /* 0x0000000e240e7228 */ /* 0x040fe40000000000 */
[----:B------:R-:W-:Y:S01]  /*5da0*/  DMUL R18, R36, R34 ;  /* 0x0000002224127228 */ /* 0x000fe20000000000 */
[----:B------:R-:W-:-:S10]  /*5db0*/  IMAD.MOV.U32 R36, RZ, RZ, RZ ;  /* 0x000000ffff247224 */ /* 0x000fd400078e00ff */
.L_x_1214:
        /* <DEDUP_REMOVED lines=13> */
[----:B------:R-:W-:Y:S01]  /*5e90*/  DFMA R42, R14, R12, R40 ;  /* 0x0000000c0e2a722b */ /* 0x000fe20000000028 */
[----:B------:R-:W-:Y:S01]  /*5ea0*/  LOP3.LUT R13, RZ, 0x80000000, R13, 0xb8, !PT ;  /* 0x80000000ff0d7812 */ /* 0x000fe200078eb80d */
[----:B------:R-:W-:-:S04]  /*5eb0*/  IMAD.MOV.U32 R12, RZ, RZ, RZ ;  /* 0x000000ffff0c7224 */ /* 0x000fc800078e00ff */
[----:B------:R-:W-:Y:S02]  /*5ec0*/  DFMA R38, R34, R2, R38 ;  /* 0x000000022226722b */ /* 0x000fe40000000026 */
[----:B0-----:R-:W-:Y:S02]  /*5ed0*/  DFMA R42, R4, R8, R42 ;  /* 0x00000008042a722b */ /* 0x001fe4000000002a */
[----:B------:R-:W-:-:S04]  /*5ee0*/  DADD R12, R40, R12 ;  /* 0x00000000280c7229 */ /* 0x000fc8000000000c */
[----:B------:R-:W-:Y:S02]  /*5ef0*/  DFMA R40, R20, R8, R38 ;  /* 0x000000081428722b */ /* 0x000fe40000000026 */
[----:B------:R-:W-:Y:S02]  /*5f00*/  DMUL R6, R42, R42 ;  /* 0x0000002a2a067228 */ /* 0x000fe40000000000 */
[----:B------:R-:W-:Y:S01]  /*5f10*/  DFMA R44, R10, R8, R12 ;  /* 0x000000080a2c722b */ /* 0x000fe2000000000c */
[----:B------:R-:W-:Y:S02]  /*5f20*/  IMAD.MOV.U32 R12, RZ, RZ, 0x0 ;  /* 0x00000000ff0c7424 */ /* 0x000fe400078e00ff */
[----:B------:R-:W-:-:S03]  /*5f30*/  IMAD.MOV.U32 R13, RZ, RZ, 0x3fd80000 ;  /* 0x3fd80000ff0d7424 */ /* 0x000fc600078e00ff */
        /* <DEDUP_REMOVED lines=21> */
[----:B------:R-:W-:Y:S05]  /*6090*/  CALL.REL.NOINC `($__internal_14_$__cuda_sm20_dsqrt_rn_f64_mediumpath_v1) ;  /* 0x0000095c00a47944 */ /* 0x000fea0003c00000 */
[----:B------:R-:W-:Y:S02]  /*60a0*/  IMAD.MOV.U32 R6, RZ, RZ, R8 ;  /* 0x000000ffff067224 */ /* 0x000fe400078e0008 */
[----:B------:R-:W-:-:S07]  /*60b0*/  IMAD.MOV.U32 R7, RZ, RZ, R9 ;  /* 0x000000ffff077224 */ /* 0x000fce00078e0009 */
.L_x_1202:
[----:B------:R-:W-:Y:S05]  /*60c0*/  BSYNC.RECONVERGENT B1 ;  /* 0x0000000000017941 */ /* 0x000fea0003800200 */
.L_x_1201:
        /* <DEDUP_REMOVED lines=10> */
[----:B------:R-:W-:-:S05]  /*6170*/  LOP3.LUT R0, R7, 0x7fffffff, RZ, 0xc0, !PT ;  /* 0x7fffffff07007812 */ /* 0x000fca00078ec0ff */
[----:B------:R-:W-:Y:S01]  /*6180*/  VIADD R12, R0, 0xfff00000 ;  /* 0xfff00000000c7836 */ /* 0x000fe20000000000 */
[----:B------:R-:W-:-:S07]  /*6190*/  MOV R0, 0x61b0 ;  /* 0x000061b000007802 */ /* 0x000fce0000000f00 */
[----:B------:R-:W-:Y:S05]  /*61a0*/  CALL.REL.NOINC `($__internal_12_$__cuda_sm20_dblrcp_rn_slowpath_v3) ;  /* 0x0000095400387944 */ /* 0x000fea0003c00000 */
.L_x_1204:
[----:B------:R-:W-:Y:S05]  /*61b0*/  BSYNC.RECONVERGENT B1 ;  /* 0x0000000000017941 */ /* 0x000fea0003800200 */
.L_x_1203:
[----:B------:R-:W0:Y:S01]  /*61c0*/  LDC.64 R6, c[0x0][0x3a0] ;  /* 0x0000e800ff067b82 */ /* 0x000e220000000a00 */
[----:B------:R-:W-:-:S04]  /*61d0*/  IMAD R9, R36, 0x7, RZ ;  /* 0x0000000724097824 */ /* 0x000fc800078e02ff */
[----:B------:R-:W-:-:S05]  /*61e0*/  IMAD.WIDE.U32 R34, R9, 0x8, R30 ;  /* 0x0000000809227825 */ /* 0x000fca00078e001e */
[----:B------:R1:W-:Y:S04]  /*61f0*/  STG.E.64 desc[UR36][R34.64], R40 ;  /* 0x0000002822007986 */ /* 0x0003e8000c101b24 */
[----:B------:R-:W-:Y:S04]  /*6200*/  STG.E.64 desc[UR36][R34.64+0x8], R42 ;  /* 0x0000082a22007986 */ /* 0x000fe8000c101b24 */
[----:B------:R-:W-:Y:S01]  /*6210*/  STG.E.64 desc[UR36][R34.64+0x10], R44 ;  /* 0x0000102c22007986 */ /* 0x000fe2000c101b24 */
[----:B0-----:R-:W-:-:S06]  /*6220*/  IMAD.WIDE.U32 R6, R9, 0x8, R6 ;  /* 0x0000000809067825 */ /* 0x001fcc00078e0006 */
[----:B------:R-:W2:Y:S01]  /*6230*/  LDG.E.64 R6, desc[UR36][R6.64+0x18] ;  /* 0x0000182406067981 */ /* 0x000ea2000c1e1b00 */
[----:B------:R-:W0:Y:S03]  /*6240*/  LDC.64 R8, c[0x0][0x380] ;  /* 0x0000e000ff087b82 */ /* 0x000e260000000a00 */
[----:B------:R-:W-:Y:S01]  /*6250*/  STG.E.64 desc[UR36][R34.64+0x20], R12 ;  /* 0x0000200c22007986 */ /* 0x000fe2000c101b24 */
[----:B------:R-:W-:-:S06]  /*6260*/  DADD R46, R12, R12 ;  /* 0x000000000c2e7229 */ /* 0x000fcc000000000c */
[----:B------:R-:W1:Y:S01]  /*6270*/  MUFU.RCP64H R39, R47 ;  /* 0x0000002f00277308 */ /* 0x000e620000001800 */
[----:B------:R-:W-:-:S06]  /*6280*/  IMAD.MOV.U32 R38, RZ, RZ, 0x1 ;  /* 0x00000001ff267424 */ /* 0x000fcc00078e00ff */
[----:B-1----:R-:W-:Y:S01]  /*6290*/  DFMA R40, -R46, R38, 1 ;  /* 0x3ff000002e28742b */ /* 0x002fe20000000126 */
[----:B--2---:R1:W-:Y:S04]  /*62a0*/  STG.E.64 desc[UR36][R34.64+0x18], R6 ;  /* 0x0000180622007986 */ /* 0x0043e8000c101b24 */
[----:B0-----:R-:W2:Y:S03]  /*62b0*/  LDG.E.64 R8, desc[UR36][R8.64+0x1038] ;  /* 0x0010382408087981 */ /* 0x001ea6000c1e1b00 */
[----:B------:R-:W-:Y:S01]  /*62c0*/  DFMA R40, R40, R40, R40 ;  /* 0x000000282828722b */ /* 0x000fe20000000028 */
[----:B------:R-:W-:Y:S07]  /*62d0*/  BSSY.RECONVERGENT B1, `(.L_x_1205) ;  /* 0x0000011000017945 */ /* 0x000fee0003800200 */
[----:B------:R-:W-:-:S08]  /*62e0*/  DFMA R40, R38, R40, R38 ;  /* 0x000000282628722b */ /* 0x000fd00000000026 */
[----:B------:R-:W-:-:S08]  /*62f0*/  DFMA R38, -R46, R40, 1 ;  /* 0x3ff000002e26742b */ /* 0x000fd00000000128 */
[----:B------:R-:W-:-:S08]  /*6300*/  DFMA R38, R40, R38, R40 ;  /* 0x000000262826722b */ /* 0x000fd00000000028 */
[----:B--2---:R-:W-:Y:S01]  /*6310*/  DMUL R60, R8, R38 ;  /* 0x00000026083c7228 */ /* 0x004fe20000000000 */
[----:B------:R-:W-:-:S07]  /*6320*/  FSETP.GEU.AND P1, PT, |R9|, 6.5827683646048100446e-37, PT ;  /* 0x036000000900780b */ /* 0x000fce0003f2e200 */
[----:B-1----:R-:W-:-:S08]  /*6330*/  DFMA R6, -R46, R60, R8 ;  /* 0x0000003c2e06722b */ /* 0x002fd00000000108 */
        /* <DEDUP_REMOVED lines=9> */
[----:B------:R-:W-:Y:S05]  /*63d0*/  CALL.REL.NOINC `($__internal_13_$__cuda_sm20_div_rn_f64_full) ;  /* 0x0000095400547944 */ /* 0x000fea0003c00000 */
.L_x_1206:
[----:B------:R-:W-:Y:S05]  /*63e0*/  BSYNC.RECONVERGENT B1 ;  /* 0x0000000000017941 */ /* 0x000fea0003800200 */
.L_x_1205:
        /* <DEDUP_REMOVED lines=45> */
.L_x_1208:
        /* <DEDUP_REMOVED lines=70> */
.L_x_1209:
[----:B------:R-:W-:Y:S05]  /*6b20*/  BSYNC.RECONVERGENT B0 ;  /* 0x0000000000007941 */ /* 0x000fea0003800200 */
.L_x_1207:
        /* <DEDUP_REMOVED lines=35> */
.L_x_1213:
[----:B------:R-:W-:Y:S05]  /*6d60*/  BSYNC.RECONVERGENT B3 ;  /* 0x0000000000037941 */ /* 0x000fea0003800200 */
.L_x_1212:
[----:B------:R-:W-:-:S04]  /*6d70*/  LOP3.LUT R8, R8, 0x1, RZ, 0xc0, !PT ;  /* 0x0000000108087812 */ /* 0x000fc800078ec0ff */
[----:B------:R-:W-:-:S13]  /*6d80*/  ISETP.NE.U32.AND P0, PT, R8, 0x1, PT ;  /* 0x000000010800780c */ /* 0x000fda0003f05070 */
.L_x_1211:
[----:B------:R-:W-:Y:S05]  /*6d90*/  BSYNC.RECONVERGENT B2 ;  /* 0x0000000000027941 */ /* 0x000fea0003800200 */
.L_x_1210:
        /* <DEDUP_REMOVED lines=64> */
[----:B------:R-:W-:-:S13]  /*71a0*/  ISETP.GT.AND P0, PT, R41, RZ, PT ;  /* 0x000000ff2900720c */ /* 0x000fda0003f04270 */
.L_x_1200:
[----:B------:R-:W2:Y:S04]  /*71b0*/  LDG.E.64 R18, desc[UR36][R24.64+0x18] ;  /* 0x0000182418127981 */ /* 0x000ea8000c1e1b00 */
        /* <DEDUP_REMOVED lines=31> */
.L_x_1218:
[----:B------:R-:W-:Y:S05]  /*73b0*/  BSYNC.RECONVERGENT B3 ;  /* 0x0000000000037941 */ /* 0x000fea0003800200 */
.L_x_1217:
[----:B------:R-:W-:-:S07]  /*73c0*/  VIADD R0, R8, 0x1 ;  /* 0x0000000108007836 */ /* 0x000fce0000000000 */
.L_x_1216:
[----:B------:R-:W-:Y:S05]  /*73d0*/  BSYNC.RECONVERGENT B2 ;  /* 0x0000000000027941 */ /* 0x000fea0003800200 */
.L_x_1215:
        /* <DEDUP_REMOVED lines=32> */
[----:B------:R-:W-:Y:S02]  /*75e0*/  @!P2 MOV R0, 0x1 ;  /* 0x000000010000a802 */ /* 0x000fe40000000f00 */
        /* <DEDUP_REMOVED lines=25> */
.L_x_1222:
[----:B------:R-:W-:Y:S05]  /*7780*/  BSYNC.RECONVERGENT B3 ;  /* 0x0000000000037941 */ /* 0x000fea0003800200 */
.L_x_1221:
[----:B------:R-:W-:-:S07]  /*7790*/  VIADD R0, R8, 0x1 ;  /* 0x0000000108007836 */ /* 0x000fce0000000000 */
.L_x_1220:
[----:B------:R-:W-:Y:S05]  /*77a0*/  BSYNC.RECONVERGENT B2 ;  /* 0x0000000000027941 */ /* 0x000fea0003800200 */
.L_x_1219:
        /* <DEDUP_REMOVED lines=59> */
.L_x_1226:
[----:B------:R-:W-:Y:S05]  /*7b60*/  BSYNC.RECONVERGENT B3 ;  /* 0x0000000000037941 */ /* 0x000fea0003800200 */
.L_x_1225:
[----:B------:R-:W-:-:S07]  /*7b70*/  VIADD R0, R0, 0x1 ;  /* 0x0000000100007836 */ /* 0x000fce0000000000 */
.L_x_1224:
[----:B------:R-:W-:Y:S05]  /*7b80*/  BSYNC.RECONVERGENT B2 ;  /* 0x0000000000027941 */ /* 0x000fea0003800200 */
.L_x_1223:
        /* <DEDUP_REMOVED lines=54> */
[----:B------:R-:W-:-:S07]  /*7ef0*/  IMAD.MOV.U32 R0, RZ, RZ, R8 ;  /* 0x000000ffff007224 */ /* 0x000fce00078e0008 */
.L_x_1228:
[----:B------:R-:W-:Y:S05]  /*7f00*/  BSYNC.RECONVERGENT B2 ;  /* 0x0000000000027941 */ /* 0x000fea0003800200 */
.L_x_1227:
        /* <DEDUP_REMOVED lines=57> */
.L_x_1230:
[----:B------:R-:W-:Y:S05]  /*82a0*/  BSYNC.RECONVERGENT B2 ;  /* 0x0000000000027941 */ /* 0x000fea0003800200 */
.L_x_1229:
        /* <DEDUP_REMOVED lines=54> */
[----:B------:R-:W-:Y:S02]  /*8610*/  IMAD.MOV.U32 R0, RZ, RZ, R8 ;  /* 0x000000ffff007224 */ /* 0x000fe400078e0008 */
[----:B------:R-:W-:Y:S02]  /*8620*/  IMAD.MOV.U32 R8, RZ, RZ, R6 ;  /* 0x000000ffff087224 */ /* 0x000fe400078e0006 */
[----:B------:R-:W-:-:S07]  /*8630*/  IMAD.MOV.U32 R9, RZ, RZ, R7 ;  /* 0x000000ffff097224 */ /* 0x000fce00078e0007 */
.L_x_1232:
[----:B------:R-:W-:Y:S05]  /*8640*/  BSYNC.RECONVERGENT B2 ;  /* 0x0000000000027941 */ /* 0x000fea0003800200 */
.L_x_1231:
        /* <DEDUP_REMOVED lines=9> */
[----:B------:R-:W-:-:S02]  /*86e0*/  IMAD.MOV.U32 R18, RZ, RZ, 0x20fd8164 ;  /* 0x20fd8164ff127424 */ /* 0x000fc400078e00ff */
[----:B------:R-:W-:Y:S01]  /*86f0*/  IMAD.MOV.U32 R19, RZ, RZ, 0x3da8ff83 ;  /* 0x3da8ff83ff137424 */ /* 0x000fe200078e00ff */
[----:B------:R-:W-:Y:S01]  /*8700*/  ISETP.NE.U32.AND P1, PT, R10, 0x1, PT ;  /* 0x000000010a00780c */ /* 0x000fe20003f25070 */
[----:B------:R-:W-:Y:S01]  /*8710*/  DMUL R10, R8, R8 ;  /* 0x00000008080a7228 */ /* 0x000fe20000000000 */
[----:B------:R-:W-:Y:S02]  /*8720*/  IMAD.MOV.U32 R58, RZ, RZ, RZ ;  /* 0x000000ffff3a7224 */ /* 0x000fe400078e00ff */
        /* <DEDUP_REMOVED lines=19> */
[----:B0-----:R0:W5:Y:S04]  /*8860*/  LDG.E R76, desc[UR36][R76.64+0x4] ;  /* 0x000004244c4c7981 */ /* 0x001168000c1e1900 */
[----:B-1----:R-:W5:Y:S01]  /*8870*/  LDG.E.64 R10, desc[UR36][R10.64+0xff8] ;  /* 0x000ff8240a0a7981 */ /* 0x002f62000c1e1b00 */
[-C--:B------:R-:W-:Y:S01]  /*8880*/  DMUL R6, R4, R54.reuse ;  /* 0x0000003604067228 */ /* 0x080fe20000000000 */
[----:B------:R-:W-:Y:S01]  /*8890*/  IMAD.MOV.U32 R67, RZ, RZ, RZ ;  /* 0x000000ffff437224 */ /* 0x000fe200078e00ff */
[----:B------:R-:W-:Y:S01]  /*88a0*/  DMUL R50, R68, R54 ;  /* 0x0000003644327228 */ /* 0x000fe20000000000 */
[----:B------:R-:W-:Y:S01]  /*88b0*/  IMAD.MOV.U32 R58, RZ, RZ, RZ ;  /* 0x000000ffff3a7224 */ /* 0x000fe200078e00ff */
[----:B------:R-:W-:-:S02]  /*88c0*/  DMUL R8, R4, R2 ;  /* 0x0000000204087228 */ /* 0x000fc40000000000 */
[----:B------:R-:W-:Y:S02]  /*88d0*/  DMUL R46, R52, R54 ;  /* 0x00000036342e7228 */ /* 0x000fe40000000000 */
[----:B------:R-:W-:Y:S02]  /*88e0*/  DMUL R70, R68, R6 ;  /* 0x0000000644467228 */ /* 0x000fe40000000000 */
[----:B------:R-:W-:Y:S02]  /*88f0*/  DMUL R12, R4, -R2 ;  /* 0x80000002040c7228 */ /* 0x000fe40000000000 */
[C---:B------:R-:W-:Y:S02]  /*8900*/  DMUL R6, R52.reuse, R6 ;  /* 0x0000000634067228 */ /* 0x040fe40000000000 */
[C---:B------:R-:W-:Y:S02]  /*8910*/  DFMA R50, R52.reuse, R8, -R50 ;  /* 0x000000083432722b */ /* 0x040fe40000000832 */
[----:B------:R-:W-:-:S02]  /*8920*/  DFMA R70, R52, R2, -R70 ;  /* 0x000000023446722b */ /* 0x000fc40000000846 */
[----:B------:R-:W-:Y:S02]  /*8930*/  DMUL R54, R48, R54 ;  /* 0x0000003630367228 */ /* 0x000fe40000000000 */
[-C--:B------:R-:W-:Y:S02]  /*8940*/  DMUL R52, R52, -R48.reuse ;  /* 0x8000003034347228 */ /* 0x080fe40000000000 */
[----:B------:R-:W-:Y:S02]  /*8950*/  DMUL R56, R2, R48 ;  /* 0x0000003002387228 */ /* 0x000fe40000000000 */
[C---:B------:R-:W-:Y:S02]  /*8960*/  DFMA R46, R68.reuse, R12, -R46 ;  /* 0x0000000c442e722b */ /* 0x040fe4000000082e */
[----:B------:R-:W-:Y:S02]  /*8970*/  DMUL R48, R68, R48 ;  /* 0x0000003044307228 */ /* 0x000fe40000000000 */
[----:B0-----:R-:W-:-:S11]  /*8980*/  DFMA R68, R2, R68, R6 ;  /* 0x000000440244722b */ /* 0x001fd60000000006 */
.L_x_1356:
[----:B------:R-:W-:-:S04]  /*8990*/  IMAD R15, R67, 0x7, RZ ;  /* 0x00000007430f7824 */ /* 0x000fc800078e02ff */
[----:B------:R-:W-:-:S05]  /*89a0*/  IMAD.WIDE.U32 R14, R15, 0x8, R30 ;  /* 0x000000080f0e7825 */ /* 0x000fca00078e001e */
[----:B--2---:R-:W2:Y:S04]  /*89b0*/  LDG.E.64 R2, desc[UR36][R14.64+0x8] ;  /* 0x000008240e027981 */ /* 0x004ea8000c1e1b00 */
[----:B------:R-:W3:Y:S04]  /*89c0*/  LDG.E.64 R6, desc[UR36][R14.64] ;  /* 0x000000240e067981 */ /* 0x000ee8000c1e1b00 */
        /* <DEDUP_REMOVED lines=12> */
[----:B------:R-:W-:Y:S02]  /*8a90*/  IMAD.MOV.U32 R12, RZ, RZ, 0x0 ;  /* 0x00000000ff0c7424 */ /* 0x000fe400078e00ff */
[----:B------:R-:W-:Y:S01]  /*8aa0*/  IMAD.MOV.U32 R13, RZ, RZ, 0x3fd80000 ;  /* 0x3fd80000ff0d7424 */ /* 0x000fe200078e00ff */
[----:B------:R-:W-:Y:S02]  /*8ab0*/  DMUL R2, R18, R18 ;  /* 0x0000001212027228 */ /* 0x000fe40000000000 */
[----:B------:R-:W-:-:S08]  /*8ac0*/  DMUL R34, R20, R20 ;  /* 0x0000001414227228 */ /* 0x000fd00000000000 */
[----:B------:R-:W-:-:S08]  /*8ad0*/  DADD R6, R2, R34 ;  /* 0x0000000002067229 */ /* 0x000fd00000000022 */
[----:B------:R-:W-:-:S06]  /*8ae0*/  DFMA R60, R36, R36, R6 ;  /* 0x00000024243c722b */ /* 0x000fcc0000000006 */
[----:B-1----:R-:W1:Y:S04]  /*8af0*/  MUFU.RSQ64H R9, R61 ;  /* 0x0000003d00097308 */ /* 0x002e680000001c00 */
        /* <DEDUP_REMOVED lines=13> */
[----:B------:R-:W-:Y:S01]  /*8bd0*/  IMAD.MOV.U32 R6, RZ, RZ, R60 ;  /* 0x000000ffff067224 */ /* 0x000fe200078e003c */
[----:B------:R-:W-:Y:S01]  /*8be0*/  MOV R7, R61 ;  /* 0x0000003d00077202 */ /* 0x000fe20000000f00 */
[----:B------:R-:W-:Y:S01]  /*8bf0*/  IMAD.MOV.U32 R60, RZ, RZ, R72 ;  /* 0x000000ffff3c7224 */ /* 0x000fe200078e0048 */
[----:B------:R-:W-:Y:S01]  /*8c00*/  MOV R0, 0x8c40 ;  /* 0x00008c4000007802 */ /* 0x000fe20000000f00 */
[----:B------:R-:W-:Y:S02]  /*8c10*/  IMAD.MOV.U32 R27, RZ, RZ, R73 ;  /* 0x000000ffff1b7224 */ /* 0x000fe400078e0049 */
[----:B------:R-:W-:-:S07]  /*8c20*/  IMAD.MOV.U32 R9, RZ, RZ, R41 ;  /* 0x000000ffff097224 */ /* 0x000fce00078e0029 */
[----:B-----5:R-:W-:Y:S05]  /*8c30*/  CALL.REL.NOINC `($__internal_14_$__cuda_sm20_dsqrt_rn_f64_mediumpath_v1) ;  /* 0x0000093000bc7944 */ /* 0x020fea0003c00000 */
[----:B------:R-:W-:Y:S02]  /*8c40*/  IMAD.MOV.U32 R38, RZ, RZ, R8 ;  /* 0x000000ffff267224 */ /* 0x000fe400078e0008 */
[----:B------:R-:W-:-:S07]  /*8c50*/  IMAD.MOV.U32 R39, RZ, RZ, R9 ;  /* 0x000000ffff277224 */ /* 0x000fce00078e0009 */
.L_x_1235:
[----:B------:R-:W-:Y:S05]  /*8c60*/  BSYNC.RECONVERGENT B1 ;  /* 0x0000000000017941 */ /* 0x000fea0003800200 */
.L_x_1234:
        /* <DEDUP_REMOVED lines=29> */
.L_x_1237:
[----:B------:R-:W-:Y:S05]  /*8e40*/  BSYNC.RECONVERGENT B2 ;  /* 0x0000000000027941 */ /* 0x000fea0003800200 */
.L_x_1236:
        /* <DEDUP_REMOVED lines=40> */
[----:B------:R-:W-:Y:S01]  /*90d0*/  DADD R12, -RZ, -R40 ;  /* 0x00000000ff0c7229 */ /* 0x000fe20000000928 */
[----:B------:R-:W-:Y:S09]  /*90e0*/  BSSY.RECONVERGENT B1, `(.L_x_1241) ;  /* 0x0000011000017945 */ /* 0x000ff20003800200 */
[----:B------:R-:W-:Y:S01]  /*90f0*/  FSETP.GEU.AND P1, PT, |R13|, 6.5827683646048100446e-37, PT ;  /* 0x036000000d00780b */ /* 0x000fe20003f2e200 */
[----:B0-----:R-:W-:-:S08]  /*9100*/  DFMA R6, -R18, R2, 1 ;  /* 0x3ff000001206742b */ /* 0x001fd00000000102 */
[----:B------:R-:W-:-:S08]  /*9110*/  DFMA R6, R6, R6, R6 ;  /* 0x000000060606722b */ /* 0x000fd00000000006 */
[----:B------:R-:W-:-:S08]  /*9120*/  DFMA R6, R2, R6, R2 ;  /* 0x000000060206722b */ /* 0x000fd00000000002 */
[----:B------:R-:W-:-:S08]  /*9130*/  DFMA R2, -R18, R6, 1 ;  /* 0x3ff000001202742b */ /* 0x000fd00000000106 */
[----:B------:R-:W-:-:S08]  /*9140*/  DFMA R2, R6, R2, R6 ;  /* 0x000000020602722b */ /* 0x000fd00000000006 */
[----:B------:R-:W-:-:S08]  /*9150*/  DMUL R60, R40, -R2 ;  /* 0x80000002283c7228 */ /* 0x000fd00000000000 */
[----:B------:R-:W-:-:S08]  /*9160*/  DFMA R6, -R18, R60, -R40 ;  /* 0x0000003c1206722b */ /* 0x000fd00000000928 */
        /* <DEDUP_REMOVED lines=8> */
.L_x_1242:
[----:B------:R-:W-:Y:S05]  /*91f0*/  BSYNC.RECONVERGENT B1 ;  /* 0x0000000000017941 */ /* 0x000fea0003800200 */
.L_x_1241:
[----:B------:R-:W-:-:S14]  /*9200*/  DSETP.GTU.AND P0, PT, |R60|, 1, PT ;  /* 0x3ff000003c00742a */ /* 0x000fdc0003f0c200 */
        /* <DEDUP_REMOVED lines=58> */
.L_x_1244:
        /* <DEDUP_REMOVED lines=72> */
.L_x_1245:
[----:B------:R-:W-:Y:S05]  /*9a30*/  BSYNC.RECONVERGENT B0 ;  /* 0x0000000000007941 */ /* 0x000fea0003800200 */
.L_x_1243:
[----:B------:R-:W-:Y:S01]  /*9a40*/  UMOV UR4, 0x1a63c1f5 ;  /* 0x1a63c1f500047882 */ /* 0x000fe20000000000 */
[----:B------:R-:W-:Y:S01]  /*9a50*/  UMOV UR5, 0x404ca5dc ;  /* 0x404ca5dc00057882 */ /* 0x000fe20000000000 */
[----:B------:R-:W-:Y:S01]  /*9a60*/  IMAD.MOV.U32 R77, RZ, RZ, 0x2 ;  /* 0x00000002ff4d7424 */ /* 0x000fe200078e00ff */
[----:B------:R-:W-:-:S08]  /*9a70*/  DMUL R60, R60, UR4 ;  /* 0x000000043c3c7c28 */ /* 0x000fd00008000000 */
[----:B------:R-:W-:-:S07]  /*9a80*/  DADD R62, -RZ, -R60 ;  /* 0x00000000ff3e7229 */ /* 0x000fce000000093c */
[----:B------:R0:W-:Y:S01]  /*9a90*/  STL.128 [R1], R60 ;  /* 0x0000003c01007387 */ /* 0x0001e20000100c00 */
[----:B------:R-:W-:Y:S05]  /*9aa0*/  BRA `(.L_x_1240) ;  /* 0x0000003800287947 */ /* 0x000fea0003800000 */
.L_x_1239:
        /* <DEDUP_REMOVED lines=20> */
[----:B------:R-:W-:Y:S05]  /*9bf0*/  CALL.REL.NOINC `($__internal_13_$__cuda_sm20_div_rn_f64_full) ;  /* 0x0000091c004c7944 */ /* 0x000fea0003c00000 */
.L_x_1247:
[----:B------:R-:W-:Y:S05]  /*9c00*/  BSYNC.RECONVERGENT B1 ;  /* 0x0000000000017941 */ /* 0x000fea0003800200 */
.L_x_1246:
[----:B------:R-:W0:Y:S01]  /*9c10*/  MUFU.RCP64H R3, R35 ;  /* 0x0000002300037308 */ /* 0x000e220000001800 */
[----:B------:R-:W-:Y:S01]  /*9c20*/  IMAD.MOV.U32 R2, RZ, RZ, 0x1 ;  /* 0x00000001ff027424 */ /* 0x000fe200078e00ff */
        /* <DEDUP_REMOVED lines=22> */
.L_x_1249:
[----:B------:R-:W-:Y:S05]  /*9d90*/  BSYNC.RECONVERGENT B1 ;  /* 0x0000000000017941 */ /* 0x000fea0003800200 */
.L_x_1248:
        /* <DEDUP_REMOVED lines=20> */
.L_x_1251:
[----:B------:R-:W-:Y:S05]  /*9ee0*/  BSYNC.RECONVERGENT B1 ;  /* 0x0000000000017941 */ /* 0x000fea0003800200 */
.L_x_1250:
        /* <DEDUP_REMOVED lines=30> */
[----:B------:R-:W-:Y:S05]  /*a0d0*/  CALL.REL.NOINC `($__internal_14_$__cuda_sm20_dsqrt_rn_f64_mediumpath_v1) ;  /* 0x0000091c00947944 */ /* 0x000fea0003c00000 */
[----:B------:R-:W-:Y:S02]  /*a0e0*/  IMAD.MOV.U32 R34, RZ, RZ, R8 ;  /* 0x000000ffff227224 */ /* 0x000fe400078e0008 */
[----:B------:R-:W-:-:S07]  /*a0f0*/  IMAD.MOV.U32 R35, RZ, RZ, R9 ;  /* 0x000000ffff237224 */ /* 0x000fce00078e0009 */
.L_x_1253:
[----:B------:R-:W-:Y:S05]  /*a100*/  BSYNC.RECONVERGENT B1 ;  /* 0x0000000000017941 */ /* 0x000fea0003800200 */
.L_x_1252:
        /* <DEDUP_REMOVED lines=21> */
.L_x_1255:
[----:B------:R-:W-:Y:S05]  /*a260*/  BSYNC.RECONVERGENT B1 ;  /* 0x0000000000017941 */ /* 0x000fea0003800200 */
.L_x_1254:
        /* <DEDUP_REMOVED lines=61> */
.L_x_1259:
        /* <DEDUP_REMOVED lines=72> */
.L_x_1260:
[----:B------:R-:W-:Y:S05]  /*aac0*/  BSYNC.RECONVERGENT B0 ;  /* 0x0000000000007941 */ /* 0x000fea0003800200 */
.L_x_1258:
        /* <DEDUP_REMOVED lines=26> */
.L_x_1264:
[----:B------:R-:W-:Y:S05]  /*ac70*/  BSYNC.RECONVERGENT B5 ;  /* 0x0000000000057941 */ /* 0x000fea0003800200 */
.L_x_1263:
[----:B------:R-:W-:-:S07]  /*ac80*/  VIADD R0, R8, 0x1 ;  /* 0x0000000108007836 */ /* 0x000fce0000000000 */
.L_x_1262:
[----:B------:R-:W-:Y:S05]  /*ac90*/  BSYNC.RECONVERGENT B4 ;  /* 0x0000000000047941 */ /* 0x000fea0003800200 */
.L_x_1261:
        /* <DEDUP_REMOVED lines=56> */
.L_x_1266:
[----:B------:R-:W-:Y:S05]  /*b020*/  BSYNC.RECONVERGENT B4 ;  /* 0x0000000000047941 */ /* 0x000fea0003800200 */
.L_x_1265:
        /* <DEDUP_REMOVED lines=31> */
[----:B------:R-:W-:-:S06]  /*b220*/  FSEL R7, R9, R7, !P1 ;  /* 0x0000000709077208 */ /* 0x000fcc0004800000 */
[----:B------:R-:W-:Y:S02]  /*b230*/  DFMA R80, R20, R6, -R80 ;  /* 0x000000061450722b */ /* 0x000fe40000000850 */
[----:B------:R-:W-:-:S06]  /*b240*/  @!P0 DMUL R6, RZ, -R78 ;  /* 0x8000004eff068228 */ /* 0x000fcc0000000000 */
        /* <DEDUP_REMOVED lines=22> */
[----:B------:R-:W-:Y:S05]  /*b3b0*/  CALL.REL.NOINC `($_Z14FitGrain_NLOPTPdPiS0_S_S_S0_S0_S_S_S_S_S_S_S_S_S_S_S_S_S_$__internal_trig_reduction_slowpathd) ;  /* 0x0000090c00847944 */ /* 0x000fea0003c00000 */
.L_x_1270:
[----:B------:R-:W-:Y:S05]  /*b3c0*/  BSYNC.RECONVERGENT B5 ;  /* 0x0000000000057941 */ /* 0x000fea0003800200 */
.L_x_1269:
[----:B------:R-:W-:-:S07]  /*b3d0*/  VIADD R0, R8, 0x1 ;  /* 0x0000000108007836 */ /* 0x000fce0000000000 */
.L_x_1268:
[----:B------:R-:W-:Y:S05]  /*b3e0*/  BSYNC.RECONVERGENT B4 ;  /* 0x0000000000047941 */ /* 0x000fea0003800200 */
.L_x_1267:
        /* <DEDUP_REMOVED lines=15> */
[----:B0-----:R-:W-:Y:S01]  /*b4e0*/  @!P0 DMUL R8, RZ, -R78 ;  /* 0x8000004eff088228 */ /* 0x001fe20000000000 */
        /* <DEDUP_REMOVED lines=37> */
[----:B------:R-:W-:Y:S02]  /*b740*/  IMAD.MOV.U32 R0, RZ, RZ, R8 ;  /* 0x000000ffff007224 */ /* 0x000fe400078e0008 */
[----:B------:R-:W-:Y:S02]  /*b750*/  IMAD.MOV.U32 R8, RZ, RZ, R6 ;  /* 0x000000ffff087224 */ /* 0x000fe400078e0006 */
[----:B------:R-:W-:-:S07]  /*b760*/  IMAD.MOV.U32 R9, RZ, RZ, R7 ;  /* 0x000000ffff097224 */ /* 0x000fce00078e0007 */
.L_x_1272:
[----:B------:R-:W-:Y:S05]  /*b770*/  BSYNC.RECONVERGENT B4 ;  /* 0x0000000000047941 */ /* 0x000fea0003800200 */
.L_x_1271:
        /* <DEDUP_REMOVED lines=43> */
.L_x_1257:
[----:B------:R-:W-:Y:S05]  /*ba30*/  BSYNC.RECONVERGENT B3 ;  /* 0x0000000000037941 */ /* 0x000fea0003800200 */
.L_x_1256:
        /* <DEDUP_REMOVED lines=20> */
.L_x_1274:
[----:B------:R-:W-:Y:S05]  /*bb80*/  BSYNC.RECONVERGENT B1 ;  /* 0x0000000000017941 */ /* 0x000fea0003800200 */
.L_x_1273:
        /* <DEDUP_REMOVED lines=59> */
.L_x_1276:
        /* <DEDUP_REMOVED lines=72> */
.L_x_1277:
[----:B------:R-:W-:Y:S05]  /*c3c0*/  BSYNC.RECONVERGENT B0 ;  /* 0x0000000000007941 */ /* 0x000fea0003800200 */
.L_x_1275:
        /* <DEDUP_REMOVED lines=26> */
.L_x_1281:
[----:B------:R-:W-:Y:S05]  /*c570*/  BSYNC.RECONVERGENT B4 ;  /* 0x0000000000047941 */ /* 0x000fea0003800200 */
.L_x_1280:
[----:B------:R-:W-:-:S07]  /*c580*/  VIADD R0, R8, 0x1 ;  /* 0x0000000108007836 */ /* 0x000fce0000000000 */
.L_x_1279:
[----:B------:R-:W-:Y:S05]  /*c590*/  BSYNC.RECONVERGENT B3 ;  /* 0x0000000000037941 */ /* 0x000fea0003800200 */
.L_x_1278:
        /* <DEDUP_REMOVED lines=52> */
[----:B------:R-:W-:Y:S05]  /*c8e0*/  CALL.REL.NOINC `($_Z14FitGrain_NLOPTPdPiS0_S_S_S0_S0_S_S_S_S_S_S_S_S_S_S_S_S_S_$__internal_trig_reduction_slowpathd) ;  /* 0x000008f800387944 */ /* 0x000fea0003c00000 */
[----:B------:R-:W-:Y:S02]  /*c8f0*/  IMAD.MOV.U32 R0, RZ, RZ, R8 ;  /* 0x000000ffff007224 */ /* 0x000fe400078e0008 */
[----:B------:R-:W-:Y:S02]  /*c900*/  IMAD.MOV.U32 R8, RZ, RZ, R6 ;  /* 0x000000ffff087224 */ /* 0x000fe400078e0006 */
[----:B------:R-:W-:-:S07]  /*c910*/  IMAD.MOV.U32 R9, RZ, RZ, R7 ;  /* 0x000000ffff097224 */ /* 0x000fce00078e0007 */
.L_x_1283:
[----:B------:R-:W-:Y:S05]  /*c920*/  BSYNC.RECONVERGENT B3 ;  /* 0x0000000000037941 */ /* 0x000fea0003800200 */
.L_x_1282:
        /* <DEDUP_REMOVED lines=57> */
.L_x_1287:
[----:B------:R-:W-:Y:S05]  /*ccc0*/  BSYNC.RECONVERGENT B4 ;  /* 0x0000000000047941 */ /* 0x000fea0003800200 */
.L_x_1286:
[----:B------:R-:W-:-:S07]  /*ccd0*/  VIADD R0, R8, 0x1 ;  /* 0x0000000108007836 */ /* 0x000fce0000000000 */
.L_x_1285:
[----:B------:R-:W-:Y:S05]  /*cce0*/  BSYNC.RECONVERGENT B3 ;  /* 0x0000000000037941 */ /* 0x000fea0003800200 */
.L_x_1284:
        /* <DEDUP_REMOVED lines=53> */
[----:B------:R-:W-:Y:S01]  /*d040*/  IMAD.MOV.U32 R0, RZ, RZ, R8 ;  /* 0x000000ffff007224 */ /* 0x000fe200078e0008 */
[----:B------:R-:W-:Y:S01]  /*d050*/  MOV R8, R6 ;  /* 0x0000000600087202 */ /* 0x000fe20000000f00 */
[----:B------:R-:W-:-:S07]  /*d060*/  IMAD.MOV.U32 R9, RZ, RZ, R7 ;  /* 0x000000ffff097224 */ /* 0x000fce00078e0007 */
.L_x_1289:
[----:B------:R-:W-:Y:S05]  /*d070*/  BSYNC.RECONVERGENT B3 ;  /* 0x0000000000037941 */ /* 0x000fea0003800200 */
.L_x_1288:
        /* <DEDUP_REMOVED lines=45> */
.L_x_1240:
[----:B------:R-:W-:Y:S05]  /*d350*/  BSYNC.RECONVERGENT B2 ;  /* 0x0000000000027941 */ /* 0x000fea0003800200 */
.L_x_1238:
[----:B------:R-:W-:Y:S01]  /*d360*/  ISETP.NE.AND P3, PT, R77, RZ, PT ;  /* 0x000000ff4d00720c */ /* 0x000fe20003f65270 */
[----:B------:R-:W-:-:S12]  /*d370*/  BSSY.RECONVERGENT B2, `(.L_x_1290) ;  /* 0x0000270000027945 */ /* 0x000fd80003800200 */
[----:B------:R-:W-:Y:S05]  /*d380*/  @!P3 BRA `(.L_x_1291) ;  /* 0x0000002400b8b947 */ /* 0x000fea0003800000 */
[----:B-1----:R-:W2:Y:S01]  /*d390*/  LDL.64 R2, [R1] ;  /* 0x0000000001027983 */ /* 0x002ea20000100a00 */
        /* <DEDUP_REMOVED lines=15> */
[----:B------:R-:W1:Y:S08]  /*d490*/  F2I.F64 R8, R8 ;  /* 0x0000000800087311 */ /* 0x000e700000301100 */
[----:B-1----:R-:W1:Y:S02]  /*d4a0*/  I2F.F64 R6, R8 ;  /* 0x0000000800067312 */ /* 0x002e640000201c00 */
[----:B-1----:R-:W-:Y:S01]  /*d4b0*/  DFMA R12, R6, -UR4, R2 ;  /* 0x80000004060c7c2b */ /* 0x002fe20008000002 */
        /* <DEDUP_REMOVED lines=10> */
[----:B0-----:R-:W-:Y:S05]  /*d560*/  CALL.REL.NOINC `($_Z14FitGrain_NLOPTPdPiS0_S_S_S0_S0_S_S_S_S_S_S_S_S_S_S_S_S_S_$__internal_trig_reduction_slowpathd) ;  /* 0x000008ec00187944 */ /* 0x001fea0003c00000 */
.L_x_1295:
[----:B------:R-:W-:Y:S05]  /*d570*/  BSYNC.RECONVERGENT B4 ;  /* 0x0000000000047941 */ /* 0x000fea0003800200 */
.L_x_1294:
[----:B------:R-:W-:-:S07]  /*d580*/  VIADD R0, R8, 0x1 ;  /* 0x0000000108007836 */ /* 0x000fce0000000000 */
.L_x_1293:
[----:B------:R-:W-:Y:S05]  /*d590*/  BSYNC.RECONVERGENT B3 ;  /* 0x0000000000037941 */ /* 0x000fea0003800200 */
.L_x_1292:
[----:B------:R-:W1:Y:S01]  /*d5a0*/  LDCU.64 UR4, c[0x4][0x28] ;  /* 0x01000500ff0477ac */ /* 0x000e620008000a00 */
[----:B------:R-:W-:-:S04]  /*d5b0*/  SHF.L.U32 R8, R0, 0x6, RZ ;  /* 0x0000000600087819 */ /* 0x000fc800000006ff */
[----:B------:R-:W-:-:S04]  /*d5c0*/  LOP3.LUT R8, R8, 0x40, RZ, 0xc0, !PT ;  /* 0x0000004008087812 */ /* 0x000fc800078ec0ff */
[----:B-1----:R-:W-:-:S05]  /*d5d0*/  IADD3 R8, P1, PT, R8, UR4, RZ ;  /* 0x0000000408087c10 */ /* 0x002fca000ff3e0ff */
[----:B------:R-:W-:-:S05]  /*d5e0*/  IMAD.X R9, RZ, RZ, UR5, P1 ;  /* 0x00000005ff097e24 */ /* 0x000fca00088e06ff */
[----:B------:R-:W2:Y:S04]  /*d5f0*/  LDG.E.128.CONSTANT R40, desc[UR36][R8.64] ;  /* 0x0000002408287981 */ /* 0x000ea8000c1e9d00 */
[----:B0-----:R-:W3:Y:S04]  /*d600*/  LDG.E.128.CONSTANT R60, desc[UR36][R8.64+0x10] ;  /* 0x00001024083c7981 */ /* 0x001ee8000c1e9d00 */
        /* <DEDUP_REMOVED lines=49> */
.L_x_1297:
[----:B------:R-:W-:Y:S05]  /*d920*/  BSYNC.RECONVERGENT B3 ;  /* 0x0000000000037941 */ /* 0x000fea0003800200 */
.L_x_1296:
        /* <DEDUP_REMOVED lines=17> */
[----:B--2---:R-:W-:Y:S01]  /*da40*/  DFMA R40, R6, R12, R40 ;  /* 0x0000000c0628722b */ /* 0x004fe20000000028 */
[----:B------:R-:W-:Y:S02]  /*da50*/  IMAD.MOV.U32 R12, RZ, RZ, 0x0 ;  /* 0x00000000ff0c7424 */ /* 0x000fe400078e00ff */
[----:B------:R-:W-:-:S05]  /*da60*/  IMAD.MOV.U32 R13, RZ, RZ, 0x3fd80000 ;  /* 0x3fd80000ff0d7424 */ /* 0x000fca00078e00ff */
        /* <DEDUP_REMOVED lines=9> */
[----:B------:R-:W-:Y:S01]  /*db00*/  DMUL R6, RZ, R20 ;  /* 0x00000014ff067228 */ /* 0x000fe20000000000 */
[----:B------:R-:W-:-:S04]  /*db10*/  LOP3.LUT P0, RZ, R0, 0x2, RZ, 0xc0, !PT ;  /* 0x0000000200ff7812 */ /* 0x000fc8000780c0ff */
[----:B------:R-:W-:-:S03]  /*db20*/  DADD R2, RZ, -R8 ;  /* 0x00000000ff027229 */ /* 0x000fc60000000808 */
[----:B------:R-:W-:-:S07]  /*db30*/  DFMA R6, RZ, R18, R6 ;  /* 0x00000012ff06722b */ /* 0x000fce0000000006 */
[----:B------:R-:W-:Y:S02]  /*db40*/  FSEL R40, R8, R2, !P0 ;  /* 0x0000000208287208 */ /* 0x000fe40004000000 */
[----:B------:R-:W-:Y:S01]  /*db50*/  FSEL R41, R9, R3, !P0 ;  /* 0x0000000309297208 */ /* 0x000fe20004000000 */
[----:B------:R-:W-:-:S05]  /*db60*/  DADD R2, R36, R6 ;  /* 0x0000000024027229 */ /* 0x000fca0000000006 */
[----:B------:R-:W-:-:S03]  /*db70*/  DFMA R40, R18, R40, R34 ;  /* 0x000000281228722b */ /* 0x000fc60000000022 */
[----:B------:R-:W-:-:S05]  /*db80*/  DMUL R34, R2, R2 ;  /* 0x0000000202227228 */ /* 0x000fca0000000000 */
        /* <DEDUP_REMOVED lines=22> */
[----:B------:R-:W-:Y:S05]  /*dcf0*/  CALL.REL.NOINC `($__internal_14_$__cuda_sm20_dsqrt_rn_f64_mediumpath_v1) ;  /* 0x000008e0008c7944 */ /* 0x000fea0003c00000 */
[----:B------:R-:W-:Y:S02]  /*dd00*/  IMAD.MOV.U32 R6, RZ, RZ, R8 ;  /* 0x000000ffff067224 */ /* 0x000fe400078e0008 */
[----:B------:R-:W-:-:S07]  /*dd10*/  IMAD.MOV.U32 R7, RZ, RZ, R9 ;  /* 0x000000ffff077224 */ /* 0x000fce00078e0009 */
.L_x_1299:
[----:B------:R-:W-:Y:S05]  /*dd20*/  BSYNC.RECONVERGENT B1 ;  /* 0x0000000000017941 */ /* 0x000fea0003800200 */
.L_x_1298:
        /* <DEDUP_REMOVED lines=19> */
.L_x_1301:
[----:B------:R-:W-:Y:S05]  /*de60*/  BSYNC.RECONVERGENT B1 ;  /* 0x0000000000017941 */ /* 0x000fea0003800200 */
.L_x_1300:
        /* <DEDUP_REMOVED lines=57> */
.L_x_1303:
        /* <DEDUP_REMOVED lines=72> */
.L_x_1304:
[----:B------:R-:W-:Y:S05]  /*e680*/  BSYNC.RECONVERGENT B0 ;  /* 0x0000000000007941 */ /* 0x000fea0003800200 */
.L_x_1302:
        /* <DEDUP_REMOVED lines=40> */
.L_x_1308:
[----:B------:R-:W-:Y:S05]  /*e910*/  BSYNC.RECONVERGENT B4 ;  /* 0x0000000000047941 */ /* 0x000fea0003800200 */
.L_x_1307:
[----:B------:R-:W-:Y:S01]  /*e920*/  VIADD R0, R0, 0x1 ;  /* 0x0000000100007836 */ /* 0x000fe20000000000 */
[----:B------:R-:W-:Y:S06]  /*e930*/  BRA `(.L_x_1309) ;  /* 0x0000000000087947 */ /* 0x000fec0003800000 */
.L_x_1306:
[----:B------:R-:W-:Y:S01]  /*e940*/  DMUL R8, RZ, R40 ;  /* 0x00000028ff087228 */ /* 0x000fe20000000000 */
[----:B------:R-:W-:-:S10]  /*e950*/  IMAD.MOV.U32 R0, RZ, RZ, 0x1 ;  /* 0x00000001ff007424 */ /* 0x000fd400078e00ff */
.L_x_1309:
[----:B------:R-:W-:Y:S05]  /*e960*/  BSYNC.RECONVERGENT B3 ;  /* 0x0000000000037941 */ /* 0x000fea0003800200 */
.L_x_1305:
        /* <DEDUP_REMOVED lines=51> */
[----:B------:R-:W-:Y:S01]  /*eca0*/  IMAD.MOV.U32 R0, RZ, RZ, R8 ;  /* 0x000000ffff007224 */ /* 0x000fe200078e0008 */
[----:B------:R-:W-:Y:S06]  /*ecb0*/  BRA `(.L_x_1312) ;  /* 0x0000000000087947 */ /* 0x000fec0003800000 */
.L_x_1311:
[----:B------:R-:W-:Y:S01]  /*ecc0*/  DMUL R6, RZ, R40 ;  /* 0x00000028ff067228 */ /* 0x000fe20000000000 */
[----:B------:R-:W-:-:S10]  /*ecd0*/  IMAD.MOV.U32 R0, RZ, RZ, RZ ;  /* 0x000000ffff007224 */ /* 0x000fd400078e00ff */
.L_x_1312:
[----:B------:R-:W-:Y:S05]  /*ece0*/  BSYNC.RECONVERGENT B3 ;  /* 0x0000000000037941 */ /* 0x000fea0003800200 */
.L_x_1310:
        /* <DEDUP_REMOVED lines=26> */
[----:B------:R-:W-:Y:S01]  /*ee90*/  IMAD.MOV.U32 R12, RZ, RZ, 0x0 ;  /* 0x00000000ff0c7424 */ /* 0x000fe200078e00ff */
[----:B------:R-:W-:Y:S01]  /*eea0*/  FSEL R9, R13, R7, !P0 ;  /* 0x000000070d097208 */ /* 0x000fe20004000000 */
[----:B------:R-:W-:Y:S01]  /*eeb0*/  IMAD.MOV.U32 R13, RZ, RZ, 0x3fd80000 ;  /* 0x3fd80000ff0d7424 */ /* 0x000fe200078e00ff */
        /* <DEDUP_REMOVED lines=26> */
[----:B------:R-:W-:Y:S05]  /*f060*/  CALL.REL.NOINC `($__internal_14_$__cuda_sm20_dsqrt_rn_f64_mediumpath_v1) ;  /* 0x000008cc00b07944 */ /* 0x000fea0003c00000 */
[----:B------:R-:W-:Y:S01]  /*f070*/  IMAD.MOV.U32 R6, RZ, RZ, R8 ;  /* 0x000000ffff067224 */ /* 0x000fe200078e0008 */
[----:B------:R-:W-:-:S07]  /*f080*/  MOV R7, R9 ;  /* 0x0000000900077202 */ /* 0x000fce0000000f00 */
.L_x_1314:
[----:B------:R-:W-:Y:S05]  /*f090*/  BSYNC.RECONVERGENT B1 ;  /* 0x0000000000017941 */ /* 0x000fea0003800200 */
.L_x_1313:
        /* <DEDUP_REMOVED lines=19> */
.L_x_1316:
[----:B------:R-:W-:Y:S05]  /*f1d0*/  BSYNC.RECONVERGENT B1 ;  /* 0x0000000000017941 */ /* 0x000fea0003800200 */
.L_x_1315:
        /* <DEDUP_REMOVED lines=77> */
.L_x_1318:
        /* <DEDUP_REMOVED lines=48> */
[C---:B------:R-:W-:Y:S02]  /*f9b0*/  @P0 DADD R2, R6.reuse, -R2 ;  /* 0x0000000006020229 */ /* 0x040fe40000000802 */
[----:B------:R-:W-:-:S06]  /*f9c0*/  @!P0 DADD R6, R6, R8 ;  /* 0x0000000006068229 */ /* 0x000fcc0000000008 */
[----:B------:R-:W-:Y:S02]  /*f9d0*/  @P0 DADD R2, -R2, UR4 ;  /* 0x0000000402020e29 */ /* 0x000fe40008000100 */
[----:B------:R-:W-:-:S11]  /*f9e0*/  @!P0 DADD R2, R6, UR4 ;  /* 0x0000000406028e29 */ /* 0x000fd60008000000 */
.L_x_1319:
[----:B------:R-:W-:Y:S05]  /*f9f0*/  BSYNC.RECONVERGENT B0 ;  /* 0x0000000000007941 */ /* 0x000fea0003800200 */
.L_x_1317:
[----:B------:R-:W-:Y:S01]  /*fa00*/  UMOV UR4, 0x1a63c1f5 ;  /* 0x1a63c1f500047882 */ /* 0x000fe20000000000 */
[----:B------:R-:W-:Y:S01]  /*fa10*/  UMOV UR5, 0x404ca5dc ;  /* 0x404ca5dc00057882 */ /* 0x000fe20000000000 */
[----:B------:R-:W-:Y:S02]  /*fa20*/  DSETP.GT.AND P0, PT, R40, RZ, PT ;  /* 0x000000ff2800722a */ /* 0x000fe40003f04000 */
[----:B------:R-:W-:-:S08]  /*fa30*/  DMUL R2, R2, UR4 ;  /* 0x0000000402027c28 */ /* 0x000fd00008000000 */
[----:B------:R-:W-:-:S10]  /*fa40*/  DADD R6, -RZ, -R2 ;  /* 0x00000000ff067229 */ /* 0x000fd40000000902 */
[----:B------:R-:W-:Y:S02]  /*fa50*/  FSEL R44, R6, R2, P0 ;  /* 0x00000002062c7208 */ /* 0x000fe40000000000 */
[----:B------:R-:W-:-:S07]  /*fa60*/  FSEL R45, R7, R3, P0 ;  /* 0x00000003072d7208 */ /* 0x000fce0000000000 */
.L_x_1291:
[----:B------:R-:W-:Y:S05]  /*fa70*/  BSYNC.RECONVERGENT B2 ;  /* 0x0000000000027941 */ /* 0x000fea0003800200 */
.L_x_1290:
[----:B------:R-:W2:Y:S01]  /*fa80*/  LDG.E.64 R34, desc[UR36][R14.64+0x20] ;  /* 0x000020240e227981 */ /* 0x000ea2000c1e1b00 */
[----:B-1----:R-:W1:Y:S01]  /*fa90*/  MUFU.RCP64H R3, R39 ;  /* 0x0000002700037308 */ /* 0x002e620000001800 */
[----:B------:R-:W-:Y:S01]  /*faa0*/  MOV R2, 0x1 ;  /* 0x0000000100027802 */ /* 0x000fe20000000f00 */
[----:B------:R-:W-:Y:S05]  /*fab0*/  BSSY.RECONVERGENT B1, `(.L_x_1320) ;  /* 0x0000014000017945 */ /* 0x000fea0003800200 */
[----:B-1----:R-:W-:-:S08]  /*fac0*/  DFMA R6, R2, -R38, 1 ;  /* 0x3ff000000206742b */ /* 0x002fd00000000826 */
        /* <DEDUP_REMOVED lines=15> */
[----:B0-----:R-:W-:Y:S05]  /*fbc0*/  CALL.REL.NOINC `($__internal_13_$__cuda_sm20_div_rn_f64_full) ;  /* 0x000008bc00587944 */ /* 0x001fea0003c00000 */
[----:B------:R-:W-:Y:S02]  /*fbd0*/  IMAD.MOV.U32 R2, RZ, RZ, R60 ;  /* 0x000000ffff027224 */ /* 0x000fe400078e003c */
[----:B------:R-:W-:-:S07]  /*fbe0*/  IMAD.MOV.U32 R3, RZ, RZ, R61 ;  /* 0x000000ffff037224 */ /* 0x000fce00078e003d */
.L_x_1321:
[----:B------:R-:W-:Y:S05]  /*fbf0*/  BSYNC.RECONVERGENT B1 ;  /* 0x0000000000017941 */ /* 0x000fea0003800200 */
.L_x_1320:
[----:B------:R-:W1:Y:S01]  /*fc00*/  MUFU.RCP64H R7, R39 ;  /* 0x0000002700077308 */ /* 0x000e620000001800 */
[----:B------:R-:W-:Y:S01]  /*fc10*/  IMAD.MOV.U32 R6, RZ, RZ, 0x1 ;  /* 0x00000001ff067424 */ /* 0x000fe200078e00ff */
[----:B------:R-:W-:Y:S01]  /*fc20*/  DMUL R12, R20, R34 ;  /* 0x00000022140c7228 */ /* 0x000fe20000000000 */
[----:B------:R-:W-:Y:S09]  /*fc30*/  BSSY.RECONVERGENT B1, `(.L_x_1322) ;  /* 0x0000013000017945 */ /* 0x000ff20003800200 */
[----:B------:R-:W-:Y:S01]  /*fc40*/  FSETP.GEU.AND P1, PT, |R13|, 6.5827683646048100446e-37, PT ;  /* 0x036000000d00780b */ /* 0x000fe20003f2e200 */
[----:B-1----:R-:W-:-:S08]  /*fc50*/  DFMA R8, R6, -R38, 1 ;  /* 0x3ff000000608742b */ /* 0x002fd00000000826 */
        /* <DEDUP_REMOVED lines=16> */
.L_x_1323:
[----:B------:R-:W-:Y:S05]  /*fd60*/  BSYNC.RECONVERGENT B1 ;  /* 0x0000000000017941 */ /* 0x000fea0003800200 */
.L_x_1322:
        /* <DEDUP_REMOVED lines=22> */
.L_x_1325:
[----:B------:R-:W-:Y:S05]  /*fed0*/  BSYNC.RECONVERGENT B1 ;  /* 0x0000000000017941 */ /* 0x000fea0003800200 */
.L_x_1324:
[----:B------:R-:W-:Y:S04]  /*fee0*/  BSSY.RECONVERGENT B2, `(.L_x_1326) ;  /* 0x0000186000027945 */ /* 0x000fe80003800200 */
[----:B------:R-:W-:Y:S05]  /*fef0*/  @!P3 BRA `(.L_x_1327) ;  /* 0x000000180010b947 */ /* 0x000fea0003800000 */
[C---:B------:R-:W-:Y:S01]  /*ff00*/  DADD R6, -|R42|.reuse, 180 ;  /* 0x406680002a067429 */ /* 0x040fe20000000300 */
[----:B------:R-:W-:Y:S01]  /*ff10*/  IMAD.MOV.U32 R8, RZ, RZ, R43 ;  /* 0x000000ffff087224 */ /* 0x000fe200078e002b */
[----:B------:R-:W-:Y:S01]  /*ff20*/  LEA R34, R67, 0x1, 0x1 ;  /* 0x0000000143227811 */ /* 0x000fe200078e08ff */
[----:B------:R-:W-:Y:S01]  /*ff30*/  IMAD.MOV.U32 R0, RZ, RZ, R42 ;  /* 0x000000ffff007224 */ /* 0x000fe200078e002a */
[----:B------:R-:W-:Y:S04]  /*ff40*/  BSSY.RECONVERGENT B3, `(.L_x_1328) ;  /* 0x00000bd000037945 */ /* 0x000fe80003800200 */
[----:B------:R-:W-:Y:S01]  /*ff50*/  DSETP.MIN.AND P0, P1, |R42|, R6, PT ;  /* 0x000000062a00722a */ /* 0x000fe20003900200 */
[----:B------:R-:W1:Y:S01]  /*ff60*/  I2F.F64.U32 R34, R34 ;  /* 0x0000002200227312 */ /* 0x000e620000201800 */
[----:B------:R-:W-:-:S04]  /*ff70*/  IMAD.MOV.U32 R9, RZ, RZ, R7 ;  /* 0x000000ffff097224 */ /* 0x000fc800078e0007 */
[----:B------:R-:W-:Y:S02]  /*ff80*/  SEL R6, R0, R6, P0 ;  /* 0x0000000600067207 */ /* 0x000fe40000000000 */
[----:B------:R-:W-:-:S06]  /*ff90*/  FSEL R13, |R8|, R9, P0 ;  /* 0x00000009080d7208 */ /* 0x000fcc0000000200 */
[----:B------:R-:W-:-:S04]  /*ffa0*/  @P1 LOP3.LUT R13, R9, 0x80000, RZ, 0xfc, !PT ;  /* 0x00080000090d1812 */ /* 0x000fc800078efcff */
[----:B------:R-:W-:-:S06]  /*ffb0*/  MOV R7, R13 ;  /* 0x0000000d00077202 */ /* 0x000fcc0000000f00 */
        /* <DEDUP_REMOVED lines=30> */
[----:B------:R-:W-:-:S07]  /*101a0*/  IMAD.MOV.U32 R0, RZ, RZ, R8 ;  /* 0x000000ffff007224 */ /* 0x000fce00078e0008 */
.L_x_1331:
[----:B------:R-:W-:Y:S05]  /*101b0*/  BSYNC.RECONVERGENT B4 ;  /* 0x0000000000047941 */ /* 0x000fea0003800200 */
.L_x_1330:
[----:B------:R-:W2:Y:S01]  /*101c0*/  LDG.E.64 R40, desc[UR36][R14.64+0x18] ;  /* 0x000018240e287981 */ /* 0x000ea2000c1e1b00 */
[----:B------:R-:W1:Y:S01]  /*101d0*/  LDCU.64 UR4, c[0x4][0x28] ;  /* 0x01000500ff0477ac */ /* 0x000e620008000a00 */
[----:B------:R-:W-:Y:S01]  /*101e0*/  IMAD.SHL.U32 R8, R0, 0x40, RZ ;  /* 0x0000004000087824 */ /* 0x000fe200078e00ff */
[----:B------:R-:W3:Y:S04]  /*101f0*/  LDC.64 R38, c[0x0][0x380] ;  /* 0x0000e000ff267b82 */ /* 0x000ee80000000a00 */
[----:B------:R-:W-:-:S04]  /*10200*/  LOP3.LUT R8, R8, 0x40, RZ, 0xc0, !PT ;  /* 0x0000004008087812 */ /* 0x000fc800078ec0ff */
[----:B-1----:R-:W-:-:S05]  /*10210*/  IADD3 R8, P1, PT, R8, UR4, RZ ;  /* 0x0000000408087c10 */ /* 0x002fca000ff3e0ff */
[----:B------:R-:W-:-:S05]  /*10220*/  IMAD.X R9, RZ, RZ, UR5, P1 ;  /* 0x00000005ff097e24 */ /* 0x000fca00088e06ff */
[----:B0-----:R-:W4:Y:S04]  /*10230*/  LDG.E.128.CONSTANT R60, desc[UR36][R8.64] ;  /* 0x00000024083c7981 */ /* 0x001f28000c1e9d00 */
[----:B------:R-:W5:Y:S04]  /*10240*/  LDG.E.128.CONSTANT R72, desc[UR36][R8.64+0x10] ;  /* 0x0000102408487981 */ /* 0x000f68000c1e9d00 */
        /* <DEDUP_REMOVED lines=8> */
[----:B--2---:R-:W3:Y:S02]  /*102d0*/  F2I.F64.TRUNC R41, R40 ;  /* 0x0000002800297311 */ /* 0x004ee4000030d100 */
[----:B---3--:R-:W-:-:S06]  /*102e0*/  IMAD.WIDE R38, R41, 0x8, R38 ;  /* 0x0000000829267825 */ /* 0x008fcc00078e0226 */
[----:B------:R-:W2:Y:S01]  /*102f0*/  LDG.E.64 R38, desc[UR36][R38.64+0x28] ;  /* 0x0000282426267981 */ /* 0x000ea2000c1e1b00 */
[----:B------:R-:W-:Y:S01]  /*10300*/  BSSY.RECONVERGENT B4, `(.L_x_1332) ;  /* 0x000002a000047945 */ /* 0x000fe20003800200 */
[----:B----4-:R-:W-:-:S08]  /*10310*/  DFMA R60, R12, R64, R60 ;  /* 0x000000400c3c722b */ /* 0x010fd0000000003c */
        /* <DEDUP_REMOVED lines=14> */
[----:B------:R-:W-:-:S05]  /*10400*/  @!P0 DMUL R6, RZ, R36 ;  /* 0x00000024ff068228 */ /* 0x000fca0000000000 */
        /* <DEDUP_REMOVED lines=23> */
.L_x_1335:
[----:B------:R-:W-:Y:S05]  /*10580*/  BSYNC.RECONVERGENT B5 ;  /* 0x0000000000057941 */ /* 0x000fea0003800200 */
.L_x_1334:
[----:B------:R-:W-:-:S07]  /*10590*/  VIADD R0, R8, 0x1 ;  /* 0x0000000108007836 */ /* 0x000fce0000000000 */
.L_x_1333:
[----:B------:R-:W-:Y:S05]  /*105a0*/  BSYNC.RECONVERGENT B4 ;  /* 0x0000000000047941 */ /* 0x000fea0003800200 */
.L_x_1332:
        /* <DEDUP_REMOVED lines=35> */
.L_x_1341:
        /* <DEDUP_REMOVED lines=25> */
.L_x_1339:
[----:B------:R-:W-:Y:S05]  /*10970*/  BSYNC.RELIABLE B1 ;  /* 0x0000000000017941 */ /* 0x000fea0003800100 */
.L_x_1338:
[----:B------:R-:W-:-:S05]  /*10980*/  VIADD R7, R7, 0x1 ;  /* 0x0000000107077836 */ /* 0x000fca0000000000 */
[----:B------:R-:W-:-:S13]  /*10990*/  ISETP.NE.AND P0, PT, R7, R76, PT ;  /* 0x0000004c0700720c */ /* 0x000fda0003f05270 */
[----:B------:R-:W-:Y:S05]  /*109a0*/  @P0 BRA `(.L_x_1341) ;  /* 0xfffffffc008c0947 */ /* 0x000fea000383ffff */
[----:B------:R-:W-:-:S07]  /*109b0*/  IMAD.MOV.U32 R59, RZ, RZ, RZ ;  /* 0x000000ffff3b7224 */ /* 0x000fce00078e00ff */
.L_x_1337:
[----:B------:R-:W-:Y:S01]  /*109c0*/  ISETP.NE.AND P0, PT, R59, RZ, PT ;  /* 0x000000ff3b00720c */ /* 0x000fe20003f05270 */
[----:B------:R-:W-:Y:S02]  /*109d0*/  IMAD.MOV.U32 R0, RZ, RZ, R59 ;  /* 0x000000ffff007224 */ /* 0x000fe400078e003b */
[----:B------:R-:W-:-:S10]  /*109e0*/  IMAD.MOV.U32 R59, RZ, RZ, RZ ;  /* 0x000000ffff3b7224 */ /* 0x000fd400078e00ff */
[----:B------:R-:W-:Y:S05]  /*109f0*/  @!P0 BREAK.RELIABLE B0 ;  /* 0x0000000000008942 */ /* 0x000fea0003800100 */
[----:B------:R-:W-:Y:S05]  /*10a00*/  @!P0 BRA `(.L_x_1329) ;  /* 0x0000000000408947 */ /* 0x000fea0003800000 */
[----:B------:R-:W-:Y:S05]  /*10a10*/  BSYNC.RELIABLE B0 ;  /* 0x0000000000007941 */ /* 0x000fea0003800100 */
.L_x_1336:
[----:B------:R1:W5:Y:S01]  /*10a20*/  LDL.64 R8, [R1] ;  /* 0x0000000001087983 */ /* 0x0003620000100a00 */
[----:B------:R-:W-:-:S07]  /*10a30*/  IMAD.MOV.U32 R59, RZ, RZ, R0 ;  /* 0x000000ffff3b7224 */ /* 0x000fce00078e0000 */
.L_x_1340:
[----:B------:R-:W-:-:S04]  /*10a40*/  IMAD.SHL.U32 R7, R58, 0x8, RZ ;  /* 0x000000083a077824 */ /* 0x000fc800078e00ff */
[----:B------:R-:W-:-:S05]  /*10a50*/  IMAD.WIDE R6, R7, 0x8, R22 ;  /* 0x0000000807067825 */ /* 0x000fca00078e0216 */
        /* <DEDUP_REMOVED lines=11> */
.L_x_1329:
[----:B------:R-:W-:Y:S05]  /*10b10*/  BSYNC.RECONVERGENT B3 ;  /* 0x0000000000037941 */ /* 0x000fea0003800200 */
.L_x_1328:
        /* <DEDUP_REMOVED lines=37> */
[----:B01----:R-:W-:Y:S05]  /*10d70*/  CALL.REL.NOINC `($_Z14FitGrain_NLOPTPdPiS0_S_S_S0_S0_S_S_S_S_S_S_S_S_S_S_S_S_S_$__internal_trig_reduction_slowpathd) ;  /* 0x000008b400147944 */ /* 0x003fea0003c00000 */
[----:B------:R-:W-:Y:S02]  /*10d80*/  IMAD.MOV.U32 R0, RZ, RZ, R8 ;  /* 0x000000ffff007224 */ /* 0x000fe400078e0008 */
[----:B------:R-:W-:Y:S02]  /*10d90*/  IMAD.MOV.U32 R8, RZ, RZ, R6 ;  /* 0x000000ffff087224 */ /* 0x000fe400078e0006 */
[----:B------:R-:W-:Y:S01]  /*10da0*/  IMAD.MOV.U32 R9, RZ, RZ, R7 ;  /* 0x000000ffff097224 */ /* 0x000fe200078e0007 */
[----:B------:R-:W-:Y:S06]  /*10db0*/  BRA `(.L_x_1344) ;  /* 0x0000000000087947 */ /* 0x000fec0003800000 */
.L_x_1343:
[----:B------:R-:W-:Y:S01]  /*10dc0*/  DMUL R8, RZ, R36 ;  /* 0x00000024ff087228 */ /* 0x000fe20000000000 */
[----:B------:R-:W-:-:S10]  /*10dd0*/  IMAD.MOV.U32 R0, RZ, RZ, RZ ;  /* 0x000000ffff007224 */ /* 0x000fd400078e00ff */
.L_x_1344:
[----:B------:R-:W-:Y:S05]  /*10de0*/  BSYNC.RECONVERGENT B3 ;  /* 0x0000000000037941 */ /* 0x000fea0003800200 */
.L_x_1342:
[----:B------:R-:W2:Y:S01]  /*10df0*/  LDG.E.64 R40, desc[UR36][R14.64+0x18] ;  /* 0x000018240e287981 */ /* 0x000ea2000c1e1b00 */
[----:B------:R-:W3:Y:S01]  /*10e00*/  LDCU.64 UR4, c[0x4][0x28] ;  /* 0x01000500ff0477ac */ /* 0x000ee20008000a00 */
[----:B------:R-:W-:Y:S01]  /*10e10*/  SHF.L.U32 R6, R0, 0x6, RZ ;  /* 0x0000000600067819 */ /* 0x000fe200000006ff */
[----:B------:R-:W4:Y:S03]  /*10e20*/  LDC.64 R38, c[0x0][0x380] ;  /* 0x0000e000ff267b82 */ /* 0x000f260000000a00 */
[----:B------:R-:W-:-:S04]  /*10e30*/  LOP3.LUT R6, R6, 0x40, RZ, 0xc0, !PT ;  /* 0x0000004006067812 */ /* 0x000fc800078ec0ff */
[----:B---3--:R-:W-:-:S05]  /*10e40*/  IADD3 R6, P1, PT, R6, UR4, RZ ;  /* 0x0000000406067c10 */ /* 0x008fca000ff3e0ff */
[----:B------:R-:W-:-:S05]  /*10e50*/  IMAD.X R7, RZ, RZ, UR5, P1 ;  /* 0x00000005ff077e24 */ /* 0x000fca00088e06ff */
[----:B0-----:R-:W3:Y:S04]  /*10e60*/  LDG.E.128.CONSTANT R60, desc[UR36][R6.64] ;  /* 0x00000024063c7981 */ /* 0x001ee8000c1e9d00 */
        /* <DEDUP_REMOVED lines=49> */
[----:B-1----:R-:W-:Y:S05]  /*11180*/  CALL.REL.NOINC `($_Z14FitGrain_NLOPTPdPiS0_S_S_S0_S0_S_S_S_S_S_S_S_S_S_S_S_S_S_$__internal_trig_reduction_slowpathd) ;  /* 0x000008b000107944 */ /* 0x002fea0003c00000 */
.L_x_1348:
[----:B------:R-:W-:Y:S05]  /*11190*/  BSYNC.RECONVERGENT B4 ;  /* 0x0000000000047941 */ /* 0x000fea0003800200 */
.L_x_1347:
[----:B------:R-:W-:Y:S01]  /*111a0*/  VIADD R0, R8, 0x1 ;  /* 0x0000000108007836 */ /* 0x000fe20000000000 */
[----:B------:R-:W-:Y:S06]  /*111b0*/  BRA `(.L_x_1349) ;  /* 0x0000000000087947 */ /* 0x000fec0003800000 */
.L_x_1346:
[----:B------:R-:W-:Y:S01]  /*111c0*/  DMUL R6, RZ, R36 ;  /* 0x00000024ff067228 */ /* 0x000fe20000000000 */
[----:B------:R-:W-:-:S10]  /*111d0*/  IMAD.MOV.U32 R0, RZ, RZ, 0x1 ;  /* 0x00000001ff007424 */ /* 0x000fd400078e00ff */
.L_x_1349:
[----:B------:R-:W-:Y:S05]  /*111e0*/  BSYNC.RECONVERGENT B3 ;  /* 0x0000000000037941 */ /* 0x000fea0003800200 */
.L_x_1345:
        /* <DEDUP_REMOVED lines=35> */
.L_x_1355:
[----:B------:R-:W2:Y:S01]  /*11420*/  LDC.64 R36, c[0x0][0x398] ;  /* 0x0000e600ff247b82 */ /* 0x000ea20000000a00 */
[----:B------:R-:W-:-:S04]  /*11430*/  IMAD R13, R7, 0x6, RZ ;  /* 0x00000006070d7824 */ /* 0x000fc800078e02ff */
[----:B--2---:R-:W-:-:S05]  /*11440*/  IMAD.WIDE.U32 R36, R13, 0x8, R36 ;  /* 0x000000080d247825 */ /* 0x004fca00078e0024 */
        /* <DEDUP_REMOVED lines=22> */
.L_x_1353:
[----:B------:R-:W-:Y:S05]  /*115b0*/  BSYNC.RELIABLE B1 ;  /* 0x0000000000017941 */ /* 0x000fea0003800100 */
.L_x_1352:
[----:B------:R-:W-:-:S05]  /*115c0*/  VIADD R7, R7, 0x1 ;  /* 0x0000000107077836 */ /* 0x000fca0000000000 */
[----:B------:R-:W-:-:S13]  /*115d0*/  ISETP.NE.AND P0, PT, R7, R76, PT ;  /* 0x0000004c0700720c */ /* 0x000fda0003f05270 */
[----:B------:R-:W-:Y:S05]  /*115e0*/  @P0 BRA `(.L_x_1355) ;  /* 0xfffffffc008c0947 */ /* 0x000fea000383ffff */
[----:B------:R-:W-:-:S07]  /*115f0*/  IMAD.MOV.U32 R59, RZ, RZ, RZ ;  /* 0x000000ffff3b7224 */ /* 0x000fce00078e00ff */
.L_x_1351:
[----:B------:R-:W-:Y:S01]  /*11600*/  ISETP.NE.AND P0, PT, R59, RZ, PT ;  /* 0x000000ff3b00720c */ /* 0x000fe20003f05270 */
[----:B------:R-:W-:Y:S01]  /*11610*/  IMAD.MOV.U32 R0, RZ, RZ, R59 ;  /* 0x000000ffff007224 */ /* 0x000fe200078e003b */
[----:B------:R-:W-:-:S11]  /*11620*/  MOV R59, RZ ;  /* 0x000000ff003b7202 */ /* 0x000fd60000000f00 */
[----:B------:R-:W-:Y:S05]  /*11630*/  @!P0 BREAK.RELIABLE B0 ;  /* 0x0000000000008942 */ /* 0x000fea0003800100 */
[----:B------:R-:W-:Y:S05]  /*11640*/  @!P0 BRA `(.L_x_1327) ;  /* 0x00000000003c8947 */ /* 0x000fea0003800000 */
[----:B------:R-:W-:Y:S05]  /*11650*/  BSYNC.RELIABLE B0 ;  /* 0x0000000000007941 */ /* 0x000fea0003800100 */
.L_x_1350:
[----:B------:R2:W5:Y:S01]  /*11660*/  LDL.64 R8, [R1+0x8] ;  /* 0x0000080001087983 */ /* 0x0005620000100a00 */
[----:B------:R-:W-:-:S07]  /*11670*/  IMAD.MOV.U32 R59, RZ, RZ, R0 ;  /* 0x000000ffff3b7224 */ /* 0x000fce00078e0000 */
.L_x_1354:
[----:B------:R-:W-:-:S04]  /*11680*/  IMAD.SHL.U32 R7, R58, 0x8, RZ ;  /* 0x000000083a077824 */ /* 0x000fc800078e00ff */
[----:B------:R-:W-:-:S05]  /*11690*/  IMAD.WIDE R6, R7, 0x8, R22 ;  /* 0x0000000807067825 */ /* 0x000fca00078e0216 */
[----:B------:R3:W-:Y:S04]  /*116a0*/  STG.E.64 desc[UR36][R6.64], R40 ;  /* 0x0000002806007986 */ /* 0x0007e8000c101b24 */
[----:B------:R3:W-:Y:S04]  /*116b0*/  STG.E.64 desc[UR36][R6.64+0x8], R38 ;  /* 0x0000082606007986 */ /* 0x0007e8000c101b24 */
[----:B-----5:R3:W-:Y:S04]  /*116c0*/  STG.E.64 desc[UR36][R6.64+0x10], R8 ;  /* 0x0000100806007986 */ /* 0x0207e8000c101b24 */
[----:B------:R3:W-:Y:S04]  /*116d0*/  STG.E.64 desc[UR36][R6.64+0x18], R2 ;  /* 0x0000180206007986 */ /* 0x0007e8000c101b24 */
[----:B------:R3:W-:Y:S04]  /*116e0*/  STG.E.64 desc[UR36][R6.64+0x20], R18 ;  /* 0x0000201206007986 */ /* 0x0007e8000c101b24 */
[----:B------:R3:W-:Y:S04]  /*116f0*/  STG.E.64 desc[UR36][R6.64+0x28], R20 ;  /* 0x0000281406007986 */ /* 0x0007e8000c101b24 */
[----:B------:R-:W4:Y:S01]  /*11700*/  LDG.E.64 R14, desc[UR36][R14.64+0x18] ;  /* 0x000018240e0e7981 */ /* 0x000f22000c1e1b00 */
[----:B------:R-:W-:-:S03]  /*11710*/  VIADD R58, R58, 0x1 ;  /* 0x000000013a3a7836 */ /* 0x000fc60000000000 */
[----:B------:R3:W-:Y:S04]  /*11720*/  STG.E.64 desc[UR36][R6.64+0x38], R34 ;  /* 0x0000382206007986 */ /* 0x0007e8000c101b24 */
[----:B----4-:R3:W-:Y:S02]  /*11730*/  STG.E.64 desc[UR36][R6.64+0x30], R14 ;  /* 0x0000300e06007986 */ /* 0x0107e4000c101b24 */
.L_x_1327:
[----:B------:R-:W-:Y:S05]  /*11740*/  BSYNC.RECONVERGENT B2 ;  /* 0x0000000000027941 */ /* 0x000fea0003800200 */
.L_x_1326:
[----:B---3--:R-:W3:Y:S02]  /*11750*/  LDC.64 R2, c[0x0][0x390] ;  /* 0x0000e400ff027b82 */ /* 0x008ee40000000a00 */
[----:B---3--:R-:W3:Y:S01]  /*11760*/  LDG.E R2, desc[UR36][R2.64+0x4] ;  /* 0x0000042402027981 */ /* 0x008ee2000c1e1900 */
[----:B------:R-:W-:-:S05]  /*11770*/  VIADD R67, R67, 0x1 ;  /* 0x0000000143437836 */ /* 0x000fca0000000000 */
[----:B---3--:R-:W-:-:S13]  /*11780*/  ISETP.GE.AND P0, PT, R67, R2, PT ;  /* 0x000000024300720c */ /* 0x008fda0003f06270 */
[----:B------:R-:W-:Y:S05]  /*11790*/  @!P0 BRA `(.L_x_1356) ;  /* 0xffffff70007c8947 */ /* 0x000fea000383ffff */
.L_x_1233:
[----:B------:R-:W-:Y:S01]  /*117a0*/  ISETP.GE.AND P0, PT, R26, 0x1, PT ;  /* 0x000000011a00780c */ /* 0x000fe20003f06270 */
[----:B------:R-:W-:Y:S01]  /*117b0*/  BSSY.RECONVERGENT B2, `(.L_x_1357) ;  /* 0x0000a6e000027945 */ /* 0x000fe20003800200 */
[----:B------:R-:W-:-:S11]  /*117c0*/  CS2R R2, SRZ ;  /* 0x0000000000027805 */ /* 0x000fd6000001ff00 */
[----:B------:R-:W-:Y:S05]  /*117d0*/  @!P0 BRA `(.L_x_1358) ;  /* 0x000000a400ac8947 */ /* 0x000fea0003800000 */
[----:B------:R-:W3:Y:S01]  /*117e0*/  LDC.64 R8, c[0x0][0x380] ;  /* 0x0000e000ff087b82 */ /* 0x000ee20000000a00 */
[----:B------:R4:W5:Y:S04]  /*117f0*/  LDG.E.64 R14, desc[UR36][R24.64] ;  /* 0x00000024180e7981 */ /* 0x000968000c1e1b00 */
[----:B------:R4:W5:Y:S04]  /*11800*/  LDG.E.64 R18, desc[UR36][R24.64+0x8] ;  /* 0x0000082418127981 */ /* 0x000968000c1e1b00 */
[----:B------:R4:W5:Y:S01]  /*11810*/  LDG.E.64 R20, desc[UR36][R24.64+0x10] ;  /* 0x0000102418147981 */ /* 0x000962000c1e1b00 */
[----:B------:R-:W-:Y:S01]  /*11820*/  UMOV UR4, 0xa2529d3a ;  /* 0xa2529d3a00047882 */ /* 0x000fe20000000000 */
[----:B------:R-:W-:Y:S01]  /*11830*/  UMOV UR5, 0x3f91df46 ;  /* 0x3f91df4600057882 */ /* 0x000fe20000000000 */
[----:B------:R-:W-:Y:S01]  /*11840*/  DMUL R40, RZ, RZ ;  /* 0x000000ffff287228 */ /* 0x000fe20000000000 */
[----:B------:R-:W-:-:S02]  /*11850*/  IMAD.MOV.U32 R4, RZ, RZ, -0x3e107ad8 ;  /* 0xc1ef8528ff047424 */ /* 0x000fc400078e00ff */
[----:B------:R-:W-:Y:S02]  /*11860*/  IMAD.MOV.U32 R5, RZ, RZ, 0x3e21eea7 ;  /* 0x3e21eea7ff057424 */ /* 0x000fe400078e00ff */
[----:B------:R-:W-:Y:S02]  /*11870*/  IMAD.MOV.U32 R6, RZ, RZ, 0x2cb0d246 ;  /* 0x2cb0d246ff067424 */ /* 0x000fe400078e00ff */
[----:B------:R-:W-:Y:S01]  /*11880*/  IMAD.MOV.U32 R7, RZ, RZ, 0x3e5ae5f1 ;  /* 0x3e5ae5f1ff077424 */ /* 0x000fe200078e00ff */
[----:B------:R-:W-:Y:S01]  /*11890*/  UMOV UR6, 0x11110818 ;  /* 0x1111081800067882 */ /* 0x000fe20000000000 */
[----:B------:R-:W-:Y:S01]  /*118a0*/  UMOV UR7, 0x3f811111 ;  /* 0x3f81111100077882 */ /* 0x000fe20000000000 */
[----:B------:R-:W0:Y:S01]  /*118b0*/  LDC.64 R96, c[0x0][0x3b8] ;  /* 0x0000ee00ff607b82 */ /* 0x000e220000000a00 */
[----:B---3--:R-:W3:Y:S04]  /*118c0*/  LDG.E.64 R10, desc[UR36][R8.64+0x1040] ;  /* 0x00104024080a7981 */ /* 0x008ee8000c1e1b00 */
[----:B------:R4:W5:Y:S01]  /*118d0*/  LDG.E.64 R34, desc[UR36][R8.64] ;  /* 0x0000002408227981 */ /* 0x000962000c1e1b00 */
[----:B------:R-:W-:-:S02]  /*118e0*/  IMAD.MOV.U32 R59, RZ, RZ, RZ ;  /* 0x000000ffff3b7224 */ /* 0x000fc400078e00ff */
[----:B0-----:R-:W-:Y:S01]  /*118f0*/  IMAD.WIDE R96, R98, 0x8, R96 ;  /* 0x0000000862607825 */ /* 0x001fe200078e0260 */
[----:B---3--:R-:W-:Y:S01]  /*11900*/  DMUL R36, R10, UR4 ;  /* 0x000000040a247c28 */ /* 0x008fe20008000000 */
[----:B------:R-:W-:Y:S01]  /*11910*/  UMOV UR4, 0x6dc9c883 ;  /* 0x6dc9c88300047882 */ /* 0x000fe20000000000 */
[----:B------:R-:W-:-:S06]  /*11920*/  UMOV UR5, 0x3fe45f30 ;  /* 0x3fe45f3000057882 */ /* 0x000fcc0000000000 */
[----:B------:R-:W-:Y:S01]  /*11930*/  DMUL R2, R36, UR4 ;  /* 0x0000000424027c28 */ /* 0x000fe20008000000 */
[----:B------:R-:W-:Y:S01]  /*11940*/  UMOV UR4, 0x20fd8164 ;  /* 0x20fd816400047882 */ /* 0x000fe20000000000 */
[----:B------:R-:W-:-:S04]  /*11950*/  UMOV UR5, 0x3da8ff83 ;  /* 0x3da8ff8300057882 */ /* 0x000fc80000000000 */
[----:B------:R-:W0:Y:S01]  /*11960*/  F2I.F64 R67, R2 ;  /* 0x0000000200437311 */ /* 0x000e220000301100 */
[C---:B------:R-:W-:Y:S01]  /*11970*/  DFMA R4, R40.reuse, -UR4, R4 ;  /* 0x8000000428047c2b */ /* 0x040fe20008000004 */
[----:B------:R-:W-:Y:S01]  /*11980*/  UMOV UR4, 0xf9785eba ;  /* 0xf9785eba00047882 */ /* 0x000fe20000000000 */
[----:B------:R-:W-:Y:S02]  /*11990*/  UMOV UR5, 0x3de5db65 ;  /* 0x3de5db6500057882 */ /* 0x000fe40000000000 */
[C---:B------:R-:W-:Y:S01]  /*119a0*/  DFMA R6, R40.reuse, UR4, -R6 ;  /* 0x0000000428067c2b */ /* 0x040fe20008000806 */
[----:B------:R-:W-:Y:S01]  /*119b0*/  UMOV UR4, 0x8e06e6d9 ;  /* 0x8e06e6d900047882 */ /* 0x000fe20000000000 */
[----:B------:R-:W-:Y:S02]  /*119c0*/  UMOV UR5, 0x3e927e4f ;  /* 0x3e927e4f00057882 */ /* 0x000fe40000000000 */
[----:B------:R-:W-:Y:S01]  /*119d0*/  DFMA R4, R40, R4, -UR4 ;  /* 0x8000000428047e2b */ /* 0x000fe20008000004 */
[----:B------:R-:W-:Y:S01]  /*119e0*/  UMOV UR4, 0x69ace392 ;  /* 0x69ace39200047882 */ /* 0x000fe20000000000 */
[----:B------:R-:W-:-:S02]  /*119f0*/  UMOV UR5, 0x3ec71de3 ;  /* 0x3ec71de300057882 */ /* 0x000fc40000000000 */
[C---:B------:R-:W-:Y:S01]  /*11a00*/  DFMA R6, R40.reuse, R6, UR4 ;  /* 0x0000000428067e2b */ /* 0x040fe20008000006 */
[----:B0-----:R-:W0:Y:S01]  /*11a10*/  I2F.F64 R38, R67 ;  /* 0x0000004300267312 */ /* 0x001e220000201c00 */
[----:B------:R-:W-:Y:S01]  /*11a20*/  UMOV UR4, 0x19ddbce9 ;  /* 0x19ddbce900047882 */ /* 0x000fe20000000000 */
[----:B------:R-:W-:Y:S02]  /*11a30*/  UMOV UR5, 0x3efa01a0 ;  /* 0x3efa01a000057882 */ /* 0x000fe40000000000 */
[C---:B------:R-:W-:Y:S01]  /*11a40*/  DFMA R4, R40.reuse, R4, UR4 ;  /* 0x0000000428047e2b */ /* 0x040fe20008000004 */
[----:B------:R-:W-:Y:S01]  /*11a50*/  UMOV UR4, 0x19db62a1 ;  /* 0x19db62a100047882 */ /* 0x000fe20000000000 */
[----:B------:R-:W-:Y:S02]  /*11a60*/  UMOV UR5, 0x3f2a01a0 ;  /* 0x3f2a01a000057882 */ /* 0x000fe40000000000 */
[----:B------:R-:W-:Y:S01]  /*11a70*/  DFMA R6, R40, R6, -UR4 ;  /* 0x8000000428067e2b */ /* 0x000fe20008000006 */
[----:B------:R-:W-:Y:S01]  /*11a80*/  UMOV UR4, 0x16c15d47 ;  /* 0x16c15d4700047882 */ /* 0x000fe20000000000 */
[----:B------:R-:W-:-:S02]  /*11a90*/  UMOV UR5, 0x3f56c16c ;  /* 0x3f56c16c00057882 */ /* 0x000fc40000000000 */
[----:B------:R-:W-:Y:S01]  /*11aa0*/  DFMA R4, R40, R4, -UR4 ;  /* 0x8000000428047e2b */ /* 0x000fe20008000004 */
[----:B------:R-:W-:Y:S01]  /*11ab0*/  UMOV UR4, 0x54442d18 ;  /* 0x54442d1800047882 */ /* 0x000fe20000000000 */
[----:B------:R-:W-:Y:S02]  /*11ac0*/  UMOV UR5, 0x3ff921fb ;  /* 0x3ff921fb00057882 */ /* 0x000fe40000000000 */
[----:B0-----:R-:W-:Y:S02]  /*11ad0*/  DFMA R2, R38, -UR4, R36 ;  /* 0x8000000426027c2b */ /* 0x001fe40008000024 */
[C---:B------:R-:W-:Y:S01]  /*11ae0*/  DFMA R6, R40.reuse, R6, UR6 ;  /* 0x0000000628067e2b */ /* 0x040fe20008000006 */
[----:B------:R-:W-:Y:S01]  /*11af0*/  UMOV UR4, 0x55555551 ;  /* 0x5555555100047882 */ /* 0x000fe20000000000 */
[----:B------:R-:W-:Y:S01]  /*11b00*/  UMOV UR5, 0x3fa55555 ;  /* 0x3fa5555500057882 */ /* 0x000fe20000000000 */
[----:B------:R-:W-:Y:S01]  /*11b10*/  UMOV UR6, 0x33145c00 ;  /* 0x33145c0000067882 */ /* 0x000fe20000000000 */
[----:B------:R-:W-:Y:S01]  /*11b20*/  DFMA R4, R40, R4, UR4 ;  /* 0x0000000428047e2b */ /* 0x000fe20008000004 */
[----:B------:R-:W-:Y:S01]  /*11b30*/  UMOV UR7, 0x3c91a626 ;  /* 0x3c91a62600077882 */ /* 0x000fe20000000000 */
[----:B------:R-:W-:Y:S01]  /*11b40*/  UMOV UR4, 0x55555554 ;  /* 0x5555555400047882 */ /* 0x000fe20000000000 */
[----:B------:R-:W-:Y:S01]  /*11b50*/  UMOV UR5, 0x3fc55555 ;  /* 0x3fc5555500057882 */ /* 0x000fe20000000000 */
[----:B------:R-:W-:-:S02]  /*11b60*/  DFMA R2, R38, -UR6, R2 ;  /* 0x8000000626027c2b */ /* 0x000fc40008000002 */
[----:B------:R-:W-:Y:S01]  /*11b70*/  DFMA R6, R40, R6, -UR4 ;  /* 0x8000000428067e2b */ /* 0x000fe20008000006 */
[----:B------:R-:W-:Y:S01]  /*11b80*/  UMOV UR4, 0x252049c0 ;  /* 0x252049c000047882 */ /* 0x000fe20000000000 */
[----:B------:R-:W-:Y:S01]  /*11b90*/  UMOV UR5, 0x397b839a ;  /* 0x397b839a00057882 */ /* 0x000fe20000000000 */
[----:B------:R-:W-:Y:S02]  /*11ba0*/  DSETP.NEU.AND P4, PT, |R36|, +INF , PT ;  /* 0x7ff000002400742a */ /* 0x000fe40003f8d200 */
[----:B------:R-:W-:Y:S02]  /*11bb0*/  DFMA R4, R40, R4, -0.5 ;  /* 0xbfe000002804742b */ /* 0x000fe40000000004 */
[----:B------:R-:W-:Y:S02]  /*11bc0*/  DFMA R38, R38, -UR4, R2 ;  /* 0x8000000426267c2b */ /* 0x000fe40008000002 */
[----:B------:R-:W-:Y:S02]  /*11bd0*/  DFMA R6, R40, R6, RZ ;  /* 0x000000062806722b */ /* 0x000fe400000000ff */
[----:B------:R-:W-:-:S02]  /*11be0*/  DMUL R92, RZ, R36 ;  /* 0x00000024ff5c7228 */ /* 0x000fc40000000000 */
[----:B------:R-:W-:Y:S02]  /*11bf0*/  DSETP.LTU.OR P0, PT, |R36|, 2.14748364800000000000e+09, !P4 ;  /* 0x41e000002400742a */ /* 0x000fe40006709600 */
[----:B------:R-:W-:Y:S02]  /*11c00*/  DFMA R40, R40, R4, 1 ;  /* 0x3ff000002828742b */ /* 0x000fe40000000004 */
[----:B------:R-:W-:Y:S02]  /*11c10*/  DSETP.GE.AND P6, PT, |R36|, 2.14748364800000000000e+09, PT ;  /* 0x41e000002400742a */ /* 0x000fe40003fc6200 */
[----:B------:R-:W-:Y:S01]  /*11c20*/  DFMA R42, RZ, R6, RZ ;  /* 0x00000006ff2a722b */ /* 0x000fe200000000ff */
[----:B------:R-:W-:Y:S02]  /*11c30*/  CS2R R2, SRZ ;  /* 0x0000000000027805 */ /* 0x000fe4000001ff00 */
[----:B------:R-:W-:Y:S02]  /*11c40*/  P2R R0, PR, RZ, 0x1 ;  /* 0x00000001ff007803 */ /* 0x000fe40000000000 */
[----:B------:R-:W-:-:S02]  /*11c50*/  SEL R81, R67, RZ, P4 ;  /* 0x000000ff43517207 */ /* 0x000fc40002000000 */
[----:B------:R-:W-:Y:S02]  /*11c60*/  FSEL R80, R92, R38, !P4 ;  /* 0x000000265c507208 */ /* 0x000fe40006000000 */
[----:B----4-:R-:W-:-:S07]  /*11c70*/  FSEL R69, R93, R39, !P4 ;  /* 0x000000275d457208 */ /* 0x010fce0006000000 */
.L_x_1487:
[----:B------:R-:W-:-:S04]  /*11c80*/  IMAD R45, R59, 0x9, RZ ;  /* 0x000000093b2d7824 */ /* 0x000fc800078e02ff */
[----:B------:R-:W-:-:S05]  /*11c90*/  IMAD.WIDE.U32 R44, R45, 0x8, R96 ;  /* 0x000000082d2c7825 */ /* 0x000fca00078e0060 */
[----:B------:R-:W3:Y:S04]  /*11ca0*/  LDG.E.64 R46, desc[UR36][R44.64+0x20] ;  /* 0x000020242c2e7981 */ /* 0x000ee8000c1e1b00 */
[----:B-----5:R0:W5:Y:S04]  /*11cb0*/  LDG.E.64 R4, desc[UR36][R44.64+0x28] ;  /* 0x000028242c047981 */ /* 0x020168000c1e1b00 */
[----:B------:R0:W5:Y:S01]  /*11cc0*/  LDG.E.64 R52, desc[UR36][R44.64+0x30] ;  /* 0x000030242c347981 */ /* 0x000162000c1e1b00 */
[----:B------:R-:W-:Y:S01]  /*11cd0*/  UMOV UR4, 0xa2529d3a ;  /* 0xa2529d3a00047882 */ /* 0x000fe20000000000 */
[----:B------:R-:W-:Y:S01]  /*11ce0*/  UMOV UR5, 0x3f91df46 ;  /* 0x3f91df4600057882 */ /* 0x000fe20000000000 */
[----:B------:R-:W-:Y:S01]  /*11cf0*/  VIADD R59, R59, 0x1 ;  /* 0x000000013b3b7836 */ /* 0x000fe20000000000 */
[----:B------:R-:W-:Y:S04]  /*11d00*/  BSSY.RECONVERGENT B3, `(.L_x_1359) ;  /* 0x000001d000037945 */ /* 0x000fe80003800200 */
[----:B------:R-:W-:-:S04]  /*11d10*/  ISETP.NE.AND P0, PT, R59, R26, PT ;  /* 0x0000001a3b00720c */ /* 0x000fc80003f05270 */
[----:B------:R-:W-:Y:S01]  /*11d20*/  P2R R68, PR, RZ, 0x1 ;  /* 0x00000001ff447803 */ /* 0x000fe20000000000 */
[----:B---3--:R-:W-:-:S08]  /*11d30*/  DMUL R50, R46, UR4 ;  /* 0x000000042e327c28 */ /* 0x008fd00008000000 */
        /* <DEDUP_REMOVED lines=23> */
[----:B-12--5:R-:W-:Y:S05]  /*11eb0*/  CALL.REL.NOINC `($_Z14FitGrain_NLOPTPdPiS0_S_S_S0_S0_S_S_S_S_S_S_S_S_S_S_S_S_S_$__internal_trig_reduction_slowpathd) ;  /* 0x000008a000c47944 */ /* 0x026fea0003c00000 */
[----:B------:R-:W-:-:S07]  /*11ec0*/  IMAD.MOV.U32 R0, RZ, RZ, R8 ;  /* 0x000000ffff007224 */ /* 0x000fce00078e0008 */
.L_x_1360:
[----:B------:R-:W-:Y:S05]  /*11ed0*/  BSYNC.RECONVERGENT B3 ;  /* 0x0000000000037941 */ /* 0x000fea0003800200 */
.L_x_1359:
[----:B------:R-:W0:Y:S01]  /*11ee0*/  LDCU.64 UR4, c[0x4][0x28] ;  /* 0x01000500ff0477ac */ /* 0x000e220008000a00 */
[----:B------:R-:W-:-:S05]  /*11ef0*/  IMAD.SHL.U32 R8, R0, 0x40, RZ ;  /* 0x0000004000087824 */ /* 0x000fca00078e00ff */
[----:B------:R-:W-:-:S04]  /*11f00*/  LOP3.LUT R8, R8, 0x40, RZ, 0xc0, !PT ;  /* 0x0000004008087812 */ /* 0x000fc800078ec0ff */
[----:B0-----:R-:W-:-:S05]  /*11f10*/  IADD3 R8, P0, PT, R8, UR4, RZ ;  /* 0x0000000408087c10 */ /* 0x001fca000ff1e0ff */
[----:B------:R-:W-:-:S05]  /*11f20*/  IMAD.X R9, RZ, RZ, UR5, P0 ;  /* 0x00000005ff097e24 */ /* 0x000fca00080e06ff */
[----:B------:R-:W3:Y:S04]  /*11f30*/  LDG.E.128.CONSTANT R60, desc[UR36][R8.64] ;  /* 0x00000024083c7981 */ /* 0x000ee8000c1e9d00 */
[----:B------:R-:W4:Y:S04]  /*11f40*/  LDG.E.128.CONSTANT R72, desc[UR36][R8.64+0x10] ;  /* 0x0000102408487981 */ /* 0x000f28000c1e9d00 */
[----:B------:R0:W2:Y:S01]  /*11f50*/  LDG.E.128.CONSTANT R76, desc[UR36][R8.64+0x20] ;  /* 0x00002024084c7981 */ /* 0x0000a2000c1e9d00 */
[----:B------:R-:W-:Y:S01]  /*11f60*/  LOP3.LUT R12, R0, 0x1, RZ, 0xc0, !PT ;  /* 0x00000001000c7812 */ /* 0x000fe200078ec0ff */
[----:B------:R-:W-:Y:S01]  /*11f70*/  IMAD.MOV.U32 R27, RZ, RZ, 0x3da8ff83 ;  /* 0x3da8ff83ff1b7424 */ /* 0x000fe200078e00ff */
[----:B------:R-:W-:Y:S01]  /*11f80*/  MOV R48, 0x20fd8164 ;  /* 0x20fd816400307802 */ /* 0x000fe20000000f00 */
[----:B------:R-:W-:Y:S01]  /*11f90*/  BSSY.RECONVERGENT B3, `(.L_x_1361) ;  /* 0x0000030000037945 */ /* 0x000fe20003800200 */
[----:B------:R-:W-:Y:S01]  /*11fa0*/  ISETP.NE.U32.AND P0, PT, R12, 0x1, PT ;  /* 0x000000010c00780c */ /* 0x000fe20003f05070 */
[----:B------:R-:W-:-:S03]  /*11fb0*/  DMUL R12, R6, R6 ;  /* 0x00000006060c7228 */ /* 0x000fc60000000000 */
[----:B------:R-:W-:Y:S01]  /*11fc0*/  FSEL R48, R48, -8.06006814911005101289e+34, !P0 ;  /* 0xf9785eba30307808 */ /* 0x000fe20004000000 */
[----:B0-----:R-:W-:Y:S01]  /*11fd0*/  @!P3 DMUL R8, RZ, R50 ;  /* 0x00000032ff08b228 */ /* 0x001fe20000000000 */
[----:B------:R-:W-:-:S06]  /*11fe0*/  FSEL R49, -R27, 0.11223486810922622681, !P0 ;  /* 0x3de5db651b317808 */ /* 0x000fcc0004000100 */
[----:B---3--:R-:W-:-:S08]  /*11ff0*/  DFMA R60, R12, R48, R60 ;  /* 0x000000300c3c722b */ /* 0x008fd0000000003c */
[----:B------:R-:W-:-:S08]  /*12000*/  DFMA R60, R12, R60, R62 ;  /* 0x0000003c0c3c722b */ /* 0x000fd0000000003e */
[----:B----4-:R-:W-:-:S08]  /*12010*/  DFMA R60, R12, R60, R72 ;  /* 0x0000003c0c3c722b */ /* 0x010fd00000000048 */
[----:B------:R-:W-:-:S08]  /*12020*/  DFMA R60, R12, R60, R74 ;  /* 0x0000003c0c3c722b */ /* 0x000fd0000000004a */
[----:B--2---:R-:W-:-:S08]  /*12030*/  DFMA R60, R12, R60, R76 ;  /* 0x0000003c0c3c722b */ /* 0x004fd0000000004c */
        /* <DEDUP_REMOVED lines=31> */
[----:B-1---5:R-:W-:Y:S05]  /*12230*/  CALL.REL.NOINC `($_Z14FitGrain_NLOPTPdPiS0_S_S_S0_S0_S_S_S_S_S_S_S_S_S_S_S_S_S_$__internal_trig_reduction_slowpathd) ;  /* 0x0000089c00e47944 */ /* 0x022fea0003c00000 */
[----:B------:R-:W-:Y:S02]  /*12240*/  IMAD.MOV.U32 R0, RZ, RZ, R8 ;  /* 0x000000ffff007224 */ /* 0x000fe400078e0008 */
[----:B------:R-:W-:Y:S02]  /*12250*/  IMAD.MOV.U32 R8, RZ, RZ, R6 ;  /* 0x000000ffff087224 */ /* 0x000fe400078e0006 */
[----:B------:R-:W-:-:S07]  /*12260*/  IMAD.MOV.U32 R9, RZ, RZ, R7 ;  /* 0x000000ffff097224 */ /* 0x000fce00078e0007 */
.L_x_1364:
[----:B------:R-:W-:Y:S05]  /*12270*/  BSYNC.RECONVERGENT B4 ;  /* 0x0000000000047941 */ /* 0x000fea0003800200 */
.L_x_1363:
[----:B------:R-:W-:-:S07]  /*12280*/  VIADD R0, R0, 0x1 ;  /* 0x0000000100007836 */ /* 0x000fce0000000000 */
.L_x_1362:
[----:B------:R-:W-:Y:S05]  /*12290*/  BSYNC.RECONVERGENT B3 ;  /* 0x0000000000037941 */ /* 0x000fea0003800200 */
.L_x_1361:
        /* <DEDUP_REMOVED lines=12> */
[----:B------:R-:W-:-:S03]  /*12360*/  DMUL R12, R8, R8 ;  /* 0x00000008080c7228 */ /* 0x000fc60000000000 */
[----:B------:R-:W-:Y:S02]  /*12370*/  FSEL R48, R48, -8.06006814911005101289e+34, !P0 ;  /* 0xf9785eba30307808 */ /* 0x000fe40004000000 */
[----:B------:R-:W-:Y:S01]  /*12380*/  FSEL R49, -R27, 0.11223486810922622681, !P0 ;  /* 0x3de5db651b317808 */ /* 0x000fe20004000100 */
[----:B------:R-:W-:-:S05]  /*12390*/  IMAD.MOV.U32 R27, RZ, RZ, 0x1 ;  /* 0x00000001ff1b7424 */ /* 0x000fca00078e00ff */
        /* <DEDUP_REMOVED lines=14> */
[----:B------:R-:W-:-:S05]  /*12480*/  DMUL R6, R18, R54 ;  /* 0x0000003612067228 */ /* 0x000fca0000000000 */
[----:B------:R-:W-:-:S03]  /*12490*/  DMUL R8, R18, R48 ;  /* 0x0000003012087228 */ /* 0x000fc60000000000 */
[C---:B------:R-:W-:Y:S01]  /*124a0*/  DFMA R48, R14.reuse, R48, -R6 ;  /* 0x000000300e30722b */ /* 0x040fe20000000806 */
[----:B------:R-:W-:Y:S02]  /*124b0*/  IMAD.MOV.U32 R6, RZ, RZ, R92 ;  /* 0x000000ffff067224 */ /* 0x000fe400078e005c */
[----:B------:R-:W-:Y:S02]  /*124c0*/  IMAD.MOV.U32 R7, RZ, RZ, R93 ;  /* 0x000000ffff077224 */ /* 0x000fe400078e005d */
[----:B------:R-:W-:Y:S01]  /*124d0*/  DFMA R54, R14, R54, R8 ;  /* 0x000000360e36722b */ /* 0x000fe20000000008 */
[----:B------:R-:W-:Y:S10]  /*124e0*/  @!P4 BRA `(.L_x_1365) ;  /* 0x00000000002cc947 */ /* 0x000ff40003800000 */
[----:B------:R-:W-:Y:S01]  /*124f0*/  IMAD.MOV.U32 R8, RZ, RZ, R67 ;  /* 0x000000ffff087224 */ /* 0x000fe200078e0043 */
[----:B------:R-:W-:Y:S01]  /*12500*/  MOV R6, R38 ;  /* 0x0000002600067202 */ /* 0x000fe20000000f00 */
[----:B------:R-:W-:Y:S01]  /*12510*/  IMAD.MOV.U32 R7, RZ, RZ, R39 ;  /* 0x000000ffff077224 */ /* 0x000fe200078e0027 */
[----:B------:R-:W-:Y:S06]  /*12520*/  @!P6 BRA `(.L_x_1366) ;  /* 0x000000000018e947 */ /* 0x000fec0003800000 */
[----:B------:R-:W-:Y:S01]  /*12530*/  BSSY.RECONVERGENT B3, `(.L_x_1366) ;  /* 0x0000005000037945 */ /* 0x000fe20003800200 */
[----:B------:R-:W-:Y:S01]  /*12540*/  IMAD.MOV.U32 R6, RZ, RZ, R36 ;  /* 0x000000ffff067224 */ /* 0x000fe200078e0024 */
[----:B------:R-:W-:Y:S01]  /*12550*/  MOV R0, 0x12580 ;  /* 0x0001258000007802 */ /* 0x000fe20000000f00 */
[----:B------:R-:W-:-:S07]  /*12560*/  IMAD.MOV.U32 R13, RZ, RZ, R37 ;  /* 0x000000ffff0d7224 */ /* 0x000fce00078e0025 */
[----:B-1---5:R-:W-:Y:S05]  /*12570*/  CALL.REL.NOINC `($_Z14FitGrain_NLOPTPdPiS0_S_S_S0_S0_S_S_S_S_S_S_S_S_S_S_S_S_S_$__internal_trig_reduction_slowpathd) ;  /* 0x0000089c00147944 */ /* 0x022fea0003c00000 */
[----:B------:R-:W-:Y:S05]  /*12580*/  BSYNC.RECONVERGENT B3 ;  /* 0x0000000000037941 */ /* 0x000fea0003800200 */
.L_x_1366:
[----:B------:R-:W-:-:S07]  /*12590*/  VIADD R27, R8, 0x1 ;  /* 0x00000001081b7836 */ /* 0x000fce0000000000 */
.L_x_1365:
        /* <DEDUP_REMOVED lines=13> */
[----:B------:R-:W-:Y:S02]  /*12670*/  DSETP.LTU.OR P1, PT, |R36|, 2.14748364800000000000e+09, !P4 ;  /* 0x41e000002400742a */ /* 0x000fe40006729600 */
[----:B------:R-:W-:Y:S02]  /*12680*/  FSEL R56, R56, -8.06006814911005101289e+34, !P0 ;  /* 0xf9785eba38387808 */ /* 0x000fe40004000000 */
[----:B------:R-:W-:Y:S01]  /*12690*/  FSEL R57, -R0, 0.11223486810922622681, !P0 ;  /* 0x3de5db6500397808 */ /* 0x000fe20004000100 */
[----:B------:R-:W-:-:S05]  /*126a0*/  IMAD.MOV.U32 R0, RZ, RZ, R81 ;  /* 0x000000ffff007224 */ /* 0x000fca00078e0051 */
        /* <DEDUP_REMOVED lines=12> */
[----:B------:R-:W-:Y:S01]  /*12770*/  FSEL R56, R8, R6, !P0 ;  /* 0x0000000608387208 */ /* 0x000fe20004000000 */
[----:B------:R-:W-:Y:S01]  /*12780*/  IMAD.MOV.U32 R6, RZ, RZ, R80 ;  /* 0x000000ffff067224 */ /* 0x000fe200078e0050 */
[----:B------:R-:W-:Y:S01]  /*12790*/  FSEL R57, R9, R7, !P0 ;  /* 0x0000000709397208 */ /* 0x000fe20004000000 */
[----:B------:R-:W-:Y:S01]  /*127a0*/  IMAD.MOV.U32 R7, RZ, RZ, R69 ;  /* 0x000000ffff077224 */ /* 0x000fe200078e0045 */
[----:B------:R-:W-:Y:S06]  /*127b0*/  @P1 BRA `(.L_x_1367) ;  /* 0x00000000001c1947 */ /* 0x000fec0003800000 */
[----:B------:R-:W-:Y:S01]  /*127c0*/  BSSY.RECONVERGENT B3, `(.L_x_1368) ;  /* 0x0000005000037945 */ /* 0x000fe20003800200 */
[----:B------:R-:W-:Y:S01]  /*127d0*/  IMAD.MOV.U32 R6, RZ, RZ, R36 ;  /* 0x000000ffff067224 */ /* 0x000fe200078e0024 */
[----:B------:R-:W-:Y:S01]  /*127e0*/  MOV R0, 0x12810 ;  /* 0x0001281000007802 */ /* 0x000fe20000000f00 */
[----:B------:R-:W-:-:S07]  /*127f0*/  IMAD.MOV.U32 R13, RZ, RZ, R37 ;  /* 0x000000ffff0d7224 */ /* 0x000fce00078e0025 */
[----:B-1---5:R-:W-:Y:S05]  /*12800*/  CALL.REL.NOINC `($_Z14FitGrain_NLOPTPdPiS0_S_S_S0_S0_S_S_S_S_S_S_S_S_S_S_S_S_S_$__internal_trig_reduction_slowpathd) ;  /* 0x0000089800707944 */ /* 0x022fea0003c00000 */
[----:B------:R-:W-:Y:S05]  /*12810*/  BSYNC.RECONVERGENT B3 ;  /* 0x0000000000037941 */ /* 0x000fea0003800200 */
.L_x_1368:
[----:B------:R-:W-:-:S07]  /*12820*/  IMAD.MOV.U32 R0, RZ, RZ, R8 ;  /* 0x000000ffff007224 */ /* 0x000fce00078e0008 */
.L_x_1367:
        /* <DEDUP_REMOVED lines=33> */
[----:B------:R-:W-:Y:S01]  /*12a40*/  FSEL R7, R9, R7, !P0 ;  /* 0x0000000709077208 */ /* 0x000fe20004000000 */
[----:B------:R-:W-:-:S05]  /*12a50*/  DSETP.GT.AND P0, PT, |R10|, UR4, PT ;  /* 0x000000040a007e2a */ /* 0x000fca000bf04200 */
[-C--:B------:R-:W-:Y:S02]  /*12a60*/  DMUL R8, R48, R6.reuse ;  /* 0x0000000630087228 */ /* 0x080fe40000000000 */
[----:B------:R-:W-:-:S06]  /*12a70*/  DMUL R6, R20, R6 ;  /* 0x0000000614067228 */ /* 0x000fcc0000000000 */
[-C--:B------:R-:W-:Y:S02]  /*12a80*/  DFMA R8, R20, R56.reuse, R8 ;  /* 0x000000381408722b */ /* 0x080fe40000000008 */
[----:B------:R-:W-:-:S06]  /*12a90*/  DFMA R56, R48, R56, -R6 ;  /* 0x000000383038722b */ /* 0x000fcc0000000806 */
[-C--:B------:R-:W-:Y:S02]  /*12aa0*/  DMUL R70, R42, R8.reuse ;  /* 0x000000082a467228 */ /* 0x080fe40000000000 */
[----:B------:R-:W-:Y:S02]  /*12ab0*/  DMUL R8, R40, R8 ;  /* 0x0000000828087228 */ /* 0x000fe40000000000 */
[----:B------:R-:W-:-:S04]  /*12ac0*/  DADD R64, R34, -R56 ;  /* 0x0000000022407229 */ /* 0x000fc80000000838 */
[-C--:B------:R-:W-:Y:S02]  /*12ad0*/  DFMA R70, R40, R54.reuse, -R70 ;  /* 0x000000362846722b */ /* 0x080fe40000000846 */
[----:B------:R-:W-:-:S06]  /*12ae0*/  DFMA R54, R42, R54, R8 ;  /* 0x000000362a36722b */ /* 0x000fcc0000000008 */
[----:B-----5:R-:W-:Y:S02]  /*12af0*/  DADD R48, R4, -R70 ;  /* 0x0000000004307229 */ /* 0x020fe40000000846 */
[----:B------:R-:W-:-:S06]  /*12b00*/  DADD R74, R52, -R54 ;  /* 0x00000000344a7229 */ /* 0x000fcc0000000836 */
        /* <DEDUP_REMOVED lines=23> */
[----:B-1----:R-:W-:Y:S05]  /*12c80*/  CALL.REL.NOINC `($__internal_14_$__cuda_sm20_dsqrt_rn_f64_mediumpath_v1) ;  /* 0x0000089000a87944 */ /* 0x002fea0003c00000 */
[----:B------:R-:W-:Y:S02]  /*12c90*/  IMAD.MOV.U32 R100, RZ, RZ, R8 ;  /* 0x000000ffff647224 */ /* 0x000fe400078e0008 */
[----:B------:R-:W-:-:S07]  /*12ca0*/  IMAD.MOV.U32 R101, RZ, RZ, R9 ;  /* 0x000000ffff657224 */ /* 0x000fce00078e0009 */
.L_x_1370:
[----:B------:R-:W-:Y:S05]  /*12cb0*/  BSYNC.RECONVERGENT B1 ;  /* 0x0000000000017941 */ /* 0x000fea0003800200 */
.L_x_1369:
        /* <DEDUP_REMOVED lines=20> */
[----:B-1----:R-:W-:Y:S05]  /*12e00*/  CALL.REL.NOINC `($__internal_13_$__cuda_sm20_div_rn_f64_full) ;  /* 0x0000088800c87944 */ /* 0x002fea0003c00000 */
[----:B------:R-:W-:Y:S02]  /*12e10*/  IMAD.MOV.U32 R76, RZ, RZ, R60 ;  /* 0x000000ffff4c7224 */ /* 0x000fe400078e003c */
[----:B------:R-:W-:-:S07]  /*12e20*/  IMAD.MOV.U32 R77, RZ, RZ, R61 ;  /* 0x000000ffff4d7224 */ /* 0x000fce00078e003d */
.L_x_1372:
[----:B------:R-:W-:Y:S05]  /*12e30*/  BSYNC.RECONVERGENT B1 ;  /* 0x0000000000017941 */ /* 0x000fea0003800200 */
.L_x_1371:
        /* <DEDUP_REMOVED lines=20> */
[----:B-1----:R-:W-:Y:S05]  /*12f80*/  CALL.REL.NOINC `($__internal_13_$__cuda_sm20_div_rn_f64_full) ;  /* 0x0000088800687944 */ /* 0x002fea0003c00000 */
[----:B------:R-:W-:Y:S02]  /*12f90*/  IMAD.MOV.U32 R78, RZ, RZ, R60 ;  /* 0x000000ffff4e7224 */ /* 0x000fe400078e003c */
[----:B------:R-:W-:-:S07]  /*12fa0*/  IMAD.MOV.U32 R79, RZ, RZ, R61 ;  /* 0x000000ffff4f7224 */ /* 0x000fce00078e003d */
.L_x_1374:
[----:B------:R-:W-:Y:S05]  /*12fb0*/  BSYNC.RECONVERGENT B1 ;  /* 0x0000000000017941 */ /* 0x000fea0003800200 */
.L_x_1373:
        /* <DEDUP_REMOVED lines=21> */
[----:B------:R-:W-:Y:S01]  /*13110*/  IMAD.MOV.U32 R48, RZ, RZ, R60 ;  /* 0x000000ffff307224 */ /* 0x000fe200078e003c */
[----:B------:R-:W-:-:S07]  /*13120*/  MOV R49, R61 ;  /* 0x0000003d00317202 */ /* 0x000fce0000000f00 */
.L_x_1376:
[----:B------:R-:W-:Y:S05]  /*13130*/  BSYNC.RECONVERGENT B1 ;  /* 0x0000000000017941 */ /* 0x000fea0003800200 */
.L_x_1375:
        /* <DEDUP_REMOVED lines=19> */
[----:B-1----:R-:W-:Y:S05]  /*13270*/  CALL.REL.NOINC `($__internal_13_$__cuda_sm20_div_rn_f64_full) ;  /* 0x0000088400ac7944 */ /* 0x002fea0003c00000 */
.L_x_1378:
[----:B------:R-:W-:Y:S05]  /*13280*/  BSYNC.RECONVERGENT B1 ;  /* 0x0000000000017941 */ /* 0x000fea0003800200 */
.L_x_1377:
[----:B------:R-:W0:Y:S01]  /*13290*/  MUFU.RCP64H R7, R77 ;  /* 0x0000004d00077308 */ /* 0x000e220000001800 */
[----:B------:R-:W-:Y:S01]  /*132a0*/  IMAD.MOV.U32 R6, RZ, RZ, 0x1 ;  /* 0x00000001ff067424 */ /* 0x000fe200078e00ff */
[----:B------:R-:W-:Y:S01]  /*132b0*/  DMUL R12, R56, R48 ;  /* 0x00000030380c7228 */ /* 0x000fe20000000000 */
[----:B------:R-:W-:Y:S01]  /*132c0*/  BSSY.RECONVERGENT B1, `(.L_x_1379) ;  /* 0x0000014000017945 */ /* 0x000fe20003800200 */
[----:B------:R-:W-:-:S08]  /*132d0*/  DADD R70, R70, -R60 ;  /* 0x0000000046467229 */ /* 0x000fd0000000083c */
        /* <DEDUP_REMOVED lines=16> */
[----:B------:R-:W-:Y:S02]  /*133e0*/  IMAD.MOV.U32 R6, RZ, RZ, R60 ;  /* 0x000000ffff067224 */ /* 0x000fe400078e003c */
[----:B------:R-:W-:-:S07]  /*133f0*/  IMAD.MOV.U32 R7, RZ, RZ, R61 ;  /* 0x000000ffff077224 */ /* 0x000fce00078e003d */
.L_x_1380:
[----:B------:R-:W-:Y:S05]  /*13400*/  BSYNC.RECONVERGENT B1 ;  /* 0x0000000000017941 */ /* 0x000fea0003800200 */
.L_x_1379:
[----:B------:R-:W-:Y:S01]  /*13410*/  DADD R54, R54, -R6 ;  /* 0x0000000036367229 */ /* 0x000fe20000000806 */
[----:B------:R-:W-:Y:S10]  /*13420*/  @!P0 BRA `(.L_x_1381) ;  /* 0x0000008400948947 */ /* 0x000ff40003800000 */
[----:B------:R-:W0:Y:S02]  /*13430*/  LDC.64 R48, c[0x0][0x380] ;  /* 0x0000e000ff307b82 */ /* 0x000e240000000a00 */
[----:B0-----:R-:W5:Y:S01]  /*13440*/  LDG.E.64 R48, desc[UR36][R48.64+0x1038] ;  /* 0x0010382430307981 */ /* 0x001f62000c1e1b00 */
[----:B------:R-:W-:Y:S01]  /*13450*/  DADD R52, R52, -R54 ;  /* 0x0000000034347229 */ /* 0x000fe20000000836 */
[----:B------:R-:W-:Y:S01]  /*13460*/  IMAD.MOV.U32 R6, RZ, RZ, 0x0 ;  /* 0x00000000ff067424 */ /* 0x000fe200078e00ff */
[----:B------:R-:W-:Y:S01]  /*13470*/  DADD R54, R4, -R70 ;  /* 0x0000000004367229 */ /* 0x000fe20000000846 */
[----:B------:R-:W-:Y:S01]  /*13480*/  IMAD.MOV.U32 R7, RZ, RZ, 0x3fd80000 ;  /* 0x3fd80000ff077424 */ /* 0x000fe200078e00ff */
[----:B------:R-:W-:Y:S04]  /*13490*/  BSSY.RECONVERGENT B1, `(.L_x_1382) ;  /* 0x000001b000017945 */ /* 0x000fe80003800200 */
        /* <DEDUP_REMOVED lines=23> */
[----:B-1---5:R-:W-:Y:S05]  /*13610*/  CALL.REL.NOINC `($__internal_14_$__cuda_sm20_dsqrt_rn_f64_mediumpath_v1) ;  /* 0x0000088800447944 */ /* 0x022fea0003c00000 */
[----:B------:R-:W-:Y:S02]  /*13620*/  IMAD.MOV.U32 R76, RZ, RZ, R8 ;  /* 0x000000ffff4c7224 */ /* 0x000fe400078e0008 */
[----:B------:R-:W-:-:S07]  /*13630*/  IMAD.MOV.U32 R77, RZ, RZ, R9 ;  /* 0x000000ffff4d7224 */ /* 0x000fce00078e0009 */
.L_x_1383:
[----:B------:R-:W-:Y:S05]  /*13640*/  BSYNC.RECONVERGENT B1 ;  /* 0x0000000000017941 */ /* 0x000fea0003800200 */
.L_x_1382:
        /* <DEDUP_REMOVED lines=20> */
[----:B-1---5:R-:W-:Y:S05]  /*13790*/  CALL.REL.NOINC `($__internal_13_$__cuda_sm20_div_rn_f64_full) ;  /* 0x0000088000647944 */ /* 0x022fea0003c00000 */
.L_x_1385:
[----:B------:R-:W-:Y:S05]  /*137a0*/  BSYNC.RECONVERGENT B1 ;  /* 0x0000000000017941 */ /* 0x000fea0003800200 */
.L_x_1384:
        /* <DEDUP_REMOVED lines=14> */
.L_x_1387:
[----:B------:R-:W-:Y:S05]  /*13890*/  BSYNC.RECONVERGENT B0 ;  /* 0x0000000000007941 */ /* 0x000fea0003800200 */
.L_x_1386:
        /* <DEDUP_REMOVED lines=93> */
[----:B-1---5:R-:W-:Y:S05]  /*13e70*/  CALL.REL.NOINC `($_Z14FitGrain_NLOPTPdPiS0_S_S_S0_S0_S_S_S_S_S_S_S_S_S_S_S_S_S_$__internal_trig_reduction_slowpathd) ;  /* 0x0000088000d47944 */ /* 0x022fea0003c00000 */
[----:B------:R-:W-:-:S07]  /*13e80*/  IMAD.MOV.U32 R0, RZ, RZ, R8 ;  /* 0x000000ffff007224 */ /* 0x000fce00078e0008 */
.L_x_1389:
[----:B------:R-:W-:Y:S05]  /*13e90*/  BSYNC.RECONVERGENT B3 ;  /* 0x0000000000037941 */ /* 0x000fea0003800200 */
.L_x_1388:
        /* <DEDUP_REMOVED lines=57> */
.L_x_1393:
[----:B------:R-:W-:Y:S05]  /*14230*/  BSYNC.RECONVERGENT B4 ;  /* 0x0000000000047941 */ /* 0x000fea0003800200 */
.L_x_1392:
[----:B------:R-:W-:-:S07]  /*14240*/  VIADD R0, R0, 0x1 ;  /* 0x0000000100007836 */ /* 0x000fce0000000000 */
.L_x_1391:
[----:B------:R-:W-:Y:S05]  /*14250*/  BSYNC.RECONVERGENT B3 ;  /* 0x0000000000037941 */ /* 0x000fea0003800200 */
.L_x_1390:
        /* <DEDUP_REMOVED lines=9> */
[----:B-----5:R-:W0:Y:S01]  /*142f0*/  MUFU.RCP64H R65, R49 ;  /* 0x0000003100417308 */ /* 0x020e220000001800 */
[----:B------:R-:W-:Y:S01]  /*14300*/  IMAD.MOV.U32 R70, RZ, RZ, 0x20fd8164 ;  /* 0x20fd8164ff467424 */ /* 0x000fe200078e00ff */
[----:B------:R-:W-:Y:S01]  /*14310*/  DMUL R56, R8, R8 ;  /* 0x0000000808387228 */ /* 0x000fe20000000000 */
[----:B------:R-:W-:Y:S01]  /*14320*/  ISETP.NE.U32.AND P0, PT, R27, 0x1, PT ;  /* 0x000000011b00780c */ /* 0x000fe20003f05070 */
[----:B------:R-:W-:Y:S01]  /*14330*/  IMAD.MOV.U32 R27, RZ, RZ, 0x3da8ff83 ;  /* 0x3da8ff83ff1b7424 */ /* 0x000fe200078e00ff */
[----:B------:R-:W-:Y:S01]  /*14340*/  MOV R64, 0x1 ;  /* 0x0000000100407802 */ /* 0x000fe20000000f00 */
[----:B------:R-:W-:Y:S01]  /*14350*/  BSSY.RECONVERGENT B1, `(.L_x_1394) ;  /* 0x0000026000017945 */ /* 0x000fe20003800200 */
[----:B------:R-:W-:-:S02]  /*14360*/  FSEL R70, R70, -8.06006814911005101289e+34, !P0 ;  /* 0xf9785eba46467808 */ /* 0x000fc40004000000 */
[----:B------:R-:W-:Y:S02]  /*14370*/  FSEL R71, -R27, 0.11223486810922622681, !P0 ;  /* 0x3de5db651b477808 */ /* 0x000fe40004000100 */
[----:B------:R-:W-:Y:S01]  /*14380*/  LOP3.LUT P1, RZ, R0, 0x2, RZ, 0xc0, !PT ;  /* 0x0000000200ff7812 */ /* 0x000fe2000782c0ff */
[----:B0-----:R-:W-:-:S08]  /*14390*/  DFMA R12, -R48, R64, 1 ;  /* 0x3ff00000300c742b */ /* 0x001fd00000000140 */
[----:B------:R-:W-:-:S08]  /*143a0*/  DFMA R12, R12, R12, R12 ;  /* 0x0000000c0c0c722b */ /* 0x000fd0000000000c */
[----:B------:R-:W-:Y:S02]  /*143b0*/  DFMA R12, R64, R12, R64 ;  /* 0x0000000c400c722b */ /* 0x000fe40000000040 */
[----:B------:R-:W-:Y:S02]  /*143c0*/  DADD R64, R78, R78 ;  /* 0x000000004e407229 */ /* 0x000fe4000000004e */
[----:B--2---:R-:W-:-:S08]  /*143d0*/  DFMA R60, R56, R70, R60 ;  /* 0x00000046383c722b */ /* 0x004fd0000000003c */
[----:B------:R-:W-:Y:S02]  /*143e0*/  DFMA R60, R56, R60, R62 ;  /* 0x0000003c383c722b */ /* 0x000fe4000000003e */
[----:B------:R-:W-:-:S06]  /*143f0*/  DFMA R62, -R48, R12, 1 ;  /* 0x3ff00000303e742b */ /* 0x000fcc000000010c */
[----:B---3--:R-:W-:Y:S02]  /*14400*/  DFMA R60, R56, R60, R72 ;  /* 0x0000003c383c722b */ /* 0x008fe40000000048 */
[----:B------:R-:W-:-:S06]  /*14410*/  DFMA R62, R12, R62, R12 ;  /* 0x0000003e0c3e722b */ /* 0x000fcc000000000c */
[----:B------:R-:W-:-:S08]  /*14420*/  DFMA R60, R56, R60, R74 ;  /* 0x0000003c383c722b */ /* 0x000fd0000000004a */
[----:B----4-:R-:W-:-:S08]  /*14430*/  DFMA R4, R56, R60, R4 ;  /* 0x0000003c3804722b */ /* 0x010fd00000000004 */
[----:B------:R-:W-:Y:S02]  /*14440*/  DFMA R4, R56, R4, R6 ;  /* 0x000000043804722b */ /* 0x000fe40000000006 */
[----:B------:R-:W-:-:S06]  /*14450*/  DMUL R6, R64, R62 ;  /* 0x0000003e40067228 */ /* 0x000fcc0000000000 */
[----:B------:R-:W-:Y:S02]  /*14460*/  DFMA R8, R4, R8, R8 ;  /* 0x000000080408722b */ /* 0x000fe40000000008 */
[----:B------:R-:W-:Y:S02]  /*14470*/  DFMA R56, R56, R4, 1 ;  /* 0x3ff000003838742b */ /* 0x000fe40000000004 */
[----:B------:R-:W-:-:S08]  /*14480*/  DFMA R4, -R48, R6, R64 ;  /* 0x000000063004722b */ /* 0x000fd00000000140 */
[----:B------:R-:W-:Y:S01]  /*14490*/  FSEL R8, R56, R8, !P0 ;  /* 0x0000000838087208 */ /* 0x000fe20004000000 */
[----:B------:R-:W-:Y:S01]  /*144a0*/  DFMA R4, R62, R4, R6 ;  /* 0x000000043e04722b */ /* 0x000fe20000000006 */
[----:B------:R-:W-:-:S06]  /*144b0*/  FSEL R9, R57, R9, !P0 ;  /* 0x0000000939097208 */ /* 0x000fcc0004000000 */
[----:B------:R-:W-:-:S03]  /*144c0*/  DADD R6, RZ, -R8 ;  /* 0x00000000ff067229 */ /* 0x000fc60000000808 */
[----:B------:R-:W-:-:S05]  /*144d0*/  FFMA R12, RZ, R49, R5 ;  /* 0x00000031ff0c7223 */ /* 0x000fca0000000005 */
[----:B------:R-:W-:Y:S02]  /*144e0*/  FSETP.GT.AND P0, PT, |R12|, 1.469367938527859385e-39, PT ;  /* 0x001000000c00780b */ /* 0x000fe40003f04200 */
[----:B------:R-:W-:Y:S02]  /*144f0*/  FSEL R70, R8, R6, !P1 ;  /* 0x0000000608467208 */ /* 0x000fe40004800000 */
[----:B------:R-:W-:Y:S02]  /*14500*/  FSEL R71, R9, R7, !P1 ;  /* 0x0000000709477208 */ /* 0x000fe40004800000 */
[----:B------:R-:W-:-:S13]  /*14510*/  FSETP.GEU.AND P1, PT, |R65|, 6.5827683646048100446e-37, PT ;  /* 0x036000004100780b */ /* 0x000fda0003f2e200 */
        /* <DEDUP_REMOVED lines=9> */
.L_x_1395:
[----:B------:R-:W-:Y:S05]  /*145b0*/  BSYNC.RECONVERGENT B1 ;  /* 0x0000000000017941 */ /* 0x000fea0003800200 */
.L_x_1394:
[----:B------:R-:W-:Y:S02]  /*145c0*/  IMAD.MOV.U32 R66, RZ, RZ, 0x1 ;  /* 0x00000001ff427424 */ /* 0x000fe400078e00ff */
[----:B------:R-:W-:Y:S02]  /*145d0*/  IMAD.MOV.U32 R0, RZ, RZ, RZ ;  /* 0x000000ffff007224 */ /* 0x000fe400078e00ff */
[--C-:B------:R-:W-:Y:S02]  /*145e0*/  IMAD.MOV.U32 R6, RZ, RZ, R92.reuse ;  /* 0x000000ffff067224 */ /* 0x100fe400078e005c */
[--C-:B------:R-:W-:Y:S02]  /*145f0*/  IMAD.MOV.U32 R7, RZ, RZ, R93.reuse ;  /* 0x000000ffff077224 */ /* 0x100fe400078e005d */
[----:B------:R-:W-:Y:S02]  /*14600*/  IMAD.MOV.U32 R8, RZ, RZ, R92 ;  /* 0x000000ffff087224 */ /* 0x000fe400078e005c */
[----:B------:R-:W-:Y:S01]  /*14610*/  IMAD.MOV.U32 R9, RZ, RZ, R93 ;  /* 0x000000ffff097224 */ /* 0x000fe200078e005d */
[----:B------:R-:W-:Y:S06]  /*14620*/  @!P4 BRA `(.L_x_1396) ;  /* 0x000000000044c947 */ /* 0x000fec0003800000 */
[----:B------:R-:W-:Y:S02]  /*14630*/  IMAD.MOV.U32 R0, RZ, RZ, R67 ;  /* 0x000000ffff007224 */ /* 0x000fe400078e0043 */
[----:B------:R-:W-:Y:S02]  /*14640*/  IMAD.MOV.U32 R8, RZ, RZ, R38 ;  /* 0x000000ffff087224 */ /* 0x000fe400078e0026 */
[----:B------:R-:W-:Y:S01]  /*14650*/  IMAD.MOV.U32 R9, RZ, RZ, R39 ;  /* 0x000000ffff097224 */ /* 0x000fe200078e0027 */
[----:B------:R-:W-:Y:S06]  /*14660*/  @!P6 BRA `(.L_x_1397) ;  /* 0x000000000024e947 */ /* 0x000fec0003800000 */
[----:B------:R-:W-:Y:S01]  /*14670*/  BSSY.RECONVERGENT B3, `(.L_x_1398) ;  /* 0x0000005000037945 */ /* 0x000fe20003800200 */
[----:B------:R-:W-:Y:S01]  /*14680*/  IMAD.MOV.U32 R6, RZ, RZ, R36 ;  /* 0x000000ffff067224 */ /* 0x000fe200078e0024 */
[----:B------:R-:W-:Y:S02]  /*14690*/  MOV R13, R37 ;  /* 0x00000025000d7202 */ /* 0x000fe40000000f00 */
[----:B------:R-:W-:-:S07]  /*146a0*/  MOV R0, 0x146c0 ;  /* 0x000146c000007802 */ /* 0x000fce0000000f00 */
[----:B-1----:R-:W-:Y:S05]  /*146b0*/  CALL.REL.NOINC `($_Z14FitGrain_NLOPTPdPiS0_S_S_S0_S0_S_S_S_S_S_S_S_S_S_S_S_S_S_$__internal_trig_reduction_slowpathd) ;  /* 0x0000087800c47944 */ /* 0x002fea0003c00000 */
[----:B------:R-:W-:Y:S05]  /*146c0*/  BSYNC.RECONVERGENT B3 ;  /* 0x0000000000037941 */ /* 0x000fea0003800200 */
.L_x_1398:
[----:B------:R-:W-:Y:S02]  /*146d0*/  IMAD.MOV.U32 R0, RZ, RZ, R8 ;  /* 0x000000ffff007224 */ /* 0x000fe400078e0008 */
[----:B------:R-:W-:Y:S02]  /*146e0*/  IMAD.MOV.U32 R8, RZ, RZ, R6 ;  /* 0x000000ffff087224 */ /* 0x000fe400078e0006 */
[----:B------:R-:W-:-:S07]  /*146f0*/  IMAD.MOV.U32 R9, RZ, RZ, R7 ;  /* 0x000000ffff097224 */ /* 0x000fce00078e0007 */
.L_x_1397:
[----:B------:R-:W-:Y:S02]  /*14700*/  VIADD R66, R0, 0x1 ;  /* 0x0000000100427836 */ /* 0x000fe40000000000 */
[----:B------:R-:W-:Y:S02]  /*14710*/  IMAD.MOV.U32 R0, RZ, RZ, R67 ;  /* 0x000000ffff007224 */ /* 0x000fe400078e0043 */
[----:B------:R-:W-:Y:S02]  /*14720*/  IMAD.MOV.U32 R6, RZ, RZ, R38 ;  /* 0x000000ffff067224 */ /* 0x000fe400078e0026 */
[----:B------:R-:W-:-:S07]  /*14730*/  IMAD.MOV.U32 R7, RZ, RZ, R39 ;  /* 0x000000ffff077224 */ /* 0x000fce00078e0027 */
.L_x_1396:
        /* <DEDUP_REMOVED lines=31> */
[----:B------:R-:W-:Y:S01]  /*14930*/  BSSY.RECONVERGENT B3, `(.L_x_1400) ;  /* 0x0000005000037945 */ /* 0x000fe20003800200 */
[----:B------:R-:W-:Y:S01]  /*14940*/  IMAD.MOV.U32 R6, RZ, RZ, R36 ;  /* 0x000000ffff067224 */ /* 0x000fe200078e0024 */
[----:B------:R-:W-:Y:S01]  /*14950*/  MOV R0, 0x14980 ;  /* 0x0001498000007802 */ /* 0x000fe20000000f00 */
[----:B------:R-:W-:-:S07]  /*14960*/  IMAD.MOV.U32 R13, RZ, RZ, R37 ;  /* 0x000000ffff0d7224 */ /* 0x000fce00078e0025 */
[----:B-1----:R-:W-:Y:S05]  /*14970*/  CALL.REL.NOINC `($_Z14FitGrain_NLOPTPdPiS0_S_S_S0_S0_S_S_S_S_S_S_S_S_S_S_S_S_S_$__internal_trig_reduction_slowpathd) ;  /* 0x0000087800147944 */ /* 0x002fea0003c00000 */
[----:B------:R-:W-:Y:S05]  /*14980*/  BSYNC.RECONVERGENT B3 ;  /* 0x0000000000037941 */ /* 0x000fea0003800200 */
.L_x_1400:
[----:B------:R-:W-:-:S07]  /*14990*/  IMAD.MOV.U32 R0, RZ, RZ, R8 ;  /* 0x000000ffff007224 */ /* 0x000fce00078e0008 */
.L_x_1399:
        /* <DEDUP_REMOVED lines=8> */
[----:B------:R-:W0:Y:S01]  /*14a20*/  MUFU.RCP64H R57, R77 ;  /* 0x0000004d00397308 */ /* 0x000e220000001800 */
[----:B------:R-:W-:Y:S01]  /*14a30*/  LOP3.LUT R12, R0, 0x1, RZ, 0xc0, !PT ;  /* 0x00000001000c7812 */ /* 0x000fe200078ec0ff */
[----:B------:R-:W-:Y:S01]  /*14a40*/  IMAD.MOV.U32 R27, RZ, RZ, 0x3da8ff83 ;  /* 0x3da8ff83ff1b7424 */ /* 0x000fe200078e00ff */
[----:B------:R-:W-:Y:S01]  /*14a50*/  MOV R64, 0x20fd8164 ;  /* 0x20fd816400407802 */ /* 0x000fe20000000f00 */
[----:B------:R-:W-:Y:S01]  /*14a60*/  IMAD.MOV.U32 R56, RZ, RZ, 0x1 ;  /* 0x00000001ff387424 */ /* 0x000fe200078e00ff */
[----:B------:R-:W-:Y:S01]  /*14a70*/  ISETP.NE.U32.AND P0, PT, R12, 0x1, PT ;  /* 0x000000010c00780c */ /* 0x000fe20003f05070 */
[----:B------:R-:W-:Y:S01]  /*14a80*/  DMUL R12, R6, R6 ;  /* 0x00000006060c7228 */ /* 0x000fe20000000000 */
[----:B------:R-:W-:Y:S01]  /*14a90*/  LOP3.LUT P1, RZ, R0, 0x2, RZ, 0xc0, !PT ;  /* 0x0000000200ff7812 */ /* 0x000fe2000782c0ff */
[----:B------:R-:W-:Y:S01]  /*14aa0*/  BSSY.RECONVERGENT B1, `(.L_x_1401) ;  /* 0x0000022000017945 */ /* 0x000fe20003800200 */
[----:B------:R-:W-:-:S02]  /*14ab0*/  FSEL R64, R64, -8.06006814911005101289e+34, !P0 ;  /* 0xf9785eba40407808 */ /* 0x000fc40004000000 */
[----:B------:R-:W-:Y:S01]  /*14ac0*/  FSEL R65, -R27, 0.11223486810922622681, !P0 ;  /* 0x3de5db651b417808 */ /* 0x000fe20004000100 */
[----:B0-----:R-:W-:-:S08]  /*14ad0*/  DFMA R8, R56, -R76, 1 ;  /* 0x3ff000003808742b */ /* 0x001fd0000000084c */
[----:B------:R-:W-:-:S08]  /*14ae0*/  DFMA R8, R8, R8, R8 ;  /* 0x000000080808722b */ /* 0x000fd00000000008 */
[----:B------:R-:W-:-:S08]  /*14af0*/  DFMA R8, R56, R8, R56 ;  /* 0x000000083808722b */ /* 0x000fd00000000038 */
[----:B------:R-:W-:-:S08]  /*14b00*/  DFMA R56, R8, -R76, 1 ;  /* 0x3ff000000838742b */ /* 0x000fd0000000084c */
[----:B------:R-:W-:-:S08]  /*14b10*/  DFMA R56, R8, R56, R8 ;  /* 0x000000380838722b */ /* 0x000fd00000000008 */
        /* <DEDUP_REMOVED lines=9> */
[----:B------:R-:W-:-:S08]  /*14bb0*/  DFMA R60, R8, -R76, R52 ;  /* 0x8000004c083c722b */ /* 0x000fd00000000034 */
[----:B------:R-:W-:Y:S01]  /*14bc0*/  DFMA R60, R56, R60, R8 ;  /* 0x0000003c383c722b */ /* 0x000fe20000000008 */
[----:B------:R-:W-:Y:S02]  /*14bd0*/  FSEL R8, R12, R6, !P0 ;  /* 0x000000060c087208 */ /* 0x000fe40004000000 */
[----:B------:R-:W-:-:S06]  /*14be0*/  FSEL R9, R13, R7, !P0 ;  /* 0x000000070d097208 */ /* 0x000fcc0004000000 */
[----:B------:R-:W-:Y:S01]  /*14bf0*/  DADD R6, RZ, -R8 ;  /* 0x00000000ff067229 */ /* 0x000fe20000000808 */
[----:B------:R-:W-:-:S05]  /*14c00*/  FFMA R12, RZ, R77, R61 ;  /* 0x0000004dff0c7223 */ /* 0x000fca000000003d */
[----:B------:R-:W-:-:S04]  /*14c10*/  FSETP.GT.AND P0, PT, |R12|, 1.469367938527859385e-39, PT ;  /* 0x001000000c00780b */ /* 0x000fc80003f04200 */
        /* <DEDUP_REMOVED lines=10> */
.L_x_1402:
[----:B------:R-:W-:Y:S05]  /*14cc0*/  BSYNC.RECONVERGENT B1 ;  /* 0x0000000000017941 */ /* 0x000fea0003800200 */
.L_x_1401:
        /* <DEDUP_REMOVED lines=57> */
.L_x_1404:
        /* <DEDUP_REMOVED lines=72> */
.L_x_1405:
[----:B------:R-:W-:Y:S05]  /*154e0*/  BSYNC.RECONVERGENT B0 ;  /* 0x0000000000007941 */ /* 0x000fea0003800200 */
.L_x_1403:
        /* <DEDUP_REMOVED lines=35> */
[----:B------:R-:W-:-:S07]  /*15720*/  IMAD.MOV.U32 R0, RZ, RZ, R8 ;  /* 0x000000ffff007224 */ /* 0x000fce00078e0008 */
.L_x_1407:
[----:B------:R-:W-:Y:S05]  /*15730*/  BSYNC.RECONVERGENT B3 ;  /* 0x0000000000037941 */ /* 0x000fea0003800200 */
.L_x_1406:
        /* <DEDUP_REMOVED lines=54> */
[----:B------:R-:W-:Y:S01]  /*15aa0*/  IMAD.MOV.U32 R0, RZ, RZ, R8 ;  /* 0x000000ffff007224 */ /* 0x000fe200078e0008 */
[----:B------:R-:W-:Y:S01]  /*15ab0*/  MOV R9, R7 ;  /* 0x0000000700097202 */ /* 0x000fe20000000f00 */
[----:B------:R-:W-:-:S07]  /*15ac0*/  IMAD.MOV.U32 R8, RZ, RZ, R6 ;  /* 0x000000ffff087224 */ /* 0x000fce00078e0006 */
.L_x_1411:
[----:B------:R-:W-:Y:S05]  /*15ad0*/  BSYNC.RECONVERGENT B4 ;  /* 0x0000000000047941 */ /* 0x000fea0003800200 */
.L_x_1410:
[----:B------:R-:W-:-:S07]  /*15ae0*/  VIADD R0, R0, 0x1 ;  /* 0x0000000100007836 */ /* 0x000fce0000000000 */
.L_x_1409:
[----:B------:R-:W-:Y:S05]  /*15af0*/  BSYNC.RECONVERGENT B3 ;  /* 0x0000000000037941 */ /* 0x000fea0003800200 */
.L_x_1408:
        /* <DEDUP_REMOVED lines=10> */
[----:B------:R-:W-:Y:S01]  /*15ba0*/  DSETP.NEU.AND P1, PT, R52, -90, PT ;  /* 0xc05680003400742a */ /* 0x000fe20003f2d000 */
[----:B------:R-:W-:Y:S01]  /*15bb0*/  IMAD.MOV.U32 R27, RZ, RZ, 0x3da8ff83 ;  /* 0x3da8ff83ff1b7424 */ /* 0x000fe200078e00ff */
[----:B------:R-:W-:Y:S01]  /*15bc0*/  ISETP.NE.U32.AND P0, PT, R12, 0x1, PT ;  /* 0x000000010c00780c */ /* 0x000fe20003f05070 */
[----:B------:R-:W-:Y:S01]  /*15bd0*/  DMUL R12, R8, R8 ;  /* 0x00000008080c7228 */ /* 0x000fe20000000000 */
[----:B------:R-:W-:Y:S01]  /*15be0*/  BSSY.RECONVERGENT B3, `(.L_x_1412) ;  /* 0x000003e000037945 */ /* 0x000fe20003800200 */
[----:B------:R-:W-:Y:S01]  /*15bf0*/  DMUL R78, R78, -R4 ;  /* 0x800000044e4e7228 */ /* 0x000fe20000000000 */
        /* <DEDUP_REMOVED lines=14> */
[----:B------:R-:W-:-:S03]  /*15ce0*/  @!P3 IMAD.MOV.U32 R0, RZ, RZ, 0x1 ;  /* 0x00000001ff00b424 */ /* 0x000fc600078e00ff */
[----:B------:R-:W-:-:S10]  /*15cf0*/  DADD R6, RZ, -R12 ;  /* 0x00000000ff067229 */ /* 0x000fd4000000080c */
[----:B------:R-:W-:Y:S02]  /*15d00*/  FSEL R6, R12, R6, !P0 ;  /* 0x000000060c067208 */ /* 0x000fe40004000000 */
[----:B------:R-:W-:Y:S01]  /*15d10*/  FSEL R7, R13, R7, !P0 ;  /* 0x000000070d077208 */ /* 0x000fe20004000000 */
[----:B------:R-:W-:Y:S02]  /*15d20*/  DSETP.NEU.AND P0, PT, R52, 90, PT ;  /* 0x405680003400742a */ /* 0x000fe40003f0d000 */
[----:B------:R-:W-:-:S03]  /*15d30*/  DMUL R12, R56, R78 ;  /* 0x0000004e380c7228 */ /* 0x000fc60000000000 */
[----:B------:R-:W-:Y:S02]  /*15d40*/  DMUL R8, R8, R6 ;  /* 0x0000000608087228 */ /* 0x000fe40000000000 */
[----:B------:R-:W-:-:S08]  /*15d50*/  DMUL R6, R4, -R70 ;  /* 0x8000004604067228 */ /* 0x000fd00000000000 */
[----:B------:R-:W-:Y:S01]  /*15d60*/  FSEL R52, R8, RZ, P0 ;  /* 0x000000ff08347208 */ /* 0x000fe20000000000 */
[----:B------:R-:W-:Y:S01]  /*15d70*/  DMUL R6, R6, R54 ;  /* 0x0000003606067228 */ /* 0x000fe20000000000 */
[----:B------:R-:W-:Y:S01]  /*15d80*/  FSEL R8, R9, RZ, P0 ;  /* 0x000000ff09087208 */ /* 0x000fe20000000000 */
[----:B------:R-:W-:Y:S01]  /*15d90*/  DADD R54, -RZ, -R70 ;  /* 0x00000000ff367229 */ /* 0x000fe20000000946 */
[----:B------:R-:W-:Y:S02]  /*15da0*/  FSEL R52, R52, RZ, P1 ;  /* 0x000000ff34347208 */ /* 0x000fe40000800000 */
[----:B------:R-:W-:-:S05]  /*15db0*/  FSEL R53, R8, RZ, P1 ;  /* 0x000000ff08357208 */ /* 0x000fca0000800000 */
[----:B------:R-:W-:Y:S01]  /*15dc0*/  FSEL R27, R70, R6, !P1 ;  /* 0x00000006461b7208 */ /* 0x000fe20004800000 */
[-C--:B------:R-:W-:Y:S01]  /*15dd0*/  DMUL R8, R56, R52.reuse ;  /* 0x0000003438087228 */ /* 0x080fe20000000000 */
[----:B------:R-:W-:Y:S01]  /*15de0*/  FSEL R71, R71, R7, !P1 ;  /* 0x0000000747477208 */ /* 0x000fe20004800000 */
[----:B------:R-:W-:Y:S01]  /*15df0*/  DFMA R56, R74, R52, -R12 ;  /* 0x000000344a38722b */ /* 0x000fe2000000080c */
[----:B------:R-:W-:Y:S01]  /*15e00*/  FSEL R54, R54, R27, !P0 ;  /* 0x0000001b36367208 */ /* 0x000fe20004000000 */
[----:B------:R-:W-:Y:S01]  /*15e10*/  @!P3 DMUL R6, RZ, R50 ;  /* 0x00000032ff06b228 */ /* 0x000fe20000000000 */
[----:B------:R-:W-:-:S03]  /*15e20*/  FSEL R55, R55, R71, !P0 ;  /* 0x0000004737377208 */ /* 0x000fc60004000000 */
[----:B------:R-:W-:Y:S01]  /*15e30*/  DFMA R74, R74, R78, R8 ;  /* 0x0000004e4a4a722b */ /* 0x000fe20000000008 */
        /* <DEDUP_REMOVED lines=22> */
.L_x_1415:
[----:B------:R-:W-:Y:S05]  /*15fa0*/  BSYNC.RECONVERGENT B4 ;  /* 0x0000000000047941 */ /* 0x000fea0003800200 */
.L_x_1414:
[----:B------:R-:W-:-:S07]  /*15fb0*/  VIADD R0, R8, 0x1 ;  /* 0x0000000108007836 */ /* 0x000fce0000000000 */
.L_x_1413:
[----:B------:R-:W-:Y:S05]  /*15fc0*/  BSYNC.RECONVERGENT B3 ;  /* 0x0000000000037941 */ /* 0x000fea0003800200 */
.L_x_1412:
        /* <DEDUP_REMOVED lines=54> */
[----:B------:R-:W-:Y:S01]  /*16330*/  MOV R0, R8 ;  /* 0x0000000800007202 */ /* 0x000fe20000000f00 */
[----:B------:R-:W-:Y:S02]  /*16340*/  IMAD.MOV.U32 R8, RZ, RZ, R6 ;  /* 0x000000ffff087224 */ /* 0x000fe400078e0006 */
[----:B------:R-:W-:-:S07]  /*16350*/  IMAD.MOV.U32 R9, RZ, RZ, R7 ;  /* 0x000000ffff097224 */ /* 0x000fce00078e0007 */
.L_x_1417:
[----:B------:R-:W-:Y:S05]  /*16360*/  BSYNC.RECONVERGENT B3 ;  /* 0x0000000000037941 */ /* 0x000fea0003800200 */
.L_x_1416:
        /* <DEDUP_REMOVED lines=36> */
[----:B------:R-:W-:-:S05]  /*165b0*/  CS2R R70, SRZ ;  /* 0x0000000000467805 */ /* 0x000fca000001ff00 */
        /* <DEDUP_REMOVED lines=24> */
[----:B------:R-:W-:Y:S01]  /*16740*/  MOV R78, R8 ;  /* 0x00000008004e7202 */ /* 0x000fe20000000f00 */
[----:B------:R-:W-:-:S07]  /*16750*/  IMAD.MOV.U32 R79, RZ, RZ, R9 ;  /* 0x000000ffff4f7224 */ /* 0x000fce00078e0009 */
.L_x_1419:
[----:B------:R-:W-:Y:S05]  /*16760*/  BSYNC.RECONVERGENT B1 ;  /* 0x0000000000017941 */ /* 0x000fea0003800200 */
.L_x_1418:
        /* <DEDUP_REMOVED lines=22> */
.L_x_1421:
[----:B------:R-:W-:Y:S05]  /*168d0*/  BSYNC.RECONVERGENT B1 ;  /* 0x0000000000017941 */ /* 0x000fea0003800200 */
.L_x_1420:
        /* <DEDUP_REMOVED lines=22> */
.L_x_1423:
[----:B------:R-:W-:Y:S05]  /*16a40*/  BSYNC.RECONVERGENT B1 ;  /* 0x0000000000017941 */ /* 0x000fea0003800200 */
.L_x_1422:
        /* <DEDUP_REMOVED lines=22> */
.L_x_1425:
[----:B------:R-:W-:Y:S05]  /*16bb0*/  BSYNC.RECONVERGENT B1 ;  /* 0x0000000000017941 */ /* 0x000fea0003800200 */
.L_x_1424:
        /* <DEDUP_REMOVED lines=29> */
[----:B-1----:R-:W-:Y:S05]  /*16d90*/  CALL.REL.NOINC `($__internal_14_$__cuda_sm20_dsqrt_rn_f64_mediumpath_v1) ;  /* 0x0000085000647944 */ /* 0x002fea0003c00000 */
[----:B------:R-:W-:Y:S02]  /*16da0*/  IMAD.MOV.U32 R4, RZ, RZ, R8 ;  /* 0x000000ffff047224 */ /* 0x000fe400078e0008 */
[----:B------:R-:W-:-:S07]  /*16db0*/  IMAD.MOV.U32 R5, RZ, RZ, R9 ;  /* 0x000000ffff057224 */ /* 0x000fce00078e0009 */
.L_x_1427:
[----:B------:R-:W-:Y:S05]  /*16dc0*/  BSYNC.RECONVERGENT B1 ;  /* 0x0000000000017941 */ /* 0x000fea0003800200 */
.L_x_1426:
[----:B------:R-:W-:Y:S01]  /*16dd0*/  DMUL R6, R4, R4 ;  /* 0x0000000404067228 */ /* 0x000fe20000000000 */
[----:B------:R-:W-:Y:S07]  /*16de0*/  BSSY.RECONVERGENT B1, `(.L_x_1428) ;  /* 0x0000028000017945 */ /* 0x000fee0003800200 */
[----:B------:R-:W-:-:S08]  /*16df0*/  DMUL R6, R48, R6 ;  /* 0x0000000630067228 */ /* 0x000fd00000000000 */
[----:B------:R-:W-:-:S08]  /*16e00*/  DMUL R6, R6, -0.5 ;  /* 0xbfe0000006067828 */ /* 0x000fd00000000000 */
[----:B------:R-:W-:Y:S02]  /*16e10*/  DFMA R6, RZ, R56, R6 ;  /* 0x00000038ff06722b */ /* 0x000fe40000000006 */
[----:B------:R-:W-:-:S06]  /*16e20*/  DMUL R56, R64, 4 ;  /* 0x4010000040387828 */ /* 0x000fcc0000000000 */
[C---:B------:R-:W-:Y:S02]  /*16e30*/  DADD R8, R6.reuse, R6 ;  /* 0x0000000006087229 */ /* 0x040fe40000000006 */
[----:B------:R-:W-:-:S06]  /*16e40*/  DFMA R12, R6, R6, -R72 ;  /* 0x00000006060c722b */ /* 0x000fcc0000000848 */
[----:B------:R-:W-:Y:S02]  /*16e50*/  DMUL R74, R8, R74 ;  /* 0x0000004a084a7228 */ /* 0x000fe40000000000 */
[----:B------:R-:W-:-:S08]  /*16e60*/  DMUL R12, R12, R56 ;  /* 0x000000380c0c7228 */ /* 0x000fd00000000000 */
[----:B------:R-:W-:Y:S01]  /*16e70*/  DFMA R60, R74, R74, -R12 ;  /* 0x0000004a4a3c722b */ /* 0x000fe2000000080c */
[----:B------:R-:W-:Y:S02]  /*16e80*/  IMAD.MOV.U32 R12, RZ, RZ, 0x0 ;  /* 0x00000000ff0c7424 */ /* 0x000fe400078e00ff */
[----:B------:R-:W-:-:S03]  /*16e90*/  IMAD.MOV.U32 R13, RZ, RZ, 0x3fd80000 ;  /* 0x3fd80000ff0d7424 */ /* 0x000fc600078e00ff */
        /* <DEDUP_REMOVED lines=14> */
[----:B------:R-:W-:Y:S01]  /*16f80*/  IADD3 R57, PT, PT, R63, -0x100000, RZ ;  /* 0xfff000003f397810 */ /* 0x000fe20007ffe0ff */
[----:B------:R-:W-:Y:S02]  /*16f90*/  IMAD.MOV.U32 R56, RZ, RZ, R62 ;  /* 0x000000ffff387224 */ /* 0x000fe400078e003e */
        /* <DEDUP_REMOVED lines=11> */
[----:B-1----:R-:W-:Y:S05]  /*17050*/  CALL.REL.NOINC `($__internal_14_$__cuda_sm20_dsqrt_rn_f64_mediumpath_v1) ;  /* 0x0000084c00b47944 */ /* 0x002fea0003c00000 */
.L_x_1429:
[----:B------:R-:W-:Y:S05]  /*17060*/  BSYNC.RECONVERGENT B1 ;  /* 0x0000000000017941 */ /* 0x000fea0003800200 */
.L_x_1428:
[----:B------:R-:W0:Y:S01]  /*17070*/  MUFU.RSQ64H R73, R77 ;  /* 0x0000004d00497308 */ /* 0x000e220000001c00 */
[----:B------:R-:W-:Y:S01]  /*17080*/  VIADD R72, R77, 0xfcb00000 ;  /* 0xfcb000004d487836 */ /* 0x000fe20000000000 */
[----:B------:R-:W-:Y:S01]  /*17090*/  BSSY.RECONVERGENT B1, `(.L_x_1430) ;  /* 0x000001c000017945 */ /* 0x000fe20003800200 */
[----:B------:R-:W-:Y:S01]  /*170a0*/  IMAD.MOV.U32 R12, RZ, RZ, 0x0 ;  /* 0x00000000ff0c7424 */ /* 0x000fe200078e00ff */
[----:B------:R-:W-:Y:S01]  /*170b0*/  DSETP.GE.AND P0, PT, R76, RZ, PT ;  /* 0x000000ff4c00722a */ /* 0x000fe20003f06000 */
[----:B------:R-:W-:Y:S01]  /*170c0*/  IMAD.MOV.U32 R13, RZ, RZ, 0x3fd80000 ;  /* 0x3fd80000ff0d7424 */ /* 0x000fe200078e00ff */
[----:B------:R-:W-:Y:S02]  /*170d0*/  ISETP.GE.U32.AND P2, PT, R72, 0x7ca00000, PT ;  /* 0x7ca000004800780c */ /* 0x000fe40003f46070 */
[----:B------:R-:W-:Y:S02]  /*170e0*/  FSEL R56, R8, RZ, P1 ;  /* 0x000000ff08387208 */ /* 0x000fe40000800000 */
[----:B------:R-:W-:Y:S01]  /*170f0*/  FSEL R57, R9, RZ, P1 ;  /* 0x000000ff09397208 */ /* 0x000fe20000800000 */
        /* <DEDUP_REMOVED lines=18> */
[----:B-1----:R-:W-:Y:S05]  /*17220*/  CALL.REL.NOINC `($__internal_14_$__cuda_sm20_dsqrt_rn_f64_mediumpath_v1) ;  /* 0x0000084c00407944 */ /* 0x002fea0003c00000 */
[----:B------:R-:W-:Y:S02]  /*17230*/  IMAD.MOV.U32 R6, RZ, RZ, R8 ;  /* 0x000000ffff067224 */ /* 0x000fe400078e0008 */
[----:B------:R-:W-:-:S07]  /*17240*/  IMAD.MOV.U32 R7, RZ, RZ, R9 ;  /* 0x000000ffff077224 */ /* 0x000fce00078e0009 */
.L_x_1431:
[----:B------:R-:W-:Y:S05]  /*17250*/  BSYNC.RECONVERGENT B1 ;  /* 0x0000000000017941 */ /* 0x000fea0003800200 */
.L_x_1430:
        /* <DEDUP_REMOVED lines=27> */
.L_x_1433:
[----:B------:R-:W-:Y:S05]  /*17410*/  BSYNC.RECONVERGENT B1 ;  /* 0x0000000000017941 */ /* 0x000fea0003800200 */
.L_x_1432:
[----:B------:R-:W0:Y:S01]  /*17420*/  MUFU.RCP64H R7, R79 ;  /* 0x0000004f00077308 */ /* 0x000e220000001800 */
        /* <DEDUP_REMOVED lines=21> */
.L_x_1435:
[----:B------:R-:W-:Y:S05]  /*17580*/  BSYNC.RECONVERGENT B1 ;  /* 0x0000000000017941 */ /* 0x000fea0003800200 */
.L_x_1434:
        /* <DEDUP_REMOVED lines=18> */
[----:B------:R-:W-:-:S07]  /*176b0*/  MOV R0, 0x176d0 ;  /* 0x000176d000007802 */ /* 0x000fce0000000f00 */
[----:B-1----:R-:W-:Y:S05]  /*176c0*/  CALL.REL.NOINC `($__internal_13_$__cuda_sm20_div_rn_f64_full) ;  /* 0x0000084000987944 */ /* 0x002fea0003c00000 */
[----:B------:R-:W-:Y:S02]  /*176d0*/  IMAD.MOV.U32 R74, RZ, RZ, R60 ;  /* 0x000000ffff4a7224 */ /* 0x000fe400078e003c */
[----:B------:R-:W-:-:S07]  /*176e0*/  IMAD.MOV.U32 R75, RZ, RZ, R61 ;  /* 0x000000ffff4b7224 */ /* 0x000fce00078e003d */
.L_x_1437:
[----:B------:R-:W-:Y:S05]  /*176f0*/  BSYNC.RECONVERGENT B1 ;  /* 0x0000000000017941 */ /* 0x000fea0003800200 */
.L_x_1436:
        /* <DEDUP_REMOVED lines=20> */
.L_x_1439:
[----:B------:R-:W-:Y:S05]  /*17840*/  BSYNC.RECONVERGENT B1 ;  /* 0x0000000000017941 */ /* 0x000fea0003800200 */
.L_x_1438:
[----:B------:R-:W-:Y:S01]  /*17850*/  DSETP.GT.AND P2, PT, |R76|, 1, PT ;  /* 0x3ff000004c00742a */ /* 0x000fe20003f44200 */
[----:B------:R-:W-:Y:S01]  /*17860*/  BSSY.RECONVERGENT B0, `(.L_x_1440) ;  /* 0x000000d000007945 */ /* 0x000fe20003800200 */
[----:B------:R-:W-:Y:S02]  /*17870*/  IMAD.MOV.U32 R6, RZ, RZ, R56 ;  /* 0x000000ffff067224 */ /* 0x000fe400078e0038 */
[----:B------:R-:W-:-:S10]  /*17880*/  IMAD.MOV.U32 R7, RZ, RZ, R57 ;  /* 0x000000ffff077224 */ /* 0x000fd400078e0039 */
[----:B------:R-:W-:Y:S05]  /*17890*/  @P2 BRA `(.L_x_1441) ;  /* 0x0000000000242947 */ /* 0x000fea0003800000 */
[----:B------:R-:W-:Y:S01]  /*178a0*/  DSETP.GEU.AND P2, PT, R56, -1, PT ;  /* 0xbff000003800742a */ /* 0x000fe20003f4e000 */
[----:B------:R-:W-:Y:S01]  /*178b0*/  CS2R R6, SRZ ;  /* 0x0000000000067805 */ /* 0x000fe2000001ff00 */
[----:B------:R-:W-:Y:S02]  /*178c0*/  IMAD.MOV.U32 R70, RZ, RZ, R76 ;  /* 0x000000ffff467224 */ /* 0x000fe400078e004c */
[----:B------:R-:W-:-:S10]  /*178d0*/  IMAD.MOV.U32 R71, RZ, RZ, R77 ;  /* 0x000000ffff477224 */ /* 0x000fd400078e004d */
[----:B------:R-:W-:-:S06]  /*178e0*/  @P2 DSETP.GT.AND P3, PT, R56, 1, PT ;  /* 0x3ff000003800242a */ /* 0x000fcc0003f64000 */
[----:B------:R-:W-:Y:S02]  /*178f0*/  @P2 FSEL R0, R56, RZ, !P3 ;  /* 0x000000ff38002208 */ /* 0x000fe40005800000 */
[----:B------:R-:W-:-:S03]  /*17900*/  @P2 FSEL R57, R57, RZ, !P3 ;  /* 0x000000ff39392208 */ /* 0x000fc60005800000 */
[----:B------:R-:W-:Y:S02]  /*17910*/  @P2 IMAD.MOV.U32 R6, RZ, RZ, R0 ;  /* 0x000000ffff062224 */ /* 0x000fe400078e0000 */
[----:B------:R-:W-:-:S07]  /*17920*/  @P2 IMAD.MOV.U32 R7, RZ, RZ, R57 ;  /* 0x000000ffff072224 */ /* 0x000fce00078e0039 */
.L_x_1441:
[----:B------:R-:W-:Y:S05]  /*17930*/  BSYNC.RECONVERGENT B0 ;  /* 0x0000000000007941 */ /* 0x000fea0003800200 */
.L_x_1440:
[----:B------:R-:W-:Y:S01]  /*17940*/  DSETP.GT.AND P2, PT, |R74|, 1, PT ;  /* 0x3ff000004a00742a */ /* 0x000fe20003f44200 */
[----:B------:R-:W-:Y:S01]  /*17950*/  BSSY.RECONVERGENT B0, `(.L_x_1442) ;  /* 0x000000c000007945 */ /* 0x000fe20003800200 */
[----:B------:R-:W-:-:S12]  /*17960*/  CS2R R8, SRZ ;  /* 0x0000000000087805 */ /* 0x000fd8000001ff00 */
        /* <DEDUP_REMOVED lines=10> */
.L_x_1443:
[----:B------:R-:W-:Y:S05]  /*17a10*/  BSYNC.RECONVERGENT B0 ;  /* 0x0000000000007941 */ /* 0x000fea0003800200 */
.L_x_1442:
        /* <DEDUP_REMOVED lines=18> */
[----:B------:R-:W-:Y:S01]  /*17b40*/  MOV R6, 0x1 ;  /* 0x0000000100067802 */ /* 0x000fe20000000f00 */
        /* <DEDUP_REMOVED lines=24> */
.L_x_1447:
[----:B------:R-:W-:Y:S05]  /*17cd0*/  BSYNC.RECONVERGENT B3 ;  /* 0x0000000000037941 */ /* 0x000fea0003800200 */
.L_x_1446:
[----:B------:R-:W-:Y:S01]  /*17ce0*/  DMUL R6, R60, R60 ;  /* 0x0000003c3c067228 */ /* 0x000fe20000000000 */
[----:B------:R-:W-:Y:S01]  /*17cf0*/  IMAD.MOV.U32 R8, RZ, RZ, -0x2449a4b7 ;  /* 0xdbb65b49ff087424 */ /* 0x000fe200078e00ff */
[----:B------:R-:W-:Y:S01]  /*17d00*/  UMOV UR4, 0x2a25ff7e ;  /* 0x2a25ff7e00047882 */ /* 0x000fe20000000000 */
[----:B------:R-:W-:Y:S01]  /*17d10*/  IMAD.MOV.U32 R9, RZ, RZ, 0x3f2d3b63 ;  /* 0x3f2d3b63ff097424 */ /* 0x000fe200078e00ff */
[----:B------:R-:W-:Y:S01]  /*17d20*/  UMOV UR5, 0x3ef53e1d ;  /* 0x3ef53e1d00057882 */ /* 0x000fe20000000000 */
[----:B------:R-:W-:Y:S01]  /*17d30*/  ISETP.GE.AND P0, PT, R51, RZ, PT ;  /* 0x000000ff3300720c */ /* 0x000fe20003f06270 */
[----:B------:R-:W-:Y:S01]  /*17d40*/  DADD R64, -RZ, |R74| ;  /* 0x00000000ff407229 */ /* 0x000fe2000000054a */
[----:B------:R-:W-:Y:S01]  /*17d50*/  BSSY.RECONVERGENT B3, `(.L_x_1448) ;  /* 0x000006f000037945 */ /* 0x000fe20003800200 */
[----:B------:R-:W-:Y:S01]  /*17d60*/  DADD R72, -RZ, |R56| ;  /* 0x00000000ff487229 */ /* 0x000fe20000000538 */
[----:B------:R-:W-:Y:S01]  /*17d70*/  @P1 PLOP3.LUT P2, PT, P0, PT, PT, 0x80, 0x8 ;  /* 0x000000000008181c */ /* 0x000fe2000074f070 */
        /* <DEDUP_REMOVED lines=56> */
[----:B------:R-:W-:-:S10]  /*18100*/  @P1 DADD R6, -RZ, -R84 ;  /* 0x00000000ff061229 */ /* 0x000fd40000000954 */
[----:B------:R-:W-:Y:S01]  /*18110*/  @P1 FSEL R62, R84, R6, !P2 ;  /* 0x00000006543e1208 */ /* 0x000fe20005000000 */
[----:B------:R-:W-:Y:S01]  /*18120*/  IMAD.MOV.U32 R6, RZ, RZ, 0x1 ;  /* 0x00000001ff067424 */ /* 0x000fe200078e00ff */
[----:B------:R-:W-:Y:S02]  /*18130*/  @P1 FSEL R63, R85, R7, !P2 ;  /* 0x00000007553f1208 */ /* 0x000fe40005000000 */
[----:B------:R-:W-:Y:S01]  /*18140*/  @!P1 PLOP3.LUT P2, PT, P0, PT, PT, 0x80, 0x8 ;  /* 0x000000000008981c */ /* 0x000fe2000074f070 */
[----:B------:R-:W-:-:S06]  /*18150*/  DSETP.GT.AND P0, PT, |R74|, |R56|, PT ;  /* 0x400000384a00722a */ /* 0x000fcc0003f04200 */
[----:B------:R-:W-:Y:S02]  /*18160*/  FSEL R79, R65, R73, P0 ;  /* 0x00000049414f7208 */ /* 0x000fe40000000000 */
[----:B------:R-:W-:Y:S02]  /*18170*/  FSEL R78, R64, R72, P0 ;  /* 0x00000048404e7208 */ /* 0x000fe40000000000 */
[----:B------:R-:W0:Y:S04]  /*18180*/  MUFU.RCP64H R7, R79 ;  /* 0x0000004f00077308 */ /* 0x000e280000001800 */
[----:B0-----:R-:W-:-:S08]  /*18190*/  DFMA R8, -R78, R6, 1 ;  /* 0x3ff000004e08742b */ /* 0x001fd00000000106 */
[----:B------:R-:W-:-:S08]  /*181a0*/  DFMA R8, R8, R8, R8 ;  /* 0x000000080808722b */ /* 0x000fd00000000008 */
[----:B------:R-:W-:Y:S02]  /*181b0*/  DFMA R12, R6, R8, R6 ;  /* 0x00000008060c722b */ /* 0x000fe40000000006 */
[----:B------:R-:W-:Y:S01]  /*181c0*/  @!P1 DADD R8, -R84, R60 ;  /* 0x0000000054089229 */ /* 0x000fe2000000013c */
[----:B------:R-:W-:Y:S02]  /*181d0*/  @P1 IMAD.MOV.U32 R6, RZ, RZ, 0x54442d18 ;  /* 0x54442d18ff061424 */ /* 0x000fe400078e00ff */
[----:B------:R-:W-:-:S03]  /*181e0*/  @P1 IMAD.MOV.U32 R7, RZ, RZ, 0x3ff921fb ;  /* 0x3ff921fbff071424 */ /* 0x000fc600078e00ff */
[----:B------:R-:W-:-:S03]  /*181f0*/  DFMA R60, -R78, R12, 1 ;  /* 0x3ff000004e3c742b */ /* 0x000fc6000000010c */
[----:B------:R-:W-:Y:S01]  /*18200*/  @P1 DADD R6, R62, R6 ;  /* 0x000000003e061229 */ /* 0x000fe20000000006 */
[----:B------:R-:W-:Y:S02]  /*18210*/  FSEL R62, R72, R64, P0 ;  /* 0x00000040483e7208 */ /* 0x000fe40000000000 */
[----:B------:R-:W-:Y:S02]  /*18220*/  FSEL R63, R73, R65, P0 ;  /* 0x00000041493f7208 */ /* 0x000fe40000000000 */
[----:B------:R-:W-:Y:S01]  /*18230*/  DFMA R60, R12, R60, R12 ;  /* 0x0000003c0c3c722b */ /* 0x000fe2000000000c */
[----:B------:R-:W-:Y:S02]  /*18240*/  @!P1 FSEL R6, R8, R84, !P2 ;  /* 0x0000005408069208 */ /* 0x000fe40005000000 */
[----:B------:R-:W-:Y:S01]  /*18250*/  @!P1 FSEL R7, R9, R85, !P2 ;  /* 0x0000005509079208 */ /* 0x000fe20005000000 */
[----:B------:R-:W-:-:S04]  /*18260*/  DSETP.NEU.AND P1, PT, R76, RZ, PT ;  /* 0x000000ff4c00722a */ /* 0x000fc80003f2d000 */
[----:B------:R-:W-:-:S08]  /*18270*/  DMUL R8, R60, R62 ;  /* 0x0000003e3c087228 */ /* 0x000fd00000000000 */
[----:B------:R-:W-:Y:S02]  /*18280*/  DFMA R12, -R78, R8, R62 ;  /* 0x000000084e0c722b */ /* 0x000fe4000000013e */
[----:B------:R-:W-:Y:S02]  /*18290*/  @P1 IMAD.MOV.U32 R0, RZ, RZ, 0x7f3321d2 ;  /* 0x7f3321d2ff001424 */ /* 0x000fe400078e00ff */
[----:B------:R-:W-:-:S04]  /*182a0*/  @P1 IMAD.MOV.U32 R27, RZ, RZ, 0x4002d97c ;  /* 0x4002d97cff1b1424 */ /* 0x000fc800078e00ff */
[----:B------:R-:W-:Y:S01]  /*182b0*/  DFMA R60, R60, R12, R8 ;  /* 0x0000000c3c3c722b */ /* 0x000fe20000000008 */
[----:B------:R-:W-:Y:S02]  /*182c0*/  @P1 FSEL R27, R27, 1.8213495016098022461, !P2 ;  /* 0x3fe921fb1b1b1808 */ /* 0x000fe40005000000 */
[----:B------:R-:W-:Y:S02]  /*182d0*/  @P1 FSEL R13, R0, 3.37028055040000000000e+12, !P2 ;  /* 0x54442d18000d1808 */ /* 0x000fe40005000000 */
[----:B------:R-:W-:Y:S02]  /*182e0*/  @!P1 FSEL R8, RZ, 3.37028055040000000000e+12, P2 ;  /* 0x54442d18ff089808 */ /* 0x000fe40001000000 */
[----:B------:R-:W-:Y:S01]  /*182f0*/  @!P1 FSEL R9, RZ, 2.1426990032196044922, P2 ;  /* 0x400921fbff099808 */ /* 0x000fe20001000000 */
[----:B------:R-:W-:Y:S02]  /*18300*/  @P1 DSETP.NEU.AND P2, PT, |R50|, |R70|, PT ;  /* 0x400000463200122a */ /* 0x000fe40003f4d200 */
[----:B------:R-:W-:-:S04]  /*18310*/  DADD R50, |R70|, |R50| ;  /* 0x0000000046327229 */ /* 0x000fc80000000632 */
[----:B------:R-:W-:Y:S02]  /*18320*/  @P1 FSEL R7, R27, R7, !P2 ;  /* 0x000000071b071208 */ /* 0x000fe40005000000 */
[----:B------:R-:W-:Y:S01]  /*18330*/  @P1 FSEL R0, R13, R6, !P2 ;  /* 0x000000060d001208 */ /* 0x000fe20005000000 */
[----:B------:R-:W-:Y:S01]  /*18340*/  FFMA R6, RZ, R79, R61 ;  /* 0x0000004fff067223 */ /* 0x000fe2000000003d */
[----:B------:R-:W-:Y:S01]  /*18350*/  DSETP.NAN.AND P2, PT, R50, R50, PT ;  /* 0x000000323200722a */ /* 0x000fe20003f48000 */
[----:B------:R-:W-:Y:S02]  /*18360*/  @P1 IMAD.MOV.U32 R9, RZ, RZ, R7 ;  /* 0x000000ffff091224 */ /* 0x000fe400078e0007 */
[----:B------:R-:W-:Y:S01]  /*18370*/  @P1 IMAD.MOV.U32 R8, RZ, RZ, R0 ;  /* 0x000000ffff081224 */ /* 0x000fe200078e0000 */
[----:B------:R-:W-:Y:S02]  /*18380*/  FSETP.GT.AND P1, PT, |R6|, 1.469367938527859385e-39, PT ;  /* 0x001000000600780b */ /* 0x000fe40003f24200 */
[----:B------:R-:W-:-:S02]  /*18390*/  LOP3.LUT R71, R9, 0x80000000, R71, 0xb8, !PT ;  /* 0x8000000009477812 */ /* 0x000fc400078eb847 */
[----:B------:R-:W-:Y:S02]  /*183a0*/  FSEL R70, R50, R8, P2 ;  /* 0x0000000832467208 */ /* 0x000fe40001000000 */
[----:B------:R-:W-:Y:S02]  /*183b0*/  FSEL R71, R51, R71, P2 ;  /* 0x0000004733477208 */ /* 0x000fe40001000000 */
[----:B------:R-:W-:-:S13]  /*183c0*/  FSETP.GEU.AND P2, PT, |R63|, 6.5827683646048100446e-37, PT ;  /* 0x036000003f00780b */ /* 0x000fda0003f4e200 */
[----:B------:R-:W-:Y:S05]  /*183d0*/  @P1 BRA P2, `(.L_x_1449) ;  /* 0x0000000000181947 */ /* 0x000fea0001000000 */
[----:B------:R-:W-:Y:S01]  /*183e0*/  IMAD.MOV.U32 R12, RZ, RZ, R62 ;  /* 0x000000ffff0c7224 */ /* 0x000fe200078e003e */
[----:B------:R-:W-:Y:S01]  /*183f0*/  MOV R7, R79 ;  /* 0x0000004f00077202 */ /* 0x000fe20000000f00 */
[----:B------:R-:W-:Y:S01]  /*18400*/  IMAD.MOV.U32 R13, RZ, RZ, R63 ;  /* 0x000000ffff0d7224 */ /* 0x000fe200078e003f */
[----:B------:R-:W-:Y:S01]  /*18410*/  MOV R0, 0x18440 ;  /* 0x0001844000007802 */ /* 0x000fe20000000f00 */
[----:B------:R-:W-:-:S07]  /*18420*/  IMAD.MOV.U32 R6, RZ, RZ, R78 ;  /* 0x000000ffff067224 */ /* 0x000fce00078e004e */
[----:B-1----:R-:W-:Y:S05]  /*18430*/  CALL.REL.NOINC `($__internal_13_$__cuda_sm20_div_rn_f64_full) ;  /* 0x00000834003c7944 */ /* 0x002fea0003c00000 */
.L_x_1449:
[----:B------:R-:W-:Y:S05]  /*18440*/  BSYNC.RECONVERGENT B3 ;  /* 0x0000000000037941 */ /* 0x000fea0003800200 */
.L_x_1448:
[----:B------:R-:W-:Y:S01]  /*18450*/  DMUL R6, R60, R60 ;  /* 0x0000003c3c067228 */ /* 0x000fe20000000000 */
[----:B------:R-:W-:Y:S01]  /*18460*/  IMAD.MOV.U32 R8, RZ, RZ, -0x2449a4b7 ;  /* 0xdbb65b49ff087424 */ /* 0x000fe200078e00ff */
[----:B------:R-:W-:Y:S01]  /*18470*/  UMOV UR4, 0x2a25ff7e ;  /* 0x2a25ff7e00047882 */ /* 0x000fe20000000000 */
[----:B------:R-:W-:Y:S01]  /*18480*/  IMAD.MOV.U32 R9, RZ, RZ, 0x3f2d3b63 ;  /* 0x3f2d3b63ff097424 */ /* 0x000fe200078e00ff */
[----:B------:R-:W-:Y:S01]  /*18490*/  UMOV UR5, 0x3ef53e1d ;  /* 0x3ef53e1d00057882 */ /* 0x000fe20000000000 */
[----:B------:R-:W-:Y:S01]  /*184a0*/  ISETP.GE.AND P2, PT, R57, RZ, PT ;  /* 0x000000ff3900720c */ /* 0x000fe20003f46270 */
[----:B------:R-:W-:Y:S02]  /*184b0*/  @P0 IMAD.MOV.U32 R12, RZ, RZ, 0x54442d18 ;  /* 0x54442d18ff0c0424 */ /* 0x000fe400078e00ff */
[----:B------:R-:W-:Y:S01]  /*184c0*/  @P0 IMAD.MOV.U32 R13, RZ, RZ, 0x3ff921fb ;  /* 0x3ff921fbff0d0424 */ /* 0x000fe200078e00ff */
        /* <DEDUP_REMOVED lines=62> */
[----:B------:R-:W-:-:S03]  /*188b0*/  DSETP.NEU.AND P2, PT, R78, RZ, PT ;  /* 0x000000ff4e00722a */ /* 0x000fc60003f4d000 */
[----:B------:R-:W-:-:S06]  /*188c0*/  @P0 DADD R6, R6, R12 ;  /* 0x0000000006060229 */ /* 0x000fcc000000000c */
[----:B------:R-:W-:Y:S02]  /*188d0*/  @!P0 FSEL R6, R8, R60, !P1 ;  /* 0x0000003c08068208 */ /* 0x000fe40004800000 */
[----:B------:R-:W-:-:S03]  /*188e0*/  @!P0 FSEL R7, R9, R61, !P1 ;  /* 0x0000003d09078208 */ /* 0x000fc60004800000 */
[----:B------:R-:W-:Y:S01]  /*188f0*/  @P2 IMAD.MOV.U32 R27, RZ, RZ, 0x4002d97c ;  /* 0x4002d97cff1b2424 */ /* 0x000fe200078e00ff */
[----:B------:R-:W-:Y:S01]  /*18900*/  @P2 DSETP.NEU.AND P0, PT, |R56|, |R74|, PT ;  /* 0x4000004a3800222a */ /* 0x000fe20003f0d200 */
[----:B------:R-:W-:Y:S01]  /*18910*/  @P2 IMAD.MOV.U32 R13, RZ, RZ, 0x7f3321d2 ;  /* 0x7f3321d2ff0d2424 */ /* 0x000fe200078e00ff */
[----:B------:R-:W-:Y:S01]  /*18920*/  DADD R56, |R74|, |R56| ;  /* 0x000000004a387229 */ /* 0x000fe20000000638 */
[----:B------:R-:W-:Y:S02]  /*18930*/  @!P2 FSEL R9, RZ, 2.1426990032196044922, P1 ;  /* 0x400921fbff09a808 */ /* 0x000fe40000800000 */
[----:B------:R-:W-:Y:S02]  /*18940*/  @P2 FSEL R27, R27, 1.8213495016098022461, !P1 ;  /* 0x3fe921fb1b1b2808 */ /* 0x000fe40004800000 */
[----:B------:R-:W-:Y:S02]  /*18950*/  @P2 FSEL R13, R13, 3.37028055040000000000e+12, !P1 ;  /* 0x54442d180d0d2808 */ /* 0x000fe40004800000 */
[----:B------:R-:W-:-:S02]  /*18960*/  @P2 FSEL R7, R27, R7, !P0 ;  /* 0x000000071b072208 */ /* 0x000fc40004000000 */
[----:B------:R-:W-:Y:S01]  /*18970*/  @P2 FSEL R0, R13, R6, !P0 ;  /* 0x000000060d002208 */ /* 0x000fe20004000000 */
[----:B------:R-:W-:Y:S01]  /*18980*/  DSETP.NAN.AND P0, PT, R56, R56, PT ;  /* 0x000000383800722a */ /* 0x000fe20003f08000 */
[----:B------:R-:W-:Y:S01]  /*18990*/  @!P2 FSEL R8, RZ, 3.37028055040000000000e+12, P1 ;  /* 0x54442d18ff08a808 */ /* 0x000fe20000800000 */
[----:B------:R-:W-:Y:S02]  /*189a0*/  @P2 IMAD.MOV.U32 R9, RZ, RZ, R7 ;  /* 0x000000ffff092224 */ /* 0x000fe400078e0007 */
[----:B------:R-:W-:-:S03]  /*189b0*/  @P2 IMAD.MOV.U32 R8, RZ, RZ, R0 ;  /* 0x000000ffff082224 */ /* 0x000fc600078e0000 */
[----:B------:R-:W-:Y:S02]  /*189c0*/  LOP3.LUT R75, R9, 0x80000000, R75, 0xb8, !PT ;  /* 0x80000000094b7812 */ /* 0x000fe400078eb84b */
[----:B------:R-:W-:Y:S02]  /*189d0*/  FSEL R8, R56, R8, P0 ;  /* 0x0000000838087208 */ /* 0x000fe40000000000 */
[----:B------:R-:W-:Y:S01]  /*189e0*/  FSEL R9, R57, R75, P0 ;  /* 0x0000004b39097208 */ /* 0x000fe20000000000 */
[----:B------:R-:W-:Y:S06]  /*189f0*/  BRA `(.L_x_1450) ;  /* 0x0000000c00b07947 */ /* 0x000fec0003800000 */
.L_x_1445:
        /* <DEDUP_REMOVED lines=26> */
.L_x_1452:
[----:B------:R-:W-:Y:S05]  /*18ba0*/  BSYNC.RECONVERGENT B3 ;  /* 0x0000000000037941 */ /* 0x000fea0003800200 */
.L_x_1451:
        /* <DEDUP_REMOVED lines=91> */
[----:B------:R-:W-:-:S06]  /*19160*/  @P1 IMAD.MOV.U32 R0, RZ, RZ, 0x7f3321d2 ;  /* 0x7f3321d2ff001424 */ /* 0x000fcc00078e00ff */
[----:B------:R-:W-:Y:S01]  /*19170*/  DFMA R60, R60, R12, R8 ;  /* 0x0000000c3c3c722b */ /* 0x000fe20000000008 */
[----:B------:R-:W-:Y:S01]  /*19180*/  @P1 IMAD.MOV.U32 R12, RZ, RZ, 0x4002d97c ;  /* 0x4002d97cff0c1424 */ /* 0x000fe200078e00ff */
[----:B------:R-:W-:Y:S02]  /*19190*/  @P1 FSEL R13, R0, 3.37028055040000000000e+12, !P2 ;  /* 0x54442d18000d1808 */ /* 0x000fe40005000000 */
[----:B------:R-:W-:Y:S02]  /*191a0*/  @!P1 FSEL R8, RZ, 3.37028055040000000000e+12, P2 ;  /* 0x54442d18ff089808 */ /* 0x000fe40001000000 */
[----:B------:R-:W-:Y:S02]  /*191b0*/  @!P1 FSEL R9, RZ, 2.1426990032196044922, P2 ;  /* 0x400921fbff099808 */ /* 0x000fe40001000000 */
[----:B------:R-:W-:Y:S01]  /*191c0*/  @P1 FSEL R27, R12, 1.8213495016098022461, !P2 ;  /* 0x3fe921fb0c1b1808 */ /* 0x000fe20005000000 */
        /* <DEDUP_REMOVED lines=20> */
.L_x_1454:
[----:B------:R-:W-:Y:S05]  /*19310*/  BSYNC.RECONVERGENT B3 ;  /* 0x0000000000037941 */ /* 0x000fea0003800200 */
.L_x_1453:
[----:B------:R-:W-:Y:S01]  /*19320*/  DMUL R6, R60, R60 ;  /* 0x0000003c3c067228 */ /* 0x000fe20000000000 */
[----:B------:R-:W-:Y:S01]  /*19330*/  IMAD.MOV.U32 R8, RZ, RZ, -0x2449a4b7 ;  /* 0xdbb65b49ff087424 */ /* 0x000fe200078e00ff */
[----:B------:R-:W-:Y:S01]  /*19340*/  UMOV UR4, 0x2a25ff7e ;  /* 0x2a25ff7e00047882 */ /* 0x000fe20000000000 */
[----:B------:R-:W-:Y:S01]  /*19350*/  IMAD.MOV.U32 R9, RZ, RZ, 0x3f2d3b63 ;  /* 0x3f2d3b63ff097424 */ /* 0x000fe200078e00ff */
[----:B------:R-:W-:Y:S01]  /*19360*/  UMOV UR5, 0x3ef53e1d ;  /* 0x3ef53e1d00057882 */ /* 0x000fe20000000000 */
[----:B------:R-:W-:Y:S01]  /*19370*/  ISETP.GE.AND P2, PT, R51, RZ, PT ;  /* 0x000000ff3300720c */ /* 0x000fe20003f46270 */
[----:B------:R-:W-:Y:S01]  /*19380*/  @P0 IMAD.MOV.U32 R12, RZ, RZ, 0x54442d18 ;  /* 0x54442d18ff0c0424 */ /* 0x000fe200078e00ff */
[----:B------:R-:W-:Y:S02]  /*19390*/  @P0 MOV R13, 0x3ff921fb ;  /* 0x3ff921fb000d0802 */ /* 0x000fe40000000f00 */
        /* <DEDUP_REMOVED lines=81> */
[----:B------:R-:W-:-:S07]  /*198b0*/  FSEL R9, R51, R75, P0 ;  /* 0x0000004b33097208 */ /* 0x000fce0000000000 */
.L_x_1450:
[----:B------:R-:W-:Y:S05]  /*198c0*/  BSYNC.RECONVERGENT B1 ;  /* 0x0000000000017941 */ /* 0x000fea0003800200 */
.L_x_1444:
        /* <DEDUP_REMOVED lines=18> */
[----:B-1----:R-:W-:Y:S05]  /*199f0*/  CALL.REL.NOINC `($_Z14FitGrain_NLOPTPdPiS0_S_S_S0_S0_S_S_S_S_S_S_S_S_S_S_S_S_S_$__internal_trig_reduction_slowpathd) ;  /* 0x0000082400f47944 */ /* 0x002fea0003c00000 */
.L_x_1456:
[----:B------:R-:W-:Y:S05]  /*19a00*/  BSYNC.RECONVERGENT B3 ;  /* 0x0000000000037941 */ /* 0x000fea0003800200 */
.L_x_1455:
        /* <DEDUP_REMOVED lines=27> */
.L_x_1458:
[----:B------:R-:W-:Y:S05]  /*19bc0*/  BSYNC.RECONVERGENT B1 ;  /* 0x0000000000017941 */ /* 0x000fea0003800200 */
.L_x_1457:
        /* <DEDUP_REMOVED lines=19> */
.L_x_1460:
[----:B------:R-:W-:Y:S05]  /*19d00*/  BSYNC.RECONVERGENT B1 ;  /* 0x0000000000017941 */ /* 0x000fea0003800200 */
.L_x_1459:
        /* <DEDUP_REMOVED lines=57> */
.L_x_1462:
        /* <DEDUP_REMOVED lines=72> */
.L_x_1463:
[----:B------:R-:W-:Y:S05]  /*1a520*/  BSYNC.RECONVERGENT B0 ;  /* 0x0000000000007941 */ /* 0x000fea0003800200 */
.L_x_1461:
        /* <DEDUP_REMOVED lines=36> */
.L_x_1465:
[----:B------:R-:W-:Y:S05]  /*1a770*/  BSYNC.RECONVERGENT B3 ;  /* 0x0000000000037941 */ /* 0x000fea0003800200 */
.L_x_1464:
        /* <DEDUP_REMOVED lines=54> */
[----:B------:R-:W-:Y:S02]  /*1aae0*/  IMAD.MOV.U32 R0, RZ, RZ, R8 ;  /* 0x000000ffff007224 */ /* 0x000fe400078e0008 */
[----:B------:R-:W-:Y:S02]  /*1aaf0*/  IMAD.MOV.U32 R8, RZ, RZ, R6 ;  /* 0x000000ffff087224 */ /* 0x000fe400078e0006 */
[----:B------:R-:W-:-:S07]  /*1ab00*/  IMAD.MOV.U32 R9, RZ, RZ, R7 ;  /* 0x000000ffff097224 */ /* 0x000fce00078e0007 */
.L_x_1469:
[----:B------:R-:W-:Y:S05]  /*1ab10*/  BSYNC.RECONVERGENT B4 ;  /* 0x0000000000047941 */ /* 0x000fea0003800200 */
.L_x_1468:
[----:B------:R-:W-:-:S07]  /*1ab20*/  VIADD R0, R0, 0x1 ;  /* 0x0000000100007836 */ /* 0x000fce0000000000 */
.L_x_1467:
[----:B------:R-:W-:Y:S05]  /*1ab30*/  BSYNC.RECONVERGENT B3 ;  /* 0x0000000000037941 */ /* 0x000fea0003800200 */
.L_x_1466:
        /* <DEDUP_REMOVED lines=19> */
[----:B------:R-:W-:-:S06]  /*1ac70*/  DMUL R54, R4, 0.5 ;  /* 0x3fe0000004367828 */ /* 0x000fcc0000000000 */
[----:B---3--:R-:W-:-:S04]  /*1ac80*/  DFMA R52, R12, R52, R60 ;  /* 0x000000340c34722b */ /* 0x008fc8000000003c */
[----:B------:R-:W-:-:S04]  /*1ac90*/  FSETP.GEU.AND P1, PT, |R55|, 1.7687499523162841797, PT ;  /* 0x3fe266663700780b */ /* 0x000fc80003f2e200 */
        /* <DEDUP_REMOVED lines=54> */
.L_x_1471:
        /* <DEDUP_REMOVED lines=68> */
[----:B------:R-:W-:-:S07]  /*1b440*/  LOP3.LUT R9, R9, 0x80000000, R55, 0xb8, !PT ;  /* 0x8000000009097812 */ /* 0x000fce00078eb837 */
.L_x_1472:
[----:B------:R-:W-:Y:S05]  /*1b450*/  BSYNC.RECONVERGENT B0 ;  /* 0x0000000000007941 */ /* 0x000fea0003800200 */
.L_x_1470:
        /* <DEDUP_REMOVED lines=29> */
.L_x_1476:
[----:B------:R-:W-:Y:S05]  /*1b630*/  BSYNC.RECONVERGENT B4 ;  /* 0x0000000000047941 */ /* 0x000fea0003800200 */
.L_x_1475:
[----:B------:R-:W-:-:S04]  /*1b640*/  LOP3.LUT R8, R8, 0x1, RZ, 0xc0, !PT ;  /* 0x0000000108087812 */ /* 0x000fc800078ec0ff */
[----:B------:R-:W-:-:S13]  /*1b650*/  ISETP.NE.U32.AND P0, PT, R8, 0x1, PT ;  /* 0x000000010800780c */ /* 0x000fda0003f05070 */
.L_x_1474:
[----:B------:R-:W-:Y:S05]  /*1b660*/  BSYNC.RECONVERGENT B3 ;  /* 0x0000000000037941 */ /* 0x000fea0003800200 */
.L_x_1473:
        /* <DEDUP_REMOVED lines=59> */
.L_x_1478:
[----:B------:R-:W-:Y:S05]  /*1ba20*/  BSYNC.RECONVERGENT B0 ;  /* 0x0000000000007941 */ /* 0x000fea0003800200 */
.L_x_1477:
[CC--:B------:R-:W-:Y:S02]  /*1ba30*/  DMUL R6, R34.reuse, -R8.reuse ;  /* 0x8000000822067228 */ /* 0x0c0fe40000000000 */
[----:B------:R-:W-:-:S06]  /*1ba40*/  DMUL R8, R34, R8 ;  /* 0x0000000822087228 */ /* 0x000fcc0000000000 */
[----:B------:R-:W-:Y:S02]  /*1ba50*/  DMUL R6, R6, R50 ;  /* 0x0000003206067228 */ /* 0x000fe40000000000 */
[----:B------:R-:W-:Y:S01]  /*1ba60*/  DMUL R4, R8, R4 ;  /* 0x0000000408047228 */ /* 0x000fe20000000000 */
[----:B------:R-:W-:Y:S10]  /*1ba70*/  BRA `(.L_x_1479) ;  /* 0x0000000000087947 */ /* 0x000ff40003800000 */
.L_x_1381:
[----:B------:R-:W-:Y:S02]  /*1ba80*/  DADD R6, R4, -R70 ;  /* 0x0000000004067229 */ /* 0x000fe40000000846 */
[----:B------:R-:W-:-:S11]  /*1ba90*/  DADD R4, R52, -R54 ;  /* 0x0000000034047229 */ /* 0x000fd60000000836 */
.L_x_1479:
[----:B------:R-:W-:Y:S01]  /*1baa0*/  ISETP.GE.AND P0, PT, R58, 0x1, PT ;  /* 0x000000013a00780c */ /* 0x000fe20003f06270 */
[----:B------:R-:W-:-:S12]  /*1bab0*/  BSSY.RECONVERGENT B1, `(.L_x_1480) ;  /* 0x000003b000017945 */ /* 0x000fd80003800200 */
[----:B------:R-:W-:Y:S05]  /*1bac0*/  @!P0 BRA `(.L_x_1481) ;  /* 0x0000000000e48947 */ /* 0x000fea0003800000 */
[----:B------:R-:W2:Y:S04]  /*1bad0*/  LDG.E.64 R44, desc[UR36][R44.64+0x40] ;  /* 0x000040242c2c7981 */ /* 0x000ea8000c1e1b00 */
[----:B------:R-:W3:Y:S01]  /*1bae0*/  LDG.E.64 R8, desc[UR36][R22.64+0x38] ;  /* 0x0000382416087981 */ /* 0x000ee2000c1e1b00 */
[----:B------:R-:W-:Y:S01]  /*1baf0*/  BSSY.RELIABLE B0, `(.L_x_1482) ;  /* 0x0000015000007945 */ /* 0x000fe20003800100 */
[----:B------:R-:W-:Y:S01]  /*1bb00*/  IMAD.MOV.U32 R12, RZ, RZ, R22 ;  /* 0x000000ffff0c7224 */ /* 0x000fe200078e0016 */
[----:B------:R-:W-:Y:S01]  /*1bb10*/  MOV R13, R23 ;  /* 0x00000017000d7202 */ /* 0x000fe20000000f00 */
[----:B--2---:R-:W-:Y:S08]  /*1bb20*/  F2I.F64.TRUNC R27, R44 ;  /* 0x0000002c001b7311 */ /* 0x004ff0000030d100 */
[----:B---3--:R-:W0:Y:S02]  /*1bb30*/  F2I.F64.TRUNC R8, R8 ;  /* 0x0000000800087311 */ /* 0x008e24000030d100 */
[----:B0-----:R-:W-:-:S13]  /*1bb40*/  ISETP.NE.AND P0, PT, R8, R27, PT ;  /* 0x0000001b0800720c */ /* 0x001fda0003f05270 */
[----:B------:R-:W-:Y:S05]  /*1bb50*/  @!P0 BRA `(.L_x_1483) ;  /* 0x0000000000388947 */ /* 0x000fea0003800000 */
[----:B------:R-:W-:Y:S01]  /*1bb60*/  BSSY.RELIABLE B3, `(.L_x_1483) ;  /* 0x000000d000037945 */ /* 0x000fe20003800100 */
[----:B------:R-:W-:-:S07]  /*1bb70*/  IMAD.MOV.U32 R0, RZ, RZ, RZ ;  /* 0x000000ffff007224 */ /* 0x000fce00078e00ff */
.L_x_1484:
        /* <DEDUP_REMOVED lines=12> */
.L_x_1483:
[----:B------:R-:W-:Y:S05]  /*1bc40*/  BSYNC.RELIABLE B0 ;  /* 0x0000000000007941 */ /* 0x000fea0003800100 */
.L_x_1482:
[----:B------:R-:W2:Y:S04]  /*1bc50*/  LDG.E.64 R44, desc[UR36][R12.64+0x8] ;  /* 0x000008240c2c7981 */ /* 0x000ea8000c1e1b00 */
[----:B------:R-:W3:Y:S01]  /*1bc60*/  LDG.E.64 R8, desc[UR36][R12.64] ;  /* 0x000000240c087981 */ /* 0x000ee2000c1e1b00 */
[----:B------:R-:W-:Y:S01]  /*1bc70*/  BSSY.RECONVERGENT B3, `(.L_x_1485) ;  /* 0x000001d000037945 */ /* 0x000fe20003800200 */
[----:B--2---:R-:W-:Y:S02]  /*1bc80*/  DADD R4, -R44, R4 ;  /* 0x000000002c047229 */ /* 0x004fe40000000104 */
        /* <DEDUP_REMOVED lines=27> */
.L_x_1486:
[----:B------:R-:W-:Y:S05]  /*1be40*/  BSYNC.RECONVERGENT B3 ;  /* 0x0000000000037941 */ /* 0x000fea0003800200 */
.L_x_1485:
[----:B------:R-:W-:-:S11]  /*1be50*/  DADD R2, R2, R4 ;  /* 0x0000000002027229 */ /* 0x000fd60000000004 */
.L_x_1481:
[----:B------:R-:W-:Y:S05]  /*1be60*/  BSYNC.RECONVERGENT B1 ;  /* 0x0000000000017941 */ /* 0x000fea0003800200 */
.L_x_1480:
[----:B------:R-:W-:-:S13]  /*1be70*/  ISETP.NE.AND P0, PT, R68, RZ, PT ;  /* 0x000000ff4400720c */ /* 0x000fda0003f05270 */
[----:B------:R-:W-:Y:S05]  /*1be80*/  @P0 BRA `(.L_x_1487) ;  /* 0xffffff5c007c0947 */ /* 0x000fea000383ffff */
.L_x_1358:
[----:B------:R-:W-:Y:S05]  /*1be90*/  BSYNC.RECONVERGENT B2 ;  /* 0x0000000000027941 */ /* 0x000fea0003800200 */
.L_x_1357:
[----:B------:R-:W-:Y:S01]  /*1bea0*/  MOV R0, 0x0 ;  /* 0x0000000000007802 */ /* 0x000fe20000000f00 */
[----:B------:R3:W-:Y:S01]  /*1beb0*/  STL.64 [R1+0x20], R2 ;  /* 0x0000200201007387 */ /* 0x0007e20000100a00 */
[----:B------:R-:W4:Y:S01]  /*1bec0*/  LDCU.64 UR4, c[0x4][0x8] ;  /* 0x01000100ff0477ac */ /* 0x000f220008000a00 */
[----:B------:R-:W-:Y:S01]  /*1bed0*/  IADD3 R6, P0, PT, R127, 0x20, RZ ;  /* 0x000000207f067810 */ /* 0x000fe20007f1e0ff */
[----:B------:R3:W0:Y:S03]  /*1bee0*/  LDC.64 R8, c[0x4][R0] ;  /* 0x0100000000087b82 */ /* 0x0006260000000a00 */
[----:B------:R-:W-:Y:S01]  /*1bef0*/  IADD3.X R7, PT, PT, RZ, R126, RZ, P0, !PT ;  /* 0x0000007eff077210 */ /* 0x000fe200007fe4ff */
[----:B----4-:R-:W-:Y:S02]  /*1bf00*/  IMAD.U32 R4, RZ, RZ, UR4 ;  /* 0x00000004ff047e24 */ /* 0x010fe4000f8e00ff */
[----:B---3--:R-:W-:-:S07]  /*1bf10*/  IMAD.U32 R5, RZ, RZ, UR5 ;  /* 0x00000005ff057e24 */ /* 0x008fce000f8e00ff */
[----:B------:R-:W-:-:S07]  /*1bf20*/  LEPC R20, `(.L_x_1153) ;  /* 0x000000001014794e */ /* 0x000fce0000000000 */
[----:B012---:R-:W-:Y:S05]  /*1bf30*/  CALL.ABS.NOINC R8 ;  /* 0x0000000008007343 */ /* 0x007fea0003c00000 */
.L_x_1153:
[----:B------:R-:W-:Y:S05]  /*1bf40*/  BSYNC.RECONVERGENT B6 ;  /* 0x0000000000067941 */ /* 0x000fea0003800200 */
.L_x_1152:
        /* <DEDUP_REMOVED lines=35> */
.L_x_1489:
[----:B------:R-:W-:Y:S05]  /*1c180*/  BSYNC.RECONVERGENT B2 ;  /* 0x0000000000027941 */ /* 0x000fea0003800200 */
.L_x_1488:
        /* <DEDUP_REMOVED lines=33> */
[----:B------:R-:W-:Y:S01]  /*1c3a0*/  FSEL R10, R10, R6, !P1 ;  /* 0x000000060a0a7208 */ /* 0x000fe20004800000 */
[----:B------:R-:W-:Y:S01]  /*1c3b0*/  @!P0 IMAD.MOV.U32 R0, RZ, RZ, RZ ;  /* 0x000000ffff008224 */ /* 0x000fe200078e00ff */
[----:B------:R-:W-:Y:S01]  /*1c3c0*/  FSEL R11, R11, R7, !P1 ;  /* 0x000000070b0b7208 */ /* 0x000fe20004800000 */
[----:B------:R-:W-:Y:S07]  /*1c3d0*/  @!P0 BRA `(.L_x_1491) ;  /* 0x00000000005c8947 */ /* 0x000fee0003800000 */
        /* <DEDUP_REMOVED lines=23> */
.L_x_1491:
[----:B------:R-:W-:Y:S05]  /*1c550*/  BSYNC.RECONVERGENT B2 ;  /* 0x0000000000027941 */ /* 0x000fea0003800200 */
.L_x_1490:
        /* <DEDUP_REMOVED lines=60> */
.L_x_1493:
[----:B------:R-:W-:Y:S05]  /*1c920*/  BSYNC.RECONVERGENT B2 ;  /* 0x0000000000027941 */ /* 0x000fea0003800200 */
.L_x_1492:
        /* <DEDUP_REMOVED lines=58> */
.L_x_1497:
[----:B------:R-:W-:Y:S05]  /*1ccd0*/  BSYNC.RECONVERGENT B3 ;  /* 0x0000000000037941 */ /* 0x000fea0003800200 */
.L_x_1496:
[----:B------:R-:W-:-:S07]  /*1cce0*/  VIADD R0, R0, 0x1 ;  /* 0x0000000100007836 */ /* 0x000fce0000000000 */
.L_x_1495:
[----:B------:R-:W-:Y:S05]  /*1ccf0*/  BSYNC.RECONVERGENT B2 ;  /* 0x0000000000027941 */ /* 0x000fea0003800200 */
.L_x_1494:
        /* <DEDUP_REMOVED lines=57> */
.L_x_1501:
[----:B------:R-:W-:Y:S05]  /*1d090*/  BSYNC.RECONVERGENT B3 ;  /* 0x0000000000037941 */ /* 0x000fea0003800200 */
.L_x_1500:
[----:B------:R-:W-:-:S07]  /*1d0a0*/  VIADD R0, R0, 0x1 ;  /* 0x0000000100007836 */ /* 0x000fce0000000000 */
.L_x_1499:
[----:B------:R-:W-:Y:S05]  /*1d0b0*/  BSYNC.RECONVERGENT B2 ;  /* 0x0000000000027941 */ /* 0x000fea0003800200 */
.L_x_1498:
        /* <DEDUP_REMOVED lines=55> */
.L_x_1505:
[----:B------:R-:W-:Y:S05]  /*1d430*/  BSYNC.RECONVERGENT B3 ;  /* 0x0000000000037941 */ /* 0x000fea0003800200 */
.L_x_1504:
[----:B------:R-:W-:-:S07]  /*1d440*/  VIADD R0, R8, 0x1 ;  /* 0x0000000108007836 */ /* 0x000fce0000000000 */
.L_x_1503:
[----:B------:R-:W-:Y:S05]  /*1d450*/  BSYNC.RECONVERGENT B2 ;  /* 0x0000000000027941 */ /* 0x000fea0003800200 */
.L_x_1502:
        /* <DEDUP_REMOVED lines=50> */
.L_x_1507:
[----:B------:R-:W-:Y:S05]  /*1d780*/  BSYNC.RECONVERGENT B1 ;  /* 0x0000000000017941 */ /* 0x000fea0003800200 */
.L_x_1506:
        /* <DEDUP_REMOVED lines=57> */
.L_x_1509:
        /* <DEDUP_REMOVED lines=72> */
.L_x_1510:
[----:B------:R-:W-:Y:S05]  /*1dfa0*/  BSYNC.RECONVERGENT B0 ;  /* 0x0000000000007941 */ /* 0x000fea0003800200 */
.L_x_1508:
        /* <DEDUP_REMOVED lines=21> */
.L_x_1512:
[----:B------:R-:W-:Y:S05]  /*1e100*/  BSYNC.RECONVERGENT B1 ;  /* 0x0000000000017941 */ /* 0x000fea0003800200 */
.L_x_1511:
        /* <DEDUP_REMOVED lines=57> */
.L_x_1514:
        /* <DEDUP_REMOVED lines=72> */
.L_x_1515:
[----:B------:R-:W-:Y:S05]  /*1e920*/  BSYNC.RECONVERGENT B0 ;  /* 0x0000000000007941 */ /* 0x000fea0003800200 */
.L_x_1513:
        /* <DEDUP_REMOVED lines=32> */
.L_x_1517:
[----:B------:R-:W-:Y:S05]  /*1eb30*/  BSYNC.RECONVERGENT B2 ;  /* 0x0000000000027941 */ /* 0x000fea0003800200 */
.L_x_1516:
        /* <DEDUP_REMOVED lines=54> */
[----:B------:R-:W-:Y:S05]  /*1eea0*/  CALL.REL.NOINC `($__internal_13_$__cuda_sm20_div_rn_f64_full) ;  /* 0x000007c800a07944 */ /* 0x000fea0003c00000 */
[----:B------:R-:W-:Y:S02]  /*1eeb0*/  IMAD.MOV.U32 R2, RZ, RZ, R60 ;  /* 0x000000ffff027224 */ /* 0x000fe400078e003c */
[----:B------:R-:W-:-:S07]  /*1eec0*/  IMAD.MOV.U32 R3, RZ, RZ, R61 ;  /* 0x000000ffff037224 */ /* 0x000fce00078e003d */
.L_x_1519:
[----:B------:R-:W-:Y:S05]  /*1eed0*/  BSYNC.RECONVERGENT B1 ;  /* 0x0000000000017941 */ /* 0x000fea0003800200 */
.L_x_1518:
        /* <DEDUP_REMOVED lines=23> */
.L_x_1521:
[----:B------:R-:W-:Y:S05]  /*1f050*/  BSYNC.RECONVERGENT B1 ;  /* 0x0000000000017941 */ /* 0x000fea0003800200 */
.L_x_1520:
        /* <DEDUP_REMOVED lines=23> */
.L_x_1523:
[----:B------:R-:W-:Y:S05]  /*1f1d0*/  BSYNC.RECONVERGENT B1 ;  /* 0x0000000000017941 */ /* 0x000fea0003800200 */
.L_x_1522:
        /* <DEDUP_REMOVED lines=32> */
.L_x_1527:
[----:B------:R-:W-:Y:S05]  /*1f3e0*/  BSYNC.RECONVERGENT B3 ;  /* 0x0000000000037941 */ /* 0x000fea0003800200 */
.L_x_1526:
[----:B------:R-:W-:-:S07]  /*1f3f0*/  IADD3 R0, PT, PT, R8, 0x1, RZ ;  /* 0x0000000108007810 */ /* 0x000fce0007ffe0ff */
.L_x_1525:
[----:B------:R-:W-:Y:S05]  /*1f400*/  BSYNC.RECONVERGENT B2 ;  /* 0x0000000000027941 */ /* 0x000fea0003800200 */
.L_x_1524:
        /* <DEDUP_REMOVED lines=57> */
.L_x_1531:
[----:B------:R-:W-:Y:S05]  /*1f7a0*/  BSYNC.RECONVERGENT B3 ;  /* 0x0000000000037941 */ /* 0x000fea0003800200 */
.L_x_1530:
[----:B------:R-:W-:-:S07]  /*1f7b0*/  VIADD R0, R0, 0x1 ;  /* 0x0000000100007836 */ /* 0x000fce0000000000 */
.L_x_1529:
[----:B------:R-:W-:Y:S05]  /*1f7c0*/  BSYNC.RECONVERGENT B2 ;  /* 0x0000000000027941 */ /* 0x000fea0003800200 */
.L_x_1528:
        /* <DEDUP_REMOVED lines=55> */
.L_x_1533:
[----:B------:R-:W-:Y:S05]  /*1fb40*/  BSYNC.RECONVERGENT B2 ;  /* 0x0000000000027941 */ /* 0x000fea0003800200 */
.L_x_1532:
        /* <DEDUP_REMOVED lines=38> */
[----:B------:R-:W-:Y:S01]  /*1fdb0*/  DMUL R20, R38, R40 ;  /* 0x0000002826147228 */ /* 0x000fe20000000000 */
[----:B------:R-:W-:Y:S01]  /*1fdc0*/  BSSY.RECONVERGENT B2, `(.L_x_1535) ;  /* 0x0000142000027945 */ /* 0x000fe20003800200 */
[C---:B------:R-:W-:Y:S02]  /*1fdd0*/  DMUL R14, R36.reuse, R14 ;  /* 0x0000000e240e7228 */ /* 0x040fe40000000000 */
[----:B------:R-:W-:Y:S01]  /*1fde0*/  DMUL R18, R36, R34 ;  /* 0x0000002224127228 */ /* 0x000fe20000000000 */
[----:B------:R-:W-:-:S10]  /*1fdf0*/  IMAD.MOV.U32 R36, RZ, RZ, RZ ;  /* 0x000000ffff247224 */ /* 0x000fd400078e00ff */
.L_x_1549:
        /* <DEDUP_REMOVED lines=48> */
.L_x_1537:
[----:B------:R-:W-:Y:S05]  /*20100*/  BSYNC.RECONVERGENT B1 ;  /* 0x0000000000017941 */ /* 0x000fea0003800200 */
.L_x_1536:
        /* <DEDUP_REMOVED lines=14> */
.L_x_1539:
[----:B------:R-:W-:Y:S05]  /*201f0*/  BSYNC.RECONVERGENT B1 ;  /* 0x0000000000017941 */ /* 0x000fea0003800200 */
.L_x_1538:
        /* <DEDUP_REMOVED lines=34> */
.L_x_1541:
[----:B------:R-:W-:Y:S05]  /*20420*/  BSYNC.RECONVERGENT B1 ;  /* 0x0000000000017941 */ /* 0x000fea0003800200 */
.L_x_1540:
        /* <DEDUP_REMOVED lines=45> */
.L_x_1543:
[----:B------:R-:W-:Y:S01]  /*20700*/  IMAD.MOV.U32 R6, RZ, RZ, 0x0 ;  /* 0x00000000ff067424 */ /* 0x000fe200078e00ff */
[----:B------:R-:W-:Y:S01]  /*20710*/  MOV R9, 0x3fb3823b ;  /* 0x3fb3823b00097802 */ /* 0x000fe20000000f00 */
[----:B------:R-:W-:Y:S01]  /*20720*/  IMAD.MOV.U32 R7, RZ, RZ, 0x3fe00000 ;  /* 0x3fe00000ff077424 */ /* 0x000fe200078e00ff */
[----:B------:R-:W-:Y:S01]  /*20730*/  UMOV UR4, 0xdc1895e9 ;  /* 0xdc1895e900047882 */ /* 0x000fe20000000000 */
[----:B------:R-:W-:Y:S01]  /*20740*/  IMAD.MOV.U32 R8, RZ, RZ, 0x180754af ;  /* 0x180754afff087424 */ /* 0x000fe200078e00ff */
[----:B------:R-:W-:Y:S01]  /*20750*/  UMOV UR5, 0x3fb0066b ;  /* 0x3fb0066b00057882 */ /* 0x000fe20000000000 */
[----:B------:R-:W-:Y:S01]  /*20760*/  UMOV UR6, 0x54442d18 ;  /* 0x54442d1800067882 */ /* 0x000fe20000000000 */
        /* <DEDUP_REMOVED lines=63> */
.L_x_1544:
[----:B------:R-:W-:Y:S05]  /*20b60*/  BSYNC.RECONVERGENT B0 ;  /* 0x0000000000007941 */ /* 0x000fea0003800200 */
.L_x_1542:
        /* <DEDUP_REMOVED lines=35> */
.L_x_1548:
[----:B------:R-:W-:Y:S05]  /*20da0*/  BSYNC.RECONVERGENT B4 ;  /* 0x0000000000047941 */ /* 0x000fea0003800200 */
.L_x_1547:
[----:B------:R-:W-:-:S04]  /*20db0*/  LOP3.LUT R8, R8, 0x1, RZ, 0xc0, !PT ;  /* 0x0000000108087812 */ /* 0x000fc800078ec0ff */
[----:B------:R-:W-:-:S13]  /*20dc0*/  ISETP.NE.U32.AND P0, PT, R8, 0x1, PT ;  /* 0x000000010800780c */ /* 0x000fda0003f05070 */
.L_x_1546:
[----:B------:R-:W-:Y:S05]  /*20dd0*/  BSYNC.RECONVERGENT B3 ;  /* 0x0000000000037941 */ /* 0x000fea0003800200 */
.L_x_1545:
        /* <DEDUP_REMOVED lines=64> */
[----:B------:R-:W-:Y:S05]  /*211e0*/  BSYNC.RECONVERGENT B2 ;  /* 0x0000000000027941 */ /* 0x000fea0003800200 */
.L_x_1535:
[----:B------:R-:W-:-:S13]  /*211f0*/  ISETP.GT.AND P0, PT, R41, RZ, PT ;  /* 0x000000ff2900720c */ /* 0x000fda0003f04270 */
.L_x_1534:
        /* <DEDUP_REMOVED lines=32> */
.L_x_1553:
[----:B------:R-:W-:Y:S05]  /*21400*/  BSYNC.RECONVERGENT B3 ;  /* 0x0000000000037941 */ /* 0x000fea0003800200 */
.L_x_1552:
[----:B------:R-:W-:-:S07]  /*21410*/  VIADD R0, R8, 0x1 ;  /* 0x0000000108007836 */ /* 0x000fce0000000000 */
.L_x_1551:
[----:B------:R-:W-:Y:S05]  /*21420*/  BSYNC.RECONVERGENT B2 ;  /* 0x0000000000027941 */ /* 0x000fea0003800200 */
.L_x_1550:
        /* <DEDUP_REMOVED lines=58> */
.L_x_1557:
[----:B------:R-:W-:Y:S05]  /*217d0*/  BSYNC.RECONVERGENT B3 ;  /* 0x0000000000037941 */ /* 0x000fea0003800200 */
.L_x_1556:
[----:B------:R-:W-:-:S07]  /*217e0*/  VIADD R0, R8, 0x1 ;  /* 0x0000000108007836 */ /* 0x000fce0000000000 */
.L_x_1555:
[----:B------:R-:W-:Y:S05]  /*217f0*/  BSYNC.RECONVERGENT B2 ;  /* 0x0000000000027941 */ /* 0x000fea0003800200 */
.L_x_1554:
        /* <DEDUP_REMOVED lines=59> */
.L_x_1561:
[----:B------:R-:W-:Y:S05]  /*21bb0*/  BSYNC.RECONVERGENT B3 ;  /* 0x0000000000037941 */ /* 0x000fea0003800200 */
.L_x_1560:
[----:B------:R-:W-:-:S07]  /*21bc0*/  VIADD R0, R0, 0x1 ;  /* 0x0000000100007836 */ /* 0x000fce0000000000 */
.L_x_1559:
[----:B------:R-:W-:Y:S05]  /*21bd0*/  BSYNC.RECONVERGENT B2 ;  /* 0x0000000000027941 */ /* 0x000fea0003800200 */
.L_x_1558:
        /* <DEDUP_REMOVED lines=55> */
.L_x_1563:
[----:B------:R-:W-:Y:S05]  /*21f50*/  BSYNC.RECONVERGENT B2 ;  /* 0x0000000000027941 */ /* 0x000fea0003800200 */
.L_x_1562:
        /* <DEDUP_REMOVED lines=57> */
.L_x_1565:
[----:B------:R-:W-:Y:S05]  /*222f0*/  BSYNC.RECONVERGENT B2 ;  /* 0x0000000000027941 */ /* 0x000fea0003800200 */
.L_x_1564:
        /* <DEDUP_REMOVED lines=57> */
.L_x_1567:
[----:B------:R-:W-:Y:S05]  /*22690*/  BSYNC.RECONVERGENT B2 ;  /* 0x0000000000027941 */ /* 0x000fea0003800200 */
.L_x_1566:
        /* <DEDUP_REMOVED lines=10> */
[----:B------:R-:W-:Y:S01]  /*22740*/  PLOP3.LUT P2, PT, PT, PT, PT, 0x8, 0x80 ;  /* 0x000000000080781c */ /* 0x000fe20003f4e170 */
[----:B------:R-:W-:Y:S01]  /*22750*/  IMAD.MOV.U32 R19, RZ, RZ, 0x3da8ff83 ;  /* 0x3da8ff83ff137424 */ /* 0x000fe200078e00ff */
[----:B------:R-:W-:Y:S01]  /*22760*/  ISETP.NE.U32.AND P1, PT, R10, 0x1, PT ;  /* 0x000000010a00780c */ /* 0x000fe20003f25070 */
[----:B------:R-:W-:Y:S01]  /*22770*/  DMUL R10, R8, R8 ;  /* 0x00000008080a7228 */ /* 0x000fe20000000000 */
[----:B------:R-:W-:Y:S01]  /*22780*/  BSSY.RECONVERGENT B3, `(.L_x_1568) ;  /* 0x000090e000037945 */ /* 0x000fe20003800200 */
[----:B------:R-:W-:Y:S01]  /*22790*/  P2R R84, PR, RZ, 0x4 ;  /* 0x00000004ff547803 */ /* 0x000fe20000000000 */
[----:B------:R-:W-:Y:S01]  /*227a0*/  IMAD.MOV.U32 R58, RZ, RZ, RZ ;  /* 0x000000ffff3a7224 */ /* 0x000fe200078e00ff */
        /* <DEDUP_REMOVED lines=22> */
[----:B------:R-:W-:Y:S01]  /*22910*/  BSSY.RECONVERGENT B2, `(.L_x_1570) ;  /* 0x00008f2000027945 */ /* 0x000fe20003800200 */
[----:B------:R-:W-:Y:S01]  /*22920*/  DMUL R50, R68, R54 ;  /* 0x0000003644327228 */ /* 0x000fe20000000000 */
[----:B------:R-:W-:Y:S01]  /*22930*/  IMAD.MOV.U32 R67, RZ, RZ, RZ ;  /* 0x000000ffff437224 */ /* 0x000fe200078e00ff */
[----:B------:R-:W-:Y:S01]  /*22940*/  DMUL R8, R4, R2 ;  /* 0x0000000204087228 */ /* 0x000fe20000000000 */
[----:B------:R-:W-:Y:S01]  /*22950*/  IMAD.MOV.U32 R58, RZ, RZ, RZ ;  /* 0x000000ffff3a7224 */ /* 0x000fe200078e00ff */
[----:B------:R-:W-:-:S02]  /*22960*/  DMUL R46, R52, R54 ;  /* 0x00000036342e7228 */ /* 0x000fc40000000000 */
[----:B------:R-:W-:Y:S02]  /*22970*/  DMUL R70, R68, R6 ;  /* 0x0000000644467228 */ /* 0x000fe40000000000 */
[----:B------:R-:W-:Y:S02]  /*22980*/  DMUL R12, R4, -R2 ;  /* 0x80000002040c7228 */ /* 0x000fe40000000000 */
[C---:B------:R-:W-:Y:S02]  /*22990*/  DMUL R6, R52.reuse, R6 ;  /* 0x0000000634067228 */ /* 0x040fe40000000000 */
[C---:B------:R-:W-:Y:S02]  /*229a0*/  DFMA R50, R52.reuse, R8, -R50 ;  /* 0x000000083432722b */ /* 0x040fe40000000832 */
[----:B------:R-:W-:Y:S02]  /*229b0*/  DFMA R70, R52, R2, -R70 ;  /* 0x000000023446722b */ /* 0x000fe40000000846 */
[----:B------:R-:W-:-:S02]  /*229c0*/  DMUL R54, R48, R54 ;  /* 0x0000003630367228 */ /* 0x000fc40000000000 */
[-C--:B------:R-:W-:Y:S02]  /*229d0*/  DMUL R52, R52, -R48.reuse ;  /* 0x8000003034347228 */ /* 0x080fe40000000000 */
[----:B------:R-:W-:Y:S02]  /*229e0*/  DMUL R56, R2, R48 ;  /* 0x0000003002387228 */ /* 0x000fe40000000000 */
[C---:B------:R-:W-:Y:S02]  /*229f0*/  DFMA R46, R68.reuse, R12, -R46 ;  /* 0x0000000c442e722b */ /* 0x040fe4000000082e */
[----:B------:R-:W-:Y:S02]  /*22a00*/  DMUL R48, R68, R48 ;  /* 0x0000003044307228 */ /* 0x000fe40000000000 */
[----:B0-----:R-:W-:-:S11]  /*22a10*/  DFMA R68, R2, R68, R6 ;  /* 0x000000440244722b */ /* 0x001fd60000000006 */
.L_x_1693:
        /* <DEDUP_REMOVED lines=16> */
[----:B------:R-:W-:Y:S01]  /*22b20*/  MOV R12, 0x0 ;  /* 0x00000000000c7802 */ /* 0x000fe20000000f00 */
[----:B------:R-:W-:Y:S02]  /*22b30*/  IMAD.MOV.U32 R13, RZ, RZ, 0x3fd80000 ;  /* 0x3fd80000ff0d7424 */ /* 0x000fe400078e00ff */
[----:B------:R-:W-:Y:S02]  /*22b40*/  DMUL R2, R18, R18 ;  /* 0x0000001212027228 */ /* 0x000fe40000000000 */
[----:B------:R-:W-:-:S08]  /*22b50*/  DMUL R34, R20, R20 ;  /* 0x0000001414227228 */ /* 0x000fd00000000000 */
[----:B------:R-:W-:-:S08]  /*22b60*/  DADD R6, R2, R34 ;  /* 0x0000000002067229 */ /* 0x000fd00000000022 */
[----:B-1----:R-:W-:-:S06]  /*22b70*/  DFMA R60, R36, R36, R6 ;  /* 0x00000024243c722b */ /* 0x002fcc0000000006 */
        /* <DEDUP_REMOVED lines=15> */
[----:B------:R-:W-:Y:S01]  /*22c70*/  MOV R0, 0x22cd0 ;  /* 0x00022cd000007802 */ /* 0x000fe20000000f00 */
[----:B------:R-:W-:Y:S02]  /*22c80*/  IMAD.MOV.U32 R7, RZ, RZ, R61 ;  /* 0x000000ffff077224 */ /* 0x000fe400078e003d */
[----:B------:R-:W-:Y:S02]  /*22c90*/  IMAD.MOV.U32 R60, RZ, RZ, R72 ;  /* 0x000000ffff3c7224 */ /* 0x000fe400078e0048 */
[----:B------:R-:W-:Y:S02]  /*22ca0*/  IMAD.MOV.U32 R27, RZ, RZ, R73 ;  /* 0x000000ffff1b7224 */ /* 0x000fe400078e0049 */
[----:B------:R-:W-:-:S07]  /*22cb0*/  IMAD.MOV.U32 R9, RZ, RZ, R41 ;  /* 0x000000ffff097224 */ /* 0x000fce00078e0029 */
[----:B-----5:R-:W-:Y:S05]  /*22cc0*/  CALL.REL.NOINC `($__internal_14_$__cuda_sm20_dsqrt_rn_f64_mediumpath_v1) ;  /* 0x0000079000987944 */ /* 0x020fea0003c00000 */
[----:B------:R-:W-:Y:S02]  /*22cd0*/  IMAD.MOV.U32 R38, RZ, RZ, R8 ;  /* 0x000000ffff267224 */ /* 0x000fe400078e0008 */
[----:B------:R-:W-:-:S07]  /*22ce0*/  IMAD.MOV.U32 R39, RZ, RZ, R9 ;  /* 0x000000ffff277224 */ /* 0x000fce00078e0009 */
.L_x_1572:
[----:B------:R-:W-:Y:S05]  /*22cf0*/  BSYNC.RECONVERGENT B1 ;  /* 0x0000000000017941 */ /* 0x000fea0003800200 */
.L_x_1571:
        /* <DEDUP_REMOVED lines=29> */
.L_x_1574:
[----:B------:R-:W-:Y:S05]  /*22ed0*/  BSYNC.RECONVERGENT B4 ;  /* 0x0000000000047941 */ /* 0x000fea0003800200 */
.L_x_1573:
        /* <DEDUP_REMOVED lines=58> */
.L_x_1579:
[----:B------:R-:W-:Y:S05]  /*23280*/  BSYNC.RECONVERGENT B1 ;  /* 0x0000000000017941 */ /* 0x000fea0003800200 */
.L_x_1578:
        /* <DEDUP_REMOVED lines=59> */
.L_x_1581:
        /* <DEDUP_REMOVED lines=72> */
.L_x_1582:
[----:B------:R-:W-:Y:S05]  /*23ac0*/  BSYNC.RECONVERGENT B0 ;  /* 0x0000000000007941 */ /* 0x000fea0003800200 */
.L_x_1580:
[----:B------:R-:W-:Y:S01]  /*23ad0*/  UMOV UR4, 0x1a63c1f5 ;  /* 0x1a63c1f500047882 */ /* 0x000fe20000000000 */
[----:B------:R-:W-:Y:S01]  /*23ae0*/  UMOV UR5, 0x404ca5dc ;  /* 0x404ca5dc00057882 */ /* 0x000fe20000000000 */
[----:B------:R-:W-:Y:S01]  /*23af0*/  IMAD.MOV.U32 R77, RZ, RZ, 0x2 ;  /* 0x00000002ff4d7424 */ /* 0x000fe200078e00ff */
[----:B------:R-:W-:-:S08]  /*23b00*/  DMUL R60, R60, UR4 ;  /* 0x000000043c3c7c28 */ /* 0x000fd00008000000 */
[----:B------:R-:W-:-:S07]  /*23b10*/  DADD R62, -RZ, -R60 ;  /* 0x00000000ff3e7229 */ /* 0x000fce000000093c */
[----:B------:R1:W-:Y:S01]  /*23b20*/  STL.128 [R1], R60 ;  /* 0x0000003c01007387 */ /* 0x0003e20000100c00 */
[----:B------:R-:W-:Y:S05]  /*23b30*/  BRA `(.L_x_1577) ;  /* 0x0000003800287947 */ /* 0x000fea0003800000 */
.L_x_1576:
        /* <DEDUP_REMOVED lines=21> */
.L_x_1584:
[----:B------:R-:W-:Y:S05]  /*23c90*/  BSYNC.RECONVERGENT B1 ;  /* 0x0000000000017941 */ /* 0x000fea0003800200 */
.L_x_1583:
        /* <DEDUP_REMOVED lines=24> */
.L_x_1586:
[----:B------:R-:W-:Y:S05]  /*23e20*/  BSYNC.RECONVERGENT B1 ;  /* 0x0000000000017941 */ /* 0x000fea0003800200 */
.L_x_1585:
        /* <DEDUP_REMOVED lines=20> */
.L_x_1588:
[----:B------:R-:W-:Y:S05]  /*23f70*/  BSYNC.RECONVERGENT B1 ;  /* 0x0000000000017941 */ /* 0x000fea0003800200 */
.L_x_1587:
[----:B------:R-:W-:Y:S01]  /*23f80*/  DADD R60, R60, -1 ;  /* 0xbff000003c3c7429 */ /* 0x000fe20000000000 */
[----:B------:R-:W-:Y:S01]  /*23f90*/  MOV R77, RZ ;  /* 0x000000ff004d7202 */ /* 0x000fe20000000f00 */
        /* <DEDUP_REMOVED lines=31> */
.L_x_1590:
[----:B------:R-:W-:Y:S05]  /*24190*/  BSYNC.RECONVERGENT B1 ;  /* 0x0000000000017941 */ /* 0x000fea0003800200 */
.L_x_1589:
        /* <DEDUP_REMOVED lines=21> */
.L_x_1592:
[----:B------:R-:W-:Y:S05]  /*242f0*/  BSYNC.RECONVERGENT B1 ;  /* 0x0000000000017941 */ /* 0x000fea0003800200 */
.L_x_1591:
        /* <DEDUP_REMOVED lines=61> */
.L_x_1596:
        /* <DEDUP_REMOVED lines=72> */
.L_x_1597:
[----:B------:R-:W-:Y:S05]  /*24b50*/  BSYNC.RECONVERGENT B0 ;  /* 0x0000000000007941 */ /* 0x000fea0003800200 */
.L_x_1595:
        /* <DEDUP_REMOVED lines=26> */
.L_x_1601:
[----:B------:R-:W-:Y:S05]  /*24d00*/  BSYNC.RECONVERGENT B7 ;  /* 0x0000000000077941 */ /* 0x000fea0003800200 */
.L_x_1600:
[----:B------:R-:W-:-:S07]  /*24d10*/  IADD3 R0, PT, PT, R8, 0x1, RZ ;  /* 0x0000000108007810 */ /* 0x000fce0007ffe0ff */
.L_x_1599:
[----:B------:R-:W-:Y:S05]  /*24d20*/  BSYNC.RECONVERGENT B6 ;  /* 0x0000000000067941 */ /* 0x000fea0003800200 */
.L_x_1598:
        /* <DEDUP_REMOVED lines=56> */
.L_x_1603:
[----:B------:R-:W-:Y:S05]  /*250b0*/  BSYNC.RECONVERGENT B6 ;  /* 0x0000000000067941 */ /* 0x000fea0003800200 */
.L_x_1602:
        /* <DEDUP_REMOVED lines=57> */
.L_x_1607:
[----:B------:R-:W-:Y:S05]  /*25450*/  BSYNC.RECONVERGENT B7 ;  /* 0x0000000000077941 */ /* 0x000fea0003800200 */
.L_x_1606:
[----:B------:R-:W-:-:S07]  /*25460*/  IADD3 R0, PT, PT, R8, 0x1, RZ ;  /* 0x0000000108007810 */ /* 0x000fce0007ffe0ff */
.L_x_1605:
[----:B------:R-:W-:Y:S05]  /*25470*/  BSYNC.RECONVERGENT B6 ;  /* 0x0000000000067941 */ /* 0x000fea0003800200 */
.L_x_1604:
        /* <DEDUP_REMOVED lines=56> */
.L_x_1609:
[----:B------:R-:W-:Y:S05]  /*25800*/  BSYNC.RECONVERGENT B6 ;  /* 0x0000000000067941 */ /* 0x000fea0003800200 */
.L_x_1608:
        /* <DEDUP_REMOVED lines=34> */
[----:B------:R-:W-:Y:S01]  /*25a30*/  @P0 MOV R9, 0x404ca5dc ;  /* 0x404ca5dc00090802 */ /* 0x000fe20000000f00 */
[----:B------:R-:W-:Y:S02]  /*25a40*/  @!P0 IMAD.MOV.U32 R7, RZ, RZ, 0x404ca5dc ;  /* 0x404ca5dcff078424 */ /* 0x000fe400078e00ff */
[----:B------:R-:W-:Y:S02]  /*25a50*/  @P0 IMAD.MOV.U32 R8, RZ, RZ, 0x1a63c1f5 ;  /* 0x1a63c1f5ff080424 */ /* 0x000fe400078e00ff */
[----:B------:R-:W-:Y:S02]  /*25a60*/  @!P0 IMAD.MOV.U32 R77, RZ, RZ, 0x1 ;  /* 0x00000001ff4d8424 */ /* 0x000fe400078e00ff */
[C---:B------:R-:W-:Y:S01]  /*25a70*/  @!P0 DMUL R6, R78.reuse, R6 ;  /* 0x000000064e068228 */ /* 0x040fe20000000000 */
[----:B------:R-:W-:Y:S01]  /*25a80*/  @P0 IMAD.MOV.U32 R77, RZ, RZ, 0x1 ;  /* 0x00000001ff4d0424 */ /* 0x000fe200078e00ff */
[----:B------:R-:W-:-:S05]  /*25a90*/  @P0 DMUL R78, R78, -R8 ;  /* 0x800000084e4e0228 */ /* 0x000fca0000000000 */
[----:B------:R0:W-:Y:S04]  /*25aa0*/  @!P0 STL.64 [R1], R6 ;  /* 0x0000000601008387 */ /* 0x0001e80000100a00 */
[----:B------:R0:W-:Y:S02]  /*25ab0*/  @P0 STL.64 [R1], R78 ;  /* 0x0000004e01000387 */ /* 0x0001e40000100a00 */
.L_x_1594:
[----:B------:R-:W-:Y:S05]  /*25ac0*/  BSYNC.RECONVERGENT B5 ;  /* 0x0000000000057941 */ /* 0x000fea0003800200 */
.L_x_1593:
        /* <DEDUP_REMOVED lines=20> */
.L_x_1611:
[----:B------:R-:W-:Y:S05]  /*25c10*/  BSYNC.RECONVERGENT B1 ;  /* 0x0000000000017941 */ /* 0x000fea0003800200 */
.L_x_1610:
        /* <DEDUP_REMOVED lines=59> */
.L_x_1613:
        /* <DEDUP_REMOVED lines=72> */
.L_x_1614:
[----:B------:R-:W-:Y:S05]  /*26450*/  BSYNC.RECONVERGENT B0 ;  /* 0x0000000000007941 */ /* 0x000fea0003800200 */
.L_x_1612:
        /* <DEDUP_REMOVED lines=26> */
.L_x_1618:
[----:B------:R-:W-:Y:S05]  /*26600*/  BSYNC.RECONVERGENT B6 ;  /* 0x0000000000067941 */ /* 0x000fea0003800200 */
.L_x_1617:
[----:B------:R-:W-:-:S07]  /*26610*/  VIADD R0, R8, 0x1 ;  /* 0x0000000108007836 */ /* 0x000fce0000000000 */
.L_x_1616:
[----:B------:R-:W-:Y:S05]  /*26620*/  BSYNC.RECONVERGENT B5 ;  /* 0x0000000000057941 */ /* 0x000fea0003800200 */
.L_x_1615:
        /* <DEDUP_REMOVED lines=56> */
.L_x_1620:
[----:B------:R-:W-:Y:S05]  /*269b0*/  BSYNC.RECONVERGENT B5 ;  /* 0x0000000000057941 */ /* 0x000fea0003800200 */
.L_x_1619:
        /* <DEDUP_REMOVED lines=57> */
.L_x_1624:
[----:B------:R-:W-:Y:S05]  /*26d50*/  BSYNC.RECONVERGENT B6 ;  /* 0x0000000000067941 */ /* 0x000fea0003800200 */
.L_x_1623:
[----:B------:R-:W-:-:S07]  /*26d60*/  VIADD R0, R8, 0x1 ;  /* 0x0000000108007836 */ /* 0x000fce0000000000 */
.L_x_1622:
[----:B------:R-:W-:Y:S05]  /*26d70*/  BSYNC.RECONVERGENT B5 ;  /* 0x0000000000057941 */ /* 0x000fea0003800200 */
.L_x_1621:
        /* <DEDUP_REMOVED lines=56> */
.L_x_1626:
[----:B------:R-:W-:Y:S05]  /*27100*/  BSYNC.RECONVERGENT B5 ;  /* 0x0000000000057941 */ /* 0x000fea0003800200 */
.L_x_1625:
        /* <DEDUP_REMOVED lines=45> */
.L_x_1577:
[----:B------:R-:W-:Y:S05]  /*273e0*/  BSYNC.RECONVERGENT B4 ;  /* 0x0000000000047941 */ /* 0x000fea0003800200 */
.L_x_1575:
        /* <DEDUP_REMOVED lines=33> */
.L_x_1632:
[----:B------:R-:W-:Y:S05]  /*27600*/  BSYNC.RECONVERGENT B6 ;  /* 0x0000000000067941 */ /* 0x000fea0003800200 */
.L_x_1631:
[----:B------:R-:W-:-:S07]  /*27610*/  VIADD R0, R8, 0x1 ;  /* 0x0000000108007836 */ /* 0x000fce0000000000 */
.L_x_1630:
[----:B------:R-:W-:Y:S05]  /*27620*/  BSYNC.RECONVERGENT B5 ;  /* 0x0000000000057941 */ /* 0x000fea0003800200 */
.L_x_1629:
[----:B------:R-:W0:Y:S01]  /*27630*/  LDCU.64 UR4, c[0x4][0x28] ;  /* 0x01000500ff0477ac */ /* 0x000e220008000a00 */
[----:B------:R-:W-:-:S05]  /*27640*/  IMAD.SHL.U32 R8, R0, 0x40, RZ ;  /* 0x0000004000087824 */ /* 0x000fca00078e00ff */
[----:B------:R-:W-:-:S04]  /*27650*/  LOP3.LUT R8, R8, 0x40, RZ, 0xc0, !PT ;  /* 0x0000004008087812 */ /* 0x000fc800078ec0ff */
[----:B0-----:R-:W-:-:S05]  /*27660*/  IADD3 R8, P1, PT, R8, UR4, RZ ;  /* 0x0000000408087c10 */ /* 0x001fca000ff3e0ff */
[----:B------:R-:W-:-:S05]  /*27670*/  IMAD.X R9, RZ, RZ, UR5, P1 ;  /* 0x00000005ff097e24 */ /* 0x000fca00088e06ff */
[----:B------:R-:W2:Y:S04]  /*27680*/  LDG.E.128.CONSTANT R40, desc[UR36][R8.64] ;  /* 0x0000002408287981 */ /* 0x000ea8000c1e9d00 */
[----:B-1----:R-:W3:Y:S04]  /*27690*/  LDG.E.128.CONSTANT R60, desc[UR36][R8.64+0x10] ;  /* 0x00001024083c7981 */ /* 0x002ee8000c1e9d00 */
        /* <DEDUP_REMOVED lines=49> */
.L_x_1634:
[----:B------:R-:W-:Y:S05]  /*279b0*/  BSYNC.RECONVERGENT B5 ;  /* 0x0000000000057941 */ /* 0x000fea0003800200 */
.L_x_1633:
        /* <DEDUP_REMOVED lines=60> */
[----:B------:R-:W-:Y:S05]  /*27d80*/  CALL.REL.NOINC `($__internal_14_$__cuda_sm20_dsqrt_rn_f64_mediumpath_v1) ;  /* 0x0000074000687944 */ /* 0x000fea0003c00000 */
[----:B------:R-:W-:Y:S02]  /*27d90*/  IMAD.MOV.U32 R6, RZ, RZ, R8 ;  /* 0x000000ffff067224 */ /* 0x000fe400078e0008 */
[----:B------:R-:W-:-:S07]  /*27da0*/  IMAD.MOV.U32 R7, RZ, RZ, R9 ;  /* 0x000000ffff077224 */ /* 0x000fce00078e0009 */
.L_x_1636:
[----:B------:R-:W-:Y:S05]  /*27db0*/  BSYNC.RECONVERGENT B1 ;  /* 0x0000000000017941 */ /* 0x000fea0003800200 */
.L_x_1635:
        /* <DEDUP_REMOVED lines=19> */
.L_x_1638:
[----:B------:R-:W-:Y:S05]  /*27ef0*/  BSYNC.RECONVERGENT B1 ;  /* 0x0000000000017941 */ /* 0x000fea0003800200 */
.L_x_1637:
        /* <DEDUP_REMOVED lines=57> */
.L_x_1640:
        /* <DEDUP_REMOVED lines=72> */
.L_x_1641:
[----:B------:R-:W-:Y:S05]  /*28710*/  BSYNC.RECONVERGENT B0 ;  /* 0x0000000000007941 */ /* 0x000fea0003800200 */
.L_x_1639:
        /* <DEDUP_REMOVED lines=40> */
.L_x_1645:
[----:B------:R-:W-:Y:S05]  /*289a0*/  BSYNC.RECONVERGENT B6 ;  /* 0x0000000000067941 */ /* 0x000fea0003800200 */
.L_x_1644:
[----:B------:R-:W-:Y:S01]  /*289b0*/  VIADD R0, R0, 0x1 ;  /* 0x0000000100007836 */ /* 0x000fe20000000000 */
[----:B------:R-:W-:Y:S06]  /*289c0*/  BRA `(.L_x_1646) ;  /* 0x0000000000087947 */ /* 0x000fec0003800000 */
.L_x_1643:
[----:B------:R-:W-:Y:S01]  /*289d0*/  DMUL R8, RZ, R40 ;  /* 0x00000028ff087228 */ /* 0x000fe20000000000 */
[----:B------:R-:W-:-:S10]  /*289e0*/  IMAD.MOV.U32 R0, RZ, RZ, 0x1 ;  /* 0x00000001ff007424 */ /* 0x000fd400078e00ff */
.L_x_1646:
[----:B------:R-:W-:Y:S05]  /*289f0*/  BSYNC.RECONVERGENT B5 ;  /* 0x0000000000057941 */ /* 0x000fea0003800200 */
.L_x_1642:
        /* <DEDUP_REMOVED lines=52> */
[----:B------:R-:W-:Y:S06]  /*28d40*/  BRA `(.L_x_1649) ;  /* 0x0000000000087947 */ /* 0x000fec0003800000 */
.L_x_1648:
[----:B------:R-:W-:Y:S01]  /*28d50*/  DMUL R6, RZ, R40 ;  /* 0x00000028ff067228 */ /* 0x000fe20000000000 */
[----:B------:R-:W-:-:S10]  /*28d60*/  IMAD.MOV.U32 R0, RZ, RZ, RZ ;  /* 0x000000ffff007224 */ /* 0x000fd400078e00ff */
.L_x_1649:
[----:B------:R-:W-:Y:S05]  /*28d70*/  BSYNC.RECONVERGENT B5 ;  /* 0x0000000000057941 */ /* 0x000fea0003800200 */
.L_x_1647:
        /* <DEDUP_REMOVED lines=58> */
.L_x_1651:
[----:B------:R-:W-:Y:S05]  /*29120*/  BSYNC.RECONVERGENT B1 ;  /* 0x0000000000017941 */ /* 0x000fea0003800200 */
.L_x_1650:
        /* <DEDUP_REMOVED lines=19> */
.L_x_1653:
[----:B------:R-:W-:Y:S05]  /*29260*/  BSYNC.RECONVERGENT B1 ;  /* 0x0000000000017941 */ /* 0x000fea0003800200 */
.L_x_1652:
        /* <DEDUP_REMOVED lines=77> */
.L_x_1655:
        /* <DEDUP_REMOVED lines=47> */
[----:B------:R-:W-:-:S08]  /*29a30*/  DFMA R6, R6, |R60|, |R60| ;  /* 0x4000003c0606722b */ /* 0x000fd0000000043c */
[C---:B------:R-:W-:Y:S02]  /*29a40*/  @P0 DADD R2, R6.reuse, -R2 ;  /* 0x0000000006020229 */ /* 0x040fe40000000802 */
[----:B------:R-:W-:-:S06]  /*29a50*/  @!P0 DADD R6, R6, R8 ;  /* 0x0000000006068229 */ /* 0x000fcc0000000008 */
[----:B------:R-:W-:Y:S02]  /*29a60*/  @P0 DADD R2, -R2, UR4 ;  /* 0x0000000402020e29 */ /* 0x000fe40008000100 */
[----:B------:R-:W-:-:S11]  /*29a70*/  @!P0 DADD R2, R6, UR4 ;  /* 0x0000000406028e29 */ /* 0x000fd60008000000 */
.L_x_1656:
[----:B------:R-:W-:Y:S05]  /*29a80*/  BSYNC.RECONVERGENT B0 ;  /* 0x0000000000007941 */ /* 0x000fea0003800200 */
.L_x_1654:
[----:B------:R-:W-:Y:S01]  /*29a90*/  UMOV UR4, 0x1a63c1f5 ;  /* 0x1a63c1f500047882 */ /* 0x000fe20000000000 */
[----:B------:R-:W-:Y:S01]  /*29aa0*/  UMOV UR5, 0x404ca5dc ;  /* 0x404ca5dc00057882 */ /* 0x000fe20000000000 */
[----:B------:R-:W-:Y:S02]  /*29ab0*/  DSETP.GT.AND P0, PT, R40, RZ, PT ;  /* 0x000000ff2800722a */ /* 0x000fe40003f04000 */
[----:B------:R-:W-:-:S08]  /*29ac0*/  DMUL R2, R2, UR4 ;  /* 0x0000000402027c28 */ /* 0x000fd00008000000 */
[----:B------:R-:W-:-:S10]  /*29ad0*/  DADD R6, -RZ, -R2 ;  /* 0x00000000ff067229 */ /* 0x000fd40000000902 */
[----:B------:R-:W-:Y:S02]  /*29ae0*/  FSEL R44, R6, R2, P0 ;  /* 0x00000002062c7208 */ /* 0x000fe40000000000 */
[----:B------:R-:W-:-:S07]  /*29af0*/  FSEL R45, R7, R3, P0 ;  /* 0x00000003072d7208 */ /* 0x000fce0000000000 */
.L_x_1628:
[----:B------:R-:W-:Y:S05]  /*29b00*/  BSYNC.RECONVERGENT B4 ;  /* 0x0000000000047941 */ /* 0x000fea0003800200 */
.L_x_1627:
[----:B------:R-:W2:Y:S01]  /*29b10*/  LDG.E.64 R34, desc[UR36][R14.64+0x20] ;  /* 0x000020240e227981 */ /* 0x000ea2000c1e1b00 */
[----:B0-----:R-:W0:Y:S01]  /*29b20*/  MUFU.RCP64H R3, R39 ;  /* 0x0000002700037308 */ /* 0x001e220000001800 */
        /* <DEDUP_REMOVED lines=21> */
.L_x_1658:
[----:B------:R-:W-:Y:S05]  /*29c80*/  BSYNC.RECONVERGENT B1 ;  /* 0x0000000000017941 */ /* 0x000fea0003800200 */
.L_x_1657:
        /* <DEDUP_REMOVED lines=22> */
.L_x_1660:
[----:B------:R-:W-:Y:S05]  /*29df0*/  BSYNC.RECONVERGENT B1 ;  /* 0x0000000000017941 */ /* 0x000fea0003800200 */
.L_x_1659:
        /* <DEDUP_REMOVED lines=20> */
[----:B------:R-:W-:Y:S01]  /*29f40*/  IMAD.MOV.U32 R20, RZ, RZ, R60 ;  /* 0x000000ffff147224 */ /* 0x000fe200078e003c */
[----:B------:R-:W-:-:S07]  /*29f50*/  MOV R21, R61 ;  /* 0x0000003d00157202 */ /* 0x000fce0000000f00 */
.L_x_1662:
[----:B------:R-:W-:Y:S05]  /*29f60*/  BSYNC.RECONVERGENT B1 ;  /* 0x0000000000017941 */ /* 0x000fea0003800200 */
.L_x_1661:
        /* <DEDUP_REMOVED lines=9> */
[----:B------:R-:W-:-:S04]  /*2a000*/  IMAD.MOV.U32 R9, RZ, RZ, R7 ;  /* 0x000000ffff097224 */ /* 0x000fc800078e0007 */
[----:B------:R-:W-:Y:S02]  /*2a010*/  SEL R6, R0, R6, P0 ;  /* 0x0000000600067207 */ /* 0x000fe40000000000 */
[----:B------:R-:W-:-:S06]  /*2a020*/  FSEL R13, |R8|, R9, P0 ;  /* 0x00000009080d7208 */ /* 0x000fcc0000000200 */
[----:B------:R-:W-:-:S05]  /*2a030*/  @P1 LOP3.LUT R13, R9, 0x80000, RZ, 0xfc, !PT ;  /* 0x00080000090d1812 */ /* 0x000fca00078efcff */
[----:B------:R-:W-:-:S06]  /*2a040*/  IMAD.MOV.U32 R7, RZ, RZ, R13 ;  /* 0x000000ffff077224 */ /* 0x000fcc00078e000d */
[----:B------:R-:W-:-:S14]  /*2a050*/  DSETP.GEU.AND P0, PT, R6, R10, PT ;  /* 0x0000000a0600722a */ /* 0x000fdc0003f0e000 */
        /* <DEDUP_REMOVED lines=30> */
.L_x_1668:
[----:B------:R-:W-:Y:S05]  /*2a240*/  BSYNC.RECONVERGENT B6 ;  /* 0x0000000000067941 */ /* 0x000fea0003800200 */
.L_x_1667:
[----:B------:R-:W2:Y:S01]  /*2a250*/  LDG.E.64 R40, desc[UR36][R14.64+0x18] ;  /* 0x000018240e287981 */ /* 0x000ea2000c1e1b00 */
[----:B------:R-:W0:Y:S01]  /*2a260*/  LDCU.64 UR4, c[0x4][0x28] ;  /* 0x01000500ff0477ac */ /* 0x000e220008000a00 */
[----:B------:R-:W-:Y:S01]  /*2a270*/  IMAD.SHL.U32 R8, R0, 0x40, RZ ;  /* 0x0000004000087824 */ /* 0x000fe200078e00ff */
[----:B------:R-:W3:Y:S04]  /*2a280*/  LDC.64 R38, c[0x0][0x380] ;  /* 0x0000e000ff267b82 */ /* 0x000ee80000000a00 */
[----:B------:R-:W-:-:S04]  /*2a290*/  LOP3.LUT R8, R8, 0x40, RZ, 0xc0, !PT ;  /* 0x0000004008087812 */ /* 0x000fc800078ec0ff */
[----:B0-----:R-:W-:-:S05]  /*2a2a0*/  IADD3 R8, P1, PT, R8, UR4, RZ ;  /* 0x0000000408087c10 */ /* 0x001fca000ff3e0ff */
[----:B------:R-:W-:-:S05]  /*2a2b0*/  IMAD.X R9, RZ, RZ, UR5, P1 ;  /* 0x00000005ff097e24 */ /* 0x000fca00088e06ff */
[----:B-1----:R-:W4:Y:S04]  /*2a2c0*/  LDG.E.128.CONSTANT R60, desc[UR36][R8.64] ;  /* 0x00000024083c7981 */ /* 0x002f28000c1e9d00 */
        /* <DEDUP_REMOVED lines=52> */
.L_x_1672:
[----:B------:R-:W-:Y:S05]  /*2a610*/  BSYNC.RECONVERGENT B7 ;  /* 0x0000000000077941 */ /* 0x000fea0003800200 */
.L_x_1671:
[----:B------:R-:W-:-:S07]  /*2a620*/  VIADD R0, R8, 0x1 ;  /* 0x0000000108007836 */ /* 0x000fce0000000000 */
.L_x_1670:
[----:B------:R-:W-:Y:S05]  /*2a630*/  BSYNC.RECONVERGENT B6 ;  /* 0x0000000000067941 */ /* 0x000fea0003800200 */
.L_x_1669:
        /* <DEDUP_REMOVED lines=35> */
.L_x_1678:
        /* <DEDUP_REMOVED lines=25> */
.L_x_1676:
[----:B------:R-:W-:Y:S05]  /*2aa00*/  BSYNC.RELIABLE B1 ;  /* 0x0000000000017941 */ /* 0x000fea0003800100 */
.L_x_1675:
[----:B------:R-:W-:-:S05]  /*2aa10*/  VIADD R7, R7, 0x1 ;  /* 0x0000000107077836 */ /* 0x000fca0000000000 */
[----:B------:R-:W-:-:S13]  /*2aa20*/  ISETP.NE.AND P0, PT, R7, R76, PT ;  /* 0x0000004c0700720c */ /* 0x000fda0003f05270 */
[----:B------:R-:W-:Y:S05]  /*2aa30*/  @P0 BRA `(.L_x_1678) ;  /* 0xfffffffc008c0947 */ /* 0x000fea000383ffff */
[----:B------:R-:W-:-:S07]  /*2aa40*/  IMAD.MOV.U32 R59, RZ, RZ, RZ ;  /* 0x000000ffff3b7224 */ /* 0x000fce00078e00ff */
.L_x_1674:
[----:B------:R-:W-:Y:S01]  /*2aa50*/  ISETP.NE.AND P0, PT, R59, RZ, PT ;  /* 0x000000ff3b00720c */ /* 0x000fe20003f05270 */
[----:B------:R-:W-:Y:S02]  /*2aa60*/  IMAD.MOV.U32 R0, RZ, RZ, R59 ;  /* 0x000000ffff007224 */ /* 0x000fe400078e003b */
[----:B------:R-:W-:-:S10]  /*2aa70*/  IMAD.MOV.U32 R59, RZ, RZ, RZ ;  /* 0x000000ffff3b7224 */ /* 0x000fd400078e00ff */
[----:B------:R-:W-:Y:S05]  /*2aa80*/  @!P0 BREAK.RELIABLE B0 ;  /* 0x0000000000008942 */ /* 0x000fea0003800100 */
[----:B------:R-:W-:Y:S05]  /*2aa90*/  @!P0 BRA `(.L_x_1666) ;  /* 0x0000000000408947 */ /* 0x000fea0003800000 */
[----:B------:R-:W-:Y:S05]  /*2aaa0*/  BSYNC.RELIABLE B0 ;  /* 0x0000000000007941 */ /* 0x000fea0003800100 */
.L_x_1673:
[----:B------:R1:W5:Y:S01]  /*2aab0*/  LDL.64 R8, [R1] ;  /* 0x0000000001087983 */ /* 0x0003620000100a00 */
[----:B------:R-:W-:-:S07]  /*2aac0*/  IMAD.MOV.U32 R59, RZ, RZ, R0 ;  /* 0x000000ffff3b7224 */ /* 0x000fce00078e0000 */
.L_x_1677:
        /* <DEDUP_REMOVED lines=13> */
.L_x_1666:
[----:B------:R-:W-:Y:S05]  /*2aba0*/  BSYNC.RECONVERGENT B5 ;  /* 0x0000000000057941 */ /* 0x000fea0003800200 */
.L_x_1665:
        /* <DEDUP_REMOVED lines=37> */
[----:B01----:R-:W-:Y:S05]  /*2ae00*/  CALL.REL.NOINC `($_Z14FitGrain_NLOPTPdPiS0_S_S_S0_S0_S_S_S_S_S_S_S_S_S_S_S_S_S_$__internal_trig_reduction_slowpathd) ;  /* 0x0000071000f07944 */ /* 0x003fea0003c00000 */
[----:B------:R-:W-:Y:S02]  /*2ae10*/  IMAD.MOV.U32 R0, RZ, RZ, R8 ;  /* 0x000000ffff007224 */ /* 0x000fe400078e0008 */
[----:B------:R-:W-:Y:S02]  /*2ae20*/  IMAD.MOV.U32 R8, RZ, RZ, R6 ;  /* 0x000000ffff087224 */ /* 0x000fe400078e0006 */
[----:B------:R-:W-:Y:S01]  /*2ae30*/  IMAD.MOV.U32 R9, RZ, RZ, R7 ;  /* 0x000000ffff097224 */ /* 0x000fe200078e0007 */
[----:B------:R-:W-:Y:S06]  /*2ae40*/  BRA `(.L_x_1681) ;  /* 0x0000000000087947 */ /* 0x000fec0003800000 */
.L_x_1680:
[----:B------:R-:W-:Y:S01]  /*2ae50*/  DMUL R8, RZ, R36 ;  /* 0x00000024ff087228 */ /* 0x000fe20000000000 */
[----:B------:R-:W-:-:S10]  /*2ae60*/  IMAD.MOV.U32 R0, RZ, RZ, RZ ;  /* 0x000000ffff007224 */ /* 0x000fd400078e00ff */
.L_x_1681:
[----:B------:R-:W-:Y:S05]  /*2ae70*/  BSYNC.RECONVERGENT B5 ;  /* 0x0000000000057941 */ /* 0x000fea0003800200 */
.L_x_1679:
[----:B------:R-:W2:Y:S01]  /*2ae80*/  LDG.E.64 R40, desc[UR36][R14.64+0x18] ;  /* 0x000018240e287981 */ /* 0x000ea2000c1e1b00 */
[----:B------:R-:W3:Y:S01]  /*2ae90*/  LDCU.64 UR4, c[0x4][0x28] ;  /* 0x01000500ff0477ac */ /* 0x000ee20008000a00 */
[----:B------:R-:W-:Y:S01]  /*2aea0*/  IMAD.SHL.U32 R6, R0, 0x40, RZ ;  /* 0x0000004000067824 */ /* 0x000fe200078e00ff */
[----:B------:R-:W4:Y:S04]  /*2aeb0*/  LDC.64 R38, c[0x0][0x380] ;  /* 0x0000e000ff267b82 */ /* 0x000f280000000a00 */
[----:B------:R-:W-:-:S04]  /*2aec0*/  LOP3.LUT R6, R6, 0x40, RZ, 0xc0, !PT ;  /* 0x0000004006067812 */ /* 0x000fc800078ec0ff */
[----:B---3--:R-:W-:-:S05]  /*2aed0*/  IADD3 R6, P1, PT, R6, UR4, RZ ;  /* 0x0000000406067c10 */ /* 0x008fca000ff3e0ff */
[----:B------:R-:W-:-:S05]  /*2aee0*/  IMAD.X R7, RZ, RZ, UR5, P1 ;  /* 0x00000005ff077e24 */ /* 0x000fca00088e06ff */
[----:B-1----:R-:W3:Y:S04]  /*2aef0*/  LDG.E.128.CONSTANT R60, desc[UR36][R6.64] ;  /* 0x00000024063c7981 */ /* 0x002ee8000c1e9d00 */
        /* <DEDUP_REMOVED lines=50> */
.L_x_1685:
[----:B------:R-:W-:Y:S05]  /*2b220*/  BSYNC.RECONVERGENT B6 ;  /* 0x0000000000067941 */ /* 0x000fea0003800200 */
.L_x_1684:
[----:B------:R-:W-:Y:S01]  /*2b230*/  VIADD R0, R8, 0x1 ;  /* 0x0000000108007836 */ /* 0x000fe20000000000 */
[----:B------:R-:W-:Y:S06]  /*2b240*/  BRA `(.L_x_1686) ;  /* 0x0000000000087947 */ /* 0x000fec0003800000 */
.L_x_1683:
[----:B------:R-:W-:Y:S01]  /*2b250*/  DMUL R6, RZ, R36 ;  /* 0x00000024ff067228 */ /* 0x000fe20000000000 */
[----:B------:R-:W-:-:S10]  /*2b260*/  IMAD.MOV.U32 R0, RZ, RZ, 0x1 ;  /* 0x00000001ff007424 */ /* 0x000fd400078e00ff */
.L_x_1686:
[----:B------:R-:W-:Y:S05]  /*2b270*/  BSYNC.RECONVERGENT B5 ;  /* 0x0000000000057941 */ /* 0x000fea0003800200 */
.L_x_1682:
[----:B------:R-:W1:Y:S01]  /*2b280*/  LDCU.64 UR4, c[0x4][0x28] ;  /* 0x01000500ff0477ac */ /* 0x000e620008000a00 */
[----:B------:R-:W-:-:S05]  /*2b290*/  IMAD.SHL.U32 R8, R0, 0x40, RZ ;  /* 0x0000004000087824 */ /* 0x000fca00078e00ff */
[----:B------:R-:W-:-:S04]  /*2b2a0*/  LOP3.LUT R8, R8, 0x40, RZ, 0xc0, !PT ;  /* 0x0000004008087812 */ /* 0x000fc800078ec0ff */
[----:B-1----:R-:W-:-:S05]  /*2b2b0*/  IADD3 R8, P0, PT, R8, UR4, RZ ;  /* 0x0000000408087c10 */ /* 0x002fca000ff1e0ff */
[----:B------:R-:W-:-:S05]  /*2b2c0*/  IMAD.X R9, RZ, RZ, UR5, P0 ;  /* 0x00000005ff097e24 */ /* 0x000fca00080e06ff */
[----:B------:R-:W2:Y:S04]  /*2b2d0*/  LDG.E.128.CONSTANT R60, desc[UR36][R8.64] ;  /* 0x00000024083c7981 */ /* 0x000ea8000c1e9d00 */
[----:B------:R-:W3:Y:S04]  /*2b2e0*/  LDG.E.128.CONSTANT R72, desc[UR36][R8.64+0x10] ;  /* 0x0000102408487981 */ /* 0x000ee8000c1e9d00 */
[----:B------:R-:W4:Y:S01]  /*2b2f0*/  LDG.E.128.CONSTANT R100, desc[UR36][R8.64+0x20] ;  /* 0x0000202408647981 */ /* 0x000f22000c1e9d00 */
[----:B------:R-:W-:Y:S01]  /*2b300*/  LOP3.LUT R12, R0, 0x1, RZ, 0xc0, !PT ;  /* 0x00000001000c7812 */ /* 0x000fe200078ec0ff */
[----:B------:R-:W-:Y:S01]  /*2b310*/  IMAD.MOV.U32 R36, RZ, RZ, 0x20fd8164 ;  /* 0x20fd8164ff247424 */ /* 0x000fe200078e00ff */
[----:B------:R-:W-:Y:S01]  /*2b320*/  MOV R27, 0x3da8ff83 ;  /* 0x3da8ff83001b7802 */ /* 0x000fe20000000f00 */
[----:B------:R-:W-:Y:S01]  /*2b330*/  BSSY.RELIABLE B0, `(.L_x_1687) ;  /* 0x000003b000007945 */ /* 0x000fe20003800100 */
        /* <DEDUP_REMOVED lines=23> */
.L_x_1692:
        /* <DEDUP_REMOVED lines=25> */
.L_x_1690:
[----:B------:R-:W-:Y:S05]  /*2b640*/  BSYNC.RELIABLE B1 ;  /* 0x0000000000017941 */ /* 0x000fea0003800100 */
.L_x_1689:
[----:B------:R-:W-:-:S05]  /*2b650*/  VIADD R7, R7, 0x1 ;  /* 0x0000000107077836 */ /* 0x000fca0000000000 */
[----:B------:R-:W-:-:S13]  /*2b660*/  ISETP.NE.AND P0, PT, R7, R76, PT ;  /* 0x0000004c0700720c */ /* 0x000fda0003f05270 */
[----:B------:R-:W-:Y:S05]  /*2b670*/  @P0 BRA `(.L_x_1692) ;  /* 0xfffffffc008c0947 */ /* 0x000fea000383ffff */
[----:B------:R-:W-:-:S07]  /*2b680*/  IMAD.MOV.U32 R59, RZ, RZ, RZ ;  /* 0x000000ffff3b7224 */ /* 0x000fce00078e00ff */
.L_x_1688:
[----:B------:R-:W-:Y:S01]  /*2b690*/  ISETP.NE.AND P0, PT, R59, RZ, PT ;  /* 0x000000ff3b00720c */ /* 0x000fe20003f05270 */
[----:B------:R-:W-:Y:S02]  /*2b6a0*/  IMAD.MOV.U32 R0, RZ, RZ, R59 ;  /* 0x000000ffff007224 */ /* 0x000fe400078e003b */
[----:B------:R-:W-:-:S10]  /*2b6b0*/  IMAD.MOV.U32 R59, RZ, RZ, RZ ;  /* 0x000000ffff3b7224 */ /* 0x000fd400078e00ff */
[----:B------:R-:W-:Y:S05]  /*2b6c0*/  @!P0 BREAK.RELIABLE B0 ;  /* 0x0000000000008942 */ /* 0x000fea0003800100 */
[----:B------:R-:W-:Y:S05]  /*2b6d0*/  @!P0 BRA `(.L_x_1664) ;  /* 0x00000000003c8947 */ /* 0x000fea0003800000 */
[----:B------:R-:W-:Y:S05]  /*2b6e0*/  BSYNC.RELIABLE B0 ;  /* 0x0000000000007941 */ /* 0x000fea0003800100 */
.L_x_1687:
[----:B------:R2:W5:Y:S01]  /*2b6f0*/  LDL.64 R8, [R1+0x8] ;  /* 0x0000080001087983 */ /* 0x0005620000100a00 */
[----:B------:R-:W-:-:S07]  /*2b700*/  IMAD.MOV.U32 R59, RZ, RZ, R0 ;  /* 0x000000ffff3b7224 */ /* 0x000fce00078e0000 */
.L_x_1691:
        /* <DEDUP_REMOVED lines=12> */
.L_x_1664:
[----:B------:R-:W-:Y:S05]  /*2b7d0*/  BSYNC.RECONVERGENT B4 ;  /* 0x0000000000047941 */ /* 0x000fea0003800200 */
.L_x_1663:
[----:B---3--:R-:W3:Y:S02]  /*2b7e0*/  LDC.64 R2, c[0x0][0x390] ;  /* 0x0000e400ff027b82 */ /* 0x008ee40000000a00 */
[----:B---3--:R-:W3:Y:S01]  /*2b7f0*/  LDG.E R2, desc[UR36][R2.64+0x4] ;  /* 0x0000042402027981 */ /* 0x008ee2000c1e1900 */
[----:B------:R-:W-:-:S05]  /*2b800*/  VIADD R67, R67, 0x1 ;  /* 0x0000000143437836 */ /* 0x000fca0000000000 */
[----:B---3--:R-:W-:-:S13]  /*2b810*/  ISETP.GE.AND P0, PT, R67, R2, PT ;  /* 0x000000024300720c */ /* 0x008fda0003f06270 */
[----:B------:R-:W-:Y:S05]  /*2b820*/  @!P0 BRA `(.L_x_1693) ;  /* 0xffffff70007c8947 */ /* 0x000fea000383ffff */
[----:B------:R-:W-:Y:S05]  /*2b830*/  BSYNC.RECONVERGENT B2 ;  /* 0x0000000000027941 */ /* 0x000fea0003800200 */
.L_x_1570:
[----:B------:R-:W-:-:S04]  /*2b840*/  ISETP.GT.AND P0, PT, R2, RZ, PT ;  /* 0x000000ff0200720c */ /* 0x000fc80003f04270 */
[----:B------:R-:W-:-:S09]  /*2b850*/  P2R R84, PR, RZ, 0x1 ;  /* 0x00000001ff547803 */ /* 0x000fd20000000000 */
.L_x_1569:
[----:B------:R-:W-:Y:S05]  /*2b860*/  BSYNC.RECONVERGENT B3 ;  /* 0x0000000000037941 */ /* 0x000fea0003800200 */
.L_x_1568:
        /* <DEDUP_REMOVED lines=20> */
[----:B------:R-:W-:Y:S01]  /*2b9b0*/  IMAD.MOV.U32 R59, RZ, RZ, RZ ;  /* 0x000000ffff3b7224 */ /* 0x000fe200078e00ff */
[----:B------:R-:W-:Y:S01]  /*2b9c0*/  CS2R R18, SRZ ;  /* 0x0000000000127805 */ /* 0x000fe2000001ff00 */
        /* <DEDUP_REMOVED lines=40> */
[C---:B------:R-:W-:Y:S01]  /*2bc50*/  DFMA R12, R40.reuse, R12, -UR6 ;  /* 0x80000006280c7e2b */ /* 0x040fe2000800000c */
[----:B------:R-:W-:Y:S01]  /*2bc60*/  UMOV UR4, 0x252049c0 ;  /* 0x252049c000047882 */ /* 0x000fe20000000000 */
[----:B------:R-:W-:Y:S01]  /*2bc70*/  UMOV UR5, 0x397b839a ;  /* 0x397b839a00057882 */ /* 0x000fe20000000000 */
[----:B------:R-:W-:Y:S02]  /*2bc80*/  DFMA R8, R40, R8, -0.5 ;  /* 0xbfe000002808742b */ /* 0x000fe40000000008 */
[----:B------:R-:W-:Y:S02]  /*2bc90*/  DMUL R92, RZ, R36 ;  /* 0x00000024ff5c7228 */ /* 0x000fe40000000000 */
[----:B------:R-:W-:Y:S02]  /*2bca0*/  DFMA R38, R38, -UR4, R2 ;  /* 0x8000000426267c2b */ /* 0x000fe40008000002 */
[----:B------:R-:W-:Y:S02]  /*2bcb0*/  DFMA R12, R40, R12, RZ ;  /* 0x0000000c280c722b */ /* 0x000fe400000000ff */
[----:B------:R-:W-:-:S02]  /*2bcc0*/  DSETP.NEU.AND P3, PT, |R36|, +INF , PT ;  /* 0x7ff000002400742a */ /* 0x000fc40003f6d200 */
[----:B------:R-:W-:Y:S02]  /*2bcd0*/  DFMA R40, R40, R8, 1 ;  /* 0x3ff000002828742b */ /* 0x000fe40000000008 */
[C---:B------:R-:W-:Y:S02]  /*2bce0*/  DSETP.GE.AND P4, PT, |R36|.reuse, 2.14748364800000000000e+09, PT ;  /* 0x41e000002400742a */ /* 0x040fe40003f86200 */
[----:B------:R-:W-:Y:S02]  /*2bcf0*/  DSETP.LTU.OR P6, PT, |R36|, 2.14748364800000000000e+09, !P3 ;  /* 0x41e000002400742a */ /* 0x000fe40005fc9600 */
[----:B------:R-:W-:Y:S01]  /*2bd00*/  DFMA R42, RZ, R12, RZ ;  /* 0x0000000cff2a722b */ /* 0x000fe200000000ff */
[----:B------:R-:W-:Y:S02]  /*2bd10*/  SEL R81, R67, RZ, P3 ;  /* 0x000000ff43517207 */ /* 0x000fe40001800000 */
[----:B------:R-:W-:Y:S02]  /*2bd20*/  FSEL R80, R92, R38, !P3 ;  /* 0x000000265c507208 */ /* 0x000fe40005800000 */
[----:B----4-:R-:W-:-:S07]  /*2bd30*/  FSEL R69, R93, R39, !P3 ;  /* 0x000000275d457208 */ /* 0x010fce0005800000 */
.L_x_1826:
        /* <DEDUP_REMOVED lines=14> */
[----:B------:R-:W-:Y:S01]  /*2be20*/  @!P0 MOV R0, RZ ;  /* 0x000000ff00008202 */ /* 0x000fe20000000f00 */
        /* <DEDUP_REMOVED lines=22> */
.L_x_1697:
[----:B------:R-:W-:Y:S05]  /*2bf90*/  BSYNC.RECONVERGENT B3 ;  /* 0x0000000000037941 */ /* 0x000fea0003800200 */
.L_x_1696:
[----:B------:R-:W0:Y:S01]  /*2bfa0*/  LDCU.64 UR4, c[0x4][0x28] ;  /* 0x01000500ff0477ac */ /* 0x000e220008000a00 */
[----:B------:R-:W-:-:S05]  /*2bfb0*/  IMAD.SHL.U32 R8, R0, 0x40, RZ ;  /* 0x0000004000087824 */ /* 0x000fca00078e00ff */
[----:B------:R-:W-:-:S04]  /*2bfc0*/  LOP3.LUT R8, R8, 0x40, RZ, 0xc0, !PT ;  /* 0x0000004008087812 */ /* 0x000fc800078ec0ff */
[----:B0-----:R-:W-:-:S05]  /*2bfd0*/  IADD3 R8, P1, PT, R8, UR4, RZ ;  /* 0x0000000408087c10 */ /* 0x001fca000ff3e0ff */
[----:B------:R-:W-:-:S05]  /*2bfe0*/  IMAD.X R9, RZ, RZ, UR5, P1 ;  /* 0x00000005ff097e24 */ /* 0x000fca00088e06ff */
[----:B-1----:R-:W3:Y:S04]  /*2bff0*/  LDG.E.128.CONSTANT R60, desc[UR36][R8.64] ;  /* 0x00000024083c7981 */ /* 0x002ee8000c1e9d00 */
[----:B------:R-:W4:Y:S04]  /*2c000*/  LDG.E.128.CONSTANT R72, desc[UR36][R8.64+0x10] ;  /* 0x0000102408487981 */ /* 0x000f28000c1e9d00 */
[----:B------:R0:W2:Y:S01]  /*2c010*/  LDG.E.128.CONSTANT R76, desc[UR36][R8.64+0x20] ;  /* 0x00002024084c7981 */ /* 0x0000a2000c1e9d00 */
        /* <DEDUP_REMOVED lines=46> */
[----:B------:R-:W-:Y:S02]  /*2c300*/  IMAD.MOV.U32 R0, RZ, RZ, R8 ;  /* 0x000000ffff007224 */ /* 0x000fe400078e0008 */
[----:B------:R-:W-:Y:S02]  /*2c310*/  IMAD.MOV.U32 R8, RZ, RZ, R6 ;  /* 0x000000ffff087224 */ /* 0x000fe400078e0006 */
[----:B------:R-:W-:-:S07]  /*2c320*/  IMAD.MOV.U32 R9, RZ, RZ, R7 ;  /* 0x000000ffff097224 */ /* 0x000fce00078e0007 */
.L_x_1701:
[----:B------:R-:W-:Y:S05]  /*2c330*/  BSYNC.RECONVERGENT B4 ;  /* 0x0000000000047941 */ /* 0x000fea0003800200 */
.L_x_1700:
[----:B------:R-:W-:-:S07]  /*2c340*/  VIADD R0, R0, 0x1 ;  /* 0x0000000100007836 */ /* 0x000fce0000000000 */
.L_x_1699:
[----:B------:R-:W-:Y:S05]  /*2c350*/  BSYNC.RECONVERGENT B3 ;  /* 0x0000000000037941 */ /* 0x000fea0003800200 */
.L_x_1698:
        /* <DEDUP_REMOVED lines=38> */
[----:B------:R-:W-:Y:S01]  /*2c5c0*/  BSSY.RECONVERGENT B4, `(.L_x_1704) ;  /* 0x0000009000047945 */ /* 0x000fe20003800200 */
[----:B------:R-:W-:Y:S02]  /*2c5d0*/  IMAD.MOV.U32 R8, RZ, RZ, R67 ;  /* 0x000000ffff087224 */ /* 0x000fe400078e0043 */
[----:B------:R-:W-:Y:S02]  /*2c5e0*/  IMAD.MOV.U32 R6, RZ, RZ, R38 ;  /* 0x000000ffff067224 */ /* 0x000fe400078e0026 */
[----:B------:R-:W-:Y:S01]  /*2c5f0*/  IMAD.MOV.U32 R7, RZ, RZ, R39 ;  /* 0x000000ffff077224 */ /* 0x000fe200078e0027 */
[----:B------:R-:W-:Y:S06]  /*2c600*/  @!P4 BRA `(.L_x_1705) ;  /* 0x000000000010c947 */ /* 0x000fec0003800000 */
[----:B------:R-:W-:Y:S01]  /*2c610*/  IMAD.MOV.U32 R6, RZ, RZ, R36 ;  /* 0x000000ffff067224 */ /* 0x000fe200078e0024 */
[----:B------:R-:W-:Y:S01]  /*2c620*/  MOV R0, 0x2c650 ;  /* 0x0002c65000007802 */ /* 0x000fe20000000f00 */
[----:B------:R-:W-:-:S07]  /*2c630*/  IMAD.MOV.U32 R13, RZ, RZ, R37 ;  /* 0x000000ffff0d7224 */ /* 0x000fce00078e0025 */
[----:B-----5:R-:W-:Y:S05]  /*2c640*/  CALL.REL.NOINC `($_Z14FitGrain_NLOPTPdPiS0_S_S_S0_S0_S_S_S_S_S_S_S_S_S_S_S_S_S_$__internal_trig_reduction_slowpathd) ;  /* 0x000006f800e07944 */ /* 0x020fea0003c00000 */
.L_x_1705:
[----:B------:R-:W-:Y:S05]  /*2c650*/  BSYNC.RECONVERGENT B4 ;  /* 0x0000000000047941 */ /* 0x000fea0003800200 */
.L_x_1704:
[----:B------:R-:W-:-:S07]  /*2c660*/  VIADD R27, R8, 0x1 ;  /* 0x00000001081b7836 */ /* 0x000fce0000000000 */
.L_x_1703:
[----:B------:R-:W-:Y:S05]  /*2c670*/  BSYNC.RECONVERGENT B3 ;  /* 0x0000000000037941 */ /* 0x000fea0003800200 */
.L_x_1702:
        /* <DEDUP_REMOVED lines=12> */
[----:B------:R-:W-:-:S03]  /*2c740*/  IMAD.MOV.U32 R0, RZ, RZ, 0x3da8ff83 ;  /* 0x3da8ff83ff007424 */ /* 0x000fc600078e00ff */
        /* <DEDUP_REMOVED lines=17> */
[----:B------:R-:W-:Y:S02]  /*2c860*/  FSEL R57, R9, R7, !P0 ;  /* 0x0000000709397208 */ /* 0x000fe40004000000 */
[----:B------:R-:W-:Y:S01]  /*2c870*/  MOV R7, R69 ;  /* 0x0000004500077202 */ /* 0x000fe20000000f00 */
[----:B------:R-:W-:Y:S06]  /*2c880*/  @P6 BRA `(.L_x_1706) ;  /* 0x00000000001c6947 */ /* 0x000fec0003800000 */
[----:B------:R-:W-:Y:S01]  /*2c890*/  BSSY.RECONVERGENT B3, `(.L_x_1707) ;  /* 0x0000005000037945 */ /* 0x000fe20003800200 */
[----:B------:R-:W-:Y:S01]  /*2c8a0*/  IMAD.MOV.U32 R6, RZ, RZ, R36 ;  /* 0x000000ffff067224 */ /* 0x000fe200078e0024 */
[----:B------:R-:W-:Y:S01]  /*2c8b0*/  MOV R0, 0x2c8e0 ;  /* 0x0002c8e000007802 */ /* 0x000fe20000000f00 */
[----:B------:R-:W-:-:S07]  /*2c8c0*/  IMAD.MOV.U32 R13, RZ, RZ, R37 ;  /* 0x000000ffff0d7224 */ /* 0x000fce00078e0025 */
[----:B-----5:R-:W-:Y:S05]  /*2c8d0*/  CALL.REL.NOINC `($_Z14FitGrain_NLOPTPdPiS0_S_S_S0_S0_S_S_S_S_S_S_S_S_S_S_S_S_S_$__internal_trig_reduction_slowpathd) ;  /* 0x000006f8003c7944 */ /* 0x020fea0003c00000 */
[----:B------:R-:W-:Y:S05]  /*2c8e0*/  BSYNC.RECONVERGENT B3 ;  /* 0x0000000000037941 */ /* 0x000fea0003800200 */
.L_x_1707:
[----:B------:R-:W-:-:S07]  /*2c8f0*/  IMAD.MOV.U32 R0, RZ, RZ, R8 ;  /* 0x000000ffff007224 */ /* 0x000fce00078e0008 */
.L_x_1706:
        /* <DEDUP_REMOVED lines=72> */
.L_x_1709:
[----:B------:R-:W-:Y:S05]  /*2cd80*/  BSYNC.RECONVERGENT B1 ;  /* 0x0000000000017941 */ /* 0x000fea0003800200 */
.L_x_1708:
        /* <DEDUP_REMOVED lines=21> */
[----:B------:R-:W-:Y:S02]  /*2cee0*/  IMAD.MOV.U32 R76, RZ, RZ, R60 ;  /* 0x000000ffff4c7224 */ /* 0x000fe400078e003c */
[----:B------:R-:W-:-:S07]  /*2cef0*/  IMAD.MOV.U32 R77, RZ, RZ, R61 ;  /* 0x000000ffff4d7224 */ /* 0x000fce00078e003d */
.L_x_1711:
[----:B------:R-:W-:Y:S05]  /*2cf00*/  BSYNC.RECONVERGENT B1 ;  /* 0x0000000000017941 */ /* 0x000fea0003800200 */
.L_x_1710:
        /* <DEDUP_REMOVED lines=23> */
.L_x_1713:
[----:B------:R-:W-:Y:S05]  /*2d080*/  BSYNC.RECONVERGENT B1 ;  /* 0x0000000000017941 */ /* 0x000fea0003800200 */
.L_x_1712:
        /* <DEDUP_REMOVED lines=23> */
.L_x_1715:
[----:B------:R-:W-:Y:S05]  /*2d200*/  BSYNC.RECONVERGENT B1 ;  /* 0x0000000000017941 */ /* 0x000fea0003800200 */
.L_x_1714:
        /* <DEDUP_REMOVED lines=20> */
.L_x_1717:
[----:B------:R-:W-:Y:S05]  /*2d350*/  BSYNC.RECONVERGENT B1 ;  /* 0x0000000000017941 */ /* 0x000fea0003800200 */
.L_x_1716:
        /* <DEDUP_REMOVED lines=23> */
.L_x_1719:
[----:B------:R-:W-:Y:S05]  /*2d4d0*/  BSYNC.RECONVERGENT B1 ;  /* 0x0000000000017941 */ /* 0x000fea0003800200 */
.L_x_1718:
[----:B------:R-:W-:Y:S01]  /*2d4e0*/  DADD R54, R54, -R6 ;  /* 0x0000000036367229 */ /* 0x000fe20000000806 */
[----:B------:R-:W-:Y:S10]  /*2d4f0*/  @!P0 BRA `(.L_x_1720) ;  /* 0x0000008400908947 */ /* 0x000ff40003800000 */
[----:B------:R-:W0:Y:S02]  /*2d500*/  LDC.64 R48, c[0x0][0x380] ;  /* 0x0000e000ff307b82 */ /* 0x000e240000000a00 */
[----:B0-----:R-:W5:Y:S01]  /*2d510*/  LDG.E.64 R48, desc[UR36][R48.64+0x1038] ;  /* 0x0010382430307981 */ /* 0x001f62000c1e1b00 */
[----:B------:R-:W-:Y:S01]  /*2d520*/  DADD R52, R52, -R54 ;  /* 0x0000000034347229 */ /* 0x000fe20000000836 */
[----:B------:R-:W-:Y:S01]  /*2d530*/  IMAD.MOV.U32 R6, RZ, RZ, 0x0 ;  /* 0x00000000ff067424 */ /* 0x000fe200078e00ff */
[----:B------:R-:W-:Y:S01]  /*2d540*/  DADD R54, R2, -R70 ;  /* 0x0000000002367229 */ /* 0x000fe20000000846 */
[----:B------:R-:W-:Y:S01]  /*2d550*/  MOV R7, 0x3fd80000 ;  /* 0x3fd8000000077802 */ /* 0x000fe20000000f00 */
        /* <DEDUP_REMOVED lines=24> */
[----:B-----5:R-:W-:Y:S05]  /*2d6e0*/  CALL.REL.NOINC `($__internal_14_$__cuda_sm20_dsqrt_rn_f64_mediumpath_v1) ;  /* 0x000006e800107944 */ /* 0x020fea0003c00000 */
[----:B------:R-:W-:Y:S02]  /*2d6f0*/  IMAD.MOV.U32 R76, RZ, RZ, R8 ;  /* 0x000000ffff4c7224 */ /* 0x000fe400078e0008 */
[----:B------:R-:W-:-:S07]  /*2d700*/  IMAD.MOV.U32 R77, RZ, RZ, R9 ;  /* 0x000000ffff4d7224 */ /* 0x000fce00078e0009 */
.L_x_1722:
[----:B------:R-:W-:Y:S05]  /*2d710*/  BSYNC.RECONVERGENT B1 ;  /* 0x0000000000017941 */ /* 0x000fea0003800200 */
.L_x_1721:
        /* <DEDUP_REMOVED lines=20> */
[----:B-----5:R-:W-:Y:S05]  /*2d860*/  CALL.REL.NOINC `($__internal_13_$__cuda_sm20_div_rn_f64_full) ;  /* 0x000006e000307944 */ /* 0x020fea0003c00000 */
.L_x_1724:
[----:B------:R-:W-:Y:S05]  /*2d870*/  BSYNC.RECONVERGENT B1 ;  /* 0x0000000000017941 */ /* 0x000fea0003800200 */
.L_x_1723:
        /* <DEDUP_REMOVED lines=14> */
.L_x_1726:
[----:B------:R-:W-:Y:S05]  /*2d960*/  BSYNC.RECONVERGENT B0 ;  /* 0x0000000000007941 */ /* 0x000fea0003800200 */
.L_x_1725:
        /* <DEDUP_REMOVED lines=95> */
.L_x_1728:
[----:B------:R-:W-:Y:S05]  /*2df60*/  BSYNC.RECONVERGENT B3 ;  /* 0x0000000000037941 */ /* 0x000fea0003800200 */
.L_x_1727:
        /* <DEDUP_REMOVED lines=54> */
[----:B------:R-:W-:Y:S01]  /*2e2d0*/  IMAD.MOV.U32 R0, RZ, RZ, R8 ;  /* 0x000000ffff007224 */ /* 0x000fe200078e0008 */
[----:B------:R-:W-:Y:S01]  /*2e2e0*/  MOV R9, R7 ;  /* 0x0000000700097202 */ /* 0x000fe20000000f00 */
[----:B------:R-:W-:-:S07]  /*2e2f0*/  IMAD.MOV.U32 R8, RZ, RZ, R6 ;  /* 0x000000ffff087224 */ /* 0x000fce00078e0006 */
.L_x_1732:
[----:B------:R-:W-:Y:S05]  /*2e300*/  BSYNC.RECONVERGENT B4 ;  /* 0x0000000000047941 */ /* 0x000fea0003800200 */
.L_x_1731:
[----:B------:R-:W-:-:S07]  /*2e310*/  VIADD R0, R0, 0x1 ;  /* 0x0000000100007836 */ /* 0x000fce0000000000 */
.L_x_1730:
[----:B------:R-:W-:Y:S05]  /*2e320*/  BSYNC.RECONVERGENT B3 ;  /* 0x0000000000037941 */ /* 0x000fea0003800200 */
.L_x_1729:
        /* <DEDUP_REMOVED lines=11> */
[----:B------:R-:W-:Y:S01]  /*2e3e0*/  DADD R64, R78, R78 ;  /* 0x000000004e407229 */ /* 0x000fe2000000004e */
[----:B------:R-:W-:Y:S01]  /*2e3f0*/  IMAD.MOV.U32 R12, RZ, RZ, 0x3da8ff83 ;  /* 0x3da8ff83ff0c7424 */ /* 0x000fe200078e00ff */
[----:B------:R-:W-:Y:S01]  /*2e400*/  ISETP.NE.U32.AND P0, PT, R6, 0x1, PT ;  /* 0x000000010600780c */ /* 0x000fe20003f05070 */
[----:B------:R-:W-:Y:S01]  /*2e410*/  DMUL R6, R8, R8 ;  /* 0x0000000808067228 */ /* 0x000fe20000000000 */
[----:B------:R-:W-:Y:S01]  /*2e420*/  LOP3.LUT P1, RZ, R0, 0x2, RZ, 0xc0, !PT ;  /* 0x0000000200ff7812 */ /* 0x000fe2000782c0ff */
[----:B------:R-:W-:Y:S01]  /*2e430*/  BSSY.RECONVERGENT B1, `(.L_x_1733) ;  /* 0x0000026000017945 */ /* 0x000fe20003800200 */
[----:B------:R-:W-:Y:S01]  /*2e440*/  FSEL R56, R56, -8.06006814911005101289e+34, !P0 ;  /* 0xf9785eba38387808 */ /* 0x000fe20004000000 */
[----:B------:R-:W-:Y:S01]  /*2e450*/  DSETP.NEU.AND P3, PT, |R36|, +INF , PT ;  /* 0x7ff000002400742a */ /* 0x000fe20003f6d200 */
[----:B------:R-:W-:Y:S01]  /*2e460*/  FSEL R57, -R12, 0.11223486810922622681, !P0 ;  /* 0x3de5db650c397808 */ /* 0x000fe20004000100 */
[----:B------:R-:W-:-:S06]  /*2e470*/  IMAD.MOV.U32 R12, RZ, RZ, 0x1 ;  /* 0x00000001ff0c7424 */ /* 0x000fcc00078e00ff */
[----:B0-----:R-:W-:-:S08]  /*2e480*/  DFMA R2, -R48, R12, 1 ;  /* 0x3ff000003002742b */ /* 0x001fd0000000010c */
[----:B------:R-:W-:-:S08]  /*2e490*/  DFMA R2, R2, R2, R2 ;  /* 0x000000020202722b */ /* 0x000fd00000000002 */
[----:B------:R-:W-:-:S08]  /*2e4a0*/  DFMA R2, R12, R2, R12 ;  /* 0x000000020c02722b */ /* 0x000fd0000000000c */
[----:B------:R-:W-:-:S08]  /*2e4b0*/  DFMA R12, -R48, R2, 1 ;  /* 0x3ff00000300c742b */ /* 0x000fd00000000102 */
[----:B------:R-:W-:-:S08]  /*2e4c0*/  DFMA R2, R2, R12, R2 ;  /* 0x0000000c0202722b */ /* 0x000fd00000000002 */
[----:B------:R-:W-:Y:S02]  /*2e4d0*/  DMUL R12, R64, R2 ;  /* 0x00000002400c7228 */ /* 0x000fe40000000000 */
[----:B--2---:R-:W-:-:S06]  /*2e4e0*/  DFMA R100, R6, R56, R100 ;  /* 0x000000380664722b */ /* 0x004fcc0000000064 */
[----:B------:R-:W-:Y:S02]  /*2e4f0*/  DFMA R56, -R48, R12, R64 ;  /* 0x0000000c3038722b */ /* 0x000fe40000000140 */
[----:B------:R-:W-:-:S06]  /*2e500*/  DFMA R100, R6, R100, R102 ;  /* 0x000000640664722b */ /* 0x000fcc0000000066 */
[----:B------:R-:W-:Y:S02]  /*2e510*/  DFMA R2, R2, R56, R12 ;  /* 0x000000380202722b */ /* 0x000fe4000000000c */
[----:B---3--:R-:W-:-:S08]  /*2e520*/  DFMA R72, R6, R100, R72 ;  /* 0x000000640648722b */ /* 0x008fd00000000048 */
[----:B------:R-:W-:Y:S01]  /*2e530*/  FFMA R12, RZ, R49, R3 ;  /* 0x00000031ff0c7223 */ /* 0x000fe20000000003 */
[----:B------:R-:W-:-:S08]  /*2e540*/  DFMA R72, R6, R72, R74 ;  /* 0x000000480648722b */ /* 0x000fd0000000004a */
[----:B----4-:R-:W-:-:S08]  /*2e550*/  DFMA R60, R6, R72, R60 ;  /* 0x00000048063c722b */ /* 0x010fd0000000003c */
[----:B------:R-:W-:-:S08]  /*2e560*/  DFMA R60, R6, R60, R62 ;  /* 0x0000003c063c722b */ /* 0x000fd0000000003e */
[----:B------:R-:W-:Y:S02]  /*2e570*/  DFMA R8, R60, R8, R8 ;  /* 0x000000083c08722b */ /* 0x000fe40000000008 */
[----:B------:R-:W-:-:S10]  /*2e580*/  DFMA R6, R6, R60, 1 ;  /* 0x3ff000000606742b */ /* 0x000fd4000000003c */
[----:B------:R-:W-:Y:S02]  /*2e590*/  FSEL R8, R6, R8, !P0 ;  /* 0x0000000806087208 */ /* 0x000fe40004000000 */
[----:B------:R-:W-:Y:S02]  /*2e5a0*/  FSEL R9, R7, R9, !P0 ;  /* 0x0000000907097208 */ /* 0x000fe40004000000 */
[----:B------:R-:W-:-:S04]  /*2e5b0*/  FSETP.GT.AND P0, PT, |R12|, 1.469367938527859385e-39, PT ;  /* 0x001000000c00780b */ /* 0x000fc80003f04200 */
[----:B------:R-:W-:-:S10]  /*2e5c0*/  DADD R6, RZ, -R8 ;  /* 0x00000000ff067229 */ /* 0x000fd40000000808 */
        /* <DEDUP_REMOVED lines=12> */
.L_x_1734:
[----:B------:R-:W-:Y:S05]  /*2e690*/  BSYNC.RECONVERGENT B1 ;  /* 0x0000000000017941 */ /* 0x000fea0003800200 */
.L_x_1733:
[----:B------:R-:W-:Y:S01]  /*2e6a0*/  IMAD.MOV.U32 R66, RZ, RZ, 0x1 ;  /* 0x00000001ff427424 */ /* 0x000fe200078e00ff */
[----:B------:R-:W-:Y:S01]  /*2e6b0*/  MOV R8, R92 ;  /* 0x0000005c00087202 */ /* 0x000fe20000000f00 */
[----:B------:R-:W-:Y:S02]  /*2e6c0*/  IMAD.MOV.U32 R0, RZ, RZ, RZ ;  /* 0x000000ffff007224 */ /* 0x000fe400078e00ff */
[----:B------:R-:W-:Y:S02]  /*2e6d0*/  IMAD.MOV.U32 R6, RZ, RZ, R92 ;  /* 0x000000ffff067224 */ /* 0x000fe400078e005c */
[--C-:B------:R-:W-:Y:S02]  /*2e6e0*/  IMAD.MOV.U32 R7, RZ, RZ, R93.reuse ;  /* 0x000000ffff077224 */ /* 0x100fe400078e005d */
[----:B------:R-:W-:Y:S01]  /*2e6f0*/  IMAD.MOV.U32 R9, RZ, RZ, R93 ;  /* 0x000000ffff097224 */ /* 0x000fe200078e005d */
[----:B------:R-:W-:Y:S06]  /*2e700*/  @!P3 BRA `(.L_x_1735) ;  /* 0x000000000048b947 */ /* 0x000fec0003800000 */
[----:B------:R-:W-:Y:S01]  /*2e710*/  DSETP.GE.AND P4, PT, |R36|, 2.14748364800000000000e+09, PT ;  /* 0x41e000002400742a */ /* 0x000fe20003f86200 */
[----:B------:R-:W-:Y:S02]  /*2e720*/  IMAD.MOV.U32 R0, RZ, RZ, R67 ;  /* 0x000000ffff007224 */ /* 0x000fe400078e0043 */
[----:B------:R-:W-:Y:S02]  /*2e730*/  IMAD.MOV.U32 R8, RZ, RZ, R38 ;  /* 0x000000ffff087224 */ /* 0x000fe400078e0026 */
[----:B------:R-:W-:-:S09]  /*2e740*/  IMAD.MOV.U32 R9, RZ, RZ, R39 ;  /* 0x000000ffff097224 */ /* 0x000fd200078e0027 */
[----:B------:R-:W-:Y:S05]  /*2e750*/  @!P4 BRA `(.L_x_1736) ;  /* 0x000000000024c947 */ /* 0x000fea0003800000 */
[----:B------:R-:W-:Y:S01]  /*2e760*/  BSSY.RECONVERGENT B3, `(.L_x_1737) ;  /* 0x0000005000037945 */ /* 0x000fe20003800200 */
[----:B------:R-:W-:Y:S01]  /*2e770*/  IMAD.MOV.U32 R6, RZ, RZ, R36 ;  /* 0x000000ffff067224 */ /* 0x000fe200078e0024 */
[----:B------:R-:W-:Y:S01]  /*2e780*/  MOV R0, 0x2e7b0 ;  /* 0x0002e7b000007802 */ /* 0x000fe20000000f00 */
[----:B------:R-:W-:-:S07]  /*2e790*/  IMAD.MOV.U32 R13, RZ, RZ, R37 ;  /* 0x000000ffff0d7224 */ /* 0x000fce00078e0025 */
[----:B------:R-:W-:Y:S05]  /*2e7a0*/  CALL.REL.NOINC `($_Z14FitGrain_NLOPTPdPiS0_S_S_S0_S0_S_S_S_S_S_S_S_S_S_S_S_S_S_$__internal_trig_reduction_slowpathd) ;  /* 0x000006d800887944 */ /* 0x000fea0003c00000 */
[----:B------:R-:W-:Y:S05]  /*2e7b0*/  BSYNC.RECONVERGENT B3 ;  /* 0x0000000000037941 */ /* 0x000fea0003800200 */
.L_x_1737:
[----:B------:R-:W-:Y:S02]  /*2e7c0*/  IMAD.MOV.U32 R0, RZ, RZ, R8 ;  /* 0x000000ffff007224 */ /* 0x000fe400078e0008 */
[----:B------:R-:W-:Y:S02]  /*2e7d0*/  IMAD.MOV.U32 R8, RZ, RZ, R6 ;  /* 0x000000ffff087224 */ /* 0x000fe400078e0006 */
[----:B------:R-:W-:-:S07]  /*2e7e0*/  IMAD.MOV.U32 R9, RZ, RZ, R7 ;  /* 0x000000ffff097224 */ /* 0x000fce00078e0007 */
.L_x_1736:
[----:B------:R-:W-:Y:S02]  /*2e7f0*/  VIADD R66, R0, 0x1 ;  /* 0x0000000100427836 */ /* 0x000fe40000000000 */
[----:B------:R-:W-:Y:S02]  /*2e800*/  IMAD.MOV.U32 R0, RZ, RZ, R67 ;  /* 0x000000ffff007224 */ /* 0x000fe400078e0043 */
[----:B------:R-:W-:Y:S02]  /*2e810*/  IMAD.MOV.U32 R6, RZ, RZ, R38 ;  /* 0x000000ffff067224 */ /* 0x000fe400078e0026 */
[----:B------:R-:W-:-:S07]  /*2e820*/  IMAD.MOV.U32 R7, RZ, RZ, R39 ;  /* 0x000000ffff077224 */ /* 0x000fce00078e0027 */
.L_x_1735:
        /* <DEDUP_REMOVED lines=11> */
[----:B------:R-:W-:Y:S02]  /*2e8e0*/  ISETP.NE.U32.AND P0, PT, R27, 0x1, PT ;  /* 0x000000011b00780c */ /* 0x000fe40003f05070 */
[----:B------:R-:W-:Y:S02]  /*2e8f0*/  MOV R27, 0x3da8ff83 ;  /* 0x3da8ff83001b7802 */ /* 0x000fe40000000f00 */
        /* <DEDUP_REMOVED lines=21> */
[----:B------:R-:W-:Y:S05]  /*2ea50*/  CALL.REL.NOINC `($_Z14FitGrain_NLOPTPdPiS0_S_S_S0_S0_S_S_S_S_S_S_S_S_S_S_S_S_S_$__internal_trig_reduction_slowpathd) ;  /* 0x000006d400dc7944 */ /* 0x000fea0003c00000 */
[----:B------:R-:W-:Y:S05]  /*2ea60*/  BSYNC.RECONVERGENT B3 ;  /* 0x0000000000037941 */ /* 0x000fea0003800200 */
.L_x_1739:
[----:B------:R-:W-:-:S07]  /*2ea70*/  IMAD.MOV.U32 R0, RZ, RZ, R8 ;  /* 0x000000ffff007224 */ /* 0x000fce00078e0008 */
.L_x_1738:
        /* <DEDUP_REMOVED lines=9> */
[C---:B------:R-:W-:Y:S01]  /*2eb10*/  LOP3.LUT R12, R0.reuse, 0x1, RZ, 0xc0, !PT ;  /* 0x00000001000c7812 */ /* 0x040fe200078ec0ff */
[----:B------:R-:W-:Y:S01]  /*2eb20*/  IMAD.MOV.U32 R88, RZ, RZ, 0x20fd8164 ;  /* 0x20fd8164ff587424 */ /* 0x000fe200078e00ff */
[----:B------:R-:W-:Y:S01]  /*2eb30*/  LOP3.LUT P1, RZ, R0, 0x2, RZ, 0xc0, !PT ;  /* 0x0000000200ff7812 */ /* 0x000fe2000782c0ff */
        /* <DEDUP_REMOVED lines=38> */
.L_x_1741:
[----:B------:R-:W-:Y:S05]  /*2eda0*/  BSYNC.RECONVERGENT B1 ;  /* 0x0000000000017941 */ /* 0x000fea0003800200 */
.L_x_1740:
        /* <DEDUP_REMOVED lines=57> */
.L_x_1743:
        /* <DEDUP_REMOVED lines=72> */
.L_x_1744:
[----:B------:R-:W-:Y:S05]  /*2f5c0*/  BSYNC.RECONVERGENT B0 ;  /* 0x0000000000007941 */ /* 0x000fea0003800200 */
.L_x_1742:
        /* <DEDUP_REMOVED lines=36> */
.L_x_1746:
[----:B------:R-:W-:Y:S05]  /*2f810*/  BSYNC.RECONVERGENT B3 ;  /* 0x0000000000037941 */ /* 0x000fea0003800200 */
.L_x_1745:
        /* <DEDUP_REMOVED lines=57> */
.L_x_1750:
[----:B------:R-:W-:Y:S05]  /*2fbb0*/  BSYNC.RECONVERGENT B4 ;  /* 0x0000000000047941 */ /* 0x000fea0003800200 */
.L_x_1749:
[----:B------:R-:W-:-:S07]  /*2fbc0*/  VIADD R0, R0, 0x1 ;  /* 0x0000000100007836 */ /* 0x000fce0000000000 */
.L_x_1748:
[----:B------:R-:W-:Y:S05]  /*2fbd0*/  BSYNC.RECONVERGENT B3 ;  /* 0x0000000000037941 */ /* 0x000fea0003800200 */
.L_x_1747:
        /* <DEDUP_REMOVED lines=10> */
[----:B------:R-:W-:Y:S01]  /*2fc80*/  DSETP.NEU.AND P1, PT, R52, 90, PT ;  /* 0x405680003400742a */ /* 0x000fe20003f2d000 */
        /* <DEDUP_REMOVED lines=18> */
[----:B------:R-:W-:-:S04]  /*2fdb0*/  LOP3.LUT P0, RZ, R0, 0x2, RZ, 0xc0, !PT ;  /* 0x0000000200ff7812 */ /* 0x000fc8000780c0ff */
[----:B------:R-:W-:-:S10]  /*2fdc0*/  DADD R6, RZ, -R12 ;  /* 0x00000000ff067229 */ /* 0x000fd4000000080c */
[----:B------:R-:W-:Y:S02]  /*2fdd0*/  FSEL R12, R12, R6, !P0 ;  /* 0x000000060c0c7208 */ /* 0x000fe40004000000 */
[----:B------:R-:W-:Y:S01]  /*2fde0*/  FSEL R13, R13, R7, !P0 ;  /* 0x000000070d0d7208 */ /* 0x000fe20004000000 */
[----:B------:R-:W-:Y:S02]  /*2fdf0*/  DMUL R6, R2, -R56 ;  /* 0x8000003802067228 */ /* 0x000fe40000000000 */
[----:B------:R-:W-:-:S03]  /*2fe00*/  DSETP.NEU.AND P0, PT, R52, -90, PT ;  /* 0xc05680003400742a */ /* 0x000fc60003f0d000 */
[----:B------:R-:W-:-:S03]  /*2fe10*/  DMUL R8, R8, R12 ;  /* 0x0000000c08087228 */ /* 0x000fc60000000000 */
[----:B------:R-:W-:-:S07]  /*2fe20*/  DMUL R6, R6, R76 ;  /* 0x0000004c06067228 */ /* 0x000fce0000000000 */
[----:B------:R-:W-:Y:S02]  /*2fe30*/  FSEL R52, R8, RZ, P1 ;  /* 0x000000ff08347208 */ /* 0x000fe40000800000 */
[----:B------:R-:W-:Y:S02]  /*2fe40*/  FSEL R8, R9, RZ, P1 ;  /* 0x000000ff09087208 */ /* 0x000fe40000800000 */
[----:B------:R-:W-:Y:S02]  /*2fe50*/  FSEL R55, R56, R6, !P0 ;  /* 0x0000000638377208 */ /* 0x000fe40004000000 */
[----:B------:R-:W-:Y:S02]  /*2fe60*/  FSEL R13, R57, R7, !P0 ;  /* 0x00000007390d7208 */ /* 0x000fe40004000000 */
[----:B------:R-:W-:Y:S02]  /*2fe70*/  FSEL R52, R52, RZ, P0 ;  /* 0x000000ff34347208 */ /* 0x000fe40000000000 */
[----:B------:R-:W-:Y:S01]  /*2fe80*/  FSEL R53, R8, RZ, P0 ;  /* 0x000000ff08357208 */ /* 0x000fe20000000000 */
[----:B------:R-:W-:-:S02]  /*2fe90*/  DSETP.NEU.AND P0, PT, |R50|, +INF , PT ;  /* 0x7ff000003200742a */ /* 0x000fc40003f0d200 */
[----:B------:R-:W-:Y:S02]  /*2fea0*/  DADD R8, -RZ, -R56 ;  /* 0x00000000ff087229 */ /* 0x000fe40000000938 */
[C---:B------:R-:W-:Y:S02]  /*2feb0*/  DMUL R56, R74.reuse, R78 ;  /* 0x0000004e4a387228 */ /* 0x040fe40000000000 */
[----:B------:R-:W-:-:S06]  /*2fec0*/  DMUL R74, R74, R52 ;  /* 0x000000344a4a7228 */ /* 0x000fcc0000000000 */
[C---:B------:R-:W-:Y:S01]  /*2fed0*/  DFMA R56, R70.reuse, R52, -R56 ;  /* 0x000000344638722b */ /* 0x040fe20000000838 */
[----:B------:R-:W-:Y:S01]  /*2fee0*/  FSEL R54, R8, R55, !P1 ;  /* 0x0000003708367208 */ /* 0x000fe20004800000 */
[----:B------:R-:W-:Y:S01]  /*2fef0*/  DFMA R70, R70, R78, R74 ;  /* 0x0000004e4646722b */ /* 0x000fe2000000004a */
[----:B------:R-:W-:Y:S01]  /*2ff00*/  FSEL R55, R9, R13, !P1 ;  /* 0x0000000d09377208 */ /* 0x000fe20004800000 */
        /* <DEDUP_REMOVED lines=24> */
.L_x_1754:
[----:B------:R-:W-:Y:S05]  /*30090*/  BSYNC.RECONVERGENT B4 ;  /* 0x0000000000047941 */ /* 0x000fea0003800200 */
.L_x_1753:
[----:B------:R-:W-:-:S07]  /*300a0*/  VIADD R0, R8, 0x1 ;  /* 0x0000000108007836 */ /* 0x000fce0000000000 */
.L_x_1752:
[----:B------:R-:W-:Y:S05]  /*300b0*/  BSYNC.RECONVERGENT B3 ;  /* 0x0000000000037941 */ /* 0x000fea0003800200 */
.L_x_1751:
        /* <DEDUP_REMOVED lines=56> */
.L_x_1756:
[----:B------:R-:W-:Y:S05]  /*30440*/  BSYNC.RECONVERGENT B3 ;  /* 0x0000000000037941 */ /* 0x000fea0003800200 */
.L_x_1755:
        /* <DEDUP_REMOVED lines=63> */
.L_x_1758:
[----:B------:R-:W-:Y:S05]  /*30840*/  BSYNC.RECONVERGENT B1 ;  /* 0x0000000000017941 */ /* 0x000fea0003800200 */
.L_x_1757:
        /* <DEDUP_REMOVED lines=22> */
.L_x_1760:
[----:B------:R-:W-:Y:S05]  /*309b0*/  BSYNC.RECONVERGENT B1 ;  /* 0x0000000000017941 */ /* 0x000fea0003800200 */
.L_x_1759:
        /* <DEDUP_REMOVED lines=20> */
[----:B------:R-:W-:Y:S01]  /*30b00*/  IMAD.MOV.U32 R74, RZ, RZ, R60 ;  /* 0x000000ffff4a7224 */ /* 0x000fe200078e003c */
[----:B------:R-:W-:-:S07]  /*30b10*/  MOV R75, R61 ;  /* 0x0000003d004b7202 */ /* 0x000fce0000000f00 */
.L_x_1762:
[----:B------:R-:W-:Y:S05]  /*30b20*/  BSYNC.RECONVERGENT B1 ;  /* 0x0000000000017941 */ /* 0x000fea0003800200 */
.L_x_1761:
        /* <DEDUP_REMOVED lines=22> */
.L_x_1764:
[----:B------:R-:W-:Y:S05]  /*30c90*/  BSYNC.RECONVERGENT B1 ;  /* 0x0000000000017941 */ /* 0x000fea0003800200 */
.L_x_1763:
        /* <DEDUP_REMOVED lines=32> */
.L_x_1766:
[----:B------:R-:W-:Y:S05]  /*30ea0*/  BSYNC.RECONVERGENT B1 ;  /* 0x0000000000017941 */ /* 0x000fea0003800200 */
.L_x_1765:
        /* <DEDUP_REMOVED lines=27> */
[----:B------:R-:W-:-:S03]  /*31060*/  VIADD R57, R63, 0xfff00000 ;  /* 0xfff000003f397836 */ /* 0x000fc60000000000 */
[----:B------:R-:W-:Y:S01]  /*31070*/  DFMA R78, R12, -R12, R60 ;  /* 0x8000000c0c4e722b */ /* 0x000fe2000000003c */
[----:B------:R-:W-:-:S03]  /*31080*/  IMAD.MOV.U32 R56, RZ, RZ, R62 ;  /* 0x000000ffff387224 */ /* 0x000fc600078e003e */
        /* <DEDUP_REMOVED lines=10> */
[----:B------:R-:W-:Y:S05]  /*31130*/  CALL.REL.NOINC `($__internal_14_$__cuda_sm20_dsqrt_rn_f64_mediumpath_v1) ;  /* 0x000006ac007c7944 */ /* 0x000fea0003c00000 */
.L_x_1768:
[----:B------:R-:W-:Y:S05]  /*31140*/  BSYNC.RECONVERGENT B1 ;  /* 0x0000000000017941 */ /* 0x000fea0003800200 */
.L_x_1767:
[----:B------:R-:W0:Y:S01]  /*31150*/  MUFU.RSQ64H R73, R77 ;  /* 0x0000004d00497308 */ /* 0x000e220000001c00 */
[----:B------:R-:W-:Y:S01]  /*31160*/  VIADD R72, R77, 0xfcb00000 ;  /* 0xfcb000004d487836 */ /* 0x000fe20000000000 */
[----:B------:R-:W-:Y:S01]  /*31170*/  FSEL R56, R8, RZ, P1 ;  /* 0x000000ff08387208 */ /* 0x000fe20000800000 */
[----:B------:R-:W-:Y:S01]  /*31180*/  IMAD.MOV.U32 R12, RZ, RZ, 0x0 ;  /* 0x00000000ff0c7424 */ /* 0x000fe200078e00ff */
[----:B------:R-:W-:Y:S01]  /*31190*/  FSEL R57, R9, RZ, P1 ;  /* 0x000000ff09397208 */ /* 0x000fe20000800000 */
[----:B------:R-:W-:Y:S01]  /*311a0*/  IMAD.MOV.U32 R13, RZ, RZ, 0x3fd80000 ;  /* 0x3fd80000ff0d7424 */ /* 0x000fe200078e00ff */
[----:B------:R-:W-:Y:S01]  /*311b0*/  ISETP.GE.U32.AND P2, PT, R72, 0x7ca00000, PT ;  /* 0x7ca000004800780c */ /* 0x000fe20003f46070 */
[----:B------:R-:W-:Y:S01]  /*311c0*/  BSSY.RECONVERGENT B1, `(.L_x_1769) ;  /* 0x0000015000017945 */ /* 0x000fe20003800200 */
[----:B------:R-:W-:Y:S02]  /*311d0*/  DSETP.GE.AND P0, PT, R76, RZ, PT ;  /* 0x000000ff4c00722a */ /* 0x000fe40003f06000 */
        /* <DEDUP_REMOVED lines=19> */
.L_x_1770:
[----:B------:R-:W-:Y:S05]  /*31310*/  BSYNC.RECONVERGENT B1 ;  /* 0x0000000000017941 */ /* 0x000fea0003800200 */
.L_x_1769:
        /* <DEDUP_REMOVED lines=27> */
.L_x_1772:
[----:B------:R-:W-:Y:S05]  /*314d0*/  BSYNC.RECONVERGENT B1 ;  /* 0x0000000000017941 */ /* 0x000fea0003800200 */
.L_x_1771:
        /* <DEDUP_REMOVED lines=19> */
[----:B------:R-:W-:Y:S05]  /*31610*/  CALL.REL.NOINC `($__internal_13_$__cuda_sm20_div_rn_f64_full) ;  /* 0x000006a000c47944 */ /* 0x000fea0003c00000 */
[----:B------:R-:W-:Y:S02]  /*31620*/  IMAD.MOV.U32 R56, RZ, RZ, R60 ;  /* 0x000000ffff387224 */ /* 0x000fe400078e003c */
[----:B------:R-:W-:-:S07]  /*31630*/  IMAD.MOV.U32 R57, RZ, RZ, R61 ;  /* 0x000000ffff397224 */ /* 0x000fce00078e003d */
.L_x_1774:
[----:B------:R-:W-:Y:S05]  /*31640*/  BSYNC.RECONVERGENT B1 ;  /* 0x0000000000017941 */ /* 0x000fea0003800200 */
.L_x_1773:
        /* <DEDUP_REMOVED lines=22> */
.L_x_1776:
[----:B------:R-:W-:Y:S05]  /*317b0*/  BSYNC.RECONVERGENT B1 ;  /* 0x0000000000017941 */ /* 0x000fea0003800200 */
.L_x_1775:
        /* <DEDUP_REMOVED lines=20> */
.L_x_1778:
[----:B------:R-:W-:Y:S05]  /*31900*/  BSYNC.RECONVERGENT B1 ;  /* 0x0000000000017941 */ /* 0x000fea0003800200 */
.L_x_1777:
[----:B------:R-:W-:Y:S01]  /*31910*/  DSETP.GT.AND P2, PT, |R76|, 1, PT ;  /* 0x3ff000004c00742a */ /* 0x000fe20003f44200 */
[----:B------:R-:W-:Y:S01]  /*31920*/  BSSY.RECONVERGENT B0, `(.L_x_1779) ;  /* 0x000000e000007945 */ /* 0x000fe20003800200 */
[----:B------:R-:W-:Y:S01]  /*31930*/  IMAD.MOV.U32 R6, RZ, RZ, R56 ;  /* 0x000000ffff067224 */ /* 0x000fe200078e0038 */
[----:B------:R-:W-:Y:S01]  /*31940*/  CS2R R8, SRZ ;  /* 0x0000000000087805 */ /* 0x000fe2000001ff00 */
        /* <DEDUP_REMOVED lines=11> */
.L_x_1780:
[----:B------:R-:W-:Y:S05]  /*31a00*/  BSYNC.RECONVERGENT B0 ;  /* 0x0000000000007941 */ /* 0x000fea0003800200 */
.L_x_1779:
[----:B------:R-:W-:Y:S01]  /*31a10*/  DSETP.GT.AND P2, PT, |R74|, 1, PT ;  /* 0x3ff000004a00742a */ /* 0x000fe20003f44200 */
[----:B------:R-:W-:-:S13]  /*31a20*/  BSSY.RECONVERGENT B0, `(.L_x_1781) ;  /* 0x000000b000007945 */ /* 0x000fda0003800200 */
[----:B------:R-:W-:Y:S05]  /*31a30*/  @P2 BRA `(.L_x_1782) ;  /* 0x0000000000242947 */ /* 0x000fea0003800000 */
[----:B------:R-:W-:Y:S01]  /*31a40*/  DSETP.GEU.AND P2, PT, R60, -1, PT ;  /* 0xbff000003c00742a */ /* 0x000fe20003f4e000 */
[----:B------:R-:W-:-:S13]  /*31a50*/  IMAD.MOV.U32 R8, RZ, RZ, R74 ;  /* 0x000000ffff087224 */ /* 0x000fda00078e004a */
[----:B------:R-:W-:-:S06]  /*31a60*/  @P2 DSETP.GT.AND P5, PT, R60, 1, PT ;  /* 0x3ff000003c00242a */ /* 0x000fcc0003fa4000 */
[----:B------:R-:W-:Y:S02]  /*31a70*/  @P2 FSEL R9, R61, RZ, !P5 ;  /* 0x000000ff3d092208 */ /* 0x000fe40006800000 */
[----:B------:R-:W-:Y:S02]  /*31a80*/  @P2 FSEL R0, R60, RZ, !P5 ;  /* 0x000000ff3c002208 */ /* 0x000fe40006800000 */
[----:B------:R-:W-:Y:S02]  /*31a90*/  CS2R R60, SRZ ;  /* 0x00000000003c7805 */ /* 0x000fe4000001ff00 */
[----:B------:R-:W-:Y:S01]  /*31aa0*/  @P2 IMAD.MOV.U32 R61, RZ, RZ, R9 ;  /* 0x000000ffff3d2224 */ /* 0x000fe200078e0009 */
[----:B------:R-:W-:Y:S01]  /*31ab0*/  @P2 MOV R60, R0 ;  /* 0x00000000003c2202 */ /* 0x000fe20000000f00 */
[----:B------:R-:W-:-:S07]  /*31ac0*/  IMAD.MOV.U32 R9, RZ, RZ, R75 ;  /* 0x000000ffff097224 */ /* 0x000fce00078e004b */
.L_x_1782:
[----:B------:R-:W-:Y:S05]  /*31ad0*/  BSYNC.RECONVERGENT B0 ;  /* 0x0000000000007941 */ /* 0x000fea0003800200 */
.L_x_1781:
        /* <DEDUP_REMOVED lines=43> */
.L_x_1786:
[----:B------:R-:W-:Y:S05]  /*31d90*/  BSYNC.RECONVERGENT B3 ;  /* 0x0000000000037941 */ /* 0x000fea0003800200 */
.L_x_1785:
[----:B------:R-:W-:Y:S01]  /*31da0*/  DMUL R6, R60, R60 ;  /* 0x0000003c3c067228 */ /* 0x000fe20000000000 */
[----:B------:R-:W-:Y:S01]  /*31db0*/  IMAD.MOV.U32 R8, RZ, RZ, -0x2449a4b7 ;  /* 0xdbb65b49ff087424 */ /* 0x000fe200078e00ff */
[----:B------:R-:W-:Y:S01]  /*31dc0*/  UMOV UR4, 0x2a25ff7e ;  /* 0x2a25ff7e00047882 */ /* 0x000fe20000000000 */
[----:B------:R-:W-:Y:S01]  /*31dd0*/  IMAD.MOV.U32 R9, RZ, RZ, 0x3f2d3b63 ;  /* 0x3f2d3b63ff097424 */ /* 0x000fe200078e00ff */
[----:B------:R-:W-:Y:S01]  /*31de0*/  UMOV UR5, 0x3ef53e1d ;  /* 0x3ef53e1d00057882 */ /* 0x000fe20000000000 */
[----:B------:R-:W-:Y:S01]  /*31df0*/  ISETP.GE.AND P1, PT, R51, RZ, PT ;  /* 0x000000ff3300720c */ /* 0x000fe20003f26270 */
[----:B------:R-:W-:Y:S01]  /*31e00*/  @P0 IMAD.MOV.U32 R12, RZ, RZ, 0x54442d18 ;  /* 0x54442d18ff0c0424 */ /* 0x000fe200078e00ff */
[----:B------:R-:W-:Y:S01]  /*31e10*/  DADD R62, -RZ, |R56| ;  /* 0x00000000ff3e7229 */ /* 0x000fe20000000538 */
[----:B------:R-:W-:Y:S01]  /*31e20*/  @P0 IMAD.MOV.U32 R13, RZ, RZ, 0x3ff921fb ;  /* 0x3ff921fbff0d0424 */ /* 0x000fe200078e00ff */
[C---:B------:R-:W-:Y:S01]  /*31e30*/  DFMA R8, R6.reuse, -UR4, R8 ;  /* 0x8000000406087c2b */ /* 0x040fe20008000008 */
[----:B------:R-:W-:Y:S01]  /*31e40*/  UMOV UR4, 0x8dde082e ;  /* 0x8dde082e00047882 */ /* 0x000fe20000000000 */
[----:B------:R-:W-:Y:S01]  /*31e50*/  UMOV UR5, 0x3f531278 ;  /* 0x3f53127800057882 */ /* 0x000fe20000000000 */
[----:B------:R-:W-:Y:S01]  /*31e60*/  @P0 PLOP3.LUT P2, PT, P1, PT, PT, 0x80, 0x8 ;  /* 0x000000000008081c */ /* 0x000fe20000f4f070 */
[----:B------:R-:W-:Y:S04]  /*31e70*/  BSSY.RECONVERGENT B3, `(.L_x_1787) ;  /* 0x0000069000037945 */ /* 0x000fe80003800200 */
        /* <DEDUP_REMOVED lines=61> */
[----:B------:R-:W-:Y:S01]  /*32250*/  @!P0 FSEL R7, R9, R61, !P2 ;  /* 0x0000003d09078208 */ /* 0x000fe20005000000 */
[----:B------:R-:W-:Y:S02]  /*32260*/  DADD R60, -RZ, |R74| ;  /* 0x00000000ff3c7229 */ /* 0x000fe4000000054a */
[----:B------:R-:W-:Y:S01]  /*32270*/  @P1 IMAD.MOV.U32 R13, RZ, RZ, 0x7f3321d2 ;  /* 0x7f3321d2ff0d1424 */ /* 0x000fe200078e00ff */
[----:B------:R-:W-:Y:S01]  /*32280*/  @P1 DSETP.NEU.AND P0, PT, |R50|, |R70|, PT ;  /* 0x400000463200122a */ /* 0x000fe20003f0d200 */
[----:B------:R-:W-:Y:S01]  /*32290*/  @P1 IMAD.MOV.U32 R27, RZ, RZ, 0x4002d97c ;  /* 0x4002d97cff1b1424 */ /* 0x000fe200078e00ff */
[----:B------:R-:W-:Y:S01]  /*322a0*/  DADD R50, |R70|, |R50| ;  /* 0x0000000046327229 */ /* 0x000fe20000000632 */
[----:B------:R-:W-:Y:S02]  /*322b0*/  @!P1 FSEL R9, RZ, 2.1426990032196044922, P2 ;  /* 0x400921fbff099808 */ /* 0x000fe40001000000 */
[----:B------:R-:W-:-:S02]  /*322c0*/  @P1 FSEL R13, R13, 3.37028055040000000000e+12, !P2 ;  /* 0x54442d180d0d1808 */ /* 0x000fc40005000000 */
[----:B------:R-:W-:Y:S02]  /*322d0*/  @P1 FSEL R27, R27, 1.8213495016098022461, !P2 ;  /* 0x3fe921fb1b1b1808 */ /* 0x000fe40005000000 */
[----:B------:R-:W-:Y:S01]  /*322e0*/  @P1 FSEL R0, R13, R6, !P0 ;  /* 0x000000060d001208 */ /* 0x000fe20004000000 */
[----:B------:R-:W-:Y:S01]  /*322f0*/  IMAD.MOV.U32 R6, RZ, RZ, 0x1 ;  /* 0x00000001ff067424 */ /* 0x000fe200078e00ff */
[----:B------:R-:W-:Y:S01]  /*32300*/  @P1 FSEL R27, R27, R7, !P0 ;  /* 0x000000071b1b1208 */ /* 0x000fe20004000000 */
[----:B------:R-:W-:Y:S01]  /*32310*/  DSETP.GT.AND P0, PT, |R74|, |R56|, PT ;  /* 0x400000384a00722a */ /* 0x000fe20003f04200 */
[----:B------:R-:W-:Y:S01]  /*32320*/  @!P1 FSEL R8, RZ, 3.37028055040000000000e+12, P2 ;  /* 0x54442d18ff089808 */ /* 0x000fe20001000000 */
[----:B------:R-:W-:Y:S01]  /*32330*/  @P1 IMAD.MOV.U32 R8, RZ, RZ, R0 ;  /* 0x000000ffff081224 */ /* 0x000fe200078e0000 */
[----:B------:R-:W-:Y:S01]  /*32340*/  @P1 MOV R9, R27 ;  /* 0x0000001b00091202 */ /* 0x000fe20000000f00 */
[----:B------:R-:W-:Y:S02]  /*32350*/  DSETP.NAN.AND P1, PT, R50, R50, PT ;  /* 0x000000323200722a */ /* 0x000fe40003f28000 */
[----:B------:R-:W-:-:S02]  /*32360*/  FSEL R77, R61, R63, P0 ;  /* 0x0000003f3d4d7208 */ /* 0x000fc40000000000 */
[----:B------:R-:W-:Y:S02]  /*32370*/  FSEL R76, R60, R62, P0 ;  /* 0x0000003e3c4c7208 */ /* 0x000fe40000000000 */
[----:B------:R-:W0:Y:S01]  /*32380*/  MUFU.RCP64H R7, R77 ;  /* 0x0000004d00077308 */ /* 0x000e220000001800 */
[----:B------:R-:W-:Y:S02]  /*32390*/  FSEL R62, R62, R60, P0 ;  /* 0x0000003c3e3e7208 */ /* 0x000fe40000000000 */
[----:B------:R-:W-:Y:S02]  /*323a0*/  FSEL R63, R63, R61, P0 ;  /* 0x0000003d3f3f7208 */ /* 0x000fe40000000000 */
[----:B------:R-:W-:Y:S02]  /*323b0*/  LOP3.LUT R71, R9, 0x80000000, R71, 0xb8, !PT ;  /* 0x8000000009477812 */ /* 0x000fe400078eb847 */
[----:B------:R-:W-:Y:S02]  /*323c0*/  FSEL R70, R50, R8, P1 ;  /* 0x0000000832467208 */ /* 0x000fe40000800000 */
[----:B------:R-:W-:-:S02]  /*323d0*/  FSEL R71, R51, R71, P1 ;  /* 0x0000004733477208 */ /* 0x000fc40000800000 */
        /* <DEDUP_REMOVED lines=18> */
.L_x_1788:
[----:B------:R-:W-:Y:S05]  /*32500*/  BSYNC.RECONVERGENT B3 ;  /* 0x0000000000037941 */ /* 0x000fea0003800200 */
.L_x_1787:
        /* <DEDUP_REMOVED lines=69> */
[----:B------:R-:W-:-:S04]  /*32960*/  @!P0 PLOP3.LUT P2, PT, P1, PT, PT, 0x80, 0x8 ;  /* 0x000000000008881c */ /* 0x000fc80000f4f070 */
[----:B------:R-:W-:-:S06]  /*32970*/  @P0 DADD R6, R6, R12 ;  /* 0x0000000006060229 */ /* 0x000fcc000000000c */
[----:B------:R-:W-:Y:S02]  /*32980*/  @!P0 FSEL R6, R8, R60, !P2 ;  /* 0x0000003c08068208 */ /* 0x000fe40005000000 */
[----:B------:R-:W-:Y:S01]  /*32990*/  @!P0 FSEL R7, R9, R61, !P2 ;  /* 0x0000003d09078208 */ /* 0x000fe20005000000 */
[----:B------:R-:W-:-:S14]  /*329a0*/  DSETP.NEU.AND P0, PT, R76, RZ, PT ;  /* 0x000000ff4c00722a */ /* 0x000fdc0003f0d000 */
[----:B------:R-:W-:Y:S01]  /*329b0*/  @P0 IMAD.MOV.U32 R9, RZ, RZ, 0x7f3321d2 ;  /* 0x7f3321d2ff090424 */ /* 0x000fe200078e00ff */
[----:B------:R-:W-:Y:S01]  /*329c0*/  @P0 DSETP.NEU.AND P1, PT, |R56|, |R74|, PT ;  /* 0x4000004a3800022a */ /* 0x000fe20003f2d200 */
[----:B------:R-:W-:Y:S01]  /*329d0*/  @P0 IMAD.MOV.U32 R13, RZ, RZ, 0x4002d97c ;  /* 0x4002d97cff0d0424 */ /* 0x000fe200078e00ff */
[----:B------:R-:W-:Y:S02]  /*329e0*/  DADD R56, |R74|, |R56| ;  /* 0x000000004a387229 */ /* 0x000fe40000000638 */
[----:B------:R-:W-:Y:S02]  /*329f0*/  @P0 FSEL R9, R9, 3.37028055040000000000e+12, !P2 ;  /* 0x54442d1809090808 */ /* 0x000fe40005000000 */
[----:B------:R-:W-:Y:S02]  /*32a00*/  @P0 FSEL R13, R13, 1.8213495016098022461, !P2 ;  /* 0x3fe921fb0d0d0808 */ /* 0x000fe40005000000 */
[----:B------:R-:W-:Y:S02]  /*32a10*/  @P0 FSEL R0, R9, R6, !P1 ;  /* 0x0000000609000208 */ /* 0x000fe40004800000 */
[----:B------:R-:W-:Y:S01]  /*32a20*/  @P0 FSEL R9, R13, R7, !P1 ;  /* 0x000000070d090208 */ /* 0x000fe20004800000 */
[----:B------:R-:W-:Y:S01]  /*32a30*/  DSETP.NAN.AND P1, PT, R56, R56, PT ;  /* 0x000000383800722a */ /* 0x000fe20003f28000 */
[----:B------:R-:W-:-:S02]  /*32a40*/  @!P0 FSEL R7, RZ, 2.1426990032196044922, P2 ;  /* 0x400921fbff078808 */ /* 0x000fc40001000000 */
[----:B------:R-:W-:Y:S01]  /*32a50*/  @!P0 FSEL R6, RZ, 3.37028055040000000000e+12, P2 ;  /* 0x54442d18ff068808 */ /* 0x000fe20001000000 */
[----:B------:R-:W-:Y:S02]  /*32a60*/  @P0 IMAD.MOV.U32 R7, RZ, RZ, R9 ;  /* 0x000000ffff070224 */ /* 0x000fe400078e0009 */
[----:B------:R-:W-:-:S03]  /*32a70*/  @P0 IMAD.MOV.U32 R6, RZ, RZ, R0 ;  /* 0x000000ffff060224 */ /* 0x000fc600078e0000 */
[----:B------:R-:W-:Y:S02]  /*32a80*/  LOP3.LUT R75, R7, 0x80000000, R75, 0xb8, !PT ;  /* 0x80000000074b7812 */ /* 0x000fe400078eb84b */
[----:B------:R-:W-:Y:S02]  /*32a90*/  FSEL R6, R56, R6, P1 ;  /* 0x0000000638067208 */ /* 0x000fe40000800000 */
[----:B------:R-:W-:Y:S01]  /*32aa0*/  FSEL R7, R57, R75, P1 ;  /* 0x0000004b39077208 */ /* 0x000fe20000800000 */
[----:B------:R-:W-:Y:S06]  /*32ab0*/  BRA `(.L_x_1789) ;  /* 0x0000000c00b07947 */ /* 0x000fec0003800000 */
.L_x_1784:
        /* <DEDUP_REMOVED lines=26> */
.L_x_1791:
[----:B------:R-:W-:Y:S05]  /*32c60*/  BSYNC.RECONVERGENT B3 ;  /* 0x0000000000037941 */ /* 0x000fea0003800200 */
.L_x_1790:
        /* <DEDUP_REMOVED lines=89> */
[----:B------:R-:W-:Y:S02]  /*33200*/  @P1 IMAD.MOV.U32 R8, RZ, RZ, R0 ;  /* 0x000000ffff081224 */ /* 0x000fe400078e0000 */
[----:B------:R-:W-:Y:S01]  /*33210*/  @P1 IMAD.MOV.U32 R9, RZ, RZ, R27 ;  /* 0x000000ffff091224 */ /* 0x000fe200078e001b */
[----:B------:R-:W-:Y:S01]  /*33220*/  DSETP.NAN.AND P1, PT, R56, R56, PT ;  /* 0x000000383800722a */ /* 0x000fe20003f28000 */
        /* <DEDUP_REMOVED lines=26> */
.L_x_1793:
[----:B------:R-:W-:Y:S05]  /*333d0*/  BSYNC.RECONVERGENT B3 ;  /* 0x0000000000037941 */ /* 0x000fea0003800200 */
.L_x_1792:
[----:B------:R-:W-:Y:S01]  /*333e0*/  DMUL R6, R60, R60 ;  /* 0x0000003c3c067228 */ /* 0x000fe20000000000 */
[----:B------:R-:W-:Y:S01]  /*333f0*/  IMAD.MOV.U32 R8, RZ, RZ, -0x2449a4b7 ;  /* 0xdbb65b49ff087424 */ /* 0x000fe200078e00ff */
[----:B------:R-:W-:Y:S01]  /*33400*/  MOV R9, 0x3f2d3b63 ;  /* 0x3f2d3b6300097802 */ /* 0x000fe20000000f00 */
[----:B------:R-:W-:Y:S01]  /*33410*/  UMOV UR4, 0x2a25ff7e ;  /* 0x2a25ff7e00047882 */ /* 0x000fe20000000000 */
[----:B------:R-:W-:Y:S01]  /*33420*/  UMOV UR5, 0x3ef53e1d ;  /* 0x3ef53e1d00057882 */ /* 0x000fe20000000000 */
[----:B------:R-:W-:Y:S01]  /*33430*/  ISETP.GE.AND P1, PT, R51, RZ, PT ;  /* 0x000000ff3300720c */ /* 0x000fe20003f26270 */
        /* <DEDUP_REMOVED lines=83> */
[----:B------:R-:W-:-:S07]  /*33970*/  FSEL R7, R51, R75, P1 ;  /* 0x0000004b33077208 */ /* 0x000fce0000800000 */
.L_x_1789:
[----:B------:R-:W-:Y:S05]  /*33980*/  BSYNC.RECONVERGENT B1 ;  /* 0x0000000000017941 */ /* 0x000fea0003800200 */
.L_x_1783:
        /* <DEDUP_REMOVED lines=18> */
[----:B------:R-:W-:Y:S05]  /*33ab0*/  CALL.REL.NOINC `($_Z14FitGrain_NLOPTPdPiS0_S_S_S0_S0_S_S_S_S_S_S_S_S_S_S_S_S_S_$__internal_trig_reduction_slowpathd) ;  /* 0x0000068400c47944 */ /* 0x000fea0003c00000 */
.L_x_1795:
[----:B------:R-:W-:Y:S05]  /*33ac0*/  BSYNC.RECONVERGENT B3 ;  /* 0x0000000000037941 */ /* 0x000fea0003800200 */
.L_x_1794:
        /* <DEDUP_REMOVED lines=27> */
.L_x_1797:
[----:B------:R-:W-:Y:S05]  /*33c80*/  BSYNC.RECONVERGENT B1 ;  /* 0x0000000000017941 */ /* 0x000fea0003800200 */
.L_x_1796:
        /* <DEDUP_REMOVED lines=19> */
.L_x_1799:
[----:B------:R-:W-:Y:S05]  /*33dc0*/  BSYNC.RECONVERGENT B1 ;  /* 0x0000000000017941 */ /* 0x000fea0003800200 */
.L_x_1798:
        /* <DEDUP_REMOVED lines=57> */
.L_x_1801:
        /* <DEDUP_REMOVED lines=72> */
.L_x_1802:
[----:B------:R-:W-:Y:S05]  /*345e0*/  BSYNC.RECONVERGENT B0 ;  /* 0x0000000000007941 */ /* 0x000fea0003800200 */
.L_x_1800:
        /* <DEDUP_REMOVED lines=36> */
.L_x_1804:
[----:B------:R-:W-:Y:S05]  /*34830*/  BSYNC.RECONVERGENT B3 ;  /* 0x0000000000037941 */ /* 0x000fea0003800200 */
.L_x_1803:
        /* <DEDUP_REMOVED lines=57> */
.L_x_1808:
[----:B------:R-:W-:Y:S05]  /*34bd0*/  BSYNC.RECONVERGENT B4 ;  /* 0x0000000000047941 */ /* 0x000fea0003800200 */
.L_x_1807:
[----:B------:R-:W-:-:S07]  /*34be0*/  VIADD R0, R0, 0x1 ;  /* 0x0000000100007836 */ /* 0x000fce0000000000 */
.L_x_1806:
[----:B------:R-:W-:Y:S05]  /*34bf0*/  BSYNC.RECONVERGENT B3 ;  /* 0x0000000000037941 */ /* 0x000fea0003800200 */
.L_x_1805:
        /* <DEDUP_REMOVED lines=76> */
.L_x_1810:
        /* <DEDUP_REMOVED lines=69> */
.L_x_1811:
[----:B------:R-:W-:Y:S05]  /*35510*/  BSYNC.RECONVERGENT B0 ;  /* 0x0000000000007941 */ /* 0x000fea0003800200 */
.L_x_1809:
        /* <DEDUP_REMOVED lines=29> */
.L_x_1815:
[----:B------:R-:W-:Y:S05]  /*356f0*/  BSYNC.RECONVERGENT B4 ;  /* 0x0000000000047941 */ /* 0x000fea0003800200 */
.L_x_1814:
[----:B------:R-:W-:-:S04]  /*35700*/  LOP3.LUT R8, R8, 0x1, RZ, 0xc0, !PT ;  /* 0x0000000108087812 */ /* 0x000fc800078ec0ff */
[----:B------:R-:W-:-:S13]  /*35710*/  ISETP.NE.U32.AND P0, PT, R8, 0x1, PT ;  /* 0x000000010800780c */ /* 0x000fda0003f05070 */
.L_x_1813:
[----:B------:R-:W-:Y:S05]  /*35720*/  BSYNC.RECONVERGENT B3 ;  /* 0x0000000000037941 */ /* 0x000fea0003800200 */
.L_x_1812:
[----:B------:R-:W-:Y:S01]  /*35730*/  DMUL R8, R6, R6 ;  /* 0x0000000606087228 */ /* 0x000fe20000000000 */
[----:B------:R-:W-:Y:S01]  /*35740*/  MOV R12, 0x5b27ebb1 ;  /* 0x5b27ebb1000c7802 */ /* 0x000fe20000000f00 */
[----:B------:R-:W-:Y:S01]  /*35750*/  IMAD.MOV.U32 R13, RZ, RZ, 0x3ef9757c ;  /* 0x3ef9757cff0d7424 */ /* 0x000fe200078e00ff */
        /* <DEDUP_REMOVED lines=56> */
.L_x_1817:
[----:B------:R-:W-:Y:S05]  /*35ae0*/  BSYNC.RECONVERGENT B0 ;  /* 0x0000000000007941 */ /* 0x000fea0003800200 */
.L_x_1816:
[CC--:B------:R-:W-:Y:S02]  /*35af0*/  DMUL R6, R34.reuse, -R8.reuse ;  /* 0x8000000822067228 */ /* 0x0c0fe40000000000 */
[----:B------:R-:W-:-:S06]  /*35b00*/  DMUL R8, R34, R8 ;  /* 0x0000000822087228 */ /* 0x000fcc0000000000 */
[----:B------:R-:W-:Y:S02]  /*35b10*/  DMUL R6, R6, R50 ;  /* 0x0000003206067228 */ /* 0x000fe40000000000 */
[----:B------:R-:W-:Y:S01]  /*35b20*/  DMUL R2, R8, R2 ;  /* 0x0000000208027228 */ /* 0x000fe20000000000 */
[----:B------:R-:W-:Y:S10]  /*35b30*/  BRA `(.L_x_1818) ;  /* 0x0000000000087947 */ /* 0x000ff40003800000 */
.L_x_1720:
[----:B------:R-:W-:Y:S02]  /*35b40*/  DADD R6, R2, -R70 ;  /* 0x0000000002067229 */ /* 0x000fe40000000846 */
[----:B------:R-:W-:-:S11]  /*35b50*/  DADD R2, R52, -R54 ;  /* 0x0000000034027229 */ /* 0x000fd60000000836 */
.L_x_1818:
[----:B------:R-:W-:Y:S01]  /*35b60*/  ISETP.GE.AND P0, PT, R58, 0x1, PT ;  /* 0x000000013a00780c */ /* 0x000fe20003f06270 */
[----:B------:R-:W-:-:S12]  /*35b70*/  BSSY.RECONVERGENT B1, `(.L_x_1819) ;  /* 0x000003b000017945 */ /* 0x000fd80003800200 */
[----:B------:R-:W-:Y:S05]  /*35b80*/  @!P0 BRA `(.L_x_1820) ;  /* 0x0000000000e48947 */ /* 0x000fea0003800000 */
        /* <DEDUP_REMOVED lines=11> */
.L_x_1823:
        /* <DEDUP_REMOVED lines=12> */
.L_x_1822:
[----:B------:R-:W-:Y:S05]  /*35d00*/  BSYNC.RELIABLE B0 ;  /* 0x0000000000007941 */ /* 0x000fea0003800100 */
.L_x_1821:
        /* <DEDUP_REMOVED lines=29> */
[----:B------:R-:W-:Y:S01]  /*35ee0*/  MOV R2, R8 ;  /* 0x0000000800027202 */ /* 0x000fe20000000f00 */
[----:B------:R-:W-:-:S07]  /*35ef0*/  IMAD.MOV.U32 R3, RZ, RZ, R9 ;  /* 0x000000ffff037224 */ /* 0x000fce00078e0009 */
.L_x_1825:
[----:B------:R-:W-:Y:S05]  /*35f00*/  BSYNC.RECONVERGENT B3 ;  /* 0x0000000000037941 */ /* 0x000fea0003800200 */
.L_x_1824:
[----:B------:R-:W-:-:S11]  /*35f10*/  DADD R18, R18, R2 ;  /* 0x0000000012127229 */ /* 0x000fd60000000002 */
.L_x_1820:
[----:B------:R-:W-:Y:S05]  /*35f20*/  BSYNC.RECONVERGENT B1 ;  /* 0x0000000000017941 */ /* 0x000fea0003800200 */
.L_x_1819:
[----:B------:R-:W-:-:S13]  /*35f30*/  ISETP.NE.AND P0, PT, R68, RZ, PT ;  /* 0x000000ff4400720c */ /* 0x000fda0003f05270 */
[----:B------:R-:W-:Y:S05]  /*35f40*/  @P0 BRA `(.L_x_1826) ;  /* 0xffffff5c007c0947 */ /* 0x000fea000383ffff */
.L_x_1695:
[----:B------:R-:W-:Y:S05]  /*35f50*/  BSYNC.RECONVERGENT B2 ;  /* 0x0000000000027941 */ /* 0x000fea0003800200 */
.L_x_1694:
[----:B------:R-:W-:Y:S01]  /*35f60*/  ISETP.NE.AND P0, PT, R94, RZ, PT ;  /* 0x000000ff5e00720c */ /* 0x000fe20003f05270 */
[----:B------:R-:W-:-:S12]  /*35f70*/  BSSY.RECONVERGENT B6, `(.L_x_1827) ;  /* 0x0001a06000067945 */ /* 0x000fd80003800200 */
[----:B------:R-:W-:Y:S05]  /*35f80*/  @P0 BRA `(.L_x_1828) ;  /* 0x000001a000100947 */ /* 0x000fea0003800000 */
[----:B------:R-:W3:Y:S04]  /*35f90*/  LDG.E.64 R20, desc[UR36][R24.64+0x48] ;  /* 0x0000482418147981 */ /* 0x000ee8000c1e1b00 */
        /* <DEDUP_REMOVED lines=8> */
[----:B---3--:R-:W-:-:S08]  /*36020*/  DMUL R20, R20, UR4 ;  /* 0x0000000414147c28 */ /* 0x008fd00008000000 */
[----:B------:R-:W-:-:S14]  /*36030*/  DSETP.NEU.AND P0, PT, |R20|, +INF , PT ;  /* 0x7ff000001400742a */ /* 0x000fdc0003f0d200 */
[----:B------:R-:W-:Y:S01]  /*36040*/  @!P0 DMUL R6, RZ, R20 ;  /* 0x00000014ff068228 */ /* 0x000fe20000000000 */
[----:B------:R-:W-:Y:S01]  /*36050*/  @!P0 IMAD.MOV.U32 R0, RZ, RZ, RZ ;  /* 0x000000ffff008224 */ /* 0x000fe200078e00ff */
[----:B----4-:R-:W-:Y:S09]  /*36060*/  @!P0 BRA `(.L_x_1830) ;  /* 0x0000000000548947 */ /* 0x010ff20003800000 */
[----:B------:R-:W-:Y:S01]  /*36070*/  UMOV UR4, 0x6dc9c883 ;  /* 0x6dc9c88300047882 */ /* 0x000fe20000000000 */
[----:B------:R-:W-:Y:S01]  /*36080*/  UMOV UR5, 0x3fe45f30 ;  /* 0x3fe45f3000057882 */ /* 0x000fe20000000000 */
[C---:B------:R-:W-:Y:S02]  /*36090*/  DSETP.GE.AND P0, PT, |R20|.reuse, 2.14748364800000000000e+09, PT ;  /* 0x41e000001400742a */ /* 0x040fe40003f06200 */
[----:B------:R-:W-:Y:S01]  /*360a0*/  DMUL R8, R20, UR4 ;  /* 0x0000000414087c28 */ /* 0x000fe20008000000 */
[----:B------:R-:W-:Y:S01]  /*360b0*/  UMOV UR4, 0x54442d18 ;  /* 0x54442d1800047882 */ /* 0x000fe20000000000 */
[----:B------:R-:W-:-:S04]  /*360c0*/  UMOV UR5, 0x3ff921fb ;  /* 0x3ff921fb00057882 */ /* 0x000fc80000000000 */
[----:B------:R-:W3:Y:S08]  /*360d0*/  F2I.F64 R0, R8 ;  /* 0x0000000800007311 */ /* 0x000ef00000301100 */
[----:B---3--:R-:W3:Y:S02]  /*360e0*/  I2F.F64 R6, R0 ;  /* 0x0000000000067312 */ /* 0x008ee40000201c00 */
[----:B---3--:R-:W-:Y:S01]  /*360f0*/  DFMA R10, R6, -UR4, R20 ;  /* 0x80000004060a7c2b */ /* 0x008fe20008000014 */
        /* <DEDUP_REMOVED lines=10> */
[----:B012--5:R-:W-:Y:S05]  /*361a0*/  CALL.REL.NOINC `($_Z14FitGrain_NLOPTPdPiS0_S_S_S0_S0_S_S_S_S_S_S_S_S_S_S_S_S_S_$__internal_trig_reduction_slowpathd) ;  /* 0x0000066000087944 */ /* 0x027fea0003c00000 */
[----:B------:R-:W-:-:S07]  /*361b0*/  IMAD.MOV.U32 R0, RZ, RZ, R8 ;  /* 0x000000ffff007224 */ /* 0x000fce00078e0008 */
.L_x_1830:
[----:B------:R-:W-:Y:S05]  /*361c0*/  BSYNC.RECONVERGENT B2 ;  /* 0x0000000000027941 */ /* 0x000fea0003800200 */
.L_x_1829:
[----:B------:R-:W3:Y:S01]  /*361d0*/  LDCU.64 UR4, c[0x4][0x28] ;  /* 0x01000500ff0477ac */ /* 0x000ee20008000a00 */
[----:B------:R-:W-:-:S05]  /*361e0*/  IMAD.SHL.U32 R8, R0, 0x40, RZ ;  /* 0x0000004000087824 */ /* 0x000fca00078e00ff */
[----:B------:R-:W-:-:S04]  /*361f0*/  LOP3.LUT R8, R8, 0x40, RZ, 0xc0, !PT ;  /* 0x0000004008087812 */ /* 0x000fc800078ec0ff */
[----:B---3--:R-:W-:-:S05]  /*36200*/  IADD3 R8, P0, PT, R8, UR4, RZ ;  /* 0x0000000408087c10 */ /* 0x008fca000ff1e0ff */
[----:B------:R-:W-:-:S05]  /*36210*/  IMAD.X R9, RZ, RZ, UR5, P0 ;  /* 0x00000005ff097e24 */ /* 0x000fca00080e06ff */
[----:B------:R-:W3:Y:S04]  /*36220*/  LDG.E.128.CONSTANT R12, desc[UR36][R8.64] ;  /* 0x00000024080c7981 */ /* 0x000ee8000c1e9d00 */
[----:B------:R-:W4:Y:S04]  /*36230*/  LDG.E.128.CONSTANT R36, desc[UR36][R8.64+0x10] ;  /* 0x0000102408247981 */ /* 0x000f28000c1e9d00 */
[----:B------:R-:W2:Y:S01]  /*36240*/  LDG.E.128.CONSTANT R48, desc[UR36][R8.64+0x20] ;  /* 0x0000202408307981 */ /* 0x000ea2000c1e9d00 */
        /* <DEDUP_REMOVED lines=51> */
[----:B------:R-:W-:-:S07]  /*36580*/  IMAD.MOV.U32 R9, RZ, RZ, R7 ;  /* 0x000000ffff097224 */ /* 0x000fce00078e0007 */
.L_x_1832:
[----:B------:R-:W-:Y:S05]  /*36590*/  BSYNC.RECONVERGENT B2 ;  /* 0x0000000000027941 */ /* 0x000fea0003800200 */
.L_x_1831:
[----:B------:R-:W2:Y:S01]  /*365a0*/  LDCU.64 UR4, c[0x4][0x28] ;  /* 0x01000500ff0477ac */ /* 0x000ea20008000a00 */
[----:B------:R-:W-:-:S05]  /*365b0*/  IMAD.SHL.U32 R6, R0, 0x40, RZ ;  /* 0x0000004000067824 */ /* 0x000fca00078e00ff */
[----:B------:R-:W-:-:S04]  /*365c0*/  LOP3.LUT R6, R6, 0x40, RZ, 0xc0, !PT ;  /* 0x0000004006067812 */ /* 0x000fc800078ec0ff */
[----:B--2---:R-:W-:-:S04]  /*365d0*/  IADD3 R6, P1, PT, R6, UR4, RZ ;  /* 0x0000000406067c10 */ /* 0x004fc8000ff3e0ff */
        /* <DEDUP_REMOVED lines=56> */
.L_x_1834:
[----:B------:R-:W-:Y:S05]  /*36960*/  BSYNC.RECONVERGENT B2 ;  /* 0x0000000000027941 */ /* 0x000fea0003800200 */
.L_x_1833:
        /* <DEDUP_REMOVED lines=55> */
[----:B------:R-:W-:Y:S01]  /*36ce0*/  IMAD.MOV.U32 R0, RZ, RZ, R8 ;  /* 0x000000ffff007224 */ /* 0x000fe200078e0008 */
[----:B------:R-:W-:Y:S01]  /*36cf0*/  MOV R8, R6 ;  /* 0x0000000600087202 */ /* 0x000fe20000000f00 */
[----:B------:R-:W-:-:S07]  /*36d00*/  IMAD.MOV.U32 R9, RZ, RZ, R7 ;  /* 0x000000ffff097224 */ /* 0x000fce00078e0007 */
.L_x_1838:
[----:B------:R-:W-:Y:S05]  /*36d10*/  BSYNC.RECONVERGENT B3 ;  /* 0x0000000000037941 */ /* 0x000fea0003800200 */
.L_x_1837:
[----:B------:R-:W-:-:S07]  /*36d20*/  VIADD R0, R0, 0x1 ;  /* 0x0000000100007836 */ /* 0x000fce0000000000 */
.L_x_1836:
[----:B------:R-:W-:Y:S05]  /*36d30*/  BSYNC.RECONVERGENT B2 ;  /* 0x0000000000027941 */ /* 0x000fea0003800200 */
.L_x_1835:
        /* <DEDUP_REMOVED lines=57> */
.L_x_1842:
[----:B------:R-:W-:Y:S05]  /*370d0*/  BSYNC.RECONVERGENT B3 ;  /* 0x0000000000037941 */ /* 0x000fea0003800200 */
.L_x_1841:
[----:B------:R-:W-:-:S07]  /*370e0*/  VIADD R0, R0, 0x1 ;  /* 0x0000000100007836 */ /* 0x000fce0000000000 */
.L_x_1840:
[----:B------:R-:W-:Y:S05]  /*370f0*/  BSYNC.RECONVERGENT B2 ;  /* 0x0000000000027941 */ /* 0x000fea0003800200 */
.L_x_1839:
        /* <DEDUP_REMOVED lines=55> */
.L_x_1846:
[----:B------:R-:W-:Y:S05]  /*37470*/  BSYNC.RECONVERGENT B3 ;  /* 0x0000000000037941 */ /* 0x000fea0003800200 */
.L_x_1845:
[----:B------:R-:W-:-:S07]  /*37480*/  VIADD R0, R8, 0x1 ;  /* 0x0000000108007836 */ /* 0x000fce0000000000 */
.L_x_1844:
[----:B------:R-:W-:Y:S05]  /*37490*/  BSYNC.RECONVERGENT B2 ;  /* 0x0000000000027941 */ /* 0x000fea0003800200 */
.L_x_1843:
[----:B------:R-:W2:Y:S01]  /*374a0*/  LDCU.64 UR4, c[0x4][0x28] ;  /* 0x01000500ff0477ac */ /* 0x000ea20008000a00 */
[----:B------:R-:W-:-:S05]  /*374b0*/  IMAD.SHL.U32 R4, R0, 0x40, RZ ;  /* 0x0000004000047824 */ /* 0x000fca00078e00ff */
[----:B------:R-:W-:-:S04]  /*374c0*/  LOP3.LUT R4, R4, 0x40, RZ, 0xc0, !PT ;  /* 0x0000004004047812 */ /* 0x000fc800078ec0ff */
[----:B--2---:R-:W-:-:S05]  /*374d0*/  IADD3 R4, P0, PT, R4, UR4, RZ ;  /* 0x0000000404047c10 */ /* 0x004fca000ff1e0ff */
[----:B------:R-:W-:-:S05]  /*374e0*/  IMAD.X R5, RZ, RZ, UR5, P0 ;  /* 0x00000005ff057e24 */ /* 0x000fca00080e06ff */
[----:B------:R-:W2:Y:S04]  /*374f0*/  LDG.E.128.CONSTANT R48, desc[UR36][R4.64] ;  /* 0x0000002404307981 */ /* 0x000ea8000c1e9d00 */
[----:B------:R-:W3:Y:S04]  /*37500*/  LDG.E.128.CONSTANT R52, desc[UR36][R4.64+0x10] ;  /* 0x0000102404347981 */ /* 0x000ee8000c1e9d00 */
[----:B------:R4:W5:Y:S01]  /*37510*/  LDG.E.128.CONSTANT R56, desc[UR36][R4.64+0x20] ;  /* 0x0000202404387981 */ /* 0x000962000c1e9d00 */
        /* <DEDUP_REMOVED lines=8> */
[----:B----4-:R-:W4:Y:S01]  /*375a0*/  MUFU.RCP64H R5, R35 ;  /* 0x0000002300057308 */ /* 0x010f220000001800 */
[----:B------:R-:W-:Y:S01]  /*375b0*/  FSEL R13, -R13, 0.11223486810922622681, !P0 ;  /* 0x3de5db650d0d7808 */ /* 0x000fe20004000100 */
[----:B------:R-:W-:-:S05]  /*375c0*/  IMAD.MOV.U32 R4, RZ, RZ, 0x1 ;  /* 0x00000001ff047424 */ /* 0x000fca00078e00ff */
[----:B--2---:R-:W-:Y:S02]  /*375d0*/  DFMA R48, R8, R12, R48 ;  /* 0x0000000c0830722b */ /* 0x004fe40000000030 */
[----:B----4-:R-:W-:-:S06]  /*375e0*/  DFMA R12, -R34, R4, 1 ;  /* 0x3ff00000220c742b */ /* 0x010fcc0000000104 */
[----:B------:R-:W-:Y:S02]  /*375f0*/  DFMA R48, R8, R48, R50 ;  /* 0x000000300830722b */ /* 0x000fe40000000032 */
[----:B------:R-:W-:-:S06]  /*37600*/  DFMA R12, R12, R12, R12 ;  /* 0x0000000c0c0c722b */ /* 0x000fcc000000000c */
[----:B---3--:R-:W-:Y:S02]  /*37610*/  DFMA R48, R8, R48, R52 ;  /* 0x000000300830722b */ /* 0x008fe40000000034 */
[----:B------:R-:W-:-:S06]  /*37620*/  DFMA R12, R4, R12, R4 ;  /* 0x0000000c040c722b */ /* 0x000fcc0000000004 */
[----:B------:R-:W-:-:S08]  /*37630*/  DFMA R48, R8, R48, R54 ;  /* 0x000000300830722b */ /* 0x000fd00000000036 */
[----:B-----5:R-:W-:-:S08]  /*37640*/  DFMA R48, R8, R48, R56 ;  /* 0x000000300830722b */ /* 0x020fd00000000038 */
        /* <DEDUP_REMOVED lines=12> */
[----:B-1----:R-:W-:Y:S02]  /*37710*/  DMUL R60, R12, R6 ;  /* 0x000000060c3c7228 */ /* 0x002fe40000000000 */
        /* <DEDUP_REMOVED lines=10> */
.L_x_1848:
[----:B------:R-:W-:Y:S05]  /*377c0*/  BSYNC.RECONVERGENT B1 ;  /* 0x0000000000017941 */ /* 0x000fea0003800200 */
.L_x_1847:
        /* <DEDUP_REMOVED lines=52> */
[C---:B------:R-:W-:Y:S02]  /*37b10*/  @!P0 DADD R36, R8.reuse, R36 ;  /* 0x0000000008248229 */ /* 0x040fe40000000024 */
[----:B------:R-:W-:-:S06]  /*37b20*/  @P0 DADD R6, R8, -R6 ;  /* 0x0000000008060229 */ /* 0x000fcc0000000806 */
[----:B------:R-:W-:Y:S02]  /*37b30*/  @!P0 DADD R36, R36, UR4 ;  /* 0x0000000424248e29 */ /* 0x000fe40008000000 */
[----:B------:R-:W-:Y:S01]  /*37b40*/  @P0 DADD R36, -R6, UR4 ;  /* 0x0000000406240e29 */ /* 0x000fe20008000100 */
[----:B------:R-:W-:Y:S10]  /*37b50*/  BRA `(.L_x_1851) ;  /* 0x0000000400207947 */ /* 0x000ff40003800000 */
.L_x_1850:
        /* <DEDUP_REMOVED lines=20> */
[----:B------:R-:W1:Y:S01]  /*37ca0*/  MUFU.RSQ64H R13, R9 ;  /* 0x00000009000d7308 */ /* 0x000e620000001c00 */
[----:B------:R-:W-:-:S04]  /*37cb0*/  IMAD.MOV.U32 R12, RZ, RZ, RZ ;  /* 0x000000ffff0c7224 */ /* 0x000fc800078e00ff */
[----:B------:R-:W-:Y:S01]  /*37cc0*/  DFMA R34, R6, R34, UR4 ;  /* 0x0000000406227e2b */ /* 0x000fe20008000022 */
[----:B------:R-:W-:Y:S01]  /*37cd0*/  UMOV UR4, 0xc3bca540 ;  /* 0xc3bca54000047882 */ /* 0x000fe20000000000 */
[----:B------:R-:W-:-:S06]  /*37ce0*/  UMOV UR5, 0x3f1c9a88 ;  /* 0x3f1c9a8800057882 */ /* 0x000fcc0000000000 */
[----:B------:R-:W-:Y:S01]  /*37cf0*/  DFMA R34, R6, R34, UR4 ;  /* 0x0000000406227e2b */ /* 0x000fe20008000022 */
[----:B------:R-:W-:Y:S01]  /*37d00*/  UMOV UR4, 0x4bd476df ;  /* 0x4bd476df00047882 */ /* 0x000fe20000000000 */
[----:B------:R-:W-:Y:S01]  /*37d10*/  UMOV UR5, 0x3f31c4e6 ;  /* 0x3f31c4e600057882 */ /* 0x000fe20000000000 */
[----:B-1----:R-:W-:-:S05]  /*37d20*/  DMUL R36, R8, R12 ;  /* 0x0000000c08247228 */ /* 0x002fca0000000000 */
        /* <DEDUP_REMOVED lines=43> */
.L_x_1851:
[----:B------:R-:W-:Y:S05]  /*37fe0*/  BSYNC.RECONVERGENT B0 ;  /* 0x0000000000007941 */ /* 0x000fea0003800200 */
.L_x_1849:
[----:B------:R-:W-:Y:S01]  /*37ff0*/  DMUL R34, R10, R14 ;  /* 0x0000000e0a227228 */ /* 0x000fe20000000000 */
[----:B------:R-:W-:Y:S01]  /*38000*/  IMAD.MOV.U32 R6, RZ, RZ, 0x1 ;  /* 0x00000001ff067424 */ /* 0x000fe200078e00ff */
[----:B------:R-:W-:Y:S01]  /*38010*/  DFMA R12, R20, R4, -R2 ;  /* 0x00000004140c722b */ /* 0x000fe20000000802 */
[----:B------:R-:W-:Y:S03]  /*38020*/  BSSY.RECONVERGENT B1, `(.L_x_1852) ;  /* 0x0000012000017945 */ /* 0x000fe60003800200 */
[----:B------:R-:W1:Y:S06]  /*38030*/  MUFU.RCP64H R7, R35 ;  /* 0x0000002300077308 */ /* 0x000e6c0000001800 */
        /* <DEDUP_REMOVED lines=16> */
.L_x_1853:
[----:B------:R-:W-:Y:S05]  /*38140*/  BSYNC.RECONVERGENT B1 ;  /* 0x0000000000017941 */ /* 0x000fea0003800200 */
.L_x_1852:
        /* <DEDUP_REMOVED lines=57> */
.L_x_1855:
        /* <DEDUP_REMOVED lines=72> */
.L_x_1856:
[----:B------:R-:W-:Y:S05]  /*38960*/  BSYNC.RECONVERGENT B0 ;  /* 0x0000000000007941 */ /* 0x000fea0003800200 */
.L_x_1854:
        /* <DEDUP_REMOVED lines=32> */
.L_x_1858:
[----:B------:R-:W-:Y:S05]  /*38b70*/  BSYNC.RECONVERGENT B2 ;  /* 0x0000000000027941 */ /* 0x000fea0003800200 */
.L_x_1857:
        /* <DEDUP_REMOVED lines=35> */
[----:B------:R-:W-:-:S05]  /*38db0*/  MOV R2, 0x1 ;  /* 0x0000000100027802 */ /* 0x000fca0000000f00 */
[----:B------:R-:W1:Y:S02]  /*38dc0*/  MUFU.RCP64H R3, R47 ;  /* 0x0000002f00037308 */ /* 0x000e640000001800 */
[----:B-1----:R-:W-:-:S08]  /*38dd0*/  DFMA R6, -R46, R2, 1 ;  /* 0x3ff000002e06742b */ /* 0x002fd00000000102 */
        /* <DEDUP_REMOVED lines=19> */
.L_x_1860:
[----:B------:R-:W-:Y:S05]  /*38f10*/  BSYNC.RECONVERGENT B1 ;  /* 0x0000000000017941 */ /* 0x000fea0003800200 */
.L_x_1859:
[----:B------:R-:W1:Y:S01]  /*38f20*/  MUFU.RCP64H R7, R47 ;  /* 0x0000002f00077308 */ /* 0x000e620000001800 */
[----:B------:R-:W-:Y:S01]  /*38f30*/  IMAD.MOV.U32 R6, RZ, RZ, 0x1 ;  /* 0x00000001ff067424 */ /* 0x000fe200078e00ff */
[----:B------:R-:W-:Y:S01]  /*38f40*/  DMUL R40, R44, R40 ;  /* 0x000000282c287228 */ /* 0x000fe20000000000 */
[----:B------:R-:W-:Y:S07]  /*38f50*/  BSSY.RECONVERGENT B1, `(.L_x_1861) ;  /* 0x0000014000017945 */ /* 0x000fee0003800200 */
[----:B------:R-:W-:-:S02]  /*38f60*/  DMUL R12, R38, R40 ;  /* 0x00000028260c7228 */ /* 0x000fc40000000000 */
[----:B-1----:R-:W-:-:S08]  /*38f70*/  DFMA R8, -R46, R6, 1 ;  /* 0x3ff000002e08742b */ /* 0x002fd00000000106 */
        /* <DEDUP_REMOVED lines=17> */
.L_x_1862:
[----:B------:R-:W-:Y:S05]  /*39090*/  BSYNC.RECONVERGENT B1 ;  /* 0x0000000000017941 */ /* 0x000fea0003800200 */
.L_x_1861:
        /* <DEDUP_REMOVED lines=23> */
.L_x_1864:
[----:B------:R-:W-:Y:S05]  /*39210*/  BSYNC.RECONVERGENT B1 ;  /* 0x0000000000017941 */ /* 0x000fea0003800200 */
.L_x_1863:
        /* <DEDUP_REMOVED lines=31> */
[----:B0-----:R-:W-:Y:S05]  /*39410*/  CALL.REL.NOINC `($_Z14FitGrain_NLOPTPdPiS0_S_S_S0_S0_S_S_S_S_S_S_S_S_S_S_S_S_S_$__internal_trig_reduction_slowpathd) ;  /* 0x0000062c006c7944 */ /* 0x001fea0003c00000 */
.L_x_1868:
[----:B------:R-:W-:Y:S05]  /*39420*/  BSYNC.RECONVERGENT B3 ;  /* 0x0000000000037941 */ /* 0x000fea0003800200 */
.L_x_1867:
[----:B------:R-:W-:-:S07]  /*39430*/  VIADD R0, R8, 0x1 ;  /* 0x0000000108007836 */ /* 0x000fce0000000000 */
.L_x_1866:
[----:B------:R-:W-:Y:S05]  /*39440*/  BSYNC.RECONVERGENT B2 ;  /* 0x0000000000027941 */ /* 0x000fea0003800200 */
.L_x_1865:
[----:B------:R-:W1:Y:S01]  /*39450*/  LDCU.64 UR4, c[0x4][0x28] ;  /* 0x01000500ff0477ac */ /* 0x000e620008000a00 */
[----:B------:R-:W-:-:S05]  /*39460*/  IMAD.SHL.U32 R8, R0, 0x40, RZ ;  /* 0x0000004000087824 */ /* 0x000fca00078e00ff */
[----:B------:R-:W-:-:S04]  /*39470*/  LOP3.LUT R8, R8, 0x40, RZ, 0xc0, !PT ;  /* 0x0000004008087812 */ /* 0x000fc800078ec0ff */
[----:B-1----:R-:W-:-:S05]  /*39480*/  IADD3 R8, P1, PT, R8, UR4, RZ ;  /* 0x0000000408087c10 */ /* 0x002fca000ff3e0ff */
        /* <DEDUP_REMOVED lines=11> */
[----:B-1----:R-:W-:Y:S01]  /*39540*/  @!P0 DMUL R8, RZ, R4 ;  /* 0x00000004ff088228 */ /* 0x002fe20000000000 */
        /* <DEDUP_REMOVED lines=38> */
[----:B------:R-:W-:Y:S02]  /*397b0*/  IMAD.MOV.U32 R0, RZ, RZ, R8 ;  /* 0x000000ffff007224 */ /* 0x000fe400078e0008 */
[----:B------:R-:W-:Y:S02]  /*397c0*/  IMAD.MOV.U32 R8, RZ, RZ, R6 ;  /* 0x000000ffff087224 */ /* 0x000fe400078e0006 */
[----:B------:R-:W-:-:S07]  /*397d0*/  IMAD.MOV.U32 R9, RZ, RZ, R7 ;  /* 0x000000ffff097224 */ /* 0x000fce00078e0007 */
.L_x_1872:
[----:B------:R-:W-:Y:S05]  /*397e0*/  BSYNC.RECONVERGENT B3 ;  /* 0x0000000000037941 */ /* 0x000fea0003800200 */
.L_x_1871:
[----:B------:R-:W-:-:S07]  /*397f0*/  VIADD R0, R0, 0x1 ;  /* 0x0000000100007836 */ /* 0x000fce0000000000 */
.L_x_1870:
[----:B------:R-:W-:Y:S05]  /*39800*/  BSYNC.RECONVERGENT B2 ;  /* 0x0000000000027941 */ /* 0x000fea0003800200 */
.L_x_1869:
        /* <DEDUP_REMOVED lines=55> */
.L_x_1874:
[----:B------:R-:W-:Y:S05]  /*39b80*/  BSYNC.RECONVERGENT B2 ;  /* 0x0000000000027941 */ /* 0x000fea0003800200 */
.L_x_1873:
[----:B------:R-:W1:Y:S01]  /*39b90*/  LDCU.64 UR4, c[0x4][0x28] ;  /* 0x01000500ff0477ac */ /* 0x000e620008000a00 */
[----:B------:R-:W-:Y:S01]  /*39ba0*/  IMAD.SHL.U32 R4, R0, 0x40, RZ ;  /* 0x0000004000047824 */ /* 0x000fe200078e00ff */
[----:B------:R-:W-:-:S04]  /*39bb0*/  ISETP.NE.AND P2, PT, R84, RZ, PT ;  /* 0x000000ff5400720c */ /* 0x000fc80003f45270 */
[----:B------:R-:W-:-:S04]  /*39bc0*/  LOP3.LUT R4, R4, 0x40, RZ, 0xc0, !PT ;  /* 0x0000004004047812 */ /* 0x000fc800078ec0ff */
[----:B-1----:R-:W-:-:S05]  /*39bd0*/  IADD3 R4, P0, PT, R4, UR4, RZ ;  /* 0x0000000404047c10 */ /* 0x002fca000ff1e0ff */
[----:B------:R-:W-:-:S05]  /*39be0*/  IMAD.X R5, RZ, RZ, UR5, P0 ;  /* 0x00000005ff057e24 */ /* 0x000fca00080e06ff */
[----:B------:R-:W2:Y:S04]  /*39bf0*/  LDG.E.128.CONSTANT R12, desc[UR36][R4.64] ;  /* 0x00000024040c7981 */ /* 0x000ea8000c1e9d00 */
[----:B------:R-:W3:Y:S04]  /*39c00*/  LDG.E.128.CONSTANT R44, desc[UR36][R4.64+0x10] ;  /* 0x00001024042c7981 */ /* 0x000ee8000c1e9d00 */
[----:B------:R1:W4:Y:S01]  /*39c10*/  LDG.E.128.CONSTANT R48, desc[UR36][R4.64+0x20] ;  /* 0x0000202404307981 */ /* 0x000322000c1e9d00 */
[C---:B------:R-:W-:Y:S01]  /*39c20*/  LOP3.LUT R8, R0.reuse, 0x1, RZ, 0xc0, !PT ;  /* 0x0000000100087812 */ /* 0x040fe200078ec0ff */
[----:B------:R-:W-:Y:S01]  /*39c30*/  IMAD.MOV.U32 R52, RZ, RZ, 0x20fd8164 ;  /* 0x20fd8164ff347424 */ /* 0x000fe200078e00ff */
[----:B------:R-:W-:Y:S01]  /*39c40*/  LOP3.LUT P1, RZ, R0, 0x2, RZ, 0xc0, !PT ;  /* 0x0000000200ff7812 */ /* 0x000fe2000782c0ff */
[----:B------:R-:W-:Y:S01]  /*39c50*/  IMAD.MOV.U32 R27, RZ, RZ, 0x3da8ff83 ;  /* 0x3da8ff83ff1b7424 */ /* 0x000fe200078e00ff */
[----:B------:R-:W-:Y:S01]  /*39c60*/  ISETP.NE.U32.AND P0, PT, R8, 0x1, PT ;  /* 0x000000010800780c */ /* 0x000fe20003f05070 */
[----:B------:R-:W-:Y:S01]  /*39c70*/  DMUL R8, R6, R6 ;  /* 0x0000000606087228 */ /* 0x000fe20000000000 */
[----:B------:R-:W-:Y:S02]  /*39c80*/  BSSY.RECONVERGENT B3, `(.L_x_1875) ;  /* 0x000015b000037945 */ /* 0x000fe40003800200 */
[----:B------:R-:W-:Y:S01]  /*39c90*/  FSEL R52, R52, -8.06006814911005101289e+34, !P0 ;  /* 0xf9785eba34347808 */ /* 0x000fe20004000000 */
[CC--:B-1----:R-:W-:Y:S01]  /*39ca0*/  DMUL R4, R34.reuse, -R40.reuse ;  /* 0x8000002822047228 */ /* 0x0c2fe20000000000 */
[----:B------:R-:W-:Y:S01]  /*39cb0*/  FSEL R53, -R27, 0.11223486810922622681, !P0 ;  /* 0x3de5db651b357808 */ /* 0x000fe20004000100 */
[----:B------:R-:W-:-:S06]  /*39cc0*/  DMUL R34, R34, R40 ;  /* 0x0000002822227228 */ /* 0x000fcc0000000000 */
[----:B------:R-:W-:Y:S02]  /*39cd0*/  DMUL R4, R20, R4 ;  /* 0x0000000414047228 */ /* 0x000fe40000000000 */
        /* <DEDUP_REMOVED lines=21> */
.L_x_1891:
[----:B------:R-:W1:Y:S01]  /*39e30*/  LDC.64 R6, c[0x0][0x3a8] ;  /* 0x0000ea00ff067b82 */ /* 0x000e620000000a00 */
[----:B------:R-:W-:-:S04]  /*39e40*/  IMAD.SHL.U32 R9, R38, 0x4, RZ ;  /* 0x0000000426097824 */ /* 0x000fc800078e00ff */
[----:B-1----:R-:W-:-:S05]  /*39e50*/  IMAD.WIDE.U32 R6, R9, 0x4, R6 ;  /* 0x0000000409067825 */ /* 0x002fca00078e0006 */
[----:B------:R-:W2:Y:S04]  /*39e60*/  LDG.E R36, desc[UR36][R6.64] ;  /* 0x0000002406247981 */ /* 0x000ea8000c1e1900 */
[----:B------:R-:W3:Y:S04]  /*39e70*/  LDG.E R0, desc[UR36][R6.64+0x4] ;  /* 0x0000042406007981 */ /* 0x000ee8000c1e1900 */
[----:B------:R-:W4:Y:S01]  /*39e80*/  LDG.E R8, desc[UR36][R6.64+0x8] ;  /* 0x0000082406087981 */ /* 0x000f22000c1e1900 */
[----:B------:R-:W-:Y:S01]  /*39e90*/  IMAD.MOV.U32 R42, RZ, RZ, RZ ;  /* 0x000000ffff2a7224 */ /* 0x000fe200078e00ff */
[----:B------:R-:W-:Y:S01]  /*39ea0*/  BSSY.RECONVERGENT B1, `(.L_x_1878) ;  /* 0x0000029000017945 */ /* 0x000fe20003800200 */
[----:B--2---:R-:W1:Y:S08]  /*39eb0*/  I2F.F64 R36, R36 ;  /* 0x0000002400247312 */ /* 0x004e700000201c00 */
[----:B---3--:R-:W2:Y:S01]  /*39ec0*/  I2F.F64 R12, R0 ;  /* 0x00000000000c7312 */ /* 0x008ea20000201c00 */
[----:B-1----:R-:W-:-:S07]  /*39ed0*/  LOP3.LUT R43, RZ, 0x80000000, R37, 0xb8, !PT ;  /* 0x80000000ff2b7812 */ /* 0x002fce00078eb825 */
[----:B----4-:R-:W1:Y:S01]  /*39ee0*/  I2F.F64 R8, R8 ;  /* 0x0000000800087312 */ /* 0x010e620000201c00 */
[-C--:B--2---:R-:W-:Y:S02]  /*39ef0*/  DMUL R40, R20, R12.reuse ;  /* 0x0000000c14287228 */ /* 0x084fe40000000000 */
[----:B------:R-:W-:Y:S01]  /*39f00*/  DFMA R44, R14, R12, R42 ;  /* 0x0000000c0e2c722b */ /* 0x000fe2000000002a */
[----:B------:R-:W-:Y:S01]  /*39f10*/  LOP3.LUT R13, RZ, 0x80000000, R13, 0xb8, !PT ;  /* 0x80000000ff0d7812 */ /* 0x000fe200078eb80d */
[----:B------:R-:W-:-:S04]  /*39f20*/  IMAD.MOV.U32 R12, RZ, RZ, RZ ;  /* 0x000000ffff0c7224 */ /* 0x000fc800078e00ff */
[----:B------:R-:W-:Y:S02]  /*39f30*/  DFMA R40, R36, R2, R40 ;  /* 0x000000022428722b */ /* 0x000fe40000000028 */
[----:B-1----:R-:W-:Y:S02]  /*39f40*/  DFMA R44, R4, R8, R44 ;  /* 0x00000008042c722b */ /* 0x002fe4000000002c */
        /* <DEDUP_REMOVED lines=27> */
[----:B0-----:R-:W-:Y:S05]  /*3a100*/  CALL.REL.NOINC `($__internal_14_$__cuda_sm20_dsqrt_rn_f64_mediumpath_v1) ;  /* 0x0000061c00887944 */ /* 0x001fea0003c00000 */
[----:B------:R-:W-:Y:S02]  /*3a110*/  IMAD.MOV.U32 R6, RZ, RZ, R8 ;  /* 0x000000ffff067224 */ /* 0x000fe400078e0008 */
[----:B------:R-:W-:-:S07]  /*3a120*/  IMAD.MOV.U32 R7, RZ, RZ, R9 ;  /* 0x000000ffff077224 */ /* 0x000fce00078e0009 */
.L_x_1879:
[----:B------:R-:W-:Y:S05]  /*3a130*/  BSYNC.RECONVERGENT B1 ;  /* 0x0000000000017941 */ /* 0x000fea0003800200 */
.L_x_1878:
[----:B------:R-:W1:Y:S01]  /*3a140*/  MUFU.RCP64H R9, R7 ;  /* 0x0000000700097308 */ /* 0x000e620000001800 */
[----:B------:R-:W-:Y:S01]  /*3a150*/  VIADD R8, R7, 0x300402 ;  /* 0x0030040207087836 */ /* 0x000fe20000000000 */
[----:B------:R-:W-:Y:S04]  /*3a160*/  BSSY.RECONVERGENT B1, `(.L_x_1880) ;  /* 0x000000c000017945 */ /* 0x000fe80003800200 */
[----:B------:R-:W-:Y:S01]  /*3a170*/  FSETP.GEU.AND P0, PT, |R8|, 5.8789094863358348022e-39, PT ;  /* 0x004004020800780b */ /* 0x000fe20003f0e200 */
[----:B-1----:R-:W-:-:S08]  /*3a180*/  DFMA R12, R8, -R6, 1 ;  /* 0x3ff00000080c742b */ /* 0x002fd00000000806 */
        /* <DEDUP_REMOVED lines=8> */
[----:B0-----:R-:W-:Y:S05]  /*3a210*/  CALL.REL.NOINC `($__internal_12_$__cuda_sm20_dblrcp_rn_slowpath_v3) ;  /* 0x00000614001c7944 */ /* 0x001fea0003c00000 */
.L_x_1881:
[----:B------:R-:W-:Y:S05]  /*3a220*/  BSYNC.RECONVERGENT B1 ;  /* 0x0000000000017941 */ /* 0x000fea0003800200 */
.L_x_1880:
[----:B------:R-:W1:Y:S01]  /*3a230*/  LDC.64 R6, c[0x0][0x3a0] ;  /* 0x0000e800ff067b82 */ /* 0x000e620000000a00 */
[----:B------:R-:W-:-:S04]  /*3a240*/  IMAD R9, R38, 0x7, RZ ;  /* 0x0000000726097824 */ /* 0x000fc800078e02ff */
[----:B------:R-:W-:-:S05]  /*3a250*/  IMAD.WIDE.U32 R36, R9, 0x8, R30 ;  /* 0x0000000809247825 */ /* 0x000fca00078e001e */
[----:B------:R2:W-:Y:S04]  /*3a260*/  STG.E.64 desc[UR36][R36.64], R42 ;  /* 0x0000002a24007986 */ /* 0x0005e8000c101b24 */
[----:B------:R-:W-:Y:S04]  /*3a270*/  STG.E.64 desc[UR36][R36.64+0x8], R44 ;  /* 0x0000082c24007986 */ /* 0x000fe8000c101b24 */
[----:B------:R-:W-:Y:S01]  /*3a280*/  STG.E.64 desc[UR36][R36.64+0x10], R46 ;  /* 0x0000102e24007986 */ /* 0x000fe2000c101b24 */
[----:B-1----:R-:W-:-:S06]  /*3a290*/  IMAD.WIDE.U32 R6, R9, 0x8, R6 ;  /* 0x0000000809067825 */ /* 0x002fcc00078e0006 */
[----:B------:R-:W3:Y:S01]  /*3a2a0*/  LDG.E.64 R6, desc[UR36][R6.64+0x18] ;  /* 0x0000182406067981 */ /* 0x000ee2000c1e1b00 */
[----:B------:R-:W1:Y:S03]  /*3a2b0*/  LDC.64 R8, c[0x0][0x380] ;  /* 0x0000e000ff087b82 */ /* 0x000e660000000a00 */
[----:B------:R-:W-:Y:S01]  /*3a2c0*/  STG.E.64 desc[UR36][R36.64+0x20], R12 ;  /* 0x0000200c24007986 */ /* 0x000fe2000c101b24 */
[----:B------:R-:W-:-:S06]  /*3a2d0*/  DADD R48, R12, R12 ;  /* 0x000000000c307229 */ /* 0x000fcc000000000c */
[----:B------:R-:W2:Y:S01]  /*3a2e0*/  MUFU.RCP64H R41, R49 ;  /* 0x0000003100297308 */ /* 0x000ea20000001800 */
[----:B------:R-:W-:-:S06]  /*3a2f0*/  IMAD.MOV.U32 R40, RZ, RZ, 0x1 ;  /* 0x00000001ff287424 */ /* 0x000fcc00078e00ff */
[----:B--2---:R-:W-:Y:S01]  /*3a300*/  DFMA R42, -R48, R40, 1 ;  /* 0x3ff00000302a742b */ /* 0x004fe20000000128 */
[----:B---3--:R2:W-:Y:S04]  /*3a310*/  STG.E.64 desc[UR36][R36.64+0x18], R6 ;  /* 0x0000180624007986 */ /* 0x0085e8000c101b24 */
[----:B-1----:R-:W3:Y:S03]  /*3a320*/  LDG.E.64 R8, desc[UR36][R8.64+0x1038] ;  /* 0x0010382408087981 */ /* 0x002ee6000c1e1b00 */
[----:B------:R-:W-:Y:S01]  /*3a330*/  DFMA R42, R42, R42, R42 ;  /* 0x0000002a2a2a722b */ /* 0x000fe2000000002a */
[----:B------:R-:W-:Y:S07]  /*3a340*/  BSSY.RECONVERGENT B1, `(.L_x_1882) ;  /* 0x0000011000017945 */ /* 0x000fee0003800200 */
[----:B------:R-:W-:-:S08]  /*3a350*/  DFMA R42, R40, R42, R40 ;  /* 0x0000002a282a722b */ /* 0x000fd00000000028 */
[----:B------:R-:W-:-:S08]  /*3a360*/  DFMA R40, -R48, R42, 1 ;  /* 0x3ff000003028742b */ /* 0x000fd0000000012a */
[----:B------:R-:W-:-:S08]  /*3a370*/  DFMA R40, R42, R40, R42 ;  /* 0x000000282a28722b */ /* 0x000fd0000000002a */
[----:B---3--:R-:W-:Y:S01]  /*3a380*/  DMUL R60, R8, R40 ;  /* 0x00000028083c7228 */ /* 0x008fe20000000000 */
[----:B------:R-:W-:-:S07]  /*3a390*/  FSETP.GEU.AND P1, PT, |R9|, 6.5827683646048100446e-37, PT ;  /* 0x036000000900780b */ /* 0x000fce0003f2e200 */
[----:B--2---:R-:W-:-:S08]  /*3a3a0*/  DFMA R6, -R48, R60, R8 ;  /* 0x0000003c3006722b */ /* 0x004fd00000000108 */
        /* <DEDUP_REMOVED lines=9> */
[----:B0-----:R-:W-:Y:S05]  /*3a440*/  CALL.REL.NOINC `($__internal_13_$__cuda_sm20_div_rn_f64_full) ;  /* 0x0000061400387944 */ /* 0x001fea0003c00000 */
.L_x_1883:
[----:B------:R-:W-:Y:S05]  /*3a450*/  BSYNC.RECONVERGENT B1 ;  /* 0x0000000000017941 */ /* 0x000fea0003800200 */
.L_x_1882:
        /* <DEDUP_REMOVED lines=45> */
.L_x_1885:
        /* <DEDUP_REMOVED lines=19> */
[----:B------:R-:W1:Y:S01]  /*3a860*/  MUFU.RSQ64H R9, R7 ;  /* 0x0000000700097308 */ /* 0x000e620000001c00 */
        /* <DEDUP_REMOVED lines=8> */
[----:B-1----:R-:W-:-:S05]  /*3a8f0*/  DMUL R40, R6, R8 ;  /* 0x0000000806287228 */ /* 0x002fca0000000000 */
        /* <DEDUP_REMOVED lines=41> */
.L_x_1886:
[----:B------:R-:W-:Y:S05]  /*3ab90*/  BSYNC.RECONVERGENT B0 ;  /* 0x0000000000007941 */ /* 0x000fea0003800200 */
.L_x_1884:
[----:B------:R-:W1:Y:S01]  /*3aba0*/  LDC.64 R40, c[0x0][0x380] ;  /* 0x0000e000ff287b82 */ /* 0x000e620000000a00 */
[----:B------:R-:W-:Y:S01]  /*3abb0*/  UMOV UR4, 0x1a63c1f5 ;  /* 0x1a63c1f500047882 */ /* 0x000fe20000000000 */
[----:B------:R-:W-:Y:S02]  /*3abc0*/  UMOV UR5, 0x404ca5dc ;  /* 0x404ca5dc00057882 */ /* 0x000fe40000000000 */
[----:B------:R-:W-:-:S07]  /*3abd0*/  DMUL R60, R60, UR4 ;  /* 0x000000043c3c7c28 */ /* 0x000fce0008000000 */
[----:B------:R2:W-:Y:S04]  /*3abe0*/  STG.E.64 desc[UR36][R36.64+0x28], R60 ;  /* 0x0000283c24007986 */ /* 0x0005e8000c101b24 */
[----:B-1----:R-:W5:Y:S01]  /*3abf0*/  LDG.E.64 R40, desc[UR36][R40.64] ;  /* 0x0000002428287981 */ /* 0x002f62000c1e1b00 */
[----:B------:R-:W-:Y:S01]  /*3ac00*/  UMOV UR4, 0xa2529d3a ;  /* 0xa2529d3a00047882 */ /* 0x000fe20000000000 */
[----:B------:R-:W-:Y:S01]  /*3ac10*/  UMOV UR5, 0x3fa1df46 ;  /* 0x3fa1df4600057882 */ /* 0x000fe20000000000 */
[----:B------:R-:W-:Y:S01]  /*3ac20*/  BSSY.RECONVERGENT B4, `(.L_x_1887) ;  /* 0x000001e000047945 */ /* 0x000fe20003800200 */
[----:B------:R-:W-:-:S08]  /*3ac30*/  DMUL R42, R60, UR4 ;  /* 0x000000043c2a7c28 */ /* 0x000fd00008000000 */
[----:B------:R-:W-:-:S14]  /*3ac40*/  DSETP.NEU.AND P1, PT, |R42|, +INF , PT ;  /* 0x7ff000002a00742a */ /* 0x000fdc0003f2d200 */
[----:B------:R-:W-:Y:S01]  /*3ac50*/  @!P1 DMUL R6, RZ, R42 ;  /* 0x0000002aff069228 */ /* 0x000fe20000000000 */
[----:B------:R-:W-:Y:S01]  /*3ac60*/  @!P1 PLOP3.LUT P0, PT, PT, PT, PT, 0x80, 0x8 ;  /* 0x000000000008981c */ /* 0x000fe20003f0f070 */
[----:B--2---:R-:W-:-:S12]  /*3ac70*/  @!P1 BRA `(.L_x_1888) ;  /* 0x0000000000609947 */ /* 0x004fd80003800000 */
        /* <DEDUP_REMOVED lines=20> */
[----:B0----5:R-:W-:Y:S05]  /*3adc0*/  CALL.REL.NOINC `($_Z14FitGrain_NLOPTPdPiS0_S_S_S0_S0_S_S_S_S_S_S_S_S_S_S_S_S_S_$__internal_trig_reduction_slowpathd) ;  /* 0x0000061400007944 */ /* 0x021fea0003c00000 */
.L_x_1890:
[----:B------:R-:W-:Y:S05]  /*3add0*/  BSYNC.RECONVERGENT B5 ;  /* 0x0000000000057941 */ /* 0x000fea0003800200 */
.L_x_1889:
[----:B------:R-:W-:-:S04]  /*3ade0*/  LOP3.LUT R8, R8, 0x1, RZ, 0xc0, !PT ;  /* 0x0000000108087812 */ /* 0x000fc800078ec0ff */
[----:B------:R-:W-:-:S13]  /*3adf0*/  ISETP.NE.U32.AND P0, PT, R8, 0x1, PT ;  /* 0x000000010800780c */ /* 0x000fda0003f05070 */
.L_x_1888:
[----:B------:R-:W-:Y:S05]  /*3ae00*/  BSYNC.RECONVERGENT B4 ;  /* 0x0000000000047941 */ /* 0x000fea0003800200 */
.L_x_1887:
        /* <DEDUP_REMOVED lines=48> */
[----:B------:R-:W1:Y:S02]  /*3b110*/  @!P0 MUFU.RCP64H R43, R9 ;  /* 0x00000009002b8308 */ /* 0x000e640000001800 */
[----:B-1----:R-:W-:-:S08]  /*3b120*/  @!P0 DFMA R12, -R8, R42, 1 ;  /* 0x3ff00000080c842b */ /* 0x002fd0000000012a */
[----:B------:R-:W-:Y:S02]  /*3b130*/  @!P0 DFMA R44, R12, R12, R12 ;  /* 0x0000000c0c2c822b */ /* 0x000fe4000000000c */
[----:B------:R-:W-:-:S06]  /*3b140*/  @!P0 DADD R12, R8, -R6 ;  /* 0x00000000080c8229 */ /* 0x000fcc0000000806 */
[----:B------:R-:W-:Y:S02]  /*3b150*/  @!P0 DFMA R44, R42, R44, R42 ;  /* 0x0000002c2a2c822b */ /* 0x000fe4000000002a */
[----:B------:R-:W-:Y:S01]  /*3b160*/  @!P0 DFMA R12, R46, R6, -R12 ;  /* 0x000000062e0c822b */ /* 0x000fe2000000080c */
[----:B------:R-:W1:Y:S05]  /*3b170*/  LDC.64 R42, c[0x0][0x390] ;  /* 0x0000e400ff2a7b82 */ /* 0x000e6a0000000a00 */
[----:B------:R-:W-:-:S08]  /*3b180*/  @!P0 DFMA R6, R8, -R44, 1 ;  /* 0x3ff000000806842b */ /* 0x000fd0000000082c */
[----:B------:R-:W-:-:S08]  /*3b190*/  @!P0 DFMA R6, R12, -R44, R6 ;  /* 0x8000002c0c06822b */ /* 0x000fd00000000006 */
[----:B------:R-:W-:-:S08]  /*3b1a0*/  @!P0 DFMA R8, -R44, R6, -R44 ;  /* 0x000000062c08822b */ /* 0x000fd0000000092c */
[----:B-----5:R-:W-:-:S07]  /*3b1b0*/  DMUL R40, R40, R8 ;  /* 0x0000000828287228 */ /* 0x020fce0000000000 */
[----:B------:R2:W-:Y:S04]  /*3b1c0*/  STG.E.64 desc[UR36][R36.64+0x30], R40 ;  /* 0x0000302824007986 */ /* 0x0005e8000c101b24 */
[----:B-1----:R-:W3:Y:S01]  /*3b1d0*/  LDG.E R43, desc[UR36][R42.64+0x4] ;  /* 0x000004242a2b7981 */ /* 0x002ee2000c1e1900 */
[----:B------:R-:W-:-:S05]  /*3b1e0*/  VIADD R38, R38, 0x1 ;  /* 0x0000000126267836 */ /* 0x000fca0000000000 */
[----:B---3--:R-:W-:-:S13]  /*3b1f0*/  ISETP.GE.AND P0, PT, R38, R43, PT ;  /* 0x0000002b2600720c */ /* 0x008fda0003f06270 */
[----:B--2---:R-:W-:Y:S05]  /*3b200*/  @!P0 BRA `(.L_x_1891) ;  /* 0xffffffec00088947 */ /* 0x004fea000383ffff */
[----:B------:R-:W-:Y:S05]  /*3b210*/  BSYNC.RECONVERGENT B2 ;  /* 0x0000000000027941 */ /* 0x000fea0003800200 */
.L_x_1877:
[----:B------:R-:W-:-:S13]  /*3b220*/  ISETP.GT.AND P0, PT, R43, RZ, PT ;  /* 0x000000ff2b00720c */ /* 0x000fda0003f04270 */
.L_x_1876:
[----:B------:R-:W-:Y:S05]  /*3b230*/  BSYNC.RECONVERGENT B3 ;  /* 0x0000000000037941 */ /* 0x000fea0003800200 */
.L_x_1875:
        /* <DEDUP_REMOVED lines=10> */
[----:B-1----:R-:W-:Y:S09]  /*3b2e0*/  @!P1 BRA `(.L_x_1893) ;  /* 0x00000000005c9947 */ /* 0x002ff20003800000 */
        /* <DEDUP_REMOVED lines=21> */
.L_x_1895:
[----:B------:R-:W-:Y:S05]  /*3b440*/  BSYNC.RECONVERGENT B3 ;  /* 0x0000000000037941 */ /* 0x000fea0003800200 */
.L_x_1894:
[----:B------:R-:W-:-:S07]  /*3b450*/  VIADD R0, R8, 0x1 ;  /* 0x0000000108007836 */ /* 0x000fce0000000000 */
.L_x_1893:
[----:B------:R-:W-:Y:S05]  /*3b460*/  BSYNC.RECONVERGENT B2 ;  /* 0x0000000000027941 */ /* 0x000fea0003800200 */
.L_x_1892:
[----:B------:R-:W1:Y:S01]  /*3b470*/  LDCU.64 UR4, c[0x4][0x28] ;  /* 0x01000500ff0477ac */ /* 0x000e620008000a00 */
[----:B------:R-:W-:-:S05]  /*3b480*/  IMAD.SHL.U32 R2, R0, 0x40, RZ ;  /* 0x0000004000027824 */ /* 0x000fca00078e00ff */
[----:B------:R-:W-:-:S04]  /*3b490*/  LOP3.LUT R2, R2, 0x40, RZ, 0xc0, !PT ;  /* 0x0000004002027812 */ /* 0x000fc800078ec0ff */
[----:B-1----:R-:W-:-:S04]  /*3b4a0*/  IADD3 R2, P1, PT, R2, UR4, RZ ;  /* 0x0000000402027c10 */ /* 0x002fc8000ff3e0ff */
        /* <DEDUP_REMOVED lines=54> */
.L_x_1899:
[----:B------:R-:W-:Y:S05]  /*3b810*/  BSYNC.RECONVERGENT B3 ;  /* 0x0000000000037941 */ /* 0x000fea0003800200 */
.L_x_1898:
[----:B------:R-:W-:-:S07]  /*3b820*/  VIADD R0, R8, 0x1 ;  /* 0x0000000108007836 */ /* 0x000fce0000000000 */
.L_x_1897:
[----:B------:R-:W-:Y:S05]  /*3b830*/  BSYNC.RECONVERGENT B2 ;  /* 0x0000000000027941 */ /* 0x000fea0003800200 */
.L_x_1896:
        /* <DEDUP_REMOVED lines=59> */
.L_x_1903:
[----:B------:R-:W-:Y:S05]  /*3bbf0*/  BSYNC.RECONVERGENT B3 ;  /* 0x0000000000037941 */ /* 0x000fea0003800200 */
.L_x_1902:
[----:B------:R-:W-:-:S07]  /*3bc00*/  VIADD R0, R0, 0x1 ;  /* 0x0000000100007836 */ /* 0x000fce0000000000 */
.L_x_1901:
[----:B------:R-:W-:Y:S05]  /*3bc10*/  BSYNC.RECONVERGENT B2 ;  /* 0x0000000000027941 */ /* 0x000fea0003800200 */
.L_x_1900:
        /* <DEDUP_REMOVED lines=55> */
.L_x_1905:
[----:B------:R-:W-:Y:S05]  /*3bf90*/  BSYNC.RECONVERGENT B2 ;  /* 0x0000000000027941 */ /* 0x000fea0003800200 */
.L_x_1904:
        /* <DEDUP_REMOVED lines=17> */
[----:B-1----:R-:W-:Y:S02]  /*3c0b0*/  @!P2 DMUL R8, RZ, R14 ;  /* 0x0000000eff08a228 */ /* 0x002fe40000000000 */
        /* <DEDUP_REMOVED lines=39> */
.L_x_1907:
[----:B------:R-:W-:Y:S05]  /*3c330*/  BSYNC.RECONVERGENT B2 ;  /* 0x0000000000027941 */ /* 0x000fea0003800200 */
.L_x_1906:
[----:B------:R-:W1:Y:S01]  /*3c340*/  LDCU.64 UR4, c[0x4][0x28] ;  /* 0x01000500ff0477ac */ /* 0x000e620008000a00 */
[----:B------:R-:W-:-:S04]  /*3c350*/  SHF.L.U32 R6, R0, 0x6, RZ ;  /* 0x0000000600067819 */ /* 0x000fc800000006ff */
        /* <DEDUP_REMOVED lines=55> */
.L_x_1909:
[----:B------:R-:W-:Y:S05]  /*3c6d0*/  BSYNC.RECONVERGENT B2 ;  /* 0x0000000000027941 */ /* 0x000fea0003800200 */
.L_x_1908:
        /* <DEDUP_REMOVED lines=13> */
[----:B------:R-:W-:Y:S01]  /*3c7b0*/  DMUL R10, R8, R8 ;  /* 0x00000008080a7228 */ /* 0x000fe20000000000 */
[----:B------:R-:W-:-:S02]  /*3c7c0*/  IMAD.MOV.U32 R67, RZ, RZ, RZ ;  /* 0x000000ffff437224 */ /* 0x000fc400078e00ff */
        /* <DEDUP_REMOVED lines=17> */
[----:B------:R-:W1:Y:S08]  /*3c8e0*/  LDC.64 R14, c[0x0][0x388] ;  /* 0x0000e200ff0e7b82 */ /* 0x000e700000000a00 */
[----:B------:R-:W2:Y:S01]  /*3c8f0*/  LDC.64 R10, c[0x0][0x380] ;  /* 0x0000e000ff0a7b82 */ /* 0x000ea20000000a00 */
[----:B-1----:R1:W5:Y:S04]  /*3c900*/  LDG.E R75, desc[UR36][R14.64+0x4] ;  /* 0x000004240e4b7981 */ /* 0x002368000c1e1900 */
[----:B--2---:R-:W5:Y:S01]  /*3c910*/  LDG.E.64 R10, desc[UR36][R10.64+0xff8] ;  /* 0x000ff8240a0a7981 */ /* 0x004f62000c1e1b00 */
        /* <DEDUP_REMOVED lines=16> */
[----:B-1----:R-:W-:-:S11]  /*3ca20*/  DFMA R68, R2, R68, R6 ;  /* 0x000000440244722b */ /* 0x002fd60000000006 */
.L_x_2034:
[----:B------:R-:W-:-:S04]  /*3ca30*/  IMAD R15, R78, 0x7, RZ ;  /* 0x000000074e0f7824 */ /* 0x000fc800078e02ff */
[----:B------:R-:W-:-:S05]  /*3ca40*/  IMAD.WIDE.U32 R14, R15, 0x8, R30 ;  /* 0x000000080f0e7825 */ /* 0x000fca00078e001e */
[----:B--2---:R-:W2:Y:S04]  /*3ca50*/  LDG.E.64 R2, desc[UR36][R14.64+0x8] ;  /* 0x000008240e027981 */ /* 0x004ea8000c1e1b00 */
[----:B---3--:R-:W3:Y:S04]  /*3ca60*/  LDG.E.64 R6, desc[UR36][R14.64] ;  /* 0x000000240e067981 */ /* 0x008ee8000c1e1b00 */
[----:B------:R-:W4:Y:S04]  /*3ca70*/  LDG.E.64 R38, desc[UR36][R14.64+0x10] ;  /* 0x000010240e267981 */ /* 0x000f28000c1e1b00 */
[----:B-1---5:R1:W5:Y:S01]  /*3ca80*/  LDG.E.64 R64, desc[UR36][R14.64+0x28] ;  /* 0x000028240e407981 */ /* 0x022362000c1e1b00 */
        /* <DEDUP_REMOVED lines=16> */
[----:B------:R-:W2:Y:S04]  /*3cb90*/  MUFU.RSQ64H R9, R61 ;  /* 0x0000003d00097308 */ /* 0x000ea80000001c00 */
[----:B------:R-:W-:-:S04]  /*3cba0*/  IADD3 R8, PT, PT, R61, -0x3500000, RZ ;  /* 0xfcb000003d087810 */ /* 0x000fc80007ffe0ff */
[----:B------:R-:W-:Y:S02]  /*3cbb0*/  ISETP.GE.U32.AND P0, PT, R8, 0x7ca00000, PT ;  /* 0x7ca000000800780c */ /* 0x000fe40003f06070 */
        /* <DEDUP_REMOVED lines=10> */
[----:B-1----:R-:W-:Y:S10]  /*3cc60*/  @!P0 BRA `(.L_x_1913) ;  /* 0x0000000000248947 */ /* 0x002ff40003800000 */
[----:B------:R-:W-:Y:S01]  /*3cc70*/  IMAD.MOV.U32 R6, RZ, RZ, R60 ;  /* 0x000000ffff067224 */ /* 0x000fe200078e003c */
[----:B------:R-:W-:Y:S01]  /*3cc80*/  MOV R0, 0x3cce0 ;  /* 0x0003cce000007802 */ /* 0x000fe20000000f00 */
[----:B------:R-:W-:Y:S02]  /*3cc90*/  IMAD.MOV.U32 R7, RZ, RZ, R61 ;  /* 0x000000ffff077224 */ /* 0x000fe400078e003d */
[----:B------:R-:W-:Y:S02]  /*3cca0*/  IMAD.MOV.U32 R60, RZ, RZ, R72 ;  /* 0x000000ffff3c7224 */ /* 0x000fe400078e0048 */
[----:B------:R-:W-:Y:S02]  /*3ccb0*/  IMAD.MOV.U32 R27, RZ, RZ, R73 ;  /* 0x000000ffff1b7224 */ /* 0x000fe400078e0049 */
[----:B------:R-:W-:-:S07]  /*3ccc0*/  IMAD.MOV.U32 R9, RZ, RZ, R43 ;  /* 0x000000ffff097224 */ /* 0x000fce00078e002b */
[----:B0----5:R-:W-:Y:S05]  /*3ccd0*/  CALL.REL.NOINC `($__internal_14_$__cuda_sm20_dsqrt_rn_f64_mediumpath_v1) ;  /* 0x000005f000947944 */ /* 0x021fea0003c00000 */
[----:B------:R-:W-:Y:S02]  /*3cce0*/  IMAD.MOV.U32 R40, RZ, RZ, R8 ;  /* 0x000000ffff287224 */ /* 0x000fe400078e0008 */
[----:B------:R-:W-:-:S07]  /*3ccf0*/  IMAD.MOV.U32 R41, RZ, RZ, R9 ;  /* 0x000000ffff297224 */ /* 0x000fce00078e0009 */
.L_x_1913:
[----:B------:R-:W-:Y:S05]  /*3cd00*/  BSYNC.RECONVERGENT B1 ;  /* 0x0000000000017941 */ /* 0x000fea0003800200 */
.L_x_1912:
        /* <DEDUP_REMOVED lines=29> */
.L_x_1915:
[----:B------:R-:W-:Y:S05]  /*3cee0*/  BSYNC.RECONVERGENT B3 ;  /* 0x0000000000037941 */ /* 0x000fea0003800200 */
.L_x_1914:
        /* <DEDUP_REMOVED lines=38> */
[----:B------:R-:W1:Y:S01]  /*3d150*/  MUFU.RCP64H R3, R21 ;  /* 0x0000001500037308 */ /* 0x000e620000001800 */
[----:B------:R-:W-:Y:S01]  /*3d160*/  IMAD.MOV.U32 R2, RZ, RZ, 0x1 ;  /* 0x00000001ff027424 */ /* 0x000fe200078e00ff */
[----:B------:R-:W-:Y:S01]  /*3d170*/  DADD R12, -RZ, -R42 ;  /* 0x00000000ff0c7229 */ /* 0x000fe2000000092a */
[----:B------:R-:W-:Y:S09]  /*3d180*/  BSSY.RECONVERGENT B1, `(.L_x_1919) ;  /* 0x0000011000017945 */ /* 0x000ff20003800200 */
[----:B------:R-:W-:Y:S01]  /*3d190*/  FSETP.GEU.AND P1, PT, |R13|, 6.5827683646048100446e-37, PT ;  /* 0x036000000d00780b */ /* 0x000fe20003f2e200 */
[----:B-1----:R-:W-:-:S08]  /*3d1a0*/  DFMA R6, -R20, R2, 1 ;  /* 0x3ff000001406742b */ /* 0x002fd00000000102 */
        /* <DEDUP_REMOVED lines=14> */
.L_x_1920:
[----:B------:R-:W-:Y:S05]  /*3d290*/  BSYNC.RECONVERGENT B1 ;  /* 0x0000000000017941 */ /* 0x000fea0003800200 */
.L_x_1919:
        /* <DEDUP_REMOVED lines=59> */
.L_x_1922:
        /* <DEDUP_REMOVED lines=21> */
[----:B------:R-:W-:-:S04]  /*3d7a0*/  MOV R8, RZ ;  /* 0x000000ff00087202 */ /* 0x000fc80000000f00 */
        /* <DEDUP_REMOVED lines=50> */
.L_x_1923:
[----:B------:R-:W-:Y:S05]  /*3dad0*/  BSYNC.RECONVERGENT B0 ;  /* 0x0000000000007941 */ /* 0x000fea0003800200 */
.L_x_1921:
[----:B------:R-:W-:Y:S01]  /*3dae0*/  UMOV UR4, 0x1a63c1f5 ;  /* 0x1a63c1f500047882 */ /* 0x000fe20000000000 */
[----:B------:R-:W-:Y:S01]  /*3daf0*/  UMOV UR5, 0x404ca5dc ;  /* 0x404ca5dc00057882 */ /* 0x000fe20000000000 */
[----:B------:R-:W-:Y:S01]  /*3db00*/  IMAD.MOV.U32 R79, RZ, RZ, 0x2 ;  /* 0x00000002ff4f7424 */ /* 0x000fe200078e00ff */
[----:B------:R-:W-:-:S08]  /*3db10*/  DMUL R60, R60, UR4 ;  /* 0x000000043c3c7c28 */ /* 0x000fd00008000000 */
[----:B------:R-:W-:-:S07]  /*3db20*/  DADD R62, -RZ, -R60 ;  /* 0x00000000ff3e7229 */ /* 0x000fce000000093c */
[----:B------:R2:W-:Y:S01]  /*3db30*/  STL.128 [R1], R60 ;  /* 0x0000003c01007387 */ /* 0x0005e20000100c00 */
[----:B------:R-:W-:Y:S05]  /*3db40*/  BRA `(.L_x_1918) ;  /* 0x0000003800287947 */ /* 0x000fea0003800000 */
.L_x_1917:
[----:B------:R-:W1:Y:S01]  /*3db50*/  MUFU.RCP64H R7, R37 ;  /* 0x0000002500077308 */ /* 0x000e620000001800 */
[----:B------:R-:W-:Y:S01]  /*3db60*/  IMAD.MOV.U32 R6, RZ, RZ, 0x1 ;  /* 0x00000001ff067424 */ /* 0x000fe200078e00ff */
[----:B------:R-:W-:Y:S01]  /*3db70*/  FSETP.GEU.AND P1, PT, |R3|, 6.5827683646048100446e-37, PT ;  /* 0x036000000300780b */ /* 0x000fe20003f2e200 */
[----:B------:R-:W-:Y:S04]  /*3db80*/  BSSY.RECONVERGENT B1, `(.L_x_1924) ;  /* 0x0000012000017945 */ /* 0x000fe80003800200 */
        /* <DEDUP_REMOVED lines=17> */
.L_x_1925:
[----:B------:R-:W-:Y:S05]  /*3dca0*/  BSYNC.RECONVERGENT B1 ;  /* 0x0000000000017941 */ /* 0x000fea0003800200 */
.L_x_1924:
[----:B------:R-:W1:Y:S01]  /*3dcb0*/  MUFU.RCP64H R3, R37 ;  /* 0x0000002500037308 */ /* 0x000e620000001800 */
[----:B------:R-:W-:Y:S01]  /*3dcc0*/  IMAD.MOV.U32 R2, RZ, RZ, 0x1 ;  /* 0x00000001ff027424 */ /* 0x000fe200078e00ff */
[----:B------:R-:W-:Y:S01]  /*3dcd0*/  BSSY.RECONVERGENT B1, `(.L_x_1926) ;  /* 0x0000016000017945 */ /* 0x000fe20003800200 */
[----:B------:R-:W-:-:S04]  /*3dce0*/  DADD R76, R60, 1 ;  /* 0x3ff000003c4c7429 */ /* 0x000fc80000000000 */
[----:B-1----:R-:W-:-:S08]  /*3dcf0*/  DFMA R6, -R36, R2, 1 ;  /* 0x3ff000002406742b */ /* 0x002fd00000000102 */
        /* <DEDUP_REMOVED lines=19> */
.L_x_1927:
[----:B------:R-:W-:Y:S05]  /*3de30*/  BSYNC.RECONVERGENT B1 ;  /* 0x0000000000017941 */ /* 0x000fea0003800200 */
.L_x_1926:
[----:B------:R-:W1:Y:S01]  /*3de40*/  MUFU.RCP64H R7, R37 ;  /* 0x0000002500077308 */ /* 0x000e620000001800 */
[----:B------:R-:W-:Y:S01]  /*3de50*/  IMAD.MOV.U32 R6, RZ, RZ, 0x1 ;  /* 0x00000001ff067424 */ /* 0x000fe200078e00ff */
[----:B------:R-:W-:Y:S01]  /*3de60*/  DMUL R12, R42, R42 ;  /* 0x0000002a2a0c7228 */ /* 0x000fe20000000000 */
        /* <DEDUP_REMOVED lines=16> */
[----:B0-----:R-:W-:Y:S05]  /*3df70*/  CALL.REL.NOINC `($__internal_13_$__cuda_sm20_div_rn_f64_full) ;  /* 0x000005d8006c7944 */ /* 0x001fea0003c00000 */
.L_x_1929:
[----:B------:R-:W-:Y:S05]  /*3df80*/  BSYNC.RECONVERGENT B1 ;  /* 0x0000000000017941 */ /* 0x000fea0003800200 */
.L_x_1928:
[----:B------:R-:W-:Y:S01]  /*3df90*/  DADD R60, R60, -1 ;  /* 0xbff000003c3c7429 */ /* 0x000fe20000000000 */
[----:B------:R-:W-:Y:S01]  /*3dfa0*/  IMAD.MOV.U32 R79, RZ, RZ, RZ ;  /* 0x000000ffff4f7224 */ /* 0x000fe200078e00ff */
[----:B------:R-:W-:-:S08]  /*3dfb0*/  DMUL R6, R76, -4 ;  /* 0xc01000004c067828 */ /* 0x000fd00000000000 */
[----:B------:R-:W-:-:S08]  /*3dfc0*/  DMUL R6, R60, R6 ;  /* 0x000000063c067228 */ /* 0x000fd00000000000 */
[----:B------:R-:W-:-:S08]  /*3dfd0*/  DFMA R64, R2, R2, R6 ;  /* 0x000000020240722b */ /* 0x000fd00000000006 */
[----:B------:R-:W-:-:S14]  /*3dfe0*/  DSETP.GE.AND P0, PT, R64, RZ, PT ;  /* 0x000000ff4000722a */ /* 0x000fdc0003f06000 */
[----:B------:R-:W-:Y:S05]  /*3dff0*/  @!P0 BRA `(.L_x_1918) ;  /* 0x0000003000fc8947 */ /* 0x000fea0003800000 */
[----:B------:R-:W1:Y:S01]  /*3e000*/  MUFU.RSQ64H R9, R65 ;  /* 0x0000004100097308 */ /* 0x000e620000001c00 */
[----:B------:R-:W-:Y:S01]  /*3e010*/  VIADD R8, R65, 0xfcb00000 ;  /* 0xfcb0000041087836 */ /* 0x000fe20000000000 */
[----:B------:R-:W-:Y:S01]  /*3e020*/  BSSY.RECONVERGENT B1, `(.L_x_1930) ;  /* 0x0000018000017945 */ /* 0x000fe20003800200 */
[----:B------:R-:W-:Y:S02]  /*3e030*/  IMAD.MOV.U32 R12, RZ, RZ, 0x0 ;  /* 0x00000000ff0c7424 */ /* 0x000fe400078e00ff */
[----:B------:R-:W-:Y:S01]  /*3e040*/  IMAD.MOV.U32 R13, RZ, RZ, 0x3fd80000 ;  /* 0x3fd80000ff0d7424 */ /* 0x000fe200078e00ff */
        /* <DEDUP_REMOVED lines=18> */
[----:B0-----:R-:W-:Y:S05]  /*3e170*/  CALL.REL.NOINC `($__internal_14_$__cuda_sm20_dsqrt_rn_f64_mediumpath_v1) ;  /* 0x000005dc006c7944 */ /* 0x001fea0003c00000 */
[----:B------:R-:W-:Y:S02]  /*3e180*/  IMAD.MOV.U32 R36, RZ, RZ, R8 ;  /* 0x000000ffff247224 */ /* 0x000fe400078e0008 */
[----:B------:R-:W-:-:S07]  /*3e190*/  IMAD.MOV.U32 R37, RZ, RZ, R9 ;  /* 0x000000ffff257224 */ /* 0x000fce00078e0009 */
.L_x_1931:
[----:B------:R-:W-:Y:S05]  /*3e1a0*/  BSYNC.RECONVERGENT B1 ;  /* 0x0000000000017941 */ /* 0x000fea0003800200 */
.L_x_1930:
[----:B------:R-:W-:Y:S01]  /*3e1b0*/  DADD R76, R76, R76 ;  /* 0x000000004c4c7229 */ /* 0x000fe2000000004c */
[----:B------:R-:W-:Y:S01]  /*3e1c0*/  IMAD.MOV.U32 R6, RZ, RZ, 0x1 ;  /* 0x00000001ff067424 */ /* 0x000fe200078e00ff */
[----:B------:R-:W-:Y:S01]  /*3e1d0*/  DADD R12, R36, -R2 ;  /* 0x00000000240c7229 */ /* 0x000fe20000000802 */
        /* <DEDUP_REMOVED lines=18> */
.L_x_1933:
[----:B------:R-:W-:Y:S05]  /*3e300*/  BSYNC.RECONVERGENT B1 ;  /* 0x0000000000017941 */ /* 0x000fea0003800200 */
.L_x_1932:
[----:B------:R-:W-:Y:S01]  /*3e310*/  DSETP.GTU.AND P0, PT, |R60|, 1, PT ;  /* 0x3ff000003c00742a */ /* 0x000fe20003f0c200 */
[----:B------:R-:W-:Y:S01]  /*3e320*/  BSSY.RECONVERGENT B4, `(.L_x_1934) ;  /* 0x000017b000047945 */ /* 0x000fe20003800200 */
[----:B------:R-:W-:-:S12]  /*3e330*/  MOV R79, RZ ;  /* 0x000000ff004f7202 */ /* 0x000fd80000000f00 */
        /* <DEDUP_REMOVED lines=58> */
.L_x_1937:
        /* <DEDUP_REMOVED lines=72> */
.L_x_1938:
[----:B------:R-:W-:Y:S05]  /*3eb60*/  BSYNC.RECONVERGENT B0 ;  /* 0x0000000000007941 */ /* 0x000fea0003800200 */
.L_x_1936:
        /* <DEDUP_REMOVED lines=26> */
.L_x_1942:
[----:B------:R-:W-:Y:S05]  /*3ed10*/  BSYNC.RECONVERGENT B7 ;  /* 0x0000000000077941 */ /* 0x000fea0003800200 */
.L_x_1941:
[----:B------:R-:W-:-:S07]  /*3ed20*/  VIADD R0, R8, 0x1 ;  /* 0x0000000108007836 */ /* 0x000fce0000000000 */
.L_x_1940:
[----:B------:R-:W-:Y:S05]  /*3ed30*/  BSYNC.RECONVERGENT B5 ;  /* 0x0000000000057941 */ /* 0x000fea0003800200 */
.L_x_1939:
        /* <DEDUP_REMOVED lines=56> */
.L_x_1944:
[----:B------:R-:W-:Y:S05]  /*3f0c0*/  BSYNC.RECONVERGENT B5 ;  /* 0x0000000000057941 */ /* 0x000fea0003800200 */
.L_x_1943:
        /* <DEDUP_REMOVED lines=43> */
[----:B------:R-:W1:Y:S08]  /*3f380*/  F2I.F64 R8, R8 ;  /* 0x0000000800087311 */ /* 0x000e700000301100 */
[----:B-1----:R-:W1:Y:S02]  /*3f390*/  I2F.F64 R6, R8 ;  /* 0x0000000800067312 */ /* 0x002e640000201c00 */
[----:B-1----:R-:W-:Y:S01]  /*3f3a0*/  DFMA R12, R6, -UR4, -R80 ;  /* 0x80000004060c7c2b */ /* 0x002fe20008000850 */
        /* <DEDUP_REMOVED lines=9> */
[----:B------:R-:W-:-:S07]  /*3f440*/  MOV R13, R7 ;  /* 0x00000007000d7202 */ /* 0x000fce0000000f00 */
[----:B0-----:R-:W-:Y:S05]  /*3f450*/  CALL.REL.NOINC `($_Z14FitGrain_NLOPTPdPiS0_S_S_S0_S0_S_S_S_S_S_S_S_S_S_S_S_S_S_$__internal_trig_reduction_slowpathd) ;  /* 0x000005cc005c7944 */ /* 0x001fea0003c00000 */
.L_x_1948:
[----:B------:R-:W-:Y:S05]  /*3f460*/  BSYNC.RECONVERGENT B7 ;  /* 0x0000000000077941 */ /* 0x000fea0003800200 */
.L_x_1947:
[----:B------:R-:W-:-:S07]  /*3f470*/  VIADD R0, R8, 0x1 ;  /* 0x0000000108007836 */ /* 0x000fce0000000000 */
.L_x_1946:
[----:B------:R-:W-:Y:S05]  /*3f480*/  BSYNC.RECONVERGENT B5 ;  /* 0x0000000000057941 */ /* 0x000fea0003800200 */
.L_x_1945:
        /* <DEDUP_REMOVED lines=15> */
[----:B-1----:R-:W-:Y:S01]  /*3f580*/  @!P0 DMUL R8, RZ, -R80 ;  /* 0x80000050ff088228 */ /* 0x002fe20000000000 */
        /* <DEDUP_REMOVED lines=36> */
[----:B0-----:R-:W-:Y:S05]  /*3f7d0*/  CALL.REL.NOINC `($_Z14FitGrain_NLOPTPdPiS0_S_S_S0_S0_S_S_S_S_S_S_S_S_S_S_S_S_S_$__internal_trig_reduction_slowpathd) ;  /* 0x000005c8007c7944 */ /* 0x001fea0003c00000 */
[----:B------:R-:W-:Y:S02]  /*3f7e0*/  IMAD.MOV.U32 R0, RZ, RZ, R8 ;  /* 0x000000ffff007224 */ /* 0x000fe400078e0008 */
[----:B------:R-:W-:Y:S02]  /*3f7f0*/  IMAD.MOV.U32 R8, RZ, RZ, R6 ;  /* 0x000000ffff087224 */ /* 0x000fe400078e0006 */
[----:B------:R-:W-:-:S07]  /*3f800*/  IMAD.MOV.U32 R9, RZ, RZ, R7 ;  /* 0x000000ffff097224 */ /* 0x000fce00078e0007 */
.L_x_1950:
[----:B------:R-:W-:Y:S05]  /*3f810*/  BSYNC.RECONVERGENT B5 ;  /* 0x0000000000057941 */ /* 0x000fea0003800200 */
.L_x_1949:
        /* <DEDUP_REMOVED lines=43> */
.L_x_1935:
[----:B------:R-:W-:Y:S05]  /*3fad0*/  BSYNC.RECONVERGENT B4 ;  /* 0x0000000000047941 */ /* 0x000fea0003800200 */
.L_x_1934:
[----:B-1----:R-:W1:Y:S01]  /*3fae0*/  MUFU.RCP64H R7, R77 ;  /* 0x0000004d00077308 */ /* 0x002e620000001800 */
[----:B------:R-:W-:Y:S01]  /*3faf0*/  IMAD.MOV.U32 R6, RZ, RZ, 0x1 ;  /* 0x00000001ff067424 */ /* 0x000fe200078e00ff */
[----:B------:R-:W-:Y:S01]  /*3fb00*/  DADD R12, -R36, -R2 ;  /* 0x00000000240c7229 */ /* 0x000fe20000000902 */
        /* <DEDUP_REMOVED lines=17> */
.L_x_1952:
[----:B------:R-:W-:Y:S05]  /*3fc20*/  BSYNC.RECONVERGENT B1 ;  /* 0x0000000000017941 */ /* 0x000fea0003800200 */
.L_x_1951:
        /* <DEDUP_REMOVED lines=59> */
.L_x_1954:
        /* <DEDUP_REMOVED lines=72> */
.L_x_1955:
[----:B------:R-:W-:Y:S05]  /*40460*/  BSYNC.RECONVERGENT B0 ;  /* 0x0000000000007941 */ /* 0x000fea0003800200 */
.L_x_1953:
        /* <DEDUP_REMOVED lines=26> */
.L_x_1959:
[----:B------:R-:W-:Y:S05]  /*40610*/  BSYNC.RECONVERGENT B5 ;  /* 0x0000000000057941 */ /* 0x000fea0003800200 */
.L_x_1958:
[----:B------:R-:W-:-:S07]  /*40620*/  VIADD R0, R8, 0x1 ;  /* 0x0000000108007836 */ /* 0x000fce0000000000 */
.L_x_1957:
[----:B------:R-:W-:Y:S05]  /*40630*/  BSYNC.RECONVERGENT B4 ;  /* 0x0000000000047941 */ /* 0x000fea0003800200 */
.L_x_1956:
        /* <DEDUP_REMOVED lines=53> */
[----:B------:R-:W-:Y:S01]  /*40990*/  IMAD.MOV.U32 R0, RZ, RZ, R8 ;  /* 0x000000ffff007224 */ /* 0x000fe200078e0008 */
[----:B------:R-:W-:Y:S01]  /*409a0*/  MOV R9, R7 ;  /* 0x0000000700097202 */ /* 0x000fe20000000f00 */
[----:B------:R-:W-:-:S07]  /*409b0*/  IMAD.MOV.U32 R8, RZ, RZ, R6 ;  /* 0x000000ffff087224 */ /* 0x000fce00078e0006 */
.L_x_1961:
[----:B------:R-:W-:Y:S05]  /*409c0*/  BSYNC.RECONVERGENT B4 ;  /* 0x0000000000047941 */ /* 0x000fea0003800200 */
.L_x_1960:
        /* <DEDUP_REMOVED lines=57> */
.L_x_1965:
[----:B------:R-:W-:Y:S05]  /*40d60*/  BSYNC.RECONVERGENT B5 ;  /* 0x0000000000057941 */ /* 0x000fea0003800200 */
.L_x_1964:
[----:B------:R-:W-:-:S07]  /*40d70*/  VIADD R0, R8, 0x1 ;  /* 0x0000000108007836 */ /* 0x000fce0000000000 */
.L_x_1963:
[----:B------:R-:W-:Y:S05]  /*40d80*/  BSYNC.RECONVERGENT B4 ;  /* 0x0000000000047941 */ /* 0x000fea0003800200 */
.L_x_1962:
        /* <DEDUP_REMOVED lines=56> */
.L_x_1967:
[----:B------:R-:W-:Y:S05]  /*41110*/  BSYNC.RECONVERGENT B4 ;  /* 0x0000000000047941 */ /* 0x000fea0003800200 */
.L_x_1966:
        /* <DEDUP_REMOVED lines=45> */
.L_x_1918:
[----:B------:R-:W-:Y:S05]  /*413f0*/  BSYNC.RECONVERGENT B3 ;  /* 0x0000000000037941 */ /* 0x000fea0003800200 */
.L_x_1916:
[----:B------:R-:W-:Y:S01]  /*41400*/  ISETP.NE.AND P3, PT, R79, RZ, PT ;  /* 0x000000ff4f00720c */ /* 0x000fe20003f65270 */
[----:B------:R-:W-:-:S12]  /*41410*/  BSSY.RECONVERGENT B3, `(.L_x_1968) ;  /* 0x0000270000037945 */ /* 0x000fd80003800200 */
[----:B------:R-:W-:Y:S05]  /*41420*/  @!P3 BRA `(.L_x_1969) ;  /* 0x0000002400b8b947 */ /* 0x000fea0003800000 */
[----:B-1----:R-:W3:Y:S01]  /*41430*/  LDL.64 R2, [R1] ;  /* 0x0000000001027983 */ /* 0x002ee20000100a00 */
[----:B------:R-:W-:Y:S01]  /*41440*/  UMOV UR4, 0xa2529d3a ;  /* 0xa2529d3a00047882 */ /* 0x000fe20000000000 */
[----:B------:R-:W-:Y:S01]  /*41450*/  UMOV UR5, 0x3f91df46 ;  /* 0x3f91df4600057882 */ /* 0x000fe20000000000 */
[----:B------:R-:W-:Y:S01]  /*41460*/  BSSY.RECONVERGENT B4, `(.L_x_1970) ;  /* 0x000001d000047945 */ /* 0x000fe20003800200 */
[----:B---3--:R-:W-:-:S08]  /*41470*/  DMUL R2, R2, UR4 ;  /* 0x0000000402027c28 */ /* 0x008fd00008000000 */
        /* <DEDUP_REMOVED lines=24> */
[----:B0-2---:R-:W-:Y:S05]  /*41600*/  CALL.REL.NOINC `($_Z14FitGrain_NLOPTPdPiS0_S_S_S0_S0_S_S_S_S_S_S_S_S_S_S_S_S_S_$__internal_trig_reduction_slowpathd) ;  /* 0x000005a800f07944 */ /* 0x005fea0003c00000 */
.L_x_1973:
[----:B------:R-:W-:Y:S05]  /*41610*/  BSYNC.RECONVERGENT B5 ;  /* 0x0000000000057941 */ /* 0x000fea0003800200 */
.L_x_1972:
[----:B------:R-:W-:-:S07]  /*41620*/  VIADD R0, R8, 0x1 ;  /* 0x0000000108007836 */ /* 0x000fce0000000000 */
.L_x_1971:
[----:B------:R-:W-:Y:S05]  /*41630*/  BSYNC.RECONVERGENT B4 ;  /* 0x0000000000047941 */ /* 0x000fea0003800200 */
.L_x_1970:
[----:B------:R-:W1:Y:S01]  /*41640*/  LDCU.64 UR4, c[0x4][0x28] ;  /* 0x01000500ff0477ac */ /* 0x000e620008000a00 */
[----:B------:R-:W-:-:S05]  /*41650*/  IMAD.SHL.U32 R8, R0, 0x40, RZ ;  /* 0x0000004000087824 */ /* 0x000fca00078e00ff */
[----:B------:R-:W-:-:S04]  /*41660*/  LOP3.LUT R8, R8, 0x40, RZ, 0xc0, !PT ;  /* 0x0000004008087812 */ /* 0x000fc800078ec0ff */
[----:B-1----:R-:W-:-:S04]  /*41670*/  IADD3 R8, P1, PT, R8, UR4, RZ ;  /* 0x0000000408087c10 */ /* 0x002fc8000ff3e0ff */
[----:B------:R-:W-:-:S05]  /*41680*/  IADD3.X R9, PT, PT, RZ, UR5, RZ, P1, !PT ;  /* 0x00000005ff097c10 */ /* 0x000fca0008ffe4ff */
[----:B--2---:R-:W2:Y:S04]  /*41690*/  LDG.E.128.CONSTANT R60, desc[UR36][R8.64] ;  /* 0x00000024083c7981 */ /* 0x004ea8000c1e9d00 */
        /* <DEDUP_REMOVED lines=50> */
.L_x_1975:
[----:B------:R-:W-:Y:S05]  /*419c0*/  BSYNC.RECONVERGENT B4 ;  /* 0x0000000000047941 */ /* 0x000fea0003800200 */
.L_x_1974:
        /* <DEDUP_REMOVED lines=63> */
.L_x_1977:
[----:B------:R-:W-:Y:S05]  /*41dc0*/  BSYNC.RECONVERGENT B1 ;  /* 0x0000000000017941 */ /* 0x000fea0003800200 */
.L_x_1976:
[----:B------:R-:W1:Y:S01]  /*41dd0*/  MUFU.RCP64H R9, R7 ;  /* 0x0000000700097308 */ /* 0x000e620000001800 */
[----:B------:R-:W-:Y:S01]  /*41de0*/  IMAD.MOV.U32 R8, RZ, RZ, 0x1 ;  /* 0x00000001ff087424 */ /* 0x000fe200078e00ff */
[----:B------:R-:W-:Y:S01]  /*41df0*/  FSETP.GEU.AND P1, PT, |R3|, 6.5827683646048100446e-37, PT ;  /* 0x036000000300780b */ /* 0x000fe20003f2e200 */
[----:B------:R-:W-:Y:S04]  /*41e00*/  BSSY.RECONVERGENT B1, `(.L_x_1978) ;  /* 0x0000010000017945 */ /* 0x000fe80003800200 */
        /* <DEDUP_REMOVED lines=15> */
.L_x_1979:
[----:B------:R-:W-:Y:S05]  /*41f00*/  BSYNC.RECONVERGENT B1 ;  /* 0x0000000000017941 */ /* 0x000fea0003800200 */
.L_x_1978:
        /* <DEDUP_REMOVED lines=57> */
.L_x_1981:
        /* <DEDUP_REMOVED lines=72> */
.L_x_1982:
[----:B------:R-:W-:Y:S05]  /*42720*/  BSYNC.RECONVERGENT B0 ;  /* 0x0000000000007941 */ /* 0x000fea0003800200 */
.L_x_1980:
        /* <DEDUP_REMOVED lines=40> */
.L_x_1986:
[----:B------:R-:W-:Y:S05]  /*429b0*/  BSYNC.RECONVERGENT B5 ;  /* 0x0000000000057941 */ /* 0x000fea0003800200 */
.L_x_1985:
[----:B------:R-:W-:Y:S01]  /*429c0*/  VIADD R0, R0, 0x1 ;  /* 0x0000000100007836 */ /* 0x000fe20000000000 */
[----:B------:R-:W-:Y:S06]  /*429d0*/  BRA `(.L_x_1987) ;  /* 0x0000000000087947 */ /* 0x000fec0003800000 */
.L_x_1984:
[----:B------:R-:W-:Y:S01]  /*429e0*/  DMUL R8, RZ, R42 ;  /* 0x0000002aff087228 */ /* 0x000fe20000000000 */
[----:B------:R-:W-:-:S10]  /*429f0*/  IMAD.MOV.U32 R0, RZ, RZ, 0x1 ;  /* 0x00000001ff007424 */ /* 0x000fd400078e00ff */
.L_x_1987:
[----:B------:R-:W-:Y:S05]  /*42a00*/  BSYNC.RECONVERGENT B4 ;  /* 0x0000000000047941 */ /* 0x000fea0003800200 */
.L_x_1983:
        /* <DEDUP_REMOVED lines=52> */
[----:B------:R-:W-:Y:S06]  /*42d50*/  BRA `(.L_x_1990) ;  /* 0x0000000000087947 */ /* 0x000fec0003800000 */
.L_x_1989:
[----:B------:R-:W-:Y:S01]  /*42d60*/  DMUL R6, RZ, R42 ;  /* 0x0000002aff067228 */ /* 0x000fe20000000000 */
[----:B------:R-:W-:-:S10]  /*42d70*/  IMAD.MOV.U32 R0, RZ, RZ, RZ ;  /* 0x000000ffff007224 */ /* 0x000fd400078e00ff */
.L_x_1990:
[----:B------:R-:W-:Y:S05]  /*42d80*/  BSYNC.RECONVERGENT B4 ;  /* 0x0000000000047941 */ /* 0x000fea0003800200 */
.L_x_1988:
        /* <DEDUP_REMOVED lines=55> */
[----:B0-----:R-:W-:Y:S05]  /*43100*/  CALL.REL.NOINC `($__internal_14_$__cuda_sm20_dsqrt_rn_f64_mediumpath_v1) ;  /* 0x0000058c00887944 */ /* 0x001fea0003c00000 */
[----:B------:R-:W-:Y:S02]  /*43110*/  IMAD.MOV.U32 R6, RZ, RZ, R8 ;  /* 0x000000ffff067224 */ /* 0x000fe400078e0008 */
[----:B------:R-:W-:-:S07]  /*43120*/  IMAD.MOV.U32 R7, RZ, RZ, R9 ;  /* 0x000000ffff077224 */ /* 0x000fce00078e0009 */
.L_x_1992:
[----:B------:R-:W-:Y:S05]  /*43130*/  BSYNC.RECONVERGENT B1 ;  /* 0x0000000000017941 */ /* 0x000fea0003800200 */
.L_x_1991:
        /* <DEDUP_REMOVED lines=19> */
.L_x_1994:
[----:B------:R-:W-:Y:S05]  /*43270*/  BSYNC.RECONVERGENT B1 ;  /* 0x0000000000017941 */ /* 0x000fea0003800200 */
.L_x_1993:
        /* <DEDUP_REMOVED lines=77> */
.L_x_1996:
        /* <DEDUP_REMOVED lines=48> */
[C---:B------:R-:W-:Y:S02]  /*43a50*/  @P0 DADD R2, R6.reuse, -R2 ;  /* 0x0000000006020229 */ /* 0x040fe40000000802 */
[----:B------:R-:W-:-:S06]  /*43a60*/  @!P0 DADD R6, R6, R8 ;  /* 0x0000000006068229 */ /* 0x000fcc0000000008 */
[----:B------:R-:W-:Y:S02]  /*43a70*/  @P0 DADD R2, -R2, UR4 ;  /* 0x0000000402020e29 */ /* 0x000fe40008000100 */
[----:B------:R-:W-:-:S11]  /*43a80*/  @!P0 DADD R2, R6, UR4 ;  /* 0x0000000406028e29 */ /* 0x000fd60008000000 */
.L_x_1997:
[----:B------:R-:W-:Y:S05]  /*43a90*/  BSYNC.RECONVERGENT B0 ;  /* 0x0000000000007941 */ /* 0x000fea0003800200 */
.L_x_1995:
[----:B------:R-:W-:Y:S01]  /*43aa0*/  UMOV UR4, 0x1a63c1f5 ;  /* 0x1a63c1f500047882 */ /* 0x000fe20000000000 */
[----:B------:R-:W-:Y:S01]  /*43ab0*/  UMOV UR5, 0x404ca5dc ;  /* 0x404ca5dc00057882 */ /* 0x000fe20000000000 */
[----:B------:R-:W-:Y:S02]  /*43ac0*/  DSETP.GT.AND P0, PT, R42, RZ, PT ;  /* 0x000000ff2a00722a */ /* 0x000fe40003f04000 */
[----:B------:R-:W-:-:S08]  /*43ad0*/  DMUL R2, R2, UR4 ;  /* 0x0000000402027c28 */ /* 0x000fd00008000000 */
[----:B------:R-:W-:-:S10]  /*43ae0*/  DADD R6, -RZ, -R2 ;  /* 0x00000000ff067229 */ /* 0x000fd40000000902 */
[----:B------:R-:W-:Y:S02]  /*43af0*/  FSEL R46, R6, R2, P0 ;  /* 0x00000002062e7208 */ /* 0x000fe40000000000 */
[----:B------:R-:W-:-:S07]  /*43b00*/  FSEL R47, R7, R3, P0 ;  /* 0x00000003072f7208 */ /* 0x000fce0000000000 */
.L_x_1969:
[----:B------:R-:W-:Y:S05]  /*43b10*/  BSYNC.RECONVERGENT B3 ;  /* 0x0000000000037941 */ /* 0x000fea0003800200 */
.L_x_1968:
[----:B------:R-:W3:Y:S01]  /*43b20*/  LDG.E.64 R36, desc[UR36][R14.64+0x20] ;  /* 0x000020240e247981 */ /* 0x000ee2000c1e1b00 */
[----:B-1----:R-:W1:Y:S01]  /*43b30*/  MUFU.RCP64H R3, R41 ;  /* 0x0000002900037308 */ /* 0x002e620000001800 */
[----:B------:R-:W-:Y:S01]  /*43b40*/  IMAD.MOV.U32 R2, RZ, RZ, 0x1 ;  /* 0x00000001ff027424 */ /* 0x000fe200078e00ff */
[----:B------:R-:W-:Y:S05]  /*43b50*/  BSSY.RECONVERGENT B1, `(.L_x_1998) ;  /* 0x0000014000017945 */ /* 0x000fea0003800200 */
[----:B-1----:R-:W-:-:S08]  /*43b60*/  DFMA R6, R2, -R40, 1 ;  /* 0x3ff000000206742b */ /* 0x002fd00000000828 */
[----:B------:R-:W-:-:S08]  /*43b70*/  DFMA R6, R6, R6, R6 ;  /* 0x000000060606722b */ /* 0x000fd00000000006 */
[----:B------:R-:W-:-:S08]  /*43b80*/  DFMA R6, R2, R6, R2 ;  /* 0x000000060206722b */ /* 0x000fd00000000002 */
[----:B------:R-:W-:-:S08]  /*43b90*/  DFMA R2, R6, -R40, 1 ;  /* 0x3ff000000602742b */ /* 0x000fd00000000828 */
[----:B------:R-:W-:Y:S02]  /*43ba0*/  DFMA R2, R6, R2, R6 ;  /* 0x000000020602722b */ /* 0x000fe40000000006 */
[----:B---3--:R-:W-:-:S08]  /*43bb0*/  DMUL R12, R20, R36 ;  /* 0x00000024140c7228 */ /* 0x008fd00000000000 */
        /* <DEDUP_REMOVED lines=10> */
[----:B0-2---:R-:W-:Y:S05]  /*43c60*/  CALL.REL.NOINC `($__internal_13_$__cuda_sm20_div_rn_f64_full) ;  /* 0x0000057c00307944 */ /* 0x005fea0003c00000 */
[----:B------:R-:W-:Y:S02]  /*43c70*/  IMAD.MOV.U32 R2, RZ, RZ, R60 ;  /* 0x000000ffff027224 */ /* 0x000fe400078e003c */
[----:B------:R-:W-:-:S07]  /*43c80*/  IMAD.MOV.U32 R3, RZ, RZ, R61 ;  /* 0x000000ffff037224 */ /* 0x000fce00078e003d */
.L_x_1999:
[----:B------:R-:W-:Y:S05]  /*43c90*/  BSYNC.RECONVERGENT B1 ;  /* 0x0000000000017941 */ /* 0x000fea0003800200 */
.L_x_1998:
        /* <DEDUP_REMOVED lines=22> */
.L_x_2001:
[----:B------:R-:W-:Y:S05]  /*43e00*/  BSYNC.RECONVERGENT B1 ;  /* 0x0000000000017941 */ /* 0x000fea0003800200 */
.L_x_2000:
        /* <DEDUP_REMOVED lines=20> */
[----:B------:R-:W-:Y:S01]  /*43f50*/  MOV R34, R60 ;  /* 0x0000003c00227202 */ /* 0x000fe20000000f00 */
[----:B------:R-:W-:-:S07]  /*43f60*/  IMAD.MOV.U32 R35, RZ, RZ, R61 ;  /* 0x000000ffff237224 */ /* 0x000fce00078e003d */
.L_x_2003:
[----:B------:R-:W-:Y:S05]  /*43f70*/  BSYNC.RECONVERGENT B1 ;  /* 0x0000000000017941 */ /* 0x000fea0003800200 */
.L_x_2002:
        /* <DEDUP_REMOVED lines=12> */
[----:B------:R-:W-:-:S05]  /*44040*/  @P1 LOP3.LUT R13, R9, 0x80000, RZ, 0xfc, !PT ;  /* 0x00080000090d1812 */ /* 0x000fca00078efcff */
[----:B------:R-:W-:-:S06]  /*44050*/  IMAD.MOV.U32 R7, RZ, RZ, R13 ;  /* 0x000000ffff077224 */ /* 0x000fcc00078e000d */
        /* <DEDUP_REMOVED lines=30> */
[----:B------:R-:W-:-:S07]  /*44240*/  IMAD.MOV.U32 R0, RZ, RZ, R8 ;  /* 0x000000ffff007224 */ /* 0x000fce00078e0008 */
.L_x_2009:
[----:B------:R-:W-:Y:S05]  /*44250*/  BSYNC.RECONVERGENT B5 ;  /* 0x0000000000057941 */ /* 0x000fea0003800200 */
.L_x_2008:
[----:B------:R-:W3:Y:S01]  /*44260*/  LDG.E.64 R42, desc[UR36][R14.64+0x18] ;  /* 0x000018240e2a7981 */ /* 0x000ee2000c1e1b00 */
[----:B------:R-:W1:Y:S01]  /*44270*/  LDCU.64 UR4, c[0x4][0x28] ;  /* 0x01000500ff0477ac */ /* 0x000e620008000a00 */
[----:B------:R-:W-:Y:S01]  /*44280*/  IMAD.SHL.U32 R8, R0, 0x40, RZ ;  /* 0x0000004000087824 */ /* 0x000fe200078e00ff */
[----:B------:R-:W4:Y:S04]  /*44290*/  LDC.64 R40, c[0x0][0x380] ;  /* 0x0000e000ff287b82 */ /* 0x000f280000000a00 */
[----:B------:R-:W-:-:S04]  /*442a0*/  LOP3.LUT R8, R8, 0x40, RZ, 0xc0, !PT ;  /* 0x0000004008087812 */ /* 0x000fc800078ec0ff */
[----:B-1----:R-:W-:-:S05]  /*442b0*/  IADD3 R8, P1, PT, R8, UR4, RZ ;  /* 0x0000000408087c10 */ /* 0x002fca000ff3e0ff */
[----:B------:R-:W-:-:S05]  /*442c0*/  IMAD.X R9, RZ, RZ, UR5, P1 ;  /* 0x00000005ff097e24 */ /* 0x000fca00088e06ff */
[----:B--2---:R-:W2:Y:S04]  /*442d0*/  LDG.E.128.CONSTANT R60, desc[UR36][R8.64] ;  /* 0x00000024083c7981 */ /* 0x004ea8000c1e9d00 */
        /* <DEDUP_REMOVED lines=9> */
[----:B---3--:R-:W4:Y:S02]  /*44370*/  F2I.F64.TRUNC R43, R42 ;  /* 0x0000002a002b7311 */ /* 0x008f24000030d100 */
[----:B----4-:R-:W-:-:S06]  /*44380*/  IMAD.WIDE R40, R43, 0x8, R40 ;  /* 0x000000082b287825 */ /* 0x010fcc00078e0228 */
[----:B------:R-:W3:Y:S01]  /*44390*/  LDG.E.64 R40, desc[UR36][R40.64+0x28] ;  /* 0x0000282428287981 */ /* 0x000ee2000c1e1b00 */
[----:B------:R-:W-:Y:S01]  /*443a0*/  BSSY.RECONVERGENT B5, `(.L_x_2010) ;  /* 0x000002a000057945 */ /* 0x000fe20003800200 */
[----:B--2---:R-:W-:-:S08]  /*443b0*/  DFMA R60, R12, R64, R60 ;  /* 0x000000400c3c722b */ /* 0x004fd0000000003c */
        /* <DEDUP_REMOVED lines=15> */
[----:B---3--:R-:W-:Y:S01]  /*444b0*/  DMUL R42, R40, -R42 ;  /* 0x8000002a282a7228 */ /* 0x008fe20000000000 */
        /* <DEDUP_REMOVED lines=22> */
.L_x_2013:
[----:B------:R-:W-:Y:S05]  /*44620*/  BSYNC.RECONVERGENT B7 ;  /* 0x0000000000077941 */ /* 0x000fea0003800200 */
.L_x_2012:
[----:B------:R-:W-:-:S07]  /*44630*/  IADD3 R0, PT, PT, R8, 0x1, RZ ;  /* 0x0000000108007810 */ /* 0x000fce0007ffe0ff */
.L_x_2011:
[----:B------:R-:W-:Y:S05]  /*44640*/  BSYNC.RECONVERGENT B5 ;  /* 0x0000000000057941 */ /* 0x000fea0003800200 */
.L_x_2010:
        /* <DEDUP_REMOVED lines=35> */
.L_x_2019:
        /* <DEDUP_REMOVED lines=25> */
.L_x_2017:
[----:B------:R-:W-:Y:S05]  /*44a10*/  BSYNC.RELIABLE B1 ;  /* 0x0000000000017941 */ /* 0x000fea0003800100 */
.L_x_2016:
[----:B------:R-:W-:-:S05]  /*44a20*/  VIADD R0, R0, 0x1 ;  /* 0x0000000100007836 */ /* 0x000fca0000000000 */
[----:B------:R-:W-:-:S13]  /*44a30*/  ISETP.NE.AND P0, PT, R0, R75, PT ;  /* 0x0000004b0000720c */ /* 0x000fda0003f05270 */
[----:B------:R-:W-:Y:S05]  /*44a40*/  @P0 BRA `(.L_x_2019) ;  /* 0xfffffffc008c0947 */ /* 0x000fea000383ffff */
[----:B------:R-:W-:-:S07]  /*44a50*/  IMAD.MOV.U32 R74, RZ, RZ, RZ ;  /* 0x000000ffff4a7224 */ /* 0x000fce00078e00ff */
.L_x_2015:
[----:B------:R-:W-:Y:S01]  /*44a60*/  ISETP.NE.AND P0, PT, R74, RZ, PT ;  /* 0x000000ff4a00720c */ /* 0x000fe20003f05270 */
[----:B------:R-:W-:Y:S02]  /*44a70*/  IMAD.MOV.U32 R0, RZ, RZ, R74 ;  /* 0x000000ffff007224 */ /* 0x000fe400078e004a */
[----:B------:R-:W-:-:S10]  /*44a80*/  IMAD.MOV.U32 R74, RZ, RZ, RZ ;  /* 0x000000ffff4a7224 */ /* 0x000fd400078e00ff */
[----:B------:R-:W-:Y:S05]  /*44a90*/  @!P0 BREAK.RELIABLE B0 ;  /* 0x0000000000008942 */ /* 0x000fea0003800100 */
[----:B------:R-:W-:Y:S05]  /*44aa0*/  @!P0 BRA `(.L_x_2007) ;  /* 0x0000000000408947 */ /* 0x000fea0003800000 */
[----:B------:R-:W-:Y:S05]  /*44ab0*/  BSYNC.RELIABLE B0 ;  /* 0x0000000000007941 */ /* 0x000fea0003800100 */
.L_x_2014:
[----:B------:R2:W5:Y:S01]  /*44ac0*/  LDL.64 R6, [R1] ;  /* 0x0000000001067983 */ /* 0x0005620000100a00 */
[----:B------:R-:W-:-:S07]  /*44ad0*/  IMAD.MOV.U32 R74, RZ, RZ, R0 ;  /* 0x000000ffff4a7224 */ /* 0x000fce00078e0000 */
.L_x_2018:
        /* <DEDUP_REMOVED lines=8> */
[----:B------:R-:W3:Y:S01]  /*44b60*/  LDG.E.64 R12, desc[UR36][R14.64+0x18] ;  /* 0x000018240e0c7981 */ /* 0x000ee2000c1e1b00 */
[----:B------:R-:W-:-:S03]  /*44b70*/  VIADD R67, R67, 0x1 ;  /* 0x0000000143437836 */ /* 0x000fc60000000000 */
[----:B------:R4:W-:Y:S02]  /*44b80*/  STG.E.64 desc[UR36][R8.64+0x38], R36 ;  /* 0x0000382408007986 */ /* 0x0009e4000c101b24 */
[----:B----4-:R-:W-:Y:S02]  /*44b90*/  DADD R36, R36, 1 ;  /* 0x3ff0000024247429 */ /* 0x010fe40000000000 */
[----:B---3--:R3:W-:Y:S09]  /*44ba0*/  STG.E.64 desc[UR36][R8.64+0x30], R12 ;  /* 0x0000300c08007986 */ /* 0x0087f2000c101b24 */
.L_x_2007:
[----:B------:R-:W-:Y:S05]  /*44bb0*/  BSYNC.RECONVERGENT B4 ;  /* 0x0000000000047941 */ /* 0x000fea0003800200 */
.L_x_2006:
[----:B------:R-:W-:Y:S01]  /*44bc0*/  DADD R6, -|R46|, 180 ;  /* 0x406680002e067429 */ /* 0x000fe20000000300 */
[----:B------:R-:W-:-:S07]  /*44bd0*/  IMAD.MOV.U32 R0, RZ, RZ, R47 ;  /* 0x000000ffff007224 */ /* 0x000fce00078e002f */
[----:B------:R-:W-:Y:S02]  /*44be0*/  DSETP.MIN.AND P0, P1, |R46|, R6, PT ;  /* 0x000000062e00722a */ /* 0x000fe40003900200 */
[----:B---3--:R-:W-:-:S05]  /*44bf0*/  IMAD.MOV.U32 R9, RZ, RZ, R7 ;  /* 0x000000ffff097224 */ /* 0x008fca00078e0007 */
[----:B------:R-:W-:Y:S01]  /*44c00*/  FSEL R13, |R0|, R9, P0 ;  /* 0x00000009000d7208 */ /* 0x000fe20000000200 */
[----:B------:R-:W-:-:S05]  /*44c10*/  IMAD.MOV.U32 R0, RZ, RZ, R46 ;  /* 0x000000ffff007224 */ /* 0x000fca00078e002e */
[----:B------:R-:W-:Y:S02]  /*44c20*/  SEL R6, R0, R6, P0 ;  /* 0x0000000600067207 */ /* 0x000fe40000000000 */
[----:B------:R-:W-:-:S04]  /*44c30*/  @P1 LOP3.LUT R13, R9, 0x80000, RZ, 0xfc, !PT ;  /* 0x00080000090d1812 */ /* 0x000fc800078efcff */
[----:B------:R-:W-:-:S06]  /*44c40*/  MOV R7, R13 ;  /* 0x0000000d00077202 */ /* 0x000fcc0000000f00 */
        /* <DEDUP_REMOVED lines=28> */
[----:B012---:R-:W-:Y:S05]  /*44e10*/  CALL.REL.NOINC `($_Z14FitGrain_NLOPTPdPiS0_S_S_S0_S0_S_S_S_S_S_S_S_S_S_S_S_S_S_$__internal_trig_reduction_slowpathd) ;  /* 0x0000057000ec7944 */ /* 0x007fea0003c00000 */
[----:B------:R-:W-:Y:S02]  /*44e20*/  IMAD.MOV.U32 R0, RZ, RZ, R8 ;  /* 0x000000ffff007224 */ /* 0x000fe400078e0008 */
[----:B------:R-:W-:Y:S02]  /*44e30*/  IMAD.MOV.U32 R8, RZ, RZ, R6 ;  /* 0x000000ffff087224 */ /* 0x000fe400078e0006 */
[----:B------:R-:W-:Y:S01]  /*44e40*/  IMAD.MOV.U32 R9, RZ, RZ, R7 ;  /* 0x000000ffff097224 */ /* 0x000fe200078e0007 */
[----:B------:R-:W-:Y:S06]  /*44e50*/  BRA `(.L_x_2022) ;  /* 0x0000000000087947 */ /* 0x000fec0003800000 */
.L_x_2021:
[----:B------:R-:W-:Y:S01]  /*44e60*/  DMUL R8, RZ, R38 ;  /* 0x00000026ff087228 */ /* 0x000fe20000000000 */
[----:B------:R-:W-:-:S10]  /*44e70*/  IMAD.MOV.U32 R0, RZ, RZ, RZ ;  /* 0x000000ffff007224 */ /* 0x000fd400078e00ff */
.L_x_2022:
[----:B------:R-:W-:Y:S05]  /*44e80*/  BSYNC.RECONVERGENT B4 ;  /* 0x0000000000047941 */ /* 0x000fea0003800200 */
.L_x_2020:
[----:B------:R-:W3:Y:S01]  /*44e90*/  LDG.E.64 R42, desc[UR36][R14.64+0x18] ;  /* 0x000018240e2a7981 */ /* 0x000ee2000c1e1b00 */
[----:B------:R-:W4:Y:S01]  /*44ea0*/  LDCU.64 UR4, c[0x4][0x28] ;  /* 0x01000500ff0477ac */ /* 0x000f220008000a00 */
[----:B------:R-:W-:Y:S01]  /*44eb0*/  IMAD.SHL.U32 R6, R0, 0x40, RZ ;  /* 0x0000004000067824 */ /* 0x000fe200078e00ff */
[----:B------:R-:W5:Y:S04]  /*44ec0*/  LDC.64 R40, c[0x0][0x380] ;  /* 0x0000e000ff287b82 */ /* 0x000f680000000a00 */
[----:B------:R-:W-:-:S04]  /*44ed0*/  LOP3.LUT R6, R6, 0x40, RZ, 0xc0, !PT ;  /* 0x0000004006067812 */ /* 0x000fc800078ec0ff */
[----:B----4-:R-:W-:-:S05]  /*44ee0*/  IADD3 R6, P1, PT, R6, UR4, RZ ;  /* 0x0000000406067c10 */ /* 0x010fca000ff3e0ff */
[----:B------:R-:W-:-:S05]  /*44ef0*/  IMAD.X R7, RZ, RZ, UR5, P1 ;  /* 0x00000005ff077e24 */ /* 0x000fca00088e06ff */
[----:B--2---:R-:W2:Y:S04]  /*44f00*/  LDG.E.128.CONSTANT R60, desc[UR36][R6.64] ;  /* 0x00000024063c7981 */ /* 0x004ea8000c1e9d00 */
[----:B------:R-:W4:Y:S04]  /*44f10*/  LDG.E.128.CONSTANT R92, desc[UR36][R6.64+0x10] ;  /* 0x00001024065c7981 */ /* 0x000f28000c1e9d00 */
        /* <DEDUP_REMOVED lines=8> */
[----:B---3--:R-:W5:Y:S02]  /*44fa0*/  F2I.F64.TRUNC R43, R42 ;  /* 0x0000002a002b7311 */ /* 0x008f64000030d100 */
[----:B-----5:R-:W-:-:S06]  /*44fb0*/  IMAD.WIDE R40, R43, 0x8, R40 ;  /* 0x000000082b287825 */ /* 0x020fcc00078e0228 */
[----:B------:R-:W3:Y:S01]  /*44fc0*/  LDG.E.64 R40, desc[UR36][R40.64+0x28] ;  /* 0x0000282428287981 */ /* 0x000ee2000c1e1b00 */
[----:B------:R-:W-:Y:S01]  /*44fd0*/  BSSY.RECONVERGENT B4, `(.L_x_2023) ;  /* 0x000002b000047945 */ /* 0x000fe20003800200 */
[----:B--2---:R-:W-:-:S08]  /*44fe0*/  DFMA R60, R12, R64, R60 ;  /* 0x000000400c3c722b */ /* 0x004fd0000000003c */
[----:B------:R-:W-:-:S08]  /*44ff0*/  DFMA R60, R12, R60, R62 ;  /* 0x0000003c0c3c722b */ /* 0x000fd0000000003e */
[----:B----4-:R-:W-:-:S08]  /*45000*/  DFMA R60, R12, R60, R92 ;  /* 0x0000003c0c3c722b */ /* 0x010fd0000000005c */
        /* <DEDUP_REMOVED lines=34> */
.L_x_2026:
[----:B------:R-:W-:Y:S05]  /*45230*/  BSYNC.RECONVERGENT B5 ;  /* 0x0000000000057941 */ /* 0x000fea0003800200 */
.L_x_2025:
[----:B------:R-:W-:Y:S01]  /*45240*/  VIADD R0, R8, 0x1 ;  /* 0x0000000108007836 */ /* 0x000fe20000000000 */
[----:B------:R-:W-:Y:S06]  /*45250*/  BRA `(.L_x_2027) ;  /* 0x0000000000087947 */ /* 0x000fec0003800000 */
.L_x_2024:
[----:B------:R-:W-:Y:S01]  /*45260*/  DMUL R6, RZ, R38 ;  /* 0x00000026ff067228 */ /* 0x000fe20000000000 */
[----:B------:R-:W-:-:S10]  /*45270*/  IMAD.MOV.U32 R0, RZ, RZ, 0x1 ;  /* 0x00000001ff007424 */ /* 0x000fd400078e00ff */
.L_x_2027:
[----:B------:R-:W-:Y:S05]  /*45280*/  BSYNC.RECONVERGENT B4 ;  /* 0x0000000000047941 */ /* 0x000fea0003800200 */
.L_x_2023:
        /* <DEDUP_REMOVED lines=35> */
.L_x_2033:
        /* <DEDUP_REMOVED lines=25> */
.L_x_2031:
[----:B------:R-:W-:Y:S05]  /*45650*/  BSYNC.RELIABLE B1 ;  /* 0x0000000000017941 */ /* 0x000fea0003800100 */
.L_x_2030:
[----:B------:R-:W-:-:S05]  /*45660*/  VIADD R0, R0, 0x1 ;  /* 0x0000000100007836 */ /* 0x000fca0000000000 */
[----:B------:R-:W-:-:S13]  /*45670*/  ISETP.NE.AND P0, PT, R0, R75, PT ;  /* 0x0000004b0000720c */ /* 0x000fda0003f05270 */
[----:B------:R-:W-:Y:S05]  /*45680*/  @P0 BRA `(.L_x_2033) ;  /* 0xfffffffc008c0947 */ /* 0x000fea000383ffff */
[----:B------:R-:W-:-:S07]  /*45690*/  IMAD.MOV.U32 R74, RZ, RZ, RZ ;  /* 0x000000ffff4a7224 */ /* 0x000fce00078e00ff */
.L_x_2029:
[----:B------:R-:W-:Y:S01]  /*456a0*/  ISETP.NE.AND P0, PT, R74, RZ, PT ;  /* 0x000000ff4a00720c */ /* 0x000fe20003f05270 */
[----:B------:R-:W-:Y:S02]  /*456b0*/  IMAD.MOV.U32 R0, RZ, RZ, R74 ;  /* 0x000000ffff007224 */ /* 0x000fe400078e004a */
[----:B------:R-:W-:-:S10]  /*456c0*/  IMAD.MOV.U32 R74, RZ, RZ, RZ ;  /* 0x000000ffff4a7224 */ /* 0x000fd400078e00ff */
[----:B------:R-:W-:Y:S05]  /*456d0*/  @!P0 BREAK.RELIABLE B0 ;  /* 0x0000000000008942 */ /* 0x000fea0003800100 */
[----:B------:R-:W-:Y:S05]  /*456e0*/  @!P0 BRA `(.L_x_2005) ;  /* 0x00000000003c8947 */ /* 0x000fea0003800000 */
[----:B------:R-:W-:Y:S05]  /*456f0*/  BSYNC.RELIABLE B0 ;  /* 0x0000000000007941 */ /* 0x000fea0003800100 */
.L_x_2028:
[----:B------:R3:W5:Y:S01]  /*45700*/  LDL.64 R6, [R1+0x8] ;  /* 0x0000080001067983 */ /* 0x0007620000100a00 */
[----:B------:R-:W-:-:S07]  /*45710*/  IMAD.MOV.U32 R74, RZ, RZ, R0 ;  /* 0x000000ffff4a7224 */ /* 0x000fce00078e0000 */
.L_x_2032:
        /* <DEDUP_REMOVED lines=12> */
.L_x_2005:
[----:B------:R-:W-:Y:S05]  /*457e0*/  BSYNC.RECONVERGENT B3 ;  /* 0x0000000000037941 */ /* 0x000fea0003800200 */
.L_x_2004:
[----:B----4-:R-:W4:Y:S02]  /*457f0*/  LDC.64 R2, c[0x0][0x390] ;  /* 0x0000e400ff027b82 */ /* 0x010f240000000a00 */
[----:B----4-:R-:W4:Y:S01]  /*45800*/  LDG.E R3, desc[UR36][R2.64+0x4] ;  /* 0x0000042402037981 */ /* 0x010f22000c1e1900 */
[----:B------:R-:W-:-:S05]  /*45810*/  VIADD R78, R78, 0x1 ;  /* 0x000000014e4e7836 */ /* 0x000fca0000000000 */
[----:B----4-:R-:W-:-:S13]  /*45820*/  ISETP.GE.AND P0, PT, R78, R3, PT ;  /* 0x000000034e00720c */ /* 0x010fda0003f06270 */
[----:B------:R-:W-:Y:S05]  /*45830*/  @!P0 BRA `(.L_x_2034) ;  /* 0xffffff70007c8947 */ /* 0x000fea000383ffff */
.L_x_1911:
[----:B------:R-:W-:Y:S05]  /*45840*/  BSYNC.RECONVERGENT B2 ;  /* 0x0000000000027941 */ /* 0x000fea0003800200 */
.L_x_1910:
[----:B------:R-:W-:Y:S01]  /*45850*/  ISETP.GE.AND P0, PT, R26, 0x1, PT ;  /* 0x000000011a00780c */ /* 0x000fe20003f06270 */
[----:B------:R-:W-:Y:S01]  /*45860*/  BSSY.RECONVERGENT B2, `(.L_x_2035) ;  /* 0x0000a6c000027945 */ /* 0x000fe20003800200 */
[----:B------:R-:W-:-:S11]  /*45870*/  CS2R R2, SRZ ;  /* 0x0000000000027805 */ /* 0x000fd6000001ff00 */
[----:B------:R-:W-:Y:S05]  /*45880*/  @!P0 BRA `(.L_x_2036) ;  /* 0x000000a400a48947 */ /* 0x000fea0003800000 */
[----:B------:R-:W4:Y:S01]  /*45890*/  LDC.64 R4, c[0x0][0x380] ;  /* 0x0000e000ff047b82 */ /* 0x000f220000000a00 */
        /* <DEDUP_REMOVED lines=12> */
[----:B------:R-:W1:Y:S01]  /*45960*/  LDC.64 R94, c[0x0][0x3b8] ;  /* 0x0000ee00ff5e7b82 */ /* 0x000e620000000a00 */
[----:B----4-:R-:W4:Y:S04]  /*45970*/  LDG.E.64 R10, desc[UR36][R4.64+0x1040] ;  /* 0x00104024040a7981 */ /* 0x010f28000c1e1b00 */
[----:B------:R0:W5:Y:S01]  /*45980*/  LDG.E.64 R36, desc[UR36][R4.64] ;  /* 0x0000002404247981 */ /* 0x000162000c1e1b00 */
[----:B------:R-:W-:-:S02]  /*45990*/  IMAD.MOV.U32 R68, RZ, RZ, RZ ;  /* 0x000000ffff447224 */ /* 0x000fc400078e00ff */
[----:B-1----:R-:W-:Y:S01]  /*459a0*/  IMAD.WIDE R94, R98, 0x8, R94 ;  /* 0x00000008625e7825 */ /* 0x002fe200078e025e */
[----:B----4-:R-:W-:Y:S01]  /*459b0*/  DMUL R38, R10, UR4 ;  /* 0x000000040a267c28 */ /* 0x010fe20008000000 */
[----:B------:R-:W-:Y:S01]  /*459c0*/  UMOV UR4, 0x6dc9c883 ;  /* 0x6dc9c88300047882 */ /* 0x000fe20000000000 */
[----:B------:R-:W-:-:S06]  /*459d0*/  UMOV UR5, 0x3fe45f30 ;  /* 0x3fe45f3000057882 */ /* 0x000fcc0000000000 */
[----:B------:R-:W-:Y:S01]  /*459e0*/  DMUL R2, R38, UR4 ;  /* 0x0000000426027c28 */ /* 0x000fe20008000000 */
[----:B------:R-:W-:Y:S01]  /*459f0*/  UMOV UR4, 0x20fd8164 ;  /* 0x20fd816400047882 */ /* 0x000fe20000000000 */
[----:B------:R-:W-:-:S04]  /*45a00*/  UMOV UR5, 0x3da8ff83 ;  /* 0x3da8ff8300057882 */ /* 0x000fc80000000000 */
[----:B------:R-:W1:Y:S01]  /*45a10*/  F2I.F64 R69, R2 ;  /* 0x0000000200457311 */ /* 0x000e620000301100 */
        /* <DEDUP_REMOVED lines=10> */
[----:B-1----:R-:W1:Y:S01]  /*45ac0*/  I2F.F64 R40, R69 ;  /* 0x0000004500287312 */ /* 0x002e620000201c00 */
        /* <DEDUP_REMOVED lines=11> */
[----:B-1----:R-:W-:Y:S02]  /*45b80*/  DFMA R2, R40, -UR4, R38 ;  /* 0x8000000428027c2b */ /* 0x002fe40008000026 */
        /* <DEDUP_REMOVED lines=25> */
[----:B0-----:R-:W-:-:S07]  /*45d20*/  FSEL R71, R93, R41, !P4 ;  /* 0x000000295d477208 */ /* 0x001fce0006000000 */
.L_x_2165:
[----:B------:R-:W-:-:S04]  /*45d30*/  IMAD R47, R68, 0x9, RZ ;  /* 0x00000009442f7824 */ /* 0x000fc800078e02ff */
[----:B------:R-:W-:-:S05]  /*45d40*/  IMAD.WIDE.U32 R46, R47, 0x8, R94 ;  /* 0x000000082f2e7825 */ /* 0x000fca00078e005e */
[----:B------:R-:W4:Y:S04]  /*45d50*/  LDG.E.64 R48, desc[UR36][R46.64+0x20] ;  /* 0x000020242e307981 */ /* 0x000f28000c1e1b00 */
[----:B-----5:R0:W5:Y:S04]  /*45d60*/  LDG.E.64 R56, desc[UR36][R46.64+0x28] ;  /* 0x000028242e387981 */ /* 0x020168000c1e1b00 */
[----:B------:R0:W5:Y:S01]  /*45d70*/  LDG.E.64 R54, desc[UR36][R46.64+0x30] ;  /* 0x000030242e367981 */ /* 0x000162000c1e1b00 */
[----:B------:R-:W-:Y:S01]  /*45d80*/  UMOV UR4, 0xa2529d3a ;  /* 0xa2529d3a00047882 */ /* 0x000fe20000000000 */
[----:B------:R-:W-:Y:S01]  /*45d90*/  UMOV UR5, 0x3f91df46 ;  /* 0x3f91df4600057882 */ /* 0x000fe20000000000 */
[----:B------:R-:W-:Y:S01]  /*45da0*/  IADD3 R68, PT, PT, R68, 0x1, RZ ;  /* 0x0000000144447810 */ /* 0x000fe20007ffe0ff */
[----:B------:R-:W-:Y:S03]  /*45db0*/  BSSY.RECONVERGENT B3, `(.L_x_2037) ;  /* 0x000001d000037945 */ /* 0x000fe60003800200 */
[----:B------:R-:W-:-:S04]  /*45dc0*/  ISETP.NE.AND P0, PT, R68, R26, PT ;  /* 0x0000001a4400720c */ /* 0x000fc80003f05270 */
[----:B------:R-:W-:Y:S01]  /*45dd0*/  P2R R70, PR, RZ, 0x1 ;  /* 0x00000001ff467803 */ /* 0x000fe20000000000 */
        /* <DEDUP_REMOVED lines=24> */
[----:B--23-5:R-:W-:Y:S05]  /*45f60*/  CALL.REL.NOINC `($_Z14FitGrain_NLOPTPdPiS0_S_S_S0_S0_S_S_S_S_S_S_S_S_S_S_S_S_S_$__internal_trig_reduction_slowpathd) ;  /* 0x0000056000987944 */ /* 0x02cfea0003c00000 */
[----:B------:R-:W-:-:S07]  /*45f70*/  IMAD.MOV.U32 R0, RZ, RZ, R8 ;  /* 0x000000ffff007224 */ /* 0x000fce00078e0008 */
.L_x_2038:
[----:B------:R-:W-:Y:S05]  /*45f80*/  BSYNC.RECONVERGENT B3 ;  /* 0x0000000000037941 */ /* 0x000fea0003800200 */
.L_x_2037:
[----:B------:R-:W0:Y:S01]  /*45f90*/  LDCU.64 UR4, c[0x4][0x28] ;  /* 0x01000500ff0477ac */ /* 0x000e220008000a00 */
[----:B------:R-:W-:-:S05]  /*45fa0*/  IMAD.SHL.U32 R4, R0, 0x40, RZ ;  /* 0x0000004000047824 */ /* 0x000fca00078e00ff */
[----:B------:R-:W-:-:S04]  /*45fb0*/  LOP3.LUT R4, R4, 0x40, RZ, 0xc0, !PT ;  /* 0x0000004004047812 */ /* 0x000fc800078ec0ff */
[----:B0-----:R-:W-:-:S05]  /*45fc0*/  IADD3 R4, P0, PT, R4, UR4, RZ ;  /* 0x0000000404047c10 */ /* 0x001fca000ff1e0ff */
[----:B------:R-:W-:-:S05]  /*45fd0*/  IMAD.X R5, RZ, RZ, UR5, P0 ;  /* 0x00000005ff057e24 */ /* 0x000fca00080e06ff */
[----:B--2---:R-:W2:Y:S04]  /*45fe0*/  LDG.E.128.CONSTANT R60, desc[UR36][R4.64] ;  /* 0x00000024043c7981 */ /* 0x004ea8000c1e9d00 */
[----:B------:R-:W4:Y:S04]  /*45ff0*/  LDG.E.128.CONSTANT R72, desc[UR36][R4.64+0x10] ;  /* 0x0000102404487981 */ /* 0x000f28000c1e9d00 */
[----:B------:R-:W3:Y:S01]  /*46000*/  LDG.E.128.CONSTANT R76, desc[UR36][R4.64+0x20] ;  /* 0x00002024044c7981 */ /* 0x000ee2000c1e9d00 */
        /* <DEDUP_REMOVED lines=10> */
[----:B----4-:R-:W-:-:S08]  /*460b0*/  DFMA R60, R8, R60, R72 ;  /* 0x0000003c083c722b */ /* 0x010fd00000000048 */
        /* <DEDUP_REMOVED lines=36> */
.L_x_2042:
[----:B------:R-:W-:Y:S05]  /*46300*/  BSYNC.RECONVERGENT B4 ;  /* 0x0000000000047941 */ /* 0x000fea0003800200 */
.L_x_2041:
[----:B------:R-:W-:-:S07]  /*46310*/  VIADD R0, R0, 0x1 ;  /* 0x0000000100007836 */ /* 0x000fce0000000000 */
.L_x_2040:
[----:B------:R-:W-:Y:S05]  /*46320*/  BSYNC.RECONVERGENT B3 ;  /* 0x0000000000037941 */ /* 0x000fea0003800200 */
.L_x_2039:
        /* <DEDUP_REMOVED lines=37> */
[----:B------:R-:W-:Y:S02]  /*46580*/  IMAD.MOV.U32 R8, RZ, RZ, R69 ;  /* 0x000000ffff087224 */ /* 0x000fe400078e0045 */
[----:B------:R-:W-:Y:S02]  /*46590*/  IMAD.MOV.U32 R6, RZ, RZ, R40 ;  /* 0x000000ffff067224 */ /* 0x000fe400078e0028 */
[----:B------:R-:W-:Y:S01]  /*465a0*/  IMAD.MOV.U32 R7, RZ, RZ, R41 ;  /* 0x000000ffff077224 */ /* 0x000fe200078e0029 */
[----:B------:R-:W-:Y:S06]  /*465b0*/  @!P6 BRA `(.L_x_2044) ;  /* 0x000000000018e947 */ /* 0x000fec0003800000 */
[----:B------:R-:W-:Y:S01]  /*465c0*/  BSSY.RECONVERGENT B3, `(.L_x_2044) ;  /* 0x0000005000037945 */ /* 0x000fe20003800200 */
[----:B------:R-:W-:Y:S01]  /*465d0*/  IMAD.MOV.U32 R6, RZ, RZ, R38 ;  /* 0x000000ffff067224 */ /* 0x000fe200078e0026 */
[----:B------:R-:W-:Y:S01]  /*465e0*/  MOV R0, 0x46610 ;  /* 0x0004661000007802 */ /* 0x000fe20000000f00 */
[----:B------:R-:W-:-:S07]  /*465f0*/  IMAD.MOV.U32 R13, RZ, RZ, R39 ;  /* 0x000000ffff0d7224 */ /* 0x000fce00078e0027 */
[----:B-----5:R-:W-:Y:S05]  /*46600*/  CALL.REL.NOINC `($_Z14FitGrain_NLOPTPdPiS0_S_S_S0_S0_S_S_S_S_S_S_S_S_S_S_S_S_S_$__internal_trig_reduction_slowpathd) ;  /* 0x0000055800f07944 */ /* 0x020fea0003c00000 */
[----:B------:R-:W-:Y:S05]  /*46610*/  BSYNC.RECONVERGENT B3 ;  /* 0x0000000000037941 */ /* 0x000fea0003800200 */
.L_x_2044:
[----:B------:R-:W-:-:S07]  /*46620*/  VIADD R27, R8, 0x1 ;  /* 0x00000001081b7836 */ /* 0x000fce0000000000 */
.L_x_2043:
        /* <DEDUP_REMOVED lines=35> */
[----:B------:R-:W-:Y:S01]  /*46860*/  MOV R6, R38 ;  /* 0x0000002600067202 */ /* 0x000fe20000000f00 */
[----:B------:R-:W-:Y:S01]  /*46870*/  IMAD.MOV.U32 R13, RZ, RZ, R39 ;  /* 0x000000ffff0d7224 */ /* 0x000fe200078e0027 */
[----:B------:R-:W-:-:S07]  /*46880*/  MOV R0, 0x468a0 ;  /* 0x000468a000007802 */ /* 0x000fce0000000f00 */
[----:B-----5:R-:W-:Y:S05]  /*46890*/  CALL.REL.NOINC `($_Z14FitGrain_NLOPTPdPiS0_S_S_S0_S0_S_S_S_S_S_S_S_S_S_S_S_S_S_$__internal_trig_reduction_slowpathd) ;  /* 0x00000558004c7944 */ /* 0x020fea0003c00000 */
[----:B------:R-:W-:Y:S05]  /*468a0*/  BSYNC.RECONVERGENT B3 ;  /* 0x0000000000037941 */ /* 0x000fea0003800200 */
.L_x_2046:
[----:B------:R-:W-:-:S07]  /*468b0*/  IMAD.MOV.U32 R0, RZ, RZ, R8 ;  /* 0x000000ffff007224 */ /* 0x000fce00078e0008 */
.L_x_2045:
        /* <DEDUP_REMOVED lines=70> */
[----:B------:R-:W-:Y:S01]  /*46d20*/  MOV R100, R8 ;  /* 0x0000000800647202 */ /* 0x000fe20000000f00 */
[----:B------:R-:W-:-:S07]  /*46d30*/  IMAD.MOV.U32 R101, RZ, RZ, R9 ;  /* 0x000000ffff657224 */ /* 0x000fce00078e0009 */
.L_x_2048:
[----:B------:R-:W-:Y:S05]  /*46d40*/  BSYNC.RECONVERGENT B1 ;  /* 0x0000000000017941 */ /* 0x000fea0003800200 */
.L_x_2047:
        /* <DEDUP_REMOVED lines=23> */
.L_x_2050:
[----:B------:R-:W-:Y:S05]  /*46ec0*/  BSYNC.RECONVERGENT B1 ;  /* 0x0000000000017941 */ /* 0x000fea0003800200 */
.L_x_2049:
        /* <DEDUP_REMOVED lines=23> */
.L_x_2052:
[----:B------:R-:W-:Y:S05]  /*47040*/  BSYNC.RECONVERGENT B1 ;  /* 0x0000000000017941 */ /* 0x000fea0003800200 */
.L_x_2051:
        /* <DEDUP_REMOVED lines=20> */
[----:B------:R-:W-:Y:S05]  /*47190*/  CALL.REL.NOINC `($__internal_13_$__cuda_sm20_div_rn_f64_full) ;  /* 0x0000054400e47944 */ /* 0x000fea0003c00000 */
[----:B------:R-:W-:Y:S02]  /*471a0*/  IMAD.MOV.U32 R4, RZ, RZ, R60 ;  /* 0x000000ffff047224 */ /* 0x000fe400078e003c */
[----:B------:R-:W-:-:S07]  /*471b0*/  IMAD.MOV.U32 R5, RZ, RZ, R61 ;  /* 0x000000ffff057224 */ /* 0x000fce00078e003d */
.L_x_2054:
[----:B------:R-:W-:Y:S05]  /*471c0*/  BSYNC.RECONVERGENT B1 ;  /* 0x0000000000017941 */ /* 0x000fea0003800200 */
.L_x_2053:
        /* <DEDUP_REMOVED lines=20> */
.L_x_2056:
[----:B------:R-:W-:Y:S05]  /*47310*/  BSYNC.RECONVERGENT B1 ;  /* 0x0000000000017941 */ /* 0x000fea0003800200 */
.L_x_2055:
        /* <DEDUP_REMOVED lines=23> */
.L_x_2058:
[----:B------:R-:W-:Y:S05]  /*47490*/  BSYNC.RECONVERGENT B1 ;  /* 0x0000000000017941 */ /* 0x000fea0003800200 */
.L_x_2057:
        /* <DEDUP_REMOVED lines=35> */
.L_x_2061:
[----:B------:R-:W-:Y:S05]  /*476d0*/  BSYNC.RECONVERGENT B1 ;  /* 0x0000000000017941 */ /* 0x000fea0003800200 */
.L_x_2060:
        /* <DEDUP_REMOVED lines=21> */
.L_x_2063:
[----:B------:R-:W-:Y:S05]  /*47830*/  BSYNC.RECONVERGENT B1 ;  /* 0x0000000000017941 */ /* 0x000fea0003800200 */
.L_x_2062:
[----:B------:R-:W-:Y:S01]  /*47840*/  DSETP.GT.AND P0, PT, |R60|, 1, PT ;  /* 0x3ff000003c00742a */ /* 0x000fe20003f04200 */
[----:B------:R-:W-:Y:S01]  /*47850*/  BSSY.RECONVERGENT B0, `(.L_x_2064) ;  /* 0x000000d000007945 */ /* 0x000fe20003800200 */
[----:B------:R-:W-:-:S10]  /*47860*/  DADD R8, -RZ, |R60| ;  /* 0x00000000ff087229 */ /* 0x000fd4000000053c */
[----:B------:R-:W-:Y:S02]  /*47870*/  IMAD.MOV.U32 R4, RZ, RZ, R8 ;  /* 0x000000ffff047224 */ /* 0x000fe400078e0008 */
[----:B------:R-:W-:Y:S01]  /*47880*/  IMAD.MOV.U32 R5, RZ, RZ, R9 ;  /* 0x000000ffff057224 */ /* 0x000fe200078e0009 */
[----:B------:R-:W-:Y:S06]  /*47890*/  @!P0 BRA `(.L_x_2065) ;  /* 0x0000000000208947 */ /* 0x000fec0003800000 */
[----:B------:R-:W0:Y:S01]  /*478a0*/  MUFU.RCP64H R5, R9 ;  /* 0x0000000900057308 */ /* 0x000e220000001800 */
[----:B------:R-:W-:Y:S01]  /*478b0*/  MOV R4, RZ ;  /* 0x000000ff00047202 */ /* 0x000fe20000000f00 */
[----:B------:R-:W-:-:S05]  /*478c0*/  DSETP.NEU.AND P1, PT, |R60|, +INF , PT ;  /* 0x7ff000003c00742a */ /* 0x000fca0003f2d200 */
[----:B0-----:R-:W-:-:S08]  /*478d0*/  DFMA R6, R4, -|R60|, 1 ;  /* 0x3ff000000406742b */ /* 0x001fd00000000c3c */
[----:B------:R-:W-:-:S08]  /*478e0*/  DFMA R6, R6, R6, R6 ;  /* 0x000000060606722b */ /* 0x000fd00000000006 */
[----:B------:R-:W-:-:S10]  /*478f0*/  DFMA R6, R4, R6, R4 ;  /* 0x000000060406722b */ /* 0x000fd40000000004 */
[----:B------:R-:W-:Y:S02]  /*47900*/  FSEL R4, R6, RZ, P1 ;  /* 0x000000ff06047208 */ /* 0x000fe40000800000 */
[----:B------:R-:W-:-:S07]  /*47910*/  FSEL R5, R7, RZ, P1 ;  /* 0x000000ff07057208 */ /* 0x000fce0000800000 */
.L_x_2065:
[----:B------:R-:W-:Y:S05]  /*47920*/  BSYNC.RECONVERGENT B0 ;  /* 0x0000000000007941 */ /* 0x000fea0003800200 */
.L_x_2064:
        /* <DEDUP_REMOVED lines=95> */
.L_x_2067:
[----:B------:R-:W-:Y:S05]  /*47f20*/  BSYNC.RECONVERGENT B3 ;  /* 0x0000000000037941 */ /* 0x000fea0003800200 */
.L_x_2066:
        /* <DEDUP_REMOVED lines=57> */
.L_x_2071:
[----:B------:R-:W-:Y:S05]  /*482c0*/  BSYNC.RECONVERGENT B4 ;  /* 0x0000000000047941 */ /* 0x000fea0003800200 */
.L_x_2070:
[----:B------:R-:W-:-:S07]  /*482d0*/  IADD3 R0, PT, PT, R0, 0x1, RZ ;  /* 0x0000000100007810 */ /* 0x000fce0007ffe0ff */
.L_x_2069:
[----:B------:R-:W-:Y:S05]  /*482e0*/  BSYNC.RECONVERGENT B3 ;  /* 0x0000000000037941 */ /* 0x000fea0003800200 */
.L_x_2068:
        /* <DEDUP_REMOVED lines=8> */
[C---:B------:R-:W-:Y:S01]  /*48370*/  LOP3.LUT R27, R0.reuse, 0x1, RZ, 0xc0, !PT ;  /* 0x00000001001b7812 */ /* 0x040fe200078ec0ff */
[----:B-----5:R-:W0:Y:S01]  /*48380*/  MUFU.RCP64H R65, R51 ;  /* 0x0000003300417308 */ /* 0x020e220000001800 */
[----:B------:R-:W-:Y:S01]  /*48390*/  IMAD.MOV.U32 R76, RZ, RZ, 0x20fd8164 ;  /* 0x20fd8164ff4c7424 */ /* 0x000fe200078e00ff */
[----:B------:R-:W-:Y:S01]  /*483a0*/  DMUL R58, R8, R8 ;  /* 0x00000008083a7228 */ /* 0x000fe20000000000 */
[----:B------:R-:W-:Y:S01]  /*483b0*/  ISETP.NE.U32.AND P0, PT, R27, 0x1, PT ;  /* 0x000000011b00780c */ /* 0x000fe20003f05070 */
[----:B------:R-:W-:Y:S01]  /*483c0*/  IMAD.MOV.U32 R27, RZ, RZ, 0x3da8ff83 ;  /* 0x3da8ff83ff1b7424 */ /* 0x000fe200078e00ff */
[----:B------:R-:W-:Y:S01]  /*483d0*/  LOP3.LUT P1, RZ, R0, 0x2, RZ, 0xc0, !PT ;  /* 0x0000000200ff7812 */ /* 0x000fe2000782c0ff */
[----:B------:R-:W-:Y:S01]  /*483e0*/  IMAD.MOV.U32 R64, RZ, RZ, 0x1 ;  /* 0x00000001ff407424 */ /* 0x000fe200078e00ff */
[----:B------:R-:W-:Y:S01]  /*483f0*/  FSEL R76, R76, -8.06006814911005101289e+34, !P0 ;  /* 0xf9785eba4c4c7808 */ /* 0x000fe20004000000 */
[----:B------:R-:W-:Y:S01]  /*48400*/  BSSY.RECONVERGENT B1, `(.L_x_2072) ;  /* 0x0000024000017945 */ /* 0x000fe20003800200 */
[----:B------:R-:W-:-:S03]  /*48410*/  FSEL R77, -R27, 0.11223486810922622681, !P0 ;  /* 0x3de5db651b4d7808 */ /* 0x000fc60004000100 */
        /* <DEDUP_REMOVED lines=34> */
.L_x_2073:
[----:B------:R-:W-:Y:S05]  /*48640*/  BSYNC.RECONVERGENT B1 ;  /* 0x0000000000017941 */ /* 0x000fea0003800200 */
.L_x_2072:
[----:B------:R-:W-:Y:S01]  /*48650*/  IMAD.MOV.U32 R66, RZ, RZ, 0x1 ;  /* 0x00000001ff427424 */ /* 0x000fe200078e00ff */
[----:B------:R-:W-:Y:S01]  /*48660*/  MOV R9, R93 ;  /* 0x0000005d00097202 */ /* 0x000fe20000000f00 */
[----:B------:R-:W-:Y:S02]  /*48670*/  IMAD.MOV.U32 R0, RZ, RZ, RZ ;  /* 0x000000ffff007224 */ /* 0x000fe400078e00ff */
        /* <DEDUP_REMOVED lines=12> */
[----:B------:R-:W-:Y:S05]  /*48740*/  CALL.REL.NOINC `($_Z14FitGrain_NLOPTPdPiS0_S_S_S0_S0_S_S_S_S_S_S_S_S_S_S_S_S_S_$__internal_trig_reduction_slowpathd) ;  /* 0x0000053800a07944 */ /* 0x000fea0003c00000 */
[----:B------:R-:W-:Y:S05]  /*48750*/  BSYNC.RECONVERGENT B3 ;  /* 0x0000000000037941 */ /* 0x000fea0003800200 */
.L_x_2076:
[----:B------:R-:W-:Y:S02]  /*48760*/  IMAD.MOV.U32 R0, RZ, RZ, R8 ;  /* 0x000000ffff007224 */ /* 0x000fe400078e0008 */
[----:B------:R-:W-:Y:S02]  /*48770*/  IMAD.MOV.U32 R8, RZ, RZ, R6 ;  /* 0x000000ffff087224 */ /* 0x000fe400078e0006 */
[----:B------:R-:W-:-:S07]  /*48780*/  IMAD.MOV.U32 R9, RZ, RZ, R7 ;  /* 0x000000ffff097224 */ /* 0x000fce00078e0007 */
.L_x_2075:
[----:B------:R-:W-:Y:S02]  /*48790*/  VIADD R66, R0, 0x1 ;  /* 0x0000000100427836 */ /* 0x000fe40000000000 */
[----:B------:R-:W-:Y:S02]  /*487a0*/  IMAD.MOV.U32 R0, RZ, RZ, R69 ;  /* 0x000000ffff007224 */ /* 0x000fe400078e0045 */
[----:B------:R-:W-:Y:S02]  /*487b0*/  IMAD.MOV.U32 R6, RZ, RZ, R40 ;  /* 0x000000ffff067224 */ /* 0x000fe400078e0028 */
[----:B------:R-:W-:-:S07]  /*487c0*/  IMAD.MOV.U32 R7, RZ, RZ, R41 ;  /* 0x000000ffff077224 */ /* 0x000fce00078e0029 */
.L_x_2074:
        /* <DEDUP_REMOVED lines=32> */
[----:B------:R-:W-:Y:S01]  /*489d0*/  MOV R6, R38 ;  /* 0x0000002600067202 */ /* 0x000fe20000000f00 */
[----:B------:R-:W-:Y:S01]  /*489e0*/  IMAD.MOV.U32 R13, RZ, RZ, R39 ;  /* 0x000000ffff0d7224 */ /* 0x000fe200078e0027 */
[----:B------:R-:W-:-:S07]  /*489f0*/  MOV R0, 0x48a10 ;  /* 0x00048a1000007802 */ /* 0x000fce0000000f00 */
[----:B------:R-:W-:Y:S05]  /*48a00*/  CALL.REL.NOINC `($_Z14FitGrain_NLOPTPdPiS0_S_S_S0_S0_S_S_S_S_S_S_S_S_S_S_S_S_S_$__internal_trig_reduction_slowpathd) ;  /* 0x0000053400f07944 */ /* 0x000fea0003c00000 */
[----:B------:R-:W-:Y:S05]  /*48a10*/  BSYNC.RECONVERGENT B3 ;  /* 0x0000000000037941 */ /* 0x000fea0003800200 */
.L_x_2078:
[----:B------:R-:W-:-:S07]  /*48a20*/  IMAD.MOV.U32 R0, RZ, RZ, R8 ;  /* 0x000000ffff007224 */ /* 0x000fce00078e0008 */
.L_x_2077:
        /* <DEDUP_REMOVED lines=50> */
.L_x_2080:
[----:B------:R-:W-:Y:S05]  /*48d50*/  BSYNC.RECONVERGENT B1 ;  /* 0x0000000000017941 */ /* 0x000fea0003800200 */
.L_x_2079:
        /* <DEDUP_REMOVED lines=57> */
.L_x_2082:
        /* <DEDUP_REMOVED lines=72> */
.L_x_2083:
[----:B------:R-:W-:Y:S05]  /*49570*/  BSYNC.RECONVERGENT B0 ;  /* 0x0000000000007941 */ /* 0x000fea0003800200 */
.L_x_2081:
        /* <DEDUP_REMOVED lines=36> */
.L_x_2085:
[----:B------:R-:W-:Y:S05]  /*497c0*/  BSYNC.RECONVERGENT B3 ;  /* 0x0000000000037941 */ /* 0x000fea0003800200 */
.L_x_2084:
        /* <DEDUP_REMOVED lines=57> */
.L_x_2089:
[----:B------:R-:W-:Y:S05]  /*49b60*/  BSYNC.RECONVERGENT B4 ;  /* 0x0000000000047941 */ /* 0x000fea0003800200 */
.L_x_2088:
[----:B------:R-:W-:-:S07]  /*49b70*/  VIADD R0, R0, 0x1 ;  /* 0x0000000100007836 */ /* 0x000fce0000000000 */
.L_x_2087:
[----:B------:R-:W-:Y:S05]  /*49b80*/  BSYNC.RECONVERGENT B3 ;  /* 0x0000000000037941 */ /* 0x000fea0003800200 */
.L_x_2086:
        /* <DEDUP_REMOVED lines=74> */
.L_x_2093:
[----:B------:R-:W-:Y:S05]  /*4a030*/  BSYNC.RECONVERGENT B4 ;  /* 0x0000000000047941 */ /* 0x000fea0003800200 */
.L_x_2092:
[----:B------:R-:W-:-:S07]  /*4a040*/  VIADD R0, R8, 0x1 ;  /* 0x0000000108007836 */ /* 0x000fce0000000000 */
.L_x_2091:
[----:B------:R-:W-:Y:S05]  /*4a050*/  BSYNC.RECONVERGENT B3 ;  /* 0x0000000000037941 */ /* 0x000fea0003800200 */
.L_x_2090:
        /* <DEDUP_REMOVED lines=16> */
[----:B------:R-:W-:-:S07]  /*4a160*/  FSEL R65, -R27, 0.11223486810922622681, !P0 ;  /* 0x3de5db651b417808 */ /* 0x000fce0004000100 */
        /* <DEDUP_REMOVED lines=40> */
.L_x_2095:
[----:B------:R-:W-:Y:S05]  /*4a3f0*/  BSYNC.RECONVERGENT B3 ;  /* 0x0000000000037941 */ /* 0x000fea0003800200 */
.L_x_2094:
        /* <DEDUP_REMOVED lines=63> */
.L_x_2097:
[----:B------:R-:W-:Y:S05]  /*4a7f0*/  BSYNC.RECONVERGENT B1 ;  /* 0x0000000000017941 */ /* 0x000fea0003800200 */
.L_x_2096:
        /* <DEDUP_REMOVED lines=22> */
.L_x_2099:
[----:B------:R-:W-:Y:S05]  /*4a960*/  BSYNC.RECONVERGENT B1 ;  /* 0x0000000000017941 */ /* 0x000fea0003800200 */
.L_x_2098:
        /* <DEDUP_REMOVED lines=22> */
.L_x_2101:
[----:B------:R-:W-:Y:S05]  /*4aad0*/  BSYNC.RECONVERGENT B1 ;  /* 0x0000000000017941 */ /* 0x000fea0003800200 */
.L_x_2100:
[----:B------:R-:W0:Y:S01]  /*4aae0*/  MUFU.RCP64H R7, R81 ;  /* 0x0000005100077308 */ /* 0x000e220000001800 */
[----:B------:R-:W-:Y:S01]  /*4aaf0*/  MOV R6, 0x1 ;  /* 0x0000000100067802 */ /* 0x000fe20000000f00 */
        /* <DEDUP_REMOVED lines=20> */
.L_x_2103:
[----:B------:R-:W-:Y:S05]  /*4ac40*/  BSYNC.RECONVERGENT B1 ;  /* 0x0000000000017941 */ /* 0x000fea0003800200 */
.L_x_2102:
        /* <DEDUP_REMOVED lines=29> */
[----:B------:R-:W-:Y:S05]  /*4ae20*/  CALL.REL.NOINC `($__internal_14_$__cuda_sm20_dsqrt_rn_f64_mediumpath_v1) ;  /* 0x0000051000407944 */ /* 0x000fea0003c00000 */
[----:B------:R-:W-:Y:S01]  /*4ae30*/  MOV R4, R8 ;  /* 0x0000000800047202 */ /* 0x000fe20000000f00 */
[----:B------:R-:W-:-:S07]  /*4ae40*/  IMAD.MOV.U32 R5, RZ, RZ, R9 ;  /* 0x000000ffff057224 */ /* 0x000fce00078e0009 */
.L_x_2105:
[----:B------:R-:W-:Y:S05]  /*4ae50*/  BSYNC.RECONVERGENT B1 ;  /* 0x0000000000017941 */ /* 0x000fea0003800200 */
.L_x_2104:
        /* <DEDUP_REMOVED lines=41> */
.L_x_2107:
[----:B------:R-:W-:Y:S05]  /*4b0f0*/  BSYNC.RECONVERGENT B1 ;  /* 0x0000000000017941 */ /* 0x000fea0003800200 */
.L_x_2106:
        /* <DEDUP_REMOVED lines=28> */
[----:B------:R-:W-:Y:S02]  /*4b2c0*/  IMAD.MOV.U32 R6, RZ, RZ, R8 ;  /* 0x000000ffff067224 */ /* 0x000fe400078e0008 */
[----:B------:R-:W-:-:S07]  /*4b2d0*/  IMAD.MOV.U32 R7, RZ, RZ, R9 ;  /* 0x000000ffff077224 */ /* 0x000fce00078e0009 */
.L_x_2109:
[----:B------:R-:W-:Y:S05]  /*4b2e0*/  BSYNC.RECONVERGENT B1 ;  /* 0x0000000000017941 */ /* 0x000fea0003800200 */
.L_x_2108:
        /* <DEDUP_REMOVED lines=27> */
.L_x_2111:
[----:B------:R-:W-:Y:S05]  /*4b4a0*/  BSYNC.RECONVERGENT B1 ;  /* 0x0000000000017941 */ /* 0x000fea0003800200 */
.L_x_2110:
        /* <DEDUP_REMOVED lines=22> */
.L_x_2113:
[----:B------:R-:W-:Y:S05]  /*4b610*/  BSYNC.RECONVERGENT B1 ;  /* 0x0000000000017941 */ /* 0x000fea0003800200 */
.L_x_2112:
        /* <DEDUP_REMOVED lines=22> */
.L_x_2115:
[----:B------:R-:W-:Y:S05]  /*4b780*/  BSYNC.RECONVERGENT B1 ;  /* 0x0000000000017941 */ /* 0x000fea0003800200 */
.L_x_2114:
        /* <DEDUP_REMOVED lines=20> */
.L_x_2117:
[----:B------:R-:W-:Y:S05]  /*4b8d0*/  BSYNC.RECONVERGENT B1 ;  /* 0x0000000000017941 */ /* 0x000fea0003800200 */
.L_x_2116:
        /* <DEDUP_REMOVED lines=12> */
[----:B------:R-:W-:Y:S01]  /*4b9a0*/  @P2 IMAD.MOV.U32 R6, RZ, RZ, R0 ;  /* 0x000000ffff062224 */ /* 0x000fe200078e0000 */
[----:B------:R-:W-:-:S07]  /*4b9b0*/  @P2 MOV R7, R59 ;  /* 0x0000003b00072202 */ /* 0x000fce0000000f00 */
.L_x_2119:
[----:B------:R-:W-:Y:S05]  /*4b9c0*/  BSYNC.RECONVERGENT B0 ;  /* 0x0000000000007941 */ /* 0x000fea0003800200 */
.L_x_2118:
        /* <DEDUP_REMOVED lines=13> */
.L_x_2121:
[----:B------:R-:W-:Y:S05]  /*4baa0*/  BSYNC.RECONVERGENT B0 ;  /* 0x0000000000007941 */ /* 0x000fea0003800200 */
.L_x_2120:
        /* <DEDUP_REMOVED lines=43> */
.L_x_2125:
[----:B------:R-:W-:Y:S05]  /*4bd60*/  BSYNC.RECONVERGENT B3 ;  /* 0x0000000000037941 */ /* 0x000fea0003800200 */
.L_x_2124:
        /* <DEDUP_REMOVED lines=104> */
[----:B------:R-:W-:Y:S01]  /*4c3f0*/  @P1 IMAD.MOV.U32 R9, RZ, RZ, R7 ;  /* 0x000000ffff091224 */ /* 0x000fe200078e0007 */
[----:B------:R-:W-:Y:S02]  /*4c400*/  @P1 MOV R8, R0 ;  /* 0x0000000000081202 */ /* 0x000fe40000000f00 */
        /* <DEDUP_REMOVED lines=12> */
.L_x_2127:
[----:B------:R-:W-:Y:S05]  /*4c4d0*/  BSYNC.RECONVERGENT B3 ;  /* 0x0000000000037941 */ /* 0x000fea0003800200 */
.L_x_2126:
        /* <DEDUP_REMOVED lines=91> */
.L_x_2123:
        /* <DEDUP_REMOVED lines=26> */
.L_x_2130:
[----:B------:R-:W-:Y:S05]  /*4cc30*/  BSYNC.RECONVERGENT B3 ;  /* 0x0000000000037941 */ /* 0x000fea0003800200 */
.L_x_2129:
        /* <DEDUP_REMOVED lines=118> */
.L_x_2132:
[----:B------:R-:W-:Y:S05]  /*4d3a0*/  BSYNC.RECONVERGENT B3 ;  /* 0x0000000000037941 */ /* 0x000fea0003800200 */
.L_x_2131:
[----:B------:R-:W-:Y:S01]  /*4d3b0*/  DMUL R6, R60, R60 ;  /* 0x0000003c3c067228 */ /* 0x000fe20000000000 */
[----:B------:R-:W-:Y:S01]  /*4d3c0*/  MOV R8, 0xdbb65b49 ;  /* 0xdbb65b4900087802 */ /* 0x000fe20000000f00 */
[----:B------:R-:W-:Y:S01]  /*4d3d0*/  IMAD.MOV.U32 R9, RZ, RZ, 0x3f2d3b63 ;  /* 0x3f2d3b63ff097424 */ /* 0x000fe200078e00ff */
        /* <DEDUP_REMOVED lines=87> */
.L_x_2128:
[----:B------:R-:W-:Y:S05]  /*4d950*/  BSYNC.RECONVERGENT B1 ;  /* 0x0000000000017941 */ /* 0x000fea0003800200 */
.L_x_2122:
        /* <DEDUP_REMOVED lines=19> */
.L_x_2134:
[----:B------:R-:W-:Y:S05]  /*4da90*/  BSYNC.RECONVERGENT B3 ;  /* 0x0000000000037941 */ /* 0x000fea0003800200 */
.L_x_2133:
        /* <DEDUP_REMOVED lines=27> */
.L_x_2136:
[----:B------:R-:W-:Y:S05]  /*4dc50*/  BSYNC.RECONVERGENT B1 ;  /* 0x0000000000017941 */ /* 0x000fea0003800200 */
.L_x_2135:
        /* <DEDUP_REMOVED lines=19> */
.L_x_2138:
[----:B------:R-:W-:Y:S05]  /*4dd90*/  BSYNC.RECONVERGENT B1 ;  /* 0x0000000000017941 */ /* 0x000fea0003800200 */
.L_x_2137:
        /* <DEDUP_REMOVED lines=57> */
.L_x_2140:
        /* <DEDUP_REMOVED lines=72> */
.L_x_2141:
[----:B------:R-:W-:Y:S05]  /*4e5b0*/  BSYNC.RECONVERGENT B0 ;  /* 0x0000000000007941 */ /* 0x000fea0003800200 */
.L_x_2139:
        /* <DEDUP_REMOVED lines=36> */
.L_x_2143:
[----:B------:R-:W-:Y:S05]  /*4e800*/  BSYNC.RECONVERGENT B3 ;  /* 0x0000000000037941 */ /* 0x000fea0003800200 */
.L_x_2142:
        /* <DEDUP_REMOVED lines=57> */
.L_x_2147:
[----:B------:R-:W-:Y:S05]  /*4eba0*/  BSYNC.RECONVERGENT B4 ;  /* 0x0000000000047941 */ /* 0x000fea0003800200 */
.L_x_2146:
[----:B------:R-:W-:-:S07]  /*4ebb0*/  VIADD R0, R0, 0x1 ;  /* 0x0000000100007836 */ /* 0x000fce0000000000 */
.L_x_2145:
[----:B------:R-:W-:Y:S05]  /*4ebc0*/  BSYNC.RECONVERGENT B3 ;  /* 0x0000000000037941 */ /* 0x000fea0003800200 */
.L_x_2144:
        /* <DEDUP_REMOVED lines=25> */
[----:B------:R-:W-:-:S08]  /*4ed60*/  DMUL R56, R4, 0.5 ;  /* 0x3fe0000004387828 */ /* 0x000fd00000000000 */
[----:B------:R-:W-:Y:S02]  /*4ed70*/  FSEL R6, R12, R8, !P0 ;  /* 0x000000080c067208 */ /* 0x000fe40004000000 */
[----:B------:R-:W-:Y:S02]  /*4ed80*/  FSEL R7, R13, R9, !P0 ;  /* 0x000000090d077208 */ /* 0x000fe40004000000 */
[----:B------:R-:W-:Y:S02]  /*4ed90*/  FSETP.GEU.AND P1, PT, |R57|, 1.7687499523162841797, PT ;  /* 0x3fe266663900780b */ /* 0x000fe40003f2e200 */
[----:B------:R-:W-:Y:S02]  /*4eda0*/  LOP3.LUT P0, RZ, R0, 0x2, RZ, 0xc0, !PT ;  /* 0x0000000200ff7812 */ /* 0x000fe4000780c0ff */
        /* <DEDUP_REMOVED lines=46> */
.L_x_2149:
        /* <DEDUP_REMOVED lines=69> */
.L_x_2150:
[----:B------:R-:W-:Y:S05]  /*4f4e0*/  BSYNC.RECONVERGENT B0 ;  /* 0x0000000000007941 */ /* 0x000fea0003800200 */
.L_x_2148:
        /* <DEDUP_REMOVED lines=29> */
.L_x_2154:
[----:B------:R-:W-:Y:S05]  /*4f6c0*/  BSYNC.RECONVERGENT B4 ;  /* 0x0000000000047941 */ /* 0x000fea0003800200 */
.L_x_2153:
[----:B------:R-:W-:-:S04]  /*4f6d0*/  LOP3.LUT R8, R8, 0x1, RZ, 0xc0, !PT ;  /* 0x0000000108087812 */ /* 0x000fc800078ec0ff */
[----:B------:R-:W-:-:S13]  /*4f6e0*/  ISETP.NE.U32.AND P0, PT, R8, 0x1, PT ;  /* 0x000000010800780c */ /* 0x000fda0003f05070 */
.L_x_2152:
[----:B------:R-:W-:Y:S05]  /*4f6f0*/  BSYNC.RECONVERGENT B3 ;  /* 0x0000000000037941 */ /* 0x000fea0003800200 */
.L_x_2151:
        /* <DEDUP_REMOVED lines=59> */
.L_x_2156:
[----:B------:R-:W-:Y:S05]  /*4fab0*/  BSYNC.RECONVERGENT B0 ;  /* 0x0000000000007941 */ /* 0x000fea0003800200 */
.L_x_2155:
[CC--:B------:R-:W-:Y:S02]  /*4fac0*/  DMUL R6, R36.reuse, -R8.reuse ;  /* 0x8000000824067228 */ /* 0x0c0fe40000000000 */
[----:B------:R-:W-:-:S06]  /*4fad0*/  DMUL R8, R36, R8 ;  /* 0x0000000824087228 */ /* 0x000fcc0000000000 */
[----:B------:R-:W-:Y:S02]  /*4fae0*/  DMUL R6, R6, R52 ;  /* 0x0000003406067228 */ /* 0x000fe40000000000 */
[----:B------:R-:W-:Y:S01]  /*4faf0*/  DMUL R4, R8, R4 ;  /* 0x0000000408047228 */ /* 0x000fe20000000000 */
[----:B------:R-:W-:Y:S10]  /*4fb00*/  BRA `(.L_x_2157) ;  /* 0x0000000000087947 */ /* 0x000ff40003800000 */
.L_x_2059:
[----:B------:R-:W-:Y:S02]  /*4fb10*/  DADD R6, R56, -R74 ;  /* 0x0000000038067229 */ /* 0x000fe4000000084a */
[----:B------:R-:W-:-:S11]  /*4fb20*/  DADD R4, R54, -R4 ;  /* 0x0000000036047229 */ /* 0x000fd60000000804 */
.L_x_2157:
        /* <DEDUP_REMOVED lines=14> */
.L_x_2162:
        /* <DEDUP_REMOVED lines=12> */
.L_x_2161:
[----:B------:R-:W-:Y:S05]  /*4fcd0*/  BSYNC.RELIABLE B0 ;  /* 0x0000000000007941 */ /* 0x000fea0003800100 */
.L_x_2160:
        /* <DEDUP_REMOVED lines=31> */
.L_x_2164:
[----:B------:R-:W-:Y:S05]  /*4fed0*/  BSYNC.RECONVERGENT B3 ;  /* 0x0000000000037941 */ /* 0x000fea0003800200 */
.L_x_2163:
[----:B------:R-:W-:-:S11]  /*4fee0*/  DADD R2, R2, R4 ;  /* 0x0000000002027229 */ /* 0x000fd60000000004 */
.L_x_2159:
[----:B------:R-:W-:Y:S05]  /*4fef0*/  BSYNC.RECONVERGENT B1 ;  /* 0x0000000000017941 */ /* 0x000fea0003800200 */
.L_x_2158:
[----:B------:R-:W-:-:S13]  /*4ff00*/  ISETP.NE.AND P0, PT, R70, RZ, PT ;  /* 0x000000ff4600720c */ /* 0x000fda0003f05270 */
[----:B------:R-:W-:Y:S05]  /*4ff10*/  @P0 BRA `(.L_x_2165) ;  /* 0xffffff5c00840947 */ /* 0x000fea000383ffff */
.L_x_2036:
[----:B------:R-:W-:Y:S05]  /*4ff20*/  BSYNC.RECONVERGENT B2 ;  /* 0x0000000000027941 */ /* 0x000fea0003800200 */
.L_x_2035:
[----:B------:R-:W-:Y:S01]  /*4ff30*/  MOV R0, 0x0 ;  /* 0x0000000000007802 */ /* 0x000fe20000000f00 */
[----:B------:R4:W-:Y:S01]  /*4ff40*/  STL.64 [R1+0x20], R2 ;  /* 0x0000200201007387 */ /* 0x0009e20000100a00 */
[----:B------:R-:W5:Y:S01]  /*4ff50*/  LDCU.64 UR4, c[0x4][0x8] ;  /* 0x01000100ff0477ac */ /* 0x000f620008000a00 */
[----:B------:R-:W-:Y:S01]  /*4ff60*/  IADD3 R6, P0, PT, R127, 0x20, RZ ;  /* 0x000000207f067810 */ /* 0x000fe20007f1e0ff */
[----:B------:R4:W0:Y:S04]  /*4ff70*/  LDC.64 R8, c[0x4][R0] ;  /* 0x0100000000087b82 */ /* 0x0008280000000a00 */
[----:B------:R-:W-:Y:S02]  /*4ff80*/  IMAD.X R7, RZ, RZ, R126, P0 ;  /* 0x000000ffff077224 */ /* 0x000fe400000e067e */
[----:B-----5:R-:W-:-:S02]  /*4ff90*/  IMAD.U32 R4, RZ, RZ, UR4 ;  /* 0x00000004ff047e24 */ /* 0x020fc4000f8e00ff */
[----:B----4-:R-:W-:-:S07]  /*4ffa0*/  IMAD.U32 R5, RZ, RZ, UR5 ;  /* 0x00000005ff057e24 */ /* 0x010fce000f8e00ff */
[----:B------:R-:W-:-:S07]  /*4ffb0*/  LEPC R20, `(.L_x_1828) ;  /* 0x000000001014794e */ /* 0x000fce0000000000 */
[----:B0123--:R-:W-:Y:S05]  /*4ffc0*/  CALL.ABS.NOINC R8 ;  /* 0x0000000008007343 */ /* 0x00ffea0003c00000 */
.L_x_1828:
[----:B------:R-:W-:Y:S05]  /*4ffd0*/  BSYNC.RECONVERGENT B6 ;  /* 0x0000000000067941 */ /* 0x000fea0003800200 */
.L_x_1827:
[----:B------:R-:W3:Y:S04]  /*4ffe0*/  LDG.E.64 R2, desc[UR36][R24.64] ;  /* 0x0000002418027981 */ /* 0x000ee8000c1e1b00 */
[----:B---3--:R-:W-:Y:S04]  /*4fff0*/  STG.E.64 desc[UR36][R16.64], R2 ;  /* 0x0000000210007986 */ /* 0x008fe8000c101b24 */
[----:B------:R-:W3:Y:S04]  /*50000*/  LDG.E.64 R4, desc[UR36][R24.64+0x8] ;  /* 0x0000082418047981 */ /* 0x000ee8000c1e1b00 */
[----:B---3--:R3:W-:Y:S04]  /*50010*/  STG.E.64 desc[UR36][R16.64+0x8], R4 ;  /* 0x0000080410007986 */ /* 0x0087e8000c101b24 */
[----:B------:R-:W4:Y:S04]  /*50020*/  LDG.E.64 R6, desc[UR36][R24.64+0x10] ;  /* 0x0000102418067981 */ /* 0x000f28000c1e1b00 */
[----:B----4-:R4:W-:Y:S04]  /*50030*/  STG.E.64 desc[UR36][R16.64+0x10], R6 ;  /* 0x0000100610007986 */ /* 0x0109e8000c101b24 */
[----:B------:R-:W5:Y:S04]  /*50040*/  LDG.E.64 R8, desc[UR36][R24.64+0x18] ;  /* 0x0000182418087981 */ /* 0x000f68000c1e1b00 */
[----:B-----5:R-:W-:Y:S04]  /*50050*/  STG.E.64 desc[UR36][R16.64+0x18], R8 ;  /* 0x0000180810007986 */ /* 0x020fe8000c101b24 */
[----:B------:R-:W5:Y:S04]  /*50060*/  LDG.E.64 R10, desc[UR36][R24.64+0x20] ;  /* 0x00002024180a7981 */ /* 0x000f68000c1e1b00 */
[----:B-----5:R5:W-:Y:S04]  /*50070*/  STG.E.64 desc[UR36][R16.64+0x20], R10 ;  /* 0x0000200a10007986 */ /* 0x020be8000c101b24 */
[----:B------:R-:W2:Y:S04]  /*50080*/  LDG.E.64 R12, desc[UR36][R24.64+0x28] ;  /* 0x00002824180c7981 */ /* 0x000ea8000c1e1b00 */
[----:B--2---:R-:W-:Y:S04]  /*50090*/  STG.E.64 desc[UR36][R16.64+0x28], R12 ;  /* 0x0000280c10007986 */ /* 0x004fe8000c101b24 */
[----:B------:R-:W2:Y:S04]  /*500a0*/  LDG.E.64 R14, desc[UR36][R24.64+0x30] ;  /* 0x00003024180e7981 */ /* 0x000ea8000c1e1b00 */
[----:B--2---:R-:W-:Y:S04]  /*500b0*/  STG.E.64 desc[UR36][R16.64+0x30], R14 ;  /* 0x0000300e10007986 */ /* 0x004fe8000c101b24 */
[----:B---3--:R-:W2:Y:S04]  /*500c0*/  LDG.E.64 R4, desc[UR36][R24.64+0x38] ;  /* 0x0000382418047981 */ /* 0x008ea8000c1e1b00 */
[----:B--2---:R-:W-:Y:S04]  /*500d0*/  STG.E.64 desc[UR36][R16.64+0x38], R4 ;  /* 0x0000380410007986 */ /* 0x004fe8000c101b24 */
[----:B----4-:R-:W2:Y:S04]  /*500e0*/  LDG.E.64 R6, desc[UR36][R24.64+0x40] ;  /* 0x0000402418067981 */ /* 0x010ea8000c1e1b00 */
[----:B--2---:R2:W-:Y:S04]  /*500f0*/  STG.E.64 desc[UR36][R16.64+0x40], R6 ;  /* 0x0000400610007986 */ /* 0x0045e8000c101b24 */
[----:B------:R-:W3:Y:S04]  /*50100*/  LDG.E.64 R20, desc[UR36][R24.64+0x48] ;  /* 0x0000482418147981 */ /* 0x000ee8000c1e1b00 */
[----:B---3--:R-:W-:Y:S04]  /*50110*/  STG.E.64 desc[UR36][R16.64+0x48], R20 ;  /* 0x0000481410007986 */ /* 0x008fe8000c101b24 */
[----:B-----5:R-:W3:Y:S01]  /*50120*/  LDG.E.64 R10, desc[UR36][R24.64+0x50] ;  /* 0x00005024180a7981 */ /* 0x020ee2000c1e1b00 */
[----:B------:R-:W-:-:S03]  /*50130*/  MOV R8, 0x0 ;  /* 0x0000000000087802 */ /* 0x000fc60000000f00 */
[----:B---3--:R-:W-:Y:S04]  /*50140*/  STG.E.64 desc[UR36][R16.64+0x50], R10 ;  /* 0x0000500a10007986 */ /* 0x008fe8000c101b24 */
[----:B------:R-:W3:Y:S01]  /*50150*/  LDG.E.64 R2, desc[UR36][R24.64+0x58] ;  /* 0x0000582418027981 */ /* 0x000ee2000c1e1b00 */
[----:B------:R-:W-:Y:S01]  /*50160*/  UMOV UR4, 0xe2308c3a ;  /* 0xe2308c3a00047882 */ /* 0x000fe20000000000 */
[----:B------:R-:W-:Y:S01]  /*50170*/  UMOV UR5, 0x3e45798e ;  /* 0x3e45798e00057882 */ /* 0x000fe20000000000 */
[----:B------:R-:W4:Y:S01]  /*50180*/  LDC.64 R8, c[0x4][R8] ;  /* 0x0100000008087b82 */ /* 0x000f220000000a00 */
[----:B------:R-:W-:Y:S01]  /*50190*/  STL.64 [R1+0x28], R18 ;  /* 0x0000281201007387 */ /* 0x000fe20000100a00 */
[----:B------:R-:W-:Y:S01]  /*501a0*/  DSETP.GEU.AND P0, PT, R18, UR4, PT ;  /* 0x0000000412007e2a */ /* 0x000fe2000bf0e000 */
[----:B------:R-:W5:Y:S01]  /*501b0*/  LDCU.64 UR4, c[0x4][0x10] ;  /* 0x01000200ff0477ac */ /* 0x000f620008000a00 */
[----:B------:R-:W-:Y:S01]  /*501c0*/  IMAD.MOV.U32 R0, RZ, RZ, 0x2 ;  /* 0x00000002ff007424 */ /* 0x000fe200078e00ff */
[----:B------:R-:W-:-:S04]  /*501d0*/  ISETP.GE.AND P1, PT, R26, 0x1, PT ;  /* 0x000000011a00780c */ /* 0x000fc80003f26270 */
[----:B------:R-:W-:Y:S02]  /*501e0*/  SEL R0, R0, 0x5, !P0 ;  /* 0x0000000500007807 */ /* 0x000fe40004000000 */
[----:B--2---:R-:W-:-:S03]  /*501f0*/  IADD3 R6, P0, PT, R127, 0x20, RZ ;  /* 0x000000207f067810 */ /* 0x004fc60007f1e0ff */
[----:B------:R2:W-:Y:S02]  /*50200*/  STL [R1+0x20], R0 ;  /* 0x0000200001007387 */ /* 0x0005e40000100800 */
[----:B------:R-:W-:Y:S02]  /*50210*/  IMAD.X R7, RZ, RZ, R126, P0 ;  /* 0x000000ffff077224 */ /* 0x000fe400000e067e */
[----:B-----5:R-:W-:Y:S02]  /*50220*/  IMAD.U32 R4, RZ, RZ, UR4 ;  /* 0x00000004ff047e24 */ /* 0x020fe4000f8e00ff */
[----:B------:R-:W-:Y:S01]  /*50230*/  IMAD.U32 R5, RZ, RZ, UR5 ;  /* 0x00000005ff057e24 */ /* 0x000fe2000f8e00ff */
[----:B--2---:R-:W-:Y:S01]  /*50240*/  P2R R0, PR, RZ, 0x2 ;  /* 0x00000002ff007803 */ /* 0x004fe20000000000 */
[----:B---34-:R2:W-:Y:S06]  /*50250*/  STG.E.64 desc[UR36][R16.64+0x58], R2 ;  /* 0x0000580210007986 */ /* 0x0185ec000c101b24 */
[----:B------:R-:W-:-:S07]  /*50260*/  LEPC R20, `(.L_x_2166) ;  /* 0x000000001014794e */ /* 0x000fce0000000000 */
[----:B012---:R-:W-:Y:S05]  /*50270*/  CALL.ABS.NOINC R8 ;  /* 0x0000000008007343 */ /* 0x007fea0003c00000 */
.L_x_2166:
[----:B------:R0:W5:Y:S01]  /*50280*/  LDG.E.64 R124, desc[UR36][R16.64] ;  /* 0x00000024107c7981 */ /* 0x000162000c1e1b00 */
[----:B------:R-:W1:Y:S03]  /*50290*/  LDC.64 R14, c[0x0][0x408] ;  /* 0x00010200ff0e7b82 */ /* 0x000e660000000a00 */
[----:B------:R0:W5:Y:S04]  /*502a0*/  LDG.E.64 R122, desc[UR36][R16.64+0x8] ;  /* 0x00000824107a7981 */ /* 0x000168000c1e1b00 */
[----:B------:R0:W5:Y:S01]  /*502b0*/  LDG.E.64 R120, desc[UR36][R16.64+0x10] ;  /* 0x0000102410787981 */ /* 0x000162000c1e1b00 */
[----:B------:R-:W-:Y:S01]  /*502c0*/  ISETP.GE.AND P6, PT, R26, 0x1, PT ;  /* 0x000000011a00780c */ /* 0x000fe20003fc6270 */
[----:B------:R-:W-:Y:S01]  /*502d0*/  IMAD R3, R110, 0x6, RZ ;  /* 0x000000066e037824 */ /* 0x000fe200078e02ff */
[----:B------:R-:W-:Y:S03]  /*502e0*/  BSSY.RECONVERGENT B2, `(.L_x_2167) ;  /* 0x0000d77000027945 */ /* 0x000fe60003800200 */
[----:B-1----:R-:W-:-:S08]  /*502f0*/  IMAD.WIDE R14, R3, 0x8, R14 ;  /* 0x00000008030e7825 */ /* 0x002fd000078e020e */
[----:B0-----:R-:W-:Y:S05]  /*50300*/  @!P6 BRA `(.L_x_2168) ;  /* 0x000000d400d0e947 */ /* 0x001fea0003800000 */
[----:B------:R-:W-:Y:S01]  /*50310*/  DMUL R36, RZ, RZ ;  /* 0x000000ffff247228 */ /* 0x000fe20000000000 */
[----:B------:R-:W-:Y:S01]  /*50320*/  IMAD.MOV.U32 R2, RZ, RZ, -0x3e107ad8 ;  /* 0xc1ef8528ff027424 */ /* 0x000fe200078e00ff */
[----:B------:R-:W-:Y:S01]  /*50330*/  UMOV UR4, 0x20fd8164 ;  /* 0x20fd816400047882 */ /* 0x000fe20000000000 */
[----:B------:R-:W-:Y:S01]  /*50340*/  IMAD.MOV.U32 R3, RZ, RZ, 0x3e21eea7 ;  /* 0x3e21eea7ff037424 */ /* 0x000fe200078e00ff */
[----:B------:R-:W-:Y:S01]  /*50350*/  UMOV UR5, 0x3da8ff83 ;  /* 0x3da8ff8300057882 */ /* 0x000fe20000000000 */
[----:B------:R-:W-:Y:S01]  /*50360*/  IMAD.MOV.U32 R4, RZ, RZ, 0x2cb0d246 ;  /* 0x2cb0d246ff047424 */ /* 0x000fe200078e00ff */
[----:B------:R-:W-:Y:S01]  /*50370*/  UMOV UR6, 0xf9785eba ;  /* 0xf9785eba00067882 */ /* 0x000fe20000000000 */
[----:B------:R-:W-:Y:S01]  /*50380*/  IMAD.MOV.U32 R5, RZ, RZ, 0x3e5ae5f1 ;  /* 0x3e5ae5f1ff057424 */ /* 0x000fe200078e00ff */
[----:B------:R-:W-:Y:S01]  /*50390*/  UMOV UR7, 0x3de5db65 ;  /* 0x3de5db6500077882 */ /* 0x000fe20000000000 */
[C---:B------:R-:W-:Y:S01]  /*503a0*/  DFMA R2, R36.reuse, -UR4, R2 ;  /* 0x8000000424027c2b */ /* 0x040fe20008000002 */
[----:B------:R-:W-:Y:S01]  /*503b0*/  UMOV UR4, 0x8e06e6d9 ;  /* 0x8e06e6d900047882 */ /* 0x000fe20000000000 */
[----:B------:R-:W-:Y:S01]  /*503c0*/  UMOV UR5, 0x3e927e4f ;  /* 0x3e927e4f00057882 */ /* 0x000fe20000000000 */
[----:B------:R-:W0:Y:S01]  /*503d0*/  LDC.64 R6, c[0x0][0x3b8] ;  /* 0x0000ee00ff067b82 */ /* 0x000e220000000a00 */
[C---:B------:R-:W-:Y:S01]  /*503e0*/  DFMA R4, R36.reuse, UR6, -R4 ;  /* 0x0000000624047c2b */ /* 0x040fe20008000804 */
[----:B------:R-:W-:Y:S01]  /*503f0*/  UMOV UR6, 0x69ace392 ;  /* 0x69ace39200067882 */ /* 0x000fe20000000000 */
[----:B------:R-:W-:Y:S01]  /*50400*/  UMOV UR7, 0x3ec71de3 ;  /* 0x3ec71de300077882 */ /* 0x000fe20000000000 */
[----:B------:R-:W-:Y:S01]  /*50410*/  IMAD.MOV R47, RZ, RZ, -R26 ;  /* 0x000000ffff2f7224 */ /* 0x000fe200078e0a1a */
[C---:B------:R-:W-:Y:S01]  /*50420*/  DFMA R2, R36.reuse, R2, -UR4 ;  /* 0x8000000424027e2b */ /* 0x040fe20008000002 */
[----:B------:R-:W-:Y:S01]  /*50430*/  UMOV UR4, 0x19ddbce9 ;  /* 0x19ddbce900047882 */ /* 0x000fe20000000000 */
[----:B------:R-:W-:Y:S01]  /*50440*/  UMOV UR5, 0x3efa01a0 ;  /* 0x3efa01a000057882 */ /* 0x000fe20000000000 */
[----:B------:R-:W-:Y:S01]  /*50450*/  IMAD.MOV.U32 R46, RZ, RZ, RZ ;  /* 0x000000ffff2e7224 */ /* 0x000fe200078e00ff */
[----:B------:R-:W-:Y:S01]  /*50460*/  DFMA R4, R36, R4, UR6 ;  /* 0x0000000624047e2b */ /* 0x000fe20008000004 */
[----:B------:R-:W-:Y:S01]  /*50470*/  UMOV UR6, 0x19db62a1 ;  /* 0x19db62a100067882 */ /* 0x000fe20000000000 */
[----:B------:R-:W-:-:S02]  /*50480*/  UMOV UR7, 0x3f2a01a0 ;  /* 0x3f2a01a000077882 */ /* 0x000fc40000000000 */
[C---:B------:R-:W-:Y:S01]  /*50490*/  DFMA R2, R36.reuse, R2, UR4 ;  /* 0x0000000424027e2b */ /* 0x040fe20008000002 */
[----:B------:R-:W-:Y:S01]  /*504a0*/  UMOV UR4, 0x16c15d47 ;  /* 0x16c15d4700047882 */ /* 0x000fe20000000000 */
[----:B------:R-:W-:Y:S02]  /*504b0*/  UMOV UR5, 0x3f56c16c ;  /* 0x3f56c16c00057882 */ /* 0x000fe40000000000 */
[C---:B------:R-:W-:Y:S01]  /*504c0*/  DFMA R4, R36.reuse, R4, -UR6 ;  /* 0x8000000624047e2b */ /* 0x040fe20008000004 */
[----:B------:R-:W-:Y:S01]  /*504d0*/  UMOV UR6, 0x11110818 ;  /* 0x1111081800067882 */ /* 0x000fe20000000000 */
[----:B------:R-:W-:Y:S02]  /*504e0*/  UMOV UR7, 0x3f811111 ;  /* 0x3f81111100077882 */ /* 0x000fe40000000000 */
[C---:B------:R-:W-:Y:S01]  /*504f0*/  DFMA R2, R36.reuse, R2, -UR4 ;  /* 0x8000000424027e2b */ /* 0x040fe20008000002 */
[----:B------:R-:W-:Y:S01]  /*50500*/  UMOV UR4, 0x55555551 ;  /* 0x5555555100047882 */ /* 0x000fe20000000000 */
[----:B------:R-:W-:Y:S01]  /*50510*/  UMOV UR5, 0x3fa55555 ;  /* 0x3fa5555500057882 */ /* 0x000fe20000000000 */
[----:B0-----:R-:W-:Y:S01]  /*50520*/  IMAD.WIDE R6, R98, 0x8, R6 ;  /* 0x0000000862067825 */ /* 0x001fe200078e0206 */
[----:B------:R-:W-:Y:S01]  /*50530*/  DFMA R4, R36, R4, UR6 ;  /* 0x0000000624047e2b */ /* 0x000fe20008000004 */
[----:B------:R-:W-:Y:S01]  /*50540*/  UMOV UR6, 0x55555554 ;  /* 0x5555555400067882 */ /* 0x000fe20000000000 */
[----:B------:R-:W-:-:S02]  /*50550*/  UMOV UR7, 0x3fc55555 ;  /* 0x3fc5555500077882 */ /* 0x000fc40000000000 */
[----:B------:R-:W-:Y:S01]  /*50560*/  DFMA R2, R36, R2, UR4 ;  /* 0x0000000424027e2b */ /* 0x000fe20008000002 */
[----:B------:R-:W-:-:S03]  /*50570*/  IADD3 R20, P0, PT, R6, 0x40, RZ ;  /* 0x0000004006147810 */ /* 0x000fc60007f1e0ff */
[C---:B------:R-:W-:Y:S02]  /*50580*/  DFMA R4, R36.reuse, R4, -UR6 ;  /* 0x8000000624047e2b */ /* 0x040fe40008000004 */
[----:B------:R-:W-:Y:S02]  /*50590*/  IMAD.X R21, RZ, RZ, R7, P0 ;  /* 0x000000ffff157224 */ /* 0x000fe400000e0607 */
[----:B------:R-:W-:-:S04]  /*505a0*/  DFMA R2, R36, R2, -0.5 ;  /* 0xbfe000002402742b */ /* 0x000fc80000000002 */
[----:B------:R-:W-:-:S04]  /*505b0*/  DFMA R4, R36, R4, RZ ;  /* 0x000000042404722b */ /* 0x000fc800000000ff */
[----:B------:R-:W-:-:S04]  /*505c0*/  DFMA R36, R36, R2, 1 ;  /* 0x3ff000002424742b */ /* 0x000fc80000000002 */
[----:B------:R-:W-:-:S11]  /*505d0*/  DFMA R34, RZ, R4, RZ ;  /* 0x00000004ff22722b */ /* 0x000fd600000000ff */
.L_x_2331:
[----:B------:R-:W2:Y:S01]  /*505e0*/  LDG.E.64 R18, desc[UR36][R20.64+-0x20] ;  /* 0xffffe02414127981 */ /* 0x000ea2000c1e1b00 */
[----:B0-----:R-:W0:Y:S03]  /*505f0*/  LDC.64 R8, c[0x0][0x380] ;  /* 0x0000e000ff087b82 */ /* 0x001e260000000a00 */
[----:B-----5:R1:W5:Y:S04]  /*50600*/  LDG.E.64 R44, desc[UR36][R16.64] ;  /* 0x00000024102c7981 */ /* 0x020368000c1e1b00 */
[----:B------:R1:W5:Y:S04]  /*50610*/  LDG.E.64 R52, desc[UR36][R16.64+0x8] ;  /* 0x0000082410347981 */ /* 0x000368000c1e1b00 */
[----:B------:R1:W5:Y:S04]  /*50620*/  LDG.E.64 R48, desc[UR36][R16.64+0x10] ;  /* 0x0000102410307981 */ /* 0x000368000c1e1b00 */
[----:B------:R1:W5:Y:S04]  /*50630*/  LDG.E.64 R2, desc[UR36][R20.64+-0x18] ;  /* 0xffffe82414027981 */ /* 0x000368000c1e1b00 */
[----:B------:R1:W5:Y:S04]  /*50640*/  LDG.E.64 R42, desc[UR36][R20.64+-0x10] ;  /* 0xfffff024142a7981 */ /* 0x000368000c1e1b00 */
[----:B0-----:R1:W5:Y:S04]  /*50650*/  LDG.E.64 R4, desc[UR36][R8.64] ;  /* 0x0000002408047981 */ /* 0x001368000c1e1b00 */
[----:B------:R1:W5:Y:S01]  /*50660*/  LDG.E.64 R40, desc[UR36][R8.64+0x1040] ;  /* 0x0010402408287981 */ /* 0x000362000c1e1b00 */
[----:B------:R-:W-:Y:S01]  /*50670*/  UMOV UR4, 0xa2529d3a ;  /* 0xa2529d3a00047882 */ /* 0x000fe20000000000 */
[----:B------:R-:W-:Y:S01]  /*50680*/  UMOV UR5, 0x3f91df46 ;  /* 0x3f91df4600057882 */ /* 0x000fe20000000000 */
[----:B------:R-:W-:Y:S01]  /*50690*/  BSSY.RECONVERGENT B3, `(.L_x_2169) ;  /* 0x000001b000037945 */ /* 0x000fe20003800200 */
[----:B--2---:R-:W-:-:S08]  /*506a0*/  DMUL R10, R18, UR4 ;  /* 0x00000004120a7c28 */ /* 0x004fd00008000000 */
[----:B------:R-:W-:-:S14]  /*506b0*/  DSETP.NEU.AND P4, PT, |R10|, +INF , PT ;  /* 0x7ff000000a00742a */ /* 0x000fdc0003f8d200 */
[----:B------:R-:W-:Y:S01]  /*506c0*/  @!P4 DMUL R6, RZ, R10 ;  /* 0x0000000aff06c228 */ /* 0x000fe20000000000 */
[----:B------:R-:W-:Y:S01]  /*506d0*/  @!P4 MOV R0, RZ ;  /* 0x000000ff0000c202 */ /* 0x000fe20000000f00 */
        /* <DEDUP_REMOVED lines=22> */
.L_x_2170:
[----:B------:R-:W-:Y:S05]  /*50840*/  BSYNC.RECONVERGENT B3 ;  /* 0x0000000000037941 */ /* 0x000fea0003800200 */
.L_x_2169:
        /* <DEDUP_REMOVED lines=57> */
.L_x_2174:
[----:B------:R-:W-:Y:S05]  /*50be0*/  BSYNC.RECONVERGENT B4 ;  /* 0x0000000000047941 */ /* 0x000fea0003800200 */
.L_x_2173:
[----:B------:R-:W-:-:S07]  /*50bf0*/  VIADD R0, R0, 0x1 ;  /* 0x0000000100007836 */ /* 0x000fce0000000000 */
.L_x_2172:
[----:B------:R-:W-:Y:S05]  /*50c00*/  BSYNC.RECONVERGENT B3 ;  /* 0x0000000000037941 */ /* 0x000fea0003800200 */
.L_x_2171:
        /* <DEDUP_REMOVED lines=17> */
[----:B--2---:R-:W-:Y:S02]  /*50d20*/  DFMA R56, R12, R38, R56 ;  /* 0x000000260c38722b */ /* 0x004fe40000000038 */
[----:B-----5:R-:W-:-:S06]  /*50d30*/  DMUL R38, R40, UR4 ;  /* 0x0000000428267c28 */ /* 0x020fcc0008000000 */
[----:B------:R-:W-:Y:S02]  /*50d40*/  DFMA R56, R12, R56, R58 ;  /* 0x000000380c38722b */ /* 0x000fe4000000003a */
[----:B------:R-:W-:-:S06]  /*50d50*/  DSETP.NEU.AND P3, PT, |R38|, +INF , PT ;  /* 0x7ff000002600742a */ /* 0x000fcc0003f6d200 */
[----:B---3--:R-:W-:-:S08]  /*50d60*/  DFMA R56, R12, R56, R60 ;  /* 0x000000380c38722b */ /* 0x008fd0000000003c */
[----:B------:R-:W-:Y:S02]  /*50d70*/  DFMA R56, R12, R56, R62 ;  /* 0x000000380c38722b */ /* 0x000fe4000000003e */
[----:B------:R-:W-:-:S06]  /*50d80*/  @!P3 DMUL R54, RZ, R38 ;  /* 0x00000026ff36b228 */ /* 0x000fcc0000000000 */
        /* <DEDUP_REMOVED lines=36> */
[----:B------:R-:W-:Y:S05]  /*50fd0*/  CALL.REL.NOINC `($_Z14FitGrain_NLOPTPdPiS0_S_S_S0_S0_S_S_S_S_S_S_S_S_S_S_S_S_S_$__internal_trig_reduction_slowpathd) ;  /* 0x000004b0007c7944 */ /* 0x000fea0003c00000 */
[----:B------:R-:W-:Y:S05]  /*50fe0*/  BSYNC.RECONVERGENT B3 ;  /* 0x0000000000037941 */ /* 0x000fea0003800200 */
.L_x_2177:
[----:B------:R-:W-:Y:S02]  /*50ff0*/  IMAD.MOV.U32 R0, RZ, RZ, R8 ;  /* 0x000000ffff007224 */ /* 0x000fe400078e0008 */
[----:B------:R-:W-:Y:S02]  /*51000*/  IMAD.MOV.U32 R54, RZ, RZ, R6 ;  /* 0x000000ffff367224 */ /* 0x000fe400078e0006 */
[----:B------:R-:W-:-:S07]  /*51010*/  IMAD.MOV.U32 R55, RZ, RZ, R7 ;  /* 0x000000ffff377224 */ /* 0x000fce00078e0007 */
.L_x_2176:
[----:B------:R-:W-:-:S07]  /*51020*/  VIADD R0, R0, 0x1 ;  /* 0x0000000100007836 */ /* 0x000fce0000000000 */
.L_x_2175:
        /* <DEDUP_REMOVED lines=54> */
.L_x_2179:
[----:B------:R-:W-:Y:S01]  /*51390*/  IMAD.MOV.U32 R0, RZ, RZ, R8 ;  /* 0x000000ffff007224 */ /* 0x000fe200078e0008 */
[----:B------:R-:W-:Y:S01]  /*513a0*/  MOV R8, R6 ;  /* 0x0000000600087202 */ /* 0x000fe20000000f00 */
[----:B------:R-:W-:-:S07]  /*513b0*/  IMAD.MOV.U32 R9, RZ, RZ, R7 ;  /* 0x000000ffff097224 */ /* 0x000fce00078e0007 */
.L_x_2178:
        /* <DEDUP_REMOVED lines=38> */
[----:B------:R-:W-:Y:S01]  /*51620*/  DFMA R44, R34, R44, R8 ;  /* 0x0000002c222c722b */ /* 0x000fe20000000008 */
[----:B------:R-:W-:Y:S02]  /*51630*/  IMAD.MOV.U32 R12, RZ, RZ, 0x0 ;  /* 0x00000000ff0c7424 */ /* 0x000fe400078e00ff */
[----:B------:R-:W-:-:S03]  /*51640*/  IMAD.MOV.U32 R13, RZ, RZ, 0x3fd80000 ;  /* 0x3fd80000ff0d7424 */ /* 0x000fc600078e00ff */
[----:B------:R-:W-:Y:S02]  /*51650*/  DADD R50, R2, -R48 ;  /* 0x0000000002327229 */ /* 0x000fe40000000830 */
        /* <DEDUP_REMOVED lines=25> */
[----:B------:R-:W-:Y:S01]  /*517f0*/  IMAD.MOV.U32 R68, RZ, RZ, R8 ;  /* 0x000000ffff447224 */ /* 0x000fe200078e0008 */
[----:B------:R-:W-:-:S07]  /*51800*/  MOV R69, R9 ;  /* 0x0000000900457202 */ /* 0x000fce0000000f00 */
.L_x_2181:
[----:B------:R-:W-:Y:S05]  /*51810*/  BSYNC.RECONVERGENT B1 ;  /* 0x0000000000017941 */ /* 0x000fea0003800200 */
.L_x_2180:
        /* <DEDUP_REMOVED lines=23> */
.L_x_2183:
[----:B------:R-:W-:Y:S05]  /*51990*/  BSYNC.RECONVERGENT B1 ;  /* 0x0000000000017941 */ /* 0x000fea0003800200 */
.L_x_2182:
        /* <DEDUP_REMOVED lines=23> */
.L_x_2185:
[----:B------:R-:W-:Y:S05]  /*51b10*/  BSYNC.RECONVERGENT B1 ;  /* 0x0000000000017941 */ /* 0x000fea0003800200 */
.L_x_2184:
        /* <DEDUP_REMOVED lines=21> */
[----:B------:R-:W-:Y:S02]  /*51c70*/  IMAD.MOV.U32 R50, RZ, RZ, R60 ;  /* 0x000000ffff327224 */ /* 0x000fe400078e003c */
[----:B------:R-:W-:-:S07]  /*51c80*/  IMAD.MOV.U32 R51, RZ, RZ, R61 ;  /* 0x000000ffff337224 */ /* 0x000fce00078e003d */
.L_x_2187:
[----:B------:R-:W-:Y:S05]  /*51c90*/  BSYNC.RECONVERGENT B1 ;  /* 0x0000000000017941 */ /* 0x000fea0003800200 */
.L_x_2186:
        /* <DEDUP_REMOVED lines=20> */
.L_x_2189:
[----:B------:R-:W-:Y:S05]  /*51de0*/  BSYNC.RECONVERGENT B1 ;  /* 0x0000000000017941 */ /* 0x000fea0003800200 */
.L_x_2188:
        /* <DEDUP_REMOVED lines=23> */
.L_x_2191:
[----:B------:R-:W-:Y:S05]  /*51f60*/  BSYNC.RECONVERGENT B1 ;  /* 0x0000000000017941 */ /* 0x000fea0003800200 */
.L_x_2190:
        /* <DEDUP_REMOVED lines=38> */
.L_x_2194:
[----:B------:R-:W-:Y:S05]  /*521d0*/  BSYNC.RECONVERGENT B1 ;  /* 0x0000000000017941 */ /* 0x000fea0003800200 */
.L_x_2193:
        /* <DEDUP_REMOVED lines=21> */
.L_x_2196:
[----:B------:R-:W-:Y:S05]  /*52330*/  BSYNC.RECONVERGENT B1 ;  /* 0x0000000000017941 */ /* 0x000fea0003800200 */
.L_x_2195:
        /* <DEDUP_REMOVED lines=14> */
.L_x_2198:
[----:B------:R-:W-:Y:S05]  /*52420*/  BSYNC.RECONVERGENT B0 ;  /* 0x0000000000007941 */ /* 0x000fea0003800200 */
.L_x_2197:
[----:B------:R-:W-:Y:S01]  /*52430*/  DMUL R6, R2, R2 ;  /* 0x0000000202067228 */ /* 0x000fe20000000000 */
[----:B------:R-:W-:Y:S01]  /*52440*/  MOV R8, 0xdbb65b49 ;  /* 0xdbb65b4900087802 */ /* 0x000fe20000000f00 */
[----:B------:R-:W-:Y:S01]  /*52450*/  IMAD.MOV.U32 R9, RZ, RZ, 0x3f2d3b63 ;  /* 0x3f2d3b63ff097424 */ /* 0x000fe200078e00ff */
[----:B------:R-:W-:Y:S01]  /*52460*/  UMOV UR4, 0x2a25ff7e ;  /* 0x2a25ff7e00047882 */ /* 0x000fe20000000000 */
[----:B------:R-:W-:Y:S01]  /*52470*/  UMOV UR5, 0x3ef53e1d ;  /* 0x3ef53e1d00057882 */ /* 0x000fe20000000000 */
[----:B------:R-:W-:Y:S03]  /*52480*/  BSSY.RECONVERGENT B3, `(.L_x_2199) ;  /* 0x000005a000037945 */ /* 0x000fe60003800200 */
        /* <DEDUP_REMOVED lines=89> */
.L_x_2200:
[----:B------:R-:W-:Y:S05]  /*52a20*/  BSYNC.RECONVERGENT B3 ;  /* 0x0000000000037941 */ /* 0x000fea0003800200 */
.L_x_2199:
        /* <DEDUP_REMOVED lines=57> */
.L_x_2204:
[----:B------:R-:W-:Y:S05]  /*52dc0*/  BSYNC.RECONVERGENT B4 ;  /* 0x0000000000047941 */ /* 0x000fea0003800200 */
.L_x_2203:
[----:B------:R-:W-:-:S07]  /*52dd0*/  VIADD R0, R0, 0x1 ;  /* 0x0000000100007836 */ /* 0x000fce0000000000 */
.L_x_2202:
[----:B------:R-:W-:Y:S05]  /*52de0*/  BSYNC.RECONVERGENT B3 ;  /* 0x0000000000037941 */ /* 0x000fea0003800200 */
.L_x_2201:
        /* <DEDUP_REMOVED lines=11> */
[----:B------:R-:W-:Y:S01]  /*52ea0*/  BSSY.RECONVERGENT B1, `(.L_x_2205) ;  /* 0x000002a000017945 */ /* 0x000fe20003800200 */
[----:B------:R-:W-:Y:S01]  /*52eb0*/  IMAD.MOV.U32 R58, RZ, RZ, 0x20fd8164 ;  /* 0x20fd8164ff3a7424 */ /* 0x000fe200078e00ff */
[----:B------:R-:W-:Y:S01]  /*52ec0*/  ISETP.NE.U32.AND P0, PT, R6, 0x1, PT ;  /* 0x000000010600780c */ /* 0x000fe20003f05070 */
[----:B------:R-:W-:-:S03]  /*52ed0*/  DMUL R6, R8, R8 ;  /* 0x0000000808067228 */ /* 0x000fc60000000000 */
[----:B------:R-:W-:Y:S01]  /*52ee0*/  FSEL R59, -R12, 0.11223486810922622681, !P0 ;  /* 0x3de5db650c3b7808 */ /* 0x000fe20004000100 */
[----:B------:R-:W-:Y:S01]  /*52ef0*/  IMAD.MOV.U32 R12, RZ, RZ, 0x1 ;  /* 0x00000001ff0c7424 */ /* 0x000fe200078e00ff */
[----:B------:R-:W-:-:S05]  /*52f00*/  FSEL R58, R58, -8.06006814911005101289e+34, !P0 ;  /* 0xf9785eba3a3a7808 */ /* 0x000fca0004000000 */
[----:B-1----:R-:W-:-:S08]  /*52f10*/  DFMA R52, -R40, R12, 1 ;  /* 0x3ff000002834742b */ /* 0x002fd0000000010c */
[----:B------:R-:W-:-:S08]  /*52f20*/  DFMA R52, R52, R52, R52 ;  /* 0x000000343434722b */ /* 0x000fd00000000034 */
[----:B------:R-:W-:-:S08]  /*52f30*/  DFMA R52, R12, R52, R12 ;  /* 0x000000340c34722b */ /* 0x000fd0000000000c */
[----:B0-----:R-:W-:-:S08]  /*52f40*/  DFMA R2, -R40, R52, 1 ;  /* 0x3ff000002802742b */ /* 0x001fd00000000134 */
[----:B------:R-:W-:Y:S02]  /*52f50*/  DFMA R2, R52, R2, R52 ;  /* 0x000000023402722b */ /* 0x000fe40000000034 */
[----:B------:R-:W-:-:S08]  /*52f60*/  DADD R52, R54, R54 ;  /* 0x0000000036347229 */ /* 0x000fd00000000036 */
[----:B------:R-:W-:Y:S02]  /*52f70*/  DMUL R12, R52, R2 ;  /* 0x00000002340c7228 */ /* 0x000fe40000000000 */
[----:B------:R-:W-:Y:S01]  /*52f80*/  FSETP.GEU.AND P2, PT, |R53|, 6.5827683646048100446e-37, PT ;  /* 0x036000003500780b */ /* 0x000fe20003f4e200 */
[----:B--2---:R-:W-:-:S08]  /*52f90*/  DFMA R48, R6, R58, R48 ;  /* 0x0000003a0630722b */ /* 0x004fd00000000030 */
[----:B------:R-:W-:Y:S02]  /*52fa0*/  DFMA R48, R6, R48, R50 ;  /* 0x000000300630722b */ /* 0x000fe40000000032 */
[----:B------:R-:W-:-:S06]  /*52fb0*/  DFMA R50, -R40, R12, R52 ;  /* 0x0000000c2832722b */ /* 0x000fcc0000000134 */
[----:B---3--:R-:W-:Y:S02]  /*52fc0*/  DFMA R48, R6, R48, R60 ;  /* 0x000000300630722b */ /* 0x008fe4000000003c */
[----:B------:R-:W-:-:S06]  /*52fd0*/  DFMA R2, R2, R50, R12 ;  /* 0x000000320202722b */ /* 0x000fcc000000000c */
[----:B------:R-:W-:-:S04]  /*52fe0*/  DFMA R48, R6, R48, R62 ;  /* 0x000000300630722b */ /* 0x000fc8000000003e */
[----:B------:R-:W-:-:S04]  /*52ff0*/  FFMA R12, RZ, R41, R3 ;  /* 0x00000029ff0c7223 */ /* 0x000fc80000000003 */
[----:B----4-:R-:W-:Y:S01]  /*53000*/  DFMA R48, R6, R48, R64 ;  /* 0x000000300630722b */ /* 0x010fe20000000040 */
[----:B------:R-:W-:-:S07]  /*53010*/  FSETP.GT.AND P1, PT, |R12|, 1.469367938527859385e-39, PT ;  /* 0x001000000c00780b */ /* 0x000fce0003f24200 */
        /* <DEDUP_REMOVED lines=18> */
.L_x_2206:
[----:B------:R-:W-:Y:S05]  /*53140*/  BSYNC.RECONVERGENT B1 ;  /* 0x0000000000017941 */ /* 0x000fea0003800200 */
.L_x_2205:
        /* <DEDUP_REMOVED lines=25> */
.L_x_2208:
[----:B------:R-:W-:-:S07]  /*532e0*/  VIADD R0, R8, 0x1 ;  /* 0x0000000108007836 */ /* 0x000fce0000000000 */
.L_x_2207:
        /* <DEDUP_REMOVED lines=10> */
[----:B------:R-:W-:-:S02]  /*53390*/  MOV R50, 0x20fd8164 ;  /* 0x20fd816400327802 */ /* 0x000fc40000000f00 */
        /* <DEDUP_REMOVED lines=43> */
.L_x_2210:
[----:B------:R-:W-:Y:S02]  /*53650*/  IMAD.MOV.U32 R0, RZ, RZ, R8 ;  /* 0x000000ffff007224 */ /* 0x000fe400078e0008 */
[----:B------:R-:W-:Y:S02]  /*53660*/  IMAD.MOV.U32 R8, RZ, RZ, R6 ;  /* 0x000000ffff087224 */ /* 0x000fe400078e0006 */
[----:B------:R-:W-:-:S07]  /*53670*/  IMAD.MOV.U32 R9, RZ, RZ, R7 ;  /* 0x000000ffff097224 */ /* 0x000fce00078e0007 */
.L_x_2209:
        /* <DEDUP_REMOVED lines=37> */
[----:B------:R-:W-:-:S04]  /*538d0*/  LOP3.LUT P0, RZ, R0, 0x2, RZ, 0xc0, !PT ;  /* 0x0000000200ff7812 */ /* 0x000fc8000780c0ff */
[----:B------:R-:W-:Y:S01]  /*538e0*/  DADD R6, RZ, -R8 ;  /* 0x00000000ff067229 */ /* 0x000fe20000000808 */
[----:B------:R-:W-:-:S05]  /*538f0*/  FFMA R12, RZ, R57, R61 ;  /* 0x00000039ff0c7223 */ /* 0x000fca000000003d */
[----:B------:R-:W-:-:S04]  /*53900*/  FSETP.GT.AND P1, PT, |R12|, 1.469367938527859385e-39, PT ;  /* 0x001000000c00780b */ /* 0x000fc80003f24200 */
[----:B------:R-:W-:Y:S02]  /*53910*/  FSEL R52, R8, R6, !P0 ;  /* 0x0000000608347208 */ /* 0x000fe40004000000 */
[----:B------:R-:W-:-:S07]  /*53920*/  FSEL R53, R9, R7, !P0 ;  /* 0x0000000709357208 */ /* 0x000fce0004000000 */
[----:B------:R-:W-:Y:S05]  /*53930*/  @P1 BRA P2, `(.L_x_2212) ;  /* 0x0000000000181947 */ /* 0x000fea0001000000 */
[----:B------:R-:W-:Y:S01]  /*53940*/  IMAD.MOV.U32 R12, RZ, RZ, R42 ;  /* 0x000000ffff0c7224 */ /* 0x000fe200078e002a */
[----:B------:R-:W-:Y:S01]  /*53950*/  MOV R0, 0x539a0 ;  /* 0x000539a000007802 */ /* 0x000fe20000000f00 */
[----:B------:R-:W-:Y:S02]  /*53960*/  IMAD.MOV.U32 R13, RZ, RZ, R43 ;  /* 0x000000ffff0d7224 */ /* 0x000fe400078e002b */
[----:B------:R-:W-:Y:S02]  /*53970*/  IMAD.MOV.U32 R6, RZ, RZ, R56 ;  /* 0x000000ffff067224 */ /* 0x000fe400078e0038 */
[----:B------:R-:W-:-:S07]  /*53980*/  IMAD.MOV.U32 R7, RZ, RZ, R57 ;  /* 0x000000ffff077224 */ /* 0x000fce00078e0039 */
[----:B------:R-:W-:Y:S05]  /*53990*/  CALL.REL.NOINC `($__internal_13_$__cuda_sm20_div_rn_f64_full) ;  /* 0x0000047c00e47944 */ /* 0x000fea0003c00000 */
.L_x_2212:
[----:B------:R-:W-:Y:S05]  /*539a0*/  BSYNC.RECONVERGENT B1 ;  /* 0x0000000000017941 */ /* 0x000fea0003800200 */
.L_x_2211:
        /* <DEDUP_REMOVED lines=57> */
.L_x_2214:
        /* <DEDUP_REMOVED lines=72> */
.L_x_2215:
[----:B------:R-:W-:Y:S05]  /*541c0*/  BSYNC.RECONVERGENT B0 ;  /* 0x0000000000007941 */ /* 0x000fea0003800200 */
.L_x_2213:
        /* <DEDUP_REMOVED lines=35> */
[----:B------:R-:W-:-:S07]  /*54400*/  MOV R0, R8 ;  /* 0x0000000800007202 */ /* 0x000fce0000000f00 */
.L_x_2217:
[----:B------:R-:W-:Y:S05]  /*54410*/  BSYNC.RECONVERGENT B3 ;  /* 0x0000000000037941 */ /* 0x000fea0003800200 */
.L_x_2216:
        /* <DEDUP_REMOVED lines=57> */
.L_x_2221:
[----:B------:R-:W-:Y:S05]  /*547b0*/  BSYNC.RECONVERGENT B4 ;  /* 0x0000000000047941 */ /* 0x000fea0003800200 */
.L_x_2220:
[----:B------:R-:W-:-:S07]  /*547c0*/  VIADD R0, R0, 0x1 ;  /* 0x0000000100007836 */ /* 0x000fce0000000000 */
.L_x_2219:
[----:B------:R-:W-:Y:S05]  /*547d0*/  BSYNC.RECONVERGENT B3 ;  /* 0x0000000000037941 */ /* 0x000fea0003800200 */
.L_x_2218:
        /* <DEDUP_REMOVED lines=40> */
[----:B------:R-:W-:Y:S01]  /*54a60*/  DMUL R42, R52, R54 ;  /* 0x00000036342a7228 */ /* 0x000fe20000000000 */
[----:B------:R-:W-:Y:S02]  /*54a70*/  FSEL R38, R38, RZ, P1 ;  /* 0x000000ff26267208 */ /* 0x000fe40000800000 */
[----:B------:R-:W-:Y:S01]  /*54a80*/  FSEL R39, R8, RZ, P1 ;  /* 0x000000ff08277208 */ /* 0x000fe20000800000 */
[----:B------:R-:W-:-:S04]  /*54a90*/  DADD R8, -RZ, -R48 ;  /* 0x00000000ff087229 */ /* 0x000fc80000000930 */
[----:B------:R-:W-:Y:S01]  /*54aa0*/  FSEL R45, R48, R6, !P1 ;  /* 0x00000006302d7208 */ /* 0x000fe20004800000 */
[-C--:B------:R-:W-:Y:S01]  /*54ab0*/  DMUL R52, R52, R38.reuse ;  /* 0x0000002634347228 */ /* 0x080fe20000000000 */
[----:B------:R-:W-:Y:S01]  /*54ac0*/  FSEL R49, R49, R7, !P1 ;  /* 0x0000000731317208 */ /* 0x000fe20004800000 */
[C---:B------:R-:W-:Y:S02]  /*54ad0*/  DFMA R42, R50.reuse, R38, -R42 ;  /* 0x00000026322a722b */ /* 0x040fe4000000082a */
[----:B------:R-:W-:Y:S01]  /*54ae0*/  @!P4 DMUL R6, RZ, R10 ;  /* 0x0000000aff06c228 */ /* 0x000fe20000000000 */
[----:B------:R-:W-:Y:S02]  /*54af0*/  FSEL R44, R8, R45, !P0 ;  /* 0x0000002d082c7208 */ /* 0x000fe40004000000 */
[----:B------:R-:W-:Y:S01]  /*54b00*/  FSEL R45, R9, R49, !P0 ;  /* 0x00000031092d7208 */ /* 0x000fe20004000000 */
        /* <DEDUP_REMOVED lines=23> */
.L_x_2225:
[----:B------:R-:W-:Y:S05]  /*54c80*/  BSYNC.RECONVERGENT B4 ;  /* 0x0000000000047941 */ /* 0x000fea0003800200 */
.L_x_2224:
[----:B------:R-:W-:-:S07]  /*54c90*/  VIADD R0, R8, 0x1 ;  /* 0x0000000108007836 */ /* 0x000fce0000000000 */
.L_x_2223:
[----:B------:R-:W-:Y:S05]  /*54ca0*/  BSYNC.RECONVERGENT B3 ;  /* 0x0000000000037941 */ /* 0x000fea0003800200 */
.L_x_2222:
        /* <DEDUP_REMOVED lines=56> */
.L_x_2227:
[----:B------:R-:W-:Y:S05]  /*55030*/  BSYNC.RECONVERGENT B3 ;  /* 0x0000000000037941 */ /* 0x000fea0003800200 */
.L_x_2226:
        /* <DEDUP_REMOVED lines=64> */
.L_x_2229:
[----:B------:R-:W-:Y:S05]  /*55440*/  BSYNC.RECONVERGENT B1 ;  /* 0x0000000000017941 */ /* 0x000fea0003800200 */
.L_x_2228:
        /* <DEDUP_REMOVED lines=22> */
.L_x_2231:
[----:B------:R-:W-:Y:S05]  /*555b0*/  BSYNC.RECONVERGENT B1 ;  /* 0x0000000000017941 */ /* 0x000fea0003800200 */
.L_x_2230:
        /* <DEDUP_REMOVED lines=22> */
.L_x_2233:
[----:B------:R-:W-:Y:S05]  /*55720*/  BSYNC.RECONVERGENT B1 ;  /* 0x0000000000017941 */ /* 0x000fea0003800200 */
.L_x_2232:
        /* <DEDUP_REMOVED lines=22> */
.L_x_2235:
[----:B------:R-:W-:Y:S05]  /*55890*/  BSYNC.RECONVERGENT B1 ;  /* 0x0000000000017941 */ /* 0x000fea0003800200 */
.L_x_2234:
        /* <DEDUP_REMOVED lines=31> */
.L_x_2237:
[----:B------:R-:W-:Y:S05]  /*55a90*/  BSYNC.RECONVERGENT B1 ;  /* 0x0000000000017941 */ /* 0x000fea0003800200 */
.L_x_2236:
[----:B------:R-:W-:Y:S01]  /*55aa0*/  DMUL R6, R2, R2 ;  /* 0x0000000202067228 */ /* 0x000fe20000000000 */
[----:B------:R-:W-:Y:S01]  /*55ab0*/  IMAD.MOV.U32 R52, RZ, RZ, 0x0 ;  /* 0x00000000ff347424 */ /* 0x000fe200078e00ff */
[----:B------:R-:W-:Y:S01]  /*55ac0*/  BSSY.RECONVERGENT B1, `(.L_x_2238) ;  /* 0x0000027000017945 */ /* 0x000fe20003800200 */
[----:B------:R-:W-:-:S05]  /*55ad0*/  IMAD.MOV.U32 R53, RZ, RZ, 0x3fd80000 ;  /* 0x3fd80000ff357424 */ /* 0x000fca00078e00ff */
        /* <DEDUP_REMOVED lines=37> */
.L_x_2239:
[----:B------:R-:W-:Y:S05]  /*55d30*/  BSYNC.RECONVERGENT B1 ;  /* 0x0000000000017941 */ /* 0x000fea0003800200 */
.L_x_2238:
        /* <DEDUP_REMOVED lines=30> */
.L_x_2241:
[----:B------:R-:W-:Y:S05]  /*55f20*/  BSYNC.RECONVERGENT B1 ;  /* 0x0000000000017941 */ /* 0x000fea0003800200 */
.L_x_2240:
        /* <DEDUP_REMOVED lines=27> */
.L_x_2243:
[----:B------:R-:W-:Y:S05]  /*560e0*/  BSYNC.RECONVERGENT B1 ;  /* 0x0000000000017941 */ /* 0x000fea0003800200 */
.L_x_2242:
        /* <DEDUP_REMOVED lines=22> */
.L_x_2245:
[----:B------:R-:W-:Y:S05]  /*56250*/  BSYNC.RECONVERGENT B1 ;  /* 0x0000000000017941 */ /* 0x000fea0003800200 */
.L_x_2244:
        /* <DEDUP_REMOVED lines=22> */
.L_x_2247:
[----:B------:R-:W-:Y:S05]  /*563c0*/  BSYNC.RECONVERGENT B1 ;  /* 0x0000000000017941 */ /* 0x000fea0003800200 */
.L_x_2246:
        /* <DEDUP_REMOVED lines=20> */
.L_x_2249:
[----:B------:R-:W-:Y:S05]  /*56510*/  BSYNC.RECONVERGENT B1 ;  /* 0x0000000000017941 */ /* 0x000fea0003800200 */
.L_x_2248:
[----:B------:R-:W-:Y:S01]  /*56520*/  DSETP.GT.AND P2, PT, |R10|, 1, PT ;  /* 0x3ff000000a00742a */ /* 0x000fe20003f44200 */
[----:B------:R-:W-:Y:S01]  /*56530*/  BSSY.RECONVERGENT B0, `(.L_x_2250) ;  /* 0x000000f000007945 */ /* 0x000fe20003800200 */
[----:B------:R-:W-:Y:S01]  /*56540*/  DSETP.GT.AND P4, PT, |R50|, 1, PT ;  /* 0x3ff000003200742a */ /* 0x000fe20003f84200 */
[----:B------:R-:W-:Y:S02]  /*56550*/  CS2R R8, SRZ ;  /* 0x0000000000087805 */ /* 0x000fe4000001ff00 */
[----:B------:R-:W-:Y:S01]  /*56560*/  MOV R6, R42 ;  /* 0x0000002a00067202 */ /* 0x000fe20000000f00 */
[----:B------:R-:W-:-:S08]  /*56570*/  IMAD.MOV.U32 R7, RZ, RZ, R43 ;  /* 0x000000ffff077224 */ /* 0x000fd000078e002b */
        /* <DEDUP_REMOVED lines=10> */
.L_x_2251:
[----:B------:R-:W-:Y:S05]  /*56620*/  BSYNC.RECONVERGENT B0 ;  /* 0x0000000000007941 */ /* 0x000fea0003800200 */
.L_x_2250:
        /* <DEDUP_REMOVED lines=11> */
.L_x_2253:
[----:B------:R-:W-:Y:S05]  /*566e0*/  BSYNC.RECONVERGENT B0 ;  /* 0x0000000000007941 */ /* 0x000fea0003800200 */
.L_x_2252:
        /* <DEDUP_REMOVED lines=43> */
.L_x_2257:
[----:B------:R-:W-:Y:S05]  /*569a0*/  BSYNC.RECONVERGENT B3 ;  /* 0x0000000000037941 */ /* 0x000fea0003800200 */
.L_x_2256:
        /* <DEDUP_REMOVED lines=26> */
[----:B------:R-:W-:Y:S01]  /*56b50*/  UMOV UR5, 0x3f82cf5a ;  /* 0x3f82cf5a00057882 */ /* 0x000fe20000000000 */
[----:B------:R-:W-:Y:S01]  /*56b60*/  FSEL R58, R62, R58, P0 ;  /* 0x0000003a3e3a7208 */ /* 0x000fe20000000000 */
[----:B------:R-:W-:Y:S01]  /*56b70*/  @P4 IMAD.MOV.U32 R27, RZ, RZ, 0x4002d97c ;  /* 0x4002d97cff1b4424 */ /* 0x000fe200078e00ff */
[----:B------:R-:W-:-:S03]  /*56b80*/  FSEL R59, R63, R59, P0 ;  /* 0x0000003b3f3b7208 */ /* 0x000fc60000000000 */
        /* <DEDUP_REMOVED lines=14> */
[----:B------:R-:W-:-:S05]  /*56c70*/  DFMA R56, R12, R56, R12 ;  /* 0x000000380c38722b */ /* 0x000fca000000000c */
        /* <DEDUP_REMOVED lines=35> */
[----:B------:R-:W-:Y:S01]  /*56eb0*/  @!P1 IMAD.MOV.U32 R8, RZ, RZ, 0x54442d18 ;  /* 0x54442d18ff089424 */ /* 0x000fe200078e00ff */
[----:B------:R-:W-:-:S04]  /*56ec0*/  @!P1 MOV R9, 0x400921fb ;  /* 0x400921fb00099802 */ /* 0x000fc80000000f00 */
[----:B------:R-:W-:Y:S02]  /*56ed0*/  @P1 DADD R6, -RZ, -R64 ;  /* 0x00000000ff061229 */ /* 0x000fe40000000940 */
[----:B------:R-:W-:Y:S02]  /*56ee0*/  DMUL R60, R56, R58 ;  /* 0x0000003a383c7228 */ /* 0x000fe40000000000 */
[----:B------:R-:W-:-:S06]  /*56ef0*/  @!P1 DADD R8, -R64, R8 ;  /* 0x0000000040089229 */ /* 0x000fcc0000000108 */
[----:B------:R-:W-:Y:S01]  /*56f00*/  DFMA R12, -R54, R60, R58 ;  /* 0x0000003c360c722b */ /* 0x000fe2000000013a */
[----:B------:R-:W-:Y:S02]  /*56f10*/  @P1 FSEL R6, R64, R6, !P2 ;  /* 0x0000000640061208 */ /* 0x000fe40005000000 */
[----:B------:R-:W-:Y:S02]  /*56f20*/  @P1 FSEL R7, R65, R7, !P2 ;  /* 0x0000000741071208 */ /* 0x000fe40005000000 */
[----:B------:R-:W-:Y:S02]  /*56f30*/  @!P1 PLOP3.LUT P2, PT, P3, PT, PT, 0x80, 0x8 ;  /* 0x000000000008981c */ /* 0x000fe40001f4f070 */
[----:B------:R-:W-:Y:S01]  /*56f40*/  FSETP.GEU.AND P3, PT, |R59|, 6.5827683646048100446e-37, PT ;  /* 0x036000003b00780b */ /* 0x000fe20003f6e200 */
[----:B------:R-:W-:Y:S01]  /*56f50*/  DFMA R60, R56, R12, R60 ;  /* 0x0000000c383c722b */ /* 0x000fe2000000003c */
[----:B------:R-:W-:Y:S01]  /*56f60*/  @P4 FSEL R27, R27, 1.8213495016098022461, !P2 ;  /* 0x3fe921fb1b1b4808 */ /* 0x000fe20005000000 */
[----:B------:R-:W-:-:S02]  /*56f70*/  @P1 DADD R6, R6, R52 ;  /* 0x0000000006061229 */ /* 0x000fc40000000034 */
[----:B------:R-:W-:-:S04]  /*56f80*/  DADD R12, |R48|, |R10| ;  /* 0x00000000300c7229 */ /* 0x000fc8000000060a */
[----:B------:R-:W-:Y:S02]  /*56f90*/  @!P1 FSEL R6, R8, R64, !P2 ;  /* 0x0000004008069208 */ /* 0x000fe40005000000 */
[----:B------:R-:W-:Y:S01]  /*56fa0*/  @!P1 FSEL R7, R9, R65, !P2 ;  /* 0x0000004109079208 */ /* 0x000fe20005000000 */
[----:B------:R-:W-:Y:S01]  /*56fb0*/  @P4 DSETP.NEU.AND P1, PT, |R10|, |R48|, PT ;  /* 0x400000300a00422a */ /* 0x000fe20003f2d200 */
[----:B------:R-:W-:Y:S01]  /*56fc0*/  @!P4 FSEL R8, RZ, 3.37028055040000000000e+12, P2 ;  /* 0x54442d18ff08c808 */ /* 0x000fe20001000000 */
[----:B------:R-:W-:Y:S02]  /*56fd0*/  @P4 IMAD.MOV.U32 R11, RZ, RZ, 0x7f3321d2 ;  /* 0x7f3321d2ff0b4424 */ /* 0x000fe400078e00ff */
[----:B------:R-:W-:Y:S01]  /*56fe0*/  FFMA R10, RZ, R55, R61 ;  /* 0x00000037ff0a7223 */ /* 0x000fe2000000003d */
[----:B------:R-:W-:Y:S02]  /*56ff0*/  @!P4 FSEL R9, RZ, 2.1426990032196044922, P2 ;  /* 0x400921fbff09c808 */ /* 0x000fe40001000000 */
[----:B------:R-:W-:-:S02]  /*57000*/  @P4 FSEL R7, R27, R7, !P1 ;  /* 0x000000071b074208 */ /* 0x000fc40004800000 */
[----:B------:R-:W-:Y:S02]  /*57010*/  @P4 FSEL R11, R11, 3.37028055040000000000e+12, !P2 ;  /* 0x54442d180b0b4808 */ /* 0x000fe40005000000 */
[----:B------:R-:W-:Y:S01]  /*57020*/  FSETP.GT.AND P2, PT, |R10|, 1.469367938527859385e-39, PT ;  /* 0x001000000a00780b */ /* 0x000fe20003f44200 */
[----:B------:R-:W-:Y:S01]  /*57030*/  @P4 IMAD.MOV.U32 R9, RZ, RZ, R7 ;  /* 0x000000ffff094224 */ /* 0x000fe200078e0007 */
[----:B------:R-:W-:Y:S01]  /*57040*/  @P4 FSEL R0, R11, R6, !P1 ;  /* 0x000000060b004208 */ /* 0x000fe20004800000 */
[----:B------:R-:W-:-:S03]  /*57050*/  DSETP.NAN.AND P1, PT, R12, R12, PT ;  /* 0x0000000c0c00722a */ /* 0x000fc60003f28000 */
[----:B------:R-:W-:Y:S01]  /*57060*/  LOP3.LUT R49, R9, 0x80000000, R49, 0xb8, !PT ;  /* 0x8000000009317812 */ /* 0x000fe200078eb831 */
[----:B------:R-:W-:-:S03]  /*57070*/  @P4 IMAD.MOV.U32 R8, RZ, RZ, R0 ;  /* 0x000000ffff084224 */ /* 0x000fc600078e0000 */
[----:B------:R-:W-:Y:S02]  /*57080*/  FSEL R49, R13, R49, P1 ;  /* 0x000000310d317208 */ /* 0x000fe40000800000 */
[----:B------:R-:W-:Y:S01]  /*57090*/  FSEL R48, R12, R8, P1 ;  /* 0x000000080c307208 */ /* 0x000fe20000800000 */
[----:B------:R-:W-:Y:S06]  /*570a0*/  @P2 BRA P3, `(.L_x_2259) ;  /* 0x0000000000182947 */ /* 0x000fec0001800000 */
[----:B------:R-:W-:Y:S01]  /*570b0*/  IMAD.MOV.U32 R12, RZ, RZ, R58 ;  /* 0x000000ffff0c7224 */ /* 0x000fe200078e003a */
[----:B------:R-:W-:Y:S01]  /*570c0*/  MOV R0, 0x57110 ;  /* 0x0005711000007802 */ /* 0x000fe20000000f00 */
[----:B------:R-:W-:Y:S02]  /*570d0*/  IMAD.MOV.U32 R13, RZ, RZ, R59 ;  /* 0x000000ffff0d7224 */ /* 0x000fe400078e003b */
[----:B------:R-:W-:Y:S02]  /*570e0*/  IMAD.MOV.U32 R6, RZ, RZ, R54 ;  /* 0x000000ffff067224 */ /* 0x000fe400078e0036 */
[----:B------:R-:W-:-:S07]  /*570f0*/  IMAD.MOV.U32 R7, RZ, RZ, R55 ;  /* 0x000000ffff077224 */ /* 0x000fce00078e0037 */
[----:B------:R-:W-:Y:S05]  /*57100*/  CALL.REL.NOINC `($__internal_13_$__cuda_sm20_div_rn_f64_full) ;  /* 0x0000044800087944 */ /* 0x000fea0003c00000 */
.L_x_2259:
[----:B------:R-:W-:Y:S05]  /*57110*/  BSYNC.RECONVERGENT B3 ;  /* 0x0000000000037941 */ /* 0x000fea0003800200 */
.L_x_2258:
        /* <DEDUP_REMOVED lines=15> */
[----:B------:R-:W-:Y:S01]  /*57210*/  UMOV UR5, 0x3f6f9690 ;  /* 0x3f6f969000057882 */ /* 0x000fe20000000000 */
[----:B------:R-:W-:Y:S01]  /*57220*/  @P3 IMAD.MOV.U32 R27, RZ, RZ, 0x4002d97c ;  /* 0x4002d97cff1b3424 */ /* 0x000fe200078e00ff */
[----:B------:R-:W-:-:S04]  /*57230*/  @P3 MOV R13, 0x7f3321d2 ;  /* 0x7f3321d2000d3802 */ /* 0x000fc80000000f00 */
        /* <DEDUP_REMOVED lines=55> */
[----:B------:R-:W-:Y:S01]  /*575b0*/  @P0 DADD R6, R6, R10 ;  /* 0x0000000006060229 */ /* 0x000fe2000000000a */
[----:B------:R-:W-:Y:S01]  /*575c0*/  @P3 FSEL R27, R27, 1.8213495016098022461, !P1 ;  /* 0x3fe921fb1b1b3808 */ /* 0x000fe20004800000 */
[----:B------:R-:W-:Y:S01]  /*575d0*/  DADD R10, |R50|, |R42| ;  /* 0x00000000320a7229 */ /* 0x000fe2000000062a */
[----:B------:R-:W-:-:S03]  /*575e0*/  @P3 FSEL R13, R13, 3.37028055040000000000e+12, !P1 ;  /* 0x54442d180d0d3808 */ /* 0x000fc60004800000 */
[----:B------:R-:W-:Y:S02]  /*575f0*/  @!P0 FSEL R6, R8, R60, !P1 ;  /* 0x0000003c08068208 */ /* 0x000fe40004800000 */
[----:B------:R-:W-:Y:S01]  /*57600*/  @!P0 FSEL R7, R9, R61, !P1 ;  /* 0x0000003d09078208 */ /* 0x000fe20004800000 */
[----:B------:R-:W-:Y:S01]  /*57610*/  @P3 DSETP.NEU.AND P0, PT, |R42|, |R50|, PT ;  /* 0x400000322a00322a */ /* 0x000fe20003f0d200 */
[----:B------:R-:W-:Y:S02]  /*57620*/  @!P3 FSEL R9, RZ, 2.1426990032196044922, P1 ;  /* 0x400921fbff09b808 */ /* 0x000fe40000800000 */
[----:B------:R-:W-:-:S03]  /*57630*/  @!P3 FSEL R8, RZ, 3.37028055040000000000e+12, P1 ;  /* 0x54442d18ff08b808 */ /* 0x000fc60000800000 */
[----:B------:R-:W-:Y:S02]  /*57640*/  @P3 FSEL R7, R27, R7, !P0 ;  /* 0x000000071b073208 */ /* 0x000fe40004000000 */
[----:B------:R-:W-:Y:S01]  /*57650*/  @P3 FSEL R0, R13, R6, !P0 ;  /* 0x000000060d003208 */ /* 0x000fe20004000000 */
[----:B------:R-:W-:Y:S02]  /*57660*/  DSETP.NAN.AND P0, PT, R10, R10, PT ;  /* 0x0000000a0a00722a */ /* 0x000fe40003f08000 */
[----:B------:R-:W-:Y:S02]  /*57670*/  @P3 IMAD.MOV.U32 R9, RZ, RZ, R7 ;  /* 0x000000ffff093224 */ /* 0x000fe400078e0007 */
[----:B------:R-:W-:-:S03]  /*57680*/  @P3 IMAD.MOV.U32 R8, RZ, RZ, R0 ;  /* 0x000000ffff083224 */ /* 0x000fc600078e0000 */
[----:B------:R-:W-:Y:S02]  /*57690*/  LOP3.LUT R51, R9, 0x80000000, R51, 0xb8, !PT ;  /* 0x8000000009337812 */ /* 0x000fe400078eb833 */
[----:B------:R-:W-:Y:S02]  /*576a0*/  FSEL R8, R10, R8, P0 ;  /* 0x000000080a087208 */ /* 0x000fe40000000000 */
[----:B------:R-:W-:Y:S01]  /*576b0*/  FSEL R9, R11, R51, P0 ;  /* 0x000000330b097208 */ /* 0x000fe20000000000 */
[----:B------:R-:W-:Y:S06]  /*576c0*/  BRA `(.L_x_2260) ;  /* 0x0000000c00b07947 */ /* 0x000fec0003800000 */
.L_x_2255:
        /* <DEDUP_REMOVED lines=26> */
.L_x_2262:
[----:B------:R-:W-:Y:S05]  /*57870*/  BSYNC.RECONVERGENT B3 ;  /* 0x0000000000037941 */ /* 0x000fea0003800200 */
.L_x_2261:
        /* <DEDUP_REMOVED lines=80> */
[----:B------:R-:W-:Y:S02]  /*57d80*/  @!P0 IMAD.MOV.U32 R8, RZ, RZ, 0x54442d18 ;  /* 0x54442d18ff088424 */ /* 0x000fe400078e00ff */
[----:B------:R-:W-:-:S03]  /*57d90*/  @!P0 IMAD.MOV.U32 R9, RZ, RZ, 0x400921fb ;  /* 0x400921fbff098424 */ /* 0x000fc600078e00ff */
        /* <DEDUP_REMOVED lines=9> */
[----:B------:R-:W-:Y:S01]  /*57e30*/  @P4 FSEL R27, R0, 3.37028055040000000000e+12, !P2 ;  /* 0x54442d18001b4808 */ /* 0x000fe20005000000 */
[----:B------:R-:W-:-:S02]  /*57e40*/  @P0 DADD R6, R6, R52 ;  /* 0x0000000006060229 */ /* 0x000fc40000000034 */
[----:B------:R-:W-:-:S04]  /*57e50*/  DADD R12, |R48|, |R42| ;  /* 0x00000000300c7229 */ /* 0x000fc8000000062a */
[----:B------:R-:W-:Y:S01]  /*57e60*/  @!P0 FSEL R6, R8, R62, !P2 ;  /* 0x0000003e08068208 */ /* 0x000fe20005000000 */
[----:B------:R-:W-:Y:S01]  /*57e70*/  @P4 IMAD.MOV.U32 R8, RZ, RZ, 0x4002d97c ;  /* 0x4002d97cff084424 */ /* 0x000fe200078e00ff */
[----:B------:R-:W-:Y:S01]  /*57e80*/  @!P0 FSEL R7, R9, R63, !P2 ;  /* 0x0000003f09078208 */ /* 0x000fe20005000000 */
[----:B------:R-:W-:Y:S01]  /*57e90*/  @P4 DSETP.NEU.AND P0, PT, |R42|, |R48|, PT ;  /* 0x400000302a00422a */ /* 0x000fe20003f0d200 */
[----:B------:R-:W-:Y:S01]  /*57ea0*/  @!P4 FSEL R9, RZ, 2.1426990032196044922, P2 ;  /* 0x400921fbff09c808 */ /* 0x000fe20001000000 */
[----:B------:R-:W-:Y:S01]  /*57eb0*/  FFMA R42, RZ, R55, R61 ;  /* 0x00000037ff2a7223 */ /* 0x000fe2000000003d */
[----:B------:R-:W-:Y:S02]  /*57ec0*/  @P4 FSEL R43, R8, 1.8213495016098022461, !P2 ;  /* 0x3fe921fb082b4808 */ /* 0x000fe40005000000 */
[----:B------:R-:W-:Y:S02]  /*57ed0*/  @!P4 FSEL R8, RZ, 3.37028055040000000000e+12, P2 ;  /* 0x54442d18ff08c808 */ /* 0x000fe40001000000 */
[----:B------:R-:W-:-:S02]  /*57ee0*/  FSETP.GT.AND P2, PT, |R42|, 1.469367938527859385e-39, PT ;  /* 0x001000002a00780b */ /* 0x000fc40003f44200 */
[----:B------:R-:W-:Y:S02]  /*57ef0*/  @P4 FSEL R7, R43, R7, !P0 ;  /* 0x000000072b074208 */ /* 0x000fe40004000000 */
[----:B------:R-:W-:Y:S01]  /*57f00*/  @P4 FSEL R0, R27, R6, !P0 ;  /* 0x000000061b004208 */ /* 0x000fe20004000000 */
[----:B------:R-:W-:Y:S01]  /*57f10*/  DSETP.NAN.AND P0, PT, R12, R12, PT ;  /* 0x0000000c0c00722a */ /* 0x000fe20003f08000 */
[----:B------:R-:W-:-:S03]  /*57f20*/  @P4 MOV R9, R7 ;  /* 0x0000000700094202 */ /* 0x000fc60000000f00 */
[----:B------:R-:W-:Y:S01]  /*57f30*/  @P4 IMAD.MOV.U32 R8, RZ, RZ, R0 ;  /* 0x000000ffff084224 */ /* 0x000fe200078e0000 */
[----:B------:R-:W-:-:S04]  /*57f40*/  LOP3.LUT R49, R9, 0x80000000, R49, 0xb8, !PT ;  /* 0x8000000009317812 */ /* 0x000fc800078eb831 */
        /* <DEDUP_REMOVED lines=9> */
.L_x_2264:
[----:B------:R-:W-:Y:S05]  /*57fe0*/  BSYNC.RECONVERGENT B3 ;  /* 0x0000000000037941 */ /* 0x000fea0003800200 */
.L_x_2263:
        /* <DEDUP_REMOVED lines=16> */
[----:B------:R-:W-:-:S05]  /*580f0*/  @P3 IMAD.MOV.U32 R0, RZ, RZ, 0x7f3321d2 ;  /* 0x7f3321d2ff003424 */ /* 0x000fca00078e00ff */
        /* <DEDUP_REMOVED lines=55> */
[----:B------:R-:W-:Y:S02]  /*58470*/  @P1 DADD R6, R6, R12 ;  /* 0x0000000006061229 */ /* 0x000fe4000000000c */
[----:B------:R-:W-:-:S04]  /*58480*/  DADD R12, |R50|, |R10| ;  /* 0x00000000320c7229 */ /* 0x000fc8000000060a */
[----:B------:R-:W-:Y:S01]  /*58490*/  @!P1 FSEL R6, R8, R60, !P0 ;  /* 0x0000003c08069208 */ /* 0x000fe20004000000 */
[----:B------:R-:W-:Y:S01]  /*584a0*/  @P3 IMAD.MOV.U32 R8, RZ, RZ, 0x4002d97c ;  /* 0x4002d97cff083424 */ /* 0x000fe200078e00ff */
[----:B------:R-:W-:Y:S01]  /*584b0*/  @!P1 FSEL R7, R9, R61, !P0 ;  /* 0x0000003d09079208 */ /* 0x000fe20004000000 */
[----:B------:R-:W-:Y:S01]  /*584c0*/  @P3 DSETP.NEU.AND P1, PT, |R10|, |R50|, PT ;  /* 0x400000320a00322a */ /* 0x000fe20003f2d200 */
[----:B------:R-:W-:Y:S02]  /*584d0*/  @!P3 FSEL R9, RZ, 2.1426990032196044922, P0 ;  /* 0x400921fbff09b808 */ /* 0x000fe40000000000 */
[----:B------:R-:W-:Y:S02]  /*584e0*/  @P3 FSEL R27, R8, 1.8213495016098022461, !P0 ;  /* 0x3fe921fb081b3808 */ /* 0x000fe40004000000 */
[----:B------:R-:W-:Y:S02]  /*584f0*/  @P3 FSEL R11, R0, 3.37028055040000000000e+12, !P0 ;  /* 0x54442d18000b3808 */ /* 0x000fe40004000000 */
[----:B------:R-:W-:-:S02]  /*58500*/  @P3 FSEL R7, R27, R7, !P1 ;  /* 0x000000071b073208 */ /* 0x000fc40004800000 */
[----:B------:R-:W-:Y:S02]  /*58510*/  @P3 FSEL R0, R11, R6, !P1 ;  /* 0x000000060b003208 */ /* 0x000fe40004800000 */
[----:B------:R-:W-:Y:S01]  /*58520*/  @!P3 FSEL R8, RZ, 3.37028055040000000000e+12, P0 ;  /* 0x54442d18ff08b808 */ /* 0x000fe20000000000 */
[----:B------:R-:W-:Y:S01]  /*58530*/  @P3 IMAD.MOV.U32 R9, RZ, RZ, R7 ;  /* 0x000000ffff093224 */ /* 0x000fe200078e0007 */
[----:B------:R-:W-:Y:S01]  /*58540*/  DSETP.NAN.AND P0, PT, R12, R12, PT ;  /* 0x0000000c0c00722a */ /* 0x000fe20003f08000 */
[----:B------:R-:W-:-:S03]  /*58550*/  @P3 IMAD.MOV.U32 R8, RZ, RZ, R0 ;  /* 0x000000ffff083224 */ /* 0x000fc600078e0000 */
[----:B------:R-:W-:Y:S02]  /*58560*/  LOP3.LUT R51, R9, 0x80000000, R51, 0xb8, !PT ;  /* 0x8000000009337812 */ /* 0x000fe400078eb833 */
[----:B------:R-:W-:Y:S02]  /*58570*/  FSEL R8, R12, R8, P0 ;  /* 0x000000080c087208 */ /* 0x000fe40000000000 */
[----:B------:R-:W-:-:S07]  /*58580*/  FSEL R9, R13, R51, P0 ;  /* 0x000000330d097208 */ /* 0x000fce0000000000 */
.L_x_2260:
[----:B------:R-:W-:Y:S05]  /*58590*/  BSYNC.RECONVERGENT B1 ;  /* 0x0000000000017941 */ /* 0x000fea0003800200 */
.L_x_2254:
        /* <DEDUP_REMOVED lines=19> */
.L_x_2266:
[----:B------:R-:W-:Y:S05]  /*586d0*/  BSYNC.RECONVERGENT B3 ;  /* 0x0000000000037941 */ /* 0x000fea0003800200 */
.L_x_2265:
[----:B------:R-:W-:Y:S01]  /*586e0*/  DMUL R6, R38, R38 ;  /* 0x0000002626067228 */ /* 0x000fe20000000000 */
[----:B------:R-:W-:Y:S01]  /*586f0*/  MOV R10, 0x0 ;  /* 0x00000000000a7802 */ /* 0x000fe20000000f00 */
[----:B------:R-:W-:Y:S01]  /*58700*/  IMAD.MOV.U32 R11, RZ, RZ, 0x3fd80000 ;  /* 0x3fd80000ff0b7424 */ /* 0x000fe200078e00ff */
[----:B------:R-:W-:Y:S05]  /*58710*/  BSSY.RECONVERGENT B1, `(.L_x_2267) ;  /* 0x000001a000017945 */ /* 0x000fea0003800200 */
        /* <DEDUP_REMOVED lines=25> */
.L_x_2268:
[----:B------:R-:W-:Y:S05]  /*588b0*/  BSYNC.RECONVERGENT B1 ;  /* 0x0000000000017941 */ /* 0x000fea0003800200 */
.L_x_2267:
        /* <DEDUP_REMOVED lines=19> */
.L_x_2270:
[----:B------:R-:W-:Y:S05]  /*589f0*/  BSYNC.RECONVERGENT B1 ;  /* 0x0000000000017941 */ /* 0x000fea0003800200 */
.L_x_2269:
        /* <DEDUP_REMOVED lines=57> */
.L_x_2272:
        /* <DEDUP_REMOVED lines=72> */
.L_x_2273:
[----:B------:R-:W-:Y:S05]  /*59210*/  BSYNC.RECONVERGENT B0 ;  /* 0x0000000000007941 */ /* 0x000fea0003800200 */
.L_x_2271:
        /* <DEDUP_REMOVED lines=36> */
.L_x_2275:
[----:B------:R-:W-:Y:S05]  /*59460*/  BSYNC.RECONVERGENT B3 ;  /* 0x0000000000037941 */ /* 0x000fea0003800200 */
.L_x_2274:
        /* <DEDUP_REMOVED lines=57> */
.L_x_2279:
[----:B------:R-:W-:Y:S05]  /*59800*/  BSYNC.RECONVERGENT B4 ;  /* 0x0000000000047941 */ /* 0x000fea0003800200 */
.L_x_2278:
[----:B------:R-:W-:-:S07]  /*59810*/  VIADD R0, R0, 0x1 ;  /* 0x0000000100007836 */ /* 0x000fce0000000000 */
.L_x_2277:
[----:B------:R-:W-:Y:S05]  /*59820*/  BSYNC.RECONVERGENT B3 ;  /* 0x0000000000037941 */ /* 0x000fea0003800200 */
.L_x_2276:
        /* <DEDUP_REMOVED lines=76> */
.L_x_2281:
[----:B------:R-:W-:Y:S01]  /*59cf0*/  IMAD.MOV.U32 R2, RZ, RZ, 0x0 ;  /* 0x00000000ff027424 */ /* 0x000fe200078e00ff */
[----:B------:R-:W-:Y:S01]  /*59d00*/  MOV R3, 0x3fe00000 ;  /* 0x3fe0000000037802 */ /* 0x000fe20000000f00 */
[----:B------:R-:W-:Y:S01]  /*59d10*/  IMAD.MOV.U32 R6, RZ, RZ, 0x180754af ;  /* 0x180754afff067424 */ /* 0x000fe200078e00ff */
[----:B------:R-:W-:Y:S01]  /*59d20*/  UMOV UR4, 0xdc1895e9 ;  /* 0xdc1895e900047882 */ /* 0x000fe20000000000 */
[----:B------:R-:W-:Y:S01]  /*59d30*/  IMAD.MOV.U32 R7, RZ, RZ, 0x3fb3823b ;  /* 0x3fb3823bff077424 */ /* 0x000fe200078e00ff */
[----:B------:R-:W-:Y:S01]  /*59d40*/  UMOV UR5, 0x3fb0066b ;  /* 0x3fb0066b00057882 */ /* 0x000fe20000000000 */
[----:B------:R-:W-:Y:S01]  /*59d50*/  UMOV UR6, 0x54442d18 ;  /* 0x54442d1800067882 */ /* 0x000fe20000000000 */
[----:B------:R-:W-:Y:S01]  /*59d60*/  DFMA R2, |R44|, -R2, 0.5 ;  /* 0x3fe000002c02742b */ /* 0x000fe20000000a02 */
[----:B------:R-:W-:-:S07]  /*59d70*/  UMOV UR7, 0x3fe921fb ;  /* 0x3fe921fb00077882 */ /* 0x000fce0000000000 */
        /* <DEDUP_REMOVED lines=60> */
.L_x_2282:
[----:B------:R-:W-:Y:S05]  /*5a140*/  BSYNC.RECONVERGENT B0 ;  /* 0x0000000000007941 */ /* 0x000fea0003800200 */
.L_x_2280:
        /* <DEDUP_REMOVED lines=27> */
[----:B------:R-:W-:Y:S05]  /*5a300*/  CALL.REL.NOINC `($_Z14FitGrain_NLOPTPdPiS0_S_S_S0_S0_S_S_S_S_S_S_S_S_S_S_S_S_S_$__internal_trig_reduction_slowpathd) ;  /* 0x0000041c00b07944 */ /* 0x000fea0003c00000 */
[----:B------:R-:W-:-:S07]  /*5a310*/  IMAD.MOV.U32 R2, RZ, RZ, R8 ;  /* 0x000000ffff027224 */ /* 0x000fce00078e0008 */
.L_x_2286:
[----:B------:R-:W-:Y:S05]  /*5a320*/  BSYNC.RECONVERGENT B4 ;  /* 0x0000000000047941 */ /* 0x000fea0003800200 */
.L_x_2285:
[----:B------:R-:W-:-:S04]  /*5a330*/  LOP3.LUT R2, R2, 0x1, RZ, 0xc0, !PT ;  /* 0x0000000102027812 */ /* 0x000fc800078ec0ff */
[----:B------:R-:W-:-:S13]  /*5a340*/  ISETP.NE.U32.AND P0, PT, R2, 0x1, PT ;  /* 0x000000010200780c */ /* 0x000fda0003f05070 */
.L_x_2284:
[----:B------:R-:W-:Y:S05]  /*5a350*/  BSYNC.RECONVERGENT B3 ;  /* 0x0000000000037941 */ /* 0x000fea0003800200 */
.L_x_2283:
        /* <DEDUP_REMOVED lines=59> */
.L_x_2288:
[----:B------:R-:W-:Y:S05]  /*5a710*/  BSYNC.RECONVERGENT B0 ;  /* 0x0000000000007941 */ /* 0x000fea0003800200 */
.L_x_2287:
[CC--:B------:R-:W-:Y:S02]  /*5a720*/  DMUL R6, R4.reuse, -R2.reuse ;  /* 0x8000000204067228 */ /* 0x0c0fe40000000000 */
[----:B------:R-:W-:-:S06]  /*5a730*/  DMUL R2, R4, R2 ;  /* 0x0000000204027228 */ /* 0x000fcc0000000000 */
[----:B------:R-:W-:Y:S02]  /*5a740*/  DMUL R38, R6, R38 ;  /* 0x0000002606267228 */ /* 0x000fe40000000000 */
[----:B------:R-:W-:Y:S01]  /*5a750*/  DMUL R42, R2, R42 ;  /* 0x0000002a022a7228 */ /* 0x000fe20000000000 */
[----:B------:R-:W-:Y:S10]  /*5a760*/  BRA `(.L_x_2289) ;  /* 0x0000000000087947 */ /* 0x000ff40003800000 */
.L_x_2192:
[----:B------:R-:W-:Y:S02]  /*5a770*/  DADD R38, R2, -R48 ;  /* 0x0000000002267229 */ /* 0x000fe40000000830 */
[----:B------:R-:W-:-:S11]  /*5a780*/  DADD R42, R42, -R6 ;  /* 0x000000002a2a7229 */ /* 0x000fd60000000806 */
.L_x_2289:
        /* <DEDUP_REMOVED lines=30> */
.L_x_2291:
[----:B------:R-:W-:Y:S05]  /*5a970*/  BSYNC.RECONVERGENT B1 ;  /* 0x0000000000017941 */ /* 0x000fea0003800200 */
.L_x_2290:
        /* <DEDUP_REMOVED lines=19> */
.L_x_2293:
[----:B------:R-:W-:Y:S05]  /*5aab0*/  BSYNC.RECONVERGENT B1 ;  /* 0x0000000000017941 */ /* 0x000fea0003800200 */
.L_x_2292:
        /* <DEDUP_REMOVED lines=14> */
.L_x_2295:
[----:B------:R-:W-:Y:S05]  /*5aba0*/  BSYNC.RECONVERGENT B0 ;  /* 0x0000000000007941 */ /* 0x000fea0003800200 */
.L_x_2294:
[----:B------:R-:W-:Y:S01]  /*5abb0*/  DMUL R8, R6, R6 ;  /* 0x0000000606087228 */ /* 0x000fe20000000000 */
[----:B------:R-:W-:Y:S01]  /*5abc0*/  IMAD.MOV.U32 R12, RZ, RZ, -0x2449a4b7 ;  /* 0xdbb65b49ff0c7424 */ /* 0x000fe200078e00ff */
[----:B------:R-:W-:Y:S01]  /*5abd0*/  UMOV UR4, 0x2a25ff7e ;  /* 0x2a25ff7e00047882 */ /* 0x000fe20000000000 */
[----:B------:R-:W-:Y:S01]  /*5abe0*/  IMAD.MOV.U32 R13, RZ, RZ, 0x3f2d3b63 ;  /* 0x3f2d3b63ff0d7424 */ /* 0x000fe200078e00ff */
[----:B------:R-:W-:Y:S01]  /*5abf0*/  UMOV UR5, 0x3ef53e1d ;  /* 0x3ef53e1d00057882 */ /* 0x000fe20000000000 */
[----:B------:R-:W-:Y:S01]  /*5ac00*/  DFMA R2, R4, R4, R2 ;  /* 0x000000040402722b */ /* 0x000fe20000000002 */
[----:B------:R-:W-:Y:S01]  /*5ac10*/  IMAD.MOV.U32 R40, RZ, RZ, 0x0 ;  /* 0x00000000ff287424 */ /* 0x000fe200078e00ff */
[----:B------:R-:W-:Y:S01]  /*5ac20*/  MOV R41, 0x3fd80000 ;  /* 0x3fd8000000297802 */ /* 0x000fe20000000f00 */
[----:B------:R-:W-:Y:S01]  /*5ac30*/  BSSY.RECONVERGENT B1, `(.L_x_2296) ;  /* 0x000005a000017945 */ /* 0x000fe20003800200 */
        /* <DEDUP_REMOVED lines=31> */
[----:B------:R-:W-:-:S03]  /*5ae30*/  UMOV UR5, 0x3fa7ee3d ;  /* 0x3fa7ee3d00057882 */ /* 0x000fc60000000000 */
[----:B------:R-:W-:-:S03]  /*5ae40*/  DMUL R50, R48, R62 ;  /* 0x0000003e30327228 */ /* 0x000fc60000000000 */
[----:B------:R-:W-:Y:S01]  /*5ae50*/  DFMA R12, R8, R12, UR4 ;  /* 0x00000004080c7e2b */ /* 0x000fe2000800000c */
[----:B------:R-:W-:Y:S01]  /*5ae60*/  UMOV UR4, 0xe04a9fd1 ;  /* 0xe04a9fd100047882 */ /* 0x000fe20000000000 */
[----:B------:R-:W-:-:S03]  /*5ae70*/  UMOV UR5, 0x3faad32a ;  /* 0x3faad32a00057882 */ /* 0x000fc60000000000 */
[----:B------:R-:W-:-:S03]  /*5ae80*/  DFMA R52, R50, -R50, R48 ;  /* 0x800000323234722b */ /* 0x000fc60000000030 */
        /* <DEDUP_REMOVED lines=27> */
[----:B------:R-:W-:Y:S01]  /*5b040*/  DMUL R12, R8, R12 ;  /* 0x0000000c080c7228 */ /* 0x000fe20000000000 */
[----:B------:R-:W-:Y:S02]  /*5b050*/  VIADD R9, R63, 0xfff00000 ;  /* 0xfff000003f097836 */ /* 0x000fe40000000000 */
[----:B------:R-:W-:-:S05]  /*5b060*/  IMAD.MOV.U32 R8, RZ, RZ, R62 ;  /* 0x000000ffff087224 */ /* 0x000fca00078e003e */
[----:B------:R-:W-:Y:S02]  /*5b070*/  DFMA R12, R12, R6, R6 ;  /* 0x000000060c0c722b */ /* 0x000fe40000000006 */
[----:B------:R-:W-:-:S06]  /*5b080*/  DFMA R44, R52, R8, R50 ;  /* 0x00000008342c722b */ /* 0x000fcc0000000032 */
[----:B------:R-:W-:Y:S01]  /*5b090*/  DADD R2, -R12, UR4 ;  /* 0x000000040c027e29 */ /* 0x000fe20008000100 */
[----:B------:R-:W-:Y:S01]  /*5b0a0*/  UMOV UR4, 0x1a63c1f5 ;  /* 0x1a63c1f500047882 */ /* 0x000fe20000000000 */
[----:B------:R-:W-:-:S08]  /*5b0b0*/  UMOV UR5, 0x404ca5dc ;  /* 0x404ca5dc00057882 */ /* 0x000fd00000000000 */
[----:B------:R-:W-:Y:S02]  /*5b0c0*/  FSEL R3, R3, R13, P0 ;  /* 0x0000000d03037208 */ /* 0x000fe40000000000 */
[----:B------:R-:W-:Y:S02]  /*5b0d0*/  FSEL R40, R2, R12, P0 ;  /* 0x0000000c02287208 */ /* 0x000fe40000000000 */
[----:B------:R-:W-:Y:S02]  /*5b0e0*/  ISETP.GE.U32.AND P0, PT, R10, 0x7ca00000, PT ;  /* 0x7ca000000a00780c */ /* 0x000fe40003f06070 */
[----:B------:R-:W-:-:S06]  /*5b0f0*/  LOP3.LUT R41, R3, 0x80000000, R61, 0xb8, !PT ;  /* 0x8000000003297812 */ /* 0x000fcc00078eb83d */
[----:B------:R-:W-:-:S05]  /*5b100*/  DMUL R40, R40, UR4 ;  /* 0x0000000428287c28 */ /* 0x000fca0008000000 */
[----:B------:R-:W-:Y:S06]  /*5b110*/  @!P0 BRA `(.L_x_2297) ;  /* 0x00000000002c8947 */ /* 0x000fec0003800000 */
        /* <DEDUP_REMOVED lines=9> */
[----:B------:R-:W-:Y:S02]  /*5b1b0*/  IMAD.MOV.U32 R44, RZ, RZ, R8 ;  /* 0x000000ffff2c7224 */ /* 0x000fe400078e0008 */
[----:B------:R-:W-:-:S07]  /*5b1c0*/  IMAD.MOV.U32 R45, RZ, RZ, R9 ;  /* 0x000000ffff2d7224 */ /* 0x000fce00078e0009 */
.L_x_2297:
[----:B------:R-:W-:Y:S05]  /*5b1d0*/  BSYNC.RECONVERGENT B1 ;  /* 0x0000000000017941 */ /* 0x000fea0003800200 */
.L_x_2296:
        /* <DEDUP_REMOVED lines=21> */
[----:B------:R-:W-:Y:S01]  /*5b330*/  MOV R2, R60 ;  /* 0x0000003c00027202 */ /* 0x000fe20000000f00 */
[----:B------:R-:W-:-:S07]  /*5b340*/  IMAD.MOV.U32 R3, RZ, RZ, R61 ;  /* 0x000000ffff037224 */ /* 0x000fce00078e003d */
.L_x_2299:
[----:B------:R-:W-:Y:S05]  /*5b350*/  BSYNC.RECONVERGENT B1 ;  /* 0x0000000000017941 */ /* 0x000fea0003800200 */
.L_x_2298:
        /* <DEDUP_REMOVED lines=23> */
.L_x_2301:
[----:B------:R-:W-:Y:S05]  /*5b4d0*/  BSYNC.RECONVERGENT B1 ;  /* 0x0000000000017941 */ /* 0x000fea0003800200 */
.L_x_2300:
        /* <DEDUP_REMOVED lines=23> */
.L_x_2303:
[----:B------:R-:W-:Y:S05]  /*5b650*/  BSYNC.RECONVERGENT B1 ;  /* 0x0000000000017941 */ /* 0x000fea0003800200 */
.L_x_2302:
        /* <DEDUP_REMOVED lines=29> */
.L_x_2307:
[----:B------:R-:W-:Y:S05]  /*5b830*/  BSYNC.RECONVERGENT B4 ;  /* 0x0000000000047941 */ /* 0x000fea0003800200 */
.L_x_2306:
[----:B------:R-:W-:-:S07]  /*5b840*/  VIADD R0, R8, 0x1 ;  /* 0x0000000108007836 */ /* 0x000fce0000000000 */
.L_x_2305:
[----:B------:R-:W-:Y:S05]  /*5b850*/  BSYNC.RECONVERGENT B3 ;  /* 0x0000000000037941 */ /* 0x000fea0003800200 */
.L_x_2304:
        /* <DEDUP_REMOVED lines=56> */
.L_x_2309:
[----:B------:R-:W-:Y:S05]  /*5bbe0*/  BSYNC.RECONVERGENT B3 ;  /* 0x0000000000037941 */ /* 0x000fea0003800200 */
.L_x_2308:
        /* <DEDUP_REMOVED lines=17> */
[----:B--2---:R-:W-:Y:S02]  /*5bd00*/  DFMA R48, R12, R60, R48 ;  /* 0x0000003c0c30722b */ /* 0x004fe40000000030 */
[----:B------:R-:W-:Y:S01]  /*5bd10*/  DFMA R60, R10, R10, R44 ;  /* 0x0000000a0a3c722b */ /* 0x000fe2000000002c */
[----:B------:R-:W-:Y:S02]  /*5bd20*/  IMAD.MOV.U32 R44, RZ, RZ, 0x0 ;  /* 0x00000000ff2c7424 */ /* 0x000fe400078e00ff */
[----:B------:R-:W-:-:S03]  /*5bd30*/  IMAD.MOV.U32 R45, RZ, RZ, 0x3fd80000 ;  /* 0x3fd80000ff2d7424 */ /* 0x000fc600078e00ff */
[----:B------:R-:W0:Y:S01]  /*5bd40*/  MUFU.RSQ64H R65, R61 ;  /* 0x0000003d00417308 */ /* 0x000e220000001c00 */
[----:B------:R-:W-:-:S03]  /*5bd50*/  DFMA R48, R12, R48, R50 ;  /* 0x000000300c30722b */ /* 0x000fc60000000032 */
[----:B------:R-:W-:-:S04]  /*5bd60*/  IADD3 R64, PT, PT, R61, -0x3500000, RZ ;  /* 0xfcb000003d407810 */ /* 0x000fc80007ffe0ff */
[----:B------:R-:W-:Y:S01]  /*5bd70*/  ISETP.GE.U32.AND P1, PT, R64, 0x7ca00000, PT ;  /* 0x7ca000004000780c */ /* 0x000fe20003f26070 */
[----:B---3--:R-:W-:Y:S02]  /*5bd80*/  DFMA R48, R12, R48, R52 ;  /* 0x000000300c30722b */ /* 0x008fe40000000034 */
[----:B0-----:R-:W-:-:S06]  /*5bd90*/  DMUL R6, R64, R64 ;  /* 0x0000004040067228 */ /* 0x001fcc0000000000 */
[----:B------:R-:W-:Y:S02]  /*5bda0*/  DFMA R48, R12, R48, R54 ;  /* 0x000000300c30722b */ /* 0x000fe40000000036 */
[----:B------:R-:W-:-:S06]  /*5bdb0*/  DFMA R6, R60, -R6, 1 ;  /* 0x3ff000003c06742b */ /* 0x000fcc0000000806 */
[----:B----4-:R-:W-:Y:S02]  /*5bdc0*/  DFMA R48, R12, R48, R56 ;  /* 0x000000300c30722b */ /* 0x010fe40000000038 */
[----:B------:R-:W-:-:S06]  /*5bdd0*/  DFMA R44, R6, R44, 0.5 ;  /* 0x3fe00000062c742b */ /* 0x000fcc000000002c */
        /* <DEDUP_REMOVED lines=24> */
[----:B------:R-:W-:Y:S02]  /*5bf60*/  IMAD.MOV.U32 R8, RZ, RZ, R64 ;  /* 0x000000ffff087224 */ /* 0x000fe400078e0040 */
[----:B------:R-:W-:-:S07]  /*5bf70*/  IMAD.MOV.U32 R9, RZ, RZ, R49 ;  /* 0x000000ffff097224 */ /* 0x000fce00078e0031 */
[----:B------:R-:W-:Y:S05]  /*5bf80*/  CALL.REL.NOINC `($__internal_14_$__cuda_sm20_dsqrt_rn_f64_mediumpath_v1) ;  /* 0x000003fc00e87944 */ /* 0x000fea0003c00000 */
.L_x_2311:
[----:B------:R-:W-:Y:S05]  /*5bf90*/  BSYNC.RECONVERGENT B1 ;  /* 0x0000000000017941 */ /* 0x000fea0003800200 */
.L_x_2310:
        /* <DEDUP_REMOVED lines=21> */
.L_x_2313:
[----:B------:R-:W-:Y:S05]  /*5c0f0*/  BSYNC.RECONVERGENT B1 ;  /* 0x0000000000017941 */ /* 0x000fea0003800200 */
.L_x_2312:
        /* <DEDUP_REMOVED lines=57> */
.L_x_2315:
        /* <DEDUP_REMOVED lines=72> */
.L_x_2316:
[----:B------:R-:W-:Y:S05]  /*5c910*/  BSYNC.RECONVERGENT B0 ;  /* 0x0000000000007941 */ /* 0x000fea0003800200 */
.L_x_2314:
        /* <DEDUP_REMOVED lines=36> */
.L_x_2320:
[----:B------:R-:W-:Y:S05]  /*5cb60*/  BSYNC.RECONVERGENT B4 ;  /* 0x0000000000047941 */ /* 0x000fea0003800200 */
.L_x_2319:
[----:B------:R-:W-:-:S04]  /*5cb70*/  LOP3.LUT R8, R8, 0x1, RZ, 0xc0, !PT ;  /* 0x0000000108087812 */ /* 0x000fc800078ec0ff */
[----:B------:R-:W-:-:S13]  /*5cb80*/  ISETP.NE.U32.AND P0, PT, R8, 0x1, PT ;  /* 0x000000010800780c */ /* 0x000fda0003f05070 */
.L_x_2318:
[----:B------:R-:W-:Y:S05]  /*5cb90*/  BSYNC.RECONVERGENT B3 ;  /* 0x0000000000037941 */ /* 0x000fea0003800200 */
.L_x_2317:
[----:B------:R-:W-:Y:S01]  /*5cba0*/  DMUL R8, R6, R6 ;  /* 0x0000000606087228 */ /* 0x000fe20000000000 */
[----:B------:R-:W-:Y:S01]  /*5cbb0*/  MOV R12, 0x5b27ebb1 ;  /* 0x5b27ebb1000c7802 */ /* 0x000fe20000000f00 */
[----:B------:R-:W-:Y:S01]  /*5cbc0*/  IMAD.MOV.U32 R13, RZ, RZ, 0x3ef9757c ;  /* 0x3ef9757cff0d7424 */ /* 0x000fe200078e00ff */
[----:B------:R-:W-:Y:S01]  /*5cbd0*/  UMOV UR4, 0x2799bcb9 ;  /* 0x2799bcb900047882 */ /* 0x000fe20000000000 */
[----:B------:R-:W-:Y:S01]  /*5cbe0*/  UMOV UR5, 0x3ee48dac ;  /* 0x3ee48dac00057882 */ /* 0x000fe20000000000 */
[----:B------:R-:W-:Y:S01]  /*5cbf0*/  BSSY.RECONVERGENT B0, `(.L_x_2321) ;  /* 0x0000037000007945 */ /* 0x000fe20003800200 */
[----:B------:R-:W-:Y:S02]  /*5cc00*/  DMUL R52, R40, 0.5 ;  /* 0x3fe0000028347828 */ /* 0x000fe40000000000 */
        /* <DEDUP_REMOVED lines=53> */
.L_x_2322:
[----:B------:R-:W-:Y:S05]  /*5cf60*/  BSYNC.RECONVERGENT B0 ;  /* 0x0000000000007941 */ /* 0x000fea0003800200 */
.L_x_2321:
        /* <DEDUP_REMOVED lines=29> */
.L_x_2324:
[----:B------:R-:W-:Y:S05]  /*5d140*/  BSYNC.RECONVERGENT B3 ;  /* 0x0000000000037941 */ /* 0x000fea0003800200 */
.L_x_2323:
        /* <DEDUP_REMOVED lines=57> */
.L_x_2328:
[----:B------:R-:W-:Y:S05]  /*5d4e0*/  BSYNC.RECONVERGENT B4 ;  /* 0x0000000000047941 */ /* 0x000fea0003800200 */
.L_x_2327:
[----:B------:R-:W-:-:S07]  /*5d4f0*/  IADD3 R0, PT, PT, R0, 0x1, RZ ;  /* 0x0000000100007810 */ /* 0x000fce0007ffe0ff */
.L_x_2326:
[----:B------:R-:W-:Y:S05]  /*5d500*/  BSYNC.RECONVERGENT B3 ;  /* 0x0000000000037941 */ /* 0x000fea0003800200 */
.L_x_2325:
        /* <DEDUP_REMOVED lines=13> */
[----:B------:R-:W-:Y:S01]  /*5d5e0*/  BSSY.RECONVERGENT B1, `(.L_x_2329) ;  /* 0x0000027000017945 */ /* 0x000fe20003800200 */
[----:B------:R-:W0:Y:S01]  /*5d5f0*/  MUFU.RCP64H R11, R65 ;  /* 0x00000041000b7308 */ /* 0x000e220000001800 */
[----:B------:R-:W-:Y:S01]  /*5d600*/  ISETP.NE.U32.AND P0, PT, R4, 0x1, PT ;  /* 0x000000010400780c */ /* 0x000fe20003f05070 */
[----:B------:R-:W-:-:S03]  /*5d610*/  DMUL R4, R8, R8 ;  /* 0x0000000808047228 */ /* 0x000fc60000000000 */
[----:B------:R-:W-:Y:S01]  /*5d620*/  FSEL R13, -R10, 0.11223486810922622681, !P0 ;  /* 0x3de5db650a0d7808 */ /* 0x000fe20004000100 */
[----:B------:R-:W-:Y:S01]  /*5d630*/  IMAD.MOV.U32 R10, RZ, RZ, 0x1 ;  /* 0x00000001ff0a7424 */ /* 0x000fe200078e00ff */
[----:B------:R-:W-:-:S05]  /*5d640*/  FSEL R12, R12, -8.06006814911005101289e+34, !P0 ;  /* 0xf9785eba0c0c7808 */ /* 0x000fca0004000000 */
[----:B0-----:R-:W-:-:S08]  /*5d650*/  DFMA R6, -R64, R10, 1 ;  /* 0x3ff000004006742b */ /* 0x001fd0000000010a */
[----:B------:R-:W-:-:S08]  /*5d660*/  DFMA R6, R6, R6, R6 ;  /* 0x000000060606722b */ /* 0x000fd00000000006 */
[----:B------:R-:W-:-:S08]  /*5d670*/  DFMA R6, R10, R6, R10 ;  /* 0x000000060a06722b */ /* 0x000fd0000000000a */
[----:B------:R-:W-:-:S08]  /*5d680*/  DFMA R10, -R64, R6, 1 ;  /* 0x3ff00000400a742b */ /* 0x000fd00000000106 */
[----:B------:R-:W-:Y:S02]  /*5d690*/  DFMA R10, R6, R10, R6 ;  /* 0x0000000a060a722b */ /* 0x000fe40000000006 */
[----:B--2---:R-:W-:Y:S02]  /*5d6a0*/  DFMA R52, R4, R12, R52 ;  /* 0x0000000c0434722b */ /* 0x004fe40000000034 */
[----:B------:R-:W-:-:S06]  /*5d6b0*/  DMUL R12, R40, R2 ;  /* 0x00000002280c7228 */ /* 0x000fcc0000000000 */
[----:B------:R-:W-:-:S04]  /*5d6c0*/  DFMA R52, R4, R52, R54 ;  /* 0x000000340434722b */ /* 0x000fc80000000036 */
[----:B------:R-:W-:-:S04]  /*5d6d0*/  FSETP.GEU.AND P2, PT, |R13|, 6.5827683646048100446e-37, PT ;  /* 0x036000000d00780b */ /* 0x000fc80003f4e200 */
[----:B---3--:R-:W-:-:S08]  /*5d6e0*/  DFMA R52, R4, R52, R56 ;  /* 0x000000340434722b */ /* 0x008fd00000000038 */
[----:B------:R-:W-:-:S08]  /*5d6f0*/  DFMA R52, R4, R52, R58 ;  /* 0x000000340434722b */ /* 0x000fd0000000003a */
[----:B----4-:R-:W-:Y:S02]  /*5d700*/  DFMA R52, R4, R52, R60 ;  /* 0x000000340434722b */ /* 0x010fe4000000003c */
[----:B------:R-:W-:-:S06]  /*5d710*/  DMUL R60, R12, R10 ;  /* 0x0000000a0c3c7228 */ /* 0x000fcc0000000000 */
[----:B------:R-:W-:Y:S02]  /*5d720*/  DFMA R52, R4, R52, R62 ;  /* 0x000000340434722b */ /* 0x000fe4000000003e */
[----:B------:R-:W-:-:S06]  /*5d730*/  DFMA R2, -R64, R60, R12 ;  /* 0x0000003c4002722b */ /* 0x000fcc000000010c */
[----:B------:R-:W-:Y:S02]  /*5d740*/  DFMA R8, R52, R8, R8 ;  /* 0x000000083408722b */ /* 0x000fe40000000008 */
[----:B------:R-:W-:Y:S02]  /*5d750*/  DFMA R60, R10, R2, R60 ;  /* 0x000000020a3c722b */ /* 0x000fe4000000003c */
[----:B------:R-:W-:Y:S01]  /*5d760*/  DFMA R4, R4, R52, 1 ;  /* 0x3ff000000404742b */ /* 0x000fe20000000034 */
[----:B------:R-:W-:-:S07]  /*5d770*/  IMAD.WIDE.U32 R10, R46, 0x8, R14 ;  /* 0x000000082e0a7825 */ /* 0x000fce00078e000e */
        /* <DEDUP_REMOVED lines=11> */
[----:B------:R-:W-:-:S07]  /*5d830*/  IMAD.MOV.U32 R7, RZ, RZ, R65 ;  /* 0x000000ffff077224 */ /* 0x000fce00078e0041 */
[----:B------:R-:W-:Y:S05]  /*5d840*/  CALL.REL.NOINC `($__internal_13_$__cuda_sm20_div_rn_f64_full) ;  /* 0x000003e000387944 */ /* 0x000fea0003c00000 */
.L_x_2330:
[----:B------:R-:W-:Y:S05]  /*5d850*/  BSYNC.RECONVERGENT B1 ;  /* 0x0000000000017941 */ /* 0x000fea0003800200 */
.L_x_2329:
[----:B------:R-:W-:Y:S01]  /*5d860*/  DSETP.NEU.AND P0, PT, R48, 90, PT ;  /* 0x405680003000742a */ /* 0x000fe20003f0d000 */
[----:B------:R0:W-:Y:S01]  /*5d870*/  STG.E.64 desc[UR36][R10.64], R38 ;  /* 0x000000260a007986 */ /* 0x0001e2000c101b24 */
[----:B------:R-:W-:Y:S02]  /*5d880*/  DMUL R50, R60, R50 ;  /* 0x000000323c327228 */ /* 0x000fe40000000000 */
[----:B------:R-:W-:Y:S01]  /*5d890*/  DSETP.NEU.AND P1, PT, R48, -90, PT ;  /* 0xc05680003000742a */ /* 0x000fe20003f2d000 */
[----:B------:R0:W-:Y:S01]  /*5d8a0*/  STG.E.64 desc[UR36][R10.64+0x8], R42 ;  /* 0x0000082a0a007986 */ /* 0x0001e2000c101b24 */
[----:B------:R-:W-:Y:S01]  /*5d8b0*/  DADD R8, -RZ, -R4 ;  /* 0x00000000ff087229 */ /* 0x000fe20000000904 */
[----:B------:R-:W-:Y:S02]  /*5d8c0*/  FSEL R2, R60, RZ, P0 ;  /* 0x000000ff3c027208 */ /* 0x000fe40000000000 */
[----:B------:R-:W-:Y:S02]  /*5d8d0*/  FSEL R60, R61, RZ, P0 ;  /* 0x000000ff3d3c7208 */ /* 0x000fe40000000000 */
[----:B------:R-:W-:-:S02]  /*5d8e0*/  FSEL R2, R2, RZ, P1 ;  /* 0x000000ff02027208 */ /* 0x000fc40000800000 */
[----:B------:R-:W-:Y:S02]  /*5d8f0*/  FSEL R3, R60, RZ, P1 ;  /* 0x000000ff3c037208 */ /* 0x000fe40000800000 */
[----:B------:R-:W-:Y:S02]  /*5d900*/  FSEL R7, R4, R50, !P1 ;  /* 0x0000003204077208 */ /* 0x000fe40004800000 */
[----:B------:R-:W-:Y:S02]  /*5d910*/  FSEL R5, R5, R51, !P1 ;  /* 0x0000003305057208 */ /* 0x000fe40004800000 */
[----:B------:R-:W-:Y:S01]  /*5d920*/  FSEL R4, R8, R7, !P0 ;  /* 0x0000000708047208 */ /* 0x000fe20004000000 */
[----:B------:R-:W-:Y:S01]  /*5d930*/  DFMA R6, RZ, R2, -R40 ;  /* 0x00000002ff06722b */ /* 0x000fe20000000828 */
[----:B------:R-:W-:Y:S01]  /*5d940*/  FSEL R5, R9, R5, !P0 ;  /* 0x0000000509057208 */ /* 0x000fe20004000000 */
[----:B------:R-:W-:-:S05]  /*5d950*/  DFMA R2, RZ, R40, R2 ;  /* 0x00000028ff02722b */ /* 0x000fca0000000002 */
[C---:B------:R-:W-:Y:S02]  /*5d960*/  DMUL R8, R44.reuse, R4 ;  /* 0x000000042c087228 */ /* 0x040fe40000000000 */
[-C--:B------:R-:W-:Y:S01]  /*5d970*/  DMUL R44, R44, R6.reuse ;  /* 0x000000062c2c7228 */ /* 0x080fe20000000000 */
[----:B------:R0:W-:Y:S05]  /*5d980*/  STG.E.64 desc[UR36][R10.64+0x20], R2 ;  /* 0x000020020a007986 */ /* 0x0001ea000c101b24 */
[C---:B------:R-:W-:Y:S02]  /*5d990*/  DFMA R8, R18.reuse, R6, R8 ;  /* 0x000000061208722b */ /* 0x040fe40000000008 */
[----:B------:R-:W-:-:S05]  /*5d9a0*/  DFMA R44, R18, R4, -R44 ;  /* 0x00000004122c722b */ /* 0x000fca000000082c */
[----:B------:R0:W-:Y:S04]  /*5d9b0*/  STG.E.64 desc[UR36][R10.64+0x10], R8 ;  /* 0x000010080a007986 */ /* 0x0001e8000c101b24 */
[----:B------:R0:W-:Y:S04]  /*5d9c0*/  STG.E.64 desc[UR36][R10.64+0x18], R44 ;  /* 0x0000182c0a007986 */ /* 0x0001e8000c101b24 */
[----:B------:R1:W2:Y:S01]  /*5d9d0*/  LDG.E.64 R4, desc[UR36][R20.64] ;  /* 0x0000002414047981 */ /* 0x0002a2000c1e1b00 */
[----:B------:R-:W-:Y:S02]  /*5d9e0*/  VIADD R47, R47, 0x1 ;  /* 0x000000012f2f7836 */ /* 0x000fe40000000000 */
[----:B------:R-:W-:-:S03]  /*5d9f0*/  VIADD R46, R46, 0x6 ;  /* 0x000000062e2e7836 */ /* 0x000fc60000000000 */
[----:B------:R-:W-:Y:S02]  /*5da00*/  ISETP.NE.AND P0, PT, R47, RZ, PT ;  /* 0x000000ff2f00720c */ /* 0x000fe40003f05270 */
[----:B-1----:R-:W-:-:S05]  /*5da10*/  IADD3 R20, P1, PT, R20, 0x48, RZ ;  /* 0x0000004814147810 */ /* 0x002fca0007f3e0ff */
[----:B------:R-:W-:Y:S01]  /*5da20*/  IMAD.X R21, RZ, RZ, R21, P1 ;  /* 0x000000ffff157224 */ /* 0x000fe200008e0615 */
[----:B--2---:R0:W-:Y:S05]  /*5da30*/  STG.E.64 desc[UR36][R10.64+0x28], R4 ;  /* 0x000028040a007986 */ /* 0x0041ea000c101b24 */
[----:B------:R-:W-:Y:S05]  /*5da40*/  @P0 BRA `(.L_x_2331) ;  /* 0xffffff2800e40947 */ /* 0x000fea000383ffff */
.L_x_2168:
[----:B------:R-:W-:Y:S05]  /*5da50*/  BSYNC.RECONVERGENT B2 ;  /* 0x0000000000027941 */ /* 0x000fea0003800200 */
.L_x_2167:
[----:B0-----:R-:W2:Y:S04]  /*5da60*/  LDG.E.64 R2, desc[UR36][R90.64+0x18] ;  /* 0x000018245a027981 */ /* 0x001ea8000c1e1b00 */
[----:B--2---:R-:W-:Y:S04]  /*5da70*/  STG.E.64 desc[UR36][R24.64], R2 ;  /* 0x0000000218007986 */ /* 0x004fe8000c101b24 */
[----:B------:R-:W2:Y:S04]  /*5da80*/  LDG.E.64 R4, desc[UR36][R90.64+0x20] ;  /* 0x000020245a047981 */ /* 0x000ea8000c1e1b00 */
[----:B--2---:R0:W-:Y:S04]  /*5da90*/  STG.E.64 desc[UR36][R24.64+0x8], R4 ;  /* 0x0000080418007986 */ /* 0x0041e8000c101b24 */
[----:B------:R-:W2:Y:S04]  /*5daa0*/  LDG.E.64 R6, desc[UR36][R90.64+0x28] ;  /* 0x000028245a067981 */ /* 0x000ea8000c1e1b00 */
[----:B--2---:R1:W-:Y:S04]  /*5dab0*/  STG.E.64 desc[UR36][R24.64+0x10], R6 ;  /* 0x0000100618007986 */ /* 0x0043e8000c101b24 */
[----:B------:R-:W2:Y:S04]  /*5dac0*/  LDG.E.64 R8, desc[UR36][R90.64+0x30] ;  /* 0x000030245a087981 */ /* 0x000ea8000c1e1b00 */
[----:B--2---:R2:W-:Y:S04]  /*5dad0*/  STG.E.64 desc[UR36][R24.64+0x18], R8 ;  /* 0x0000180818007986 */ /* 0x0045e8000c101b24 */
[----:B------:R-:W3:Y:S04]  /*5dae0*/  LDG.E.64 R10, desc[UR36][R90.64+0x38] ;  /* 0x000038245a0a7981 */ /* 0x000ee8000c1e1b00 */
[----:B---3--:R-:W-:Y:S04]  /*5daf0*/  STG.E.64 desc[UR36][R24.64+0x20], R10 ;  /* 0x0000200a18007986 */ /* 0x008fe8000c101b24 */
[----:B------:R-:W3:Y:S04]  /*5db00*/  LDG.E.64 R12, desc[UR36][R90.64+0x40] ;  /* 0x000040245a0c7981 */ /* 0x000ee8000c1e1b00 */
[----:B---3--:R-:W-:Y:S04]  /*5db10*/  STG.E.64 desc[UR36][R24.64+0x28], R12 ;  /* 0x0000280c18007986 */ /* 0x008fe8000c101b24 */
[----:B------:R-:W3:Y:S04]  /*5db20*/  LDG.E.64 R18, desc[UR36][R90.64+0x48] ;  /* 0x000048245a127981 */ /* 0x000ee8000c1e1b00 */
[----:B---3--:R3:W-:Y:S04]  /*5db30*/  STG.E.64 desc[UR36][R24.64+0x30], R18 ;  /* 0x0000301218007986 */ /* 0x0087e8000c101b24 */
[----:B0-----:R-:W4:Y:S01]  /*5db40*/  LDG.E.64 R4, desc[UR36][R90.64+0x50] ;  /* 0x000050245a047981 */ /* 0x001f22000c1e1b00 */
[----:B------:R-:W0:Y:S01]  /*5db50*/  LDC.64 R20, c[0x0][0x380] ;  /* 0x0000e000ff147b82 */ /* 0x000e220000000a00 */
[----:B------:R-:W-:-:S02]  /*5db60*/  DADD R2, R2, -2 ;  /* 0xc000000002027429 */ /* 0x000fc40000000000 */
[----:B----4-:R4:W-:Y:S04]  /*5db70*/  STG.E.64 desc[UR36][R24.64+0x38], R4 ;  /* 0x0000380418007986 */ /* 0x0109e8000c101b24 */
[----:B-1----:R-:W4:Y:S01]  /*5db80*/  LDG.E.64 R6, desc[UR36][R90.64+0x58] ;  /* 0x000058245a067981 */ /* 0x002f22000c1e1b00 */
[----:B--2---:R-:W4:Y:S01]  /*5db90*/  MUFU.RCP64H R9, 100 ;  /* 0x4059000000097908 */ /* 0x004f220000001800 */
[----:B---3--:R-:W-:Y:S02]  /*5dba0*/  IMAD.MOV.U32 R18, RZ, RZ, 0x0 ;  /* 0x00000000ff127424 */ /* 0x008fe400078e00ff */
[----:B------:R-:W-:Y:S02]  /*5dbb0*/  IMAD.MOV.U32 R19, RZ, RZ, 0x40590000 ;  /* 0x40590000ff137424 */ /* 0x000fe400078e00ff */
[----:B------:R-:W-:-:S06]  /*5dbc0*/  IMAD.MOV.U32 R8, RZ, RZ, 0x1 ;  /* 0x00000001ff087424 */ /* 0x000fcc00078e00ff */
[----:B----4-:R-:W-:-:S08]  /*5dbd0*/  DFMA R4, R8, -R18, 1 ;  /* 0x3ff000000804742b */ /* 0x010fd00000000812 */
[----:B------:R-:W-:Y:S01]  /*5dbe0*/  DFMA R4, R4, R4, R4 ;  /* 0x000000040404722b */ /* 0x000fe20000000004 */
[----:B------:R-:W-:Y:S04]  /*5dbf0*/  STG.E.64 desc[UR36][R24.64+0x40], R6 ;  /* 0x0000400618007986 */ /* 0x000fe8000c101b24 */
[----:B------:R1:W-:Y:S04]  /*5dc00*/  STG.E.64 desc[UR36][R28.64], R2 ;  /* 0x000000021c007986 */ /* 0x0003e8000c101b24 */
[----:B0-----:R-:W2:Y:S04]  /*5dc10*/  LDG.E.64 R12, desc[UR36][R20.64+0x1048] ;  /* 0x00104824140c7981 */ /* 0x001ea8000c1e1b00 */
[----:B------:R0:W5:Y:S01]  /*5dc20*/  LDG.E.64 R10, desc[UR36][R24.64+0x18] ;  /* 0x00001824180a7981 */ /* 0x000162000c1e1b00 */
[----:B------:R-:W-:-:S08]  /*5dc30*/  DFMA R4, R8, R4, R8 ;  /* 0x000000040804722b */ /* 0x000fd00000000008 */
[----:B------:R-:W-:-:S08]  /*5dc40*/  DFMA R18, R4, -R18, 1 ;  /* 0x3ff000000412742b */ /* 0x000fd00000000812 */
[----:B------:R-:W-:-:S08]  /*5dc50*/  DFMA R18, R4, R18, R4 ;  /* 0x000000120412722b */ /* 0x000fd00000000004 */
[----:B--2---:R-:W-:Y:S01]  /*5dc60*/  DMUL R60, R18, R12 ;  /* 0x0000000c123c7228 */ /* 0x004fe20000000000 */
[----:B------:R-:W-:-:S07]  /*5dc70*/  FSETP.GEU.AND P1, PT, |R13|, 6.5827683646048100446e-37, PT ;  /* 0x036000000d00780b */ /* 0x000fce0003f2e200 */
[----:B-1----:R-:W-:-:S08]  /*5dc80*/  DFMA R2, R60, -100, R12 ;  /* 0xc05900003c02782b */ /* 0x002fd0000000000c */
        /* <DEDUP_REMOVED lines=8> */
.L_x_2332:
[----:B------:R-:W0:Y:S01]  /*5dd10*/  LDC.64 R12, c[0x0][0x380] ;  /* 0x0000e000ff0c7b82 */ /* 0x000e220000000a00 */
[----:B------:R-:W-:-:S08]  /*5dd20*/  DADD R60, -R60, 1 ;  /* 0x3ff000003c3c7429 */ /* 0x000fd00000000100 */
[----:B-----5:R-:W-:-:S07]  /*5dd30*/  DMUL R10, R10, R60 ;  /* 0x0000003c0a0a7228 */ /* 0x020fce0000000000 */
[----:B------:R1:W-:Y:S04]  /*5dd40*/  STG.E.64 desc[UR36][R28.64+0x18], R10 ;  /* 0x0000180a1c007986 */ /* 0x0003e8000c101b24 */
[----:B------:R1:W5:Y:S04]  /*5dd50*/  LDG.E.64 R2, desc[UR36][R24.64+0x30] ;  /* 0x0000302418027981 */ /* 0x000368000c1e1b00 */
[----:B0-----:R-:W2:Y:S01]  /*5dd60*/  LDG.E.64 R12, desc[UR36][R12.64+0x1050] ;  /* 0x001050240c0c7981 */ /* 0x001ea2000c1e1b00 */
[----:B------:R-:W0:Y:S01]  /*5dd70*/  MUFU.RCP64H R5, 100 ;  /* 0x4059000000057908 */ /* 0x000e220000001800 */
[----:B------:R-:W-:Y:S01]  /*5dd80*/  IMAD.MOV.U32 R6, RZ, RZ, 0x0 ;  /* 0x00000000ff067424 */ /* 0x000fe200078e00ff */
[----:B------:R-:W-:Y:S01]  /*5dd90*/  MOV R7, 0x40590000 ;  /* 0x4059000000077802 */ /* 0x000fe20000000f00 */
        /* <DEDUP_REMOVED lines=17> */
.L_x_2333:
[----:B------:R-:W-:-:S08]  /*5deb0*/  DADD R60, -R60, 1 ;  /* 0x3ff000003c3c7429 */ /* 0x000fd00000000100 */
[----:B-----5:R-:W-:-:S07]  /*5dec0*/  DMUL R2, R2, R60 ;  /* 0x0000003c02027228 */ /* 0x020fce0000000000 */
[----:B------:R0:W-:Y:S04]  /*5ded0*/  STG.E.64 desc[UR36][R28.64+0x30], R2 ;  /* 0x000030021c007986 */ /* 0x0001e8000c101b24 */
[----:B------:R-:W2:Y:S01]  /*5dee0*/  LDG.E.64 R4, desc[UR36][R24.64] ;  /* 0x0000002418047981 */ /* 0x000ea2000c1e1b00 */
[----:B------:R-:W1:Y:S01]  /*5def0*/  LDC.64 R12, c[0x0][0x380] ;  /* 0x0000e000ff0c7b82 */ /* 0x000e620000000a00 */
[----:B------:R-:W3:Y:S01]  /*5df00*/  MUFU.RCP64H R7, 100 ;  /* 0x4059000000077908 */ /* 0x000ee20000001800 */
[----:B------:R-:W-:Y:S02]  /*5df10*/  IMAD.MOV.U32 R8, RZ, RZ, 0x0 ;  /* 0x00000000ff087424 */ /* 0x000fe400078e00ff */
[----:B------:R-:W-:Y:S02]  /*5df20*/  IMAD.MOV.U32 R9, RZ, RZ, 0x40590000 ;  /* 0x40590000ff097424 */ /* 0x000fe400078e00ff */
[----:B------:R-:W-:-:S06]  /*5df30*/  IMAD.MOV.U32 R6, RZ, RZ, 0x1 ;  /* 0x00000001ff067424 */ /* 0x000fcc00078e00ff */
[----:B---3--:R-:W-:Y:S02]  /*5df40*/  DFMA R18, R6, -R8, 1 ;  /* 0x3ff000000612742b */ /* 0x008fe40000000808 */
[----:B--2---:R-:W-:-:S07]  /*5df50*/  DADD R4, R4, 2 ;  /* 0x4000000004047429 */ /* 0x004fce0000000000 */
[----:B------:R2:W-:Y:S04]  /*5df60*/  STG.E.64 desc[UR36][R32.64], R4 ;  /* 0x0000000420007986 */ /* 0x0005e8000c101b24 */
[----:B-1----:R-:W3:Y:S04]  /*5df70*/  LDG.E.64 R12, desc[UR36][R12.64+0x1048] ;  /* 0x001048240c0c7981 */ /* 0x002ee8000c1e1b00 */
[----:B------:R2:W5:Y:S01]  /*5df80*/  LDG.E.64 R10, desc[UR36][R24.64+0x18] ;  /* 0x00001824180a7981 */ /* 0x000562000c1e1b00 */
[----:B------:R-:W-:-:S08]  /*5df90*/  DFMA R18, R18, R18, R18 ;  /* 0x000000121212722b */ /* 0x000fd00000000012 */
[----:B------:R-:W-:-:S08]  /*5dfa0*/  DFMA R18, R6, R18, R6 ;  /* 0x000000120612722b */ /* 0x000fd00000000006 */
[----:B------:R-:W-:-:S08]  /*5dfb0*/  DFMA R8, R18, -R8, 1 ;  /* 0x3ff000001208742b */ /* 0x000fd00000000808 */
[----:B------:R-:W-:-:S08]  /*5dfc0*/  DFMA R8, R18, R8, R18 ;  /* 0x000000081208722b */ /* 0x000fd00000000012 */
[----:B---3--:R-:W-:Y:S01]  /*5dfd0*/  DMUL R60, R8, R12 ;  /* 0x0000000c083c7228 */ /* 0x008fe20000000000 */
[----:B------:R-:W-:-:S07]  /*5dfe0*/  FSETP.GEU.AND P1, PT, |R13|, 6.5827683646048100446e-37, PT ;  /* 0x036000000d00780b */ /* 0x000fce0003f2e200 */
[----:B0-----:R-:W-:-:S08]  /*5dff0*/  DFMA R2, R60, -100, R12 ;  /* 0xc05900003c02782b */ /* 0x001fd0000000000c */
[----:B------:R-:W-:-:S10]  /*5e000*/  DFMA R60, R8, R2, R60 ;  /* 0x00000002083c722b */ /* 0x000fd4000000003c */
[----:B------:R-:W-:-:S05]  /*5e010*/  FFMA R0, RZ, 3.390625, R61 ;  /* 0x40590000ff007823 */ /* 0x000fca000000003d */
[----:B------:R-:W-:-:S13]  /*5e020*/  FSETP.GT.AND P0, PT, |R0|, 1.469367938527859385e-39, PT ;  /* 0x001000000000780b */ /* 0x000fda0003f04200 */
[----:B--2---:R-:W-:Y:S05]  /*5e030*/  @P0 BRA P1, `(.L_x_2334) ;  /* 0x0000000000100947 */ /* 0x004fea0000800000 */
[----:B------:R-:W-:Y:S01]  /*5e040*/  IMAD.MOV.U32 R6, RZ, RZ, RZ ;  /* 0x000000ffff067224 */ /* 0x000fe200078e00ff */
[----:B------:R-:W-:Y:S01]  /*5e050*/  MOV R0, 0x5e080 ;  /* 0x0005e08000007802 */ /* 0x000fe20000000f00 */
[----:B------:R-:W-:-:S07]  /*5e060*/  IMAD.MOV.U32 R7, RZ, RZ, 0x40590000 ;  /* 0x40590000ff077424 */ /* 0x000fce00078e00ff */
[----:B-----5:R-:W-:Y:S05]  /*5e070*/  CALL.REL.NOINC `($__internal_13_$__cuda_sm20_div_rn_f64_full) ;  /* 0x000003d8002c7944 */ /* 0x020fea0003c00000 */
.L_x_2334:
        /* <DEDUP_REMOVED lines=26> */
.L_x_2335:
[----:B------:R-:W-:-:S08]  /*5e220*/  DADD R60, R60, 1 ;  /* 0x3ff000003c3c7429 */ /* 0x000fd00000000000 */
        /* <DEDUP_REMOVED lines=9> */
[----:B--2---:R-:W-:-:S07]  /*5e2c0*/  DADD R4, R4, -2 ;  /* 0xc000000004047429 */ /* 0x004fce0000000000 */
        /* <DEDUP_REMOVED lines=14> */
[----:B------:R-:W-:Y:S01]  /*5e3b0*/  MOV R6, RZ ;  /* 0x000000ff00067202 */ /* 0x000fe20000000f00 */
[----:B------:R-:W-:Y:S01]  /*5e3c0*/  IMAD.MOV.U32 R7, RZ, RZ, 0x40590000 ;  /* 0x40590000ff077424 */ /* 0x000fe200078e00ff */
[----:B------:R-:W-:-:S07]  /*5e3d0*/  MOV R0, 0x5e3f0 ;  /* 0x0005e3f000007802 */ /* 0x000fce0000000f00 */
[----:B-----5:R-:W-:Y:S05]  /*5e3e0*/  CALL.REL.NOINC `($__internal_13_$__cuda_sm20_div_rn_f64_full) ;  /* 0x000003d400507944 */ /* 0x020fea0003c00000 */
.L_x_2336:
        /* <DEDUP_REMOVED lines=26> */
.L_x_2337:
        /* <DEDUP_REMOVED lines=29> */
.L_x_2338:
        /* <DEDUP_REMOVED lines=26> */
.L_x_2339:
[----:B------:R-:W-:-:S08]  /*5e900*/  DADD R60, R60, 1 ;  /* 0x3ff000003c3c7429 */ /* 0x000fd00000000000 */
[----:B-----5:R-:W-:-:S07]  /*5e910*/  DMUL R2, R2, R60 ;  /* 0x0000003c02027228 */ /* 0x020fce0000000000 */
[----:B------:R0:W-:Y:S04]  /*5e920*/  STG.E.64 desc[UR36][R32.64+0x38], R2 ;  /* 0x0000380220007986 */ /* 0x0001e8000c101b24 */
[----:B------:R-:W2:Y:S01]  /*5e930*/  LDG.E.64 R4, desc[UR36][R24.64+0x10] ;  /* 0x0000102418047981 */ /* 0x000ea2000c1e1b00 */
[----:B------:R-:W1:Y:S01]  /*5e940*/  LDC.64 R12, c[0x0][0x380] ;  /* 0x0000e000ff0c7b82 */ /* 0x000e620000000a00 */
[----:B------:R-:W3:Y:S01]  /*5e950*/  MUFU.RCP64H R7, 100 ;  /* 0x4059000000077908 */ /* 0x000ee20000001800 */
[----:B------:R-:W-:Y:S01]  /*5e960*/  MOV R8, 0x0 ;  /* 0x0000000000087802 */ /* 0x000fe20000000f00 */
        /* <DEDUP_REMOVED lines=22> */
.L_x_2340:
        /* <DEDUP_REMOVED lines=26> */
.L_x_2341:
        /* <DEDUP_REMOVED lines=29> */
.L_x_2342:
[----:B------:R-:W0:Y:S01]  /*5ee40*/  LDC.64 R12, c[0x0][0x380] ;  /* 0x0000e000ff0c7b82 */ /* 0x000e220000000a00 */
[----:B------:R-:W-:-:S08]  /*5ee50*/  DADD R60, R60, 1 ;  /* 0x3ff000003c3c7429 */ /* 0x000fd00000000000 */
        /* <DEDUP_REMOVED lines=24> */
.L_x_2343:
        /* <DEDUP_REMOVED lines=48> */
[----:B------:R-:W3:Y:S04]  /*5f2e0*/  LDG.E.64 R20, desc[UR36][R24.64+0x30] ;  /* 0x0000302418147981 */ /* 0x000ee8000c1e1b00 */
[----:B------:R0:W5:Y:S04]  /*5f2f0*/  LDG.E.64 R44, desc[UR36][R24.64+0x18] ;  /* 0x00001824182c7981 */ /* 0x000168000c1e1b00 */
[----:B------:R0:W5:Y:S04]  /*5f300*/  LDG.E.64 R42, desc[UR36][R24.64+0x20] ;  /* 0x00002024182a7981 */ /* 0x000168000c1e1b00 */
[----:B------:R0:W5:Y:S04]  /*5f310*/  LDG.E.64 R40, desc[UR36][R24.64+0x28] ;  /* 0x0000282418287981 */ /* 0x000168000c1e1b00 */
[----:B------:R0:W5:Y:S04]  /*5f320*/  LDG.E.64 R2, desc[UR36][R24.64+0x38] ;  /* 0x0000382418027981 */ /* 0x000168000c1e1b00 */
[----:B-1----:R0:W5:Y:S01]  /*5f330*/  LDG.E.64 R4, desc[UR36][R24.64+0x40] ;  /* 0x0000402418047981 */ /* 0x002162000c1e1b00 */
[----:B------:R-:W-:Y:S01]  /*5f340*/  UMOV UR4, 0xa2529d3a ;  /* 0xa2529d3a00047882 */ /* 0x000fe20000000000 */
[----:B------:R-:W-:Y:S01]  /*5f350*/  UMOV UR5, 0x3f91df46 ;  /* 0x3f91df4600057882 */ /* 0x000fe20000000000 */
[----:B------:R-:W-:Y:S01]  /*5f360*/  BSSY.RECONVERGENT B2, `(.L_x_2344) ;  /* 0x000001b000027945 */ /* 0x000fe20003800200 */
[----:B---3--:R-:W-:-:S08]  /*5f370*/  DMUL R20, R20, UR4 ;  /* 0x0000000414147c28 */ /* 0x008fd00008000000 */
[----:B------:R-:W-:-:S14]  /*5f380*/  DSETP.NEU.AND P0, PT, |R20|, +INF , PT ;  /* 0x7ff000001400742a */ /* 0x000fdc0003f0d200 */
[----:B--2---:R-:W-:Y:S01]  /*5f390*/  @!P0 DMUL R6, RZ, R20 ;  /* 0x00000014ff068228 */ /* 0x004fe20000000000 */
        /* <DEDUP_REMOVED lines=23> */
.L_x_2345:
[----:B------:R-:W-:Y:S05]  /*5f510*/  BSYNC.RECONVERGENT B2 ;  /* 0x0000000000027941 */ /* 0x000fea0003800200 */
.L_x_2344:
        /* <DEDUP_REMOVED lines=19> */
[----:B------:R-:W-:-:S14]  /*5f650*/  DSETP.NEU.AND P3, PT, |R2|, +INF , PT ;  /* 0x7ff000000200742a */ /* 0x000fdc0003f6d200 */
        /* <DEDUP_REMOVED lines=40> */
.L_x_2347:
[----:B------:R-:W-:Y:S05]  /*5f8e0*/  BSYNC.RECONVERGENT B2 ;  /* 0x0000000000027941 */ /* 0x000fea0003800200 */
.L_x_2346:
        /* <DEDUP_REMOVED lines=16> */
[----:B------:R-:W-:Y:S01]  /*5f9f0*/  DMUL R4, R4, UR4 ;  /* 0x0000000404047c28 */ /* 0x000fe20008000000 */
        /* <DEDUP_REMOVED lines=43> */
.L_x_2349:
[----:B------:R-:W-:Y:S05]  /*5fcb0*/  BSYNC.RECONVERGENT B2 ;  /* 0x0000000000027941 */ /* 0x000fea0003800200 */
.L_x_2348:
        /* <DEDUP_REMOVED lines=55> */
[----:B------:R-:W-:Y:S01]  /*60030*/  MOV R0, R8 ;  /* 0x0000000800007202 */ /* 0x000fe20000000f00 */
[----:B------:R-:W-:Y:S02]  /*60040*/  IMAD.MOV.U32 R8, RZ, RZ, R6 ;  /* 0x000000ffff087224 */ /* 0x000fe400078e0006 */
[----:B------:R-:W-:-:S07]  /*60050*/  IMAD.MOV.U32 R9, RZ, RZ, R7 ;  /* 0x000000ffff097224 */ /* 0x000fce00078e0007 */
.L_x_2353:
[----:B------:R-:W-:Y:S05]  /*60060*/  BSYNC.RECONVERGENT B3 ;  /* 0x0000000000037941 */ /* 0x000fea0003800200 */
.L_x_2352:
[----:B------:R-:W-:-:S07]  /*60070*/  VIADD R0, R0, 0x1 ;  /* 0x0000000100007836 */ /* 0x000fce0000000000 */
.L_x_2351:
[----:B------:R-:W-:Y:S05]  /*60080*/  BSYNC.RECONVERGENT B2 ;  /* 0x0000000000027941 */ /* 0x000fea0003800200 */
.L_x_2350:
        /* <DEDUP_REMOVED lines=57> */
.L_x_2357:
[----:B------:R-:W-:Y:S05]  /*60420*/  BSYNC.RECONVERGENT B3 ;  /* 0x0000000000037941 */ /* 0x000fea0003800200 */
.L_x_2356:
[----:B------:R-:W-:-:S07]  /*60430*/  VIADD R0, R0, 0x1 ;  /* 0x0000000100007836 */ /* 0x000fce0000000000 */
.L_x_2355:
[----:B------:R-:W-:Y:S05]  /*60440*/  BSYNC.RECONVERGENT B2 ;  /* 0x0000000000027941 */ /* 0x000fea0003800200 */
.L_x_2354:
        /* <DEDUP_REMOVED lines=54> */
.L_x_2361:
[----:B------:R-:W-:Y:S05]  /*607b0*/  BSYNC.RECONVERGENT B3 ;  /* 0x0000000000037941 */ /* 0x000fea0003800200 */
.L_x_2360:
[----:B------:R-:W-:-:S07]  /*607c0*/  VIADD R0, R8, 0x1 ;  /* 0x0000000108007836 */ /* 0x000fce0000000000 */
.L_x_2359:
[----:B------:R-:W-:Y:S05]  /*607d0*/  BSYNC.RECONVERGENT B2 ;  /* 0x0000000000027941 */ /* 0x000fea0003800200 */
.L_x_2358:
        /* <DEDUP_REMOVED lines=50> */
.L_x_2363:
[----:B------:R-:W-:Y:S05]  /*60b00*/  BSYNC.RECONVERGENT B1 ;  /* 0x0000000000017941 */ /* 0x000fea0003800200 */
.L_x_2362:
        /* <DEDUP_REMOVED lines=57> */
.L_x_2365:
        /* <DEDUP_REMOVED lines=72> */
.L_x_2366:
[----:B------:R-:W-:Y:S05]  /*61320*/  BSYNC.RECONVERGENT B0 ;  /* 0x0000000000007941 */ /* 0x000fea0003800200 */
.L_x_2364:
        /* <DEDUP_REMOVED lines=21> */
.L_x_2368:
[----:B------:R-:W-:Y:S05]  /*61480*/  BSYNC.RECONVERGENT B1 ;  /* 0x0000000000017941 */ /* 0x000fea0003800200 */
.L_x_2367:
        /* <DEDUP_REMOVED lines=57> */
.L_x_2370:
        /* <DEDUP_REMOVED lines=72> */
.L_x_2371:
[----:B------:R-:W-:Y:S05]  /*61ca0*/  BSYNC.RECONVERGENT B0 ;  /* 0x0000000000007941 */ /* 0x000fea0003800200 */
.L_x_2369:
        /* <DEDUP_REMOVED lines=32> */
.L_x_2373:
[----:B------:R-:W-:Y:S05]  /*61eb0*/  BSYNC.RECONVERGENT B2 ;  /* 0x0000000000027941 */ /* 0x000fea0003800200 */
.L_x_2372:
        /* <DEDUP_REMOVED lines=57> */
.L_x_2375:
[----:B------:R-:W-:Y:S05]  /*62250*/  BSYNC.RECONVERGENT B1 ;  /* 0x0000000000017941 */ /* 0x000fea0003800200 */
.L_x_2374:
        /* <DEDUP_REMOVED lines=23> */
.L_x_2377:
[----:B------:R-:W-:Y:S05]  /*623d0*/  BSYNC.RECONVERGENT B1 ;  /* 0x0000000000017941 */ /* 0x000fea0003800200 */
.L_x_2376:
        /* <DEDUP_REMOVED lines=23> */
.L_x_2379:
[----:B------:R-:W-:Y:S05]  /*62550*/  BSYNC.RECONVERGENT B1 ;  /* 0x0000000000017941 */ /* 0x000fea0003800200 */
.L_x_2378:
        /* <DEDUP_REMOVED lines=32> */
.L_x_2383:
[----:B------:R-:W-:Y:S05]  /*62760*/  BSYNC.RECONVERGENT B3 ;  /* 0x0000000000037941 */ /* 0x000fea0003800200 */
.L_x_2382:
[----:B------:R-:W-:-:S07]  /*62770*/  VIADD R0, R8, 0x1 ;  /* 0x0000000108007836 */ /* 0x000fce0000000000 */
.L_x_2381:
[----:B------:R-:W-:Y:S05]  /*62780*/  BSYNC.RECONVERGENT B2 ;  /* 0x0000000000027941 */ /* 0x000fea0003800200 */
.L_x_2380:
        /* <DEDUP_REMOVED lines=57> */
.L_x_2387:
[----:B------:R-:W-:Y:S05]  /*62b20*/  BSYNC.RECONVERGENT B3 ;  /* 0x0000000000037941 */ /* 0x000fea0003800200 */
.L_x_2386:
[----:B------:R-:W-:-:S07]  /*62b30*/  VIADD R0, R0, 0x1 ;  /* 0x0000000100007836 */ /* 0x000fce0000000000 */
.L_x_2385:
[----:B------:R-:W-:Y:S05]  /*62b40*/  BSYNC.RECONVERGENT B2 ;  /* 0x0000000000027941 */ /* 0x000fea0003800200 */
.L_x_2384:
        /* <DEDUP_REMOVED lines=54> */
.L_x_2389:
[----:B------:R-:W-:Y:S05]  /*62eb0*/  BSYNC.RECONVERGENT B2 ;  /* 0x0000000000027941 */ /* 0x000fea0003800200 */
.L_x_2388:
        /* <DEDUP_REMOVED lines=43> */
.L_x_2405:
        /* <DEDUP_REMOVED lines=48> */
.L_x_2393:
[----:B------:R-:W-:Y:S05]  /*63470*/  BSYNC.RECONVERGENT B1 ;  /* 0x0000000000017941 */ /* 0x000fea0003800200 */
.L_x_2392:
        /* <DEDUP_REMOVED lines=14> */
.L_x_2395:
[----:B------:R-:W-:Y:S05]  /*63560*/  BSYNC.RECONVERGENT B1 ;  /* 0x0000000000017941 */ /* 0x000fea0003800200 */
.L_x_2394:
        /* <DEDUP_REMOVED lines=34> */
.L_x_2397:
[----:B------:R-:W-:Y:S05]  /*63790*/  BSYNC.RECONVERGENT B1 ;  /* 0x0000000000017941 */ /* 0x000fea0003800200 */
.L_x_2396:
        /* <DEDUP_REMOVED lines=45> */
.L_x_2399:
        /* <DEDUP_REMOVED lines=70> */
.L_x_2400:
[----:B------:R-:W-:Y:S05]  /*63ed0*/  BSYNC.RECONVERGENT B0 ;  /* 0x0000000000007941 */ /* 0x000fea0003800200 */
.L_x_2398:
        /* <DEDUP_REMOVED lines=35> */
.L_x_2404:
[----:B------:R-:W-:Y:S05]  /*64110*/  BSYNC.RECONVERGENT B4 ;  /* 0x0000000000047941 */ /* 0x000fea0003800200 */
.L_x_2403:
[----:B------:R-:W-:-:S04]  /*64120*/  LOP3.LUT R8, R8, 0x1, RZ, 0xc0, !PT ;  /* 0x0000000108087812 */ /* 0x000fc800078ec0ff */
[----:B------:R-:W-:-:S13]  /*64130*/  ISETP.NE.U32.AND P0, PT, R8, 0x1, PT ;  /* 0x000000010800780c */ /* 0x000fda0003f05070 */
.L_x_2402:
[----:B------:R-:W-:Y:S05]  /*64140*/  BSYNC.RECONVERGENT B3 ;  /* 0x0000000000037941 */ /* 0x000fea0003800200 */
.L_x_2401:
        /* <DEDUP_REMOVED lines=65> */
.L_x_2391:
[----:B------:R-:W-:-:S13]  /*64560*/  ISETP.GT.AND P0, PT, R43, RZ, PT ;  /* 0x000000ff2b00720c */ /* 0x000fda0003f04270 */
.L_x_2390:
        /* <DEDUP_REMOVED lines=32> */
.L_x_2409:
[----:B------:R-:W-:Y:S05]  /*64770*/  BSYNC.RECONVERGENT B3 ;  /* 0x0000000000037941 */ /* 0x000fea0003800200 */
.L_x_2408:
[----:B------:R-:W-:-:S07]  /*64780*/  VIADD R0, R8, 0x1 ;  /* 0x0000000108007836 */ /* 0x000fce0000000000 */
.L_x_2407:
[----:B------:R-:W-:Y:S05]  /*64790*/  BSYNC.RECONVERGENT B2 ;  /* 0x0000000000027941 */ /* 0x000fea0003800200 */
.L_x_2406:
        /* <DEDUP_REMOVED lines=58> */
.L_x_2413:
[----:B------:R-:W-:Y:S05]  /*64b40*/  BSYNC.RECONVERGENT B3 ;  /* 0x0000000000037941 */ /* 0x000fea0003800200 */
.L_x_2412:
[----:B------:R-:W-:-:S07]  /*64b50*/  VIADD R0, R8, 0x1 ;  /* 0x0000000108007836 */ /* 0x000fce0000000000 */
.L_x_2411:
[----:B------:R-:W-:Y:S05]  /*64b60*/  BSYNC.RECONVERGENT B2 ;  /* 0x0000000000027941 */ /* 0x000fea0003800200 */
.L_x_2410:
        /* <DEDUP_REMOVED lines=59> */
.L_x_2417:
[----:B------:R-:W-:Y:S05]  /*64f20*/  BSYNC.RECONVERGENT B3 ;  /* 0x0000000000037941 */ /* 0x000fea0003800200 */
.L_x_2416:
[----:B------:R-:W-:-:S07]  /*64f30*/  VIADD R0, R0, 0x1 ;  /* 0x0000000100007836 */ /* 0x000fce0000000000 */
.L_x_2415:
[----:B------:R-:W-:Y:S05]  /*64f40*/  BSYNC.RECONVERGENT B2 ;  /* 0x0000000000027941 */ /* 0x000fea0003800200 */
.L_x_2414:
        /* <DEDUP_REMOVED lines=55> */
.L_x_2419:
[----:B------:R-:W-:Y:S05]  /*652c0*/  BSYNC.RECONVERGENT B2 ;  /* 0x0000000000027941 */ /* 0x000fea0003800200 */
.L_x_2418:
        /* <DEDUP_REMOVED lines=57> */
.L_x_2421:
[----:B------:R-:W-:Y:S05]  /*65660*/  BSYNC.RECONVERGENT B2 ;  /* 0x0000000000027941 */ /* 0x000fea0003800200 */
.L_x_2420:
        /* <DEDUP_REMOVED lines=57> */
.L_x_2423:
[----:B------:R-:W-:Y:S05]  /*65a00*/  BSYNC.RECONVERGENT B2 ;  /* 0x0000000000027941 */ /* 0x000fea0003800200 */
.L_x_2422:
        /* <DEDUP_REMOVED lines=39> */
[----:B------:R-:W-:Y:S01]  /*65c80*/  MOV R74, RZ ;  /* 0x000000ff004a7202 */ /* 0x000fe20000000f00 */
        /* <DEDUP_REMOVED lines=13> */
.L_x_2548:
        /* <DEDUP_REMOVED lines=45> */
.L_x_2427:
[----:B------:R-:W-:Y:S05]  /*66030*/  BSYNC.RECONVERGENT B1 ;  /* 0x0000000000017941 */ /* 0x000fea0003800200 */
.L_x_2426:
        /* <DEDUP_REMOVED lines=29> */
.L_x_2429:
[----:B------:R-:W-:Y:S05]  /*66210*/  BSYNC.RECONVERGENT B3 ;  /* 0x0000000000037941 */ /* 0x000fea0003800200 */
.L_x_2428:
        /* <DEDUP_REMOVED lines=58> */
.L_x_2434:
[----:B------:R-:W-:Y:S05]  /*665c0*/  BSYNC.RECONVERGENT B1 ;  /* 0x0000000000017941 */ /* 0x000fea0003800200 */
.L_x_2433:
        /* <DEDUP_REMOVED lines=59> */
.L_x_2436:
        /* <DEDUP_REMOVED lines=72> */
.L_x_2437:
[----:B------:R-:W-:Y:S05]  /*66e00*/  BSYNC.RECONVERGENT B0 ;  /* 0x0000000000007941 */ /* 0x000fea0003800200 */
.L_x_2435:
[----:B------:R-:W-:Y:S01]  /*66e10*/  UMOV UR4, 0x1a63c1f5 ;  /* 0x1a63c1f500047882 */ /* 0x000fe20000000000 */
[----:B------:R-:W-:Y:S01]  /*66e20*/  UMOV UR5, 0x404ca5dc ;  /* 0x404ca5dc00057882 */ /* 0x000fe20000000000 */
[----:B------:R-:W-:Y:S01]  /*66e30*/  IMAD.MOV.U32 R79, RZ, RZ, 0x2 ;  /* 0x00000002ff4f7424 */ /* 0x000fe200078e00ff */
[----:B------:R-:W-:-:S08]  /*66e40*/  DMUL R60, R60, UR4 ;  /* 0x000000043c3c7c28 */ /* 0x000fd00008000000 */
[----:B------:R-:W-:-:S07]  /*66e50*/  DADD R62, -RZ, -R60 ;  /* 0x00000000ff3e7229 */ /* 0x000fce000000093c */
[----:B------:R1:W-:Y:S01]  /*66e60*/  STL.128 [R1], R60 ;  /* 0x0000003c01007387 */ /* 0x0003e20000100c00 */
[----:B------:R-:W-:Y:S05]  /*66e70*/  BRA `(.L_x_2432) ;  /* 0x0000003800287947 */ /* 0x000fea0003800000 */
.L_x_2431:
        /* <DEDUP_REMOVED lines=21> */
.L_x_2439:
[----:B------:R-:W-:Y:S05]  /*66fd0*/  BSYNC.RECONVERGENT B1 ;  /* 0x0000000000017941 */ /* 0x000fea0003800200 */
.L_x_2438:
        /* <DEDUP_REMOVED lines=24> */
.L_x_2441:
[----:B------:R-:W-:Y:S05]  /*67160*/  BSYNC.RECONVERGENT B1 ;  /* 0x0000000000017941 */ /* 0x000fea0003800200 */
.L_x_2440:
        /* <DEDUP_REMOVED lines=20> */
.L_x_2443:
[----:B------:R-:W-:Y:S05]  /*672b0*/  BSYNC.RECONVERGENT B1 ;  /* 0x0000000000017941 */ /* 0x000fea0003800200 */
.L_x_2442:
        /* <DEDUP_REMOVED lines=33> */
.L_x_2445:
[----:B------:R-:W-:Y:S05]  /*674d0*/  BSYNC.RECONVERGENT B1 ;  /* 0x0000000000017941 */ /* 0x000fea0003800200 */
.L_x_2444:
        /* <DEDUP_REMOVED lines=21> */
.L_x_2447:
[----:B------:R-:W-:Y:S05]  /*67630*/  BSYNC.RECONVERGENT B1 ;  /* 0x0000000000017941 */ /* 0x000fea0003800200 */
.L_x_2446:
        /* <DEDUP_REMOVED lines=61> */
.L_x_2451:
        /* <DEDUP_REMOVED lines=72> */
.L_x_2452:
[----:B------:R-:W-:Y:S05]  /*67e90*/  BSYNC.RECONVERGENT B0 ;  /* 0x0000000000007941 */ /* 0x000fea0003800200 */
.L_x_2450:
        /* <DEDUP_REMOVED lines=26> */
.L_x_2456:
[----:B------:R-:W-:Y:S05]  /*68040*/  BSYNC.RECONVERGENT B6 ;  /* 0x0000000000067941 */ /* 0x000fea0003800200 */
.L_x_2455:
[----:B------:R-:W-:-:S07]  /*68050*/  VIADD R0, R8, 0x1 ;  /* 0x0000000108007836 */ /* 0x000fce0000000000 */
.L_x_2454:
[----:B------:R-:W-:Y:S05]  /*68060*/  BSYNC.RECONVERGENT B5 ;  /* 0x0000000000057941 */ /* 0x000fea0003800200 */
.L_x_2453:
        /* <DEDUP_REMOVED lines=56> */
.L_x_2458:
[----:B------:R-:W-:Y:S05]  /*683f0*/  BSYNC.RECONVERGENT B5 ;  /* 0x0000000000057941 */ /* 0x000fea0003800200 */
.L_x_2457:
        /* <DEDUP_REMOVED lines=57> */
.L_x_2462:
[----:B------:R-:W-:Y:S05]  /*68790*/  BSYNC.RECONVERGENT B6 ;  /* 0x0000000000067941 */ /* 0x000fea0003800200 */
.L_x_2461:
[----:B------:R-:W-:-:S07]  /*687a0*/  VIADD R0, R8, 0x1 ;  /* 0x0000000108007836 */ /* 0x000fce0000000000 */
.L_x_2460:
[----:B------:R-:W-:Y:S05]  /*687b0*/  BSYNC.RECONVERGENT B5 ;  /* 0x0000000000057941 */ /* 0x000fea0003800200 */
.L_x_2459:
        /* <DEDUP_REMOVED lines=56> */
.L_x_2464:
[----:B------:R-:W-:Y:S05]  /*68b40*/  BSYNC.RECONVERGENT B5 ;  /* 0x0000000000057941 */ /* 0x000fea0003800200 */
.L_x_2463:
        /* <DEDUP_REMOVED lines=35> */
[----:B------:R-:W-:Y:S02]  /*68d80*/  @P0 IMAD.MOV.U32 R8, RZ, RZ, 0x1a63c1f5 ;  /* 0x1a63c1f5ff080424 */ /* 0x000fe400078e00ff */
[----:B------:R-:W-:Y:S02]  /*68d90*/  @P0 IMAD.MOV.U32 R9, RZ, RZ, 0x404ca5dc ;  /* 0x404ca5dcff090424 */ /* 0x000fe400078e00ff */
[----:B------:R-:W-:Y:S01]  /*68da0*/  @!P0 IMAD.MOV.U32 R79, RZ, RZ, 0x1 ;  /* 0x00000001ff4f8424 */ /* 0x000fe200078e00ff */
[C---:B------:R-:W-:Y:S01]  /*68db0*/  @!P0 DMUL R6, R80.reuse, R6 ;  /* 0x0000000650068228 */ /* 0x040fe20000000000 */
[----:B------:R-:W-:Y:S02]  /*68dc0*/  @P0 IMAD.MOV.U32 R79, RZ, RZ, 0x1 ;  /* 0x00000001ff4f0424 */ /* 0x000fe400078e00ff */
[----:B------:R-:W-:-:S04]  /*68dd0*/  @P0 DMUL R80, R80, -R8 ;  /* 0x8000000850500228 */ /* 0x000fc80000000000 */
[----:B------:R0:W-:Y:S04]  /*68de0*/  @!P0 STL.64 [R1], R6 ;  /* 0x0000000601008387 */ /* 0x0001e80000100a00 */
[----:B------:R0:W-:Y:S03]  /*68df0*/  @P0 STL.64 [R1], R80 ;  /* 0x0000005001000387 */ /* 0x0001e60000100a00 */
.L_x_2449:
[----:B------:R-:W-:Y:S05]  /*68e00*/  BSYNC.RECONVERGENT B4 ;  /* 0x0000000000047941 */ /* 0x000fea0003800200 */
.L_x_2448:
        /* <DEDUP_REMOVED lines=20> */
.L_x_2466:
[----:B------:R-:W-:Y:S05]  /*68f50*/  BSYNC.RECONVERGENT B1 ;  /* 0x0000000000017941 */ /* 0x000fea0003800200 */
.L_x_2465:
        /* <DEDUP_REMOVED lines=59> */
.L_x_2468:
        /* <DEDUP_REMOVED lines=72> */
.L_x_2469:
[----:B------:R-:W-:Y:S05]  /*69790*/  BSYNC.RECONVERGENT B0 ;  /* 0x0000000000007941 */ /* 0x000fea0003800200 */
.L_x_2467:
        /* <DEDUP_REMOVED lines=26> */
.L_x_2473:
[----:B------:R-:W-:Y:S05]  /*69940*/  BSYNC.RECONVERGENT B5 ;  /* 0x0000000000057941 */ /* 0x000fea0003800200 */
.L_x_2472:
[----:B------:R-:W-:-:S07]  /*69950*/  VIADD R0, R8, 0x1 ;  /* 0x0000000108007836 */ /* 0x000fce0000000000 */
.L_x_2471:
[----:B------:R-:W-:Y:S05]  /*69960*/  BSYNC.RECONVERGENT B4 ;  /* 0x0000000000047941 */ /* 0x000fea0003800200 */
.L_x_2470:
        /* <DEDUP_REMOVED lines=56> */
.L_x_2475:
[----:B------:R-:W-:Y:S05]  /*69cf0*/  BSYNC.RECONVERGENT B4 ;  /* 0x0000000000047941 */ /* 0x000fea0003800200 */
.L_x_2474:
        /* <DEDUP_REMOVED lines=57> */
.L_x_2479:
[----:B------:R-:W-:Y:S05]  /*6a090*/  BSYNC.RECONVERGENT B5 ;  /* 0x0000000000057941 */ /* 0x000fea0003800200 */
.L_x_2478:
[----:B------:R-:W-:-:S07]  /*6a0a0*/  VIADD R0, R8, 0x1 ;  /* 0x0000000108007836 */ /* 0x000fce0000000000 */
.L_x_2477:
[----:B------:R-:W-:Y:S05]  /*6a0b0*/  BSYNC.RECONVERGENT B4 ;  /* 0x0000000000047941 */ /* 0x000fea0003800200 */
.L_x_2476:
        /* <DEDUP_REMOVED lines=56> */
.L_x_2481:
[----:B------:R-:W-:Y:S05]  /*6a440*/  BSYNC.RECONVERGENT B4 ;  /* 0x0000000000047941 */ /* 0x000fea0003800200 */
.L_x_2480:
        /* <DEDUP_REMOVED lines=45> */
.L_x_2432:
[----:B------:R-:W-:Y:S05]  /*6a720*/  BSYNC.RECONVERGENT B3 ;  /* 0x0000000000037941 */ /* 0x000fea0003800200 */
.L_x_2430:
        /* <DEDUP_REMOVED lines=33> */
.L_x_2487:
[----:B------:R-:W-:Y:S05]  /*6a940*/  BSYNC.RECONVERGENT B5 ;  /* 0x0000000000057941 */ /* 0x000fea0003800200 */
.L_x_2486:
[----:B------:R-:W-:-:S07]  /*6a950*/  VIADD R0, R8, 0x1 ;  /* 0x0000000108007836 */ /* 0x000fce0000000000 */
.L_x_2485:
[----:B------:R-:W-:Y:S05]  /*6a960*/  BSYNC.RECONVERGENT B4 ;  /* 0x0000000000047941 */ /* 0x000fea0003800200 */
.L_x_2484:
[----:B------:R-:W0:Y:S01]  /*6a970*/  LDCU.64 UR4, c[0x4][0x28] ;  /* 0x01000500ff0477ac */ /* 0x000e220008000a00 */
[----:B------:R-:W-:-:S04]  /*6a980*/  SHF.L.U32 R8, R0, 0x6, RZ ;  /* 0x0000000600087819 */ /* 0x000fc800000006ff */
[----:B------:R-:W-:-:S04]  /*6a990*/  LOP3.LUT R8, R8, 0x40, RZ, 0xc0, !PT ;  /* 0x0000004008087812 */ /* 0x000fc800078ec0ff */
[----:B0-----:R-:W-:-:S05]  /*6a9a0*/  IADD3 R8, P1, PT, R8, UR4, RZ ;  /* 0x0000000408087c10 */ /* 0x001fca000ff3e0ff */
[----:B------:R-:W-:-:S05]  /*6a9b0*/  IMAD.X R9, RZ, RZ, UR5, P1 ;  /* 0x00000005ff097e24 */ /* 0x000fca00088e06ff */
[----:B-1----:R-:W2:Y:S04]  /*6a9c0*/  LDG.E.128.CONSTANT R60, desc[UR36][R8.64] ;  /* 0x00000024083c7981 */ /* 0x002ea8000c1e9d00 */
        /* <DEDUP_REMOVED lines=50> */
.L_x_2489:
[----:B------:R-:W-:Y:S05]  /*6acf0*/  BSYNC.RECONVERGENT B4 ;  /* 0x0000000000047941 */ /* 0x000fea0003800200 */
.L_x_2488:
        /* <DEDUP_REMOVED lines=63> */
.L_x_2491:
[----:B------:R-:W-:Y:S05]  /*6b0f0*/  BSYNC.RECONVERGENT B1 ;  /* 0x0000000000017941 */ /* 0x000fea0003800200 */
.L_x_2490:
        /* <DEDUP_REMOVED lines=19> */
.L_x_2493:
[----:B------:R-:W-:Y:S05]  /*6b230*/  BSYNC.RECONVERGENT B1 ;  /* 0x0000000000017941 */ /* 0x000fea0003800200 */
.L_x_2492:
        /* <DEDUP_REMOVED lines=57> */
.L_x_2495:
        /* <DEDUP_REMOVED lines=72> */
.L_x_2496:
[----:B------:R-:W-:Y:S05]  /*6ba50*/  BSYNC.RECONVERGENT B0 ;  /* 0x0000000000007941 */ /* 0x000fea0003800200 */
.L_x_2494:
        /* <DEDUP_REMOVED lines=40> */
.L_x_2500:
[----:B------:R-:W-:Y:S05]  /*6bce0*/  BSYNC.RECONVERGENT B5 ;  /* 0x0000000000057941 */ /* 0x000fea0003800200 */
.L_x_2499:
[----:B------:R-:W-:Y:S01]  /*6bcf0*/  VIADD R0, R0, 0x1 ;  /* 0x0000000100007836 */ /* 0x000fe20000000000 */
[----:B------:R-:W-:Y:S06]  /*6bd00*/  BRA `(.L_x_2501) ;  /* 0x0000000000087947 */ /* 0x000fec0003800000 */
.L_x_2498:
[----:B------:R-:W-:Y:S01]  /*6bd10*/  DMUL R8, RZ, R42 ;  /* 0x0000002aff087228 */ /* 0x000fe20000000000 */
[----:B------:R-:W-:-:S10]  /*6bd20*/  IMAD.MOV.U32 R0, RZ, RZ, 0x1 ;  /* 0x00000001ff007424 */ /* 0x000fd400078e00ff */
.L_x_2501:
[----:B------:R-:W-:Y:S05]  /*6bd30*/  BSYNC.RECONVERGENT B4 ;  /* 0x0000000000047941 */ /* 0x000fea0003800200 */
.L_x_2497:
        /* <DEDUP_REMOVED lines=53> */
.L_x_2503:
[----:B------:R-:W-:Y:S01]  /*6c090*/  DMUL R6, RZ, R42 ;  /* 0x0000002aff067228 */ /* 0x000fe20000000000 */
[----:B------:R-:W-:-:S10]  /*6c0a0*/  IMAD.MOV.U32 R0, RZ, RZ, RZ ;  /* 0x000000ffff007224 */ /* 0x000fd400078e00ff */
.L_x_2504:
[----:B------:R-:W-:Y:S05]  /*6c0b0*/  BSYNC.RECONVERGENT B4 ;  /* 0x0000000000047941 */ /* 0x000fea0003800200 */
.L_x_2502:
        /* <DEDUP_REMOVED lines=58> */
.L_x_2506:
[----:B------:R-:W-:Y:S05]  /*6c460*/  BSYNC.RECONVERGENT B1 ;  /* 0x0000000000017941 */ /* 0x000fea0003800200 */
.L_x_2505:
        /* <DEDUP_REMOVED lines=19> */
.L_x_2508:
[----:B------:R-:W-:Y:S05]  /*6c5a0*/  BSYNC.RECONVERGENT B1 ;  /* 0x0000000000017941 */ /* 0x000fea0003800200 */
.L_x_2507:
        /* <DEDUP_REMOVED lines=77> */
.L_x_2510:
[----:B------:R-:W-:Y:S01]  /*6ca80*/  DMUL R2, R60, R60 ;  /* 0x0000003c3c027228 */ /* 0x000fe20000000000 */
[----:B------:R-:W-:Y:S01]  /*6ca90*/  IMAD.MOV.U32 R6, RZ, RZ, 0x180754af ;  /* 0x180754afff067424 */ /* 0x000fe200078e00ff */
[----:B------:R-:W-:Y:S01]  /*6caa0*/  MOV R7, 0x3fb3823b ;  /* 0x3fb3823b00077802 */ /* 0x000fe20000000f00 */
[----:B------:R-:W-:Y:S01]  /*6cab0*/  UMOV UR4, 0xdc1895e9 ;  /* 0xdc1895e900047882 */ /* 0x000fe20000000000 */
[----:B------:R-:W-:Y:S01]  /*6cac0*/  UMOV UR5, 0x3fb0066b ;  /* 0x3fb0066b00057882 */ /* 0x000fe20000000000 */
[----:B------:R-:W-:-:S03]  /*6cad0*/  ISETP.GE.AND P0, PT, R61, RZ, PT ;  /* 0x000000ff3d00720c */ /* 0x000fc60003f06270 */
        /* <DEDUP_REMOVED lines=46> */
.L_x_2511:
[----:B------:R-:W-:Y:S05]  /*6cdc0*/  BSYNC.RECONVERGENT B0 ;  /* 0x0000000000007941 */ /* 0x000fea0003800200 */
.L_x_2509:
[----:B------:R-:W-:Y:S01]  /*6cdd0*/  UMOV UR4, 0x1a63c1f5 ;  /* 0x1a63c1f500047882 */ /* 0x000fe20000000000 */
[----:B------:R-:W-:Y:S01]  /*6cde0*/  UMOV UR5, 0x404ca5dc ;  /* 0x404ca5dc00057882 */ /* 0x000fe20000000000 */
[----:B------:R-:W-:Y:S02]  /*6cdf0*/  DSETP.GT.AND P0, PT, R42, RZ, PT ;  /* 0x000000ff2a00722a */ /* 0x000fe40003f04000 */
[----:B------:R-:W-:-:S08]  /*6ce00*/  DMUL R2, R2, UR4 ;  /* 0x0000000402027c28 */ /* 0x000fd00008000000 */
[----:B------:R-:W-:-:S10]  /*6ce10*/  DADD R6, -RZ, -R2 ;  /* 0x00000000ff067229 */ /* 0x000fd40000000902 */
[----:B------:R-:W-:Y:S02]  /*6ce20*/  FSEL R46, R6, R2, P0 ;  /* 0x00000002062e7208 */ /* 0x000fe40000000000 */
[----:B------:R-:W-:-:S07]  /*6ce30*/  FSEL R47, R7, R3, P0 ;  /* 0x00000003072f7208 */ /* 0x000fce0000000000 */
.L_x_2483:
[----:B------:R-:W-:Y:S05]  /*6ce40*/  BSYNC.RECONVERGENT B3 ;  /* 0x0000000000037941 */ /* 0x000fea0003800200 */
.L_x_2482:
        /* <DEDUP_REMOVED lines=23> */
.L_x_2513:
[----:B------:R-:W-:Y:S05]  /*6cfc0*/  BSYNC.RECONVERGENT B1 ;  /* 0x0000000000017941 */ /* 0x000fea0003800200 */
.L_x_2512:
        /* <DEDUP_REMOVED lines=22> */
.L_x_2515:
[----:B------:R-:W-:Y:S05]  /*6d130*/  BSYNC.RECONVERGENT B1 ;  /* 0x0000000000017941 */ /* 0x000fea0003800200 */
.L_x_2514:
        /* <DEDUP_REMOVED lines=19> */
[----:B-1----:R-:W-:Y:S05]  /*6d270*/  CALL.REL.NOINC `($__internal_13_$__cuda_sm20_div_rn_f64_full) ;  /* 0x000002e400ac7944 */ /* 0x002fea0003c00000 */
[----:B------:R-:W-:Y:S02]  /*6d280*/  IMAD.MOV.U32 R34, RZ, RZ, R60 ;  /* 0x000000ffff227224 */ /* 0x000fe400078e003c */
[----:B------:R-:W-:-:S07]  /*6d290*/  IMAD.MOV.U32 R35, RZ, RZ, R61 ;  /* 0x000000ffff237224 */ /* 0x000fce00078e003d */
.L_x_2517:
[----:B------:R-:W-:Y:S05]  /*6d2a0*/  BSYNC.RECONVERGENT B1 ;  /* 0x0000000000017941 */ /* 0x000fea0003800200 */
.L_x_2516:
        /* <DEDUP_REMOVED lines=45> */
.L_x_2523:
[----:B------:R-:W-:Y:S05]  /*6d580*/  BSYNC.RECONVERGENT B5 ;  /* 0x0000000000057941 */ /* 0x000fea0003800200 */
.L_x_2522:
        /* <DEDUP_REMOVED lines=60> */
.L_x_2527:
[----:B------:R-:W-:Y:S05]  /*6d950*/  BSYNC.RECONVERGENT B6 ;  /* 0x0000000000067941 */ /* 0x000fea0003800200 */
.L_x_2526:
[----:B------:R-:W-:-:S07]  /*6d960*/  VIADD R0, R8, 0x1 ;  /* 0x0000000108007836 */ /* 0x000fce0000000000 */
.L_x_2525:
[----:B------:R-:W-:Y:S05]  /*6d970*/  BSYNC.RECONVERGENT B5 ;  /* 0x0000000000057941 */ /* 0x000fea0003800200 */
.L_x_2524:
        /* <DEDUP_REMOVED lines=35> */
.L_x_2533:
        /* <DEDUP_REMOVED lines=25> */
.L_x_2531:
[----:B------:R-:W-:Y:S05]  /*6dd40*/  BSYNC.RELIABLE B1 ;  /* 0x0000000000017941 */ /* 0x000fea0003800100 */
.L_x_2530:
[----:B------:R-:W-:-:S05]  /*6dd50*/  VIADD R0, R0, 0x1 ;  /* 0x0000000100007836 */ /* 0x000fca0000000000 */
[----:B------:R-:W-:-:S13]  /*6dd60*/  ISETP.NE.AND P0, PT, R0, R75, PT ;  /* 0x0000004b0000720c */ /* 0x000fda0003f05270 */
[----:B------:R-:W-:Y:S05]  /*6dd70*/  @P0 BRA `(.L_x_2533) ;  /* 0xfffffffc008c0947 */ /* 0x000fea000383ffff */
[----:B------:R-:W-:-:S07]  /*6dd80*/  IMAD.MOV.U32 R67, RZ, RZ, RZ ;  /* 0x000000ffff437224 */ /* 0x000fce00078e00ff */
.L_x_2529:
[----:B------:R-:W-:Y:S01]  /*6dd90*/  ISETP.NE.AND P0, PT, R67, RZ, PT ;  /* 0x000000ff4300720c */ /* 0x000fe20003f05270 */
[----:B------:R-:W-:Y:S02]  /*6dda0*/  IMAD.MOV.U32 R0, RZ, RZ, R67 ;  /* 0x000000ffff007224 */ /* 0x000fe400078e0043 */
[----:B------:R-:W-:-:S10]  /*6ddb0*/  IMAD.MOV.U32 R67, RZ, RZ, RZ ;  /* 0x000000ffff437224 */ /* 0x000fd400078e00ff */
[----:B------:R-:W-:Y:S05]  /*6ddc0*/  @!P0 BREAK.RELIABLE B0 ;  /* 0x0000000000008942 */ /* 0x000fea0003800100 */
[----:B------:R-:W-:Y:S05]  /*6ddd0*/  @!P0 BRA `(.L_x_2521) ;  /* 0x0000000000408947 */ /* 0x000fea0003800000 */
[----:B------:R-:W-:Y:S05]  /*6dde0*/  BSYNC.RELIABLE B0 ;  /* 0x0000000000007941 */ /* 0x000fea0003800100 */
.L_x_2528:
[----:B------:R1:W5:Y:S01]  /*6ddf0*/  LDL.64 R6, [R1] ;  /* 0x0000000001067983 */ /* 0x0003620000100a00 */
[----:B------:R-:W-:-:S07]  /*6de00*/  IMAD.MOV.U32 R67, RZ, RZ, R0 ;  /* 0x000000ffff437224 */ /* 0x000fce00078e0000 */
.L_x_2532:
        /* <DEDUP_REMOVED lines=13> */
.L_x_2521:
[----:B------:R-:W-:Y:S05]  /*6dee0*/  BSYNC.RECONVERGENT B4 ;  /* 0x0000000000047941 */ /* 0x000fea0003800200 */
.L_x_2520:
[----:B------:R-:W-:Y:S01]  /*6def0*/  DADD R6, -|R46|, 180 ;  /* 0x406680002e067429 */ /* 0x000fe20000000300 */
[----:B------:R-:W-:-:S07]  /*6df00*/  IMAD.MOV.U32 R0, RZ, RZ, R47 ;  /* 0x000000ffff007224 */ /* 0x000fce00078e002f */
[----:B------:R-:W-:Y:S02]  /*6df10*/  DSETP.MIN.AND P0, P1, |R46|, R6, PT ;  /* 0x000000062e00722a */ /* 0x000fe40003900200 */
[----:B--2---:R-:W-:-:S05]  /*6df20*/  IMAD.MOV.U32 R9, RZ, RZ, R7 ;  /* 0x000000ffff097224 */ /* 0x004fca00078e0007 */
[----:B------:R-:W-:Y:S02]  /*6df30*/  FSEL R13, |R0|, R9, P0 ;  /* 0x00000009000d7208 */ /* 0x000fe40000000200 */
[----:B------:R-:W-:-:S04]  /*6df40*/  MOV R0, R46 ;  /* 0x0000002e00007202 */ /* 0x000fc80000000f00 */
        /* <DEDUP_REMOVED lines=36> */
.L_x_2535:
[----:B------:R-:W-:Y:S01]  /*6e190*/  DMUL R8, RZ, R38 ;  /* 0x00000026ff087228 */ /* 0x000fe20000000000 */
[----:B------:R-:W-:-:S10]  /*6e1a0*/  IMAD.MOV.U32 R0, RZ, RZ, RZ ;  /* 0x000000ffff007224 */ /* 0x000fd400078e00ff */
.L_x_2536:
[----:B------:R-:W-:Y:S05]  /*6e1b0*/  BSYNC.RECONVERGENT B4 ;  /* 0x0000000000047941 */ /* 0x000fea0003800200 */
.L_x_2534:
        /* <DEDUP_REMOVED lines=58> */
.L_x_2540:
[----:B------:R-:W-:Y:S05]  /*6e560*/  BSYNC.RECONVERGENT B5 ;  /* 0x0000000000057941 */ /* 0x000fea0003800200 */
.L_x_2539:
[----:B------:R-:W-:Y:S01]  /*6e570*/  VIADD R0, R8, 0x1 ;  /* 0x0000000108007836 */ /* 0x000fe20000000000 */
[----:B------:R-:W-:Y:S06]  /*6e580*/  BRA `(.L_x_2541) ;  /* 0x0000000000087947 */ /* 0x000fec0003800000 */
.L_x_2538:
[----:B------:R-:W-:Y:S01]  /*6e590*/  DMUL R6, RZ, R38 ;  /* 0x00000026ff067228 */ /* 0x000fe20000000000 */
[----:B------:R-:W-:-:S10]  /*6e5a0*/  IMAD.MOV.U32 R0, RZ, RZ, 0x1 ;  /* 0x00000001ff007424 */ /* 0x000fd400078e00ff */
.L_x_2541:
[----:B------:R-:W-:Y:S05]  /*6e5b0*/  BSYNC.RECONVERGENT B4 ;  /* 0x0000000000047941 */ /* 0x000fea0003800200 */
.L_x_2537:
        /* <DEDUP_REMOVED lines=35> */
.L_x_2547:
        /* <DEDUP_REMOVED lines=25> */
.L_x_2545:
[----:B------:R-:W-:Y:S05]  /*6e980*/  BSYNC.RELIABLE B1 ;  /* 0x0000000000017941 */ /* 0x000fea0003800100 */
.L_x_2544:
[----:B------:R-:W-:-:S05]  /*6e990*/  VIADD R0, R0, 0x1 ;  /* 0x0000000100007836 */ /* 0x000fca0000000000 */
[----:B------:R-:W-:-:S13]  /*6e9a0*/  ISETP.NE.AND P0, PT, R0, R75, PT ;  /* 0x0000004b0000720c */ /* 0x000fda0003f05270 */
[----:B------:R-:W-:Y:S05]  /*6e9b0*/  @P0 BRA `(.L_x_2547) ;  /* 0xfffffffc008c0947 */ /* 0x000fea000383ffff */
[----:B------:R-:W-:-:S07]  /*6e9c0*/  IMAD.MOV.U32 R67, RZ, RZ, RZ ;  /* 0x000000ffff437224 */ /* 0x000fce00078e00ff */
.L_x_2543:
[----:B------:R-:W-:Y:S01]  /*6e9d0*/  ISETP.NE.AND P0, PT, R67, RZ, PT ;  /* 0x000000ff4300720c */ /* 0x000fe20003f05270 */
[----:B------:R-:W-:Y:S02]  /*6e9e0*/  IMAD.MOV.U32 R0, RZ, RZ, R67 ;  /* 0x000000ffff007224 */ /* 0x000fe400078e0043 */
[----:B------:R-:W-:-:S10]  /*6e9f0*/  IMAD.MOV.U32 R67, RZ, RZ, RZ ;  /* 0x000000ffff437224 */ /* 0x000fd400078e00ff */
[----:B------:R-:W-:Y:S05]  /*6ea00*/  @!P0 BREAK.RELIABLE B0 ;  /* 0x0000000000008942 */ /* 0x000fea0003800100 */
[----:B------:R-:W-:Y:S05]  /*6ea10*/  @!P0 BRA `(.L_x_2519) ;  /* 0x00000000003c8947 */ /* 0x000fea0003800000 */
[----:B------:R-:W-:Y:S05]  /*6ea20*/  BSYNC.RELIABLE B0 ;  /* 0x0000000000007941 */ /* 0x000fea0003800100 */
.L_x_2542:
[----:B------:R2:W5:Y:S01]  /*6ea30*/  LDL.64 R6, [R1+0x8] ;  /* 0x0000080001067983 */ /* 0x0005620000100a00 */
[----:B------:R-:W-:-:S07]  /*6ea40*/  IMAD.MOV.U32 R67, RZ, RZ, R0 ;  /* 0x000000ffff437224 */ /* 0x000fce00078e0000 */
.L_x_2546:
        /* <DEDUP_REMOVED lines=12> */
.L_x_2519:
[----:B------:R-:W-:Y:S05]  /*6eb10*/  BSYNC.RECONVERGENT B3 ;  /* 0x0000000000037941 */ /* 0x000fea0003800200 */
.L_x_2518:
[----:B---3--:R-:W3:Y:S02]  /*6eb20*/  LDC.64 R2, c[0x0][0x390] ;  /* 0x0000e400ff027b82 */ /* 0x008ee40000000a00 */
[----:B---3--:R-:W3:Y:S01]  /*6eb30*/  LDG.E R3, desc[UR36][R2.64+0x4] ;  /* 0x0000042402037981 */ /* 0x008ee2000c1e1900 */
[----:B------:R-:W-:-:S05]  /*6eb40*/  VIADD R78, R78, 0x1 ;  /* 0x000000014e4e7836 */ /* 0x000fca0000000000 */
[----:B---3--:R-:W-:-:S13]  /*6eb50*/  ISETP.GE.AND P0, PT, R78, R3, PT ;  /* 0x000000034e00720c */ /* 0x008fda0003f06270 */
[----:B------:R-:W-:Y:S05]  /*6eb60*/  @!P0 BRA `(.L_x_2548) ;  /* 0xffffff70007c8947 */ /* 0x000fea000383ffff */
.L_x_2425:
[----:B------:R-:W-:Y:S05]  /*6eb70*/  BSYNC.RECONVERGENT B2 ;  /* 0x0000000000027941 */ /* 0x000fea0003800200 */
.L_x_2424:
[----:B------:R-:W-:Y:S01]  /*6eb80*/  ISETP.GE.AND P0, PT, R26, 0x1, PT ;  /* 0x000000011a00780c */ /* 0x000fe20003f06270 */
[----:B------:R-:W-:Y:S01]  /*6eb90*/  BSSY.RECONVERGENT B1, `(.L_x_2549) ;  /* 0x0000110000017945 */ /* 0x000fe20003800200 */
[----:B------:R-:W-:-:S11]  /*6eba0*/  CS2R R2, SRZ ;  /* 0x0000000000027805 */ /* 0x000fd6000001ff00 */
[----:B------:R-:W-:Y:S05]  /*6ebb0*/  @!P0 BRA `(.L_x_2550) ;  /* 0x0000001000348947 */ /* 0x000fea0003800000 */
[----:B------:R-:W-:Y:S01]  /*6ebc0*/  IMAD.MOV.U32 R5, RZ, RZ, RZ ;  /* 0x000000ffff057224 */ /* 0x000fe200078e00ff */
[----:B------:R-:W-:-:S07]  /*6ebd0*/  CS2R R2, SRZ ;  /* 0x0000000000027805 */ /* 0x000fce000001ff00 */
.L_x_2565:
[----:B------:R-:W-:Y:S01]  /*6ebe0*/  ISETP.GE.AND P1, PT, R74, 0x1, PT ;  /* 0x000000014a00780c */ /* 0x000fe20003f26270 */
[----:B------:R-:W-:Y:S01]  /*6ebf0*/  IMAD.MOV.U32 R0, RZ, RZ, R5 ;  /* 0x000000ffff007224 */ /* 0x000fe200078e0005 */
[----:B------:R-:W-:Y:S01]  /*6ec00*/  BSSY.RECONVERGENT B2, `(.L_x_2551) ;  /* 0x0000107000027945 */ /* 0x000fe20003800200 */
[----:B------:R-:W-:-:S05]  /*6ec10*/  VIADD R5, R5, 0x1 ;  /* 0x0000000105057836 */ /* 0x000fca0000000000 */
[----:B------:R-:W-:-:S05]  /*6ec20*/  ISETP.NE.AND P0, PT, R5, R26, PT ;  /* 0x0000001a0500720c */ /* 0x000fca0003f05270 */
[----:B------:R-:W-:Y:S08]  /*6ec30*/  @!P1 BRA `(.L_x_2552) ;  /* 0x00000010000c9947 */ /* 0x000ff00003800000 */
[----:B------:R-:W-:Y:S01]  /*6ec40*/  IMAD R35, R0, 0x6, RZ ;  /* 0x0000000600237824 */ /* 0x000fe200078e02ff */
[----:B------:R-:W3:Y:S03]  /*6ec50*/  LDG.E.64 R8, desc[UR36][R22.64+0x38] ;  /* 0x0000382416087981 */ /* 0x000ee6000c1e1b00 */
[----:B------:R-:W-:-:S05]  /*6ec60*/  IMAD.WIDE.U32 R34, R35, 0x8, R14 ;  /* 0x0000000823227825 */ /* 0x000fca00078e000e */
[----:B------:R-:W4:Y:S01]  /*6ec70*/  LDG.E.64 R6, desc[UR36][R34.64+0x28] ;  /* 0x0000282422067981 */ /* 0x000f22000c1e1b00 */
[----:B------:R-:W-:Y:S01]  /*6ec80*/  BSSY.RELIABLE B0, `(.L_x_2553) ;  /* 0x0000015000007945 */ /* 0x000fe20003800100 */
[----:B------:R-:W-:Y:S01]  /*6ec90*/  IMAD.MOV.U32 R10, RZ, RZ, R22 ;  /* 0x000000ffff0a7224 */ /* 0x000fe200078e0016 */
[----:B------:R-:W-:Y:S01]  /*6eca0*/  MOV R11, R23 ;  /* 0x00000017000b7202 */ /* 0x000fe20000000f00 */
[----:B---3--:R-:W-:Y:S08]  /*6ecb0*/  F2I.F64.TRUNC R8, R8 ;  /* 0x0000000800087311 */ /* 0x008ff0000030d100 */
[----:B----4-:R-:W3:Y:S02]  /*6ecc0*/  F2I.F64.TRUNC R13, R6 ;  /* 0x00000006000d7311 */ /* 0x010ee4000030d100 */
[----:B---3--:R-:W-:-:S13]  /*6ecd0*/  ISETP.NE.AND P1, PT, R8, R13, PT ;  /* 0x0000000d0800720c */ /* 0x008fda0003f25270 */
[----:B------:R-:W-:Y:S05]  /*6ece0*/  @!P1 BRA `(.L_x_2554) ;  /* 0x0000000000389947 */ /* 0x000fea0003800000 */
[----:B------:R-:W-:Y:S01]  /*6ecf0*/  BSSY.RELIABLE B3, `(.L_x_2554) ;  /* 0x000000d000037945 */ /* 0x000fe20003800100 */
[----:B------:R-:W-:-:S07]  /*6ed00*/  IMAD.MOV.U32 R0, RZ, RZ, RZ ;  /* 0x000000ffff007224 */ /* 0x000fce00078e00ff */
.L_x_2555:
[----:B------:R-:W-:-:S05]  /*6ed10*/  VIADD R0, R0, 0x1 ;  /* 0x0000000100007836 */ /* 0x000fca0000000000 */
[----:B------:R-:W-:-:S13]  /*6ed20*/  ISETP.NE.AND P1, PT, R0, R74, PT ;  /* 0x0000004a0000720c */ /* 0x000fda0003f25270 */
[----:B------:R-:W-:Y:S05]  /*6ed30*/  @!P1 BREAK.RELIABLE B3 ;  /* 0x0000000000039942 */ /* 0x000fea0003800100 */
[----:B------:R-:W-:Y:S05]  /*6ed40*/  @!P1 BREAK.RELIABLE B0 ;  /* 0x0000000000009942 */ /* 0x000fea0003800100 */
[----:B------:R-:W-:Y:S05]  /*6ed50*/  @!P1 BRA `(.L_x_2552) ;  /* 0x0000000c00c49947 */ /* 0x000fea0003800000 */
[----:B------:R-:W-:-:S04]  /*6ed60*/  IMAD.SHL.U32 R11, R0, 0x8, RZ ;  /* 0x00000008000b7824 */ /* 0x000fc800078e00ff */
[----:B------:R-:W-:-:S05]  /*6ed70*/  IMAD.WIDE.U32 R10, R11, 0x8, R22 ;  /* 0x000000080b0a7825 */ /* 0x000fca00078e0016 */
[----:B------:R-:W3:Y:S02]  /*6ed80*/  LDG.E.64 R6, desc[UR36][R10.64+0x38] ;  /* 0x000038240a067981 */ /* 0x000ee4000c1e1b00 */
[----:B---3--:R-:W3:Y:S02]  /*6ed90*/  F2I.F64.TRUNC R6, R6 ;  /* 0x0000000600067311 */ /* 0x008ee4000030d100 */
[----:B---3--:R-:W-:-:S13]  /*6eda0*/  ISETP.NE.AND P1, PT, R6, R13, PT ;  /* 0x0000000d0600720c */ /* 0x008fda0003f25270 */
[----:B------:R-:W-:Y:S05]  /*6edb0*/  @P1 BRA `(.L_x_2555) ;  /* 0xfffffffc00d41947 */ /* 0x000fea000383ffff */
[----:B------:R-:W-:Y:S05]  /*6edc0*/  BSYNC.RELIABLE B3 ;  /* 0x0000000000037941 */ /* 0x000fea0003800100 */
.L_x_2554:
[----:B------:R-:W-:Y:S05]  /*6edd0*/  BSYNC.RELIABLE B0 ;  /* 0x0000000000007941 */ /* 0x000fea0003800100 */
.L_x_2553:
[----:B------:R-:W3:Y:S04]  /*6ede0*/  LDG.E.64 R8, desc[UR36][R34.64+0x18] ;  /* 0x0000182422087981 */ /* 0x000ee8000c1e1b00 */
[----:B------:R-:W4:Y:S04]  /*6edf0*/  LDG.E.64 R6, desc[UR36][R34.64+0x10] ;  /* 0x0000102422067981 */ /* 0x000f28000c1e1b00 */
[----:B------:R5:W2:Y:S04]  /*6ee00*/  LDG.E.64 R12, desc[UR36][R34.64+0x20] ;  /* 0x00002024220c7981 */ /* 0x000aa8000c1e1b00 */
[----:B------:R-:W2:Y:S04]  /*6ee10*/  LDG.E.64 R38, desc[UR36][R10.64+0x20] ;  /* 0x000020240a267981 */ /* 0x000ea8000c1e1b00 */
[----:B------:R-:W2:Y:S04]  /*6ee20*/  LDG.E.64 R36, desc[UR36][R10.64+0x18] ;  /* 0x000018240a247981 */ /* 0x000ea8000c1e1b00 */
[----:B------:R-:W2:Y:S01]  /*6ee30*/  LDG.E.64 R40, desc[UR36][R10.64+0x28] ;  /* 0x000028240a287981 */ /* 0x000ea2000c1e1b00 */
[----:B-----5:R-:W-:Y:S01]  /*6ee40*/  IMAD.MOV.U32 R34, RZ, RZ, 0x0 ;  /* 0x00000000ff227424 */ /* 0x020fe200078e00ff */
[----:B------:R-:W-:Y:S01]  /*6ee50*/  BSSY.RECONVERGENT B3, `(.L_x_2556) ;  /* 0x0000021000037945 */ /* 0x000fe20003800200 */
[----:B------:R-:W-:Y:S01]  /*6ee60*/  IMAD.MOV.U32 R35, RZ, RZ, 0x3fd80000 ;  /* 0x3fd80000ff237424 */ /* 0x000fe200078e00ff */
[----:B---3--:R-:W-:-:S08]  /*6ee70*/  DMUL R18, R8, R8 ;  /* 0x0000000808127228 */ /* 0x008fd00000000000 */
[----:B----4-:R-:W-:Y:S02]  /*6ee80*/  DFMA R18, R6, R6, R18 ;  /* 0x000000060612722b */ /* 0x010fe40000000012 */
[----:B--2---:R-:W-:-:S06]  /*6ee90*/  DMUL R8, R8, R38 ;  /* 0x0000002608087228 */ /* 0x004fcc0000000000 */
[----:B------:R-:W-:Y:S02]  /*6eea0*/  DFMA R42, R12, R12, R18 ;  /* 0x0000000c0c2a722b */ /* 0x000fe40000000012 */
[----:B------:R-:W-:-:S04]  /*6eeb0*/  DFMA R8, R6, R36, R8 ;  /* 0x000000240608722b */ /* 0x000fc80000000008 */
[----:B------:R-:W2:Y:S04]  /*6eec0*/  MUFU.RSQ64H R19, R43 ;  /* 0x0000002b00137308 */ /* 0x000ea80000001c00 */
[----:B------:R-:W-:-:S05]  /*6eed0*/  VIADD R18, R43, 0xfcb00000 ;  /* 0xfcb000002b127836 */ /* 0x000fca0000000000 */
[----:B------:R-:W-:Y:S01]  /*6eee0*/  ISETP.GE.U32.AND P1, PT, R18, 0x7ca00000, PT ;  /* 0x7ca000001200780c */ /* 0x000fe20003f26070 */
[----:B--2---:R-:W-:-:S08]  /*6eef0*/  DMUL R20, R18, R18 ;  /* 0x0000001212147228 */ /* 0x004fd00000000000 */
[----:B------:R-:W-:-:S08]  /*6ef00*/  DFMA R20, R42, -R20, 1 ;  /* 0x3ff000002a14742b */ /* 0x000fd00000000814 */
[----:B------:R-:W-:Y:S02]  /*6ef10*/  DFMA R34, R20, R34, 0.5 ;  /* 0x3fe000001422742b */ /* 0x000fe40000000022 */
[----:B------:R-:W-:-:S08]  /*6ef20*/  DMUL R20, R18, R20 ;  /* 0x0000001412147228 */ /* 0x000fd00000000000 */
[----:B-1----:R-:W-:Y:S02]  /*6ef30*/  DFMA R62, R34, R20, R18 ;  /* 0x00000014223e722b */ /* 0x002fe40000000012 */
[----:B------:R-:W-:-:S06]  /*6ef40*/  DFMA R34, R12, R40, R8 ;  /* 0x000000280c22722b */ /* 0x000fcc0000000008 */
        /* <DEDUP_REMOVED lines=14> */
[----:B0-----:R-:W-:Y:S05]  /*6f030*/  CALL.REL.NOINC `($__internal_14_$__cuda_sm20_dsqrt_rn_f64_mediumpath_v1) ;  /* 0x000002cc00bc7944 */ /* 0x001fea0003c00000 */
[----:B------:R-:W-:Y:S01]  /*6f040*/  IMAD.MOV.U32 R10, RZ, RZ, R8 ;  /* 0x000000ffff0a7224 */ /* 0x000fe200078e0008 */
[----:B------:R-:W-:-:S07]  /*6f050*/  MOV R11, R9 ;  /* 0x00000009000b7202 */ /* 0x000fce0000000f00 */
.L_x_2557:
[----:B------:R-:W-:Y:S05]  /*6f060*/  BSYNC.RECONVERGENT B3 ;  /* 0x0000000000037941 */ /* 0x000fea0003800200 */
.L_x_2556:
[----:B------:R-:W-:Y:S01]  /*6f070*/  DMUL R6, R38, R38 ;  /* 0x0000002626067228 */ /* 0x000fe20000000000 */
[----:B------:R-:W-:Y:S01]  /*6f080*/  IMAD.MOV.U32 R12, RZ, RZ, 0x0 ;  /* 0x00000000ff0c7424 */ /* 0x000fe200078e00ff */
[----:B------:R-:W-:Y:S01]  /*6f090*/  BSSY.RECONVERGENT B3, `(.L_x_2558) ;  /* 0x000001a000037945 */ /* 0x000fe20003800200 */
[----:B------:R-:W-:-:S05]  /*6f0a0*/  IMAD.MOV.U32 R13, RZ, RZ, 0x3fd80000 ;  /* 0x3fd80000ff0d7424 */ /* 0x000fca00078e00ff */
        /* <DEDUP_REMOVED lines=21> */
[----:B0-----:R-:W-:Y:S05]  /*6f200*/  CALL.REL.NOINC `($__internal_14_$__cuda_sm20_dsqrt_rn_f64_mediumpath_v1) ;  /* 0x000002cc00487944 */ /* 0x001fea0003c00000 */
[----:B------:R-:W-:Y:S02]  /*6f210*/  IMAD.MOV.U32 R6, RZ, RZ, R8 ;  /* 0x000000ffff067224 */ /* 0x000fe400078e0008 */
[----:B------:R-:W-:-:S07]  /*6f220*/  IMAD.MOV.U32 R7, RZ, RZ, R9 ;  /* 0x000000ffff077224 */ /* 0x000fce00078e0009 */
.L_x_2559:
[----:B------:R-:W-:Y:S05]  /*6f230*/  BSYNC.RECONVERGENT B3 ;  /* 0x0000000000037941 */ /* 0x000fea0003800200 */
.L_x_2558:
[----:B------:R-:W-:Y:S01]  /*6f240*/  DMUL R10, R6, R10 ;  /* 0x0000000a060a7228 */ /* 0x000fe20000000000 */
[----:B------:R-:W-:Y:S01]  /*6f250*/  FSETP.GEU.AND P2, PT, |R35|, 6.5827683646048100446e-37, PT ;  /* 0x036000002300780b */ /* 0x000fe20003f4e200 */
[----:B------:R-:W-:Y:S01]  /*6f260*/  IMAD.MOV.U32 R6, RZ, RZ, 0x1 ;  /* 0x00000001ff067424 */ /* 0x000fe200078e00ff */
[----:B------:R-:W-:Y:S03]  /*6f270*/  BSSY.RECONVERGENT B3, `(.L_x_2560) ;  /* 0x0000013000037945 */ /* 0x000fe60003800200 */
[----:B------:R-:W1:Y:S02]  /*6f280*/  MUFU.RCP64H R7, R11 ;  /* 0x0000000b00077308 */ /* 0x000e640000001800 */
        /* <DEDUP_REMOVED lines=17> */
.L_x_2561:
[----:B------:R-:W-:Y:S05]  /*6f3a0*/  BSYNC.RECONVERGENT B3 ;  /* 0x0000000000037941 */ /* 0x000fea0003800200 */
.L_x_2560:
        /* <DEDUP_REMOVED lines=63> */
.L_x_2563:
        /* <DEDUP_REMOVED lines=72> */
.L_x_2564:
[----:B------:R-:W-:Y:S05]  /*6fc20*/  BSYNC.RECONVERGENT B0 ;  /* 0x0000000000007941 */ /* 0x000fea0003800200 */
.L_x_2562:
[----:B------:R-:W-:Y:S01]  /*6fc30*/  UMOV UR4, 0x1a63c1f5 ;  /* 0x1a63c1f500047882 */ /* 0x000fe20000000000 */
[----:B------:R-:W-:Y:S02]  /*6fc40*/  UMOV UR5, 0x404ca5dc ;  /* 0x404ca5dc00057882 */ /* 0x000fe40000000000 */
[----:B------:R-:W-:-:S08]  /*6fc50*/  DMUL R6, R6, UR4 ;  /* 0x0000000406067c28 */ /* 0x000fd00008000000 */
[----:B------:R-:W-:-:S11]  /*6fc60*/  DADD R2, R2, |R6| ;  /* 0x0000000002027229 */ /* 0x000fd60000000406 */
.L_x_2552:
[----:B------:R-:W-:Y:S05]  /*6fc70*/  BSYNC.RECONVERGENT B2 ;  /* 0x0000000000027941 */ /* 0x000fea0003800200 */
.L_x_2551:
[----:B------:R-:W-:Y:S05]  /*6fc80*/  @P0 BRA `(.L_x_2565) ;  /* 0xffffffec00d40947 */ /* 0x000fea000383ffff */
.L_x_2550:
[----:B------:R-:W-:Y:S05]  /*6fc90*/  BSYNC.RECONVERGENT B1 ;  /* 0x0000000000017941 */ /* 0x000fea0003800200 */
.L_x_2549:
        /* <DEDUP_REMOVED lines=13> */
[----:B--2---:R2:W-:Y:S04]  /*6fd70*/  STG.E.64 desc[UR36][R16.64+0x30], R4 ;  /* 0x0000300410007986 */ /* 0x0045e8000c101b24 */
[----:B----4-:R-:W3:Y:S01]  /*6fd80*/  LDG.E.64 R6, desc[UR36][R24.64+0x38] ;  /* 0x0000382418067981 */ /* 0x010ee2000c1e1b00 */
[----:B------:R-:W-:Y:S01]  /*6fd90*/  UMOV UR4, 0xe2308c3a ;  /* 0xe2308c3a00047882 */ /* 0x000fe20000000000 */
[----:B------:R-:W-:Y:S01]  /*6fda0*/  UMOV UR5, 0x3e45798e ;  /* 0x3e45798e00057882 */ /* 0x000fe20000000000 */
[----:B------:R-:W-:Y:S01]  /*6fdb0*/  IMAD.MOV.U32 R0, RZ, RZ, 0x2 ;  /* 0x00000002ff007424 */ /* 0x000fe200078e00ff */
[----:B------:R-:W-:Y:S01]  /*6fdc0*/  DSETP.GEU.AND P0, PT, R2, UR4, PT ;  /* 0x0000000402007e2a */ /* 0x000fe2000bf0e000 */
[----:B-----5:R-:W-:Y:S01]  /*6fdd0*/  MOV R10, 0x0 ;  /* 0x00000000000a7802 */ /* 0x020fe20000000f00 */
[----:B------:R-:W-:Y:S01]  /*6fde0*/  STL.64 [R1+0x28], R2 ;  /* 0x0000280201007387 */ /* 0x000fe20000100a00 */
[----:B------:R-:W2:Y:S03]  /*6fdf0*/  LDCU.64 UR4, c[0x4][0x10] ;  /* 0x01000200ff0477ac */ /* 0x000ea60008000a00 */
[----:B---3--:R3:W-:Y:S04]  /*6fe00*/  STG.E.64 desc[UR36][R16.64+0x38], R6 ;  /* 0x0000380610007986 */ /* 0x0087e8000c101b24 */
[----:B------:R-:W4:Y:S01]  /*6fe10*/  LDG.E.64 R8, desc[UR36][R24.64+0x40] ;  /* 0x0000402418087981 */ /* 0x000f22000c1e1b00 */
[----:B------:R-:W-:Y:S01]  /*6fe20*/  SEL R0, R0, 0x5, !P0 ;  /* 0x0000000500007807 */ /* 0x000fe20004000000 */
[----:B------:R-:W0:Y:S01]  /*6fe30*/  LDC.64 R10, c[0x4][R10] ;  /* 0x010000000a0a7b82 */ /* 0x000e220000000a00 */
[----:B--2---:R-:W-:-:S02]  /*6fe40*/  IMAD.U32 R4, RZ, RZ, UR4 ;  /* 0x00000004ff047e24 */ /* 0x004fc4000f8e00ff */
[----:B------:R-:W-:Y:S01]  /*6fe50*/  IMAD.U32 R5, RZ, RZ, UR5 ;  /* 0x00000005ff057e24 */ /* 0x000fe2000f8e00ff */
[----:B------:R2:W-:Y:S01]  /*6fe60*/  STL [R1+0x20], R0 ;  /* 0x0000200001007387 */ /* 0x0005e20000100800 */
[----:B---3--:R-:W-:-:S04]  /*6fe70*/  IADD3 R6, P0, PT, R127, 0x20, RZ ;  /* 0x000000207f067810 */ /* 0x008fc80007f1e0ff */
[----:B------:R-:W-:Y:S01]  /*6fe80*/  IADD3.X R7, PT, PT, RZ, R126, RZ, P0, !PT ;  /* 0x0000007eff077210 */ /* 0x000fe200007fe4ff */
[----:B0---4-:R2:W-:Y:S08]  /*6fe90*/  STG.E.64 desc[UR36][R16.64+0x40], R8 ;  /* 0x0000400810007986 */ /* 0x0115f0000c101b24 */
[----:B------:R-:W-:-:S07]  /*6fea0*/  LEPC R20, `(.L_x_2566) ;  /* 0x000000001014794e */ /* 0x000fce0000000000 */
[----:B-12---:R-:W-:Y:S05]  /*6feb0*/  CALL.ABS.NOINC R10 ;  /* 0x000000000a007343 */ /* 0x006fea0003c00000 */
.L_x_2566:
[----:B------:R-:W2:Y:S04]  /*6fec0*/  LDG.E.64 R2, desc[UR36][R90.64+0x30] ;  /* 0x000030245a027981 */ /* 0x000ea8000c1e1b00 */
[----:B------:R0:W5:Y:S04]  /*6fed0*/  LDG.E.64 R102, desc[UR36][R16.64] ;  /* 0x0000002410667981 */ /* 0x000168000c1e1b00 */
[----:B------:R0:W5:Y:S04]  /*6fee0*/  LDG.E.64 R106, desc[UR36][R16.64+0x8] ;  /* 0x00000824106a7981 */ /* 0x000168000c1e1b00 */
[----:B------:R0:W5:Y:S04]  /*6fef0*/  LDG.E.64 R108, desc[UR36][R16.64+0x10] ;  /* 0x00001024106c7981 */ /* 0x000168000c1e1b00 */
[----:B--2---:R-:W-:Y:S04]  /*6ff00*/  STG.E.64 desc[UR36][R24.64], R2 ;  /* 0x0000000218007986 */ /* 0x004fe8000c101b24 */
[----:B------:R-:W2:Y:S04]  /*6ff10*/  LDG.E.64 R4, desc[UR36][R90.64+0x38] ;  /* 0x000038245a047981 */ /* 0x000ea8000c1e1b00 */
[----:B--2---:R1:W-:Y:S04]  /*6ff20*/  STG.E.64 desc[UR36][R24.64+0x8], R4 ;  /* 0x0000080418007986 */ /* 0x0043e8000c101b24 */
[----:B------:R-:W2:Y:S04]  /*6ff30*/  LDG.E.64 R6, desc[UR36][R90.64+0x40] ;  /* 0x000040245a067981 */ /* 0x000ea8000c1e1b00 */
[----:B--2---:R2:W-:Y:S04]  /*6ff40*/  STG.E.64 desc[UR36][R24.64+0x10], R6 ;  /* 0x0000100618007986 */ /* 0x0045e8000c101b24 */
[----:B------:R-:W3:Y:S04]  /*6ff50*/  LDG.E.64 R8, desc[UR36][R90.64+0x48] ;  /* 0x000048245a087981 */ /* 0x000ee8000c1e1b00 */
[----:B---3--:R-:W-:Y:S04]  /*6ff60*/  STG.E.64 desc[UR36][R24.64+0x18], R8 ;  /* 0x0000180818007986 */ /* 0x008fe8000c101b24 */
[----:B------:R-:W3:Y:S01]  /*6ff70*/  LDG.E.64 R10, desc[UR36][R90.64+0x50] ;  /* 0x000050245a0a7981 */ /* 0x000ee2000c1e1b00 */
[----:B------:R-:W4:Y:S03]  /*6ff80*/  LDC.64 R14, c[0x0][0x380] ;  /* 0x0000e000ff0e7b82 */ /* 0x000f260000000a00 */
[----:B---3--:R-:W-:Y:S04]  /*6ff90*/  STG.E.64 desc[UR36][R24.64+0x20], R10 ;  /* 0x0000200a18007986 */ /* 0x008fe8000c101b24 */
[----:B------:R-:W3:Y:S01]  /*6ffa0*/  LDG.E.64 R12, desc[UR36][R90.64+0x58] ;  /* 0x000058245a0c7981 */ /* 0x000ee2000c1e1b00 */
[----:B-1----:R-:W2:Y:S01]  /*6ffb0*/  MUFU.RCP64H R5, 100 ;  /* 0x4059000000057908 */ /* 0x002ea20000001800 */
[----:B------:R-:W-:-:S02]  /*6ffc0*/  IMAD.MOV.U32 R18, RZ, RZ, 0x0 ;  /* 0x00000000ff127424 */ /* 0x000fc400078e00ff */
[----:B------:R-:W-:Y:S02]  /*6ffd0*/  IMAD.MOV.U32 R19, RZ, RZ, 0x40590000 ;  /* 0x40590000ff137424 */ /* 0x000fe400078e00ff */
[----:B------:R-:W-:-:S06]  /*6ffe0*/  IMAD.MOV.U32 R4, RZ, RZ, 0x1 ;  /* 0x00000001ff047424 */ /* 0x000fcc00078e00ff */
[----:B--2---:R-:W-:-:S08]  /*6fff0*/  DFMA R6, R4, -R18, 1 ;  /* 0x3ff000000406742b */ /* 0x004fd00000000812 */
[----:B------:R-:W-:Y:S01]  /*70000*/  DFMA R6, R6, R6, R6 ;  /* 0x000000060606722b */ /* 0x000fe20000000006 */
[----:B---3--:R4:W-:Y:S04]  /*70010*/  STG.E.64 desc[UR36][R24.64+0x28], R12 ;  /* 0x0000280c18007986 */ /* 0x0089e8000c101b24 */
[----:B----4-:R-:W2:Y:S03]  /*70020*/  LDG.E.64 R12, desc[UR36][R14.64+0x1048] ;  /* 0x001048240e0c7981 */ /* 0x010ea6000c1e1b00 */
        /* <DEDUP_REMOVED lines=14> */
.L_x_2567:
[----:B------:R-:W0:Y:S01]  /*70110*/  LDC.64 R12, c[0x0][0x380] ;  /* 0x0000e000ff0c7b82 */ /* 0x000e220000000a00 */
[----:B------:R-:W-:-:S08]  /*70120*/  DADD R60, -R60, 1 ;  /* 0x3ff000003c3c7429 */ /* 0x000fd00000000100 */
[----:B------:R-:W-:-:S07]  /*70130*/  DMUL R60, R2, R60 ;  /* 0x0000003c023c7228 */ /* 0x000fce0000000000 */
[----:B------:R1:W-:Y:S04]  /*70140*/  STG.E.64 desc[UR36][R28.64], R60 ;  /* 0x0000003c1c007986 */ /* 0x0003e8000c101b24 */
[----:B------:R2:W5:Y:S04]  /*70150*/  LDG.E.64 R2, desc[UR36][R24.64+0x18] ;  /* 0x0000182418027981 */ /* 0x000568000c1e1b00 */
[----:B0-----:R-:W1:Y:S01]  /*70160*/  LDG.E.64 R12, desc[UR36][R12.64+0x1050] ;  /* 0x001050240c0c7981 */ /* 0x001e62000c1e1b00 */
        /* <DEDUP_REMOVED lines=9> */
[----:B-1----:R-:W-:-:S08]  /*70200*/  DMUL R60, R6, R12 ;  /* 0x0000000c063c7228 */ /* 0x002fd00000000000 */
[----:B------:R-:W-:-:S08]  /*70210*/  DFMA R4, R60, -100, R12 ;  /* 0xc05900003c04782b */ /* 0x000fd0000000000c */
[----:B------:R-:W-:Y:S01]  /*70220*/  DFMA R60, R6, R4, R60 ;  /* 0x00000004063c722b */ /* 0x000fe2000000003c */
[----:B------:R-:W-:-:S09]  /*70230*/  FSETP.GEU.AND P1, PT, |R13|, 6.5827683646048100446e-37, PT ;  /* 0x036000000d00780b */ /* 0x000fd20003f2e200 */
[----:B------:R-:W-:-:S05]  /*70240*/  FFMA R0, RZ, 3.390625, R61 ;  /* 0x40590000ff007823 */ /* 0x000fca000000003d */
[----:B------:R-:W-:-:S13]  /*70250*/  FSETP.GT.AND P0, PT, |R0|, 1.469367938527859385e-39, PT ;  /* 0x001000000000780b */ /* 0x000fda0003f04200 */
[----:B--2---:R-:W-:Y:S05]  /*70260*/  @P0 BRA P1, `(.L_x_2568) ;  /* 0x0000000000100947 */ /* 0x004fea0000800000 */
[----:B------:R-:W-:Y:S01]  /*70270*/  IMAD.MOV.U32 R6, RZ, RZ, RZ ;  /* 0x000000ffff067224 */ /* 0x000fe200078e00ff */
[----:B------:R-:W-:Y:S01]  /*70280*/  MOV R0, 0x702b0 ;  /* 0x000702b000007802 */ /* 0x000fe20000000f00 */
[----:B------:R-:W-:-:S07]  /*70290*/  IMAD.MOV.U32 R7, RZ, RZ, 0x40590000 ;  /* 0x40590000ff077424 */ /* 0x000fce00078e00ff */
[----:B-----5:R-:W-:Y:S05]  /*702a0*/  CALL.REL.NOINC `($__internal_13_$__cuda_sm20_div_rn_f64_full) ;  /* 0x000002b400a07944 */ /* 0x020fea0003c00000 */
.L_x_2568:
[----:B------:R-:W0:Y:S01]  /*702b0*/  LDC.64 R12, c[0x0][0x380] ;  /* 0x0000e000ff0c7b82 */ /* 0x000e220000000a00 */
[----:B------:R-:W-:-:S08]  /*702c0*/  DADD R60, -R60, 1 ;  /* 0x3ff000003c3c7429 */ /* 0x000fd00000000100 */
[----:B-----5:R-:W-:-:S07]  /*702d0*/  DMUL R2, R2, R60 ;  /* 0x0000003c02027228 */ /* 0x020fce0000000000 */
[----:B------:R1:W-:Y:S04]  /*702e0*/  STG.E.64 desc[UR36][R28.64+0x18], R2 ;  /* 0x000018021c007986 */ /* 0x0003e8000c101b24 */
[----:B------:R2:W5:Y:S04]  /*702f0*/  LDG.E.64 R4, desc[UR36][R24.64] ;  /* 0x0000002418047981 */ /* 0x000568000c1e1b00 */
[----:B0-----:R-:W3:Y:S01]  /*70300*/  LDG.E.64 R12, desc[UR36][R12.64+0x1048] ;  /* 0x001048240c0c7981 */ /* 0x001ee2000c1e1b00 */
        /* <DEDUP_REMOVED lines=9> */
[----:B---3--:R-:W-:-:S08]  /*703a0*/  DMUL R60, R8, R12 ;  /* 0x0000000c083c7228 */ /* 0x008fd00000000000 */
[----:B-1----:R-:W-:-:S08]  /*703b0*/  DFMA R2, R60, -100, R12 ;  /* 0xc05900003c02782b */ /* 0x002fd0000000000c */
        /* <DEDUP_REMOVED lines=9> */
.L_x_2569:
[----:B------:R-:W0:Y:S01]  /*70450*/  LDC.64 R12, c[0x0][0x380] ;  /* 0x0000e000ff0c7b82 */ /* 0x000e220000000a00 */
[----:B------:R-:W-:-:S08]  /*70460*/  DADD R60, R60, 1 ;  /* 0x3ff000003c3c7429 */ /* 0x000fd00000000000 */
[----:B-----5:R-:W-:-:S07]  /*70470*/  DMUL R4, R4, R60 ;  /* 0x0000003c04047228 */ /* 0x020fce0000000000 */
[----:B------:R1:W-:Y:S04]  /*70480*/  STG.E.64 desc[UR36][R32.64], R4 ;  /* 0x0000000420007986 */ /* 0x0003e8000c101b24 */
[----:B------:R2:W5:Y:S04]  /*70490*/  LDG.E.64 R2, desc[UR36][R24.64+0x18] ;  /* 0x0000182418027981 */ /* 0x000568000c1e1b00 */
[----:B0-----:R-:W3:Y:S01]  /*704a0*/  LDG.E.64 R12, desc[UR36][R12.64+0x1050] ;  /* 0x001050240c0c7981 */ /* 0x001ee2000c1e1b00 */
        /* <DEDUP_REMOVED lines=20> */
.L_x_2570:
[----:B------:R-:W0:Y:S01]  /*705f0*/  LDC.64 R12, c[0x0][0x380] ;  /* 0x0000e000ff0c7b82 */ /* 0x000e220000000a00 */
[----:B------:R-:W-:-:S08]  /*70600*/  DADD R60, R60, 1 ;  /* 0x3ff000003c3c7429 */ /* 0x000fd00000000000 */
        /* <DEDUP_REMOVED lines=24> */
.L_x_2571:
        /* <DEDUP_REMOVED lines=26> */
.L_x_2572:
        /* <DEDUP_REMOVED lines=22> */
[----:B------:R-:W-:Y:S01]  /*70a90*/  MOV R6, RZ ;  /* 0x000000ff00067202 */ /* 0x000fe20000000f00 */
[----:B------:R-:W-:Y:S01]  /*70aa0*/  IMAD.MOV.U32 R7, RZ, RZ, 0x40590000 ;  /* 0x40590000ff077424 */ /* 0x000fe200078e00ff */
[----:B------:R-:W-:-:S07]  /*70ab0*/  MOV R0, 0x70ad0 ;  /* 0x00070ad000007802 */ /* 0x000fce0000000f00 */
[----:B-----5:R-:W-:Y:S05]  /*70ac0*/  CALL.REL.NOINC `($__internal_13_$__cuda_sm20_div_rn_f64_full) ;  /* 0x000002ac00987944 */ /* 0x020fea0003c00000 */
.L_x_2573:
        /* <DEDUP_REMOVED lines=26> */
.L_x_2574:
        /* <DEDUP_REMOVED lines=26> */
.L_x_2575:
        /* <DEDUP_REMOVED lines=26> */
.L_x_2576:
[----:B------:R-:W0:Y:S01]  /*70fb0*/  LDC.64 R12, c[0x0][0x380] ;  /* 0x0000e000ff0c7b82 */ /* 0x000e220000000a00 */
[----:B------:R-:W-:-:S08]  /*70fc0*/  DADD R60, -R60, 1 ;  /* 0x3ff000003c3c7429 */ /* 0x000fd00000000100 */
[----:B-----5:R-:W-:-:S07]  /*70fd0*/  DMUL R2, R2, R60 ;  /* 0x0000003c02027228 */ /* 0x020fce0000000000 */
[----:B------:R1:W-:Y:S04]  /*70fe0*/  STG.E.64 desc[UR36][R28.64+0x28], R2 ;  /* 0x000028021c007986 */ /* 0x0003e8000c101b24 */
[----:B------:R2:W5:Y:S04]  /*70ff0*/  LDG.E.64 R4, desc[UR36][R24.64+0x10] ;  /* 0x0000102418047981 */ /* 0x000568000c1e1b00 */
[----:B0-----:R-:W3:Y:S01]  /*71000*/  LDG.E.64 R12, desc[UR36][R12.64+0x1048] ;  /* 0x001048240c0c7981 */ /* 0x001ee2000c1e1b00 */
[----:B------:R-:W0:Y:S01]  /*71010*/  MUFU.RCP64H R7, 100 ;  /* 0x4059000000077908 */ /* 0x000e220000001800 */
[----:B------:R-:W-:Y:S01]  /*71020*/  MOV R8, 0x0 ;  /* 0x0000000000087802 */ /* 0x000fe20000000f00 */
[----:B------:R-:W-:-:S02]  /*71030*/  IMAD.MOV.U32 R9, RZ, RZ, 0x40590000 ;  /* 0x40590000ff097424 */ /* 0x000fc400078e00ff */
        /* <DEDUP_REMOVED lines=17> */
.L_x_2577:
        /* <DEDUP_REMOVED lines=26> */
.L_x_2578:
        /* <DEDUP_REMOVED lines=68> */
.L_x_2580:
[----:B------:R-:W-:Y:S05]  /*71730*/  BSYNC.RECONVERGENT B2 ;  /* 0x0000000000027941 */ /* 0x000fea0003800200 */
.L_x_2579:
        /* <DEDUP_REMOVED lines=60> */
.L_x_2582:
[----:B------:R-:W-:Y:S05]  /*71b00*/  BSYNC.RECONVERGENT B2 ;  /* 0x0000000000027941 */ /* 0x000fea0003800200 */
.L_x_2581:
        /* <DEDUP_REMOVED lines=60> */
.L_x_2584:
[----:B------:R-:W-:Y:S05]  /*71ed0*/  BSYNC.RECONVERGENT B2 ;  /* 0x0000000000027941 */ /* 0x000fea0003800200 */
.L_x_2583:
        /* <DEDUP_REMOVED lines=57> */
.L_x_2588:
[----:B------:R-:W-:Y:S05]  /*72270*/  BSYNC.RECONVERGENT B3 ;  /* 0x0000000000037941 */ /* 0x000fea0003800200 */
.L_x_2587:
[----:B------:R-:W-:-:S07]  /*72280*/  VIADD R0, R0, 0x1 ;  /* 0x0000000100007836 */ /* 0x000fce0000000000 */
.L_x_2586:
[----:B------:R-:W-:Y:S05]  /*72290*/  BSYNC.RECONVERGENT B2 ;  /* 0x0000000000027941 */ /* 0x000fea0003800200 */
.L_x_2585:
        /* <DEDUP_REMOVED lines=57> */
.L_x_2592:
[----:B------:R-:W-:Y:S05]  /*72630*/  BSYNC.RECONVERGENT B3 ;  /* 0x0000000000037941 */ /* 0x000fea0003800200 */
.L_x_2591:
[----:B------:R-:W-:-:S07]  /*72640*/  VIADD R0, R0, 0x1 ;  /* 0x0000000100007836 */ /* 0x000fce0000000000 */
.L_x_2590:
[----:B------:R-:W-:Y:S05]  /*72650*/  BSYNC.RECONVERGENT B2 ;  /* 0x0000000000027941 */ /* 0x000fea0003800200 */
.L_x_2589:
        /* <DEDUP_REMOVED lines=54> */
.L_x_2596:
[----:B------:R-:W-:Y:S05]  /*729c0*/  BSYNC.RECONVERGENT B3 ;  /* 0x0000000000037941 */ /* 0x000fea0003800200 */
.L_x_2595:
[----:B------:R-:W-:-:S07]  /*729d0*/  VIADD R0, R8, 0x1 ;  /* 0x0000000108007836 */ /* 0x000fce0000000000 */
.L_x_2594:
[----:B------:R-:W-:Y:S05]  /*729e0*/  BSYNC.RECONVERGENT B2 ;  /* 0x0000000000027941 */ /* 0x000fea0003800200 */
.L_x_2593:
        /* <DEDUP_REMOVED lines=50> */
.L_x_2598:
[----:B------:R-:W-:Y:S05]  /*72d10*/  BSYNC.RECONVERGENT B1 ;  /* 0x0000000000017941 */ /* 0x000fea0003800200 */
.L_x_2597:
        /* <DEDUP_REMOVED lines=57> */
.L_x_2600:
        /* <DEDUP_REMOVED lines=72> */
.L_x_2601:
[----:B------:R-:W-:Y:S05]  /*73530*/  BSYNC.RECONVERGENT B0 ;  /* 0x0000000000007941 */ /* 0x000fea0003800200 */
.L_x_2599:
[----:B------:R-:W-:Y:S01]  /*73540*/  DMUL R20, R10, R14 ;  /* 0x0000000e0a147228 */ /* 0x000fe20000000000 */
[----:B------:R-:W-:Y:S01]  /*73550*/  MOV R6, 0x1 ;  /* 0x0000000100067802 */ /* 0x000fe20000000f00 */
        /* <DEDUP_REMOVED lines=19> */
.L_x_2603:
[----:B------:R-:W-:Y:S05]  /*73690*/  BSYNC.RECONVERGENT B1 ;  /* 0x0000000000017941 */ /* 0x000fea0003800200 */
.L_x_2602:
        /* <DEDUP_REMOVED lines=57> */
.L_x_2605:
        /* <DEDUP_REMOVED lines=72> */
.L_x_2606:
[----:B------:R-:W-:Y:S05]  /*73eb0*/  BSYNC.RECONVERGENT B0 ;  /* 0x0000000000007941 */ /* 0x000fea0003800200 */
.L_x_2604:
        /* <DEDUP_REMOVED lines=32> */
.L_x_2608:
[----:B------:R-:W-:Y:S05]  /*740c0*/  BSYNC.RECONVERGENT B2 ;  /* 0x0000000000027941 */ /* 0x000fea0003800200 */
.L_x_2607:
        /* <DEDUP_REMOVED lines=57> */
.L_x_2610:
[----:B------:R-:W-:Y:S05]  /*74460*/  BSYNC.RECONVERGENT B1 ;  /* 0x0000000000017941 */ /* 0x000fea0003800200 */
.L_x_2609:
        /* <DEDUP_REMOVED lines=23> */
.L_x_2612:
[----:B------:R-:W-:Y:S05]  /*745e0*/  BSYNC.RECONVERGENT B1 ;  /* 0x0000000000017941 */ /* 0x000fea0003800200 */
.L_x_2611:
        /* <DEDUP_REMOVED lines=23> */
.L_x_2614:
[----:B------:R-:W-:Y:S05]  /*74760*/  BSYNC.RECONVERGENT B1 ;  /* 0x0000000000017941 */ /* 0x000fea0003800200 */
.L_x_2613:
        /* <DEDUP_REMOVED lines=32> */
.L_x_2618:
[----:B------:R-:W-:Y:S05]  /*74970*/  BSYNC.RECONVERGENT B3 ;  /* 0x0000000000037941 */ /* 0x000fea0003800200 */
.L_x_2617:
[----:B------:R-:W-:-:S07]  /*74980*/  VIADD R0, R8, 0x1 ;  /* 0x0000000108007836 */ /* 0x000fce0000000000 */
.L_x_2616:
[----:B------:R-:W-:Y:S05]  /*74990*/  BSYNC.RECONVERGENT B2 ;  /* 0x0000000000027941 */ /* 0x000fea0003800200 */
.L_x_2615:
        /* <DEDUP_REMOVED lines=57> */
.L_x_2622:
[----:B------:R-:W-:Y:S05]  /*74d30*/  BSYNC.RECONVERGENT B3 ;  /* 0x0000000000037941 */ /* 0x000fea0003800200 */
.L_x_2621:
[----:B------:R-:W-:-:S07]  /*74d40*/  VIADD R0, R0, 0x1 ;  /* 0x0000000100007836 */ /* 0x000fce0000000000 */
.L_x_2620:
[----:B------:R-:W-:Y:S05]  /*74d50*/  BSYNC.RECONVERGENT B2 ;  /* 0x0000000000027941 */ /* 0x000fea0003800200 */
.L_x_2619:
        /* <DEDUP_REMOVED lines=54> */
.L_x_2624:
[----:B------:R-:W-:Y:S05]  /*750c0*/  BSYNC.RECONVERGENT B2 ;  /* 0x0000000000027941 */ /* 0x000fea0003800200 */
.L_x_2623:
        /* <DEDUP_REMOVED lines=16> */
[----:B------:R-:W-:Y:S01]  /*751d0*/  PLOP3.LUT P3, PT, PT, PT, PT, 0x8, 0x80 ;  /* 0x000000000080781c */ /* 0x000fe20003f6e170 */
        /* <DEDUP_REMOVED lines=26> */
.L_x_2640:
[----:B------:R-:W0:Y:S01]  /*75380*/  LDC.64 R6, c[0x0][0x3a8] ;  /* 0x0000ea00ff067b82 */ /* 0x000e220000000a00 */
[----:B------:R-:W-:-:S05]  /*75390*/  SHF.L.U32 R9, R36, 0x2, RZ ;  /* 0x0000000224097819 */ /* 0x000fca00000006ff */
        /* <DEDUP_REMOVED lines=46> */
.L_x_2628:
[----:B------:R-:W-:Y:S05]  /*75680*/  BSYNC.RECONVERGENT B1 ;  /* 0x0000000000017941 */ /* 0x000fea0003800200 */
.L_x_2627:
        /* <DEDUP_REMOVED lines=14> */
.L_x_2630:
[----:B------:R-:W-:Y:S05]  /*75770*/  BSYNC.RECONVERGENT B1 ;  /* 0x0000000000017941 */ /* 0x000fea0003800200 */
.L_x_2629:
        /* <DEDUP_REMOVED lines=34> */
.L_x_2632:
[----:B------:R-:W-:Y:S05]  /*759a0*/  BSYNC.RECONVERGENT B1 ;  /* 0x0000000000017941 */ /* 0x000fea0003800200 */
.L_x_2631:
        /* <DEDUP_REMOVED lines=45> */
.L_x_2634:
        /* <DEDUP_REMOVED lines=70> */
.L_x_2635:
[----:B------:R-:W-:Y:S05]  /*760e0*/  BSYNC.RECONVERGENT B0 ;  /* 0x0000000000007941 */ /* 0x000fea0003800200 */
.L_x_2633:
        /* <DEDUP_REMOVED lines=35> */
.L_x_2639:
[----:B------:R-:W-:Y:S05]  /*76320*/  BSYNC.RECONVERGENT B4 ;  /* 0x0000000000047941 */ /* 0x000fea0003800200 */
.L_x_2638:
[----:B------:R-:W-:-:S04]  /*76330*/  LOP3.LUT R8, R8, 0x1, RZ, 0xc0, !PT ;  /* 0x0000000108087812 */ /* 0x000fc800078ec0ff */
[----:B------:R-:W-:-:S13]  /*76340*/  ISETP.NE.U32.AND P0, PT, R8, 0x1, PT ;  /* 0x000000010800780c */ /* 0x000fda0003f05070 */
.L_x_2637:
[----:B------:R-:W-:Y:S05]  /*76350*/  BSYNC.RECONVERGENT B3 ;  /* 0x0000000000037941 */ /* 0x000fea0003800200 */
.L_x_2636:
[----:B------:R-:W-:Y:S01]  /*76360*/  DMUL R8, R6, R6 ;  /* 0x0000000606087228 */ /* 0x000fe20000000000 */
[----:B------:R-:W-:Y:S01]  /*76370*/  IMAD.MOV.U32 R12, RZ, RZ, 0x5b27ebb1 ;  /* 0x5b27ebb1ff0c7424 */ /* 0x000fe200078e00ff */
[----:B------:R-:W-:Y:S01]  /*76380*/  MOV R13, 0x3ef9757c ;  /* 0x3ef9757c000d7802 */ /* 0x000fe20000000f00 */
[----:B------:R-:W-:Y:S01]  /*76390*/  UMOV UR4, 0x2799bcb9 ;  /* 0x2799bcb900047882 */ /* 0x000fe20000000000 */
[----:B------:R-:W-:Y:S01]  /*763a0*/  UMOV UR5, 0x3ee48dac ;  /* 0x3ee48dac00057882 */ /* 0x000fe20000000000 */
[----:B------:R-:W-:-:S03]  /*763b0*/  @!P0 IMAD.MOV.U32 R40, RZ, RZ, RZ ;  /* 0x000000ffff288224 */ /* 0x000fc600078e00ff */
        /* <DEDUP_REMOVED lines=59> */
.L_x_2626:
[----:B------:R-:W-:-:S13]  /*76770*/  ISETP.GT.AND P3, PT, R41, RZ, PT ;  /* 0x000000ff2900720c */ /* 0x000fda0003f64270 */
.L_x_2625:
        /* <DEDUP_REMOVED lines=29> */
.L_x_2644:
[----:B------:R-:W-:Y:S05]  /*76950*/  BSYNC.RECONVERGENT B3 ;  /* 0x0000000000037941 */ /* 0x000fea0003800200 */
.L_x_2643:
[----:B------:R-:W-:-:S07]  /*76960*/  VIADD R0, R8, 0x1 ;  /* 0x0000000108007836 */ /* 0x000fce0000000000 */
.L_x_2642:
[----:B------:R-:W-:Y:S05]  /*76970*/  BSYNC.RECONVERGENT B2 ;  /* 0x0000000000027941 */ /* 0x000fea0003800200 */
.L_x_2641:
        /* <DEDUP_REMOVED lines=58> */
.L_x_2648:
[----:B------:R-:W-:Y:S05]  /*76d20*/  BSYNC.RECONVERGENT B3 ;  /* 0x0000000000037941 */ /* 0x000fea0003800200 */
.L_x_2647:
[----:B------:R-:W-:-:S07]  /*76d30*/  VIADD R0, R8, 0x1 ;  /* 0x0000000108007836 */ /* 0x000fce0000000000 */
.L_x_2646:
[----:B------:R-:W-:Y:S05]  /*76d40*/  BSYNC.RECONVERGENT B2 ;  /* 0x0000000000027941 */ /* 0x000fea0003800200 */
.L_x_2645:
        /* <DEDUP_REMOVED lines=34> */
[----:B------:R-:W-:Y:S01]  /*76f70*/  @!P0 IMAD.MOV.U32 R0, RZ, RZ, 0x1 ;  /* 0x00000001ff008424 */ /* 0x000fe200078e00ff */
        /* <DEDUP_REMOVED lines=24> */
.L_x_2652:
[----:B------:R-:W-:Y:S05]  /*77100*/  BSYNC.RECONVERGENT B3 ;  /* 0x0000000000037941 */ /* 0x000fea0003800200 */
.L_x_2651:
[----:B------:R-:W-:-:S07]  /*77110*/  VIADD R0, R0, 0x1 ;  /* 0x0000000100007836 */ /* 0x000fce0000000000 */
.L_x_2650:
[----:B------:R-:W-:Y:S05]  /*77120*/  BSYNC.RECONVERGENT B2 ;  /* 0x0000000000027941 */ /* 0x000fea0003800200 */
.L_x_2649:
        /* <DEDUP_REMOVED lines=55> */
.L_x_2654:
[----:B------:R-:W-:Y:S05]  /*774a0*/  BSYNC.RECONVERGENT B2 ;  /* 0x0000000000027941 */ /* 0x000fea0003800200 */
.L_x_2653:
        /* <DEDUP_REMOVED lines=57> */
.L_x_2656:
[----:B------:R-:W-:Y:S05]  /*77840*/  BSYNC.RECONVERGENT B2 ;  /* 0x0000000000027941 */ /* 0x000fea0003800200 */
.L_x_2655:
        /* <DEDUP_REMOVED lines=56> */
.L_x_2658:
[----:B------:R-:W-:Y:S05]  /*77bd0*/  BSYNC.RECONVERGENT B2 ;  /* 0x0000000000027941 */ /* 0x000fea0003800200 */
.L_x_2657:
        /* <DEDUP_REMOVED lines=53> */
.L_x_2783:
        /* <DEDUP_REMOVED lines=45> */
.L_x_2662:
[----:B------:R-:W-:Y:S05]  /*78200*/  BSYNC.RECONVERGENT B1 ;  /* 0x0000000000017941 */ /* 0x000fea0003800200 */
.L_x_2661:
        /* <DEDUP_REMOVED lines=29> */
.L_x_2664:
[----:B------:R-:W-:Y:S05]  /*783e0*/  BSYNC.RECONVERGENT B3 ;  /* 0x0000000000037941 */ /* 0x000fea0003800200 */
.L_x_2663:
        /* <DEDUP_REMOVED lines=58> */
.L_x_2669:
[----:B------:R-:W-:Y:S05]  /*78790*/  BSYNC.RECONVERGENT B1 ;  /* 0x0000000000017941 */ /* 0x000fea0003800200 */
.L_x_2668:
        /* <DEDUP_REMOVED lines=59> */
.L_x_2671:
        /* <DEDUP_REMOVED lines=72> */
.L_x_2672:
[----:B------:R-:W-:Y:S05]  /*78fd0*/  BSYNC.RECONVERGENT B0 ;  /* 0x0000000000007941 */ /* 0x000fea0003800200 */
.L_x_2670:
[----:B------:R-:W-:Y:S01]  /*78fe0*/  UMOV UR4, 0x1a63c1f5 ;  /* 0x1a63c1f500047882 */ /* 0x000fe20000000000 */
[----:B------:R-:W-:Y:S01]  /*78ff0*/  UMOV UR5, 0x404ca5dc ;  /* 0x404ca5dc00057882 */ /* 0x000fe20000000000 */
[----:B------:R-:W-:Y:S01]  /*79000*/  IMAD.MOV.U32 R77, RZ, RZ, 0x2 ;  /* 0x00000002ff4d7424 */ /* 0x000fe200078e00ff */
[----:B------:R-:W-:-:S08]  /*79010*/  DMUL R60, R60, UR4 ;  /* 0x000000043c3c7c28 */ /* 0x000fd00008000000 */
[----:B------:R-:W-:-:S07]  /*79020*/  DADD R62, -RZ, -R60 ;  /* 0x00000000ff3e7229 */ /* 0x000fce000000093c */
[----:B------:R0:W-:Y:S01]  /*79030*/  STL.128 [R1], R60 ;  /* 0x0000003c01007387 */ /* 0x0001e20000100c00 */
[----:B------:R-:W-:Y:S05]  /*79040*/  BRA `(.L_x_2667) ;  /* 0x0000003800287947 */ /* 0x000fea0003800000 */
.L_x_2666:
        /* <DEDUP_REMOVED lines=21> */
.L_x_2674:
[----:B------:R-:W-:Y:S05]  /*791a0*/  BSYNC.RECONVERGENT B1 ;  /* 0x0000000000017941 */ /* 0x000fea0003800200 */
.L_x_2673:
        /* <DEDUP_REMOVED lines=24> */
.L_x_2676:
[----:B------:R-:W-:Y:S05]  /*79330*/  BSYNC.RECONVERGENT B1 ;  /* 0x0000000000017941 */ /* 0x000fea0003800200 */
.L_x_2675:
        /* <DEDUP_REMOVED lines=20> */
.L_x_2678:
[----:B------:R-:W-:Y:S05]  /*79480*/  BSYNC.RECONVERGENT B1 ;  /* 0x0000000000017941 */ /* 0x000fea0003800200 */
.L_x_2677:
        /* <DEDUP_REMOVED lines=33> */
.L_x_2680:
[----:B------:R-:W-:Y:S05]  /*796a0*/  BSYNC.RECONVERGENT B1 ;  /* 0x0000000000017941 */ /* 0x000fea0003800200 */
.L_x_2679:
        /* <DEDUP_REMOVED lines=21> */
.L_x_2682:
[----:B------:R-:W-:Y:S05]  /*79800*/  BSYNC.RECONVERGENT B1 ;  /* 0x0000000000017941 */ /* 0x000fea0003800200 */
.L_x_2681:
        /* <DEDUP_REMOVED lines=61> */
.L_x_2686:
        /* <DEDUP_REMOVED lines=72> */
.L_x_2687:
[----:B------:R-:W-:Y:S05]  /*7a060*/  BSYNC.RECONVERGENT B0 ;  /* 0x0000000000007941 */ /* 0x000fea0003800200 */
.L_x_2685:
        /* <DEDUP_REMOVED lines=26> */
.L_x_2691:
[----:B------:R-:W-:Y:S05]  /*7a210*/  BSYNC.RECONVERGENT B6 ;  /* 0x0000000000067941 */ /* 0x000fea0003800200 */
.L_x_2690:
[----:B------:R-:W-:-:S07]  /*7a220*/  VIADD R0, R8, 0x1 ;  /* 0x0000000108007836 */ /* 0x000fce0000000000 */
.L_x_2689:
[----:B------:R-:W-:Y:S05]  /*7a230*/  BSYNC.RECONVERGENT B5 ;  /* 0x0000000000057941 */ /* 0x000fea0003800200 */
.L_x_2688:
        /* <DEDUP_REMOVED lines=56> */
.L_x_2693:
[----:B------:R-:W-:Y:S05]  /*7a5c0*/  BSYNC.RECONVERGENT B5 ;  /* 0x0000000000057941 */ /* 0x000fea0003800200 */
.L_x_2692:
        /* <DEDUP_REMOVED lines=57> */
.L_x_2697:
[----:B------:R-:W-:Y:S05]  /*7a960*/  BSYNC.RECONVERGENT B6 ;  /* 0x0000000000067941 */ /* 0x000fea0003800200 */
.L_x_2696:
[----:B------:R-:W-:-:S07]  /*7a970*/  VIADD R0, R8, 0x1 ;  /* 0x0000000108007836 */ /* 0x000fce0000000000 */
.L_x_2695:
[----:B------:R-:W-:Y:S05]  /*7a980*/  BSYNC.RECONVERGENT B5 ;  /* 0x0000000000057941 */ /* 0x000fea0003800200 */
.L_x_2694:
        /* <DEDUP_REMOVED lines=56> */
.L_x_2699:
[----:B------:R-:W-:Y:S05]  /*7ad10*/  BSYNC.RECONVERGENT B5 ;  /* 0x0000000000057941 */ /* 0x000fea0003800200 */
.L_x_2698:
        /* <DEDUP_REMOVED lines=43> */
.L_x_2684:
[----:B------:R-:W-:Y:S05]  /*7afd0*/  BSYNC.RECONVERGENT B4 ;  /* 0x0000000000047941 */ /* 0x000fea0003800200 */
.L_x_2683:
        /* <DEDUP_REMOVED lines=20> */
.L_x_2701:
[----:B------:R-:W-:Y:S05]  /*7b120*/  BSYNC.RECONVERGENT B1 ;  /* 0x0000000000017941 */ /* 0x000fea0003800200 */
.L_x_2700:
        /* <DEDUP_REMOVED lines=59> */
.L_x_2703:
        /* <DEDUP_REMOVED lines=72> */
.L_x_2704:
[----:B------:R-:W-:Y:S05]  /*7b960*/  BSYNC.RECONVERGENT B0 ;  /* 0x0000000000007941 */ /* 0x000fea0003800200 */
.L_x_2702:
        /* <DEDUP_REMOVED lines=26> */
.L_x_2708:
[----:B------:R-:W-:Y:S05]  /*7bb10*/  BSYNC.RECONVERGENT B5 ;  /* 0x0000000000057941 */ /* 0x000fea0003800200 */
.L_x_2707:
[----:B------:R-:W-:-:S07]  /*7bb20*/  VIADD R0, R8, 0x1 ;  /* 0x0000000108007836 */ /* 0x000fce0000000000 */
.L_x_2706:
[----:B------:R-:W-:Y:S05]  /*7bb30*/  BSYNC.RECONVERGENT B4 ;  /* 0x0000000000047941 */ /* 0x000fea0003800200 */
.L_x_2705:
        /* <DEDUP_REMOVED lines=56> */
.L_x_2710:
[----:B------:R-:W-:Y:S05]  /*7bec0*/  BSYNC.RECONVERGENT B4 ;  /* 0x0000000000047941 */ /* 0x000fea0003800200 */
.L_x_2709:
        /* <DEDUP_REMOVED lines=57> */
.L_x_2714:
[----:B------:R-:W-:Y:S05]  /*7c260*/  BSYNC.RECONVERGENT B5 ;  /* 0x0000000000057941 */ /* 0x000fea0003800200 */
.L_x_2713:
[----:B------:R-:W-:-:S07]  /*7c270*/  VIADD R0, R8, 0x1 ;  /* 0x0000000108007836 */ /* 0x000fce0000000000 */
.L_x_2712:
[----:B------:R-:W-:Y:S05]  /*7c280*/  BSYNC.RECONVERGENT B4 ;  /* 0x0000000000047941 */ /* 0x000fea0003800200 */
.L_x_2711:
        /* <DEDUP_REMOVED lines=56> */
.L_x_2716:
[----:B------:R-:W-:Y:S05]  /*7c610*/  BSYNC.RECONVERGENT B4 ;  /* 0x0000000000047941 */ /* 0x000fea0003800200 */
.L_x_2715:
        /* <DEDUP_REMOVED lines=38> */
[----:B------:R-:W-:Y:S01]  /*7c880*/  @!P0 IADD3 R77, PT, PT, R77, 0x1, RZ ;  /* 0x000000014d4d8810 */ /* 0x000fe20007ffe0ff */
[----:B------:R-:W-:-:S02]  /*7c890*/  @!P0 DMUL R6, R2, R6 ;  /* 0x0000000602068228 */ /* 0x000fc40000000000 */
[----:B------:R-:W-:Y:S02]  /*7c8a0*/  @P0 DMUL R2, R2, -R8 ;  /* 0x8000000802020228 */ /* 0x000fe40000000000 */
[C---:B------:R-:W-:Y:S02]  /*7c8b0*/  @P0 IMAD R9, R77.reuse, 0x8, R1 ;  /* 0x000000084d090824 */ /* 0x040fe400078e0201 */
[----:B------:R-:W-:Y:S01]  /*7c8c0*/  @P0 VIADD R77, R77, 0x1 ;  /* 0x000000014d4d0836 */ /* 0x000fe20000000000 */
[----:B------:R1:W-:Y:S04]  /*7c8d0*/  @!P0 STL.64 [R13], R6 ;  /* 0x000000060d008387 */ /* 0x0003e80000100a00 */
[----:B------:R1:W-:Y:S02]  /*7c8e0*/  @P0 STL.64 [R9], R2 ;  /* 0x0000000209000387 */ /* 0x0003e40000100a00 */
.L_x_2667:
[----:B------:R-:W-:Y:S05]  /*7c8f0*/  BSYNC.RECONVERGENT B3 ;  /* 0x0000000000037941 */ /* 0x000fea0003800200 */
.L_x_2665:
        /* <DEDUP_REMOVED lines=33> */
.L_x_2722:
[----:B------:R-:W-:Y:S05]  /*7cb10*/  BSYNC.RECONVERGENT B5 ;  /* 0x0000000000057941 */ /* 0x000fea0003800200 */
.L_x_2721:
[----:B------:R-:W-:-:S07]  /*7cb20*/  VIADD R0, R8, 0x1 ;  /* 0x0000000108007836 */ /* 0x000fce0000000000 */
.L_x_2720:
[----:B------:R-:W-:Y:S05]  /*7cb30*/  BSYNC.RECONVERGENT B4 ;  /* 0x0000000000047941 */ /* 0x000fea0003800200 */
.L_x_2719:
[----:B------:R-:W1:Y:S01]  /*7cb40*/  LDCU.64 UR4, c[0x4][0x28] ;  /* 0x01000500ff0477ac */ /* 0x000e620008000a00 */
[----:B------:R-:W-:-:S05]  /*7cb50*/  IMAD.SHL.U32 R8, R0, 0x40, RZ ;  /* 0x0000004000087824 */ /* 0x000fca00078e00ff */
        /* <DEDUP_REMOVED lines=54> */
.L_x_2724:
[----:B------:R-:W-:Y:S05]  /*7cec0*/  BSYNC.RECONVERGENT B4 ;  /* 0x0000000000047941 */ /* 0x000fea0003800200 */
.L_x_2723:
        /* <DEDUP_REMOVED lines=63> */
.L_x_2726:
[----:B------:R-:W-:Y:S05]  /*7d2c0*/  BSYNC.RECONVERGENT B1 ;  /* 0x0000000000017941 */ /* 0x000fea0003800200 */
.L_x_2725:
        /* <DEDUP_REMOVED lines=19> */
.L_x_2728:
[----:B------:R-:W-:Y:S05]  /*7d400*/  BSYNC.RECONVERGENT B1 ;  /* 0x0000000000017941 */ /* 0x000fea0003800200 */
.L_x_2727:
        /* <DEDUP_REMOVED lines=57> */
.L_x_2730:
        /* <DEDUP_REMOVED lines=72> */
.L_x_2731:
[----:B------:R-:W-:Y:S05]  /*7dc20*/  BSYNC.RECONVERGENT B0 ;  /* 0x0000000000007941 */ /* 0x000fea0003800200 */
.L_x_2729:
        /* <DEDUP_REMOVED lines=40> */
.L_x_2735:
[----:B------:R-:W-:Y:S05]  /*7deb0*/  BSYNC.RECONVERGENT B5 ;  /* 0x0000000000057941 */ /* 0x000fea0003800200 */
.L_x_2734:
[----:B------:R-:W-:Y:S01]  /*7dec0*/  VIADD R0, R0, 0x1 ;  /* 0x0000000100007836 */ /* 0x000fe20000000000 */
[----:B------:R-:W-:Y:S06]  /*7ded0*/  BRA `(.L_x_2736) ;  /* 0x0000000000087947 */ /* 0x000fec0003800000 */
.L_x_2733:
[----:B------:R-:W-:Y:S01]  /*7dee0*/  DMUL R8, RZ, R40 ;  /* 0x00000028ff087228 */ /* 0x000fe20000000000 */
[----:B------:R-:W-:-:S10]  /*7def0*/  IMAD.MOV.U32 R0, RZ, RZ, 0x1 ;  /* 0x00000001ff007424 */ /* 0x000fd400078e00ff */
.L_x_2736:
[----:B------:R-:W-:Y:S05]  /*7df00*/  BSYNC.RECONVERGENT B4 ;  /* 0x0000000000047941 */ /* 0x000fea0003800200 */
.L_x_2732:
        /* <DEDUP_REMOVED lines=53> */
.L_x_2738:
[----:B------:R-:W-:Y:S01]  /*7e260*/  DMUL R6, RZ, R40 ;  /* 0x00000028ff067228 */ /* 0x000fe20000000000 */
[----:B------:R-:W-:-:S10]  /*7e270*/  IMAD.MOV.U32 R0, RZ, RZ, RZ ;  /* 0x000000ffff007224 */ /* 0x000fd400078e00ff */
.L_x_2739:
[----:B------:R-:W-:Y:S05]  /*7e280*/  BSYNC.RECONVERGENT B4 ;  /* 0x0000000000047941 */ /* 0x000fea0003800200 */
.L_x_2737:
        /* <DEDUP_REMOVED lines=58> */
.L_x_2741:
[----:B------:R-:W-:Y:S05]  /*7e630*/  BSYNC.RECONVERGENT B1 ;  /* 0x0000000000017941 */ /* 0x000fea0003800200 */
.L_x_2740:
        /* <DEDUP_REMOVED lines=19> */
.L_x_2743:
[----:B------:R-:W-:Y:S05]  /*7e770*/  BSYNC.RECONVERGENT B1 ;  /* 0x0000000000017941 */ /* 0x000fea0003800200 */
.L_x_2742:
        /* <DEDUP_REMOVED lines=77> */
.L_x_2745:
        /* <DEDUP_REMOVED lines=52> */
.L_x_2746:
[----:B------:R-:W-:Y:S05]  /*7ef90*/  BSYNC.RECONVERGENT B0 ;  /* 0x0000000000007941 */ /* 0x000fea0003800200 */
.L_x_2744:
[----:B------:R-:W-:Y:S01]  /*7efa0*/  UMOV UR4, 0x1a63c1f5 ;  /* 0x1a63c1f500047882 */ /* 0x000fe20000000000 */
[----:B------:R-:W-:Y:S01]  /*7efb0*/  UMOV UR5, 0x404ca5dc ;  /* 0x404ca5dc00057882 */ /* 0x000fe20000000000 */
[----:B------:R-:W-:Y:S02]  /*7efc0*/  DSETP.GT.AND P0, PT, R40, RZ, PT ;  /* 0x000000ff2800722a */ /* 0x000fe40003f04000 */
[----:B------:R-:W-:-:S08]  /*7efd0*/  DMUL R2, R2, UR4 ;  /* 0x0000000402027c28 */ /* 0x000fd00008000000 */
[----:B------:R-:W-:-:S10]  /*7efe0*/  DADD R6, -RZ, -R2 ;  /* 0x00000000ff067229 */ /* 0x000fd40000000902 */
[----:B------:R-:W-:Y:S02]  /*7eff0*/  FSEL R44, R6, R2, P0 ;  /* 0x00000002062c7208 */ /* 0x000fe40000000000 */
[----:B------:R-:W-:-:S07]  /*7f000*/  FSEL R45, R7, R3, P0 ;  /* 0x00000003072d7208 */ /* 0x000fce0000000000 */
.L_x_2718:
[----:B------:R-:W-:Y:S05]  /*7f010*/  BSYNC.RECONVERGENT B3 ;  /* 0x0000000000037941 */ /* 0x000fea0003800200 */
.L_x_2717:
[----:B------:R-:W2:Y:S01]  /*7f020*/  LDG.E.64 R34, desc[UR36][R14.64+0x20] ;  /* 0x000020240e227981 */ /* 0x000ea2000c1e1b00 */
        /* <DEDUP_REMOVED lines=22> */
.L_x_2748:
[----:B------:R-:W-:Y:S05]  /*7f190*/  BSYNC.RECONVERGENT B1 ;  /* 0x0000000000017941 */ /* 0x000fea0003800200 */
.L_x_2747:
[----:B------:R-:W1:Y:S01]  /*7f1a0*/  MUFU.RCP64H R7, R39 ;  /* 0x0000002700077308 */ /* 0x000e620000001800 */
[----:B------:R-:W-:Y:S01]  /*7f1b0*/  MOV R6, 0x1 ;  /* 0x0000000100067802 */ /* 0x000fe20000000f00 */
        /* <DEDUP_REMOVED lines=20> */
.L_x_2750:
[----:B------:R-:W-:Y:S05]  /*7f300*/  BSYNC.RECONVERGENT B1 ;  /* 0x0000000000017941 */ /* 0x000fea0003800200 */
.L_x_2749:
        /* <DEDUP_REMOVED lines=22> */
.L_x_2752:
[----:B------:R-:W-:Y:S05]  /*7f470*/  BSYNC.RECONVERGENT B1 ;  /* 0x0000000000017941 */ /* 0x000fea0003800200 */
.L_x_2751:
[----:B------:R-:W-:Y:S04]  /*7f480*/  BSSY.RECONVERGENT B3, `(.L_x_2753) ;  /* 0x000017d000037945 */ /* 0x000fe80003800200 */
[----:B------:R-:W-:Y:S05]  /*7f490*/  @!P3 BRA `(.L_x_2754) ;  /* 0x0000001400ecb947 */ /* 0x000fea0003800000 */
[----:B------:R1:W5:Y:S01]  /*7f4a0*/  LDG.E.64 R34, desc[UR36][R14.64+0x30] ;  /* 0x000030240e227981 */ /* 0x000362000c1e1b00 */
[C---:B------:R-:W-:Y:S01]  /*7f4b0*/  DADD R6, -|R42|.reuse, 180 ;  /* 0x406680002a067429 */ /* 0x040fe20000000300 */
[----:B------:R-:W-:Y:S01]  /*7f4c0*/  IMAD.MOV.U32 R0, RZ, RZ, R43 ;  /* 0x000000ffff007224 */ /* 0x000fe200078e002b */
[----:B------:R-:W-:Y:S01]  /*7f4d0*/  LEA R36, R74, 0x1, 0x1 ;  /* 0x000000014a247811 */ /* 0x000fe200078e08ff */
[----:B------:R-:W-:Y:S05]  /*7f4e0*/  BSSY.RECONVERGENT B4, `(.L_x_2755) ;  /* 0x00000b9000047945 */ /* 0x000fea0003800200 */
[----:B------:R-:W-:Y:S01]  /*7f4f0*/  DSETP.MIN.AND P0, P1, |R42|, R6, PT ;  /* 0x000000062a00722a */ /* 0x000fe20003900200 */
[----:B------:R-:W2:Y:S01]  /*7f500*/  I2F.F64.U32 R36, R36 ;  /* 0x0000002400247312 */ /* 0x000ea20000201800 */
[----:B------:R-:W-:-:S05]  /*7f510*/  IMAD.MOV.U32 R9, RZ, RZ, R7 ;  /* 0x000000ffff097224 */ /* 0x000fca00078e0007 */
[----:B------:R-:W-:Y:S01]  /*7f520*/  FSEL R13, |R0|, R9, P0 ;  /* 0x00000009000d7208 */ /* 0x000fe20000000200 */
[----:B------:R-:W-:-:S05]  /*7f530*/  IMAD.MOV.U32 R0, RZ, RZ, R42 ;  /* 0x000000ffff007224 */ /* 0x000fca00078e002a */
[----:B------:R-:W-:Y:S02]  /*7f540*/  SEL R6, R0, R6, P0 ;  /* 0x0000000600067207 */ /* 0x000fe40000000000 */
[----:B------:R-:W-:-:S05]  /*7f550*/  @P1 LOP3.LUT R13, R9, 0x80000, RZ, 0xfc, !PT ;  /* 0x00080000090d1812 */ /* 0x000fca00078efcff */
[----:B------:R-:W-:-:S06]  /*7f560*/  IMAD.MOV.U32 R7, RZ, RZ, R13 ;  /* 0x000000ffff077224 */ /* 0x000fcc00078e000d */
[----:B------:R-:W-:-:S14]  /*7f570*/  DSETP.GEU.AND P0, PT, R6, R10, PT ;  /* 0x0000000a0600722a */ /* 0x000fdc0003f0e000 */
[----:B-12---:R-:W-:Y:S05]  /*7f580*/  @!P0 BRA `(.L_x_2756) ;  /* 0x0000000800b88947 */ /* 0x006fea0003800000 */
        /* <DEDUP_REMOVED lines=28> */
[----:B------:R-:W-:-:S07]  /*7f750*/  MOV R0, R8 ;  /* 0x0000000800007202 */ /* 0x000fce0000000f00 */
.L_x_2758:
[----:B------:R-:W-:Y:S05]  /*7f760*/  BSYNC.RECONVERGENT B5 ;  /* 0x0000000000057941 */ /* 0x000fea0003800200 */
.L_x_2757:
[----:B------:R-:W1:Y:S01]  /*7f770*/  LDCU.64 UR4, c[0x4][0x28] ;  /* 0x01000500ff0477ac */ /* 0x000e620008000a00 */
[----:B------:R-:W-:-:S05]  /*7f780*/  IMAD.SHL.U32 R8, R0, 0x40, RZ ;  /* 0x0000004000087824 */ /* 0x000fca00078e00ff */
[----:B------:R-:W-:-:S04]  /*7f790*/  LOP3.LUT R8, R8, 0x40, RZ, 0xc0, !PT ;  /* 0x0000004008087812 */ /* 0x000fc800078ec0ff */
[----:B-1----:R-:W-:-:S05]  /*7f7a0*/  IADD3 R8, P1, PT, R8, UR4, RZ ;  /* 0x0000000408087c10 */ /* 0x002fca000ff3e0ff */
[----:B------:R-:W-:-:S05]  /*7f7b0*/  IMAD.X R9, RZ, RZ, UR5, P1 ;  /* 0x00000005ff097e24 */ /* 0x000fca00088e06ff */
[----:B0-----:R-:W2:Y:S04]  /*7f7c0*/  LDG.E.128.CONSTANT R60, desc[UR36][R8.64] ;  /* 0x00000024083c7981 */ /* 0x001ea8000c1e9d00 */
        /* <DEDUP_REMOVED lines=49> */
.L_x_2762:
[----:B------:R-:W-:Y:S05]  /*7fae0*/  BSYNC.RECONVERGENT B6 ;  /* 0x0000000000067941 */ /* 0x000fea0003800200 */
.L_x_2761:
[----:B------:R-:W-:-:S07]  /*7faf0*/  VIADD R0, R8, 0x1 ;  /* 0x0000000108007836 */ /* 0x000fce0000000000 */
.L_x_2760:
[----:B------:R-:W-:Y:S05]  /*7fb00*/  BSYNC.RECONVERGENT B5 ;  /* 0x0000000000057941 */ /* 0x000fea0003800200 */
.L_x_2759:
        /* <DEDUP_REMOVED lines=35> */
.L_x_2768:
        /* <DEDUP_REMOVED lines=25> */
.L_x_2766:
[----:B------:R-:W-:Y:S05]  /*7fed0*/  BSYNC.RELIABLE B1 ;  /* 0x0000000000017941 */ /* 0x000fea0003800100 */
.L_x_2765:
[----:B------:R-:W-:-:S05]  /*7fee0*/  VIADD R0, R0, 0x1 ;  /* 0x0000000100007836 */ /* 0x000fca0000000000 */
[----:B------:R-:W-:-:S13]  /*7fef0*/  ISETP.NE.AND P0, PT, R0, R75, PT ;  /* 0x0000004b0000720c */ /* 0x000fda0003f05270 */
[----:B------:R-:W-:Y:S05]  /*7ff00*/  @P0 BRA `(.L_x_2768) ;  /* 0xfffffffc008c0947 */ /* 0x000fea000383ffff */
[----:B------:R-:W-:-:S07]  /*7ff10*/  IMAD.MOV.U32 R67, RZ, RZ, RZ ;  /* 0x000000ffff437224 */ /* 0x000fce00078e00ff */
.L_x_2764:
[----:B------:R-:W-:Y:S02]  /*7ff20*/  ISETP.NE.AND P0, PT, R67, RZ, PT ;  /* 0x000000ff4300720c */ /* 0x000fe40003f05270 */
[----:B------:R-:W-:Y:S01]  /*7ff30*/  MOV R0, R67 ;  /* 0x0000004300007202 */ /* 0x000fe20000000f00 */
[----:B------:R-:W-:-:S10]  /*7ff40*/  IMAD.MOV.U32 R67, RZ, RZ, RZ ;  /* 0x000000ffff437224 */ /* 0x000fd400078e00ff */
[----:B------:R-:W-:Y:S05]  /*7ff50*/  @!P0 BREAK.RELIABLE B0 ;  /* 0x0000000000008942 */ /* 0x000fea0003800100 */
[----:B------:R-:W-:Y:S05]  /*7ff60*/  @!P0 BRA `(.L_x_2756) ;  /* 0x0000000000408947 */ /* 0x000fea0003800000 */
[----:B------:R-:W-:Y:S05]  /*7ff70*/  BSYNC.RELIABLE B0 ;  /* 0x0000000000007941 */ /* 0x000fea0003800100 */
.L_x_2763:
[----:B------:R1:W5:Y:S01]  /*7ff80*/  LDL.64 R6, [R1] ;  /* 0x0000000001067983 */ /* 0x0003620000100a00 */
[----:B------:R-:W-:-:S07]  /*7ff90*/  IMAD.MOV.U32 R67, RZ, RZ, R0 ;  /* 0x000000ffff437224 */ /* 0x000fce00078e0000 */
.L_x_2767:
        /* <DEDUP_REMOVED lines=13> */
.L_x_2756:
[----:B------:R-:W-:Y:S05]  /*80070*/  BSYNC.RECONVERGENT B4 ;  /* 0x0000000000047941 */ /* 0x000fea0003800200 */
.L_x_2755:
[----:B------:R-:W-:Y:S01]  /*80080*/  DADD R6, -|R44|, 180 ;  /* 0x406680002c067429 */ /* 0x000fe20000000300 */
[----:B------:R-:W-:-:S07]  /*80090*/  IMAD.MOV.U32 R0, RZ, RZ, R45 ;  /* 0x000000ffff007224 */ /* 0x000fce00078e002d */
[----:B------:R-:W-:Y:S02]  /*800a0*/  DSETP.MIN.AND P0, P1, |R44|, R6, PT ;  /* 0x000000062c00722a */ /* 0x000fe40003900200 */
[----:B--2---:R-:W-:-:S05]  /*800b0*/  IMAD.MOV.U32 R9, RZ, RZ, R7 ;  /* 0x000000ffff097224 */ /* 0x004fca00078e0007 */
        /* <DEDUP_REMOVED lines=33> */
[----:B01---5:R-:W-:Y:S05]  /*802d0*/  CALL.REL.NOINC `($_Z14FitGrain_NLOPTPdPiS0_S_S_S0_S0_S_S_S_S_S_S_S_S_S_S_S_S_S_$__internal_trig_reduction_slowpathd) ;  /* 0x000001bc00bc7944 */ /* 0x023fea0003c00000 */
[----:B------:R-:W-:Y:S02]  /*802e0*/  IMAD.MOV.U32 R0, RZ, RZ, R8 ;  /* 0x000000ffff007224 */ /* 0x000fe400078e0008 */
[----:B------:R-:W-:Y:S02]  /*802f0*/  IMAD.MOV.U32 R8, RZ, RZ, R6 ;  /* 0x000000ffff087224 */ /* 0x000fe400078e0006 */
[----:B------:R-:W-:Y:S01]  /*80300*/  IMAD.MOV.U32 R9, RZ, RZ, R7 ;  /* 0x000000ffff097224 */ /* 0x000fe200078e0007 */
[----:B------:R-:W-:Y:S06]  /*80310*/  BRA `(.L_x_2771) ;  /* 0x0000000000087947 */ /* 0x000fec0003800000 */
.L_x_2770:
[----:B------:R-:W-:Y:S01]  /*80320*/  DMUL R8, RZ, R38 ;  /* 0x00000026ff087228 */ /* 0x000fe20000000000 */
[----:B------:R-:W-:-:S10]  /*80330*/  IMAD.MOV.U32 R0, RZ, RZ, RZ ;  /* 0x000000ffff007224 */ /* 0x000fd400078e00ff */
.L_x_2771:
[----:B------:R-:W-:Y:S05]  /*80340*/  BSYNC.RECONVERGENT B4 ;  /* 0x0000000000047941 */ /* 0x000fea0003800200 */
.L_x_2769:
[----:B------:R-:W2:Y:S01]  /*80350*/  LDCU.64 UR4, c[0x4][0x28] ;  /* 0x01000500ff0477ac */ /* 0x000ea20008000a00 */
[----:B------:R-:W-:-:S05]  /*80360*/  IMAD.SHL.U32 R6, R0, 0x40, RZ ;  /* 0x0000004000067824 */ /* 0x000fca00078e00ff */
[----:B------:R-:W-:-:S04]  /*80370*/  LOP3.LUT R6, R6, 0x40, RZ, 0xc0, !PT ;  /* 0x0000004006067812 */ /* 0x000fc800078ec0ff */
[----:B--2---:R-:W-:-:S05]  /*80380*/  IADD3 R6, P1, PT, R6, UR4, RZ ;  /* 0x0000000406067c10 */ /* 0x004fca000ff3e0ff */
[----:B------:R-:W-:-:S05]  /*80390*/  IMAD.X R7, RZ, RZ, UR5, P1 ;  /* 0x00000005ff077e24 */ /* 0x000fca00088e06ff */
[----:B0-----:R-:W2:Y:S04]  /*803a0*/  LDG.E.128.CONSTANT R60, desc[UR36][R6.64] ;  /* 0x00000024063c7981 */ /* 0x001ea8000c1e9d00 */
        /* <DEDUP_REMOVED lines=47> */
.L_x_2775:
[----:B------:R-:W-:Y:S05]  /*806a0*/  BSYNC.RECONVERGENT B5 ;  /* 0x0000000000057941 */ /* 0x000fea0003800200 */
.L_x_2774:
[----:B------:R-:W-:Y:S01]  /*806b0*/  VIADD R0, R8, 0x1 ;  /* 0x0000000108007836 */ /* 0x000fe20000000000 */
[----:B------:R-:W-:Y:S06]  /*806c0*/  BRA `(.L_x_2776) ;  /* 0x0000000000087947 */ /* 0x000fec0003800000 */
.L_x_2773:
[----:B------:R-:W-:Y:S01]  /*806d0*/  DMUL R6, RZ, R38 ;  /* 0x00000026ff067228 */ /* 0x000fe20000000000 */
[----:B------:R-:W-:-:S10]  /*806e0*/  IMAD.MOV.U32 R0, RZ, RZ, 0x1 ;  /* 0x00000001ff007424 */ /* 0x000fd400078e00ff */
.L_x_2776:
[----:B------:R-:W-:Y:S05]  /*806f0*/  BSYNC.RECONVERGENT B4 ;  /* 0x0000000000047941 */ /* 0x000fea0003800200 */
.L_x_2772:
        /* <DEDUP_REMOVED lines=35> */
.L_x_2782:
        /* <DEDUP_REMOVED lines=25> */
.L_x_2780:
[----:B------:R-:W-:Y:S05]  /*80ac0*/  BSYNC.RELIABLE B1 ;  /* 0x0000000000017941 */ /* 0x000fea0003800100 */
.L_x_2779:
[----:B------:R-:W-:-:S05]  /*80ad0*/  VIADD R0, R0, 0x1 ;  /* 0x0000000100007836 */ /* 0x000fca0000000000 */
[----:B------:R-:W-:-:S13]  /*80ae0*/  ISETP.NE.AND P0, PT, R0, R75, PT ;  /* 0x0000004b0000720c */ /* 0x000fda0003f05270 */
[----:B------:R-:W-:Y:S05]  /*80af0*/  @P0 BRA `(.L_x_2782) ;  /* 0xfffffffc008c0947 */ /* 0x000fea000383ffff */
[----:B------:R-:W-:-:S07]  /*80b00*/  IMAD.MOV.U32 R67, RZ, RZ, RZ ;  /* 0x000000ffff437224 */ /* 0x000fce00078e00ff */
.L_x_2778:
[----:B------:R-:W-:Y:S01]  /*80b10*/  ISETP.NE.AND P0, PT, R67, RZ, PT ;  /* 0x000000ff4300720c */ /* 0x000fe20003f05270 */
[----:B------:R-:W-:Y:S02]  /*80b20*/  IMAD.MOV.U32 R0, RZ, RZ, R67 ;  /* 0x000000ffff007224 */ /* 0x000fe400078e0043 */
[----:B------:R-:W-:-:S10]  /*80b30*/  IMAD.MOV.U32 R67, RZ, RZ, RZ ;  /* 0x000000ffff437224 */ /* 0x000fd400078e00ff */
[----:B------:R-:W-:Y:S05]  /*80b40*/  @!P0 BREAK.RELIABLE B0 ;  /* 0x0000000000008942 */ /* 0x000fea0003800100 */
[----:B------:R-:W-:Y:S05]  /*80b50*/  @!P0 BRA `(.L_x_2754) ;  /* 0x00000000003c8947 */ /* 0x000fea0003800000 */
[----:B------:R-:W-:Y:S05]  /*80b60*/  BSYNC.RELIABLE B0 ;  /* 0x0000000000007941 */ /* 0x000fea0003800100 */
.L_x_2777:
[----:B------:R2:W5:Y:S01]  /*80b70*/  LDL.64 R6, [R1+0x8] ;  /* 0x0000080001067983 */ /* 0x0005620000100a00 */
[----:B------:R-:W-:-:S07]  /*80b80*/  IMAD.MOV.U32 R67, RZ, RZ, R0 ;  /* 0x000000ffff437224 */ /* 0x000fce00078e0000 */
.L_x_2781:
[----:B------:R-:W-:-:S05]  /*80b90*/  SHF.L.U32 R9, R76, 0x3, RZ ;  /* 0x000000034c097819 */ /* 0x000fca00000006ff */
        /* <DEDUP_REMOVED lines=11> */
.L_x_2754:
[----:B------:R-:W-:Y:S05]  /*80c50*/  BSYNC.RECONVERGENT B3 ;  /* 0x0000000000037941 */ /* 0x000fea0003800200 */
.L_x_2753:
[----:B---3--:R-:W3:Y:S02]  /*80c60*/  LDC.64 R2, c[0x0][0x390] ;  /* 0x0000e400ff027b82 */ /* 0x008ee40000000a00 */
[----:B---3--:R-:W3:Y:S01]  /*80c70*/  LDG.E R3, desc[UR36][R2.64+0x4] ;  /* 0x0000042402037981 */ /* 0x008ee2000c1e1900 */
[----:B------:R-:W-:-:S05]  /*80c80*/  VIADD R74, R74, 0x1 ;  /* 0x000000014a4a7836 */ /* 0x000fca0000000000 */
[----:B---3--:R-:W-:-:S13]  /*80c90*/  ISETP.GE.AND P0, PT, R74, R3, PT ;  /* 0x000000034a00720c */ /* 0x008fda0003f06270 */
[----:B------:R-:W-:Y:S05]  /*80ca0*/  @!P0 BRA `(.L_x_2783) ;  /* 0xffffff7000a08947 */ /* 0x000fea000383ffff */
.L_x_2660:
[----:B------:R-:W-:Y:S05]  /*80cb0*/  BSYNC.RECONVERGENT B2 ;  /* 0x0000000000027941 */ /* 0x000fea0003800200 */
.L_x_2659:
[----:B------:R-:W-:Y:S01]  /*80cc0*/  ISETP.GE.AND P0, PT, R26, 0x1, PT ;  /* 0x000000011a00780c */ /* 0x000fe20003f06270 */
[----:B------:R-:W-:Y:S01]  /*80cd0*/  BSSY.RECONVERGENT B1, `(.L_x_2784) ;  /* 0x000004d000017945 */ /* 0x000fe20003800200 */
[----:B------:R-:W-:-:S11]  /*80ce0*/  CS2R R2, SRZ ;  /* 0x0000000000027805 */ /* 0x000fd6000001ff00 */
[----:B------:R-:W-:Y:S05]  /*80cf0*/  @!P0 BRA `(.L_x_2785) ;  /* 0x0000000400288947 */ /* 0x000fea0003800000 */
[----:B-----5:R-:W-:Y:S01]  /*80d00*/  IMAD R35, R110, 0x6, RZ ;  /* 0x000000066e237824 */ /* 0x020fe200078e02ff */
[----:B------:R-:W-:Y:S01]  /*80d10*/  CS2R R2, SRZ ;  /* 0x0000000000027805 */ /* 0x000fe2000001ff00 */
[----:B------:R-:W-:-:S07]  /*80d20*/  IMAD.MOV.U32 R19, RZ, RZ, RZ ;  /* 0x000000ffff137224 */ /* 0x000fce00078e00ff */
.L_x_2793:
[----:B------:R-:W3:Y:S01]  /*80d30*/  LDC.64 R4, c[0x0][0x408] ;  /* 0x00010200ff047b82 */ /* 0x000ee20000000a00 */
[----:B------:R-:W-:Y:S01]  /*80d40*/  ISETP.GE.AND P1, PT, R76, 0x1, PT ;  /* 0x000000014c00780c */ /* 0x000fe20003f26270 */
[C---:B------:R-:W-:Y:S01]  /*80d50*/  IMAD R11, R19.reuse, 0x6, RZ ;  /* 0x00000006130b7824 */ /* 0x040fe200078e02ff */
[----:B------:R-:W-:Y:S01]  /*80d60*/  BSSY.RECONVERGENT B2, `(.L_x_2786) ;  /* 0x0000042000027945 */ /* 0x000fe20003800200 */
[----:B------:R-:W-:-:S05]  /*80d70*/  VIADD R19, R19, 0x1 ;  /* 0x0000000113137836 */ /* 0x000fca0000000000 */
[----:B------:R-:W-:Y:S01]  /*80d80*/  ISETP.NE.AND P0, PT, R19, R26, PT ;  /* 0x0000001a1300720c */ /* 0x000fe20003f05270 */
[----:B---3--:R-:W-:-:S04]  /*80d90*/  IMAD.WIDE R4, R35, 0x8, R4 ;  /* 0x0000000823047825 */ /* 0x008fc800078e0204 */
[----:B------:R-:W-:Y:S01]  /*80da0*/  IMAD.WIDE.U32 R10, R11, 0x8, R4 ;  /* 0x000000080b0a7825 */ /* 0x000fe200078e0004 */
[----:B-----5:R-:W-:Y:S07]  /*80db0*/  @!P1 BRA `(.L_x_2787) ;  /* 0x0000000000f09947 */ /* 0x020fee0003800000 */
[----:B------:R-:W3:Y:S04]  /*80dc0*/  LDG.E.64 R4, desc[UR36][R10.64+0x28] ;  /* 0x000028240a047981 */ /* 0x000ee8000c1e1b00 */
[----:B------:R-:W4:Y:S04]  /*80dd0*/  LDG.E.64 R6, desc[UR36][R22.64+0x38] ;  /* 0x0000382416067981 */ /* 0x000f28000c1e1b00 */
[----:B------:R0:W5:Y:S04]  /*80de0*/  LDG.E.64 R12, desc[UR36][R10.64] ;  /* 0x000000240a0c7981 */ /* 0x000168000c1e1b00 */
[----:B------:R0:W5:Y:S01]  /*80df0*/  LDG.E.64 R14, desc[UR36][R10.64+0x8] ;  /* 0x000008240a0e7981 */ /* 0x000162000c1e1b00 */
[----:B------:R-:W-:Y:S01]  /*80e00*/  BSSY.RELIABLE B0, `(.L_x_2788) ;  /* 0x0000015000007945 */ /* 0x000fe20003800100 */
[----:B------:R-:W-:-:S02]  /*80e10*/  IMAD.MOV.U32 R8, RZ, RZ, R22 ;  /* 0x000000ffff087224 */ /* 0x000fc400078e0016 */
[----:B------:R-:W-:Y:S01]  /*80e20*/  IMAD.MOV.U32 R9, RZ, RZ, R23 ;  /* 0x000000ffff097224 */ /* 0x000fe200078e0017 */
[----:B---3--:R-:W-:Y:S08]  /*80e30*/  F2I.F64.TRUNC R21, R4 ;  /* 0x0000000400157311 */ /* 0x008ff0000030d100 */
[----:B----4-:R-:W3:Y:S02]  /*80e40*/  F2I.F64.TRUNC R6, R6 ;  /* 0x0000000600067311 */ /* 0x010ee4000030d100 */
[----:B---3--:R-:W-:-:S13]  /*80e50*/  ISETP.NE.AND P1, PT, R6, R21, PT ;  /* 0x000000150600720c */ /* 0x008fda0003f25270 */
[----:B0-----:R-:W-:Y:S05]  /*80e60*/  @!P1 BRA `(.L_x_2789) ;  /* 0x0000000000389947 */ /* 0x001fea0003800000 */
[----:B------:R-:W-:Y:S01]  /*80e70*/  BSSY.RELIABLE B3, `(.L_x_2789) ;  /* 0x000000d000037945 */ /* 0x000fe20003800100 */
[----:B------:R-:W-:-:S07]  /*80e80*/  IMAD.MOV.U32 R0, RZ, RZ, RZ ;  /* 0x000000ffff007224 */ /* 0x000fce00078e00ff */
.L_x_2790:
        /* <DEDUP_REMOVED lines=8> */
[----:B---3--:R-:W0:Y:S02]  /*80f10*/  F2I.F64.TRUNC R4, R4 ;  /* 0x0000000400047311 */ /* 0x008e24000030d100 */
[----:B0-----:R-:W-:-:S13]  /*80f20*/  ISETP.NE.AND P1, PT, R4, R21, PT ;  /* 0x000000150400720c */ /* 0x001fda0003f25270 */
[----:B------:R-:W-:Y:S05]  /*80f30*/  @P1 BRA `(.L_x_2790) ;  /* 0xfffffffc00d41947 */ /* 0x000fea000383ffff */
[----:B------:R-:W-:Y:S05]  /*80f40*/  BSYNC.RELIABLE B3 ;  /* 0x0000000000037941 */ /* 0x000fea0003800100 */
.L_x_2789:
[----:B------:R-:W-:Y:S05]  /*80f50*/  BSYNC.RELIABLE B0 ;  /* 0x0000000000007941 */ /* 0x000fea0003800100 */
.L_x_2788:
[----:B------:R-:W3:Y:S04]  /*80f60*/  LDG.E.64 R6, desc[UR36][R8.64+0x8] ;  /* 0x0000082408067981 */ /* 0x000ee8000c1e1b00 */
[----:B------:R-:W4:Y:S01]  /*80f70*/  LDG.E.64 R4, desc[UR36][R8.64] ;  /* 0x0000002408047981 */ /* 0x000f22000c1e1b00 */
[----:B------:R-:W-:Y:S01]  /*80f80*/  IMAD.MOV.U32 R10, RZ, RZ, 0x0 ;  /* 0x00000000ff0a7424 */ /* 0x000fe200078e00ff */
[----:B------:R-:W-:Y:S01]  /*80f90*/  BSSY.RECONVERGENT B3, `(.L_x_2791) ;  /* 0x000001d000037945 */ /* 0x000fe20003800200 */
[----:B------:R-:W-:Y:S01]  /*80fa0*/  IMAD.MOV.U32 R11, RZ, RZ, 0x3fd80000 ;  /* 0x3fd80000ff0b7424 */ /* 0x000fe200078e00ff */
[----:B---3-5:R-:W-:Y:S02]  /*80fb0*/  DADD R6, R14, -R6 ;  /* 0x000000000e067229 */ /* 0x028fe40000000806 */
[----:B----4-:R-:W-:-:S06]  /*80fc0*/  DADD R4, R12, -R4 ;  /* 0x000000000c047229 */ /* 0x010fcc0000000804 */
        /* <DEDUP_REMOVED lines=24> */
[----:B-12---:R-:W-:Y:S05]  /*81150*/  CALL.REL.NOINC `($__internal_14_$__cuda_sm20_dsqrt_rn_f64_mediumpath_v1) ;  /* 0x000001ac00747944 */ /* 0x006fea0003c00000 */
.L_x_2792:
[----:B------:R-:W-:Y:S05]  /*81160*/  BSYNC.RECONVERGENT B3 ;  /* 0x0000000000037941 */ /* 0x000fea0003800200 */
.L_x_2791:
[----:B------:R-:W-:-:S11]  /*81170*/  DADD R2, R2, R8 ;  /* 0x0000000002027229 */ /* 0x000fd60000000008 */
.L_x_2787:
[----:B------:R-:W-:Y:S05]  /*81180*/  BSYNC.RECONVERGENT B2 ;  /* 0x0000000000027941 */ /* 0x000fea0003800200 */
.L_x_2786:
[----:B------:R-:W-:Y:S05]  /*81190*/  @P0 BRA `(.L_x_2793) ;  /* 0xfffffff800e40947 */ /* 0x000fea000383ffff */
.L_x_2785:
[----:B------:R-:W-:Y:S05]  /*811a0*/  BSYNC.RECONVERGENT B1 ;  /* 0x0000000000017941 */ /* 0x000fea0003800200 */
.L_x_2784:
[----:B------:R-:W3:Y:S04]  /*811b0*/  LDG.E.64 R4, desc[UR36][R24.64] ;  /* 0x0000002418047981 */ /* 0x000ee8000c1e1b00 */
[----:B---3--:R-:W-:Y:S04]  /*811c0*/  STG.E.64 desc[UR36][R16.64], R4 ;  /* 0x0000000410007986 */ /* 0x008fe8000c101b24 */
[----:B------:R-:W3:Y:S04]  /*811d0*/  LDG.E.64 R6, desc[UR36][R24.64+0x8] ;  /* 0x0000082418067981 */ /* 0x000ee8000c1e1b00 */
[----:B---3--:R-:W-:Y:S04]  /*811e0*/  STG.E.64 desc[UR36][R16.64+0x8], R6 ;  /* 0x0000080610007986 */ /* 0x008fe8000c101b24 */
[----:B------:R-:W3:Y:S04]  /*811f0*/  LDG.E.64 R10, desc[UR36][R24.64+0x10] ;  /* 0x00001024180a7981 */ /* 0x000ee8000c1e1b00 */
[----:B---3--:R3:W-:Y:S04]  /*81200*/  STG.E.64 desc[UR36][R16.64+0x10], R10 ;  /* 0x0000100a10007986 */ /* 0x0087e8000c101b24 */
[----:B-----5:R-:W4:Y:S04]  /*81210*/  LDG.E.64 R12, desc[UR36][R24.64+0x18] ;  /* 0x00001824180c7981 */ /* 0x020f28000c1e1b00 */
[----:B----4-:R-:W-:Y:S04]  /*81220*/  STG.E.64 desc[UR36][R16.64+0x18], R12 ;  /* 0x0000180c10007986 */ /* 0x010fe8000c101b24 */
[----:B------:R-:W4:Y:S01]  /*81230*/  LDG.E.64 R14, desc[UR36][R24.64+0x20] ;  /* 0x00002024180e7981 */ /* 0x000f22000c1e1b00 */
[----:B---3--:R-:W-:-:S03]  /*81240*/  MOV R10, 0x0 ;  /* 0x00000000000a7802 */ /* 0x008fc60000000f00 */
[----:B----4-:R-:W-:Y:S04]  /*81250*/  STG.E.64 desc[UR36][R16.64+0x20], R14 ;  /* 0x0000200e10007986 */ /* 0x010fe8000c101b24 */
[----:B------:R-:W3:Y:S01]  /*81260*/  LDG.E.64 R8, desc[UR36][R24.64+0x28] ;  /* 0x0000282418087981 */ /* 0x000ee2000c1e1b00 */
[----:B------:R-:W-:Y:S01]  /*81270*/  UMOV UR4, 0xe2308c3a ;  /* 0xe2308c3a00047882 */ /* 0x000fe20000000000 */
[----:B------:R-:W-:Y:S01]  /*81280*/  UMOV UR5, 0x3e45798e ;  /* 0x3e45798e00057882 */ /* 0x000fe20000000000 */
[----:B------:R-:W4:Y:S01]  /*81290*/  LDC.64 R10, c[0x4][R10] ;  /* 0x010000000a0a7b82 */ /* 0x000f220000000a00 */
[----:B------:R-:W-:Y:S01]  /*812a0*/  STL.64 [R1+0x28], R2 ;  /* 0x0000280201007387 */ /* 0x000fe20000100a00 */
[----:B------:R-:W-:Y:S01]  /*812b0*/  DSETP.GEU.AND P0, PT, R2, UR4, PT ;  /* 0x0000000402007e2a */ /* 0x000fe2000bf0e000 */
[----:B------:R-:W0:Y:S01]  /*812c0*/  LDCU.64 UR4, c[0x4][0x10] ;  /* 0x01000200ff0477ac */ /* 0x000e220008000a00 */
[----:B------:R-:W-:Y:S01]  /*812d0*/  IMAD.MOV.U32 R0, RZ, RZ, 0x2 ;  /* 0x00000002ff007424 */ /* 0x000fe200078e00ff */
[----:B------:R-:W-:-:S04]  /*812e0*/  DSETP.NEU.AND P1, PT, |R94|, +INF , PT ;  /* 0x7ff000005e00742a */ /* 0x000fc80003f2d200 */
[----:B------:R-:W-:Y:S02]  /*812f0*/  SEL R0, R0, 0x5, !P0 ;  /* 0x0000000500007807 */ /* 0x000fe40004000000 */
[----:B------:R-:W-:-:S03]  /*81300*/  IADD3 R6, P0, PT, R127, 0x20, RZ ;  /* 0x000000207f067810 */ /* 0x000fc60007f1e0ff */
[----:B------:R1:W-:Y:S02]  /*81310*/  STL [R1+0x20], R0 ;  /* 0x0000200001007387 */ /* 0x0003e40000100800 */
[----:B------:R-:W-:Y:S02]  /*81320*/  IMAD.X R7, RZ, RZ, R126, P0 ;  /* 0x000000ffff077224 */ /* 0x000fe400000e067e */
[----:B0-----:R-:W-:Y:S02]  /*81330*/  IMAD.U32 R4, RZ, RZ, UR4 ;  /* 0x00000004ff047e24 */ /* 0x001fe4000f8e00ff */
[----:B------:R-:W-:Y:S01]  /*81340*/  IMAD.U32 R5, RZ, RZ, UR5 ;  /* 0x00000005ff057e24 */ /* 0x000fe2000f8e00ff */
[----:B-1----:R-:W-:Y:S01]  /*81350*/  P2R R0, PR, RZ, 0x2 ;  /* 0x00000002ff007803 */ /* 0x002fe20000000000 */
[----:B---34-:R0:W-:Y:S06]  /*81360*/  STG.E.64 desc[UR36][R16.64+0x28], R8 ;  /* 0x0000280810007986 */ /* 0x0181ec000c101b24 */
[----:B------:R-:W-:-:S07]  /*81370*/  LEPC R20, `(.L_x_2794) ;  /* 0x000000001014794e */ /* 0x000fce0000000000 */
[----:B0-2---:R-:W-:Y:S05]  /*81380*/  CALL.ABS.NOINC R10 ;  /* 0x000000000a007343 */ /* 0x005fea0003c00000 */
.L_x_2794:
[----:B------:R0:W5:Y:S04]  /*81390*/  LDG.E.64 R100, desc[UR36][R16.64] ;  /* 0x0000002410647981 */ /* 0x000168000c1e1b00 */
[----:B------:R0:W5:Y:S04]  /*813a0*/  LDG.E.64 R98, desc[UR36][R16.64+0x8] ;  /* 0x0000082410627981 */ /* 0x000168000c1e1b00 */
[----:B------:R0:W5:Y:S01]  /*813b0*/  LDG.E.64 R96, desc[UR36][R16.64+0x10] ;  /* 0x0000102410607981 */ /* 0x000162000c1e1b00 */
[----:B------:R-:W-:-:S03]  /*813c0*/  DSETP.NEU.AND P6, PT, |R94|, +INF , PT ;  /* 0x7ff000005e00742a */ /* 0x000fc60003fcd200 */
[----:B------:R0:W5:Y:S04]  /*813d0*/  LDG.E.64 R116, desc[UR36][R16.64+0x18] ;  /* 0x0000182410747981 */ /* 0x000168000c1e1b00 */
[----:B------:R0:W5:Y:S04]  /*813e0*/  LDG.E.64 R114, desc[UR36][R16.64+0x20] ;  /* 0x0000202410727981 */ /* 0x000168000c1e1b00 */
[----:B------:R0:W5:Y:S01]  /*813f0*/  LDG.E.64 R112, desc[UR36][R16.64+0x28] ;  /* 0x0000282410707981 */ /* 0x000162000c1e1b00 */
[----:B------:R-:W-:Y:S02]  /*81400*/  BSSY.RECONVERGENT B2, `(.L_x_2795) ;  /* 0x000001b000027945 */ /* 0x000fe40003800200 */
        /* <DEDUP_REMOVED lines=24> */
.L_x_2798:
[----:B------:R-:W-:Y:S05]  /*81590*/  BSYNC.RECONVERGENT B3 ;  /* 0x0000000000037941 */ /* 0x000fea0003800200 */
.L_x_2797:
[----:B------:R-:W-:-:S07]  /*815a0*/  VIADD R0, R8, 0x1 ;  /* 0x0000000108007836 */ /* 0x000fce0000000000 */
.L_x_2796:
[----:B------:R-:W-:Y:S05]  /*815b0*/  BSYNC.RECONVERGENT B2 ;  /* 0x0000000000027941 */ /* 0x000fea0003800200 */
.L_x_2795:
        /* <DEDUP_REMOVED lines=55> */
.L_x_2802:
[----:B------:R-:W-:Y:S05]  /*81930*/  BSYNC.RECONVERGENT B3 ;  /* 0x0000000000037941 */ /* 0x000fea0003800200 */
.L_x_2801:
[----:B------:R-:W-:-:S07]  /*81940*/  VIADD R0, R8, 0x1 ;  /* 0x0000000108007836 */ /* 0x000fce0000000000 */
.L_x_2800:
[----:B------:R-:W-:Y:S05]  /*81950*/  BSYNC.RECONVERGENT B2 ;  /* 0x0000000000027941 */ /* 0x000fea0003800200 */
.L_x_2799:
        /* <DEDUP_REMOVED lines=8> */
[C---:B------:R-:W-:Y:S01]  /*819e0*/  LOP3.LUT R4, R0.reuse, 0x1, RZ, 0xc0, !PT ;  /* 0x0000000100047812 */ /* 0x040fe200078ec0ff */
[----:B------:R-:W-:Y:S01]  /*819f0*/  IMAD.MOV.U32 R18, RZ, RZ, 0x20fd8164 ;  /* 0x20fd8164ff127424 */ /* 0x000fe200078e00ff */
[----:B------:R-:W-:Y:S01]  /*81a00*/  LOP3.LUT P1, RZ, R0, 0x2, RZ, 0xc0, !PT ;  /* 0x0000000200ff7812 */ /* 0x000fe2000782c0ff */
        /* <DEDUP_REMOVED lines=44> */
[----:B------:R-:W-:-:S07]  /*81cd0*/  IMAD.MOV.U32 R0, RZ, RZ, R8 ;  /* 0x000000ffff007224 */ /* 0x000fce00078e0008 */
.L_x_2806:
[----:B------:R-:W-:Y:S05]  /*81ce0*/  BSYNC.RECONVERGENT B3 ;  /* 0x0000000000037941 */ /* 0x000fea0003800200 */
.L_x_2805:
[----:B------:R-:W-:-:S07]  /*81cf0*/  VIADD R0, R0, 0x1 ;  /* 0x0000000100007836 */ /* 0x000fce0000000000 */
.L_x_2804:
[----:B------:R-:W-:Y:S05]  /*81d00*/  BSYNC.RECONVERGENT B2 ;  /* 0x0000000000027941 */ /* 0x000fea0003800200 */
.L_x_2803:
        /* <DEDUP_REMOVED lines=55> */
.L_x_2808:
[----:B------:R-:W-:Y:S05]  /*82080*/  BSYNC.RECONVERGENT B2 ;  /* 0x0000000000027941 */ /* 0x000fea0003800200 */
.L_x_2807:
        /* <DEDUP_REMOVED lines=54> */
.L_x_2810:
[----:B------:R-:W-:Y:S05]  /*823f0*/  BSYNC.RECONVERGENT B2 ;  /* 0x0000000000027941 */ /* 0x000fea0003800200 */
.L_x_2809:
        /* <DEDUP_REMOVED lines=52> */
[----:B0----5:R-:W-:Y:S05]  /*82740*/  CALL.REL.NOINC `($_Z14FitGrain_NLOPTPdPiS0_S_S_S0_S0_S_S_S_S_S_S_S_S_S_S_S_S_S_$__internal_trig_reduction_slowpathd) ;  /* 0x0000019800a07944 */ /* 0x021fea0003c00000 */
[----:B------:R-:W-:-:S07]  /*82750*/  IMAD.MOV.U32 R0, RZ, RZ, R8 ;  /* 0x000000ffff007224 */ /* 0x000fce00078e0008 */
.L_x_2812:
[----:B------:R-:W-:Y:S05]  /*82760*/  BSYNC.RECONVERGENT B2 ;  /* 0x0000000000027941 */ /* 0x000fea0003800200 */
.L_x_2811:
        /* <DEDUP_REMOVED lines=17> */
[----:B-1---5:R-:W-:Y:S01]  /*82880*/  DMUL R2, R116, UR4 ;  /* 0x0000000474027c28 */ /* 0x022fe20008000000 */
[----:B------:R-:W-:-:S07]  /*82890*/  FSEL R11, -R11, 0.11223486810922622681, !P0 ;  /* 0x3de5db650b0b7808 */ /* 0x000fce0004000100 */
[----:B------:R-:W-:Y:S02]  /*828a0*/  DSETP.NEU.AND P4, PT, |R2|, +INF , PT ;  /* 0x7ff000000200742a */ /* 0x000fe40003f8d200 */
        /* <DEDUP_REMOVED lines=15> */
[----:B------:R-:W-:-:S06]  /*829a0*/  FSEL R57, R9, R7, !P0 ;  /* 0x0000000709397208 */ /* 0x000fcc0004000000 */
[----:B------:R-:W-:-:S08]  /*829b0*/  DMUL R6, R4, R56 ;  /* 0x0000003804067228 */ /* 0x000fd00000000000 */
[-C--:B------:R-:W-:Y:S02]  /*829c0*/  DMUL R70, R46, R6.reuse ;  /* 0x000000062e467228 */ /* 0x080fe40000000000 */
[----:B------:R-:W-:Y:S02]  /*829d0*/  DMUL R68, R54, R6 ;  /* 0x0000000636447228 */ /* 0x000fe40000000000 */
[----:B------:R-:W-:-:S04]  /*829e0*/  @!P4 DMUL R6, RZ, R2 ;  /* 0x00000002ff06c228 */ /* 0x000fc80000000000 */
[----:B------:R-:W-:Y:S02]  /*829f0*/  DFMA R70, R54, R40, -R70 ;  /* 0x000000283646722b */ /* 0x000fe40000000846 */
        /* <DEDUP_REMOVED lines=23> */
.L_x_2814:
[----:B------:R-:W-:Y:S05]  /*82b70*/  BSYNC.RECONVERGENT B2 ;  /* 0x0000000000027941 */ /* 0x000fea0003800200 */
.L_x_2813:
        /* <DEDUP_REMOVED lines=19> */
[----:B------:R-:W-:-:S14]  /*82cb0*/  DSETP.NEU.AND P3, PT, |R20|, +INF , PT ;  /* 0x7ff000001400742a */ /* 0x000fdc0003f6d200 */
        /* <DEDUP_REMOVED lines=37> */
[----:B------:R-:W-:Y:S02]  /*82f10*/  IMAD.MOV.U32 R0, RZ, RZ, R8 ;  /* 0x000000ffff007224 */ /* 0x000fe400078e0008 */
[----:B------:R-:W-:Y:S02]  /*82f20*/  IMAD.MOV.U32 R8, RZ, RZ, R6 ;  /* 0x000000ffff087224 */ /* 0x000fe400078e0006 */
[----:B------:R-:W-:-:S07]  /*82f30*/  IMAD.MOV.U32 R9, RZ, RZ, R7 ;  /* 0x000000ffff097224 */ /* 0x000fce00078e0007 */
.L_x_2816:
[----:B------:R-:W-:Y:S05]  /*82f40*/  BSYNC.RECONVERGENT B2 ;  /* 0x0000000000027941 */ /* 0x000fea0003800200 */
.L_x_2815:
        /* <DEDUP_REMOVED lines=27> */
[----:B------:R-:W-:-:S08]  /*83100*/  DMUL R36, R112, UR4 ;  /* 0x0000000470247c28 */ /* 0x000fd00008000000 */
        /* <DEDUP_REMOVED lines=32> */
.L_x_2818:
[----:B------:R-:W-:Y:S05]  /*83310*/  BSYNC.RECONVERGENT B2 ;  /* 0x0000000000027941 */ /* 0x000fea0003800200 */
.L_x_2817:
        /* <DEDUP_REMOVED lines=57> */
.L_x_2822:
[----:B------:R-:W-:Y:S05]  /*836b0*/  BSYNC.RECONVERGENT B3 ;  /* 0x0000000000037941 */ /* 0x000fea0003800200 */
.L_x_2821:
[----:B------:R-:W-:-:S07]  /*836c0*/  VIADD R0, R0, 0x1 ;  /* 0x0000000100007836 */ /* 0x000fce0000000000 */
.L_x_2820:
[----:B------:R-:W-:Y:S05]  /*836d0*/  BSYNC.RECONVERGENT B2 ;  /* 0x0000000000027941 */ /* 0x000fea0003800200 */
.L_x_2819:
        /* <DEDUP_REMOVED lines=55> */
.L_x_2826:
[----:B------:R-:W-:Y:S05]  /*83a50*/  BSYNC.RECONVERGENT B3 ;  /* 0x0000000000037941 */ /* 0x000fea0003800200 */
.L_x_2825:
[----:B------:R-:W-:-:S07]  /*83a60*/  VIADD R0, R0, 0x1 ;  /* 0x0000000100007836 */ /* 0x000fce0000000000 */
.L_x_2824:
[----:B------:R-:W-:Y:S05]  /*83a70*/  BSYNC.RECONVERGENT B2 ;  /* 0x0000000000027941 */ /* 0x000fea0003800200 */
.L_x_2823:
        /* <DEDUP_REMOVED lines=54> */
.L_x_2830:
[----:B------:R-:W-:Y:S05]  /*83de0*/  BSYNC.RECONVERGENT B3 ;  /* 0x0000000000037941 */ /* 0x000fea0003800200 */
.L_x_2829:
[----:B------:R-:W-:-:S07]  /*83df0*/  VIADD R0, R8, 0x1 ;  /* 0x0000000108007836 */ /* 0x000fce0000000000 */
.L_x_2828:
[----:B------:R-:W-:Y:S05]  /*83e00*/  BSYNC.RECONVERGENT B2 ;  /* 0x0000000000027941 */ /* 0x000fea0003800200 */
.L_x_2827:
        /* <DEDUP_REMOVED lines=15> */
[----:B-1----:R-:W-:Y:S01]  /*83f00*/  IMAD.MOV.U32 R8, RZ, RZ, 0x1 ;  /* 0x00000001ff087424 */ /* 0x002fe200078e00ff */
[----:B------:R-:W-:-:S06]  /*83f10*/  FSEL R21, -R21, 0.11223486810922622681, !P0 ;  /* 0x3de5db6515157808 */ /* 0x000fcc0004000100 */
[----:B--2---:R-:W-:-:S08]  /*83f20*/  DFMA R36, R12, R20, R36 ;  /* 0x000000140c24722b */ /* 0x004fd00000000024 */
[----:B------:R-:W-:Y:S02]  /*83f30*/  DFMA R36, R12, R36, R38 ;  /* 0x000000240c24722b */ /* 0x000fe40000000026 */
[----:B------:R-:W-:-:S06]  /*83f40*/  DMUL R38, R14, R34 ;  /* 0x000000220e267228 */ /* 0x000fcc0000000000 */
[C---:B---3--:R-:W-:Y:S01]  /*83f50*/  DFMA R36, R12.reuse, R36, R60 ;  /* 0x000000240c24722b */ /* 0x048fe2000000003c */
[----:B------:R-:W1:Y:S07]  /*83f60*/  MUFU.RCP64H R9, R39 ;  /* 0x0000002700097308 */ /* 0x000e6e0000001800 */
[----:B------:R-:W-:-:S08]  /*83f70*/  DFMA R36, R12, R36, R62 ;  /* 0x000000240c24722b */ /* 0x000fd0000000003e */
[----:B----4-:R-:W-:Y:S02]  /*83f80*/  DFMA R36, R12, R36, R64 ;  /* 0x000000240c24722b */ /* 0x010fe40000000040 */
[----:B-1----:R-:W-:-:S06]  /*83f90*/  DFMA R20, -R38, R8, 1 ;  /* 0x3ff000002614742b */ /* 0x002fcc0000000108 */
[----:B------:R-:W-:Y:S02]  /*83fa0*/  DFMA R36, R12, R36, R66 ;  /* 0x000000240c24722b */ /* 0x000fe40000000042 */
[----:B------:R-:W-:-:S06]  /*83fb0*/  DFMA R20, R20, R20, R20 ;  /* 0x000000141414722b */ /* 0x000fcc0000000014 */
[----:B------:R-:W-:Y:S02]  /*83fc0*/  DFMA R6, R36, R6, R6 ;  /* 0x000000062406722b */ /* 0x000fe40000000006 */
[----:B------:R-:W-:Y:S02]  /*83fd0*/  DFMA R12, R12, R36, 1 ;  /* 0x3ff000000c0c742b */ /* 0x000fe40000000024 */
[----:B------:R-:W-:-:S08]  /*83fe0*/  DFMA R8, R8, R20, R8 ;  /* 0x000000140808722b */ /* 0x000fd00000000008 */
        /* <DEDUP_REMOVED lines=22> */
.L_x_2832:
[----:B------:R-:W-:Y:S05]  /*84150*/  BSYNC.RECONVERGENT B1 ;  /* 0x0000000000017941 */ /* 0x000fea0003800200 */
.L_x_2831:
        /* <DEDUP_REMOVED lines=57> */
.L_x_2834:
        /* <DEDUP_REMOVED lines=72> */
.L_x_2835:
[----:B------:R-:W-:Y:S05]  /*84970*/  BSYNC.RECONVERGENT B0 ;  /* 0x0000000000007941 */ /* 0x000fea0003800200 */
.L_x_2833:
        /* <DEDUP_REMOVED lines=21> */
.L_x_2837:
[----:B------:R-:W-:Y:S05]  /*84ad0*/  BSYNC.RECONVERGENT B1 ;  /* 0x0000000000017941 */ /* 0x000fea0003800200 */
.L_x_2836:
        /* <DEDUP_REMOVED lines=57> */
.L_x_2839:
        /* <DEDUP_REMOVED lines=72> */
.L_x_2840:
[----:B------:R-:W-:Y:S05]  /*852f0*/  BSYNC.RECONVERGENT B0 ;  /* 0x0000000000007941 */ /* 0x000fea0003800200 */
.L_x_2838:
        /* <DEDUP_REMOVED lines=31> */
[----:B------:R-:W-:-:S07]  /*854f0*/  MOV R0, R8 ;  /* 0x0000000800007202 */ /* 0x000fce0000000f00 */
.L_x_2842:
[----:B------:R-:W-:Y:S05]  /*85500*/  BSYNC.RECONVERGENT B2 ;  /* 0x0000000000027941 */ /* 0x000fea0003800200 */
.L_x_2841:
        /* <DEDUP_REMOVED lines=57> */
[----:B------:R-:W-:Y:S02]  /*858a0*/  IMAD.MOV.U32 R42, RZ, RZ, R60 ;  /* 0x000000ffff2a7224 */ /* 0x000fe400078e003c */
[----:B------:R-:W-:-:S07]  /*858b0*/  IMAD.MOV.U32 R43, RZ, RZ, R61 ;  /* 0x000000ffff2b7224 */ /* 0x000fce00078e003d */
.L_x_2844:
[----:B------:R-:W-:Y:S05]  /*858c0*/  BSYNC.RECONVERGENT B1 ;  /* 0x0000000000017941 */ /* 0x000fea0003800200 */
.L_x_2843:
[----:B------:R-:W1:Y:S01]  /*858d0*/  MUFU.RCP64H R7, R21 ;  /* 0x0000001500077308 */ /* 0x000e620000001800 */
[----:B------:R-:W-:Y:S01]  /*858e0*/  IMAD.MOV.U32 R6, RZ, RZ, 0x1 ;  /* 0x00000001ff067424 */ /* 0x000fe200078e00ff */
[----:B------:R-:W-:Y:S05]  /*858f0*/  BSSY.RECONVERGENT B1, `(.L_x_2845) ;  /* 0x0000015000017945 */ /* 0x000fea0003800200 */
        /* <DEDUP_REMOVED lines=20> */
.L_x_2846:
[----:B------:R-:W-:Y:S05]  /*85a40*/  BSYNC.RECONVERGENT B1 ;  /* 0x0000000000017941 */ /* 0x000fea0003800200 */
.L_x_2845:
        /* <DEDUP_REMOVED lines=32> */
.L_x_2850:
[----:B------:R-:W-:Y:S05]  /*85c50*/  BSYNC.RECONVERGENT B3 ;  /* 0x0000000000037941 */ /* 0x000fea0003800200 */
.L_x_2849:
[----:B------:R-:W-:-:S07]  /*85c60*/  VIADD R0, R8, 0x1 ;  /* 0x0000000108007836 */ /* 0x000fce0000000000 */
.L_x_2848:
[----:B------:R-:W-:Y:S05]  /*85c70*/  BSYNC.RECONVERGENT B2 ;  /* 0x0000000000027941 */ /* 0x000fea0003800200 */
.L_x_2847:
        /* <DEDUP_REMOVED lines=57> */
.L_x_2854:
[----:B------:R-:W-:Y:S05]  /*86010*/  BSYNC.RECONVERGENT B3 ;  /* 0x0000000000037941 */ /* 0x000fea0003800200 */
.L_x_2853:
[----:B------:R-:W-:-:S07]  /*86020*/  VIADD R0, R0, 0x1 ;  /* 0x0000000100007836 */ /* 0x000fce0000000000 */
.L_x_2852:
[----:B------:R-:W-:Y:S05]  /*86030*/  BSYNC.RECONVERGENT B2 ;  /* 0x0000000000027941 */ /* 0x000fea0003800200 */
.L_x_2851:
        /* <DEDUP_REMOVED lines=54> */
.L_x_2856:
[----:B------:R-:W-:Y:S05]  /*863a0*/  BSYNC.RECONVERGENT B2 ;  /* 0x0000000000027941 */ /* 0x000fea0003800200 */
.L_x_2855:
[----:B------:R-:W1:Y:S01]  /*863b0*/  LDCU.64 UR4, c[0x4][0x28] ;  /* 0x01000500ff0477ac */ /* 0x000e620008000a00 */
[----:B------:R-:W-:-:S05]  /*863c0*/  IMAD.SHL.U32 R2, R0, 0x40, RZ ;  /* 0x0000004000027824 */ /* 0x000fca00078e00ff */
[----:B------:R-:W-:-:S04]  /*863d0*/  LOP3.LUT R2, R2, 0x40, RZ, 0xc0, !PT ;  /* 0x0000004002027812 */ /* 0x000fc800078ec0ff */
[----:B-1----:R-:W-:-:S05]  /*863e0*/  IADD3 R2, P0, PT, R2, UR4, RZ ;  /* 0x0000000402027c10 */ /* 0x002fca000ff1e0ff */
[----:B------:R-:W-:-:S05]  /*863f0*/  IMAD.X R3, RZ, RZ, UR5, P0 ;  /* 0x00000005ff037e24 */ /* 0x000fca00080e06ff */
[----:B------:R-:W2:Y:S04]  /*86400*/  LDG.E.128.CONSTANT R60, desc[UR36][R2.64] ;  /* 0x00000024023c7981 */ /* 0x000ea8000c1e9d00 */
[----:B------:R-:W3:Y:S01]  /*86410*/  LDG.E.128.CONSTANT R64, desc[UR36][R2.64+0x10] ;  /* 0x0000102402407981 */ /* 0x000ee2000c1e9d00 */
[----:B------:R-:W1:Y:S03]  /*86420*/  LDC.64 R12, c[0x0][0x390] ;  /* 0x0000e400ff0c7b82 */ /* 0x000e660000000a00 */
[----:B------:R-:W4:Y:S04]  /*86430*/  LDG.E.128.CONSTANT R72, desc[UR36][R2.64+0x20] ;  /* 0x0000202402487981 */ /* 0x000f28000c1e9d00 */
[----:B-1----:R-:W5:Y:S01]  /*86440*/  LDG.E R12, desc[UR36][R12.64+0x4] ;  /* 0x000004240c0c7981 */ /* 0x002f62000c1e1900 */
[C---:B------:R-:W-:Y:S01]  /*86450*/  LOP3.LUT R8, R0.reuse, 0x1, RZ, 0xc0, !PT ;  /* 0x0000000100087812 */ /* 0x040fe200078ec0ff */
[----:B------:R-:W-:Y:S01]  /*86460*/  IMAD.MOV.U32 R10, RZ, RZ, 0x20fd8164 ;  /* 0x20fd8164ff0a7424 */ /* 0x000fe200078e00ff */
[----:B------:R-:W-:Y:S01]  /*86470*/  LOP3.LUT P1, RZ, R0, 0x2, RZ, 0xc0, !PT ;  /* 0x0000000200ff7812 */ /* 0x000fe2000782c0ff */
[----:B------:R-:W-:Y:S01]  /*86480*/  IMAD.MOV.U32 R11, RZ, RZ, 0x3da8ff83 ;  /* 0x3da8ff83ff0b7424 */ /* 0x000fe200078e00ff */
[----:B------:R-:W-:Y:S01]  /*86490*/  ISETP.NE.U32.AND P0, PT, R8, 0x1, PT ;  /* 0x000000010800780c */ /* 0x000fe20003f05070 */
[----:B------:R-:W-:-:S03]  /*864a0*/  DMUL R8, R6, R6 ;  /* 0x0000000606087228 */ /* 0x000fc60000000000 */
[----:B------:R-:W-:Y:S02]  /*864b0*/  FSEL R10, R10, -8.06006814911005101289e+34, !P0 ;  /* 0xf9785eba0a0a7808 */ /* 0x000fe40004000000 */
[----:B------:R-:W-:-:S06]  /*864c0*/  FSEL R11, -R11, 0.11223486810922622681, !P0 ;  /* 0x3de5db650b0b7808 */ /* 0x000fcc0004000100 */
[----:B--2---:R-:W-:Y:S02]  /*864d0*/  DFMA R60, R8, R10, R60 ;  /* 0x0000000a083c722b */ /* 0x004fe4000000003c */
[----:B------:R-:W-:-:S06]  /*864e0*/  DMUL R10, R36, -R34 ;  /* 0x80000022240a7228 */ /* 0x000fcc0000000000 */
[----:B------:R-:W-:Y:S02]  /*864f0*/  DFMA R60, R8, R60, R62 ;  /* 0x0000003c083c722b */ /* 0x000fe4000000003e */
[----:B------:R-:W-:-:S06]  /*86500*/  DMUL R10, R18, R10 ;  /* 0x0000000a120a7228 */ /* 0x000fcc0000000000 */
        /* <DEDUP_REMOVED lines=14> */
[----:B------:R-:W1:Y:S01]  /*865f0*/  MUFU.RCP64H R3, R21 ;  /* 0x0000001500037308 */ /* 0x000e620000001800 */
[----:B------:R-:W-:Y:S01]  /*86600*/  IMAD.MOV.U32 R2, RZ, RZ, 0x1 ;  /* 0x00000001ff027424 */ /* 0x000fe200078e00ff */
[----:B------:R-:W-:Y:S01]  /*86610*/  DMUL R36, R36, R34 ;  /* 0x0000002224247228 */ /* 0x000fe20000000000 */
[----:B------:R-:W-:Y:S01]  /*86620*/  BSSY.RECONVERGENT B1, `(.L_x_2858) ;  /* 0x0000017000017945 */ /* 0x000fe20003800200 */
[----:B------:R-:W-:-:S03]  /*86630*/  DMUL R18, R42, R18 ;  /* 0x000000122a127228 */ /* 0x000fc60000000000 */
[----:B-1----:R-:W-:-:S08]  /*86640*/  DFMA R6, -R20, R2, 1 ;  /* 0x3ff000001406742b */ /* 0x002fd00000000102 */
[----:B------:R-:W-:-:S08]  /*86650*/  DFMA R6, R6, R6, R6 ;  /* 0x000000060606722b */ /* 0x000fd00000000006 */
[----:B------:R-:W-:Y:S02]  /*86660*/  DFMA R6, R2, R6, R2 ;  /* 0x000000060206722b */ /* 0x000fe40000000002 */
[----:B------:R-:W-:-:S06]  /*86670*/  DMUL R2, R98, R96 ;  /* 0x0000006062027228 */ /* 0x000fcc0000000000 */
[----:B------:R-:W-:Y:S02]  /*86680*/  DFMA R8, -R20, R6, 1 ;  /* 0x3ff000001408742b */ /* 0x000fe40000000106 */
[C---:B------:R-:W-:Y:S02]  /*86690*/  DMUL R12, R14.reuse, R2 ;  /* 0x000000020e0c7228 */ /* 0x040fe40000000000 */
[----:B------:R-:W-:-:S04]  /*866a0*/  DMUL R14, R14, R36 ;  /* 0x000000240e0e7228 */ /* 0x000fc80000000000 */
        /* <DEDUP_REMOVED lines=14> */
.L_x_2859:
[----:B------:R-:W-:Y:S05]  /*86790*/  BSYNC.RECONVERGENT B1 ;  /* 0x0000000000017941 */ /* 0x000fea0003800200 */
.L_x_2858:
[----:B------:R-:W-:Y:S01]  /*867a0*/  DMUL R20, R42, R44 ;  /* 0x0000002c2a147228 */ /* 0x000fe20000000000 */
[----:B------:R-:W-:Y:S01]  /*867b0*/  BSSY.RECONVERGENT B2, `(.L_x_2860) ;  /* 0x0000141000027945 */ /* 0x000fe20003800200 */
[----:B------:R-:W-:Y:S01]  /*867c0*/  DMUL R34, R34, R38 ;  /* 0x0000002622227228 */ /* 0x000fe20000000000 */
[----:B------:R-:W-:-:S10]  /*867d0*/  IMAD.MOV.U32 R38, RZ, RZ, RZ ;  /* 0x000000ffff267224 */ /* 0x000fd400078e00ff */
.L_x_2874:
[----:B------:R-:W1:Y:S01]  /*867e0*/  LDC.64 R6, c[0x0][0x3a8] ;  /* 0x0000ea00ff067b82 */ /* 0x000e620000000a00 */
[----:B------:R-:W-:-:S04]  /*867f0*/  IMAD.SHL.U32 R9, R38, 0x4, RZ ;  /* 0x0000000426097824 */ /* 0x000fc800078e00ff */
[----:B-1----:R-:W-:-:S05]  /*86800*/  IMAD.WIDE.U32 R6, R9, 0x4, R6 ;  /* 0x0000000409067825 */ /* 0x002fca00078e0006 */
[----:B------:R-:W2:Y:S04]  /*86810*/  LDG.E R12, desc[UR36][R6.64] ;  /* 0x00000024060c7981 */ /* 0x000ea8000c1e1900 */
[----:B------:R-:W3:Y:S04]  /*86820*/  LDG.E R0, desc[UR36][R6.64+0x4] ;  /* 0x0000042406007981 */ /* 0x000ee8000c1e1900 */
[----:B------:R-:W4:Y:S01]  /*86830*/  LDG.E R50, desc[UR36][R6.64+0x8] ;  /* 0x0000082406327981 */ /* 0x000f22000c1e1900 */
[----:B------:R-:W-:Y:S01]  /*86840*/  MOV R44, RZ ;  /* 0x000000ff002c7202 */ /* 0x000fe20000000f00 */
        /* <DEDUP_REMOVED lines=10> */
[----:B-1----:R-:W-:Y:S01]  /*868f0*/  DFMA R42, R10, R50, R42 ;  /* 0x000000320a2a722b */ /* 0x002fe2000000002a */
[----:B------:R-:W-:Y:S01]  /*86900*/  IMAD.MOV.U32 R12, RZ, RZ, 0x0 ;  /* 0x00000000ff0c7424 */ /* 0x000fe200078e00ff */
[----:B------:R-:W-:Y:S01]  /*86910*/  DADD R8, R44, R8 ;  /* 0x000000002c087229 */ /* 0x000fe20000000008 */
[----:B------:R-:W-:-:S03]  /*86920*/  IMAD.MOV.U32 R13, RZ, RZ, 0x3fd80000 ;  /* 0x3fd80000ff0d7424 */ /* 0x000fc600078e00ff */
[----:B------:R-:W-:Y:S02]  /*86930*/  DFMA R44, R34, R50, R36 ;  /* 0x00000032222c722b */ /* 0x000fe40000000024 */
[----:B------:R-:W-:Y:S02]  /*86940*/  DMUL R6, R42, R42 ;  /* 0x0000002a2a067228 */ /* 0x000fe40000000000 */
[----:B------:R-:W-:-:S06]  /*86950*/  DFMA R50, R14, R50, R8 ;  /* 0x000000320e32722b */ /* 0x000fcc0000000008 */
        /* <DEDUP_REMOVED lines=24> */
.L_x_2862:
[----:B------:R-:W-:Y:S05]  /*86ae0*/  BSYNC.RECONVERGENT B1 ;  /* 0x0000000000017941 */ /* 0x000fea0003800200 */
.L_x_2861:
        /* <DEDUP_REMOVED lines=14> */
.L_x_2864:
[----:B------:R-:W-:Y:S05]  /*86bd0*/  BSYNC.RECONVERGENT B1 ;  /* 0x0000000000017941 */ /* 0x000fea0003800200 */
.L_x_2863:
[----:B------:R-:W1:Y:S01]  /*86be0*/  LDC.64 R6, c[0x0][0x3a0] ;  /* 0x0000e800ff067b82 */ /* 0x000e620000000a00 */
[----:B------:R-:W-:-:S04]  /*86bf0*/  IMAD R9, R38, 0x7, RZ ;  /* 0x0000000726097824 */ /* 0x000fc800078e02ff */
[----:B------:R-:W-:-:S05]  /*86c00*/  IMAD.WIDE.U32 R36, R9, 0x8, R30 ;  /* 0x0000000809247825 */ /* 0x000fca00078e001e */
[----:B------:R2:W-:Y:S04]  /*86c10*/  STG.E.64 desc[UR36][R36.64], R44 ;  /* 0x0000002c24007986 */ /* 0x0005e8000c101b24 */
[----:B------:R3:W-:Y:S04]  /*86c20*/  STG.E.64 desc[UR36][R36.64+0x8], R42 ;  /* 0x0000082a24007986 */ /* 0x0007e8000c101b24 */
[----:B------:R-:W-:Y:S01]  /*86c30*/  STG.E.64 desc[UR36][R36.64+0x10], R50 ;  /* 0x0000103224007986 */ /* 0x000fe2000c101b24 */
[----:B-1----:R-:W-:-:S06]  /*86c40*/  IMAD.WIDE.U32 R6, R9, 0x8, R6 ;  /* 0x0000000809067825 */ /* 0x002fcc00078e0006 */
[----:B------:R-:W4:Y:S01]  /*86c50*/  LDG.E.64 R6, desc[UR36][R6.64+0x18] ;  /* 0x0000182406067981 */ /* 0x000f22000c1e1b00 */
[----:B------:R-:W1:Y:S03]  /*86c60*/  LDC.64 R8, c[0x0][0x380] ;  /* 0x0000e000ff087b82 */ /* 0x000e660000000a00 */
[----:B------:R-:W-:Y:S01]  /*86c70*/  STG.E.64 desc[UR36][R36.64+0x20], R12 ;  /* 0x0000200c24007986 */ /* 0x000fe2000c101b24 */
[----:B------:R-:W-:-:S06]  /*86c80*/  DADD R62, R12, R12 ;  /* 0x000000000c3e7229 */ /* 0x000fcc000000000c */
[----:B------:R-:W2:Y:S01]  /*86c90*/  MUFU.RCP64H R53, R63 ;  /* 0x0000003f00357308 */ /* 0x000ea20000001800 */
[----:B------:R-:W-:-:S06]  /*86ca0*/  IMAD.MOV.U32 R52, RZ, RZ, 0x1 ;  /* 0x00000001ff347424 */ /* 0x000fcc00078e00ff */
[----:B--2---:R-:W-:Y:S01]  /*86cb0*/  DFMA R44, -R62, R52, 1 ;  /* 0x3ff000003e2c742b */ /* 0x004fe20000000134 */
[----:B----4-:R2:W-:Y:S04]  /*86cc0*/  STG.E.64 desc[UR36][R36.64+0x18], R6 ;  /* 0x0000180624007986 */ /* 0x0105e8000c101b24 */
[----:B-1----:R-:W4:Y:S03]  /*86cd0*/  LDG.E.64 R8, desc[UR36][R8.64+0x1038] ;  /* 0x0010382408087981 */ /* 0x002f26000c1e1b00 */
[----:B------:R-:W-:Y:S01]  /*86ce0*/  DFMA R44, R44, R44, R44 ;  /* 0x0000002c2c2c722b */ /* 0x000fe2000000002c */
[----:B------:R-:W-:Y:S07]  /*86cf0*/  BSSY.RECONVERGENT B1, `(.L_x_2865) ;  /* 0x0000011000017945 */ /* 0x000fee0003800200 */
[----:B------:R-:W-:-:S08]  /*86d00*/  DFMA R44, R52, R44, R52 ;  /* 0x0000002c342c722b */ /* 0x000fd00000000034 */
[----:B---3--:R-:W-:-:S08]  /*86d10*/  DFMA R42, -R62, R44, 1 ;  /* 0x3ff000003e2a742b */ /* 0x008fd0000000012c */
[----:B------:R-:W-:-:S08]  /*86d20*/  DFMA R42, R44, R42, R44 ;  /* 0x0000002a2c2a722b */ /* 0x000fd0000000002c */
[----:B----4-:R-:W-:Y:S01]  /*86d30*/  DMUL R60, R8, R42 ;  /* 0x0000002a083c7228 */ /* 0x010fe20000000000 */
[----:B------:R-:W-:-:S07]  /*86d40*/  FSETP.GEU.AND P1, PT, |R9|, 6.5827683646048100446e-37, PT ;  /* 0x036000000900780b */ /* 0x000fce0003f2e200 */
[----:B--2---:R-:W-:-:S08]  /*86d50*/  DFMA R6, -R62, R60, R8 ;  /* 0x0000003c3e06722b */ /* 0x004fd00000000108 */
        /* <DEDUP_REMOVED lines=9> */
[----:B0-----:R-:W-:Y:S05]  /*86df0*/  CALL.REL.NOINC `($__internal_13_$__cuda_sm20_div_rn_f64_full) ;  /* 0x0000014800cc7944 */ /* 0x001fea0003c00000 */
.L_x_2866:
[----:B------:R-:W-:Y:S05]  /*86e00*/  BSYNC.RECONVERGENT B1 ;  /* 0x0000000000017941 */ /* 0x000fea0003800200 */
.L_x_2865:
        /* <DEDUP_REMOVED lines=45> */
.L_x_2868:
        /* <DEDUP_REMOVED lines=70> */
.L_x_2869:
[----:B------:R-:W-:Y:S05]  /*87540*/  BSYNC.RECONVERGENT B0 ;  /* 0x0000000000007941 */ /* 0x000fea0003800200 */
.L_x_2867:
        /* <DEDUP_REMOVED lines=35> */
.L_x_2873:
[----:B------:R-:W-:Y:S05]  /*87780*/  BSYNC.RECONVERGENT B4 ;  /* 0x0000000000047941 */ /* 0x000fea0003800200 */
.L_x_2872:
[----:B------:R-:W-:-:S04]  /*87790*/  LOP3.LUT R8, R8, 0x1, RZ, 0xc0, !PT ;  /* 0x0000000108087812 */ /* 0x000fc800078ec0ff */
[----:B------:R-:W-:-:S13]  /*877a0*/  ISETP.NE.U32.AND P0, PT, R8, 0x1, PT ;  /* 0x000000010800780c */ /* 0x000fda0003f05070 */
.L_x_2871:
[----:B------:R-:W-:Y:S05]  /*877b0*/  BSYNC.RECONVERGENT B3 ;  /* 0x0000000000037941 */ /* 0x000fea0003800200 */
.L_x_2870:
[----:B------:R-:W-:Y:S01]  /*877c0*/  DMUL R8, R6, R6 ;  /* 0x0000000606087228 */ /* 0x000fe20000000000 */
[----:B------:R-:W-:Y:S01]  /*877d0*/  IMAD.MOV.U32 R12, RZ, RZ, 0x5b27ebb1 ;  /* 0x5b27ebb1ff0c7424 */ /* 0x000fe200078e00ff */
[----:B------:R-:W-:Y:S01]  /*877e0*/  UMOV UR4, 0x2799bcb9 ;  /* 0x2799bcb900047882 */ /* 0x000fe20000000000 */
[----:B------:R-:W-:Y:S01]  /*877f0*/  IMAD.MOV.U32 R13, RZ, RZ, 0x3ef9757c ;  /* 0x3ef9757cff0d7424 */ /* 0x000fe200078e00ff */
[----:B------:R-:W-:Y:S01]  /*87800*/  UMOV UR5, 0x3ee48dac ;  /* 0x3ee48dac00057882 */ /* 0x000fe20000000000 */
[----:B------:R-:W-:-:S04]  /*87810*/  @!P0 MOV R44, RZ ;  /* 0x000000ff002c8202 */ /* 0x000fc80000000f00 */
        /* <DEDUP_REMOVED lines=59> */
.L_x_2860:
[----:B------:R-:W-:-:S13]  /*87bd0*/  ISETP.GT.AND P0, PT, R45, RZ, PT ;  /* 0x000000ff2d00720c */ /* 0x000fda0003f04270 */
.L_x_2857:
[----:B------:R-:W-:Y:S01]  /*87be0*/  BSSY.RECONVERGENT B2, `(.L_x_2875) ;  /* 0x00008f3000027945 */ /* 0x000fe20003800200 */
[----:B------:R-:W-:-:S03]  /*87bf0*/  IMAD.MOV.U32 R50, RZ, RZ, RZ ;  /* 0x000000ffff327224 */ /* 0x000fc600078e00ff */
[----:B------:R-:W-:Y:S05]  /*87c00*/  @!P0 BRA `(.L_x_2876) ;  /* 0x0000008c00c08947 */ /* 0x000fea0003800000 */
[----:B------:R-:W1:Y:S08]  /*87c10*/  LDC.64 R76, c[0x0][0x388] ;  /* 0x0000e200ff4c7b82 */ /* 0x000e700000000a00 */
[----:B------:R-:W2:Y:S01]  /*87c20*/  LDC.64 R10, c[0x0][0x380] ;  /* 0x0000e000ff0a7b82 */ /* 0x000ea20000000a00 */
[----:B-1----:R1:W5:Y:S04]  /*87c30*/  LDG.E R76, desc[UR36][R76.64+0x4] ;  /* 0x000004244c4c7981 */ /* 0x002368000c1e1900 */
[----:B--2---:R-:W5:Y:S01]  /*87c40*/  LDG.E.64 R10, desc[UR36][R10.64+0xff8] ;  /* 0x000ff8240a0a7981 */ /* 0x004f62000c1e1b00 */
[----:B------:R-:W-:Y:S01]  /*87c50*/  DMUL R52, R46, R56 ;  /* 0x000000382e347228 */ /* 0x000fe20000000000 */
[----:B------:R-:W-:Y:S01]  /*87c60*/  IMAD.MOV.U32 R67, RZ, RZ, RZ ;  /* 0x000000ffff437224 */ /* 0x000fe200078e00ff */
[CC--:B------:R-:W-:Y:S01]  /*87c70*/  DMUL R2, R4.reuse, R40.reuse ;  /* 0x0000002804027228 */ /* 0x0c0fe20000000000 */
[----:B------:R-:W-:Y:S01]  /*87c80*/  IMAD.MOV.U32 R50, RZ, RZ, RZ ;  /* 0x000000ffff327224 */ /* 0x000fe200078e00ff */
[----:B------:R-:W-:-:S02]  /*87c90*/  DMUL R40, R4, -R40 ;  /* 0x8000002804287228 */ /* 0x000fc40000000000 */
[-C--:B------:R-:W-:Y:S02]  /*87ca0*/  DMUL R6, R54, R56.reuse ;  /* 0x0000003836067228 */ /* 0x080fe40000000000 */
[----:B------:R-:W-:Y:S02]  /*87cb0*/  DMUL R56, R48, R56 ;  /* 0x0000003830387228 */ /* 0x000fe40000000000 */
[C---:B------:R-:W-:Y:S02]  /*87cc0*/  DFMA R52, R54.reuse, R2, -R52 ;  /* 0x000000023634722b */ /* 0x040fe40000000834 */
[-C--:B------:R-:W-:Y:S02]  /*87cd0*/  DMUL R54, R54, -R48.reuse ;  /* 0x8000003036367228 */ /* 0x080fe40000000000 */
[C---:B------:R-:W-:Y:S02]  /*87ce0*/  DMUL R48, R46.reuse, R48 ;  /* 0x000000302e307228 */ /* 0x040fe40000000000 */
[----:B-1----:R-:W-:-:S11]  /*87cf0*/  DFMA R46, R46, R40, -R6 ;  /* 0x000000282e2e722b */ /* 0x002fd60000000806 */
.L_x_2999:
        /* <DEDUP_REMOVED lines=45> */
.L_x_2878:
[----:B------:R-:W-:Y:S05]  /*87fd0*/  BSYNC.RECONVERGENT B1 ;  /* 0x0000000000017941 */ /* 0x000fea0003800200 */
.L_x_2877:
[----:B------:R-:W-:Y:S01]  /*87fe0*/  UMOV UR4, 0xa2529d3a ;  /* 0xa2529d3a00047882 */ /* 0x000fe20000000000 */
[----:B------:R-:W-:Y:S01]  /*87ff0*/  UMOV UR5, 0x3f91df46 ;  /* 0x3f91df4600057882 */ /* 0x000fe20000000000 */
[----:B------:R-:W-:Y:S01]  /*88000*/  BSSY.RECONVERGENT B3, `(.L_x_2879) ;  /* 0x000001b000037945 */ /* 0x000fe20003800200 */
[----:B-----5:R-:W-:-:S08]  /*88010*/  DMUL R64, R64, UR4 ;  /* 0x0000000440407c28 */ /* 0x020fd00008000000 */
        /* <DEDUP_REMOVED lines=25> */
.L_x_2880:
[----:B------:R-:W-:Y:S05]  /*881b0*/  BSYNC.RECONVERGENT B3 ;  /* 0x0000000000037941 */ /* 0x000fea0003800200 */
.L_x_2879:
        /* <DEDUP_REMOVED lines=58> */
.L_x_2885:
[----:B------:R-:W-:Y:S05]  /*88560*/  BSYNC.RECONVERGENT B1 ;  /* 0x0000000000017941 */ /* 0x000fea0003800200 */
.L_x_2884:
        /* <DEDUP_REMOVED lines=59> */
.L_x_2887:
        /* <DEDUP_REMOVED lines=72> */
.L_x_2888:
[----:B------:R-:W-:Y:S05]  /*88da0*/  BSYNC.RECONVERGENT B0 ;  /* 0x0000000000007941 */ /* 0x000fea0003800200 */
.L_x_2886:
[----:B------:R-:W-:Y:S01]  /*88db0*/  UMOV UR4, 0x1a63c1f5 ;  /* 0x1a63c1f500047882 */ /* 0x000fe20000000000 */
[----:B------:R-:W-:Y:S01]  /*88dc0*/  UMOV UR5, 0x404ca5dc ;  /* 0x404ca5dc00057882 */ /* 0x000fe20000000000 */
[----:B------:R-:W-:Y:S01]  /*88dd0*/  IMAD.MOV.U32 R77, RZ, RZ, 0x2 ;  /* 0x00000002ff4d7424 */ /* 0x000fe200078e00ff */
[----:B------:R-:W-:-:S08]  /*88de0*/  DMUL R60, R60, UR4 ;  /* 0x000000043c3c7c28 */ /* 0x000fd00008000000 */
[----:B------:R-:W-:-:S07]  /*88df0*/  DADD R62, -RZ, -R60 ;  /* 0x00000000ff3e7229 */ /* 0x000fce000000093c */
[----:B------:R2:W-:Y:S01]  /*88e00*/  STL.128 [R1], R60 ;  /* 0x0000003c01007387 */ /* 0x0005e20000100c00 */
[----:B------:R-:W-:Y:S05]  /*88e10*/  BRA `(.L_x_2883) ;  /* 0x0000003800287947 */ /* 0x000fea0003800000 */
.L_x_2882:
        /* <DEDUP_REMOVED lines=21> */
.L_x_2890:
[----:B------:R-:W-:Y:S05]  /*88f70*/  BSYNC.RECONVERGENT B1 ;  /* 0x0000000000017941 */ /* 0x000fea0003800200 */
.L_x_2889:
        /* <DEDUP_REMOVED lines=22> */
[----:B------:R-:W-:Y:S02]  /*890e0*/  IMAD.MOV.U32 R2, RZ, RZ, R60 ;  /* 0x000000ffff027224 */ /* 0x000fe400078e003c */
[----:B------:R-:W-:-:S07]  /*890f0*/  IMAD.MOV.U32 R3, RZ, RZ, R61 ;  /* 0x000000ffff037224 */ /* 0x000fce00078e003d */
.L_x_2892:
[----:B------:R-:W-:Y:S05]  /*89100*/  BSYNC.RECONVERGENT B1 ;  /* 0x0000000000017941 */ /* 0x000fea0003800200 */
.L_x_2891:
        /* <DEDUP_REMOVED lines=20> */
.L_x_2894:
[----:B------:R-:W-:Y:S05]  /*89250*/  BSYNC.RECONVERGENT B1 ;  /* 0x0000000000017941 */ /* 0x000fea0003800200 */
.L_x_2893:
        /* <DEDUP_REMOVED lines=31> */
[----:B------:R-:W-:Y:S01]  /*89450*/  MOV R34, R8 ;  /* 0x0000000800227202 */ /* 0x000fe20000000f00 */
[----:B------:R-:W-:-:S07]  /*89460*/  IMAD.MOV.U32 R35, RZ, RZ, R9 ;  /* 0x000000ffff237224 */ /* 0x000fce00078e0009 */
.L_x_2896:
[----:B------:R-:W-:Y:S05]  /*89470*/  BSYNC.RECONVERGENT B1 ;  /* 0x0000000000017941 */ /* 0x000fea0003800200 */
.L_x_2895:
        /* <DEDUP_REMOVED lines=21> */
.L_x_2898:
[----:B------:R-:W-:Y:S05]  /*895d0*/  BSYNC.RECONVERGENT B1 ;  /* 0x0000000000017941 */ /* 0x000fea0003800200 */
.L_x_2897:
        /* <DEDUP_REMOVED lines=61> */
.L_x_2902:
        /* <DEDUP_REMOVED lines=72> */
.L_x_2903:
[----:B------:R-:W-:Y:S05]  /*89e30*/  BSYNC.RECONVERGENT B0 ;  /* 0x0000000000007941 */ /* 0x000fea0003800200 */
.L_x_2901:
        /* <DEDUP_REMOVED lines=26> */
.L_x_2907:
[----:B------:R-:W-:Y:S05]  /*89fe0*/  BSYNC.RECONVERGENT B6 ;  /* 0x0000000000067941 */ /* 0x000fea0003800200 */
.L_x_2906:
[----:B------:R-:W-:-:S07]  /*89ff0*/  VIADD R0, R8, 0x1 ;  /* 0x0000000108007836 */ /* 0x000fce0000000000 */
.L_x_2905:
[----:B------:R-:W-:Y:S05]  /*8a000*/  BSYNC.RECONVERGENT B5 ;  /* 0x0000000000057941 */ /* 0x000fea0003800200 */
.L_x_2904:
        /* <DEDUP_REMOVED lines=56> */
.L_x_2909:
[----:B------:R-:W-:Y:S05]  /*8a390*/  BSYNC.RECONVERGENT B5 ;  /* 0x0000000000057941 */ /* 0x000fea0003800200 */
.L_x_2908:
        /* <DEDUP_REMOVED lines=57> */
.L_x_2913:
[----:B------:R-:W-:Y:S05]  /*8a730*/  BSYNC.RECONVERGENT B6 ;  /* 0x0000000000067941 */ /* 0x000fea0003800200 */
.L_x_2912:
[----:B------:R-:W-:-:S07]  /*8a740*/  VIADD R0, R8, 0x1 ;  /* 0x0000000108007836 */ /* 0x000fce0000000000 */
.L_x_2911:
[----:B------:R-:W-:Y:S05]  /*8a750*/  BSYNC.RECONVERGENT B5 ;  /* 0x0000000000057941 */ /* 0x000fea0003800200 */
.L_x_2910:
        /* <DEDUP_REMOVED lines=56> */
.L_x_2915:
[----:B------:R-:W-:Y:S05]  /*8aae0*/  BSYNC.RECONVERGENT B5 ;  /* 0x0000000000057941 */ /* 0x000fea0003800200 */
.L_x_2914:
        /* <DEDUP_REMOVED lines=43> */
.L_x_2900:
[----:B------:R-:W-:Y:S05]  /*8ada0*/  BSYNC.RECONVERGENT B4 ;  /* 0x0000000000047941 */ /* 0x000fea0003800200 */
.L_x_2899:
        /* <DEDUP_REMOVED lines=20> */
.L_x_2917:
[----:B------:R-:W-:Y:S05]  /*8aef0*/  BSYNC.RECONVERGENT B1 ;  /* 0x0000000000017941 */ /* 0x000fea0003800200 */
.L_x_2916:
        /* <DEDUP_REMOVED lines=59> */
.L_x_2919:
        /* <DEDUP_REMOVED lines=72> */
.L_x_2920:
[----:B------:R-:W-:Y:S05]  /*8b730*/  BSYNC.RECONVERGENT B0 ;  /* 0x0000000000007941 */ /* 0x000fea0003800200 */
.L_x_2918:
        /* <DEDUP_REMOVED lines=26> */
.L_x_2924:
[----:B------:R-:W-:Y:S05]  /*8b8e0*/  BSYNC.RECONVERGENT B5 ;  /* 0x0000000000057941 */ /* 0x000fea0003800200 */
.L_x_2923:
[----:B------:R-:W-:-:S07]  /*8b8f0*/  VIADD R0, R8, 0x1 ;  /* 0x0000000108007836 */ /* 0x000fce0000000000 */
.L_x_2922:
[----:B------:R-:W-:Y:S05]  /*8b900*/  BSYNC.RECONVERGENT B4 ;  /* 0x0000000000047941 */ /* 0x000fea0003800200 */
.L_x_2921:
        /* <DEDUP_REMOVED lines=56> */
.L_x_2926:
[----:B------:R-:W-:Y:S05]  /*8bc90*/  BSYNC.RECONVERGENT B4 ;  /* 0x0000000000047941 */ /* 0x000fea0003800200 */
.L_x_2925:
        /* <DEDUP_REMOVED lines=57> */
.L_x_2930:
[----:B------:R-:W-:Y:S05]  /*8c030*/  BSYNC.RECONVERGENT B5 ;  /* 0x0000000000057941 */ /* 0x000fea0003800200 */
.L_x_2929:
[----:B------:R-:W-:-:S07]  /*8c040*/  VIADD R0, R8, 0x1 ;  /* 0x0000000108007836 */ /* 0x000fce0000000000 */
.L_x_2928:
[----:B------:R-:W-:Y:S05]  /*8c050*/  BSYNC.RECONVERGENT B4 ;  /* 0x0000000000047941 */ /* 0x000fea0003800200 */
.L_x_2927:
        /* <DEDUP_REMOVED lines=56> */
.L_x_2932:
[----:B------:R-:W-:Y:S05]  /*8c3e0*/  BSYNC.RECONVERGENT B4 ;  /* 0x0000000000047941 */ /* 0x000fea0003800200 */
.L_x_2931:
        /* <DEDUP_REMOVED lines=45> */
.L_x_2883:
[----:B------:R-:W-:Y:S05]  /*8c6c0*/  BSYNC.RECONVERGENT B3 ;  /* 0x0000000000037941 */ /* 0x000fea0003800200 */
.L_x_2881:
        /* <DEDUP_REMOVED lines=33> */
.L_x_2938:
[----:B------:R-:W-:Y:S05]  /*8c8e0*/  BSYNC.RECONVERGENT B5 ;  /* 0x0000000000057941 */ /* 0x000fea0003800200 */
.L_x_2937:
[----:B------:R-:W-:-:S07]  /*8c8f0*/  VIADD R0, R8, 0x1 ;  /* 0x0000000108007836 */ /* 0x000fce0000000000 */
.L_x_2936:
[----:B------:R-:W-:Y:S05]  /*8c900*/  BSYNC.RECONVERGENT B4 ;  /* 0x0000000000047941 */ /* 0x000fea0003800200 */
.L_x_2935:
[----:B------:R-:W1:Y:S01]  /*8c910*/  LDCU.64 UR4, c[0x4][0x28] ;  /* 0x01000500ff0477ac */ /* 0x000e620008000a00 */
[----:B------:R-:W-:-:S05]  /*8c920*/  IMAD.SHL.U32 R8, R0, 0x40, RZ ;  /* 0x0000004000087824 */ /* 0x000fca00078e00ff */
[----:B------:R-:W-:-:S04]  /*8c930*/  LOP3.LUT R8, R8, 0x40, RZ, 0xc0, !PT ;  /* 0x0000004008087812 */ /* 0x000fc800078ec0ff */
[----:B-1----:R-:W-:-:S05]  /*8c940*/  IADD3 R8, P1, PT, R8, UR4, RZ ;  /* 0x0000000408087c10 */ /* 0x002fca000ff3e0ff */
[----:B------:R-:W-:-:S05]  /*8c950*/  IMAD.X R9, RZ, RZ, UR5, P1 ;  /* 0x00000005ff097e24 */ /* 0x000fca00088e06ff */
        /* <DEDUP_REMOVED lines=51> */
.L_x_2940:
[----:B------:R-:W-:Y:S05]  /*8cc90*/  BSYNC.RECONVERGENT B4 ;  /* 0x0000000000047941 */ /* 0x000fea0003800200 */
.L_x_2939:
        /* <DEDUP_REMOVED lines=63> */
.L_x_2942:
[----:B------:R-:W-:Y:S05]  /*8d090*/  BSYNC.RECONVERGENT B1 ;  /* 0x0000000000017941 */ /* 0x000fea0003800200 */
.L_x_2941:
        /* <DEDUP_REMOVED lines=19> */
.L_x_2944:
[----:B------:R-:W-:Y:S05]  /*8d1d0*/  BSYNC.RECONVERGENT B1 ;  /* 0x0000000000017941 */ /* 0x000fea0003800200 */
.L_x_2943:
        /* <DEDUP_REMOVED lines=57> */
.L_x_2946:
        /* <DEDUP_REMOVED lines=72> */
.L_x_2947:
[----:B------:R-:W-:Y:S05]  /*8d9f0*/  BSYNC.RECONVERGENT B0 ;  /* 0x0000000000007941 */ /* 0x000fea0003800200 */
.L_x_2945:
        /* <DEDUP_REMOVED lines=40> */
.L_x_2951:
[----:B------:R-:W-:Y:S05]  /*8dc80*/  BSYNC.RECONVERGENT B5 ;  /* 0x0000000000057941 */ /* 0x000fea0003800200 */
.L_x_2950:
[----:B------:R-:W-:Y:S01]  /*8dc90*/  VIADD R0, R0, 0x1 ;  /* 0x0000000100007836 */ /* 0x000fe20000000000 */
[----:B------:R-:W-:Y:S06]  /*8dca0*/  BRA `(.L_x_2952) ;  /* 0x0000000000087947 */ /* 0x000fec0003800000 */
.L_x_2949:
[----:B------:R-:W-:Y:S01]  /*8dcb0*/  DMUL R8, RZ, R40 ;  /* 0x00000028ff087228 */ /* 0x000fe20000000000 */
[----:B------:R-:W-:-:S10]  /*8dcc0*/  IMAD.MOV.U32 R0, RZ, RZ, 0x1 ;  /* 0x00000001ff007424 */ /* 0x000fd400078e00ff */
.L_x_2952:
[----:B------:R-:W-:Y:S05]  /*8dcd0*/  BSYNC.RECONVERGENT B4 ;  /* 0x0000000000047941 */ /* 0x000fea0003800200 */
.L_x_2948:
        /* <DEDUP_REMOVED lines=53> */
.L_x_2954:
[----:B------:R-:W-:Y:S01]  /*8e030*/  DMUL R6, RZ, R40 ;  /* 0x00000028ff067228 */ /* 0x000fe20000000000 */
[----:B------:R-:W-:-:S10]  /*8e040*/  IMAD.MOV.U32 R0, RZ, RZ, RZ ;  /* 0x000000ffff007224 */ /* 0x000fd400078e00ff */
.L_x_2955:
[----:B------:R-:W-:Y:S05]  /*8e050*/  BSYNC.RECONVERGENT B4 ;  /* 0x0000000000047941 */ /* 0x000fea0003800200 */
.L_x_2953:
        /* <DEDUP_REMOVED lines=27> */
[----:B------:R-:W-:Y:S02]  /*8e210*/  FSEL R9, R13, R7, !P0 ;  /* 0x000000070d097208 */ /* 0x000fe40004000000 */
[----:B------:R-:W-:Y:S02]  /*8e220*/  LOP3.LUT P0, RZ, R0, 0x2, RZ, 0xc0, !PT ;  /* 0x0000000200ff7812 */ /* 0x000fe4000780c0ff */
[----:B------:R-:W-:Y:S02]  /*8e230*/  MOV R13, 0x3fd80000 ;  /* 0x3fd80000000d7802 */ /* 0x000fe40000000f00 */
        /* <DEDUP_REMOVED lines=28> */
.L_x_2957:
[----:B------:R-:W-:Y:S05]  /*8e400*/  BSYNC.RECONVERGENT B1 ;  /* 0x0000000000017941 */ /* 0x000fea0003800200 */
.L_x_2956:
        /* <DEDUP_REMOVED lines=19> */
.L_x_2959:
[----:B------:R-:W-:Y:S05]  /*8e540*/  BSYNC.RECONVERGENT B1 ;  /* 0x0000000000017941 */ /* 0x000fea0003800200 */
.L_x_2958:
        /* <DEDUP_REMOVED lines=77> */
.L_x_2961:
        /* <DEDUP_REMOVED lines=52> */
.L_x_2962:
[----:B------:R-:W-:Y:S05]  /*8ed60*/  BSYNC.RECONVERGENT B0 ;  /* 0x0000000000007941 */ /* 0x000fea0003800200 */
.L_x_2960:
[----:B------:R-:W-:Y:S01]  /*8ed70*/  UMOV UR4, 0x1a63c1f5 ;  /* 0x1a63c1f500047882 */ /* 0x000fe20000000000 */
[----:B------:R-:W-:Y:S01]  /*8ed80*/  UMOV UR5, 0x404ca5dc ;  /* 0x404ca5dc00057882 */ /* 0x000fe20000000000 */
[----:B------:R-:W-:Y:S02]  /*8ed90*/  DSETP.GT.AND P0, PT, R40, RZ, PT ;  /* 0x000000ff2800722a */ /* 0x000fe40003f04000 */
[----:B------:R-:W-:-:S08]  /*8eda0*/  DMUL R2, R2, UR4 ;  /* 0x0000000402027c28 */ /* 0x000fd00008000000 */
[----:B------:R-:W-:-:S10]  /*8edb0*/  DADD R6, -RZ, -R2 ;  /* 0x00000000ff067229 */ /* 0x000fd40000000902 */
[----:B------:R-:W-:Y:S02]  /*8edc0*/  FSEL R44, R6, R2, P0 ;  /* 0x00000002062c7208 */ /* 0x000fe40000000000 */
[----:B------:R-:W-:-:S07]  /*8edd0*/  FSEL R45, R7, R3, P0 ;  /* 0x00000003072d7208 */ /* 0x000fce0000000000 */
.L_x_2934:
[----:B------:R-:W-:Y:S05]  /*8ede0*/  BSYNC.RECONVERGENT B3 ;  /* 0x0000000000037941 */ /* 0x000fea0003800200 */
.L_x_2933:
        /* <DEDUP_REMOVED lines=23> */
.L_x_2964:
[----:B------:R-:W-:Y:S05]  /*8ef60*/  BSYNC.RECONVERGENT B1 ;  /* 0x0000000000017941 */ /* 0x000fea0003800200 */
.L_x_2963:
        /* <DEDUP_REMOVED lines=22> */
.L_x_2966:
[----:B------:R-:W-:Y:S05]  /*8f0d0*/  BSYNC.RECONVERGENT B1 ;  /* 0x0000000000017941 */ /* 0x000fea0003800200 */
.L_x_2965:
        /* <DEDUP_REMOVED lines=22> */
.L_x_2968:
[----:B------:R-:W-:Y:S05]  /*8f240*/  BSYNC.RECONVERGENT B1 ;  /* 0x0000000000017941 */ /* 0x000fea0003800200 */
.L_x_2967:
        /* <DEDUP_REMOVED lines=45> */
.L_x_2974:
[----:B------:R-:W-:Y:S05]  /*8f520*/  BSYNC.RECONVERGENT B5 ;  /* 0x0000000000057941 */ /* 0x000fea0003800200 */
.L_x_2973:
[----:B------:R-:W3:Y:S01]  /*8f530*/  LDG.E.64 R40, desc[UR36][R14.64+0x18] ;  /* 0x000018240e287981 */ /* 0x000ee2000c1e1b00 */
[----:B------:R-:W1:Y:S01]  /*8f540*/  LDCU.64 UR4, c[0x4][0x28] ;  /* 0x01000500ff0477ac */ /* 0x000e620008000a00 */
[----:B------:R-:W-:Y:S01]  /*8f550*/  IMAD.SHL.U32 R8, R0, 0x40, RZ ;  /* 0x0000004000087824 */ /* 0x000fe200078e00ff */
[----:B------:R-:W4:Y:S04]  /*8f560*/  LDC.64 R38, c[0x0][0x380] ;  /* 0x0000e000ff267b82 */ /* 0x000f280000000a00 */
[----:B------:R-:W-:-:S04]  /*8f570*/  LOP3.LUT R8, R8, 0x40, RZ, 0xc0, !PT ;  /* 0x0000004008087812 */ /* 0x000fc800078ec0ff */
[----:B-1----:R-:W-:-:S05]  /*8f580*/  IADD3 R8, P1, PT, R8, UR4, RZ ;  /* 0x0000000408087c10 */ /* 0x002fca000ff3e0ff */
[----:B------:R-:W-:-:S05]  /*8f590*/  IMAD.X R9, RZ, RZ, UR5, P1 ;  /* 0x00000005ff097e24 */ /* 0x000fca00088e06ff */
[----:B------:R-:W5:Y:S04]  /*8f5a0*/  LDG.E.128.CONSTANT R88, desc[UR36][R8.64] ;  /* 0x0000002408587981 */ /* 0x000f68000c1e9d00 */
[----:B------:R-:W5:Y:S04]  /*8f5b0*/  LDG.E.128.CONSTANT R72, desc[UR36][R8.64+0x10] ;  /* 0x0000102408487981 */ /* 0x000f68000c1e9d00 */
[----:B--2---:R-:W2:Y:S01]  /*8f5c0*/  LDG.E.128.CONSTANT R60, desc[UR36][R8.64+0x20] ;  /* 0x00002024083c7981 */ /* 0x004ea2000c1e9d00 */
[----:B------:R-:W-:Y:S01]  /*8f5d0*/  LOP3.LUT R12, R0, 0x1, RZ, 0xc0, !PT ;  /* 0x00000001000c7812 */ /* 0x000fe200078ec0ff */
[----:B------:R-:W-:Y:S01]  /*8f5e0*/  IMAD.MOV.U32 R27, RZ, RZ, 0x3da8ff83 ;  /* 0x3da8ff83ff1b7424 */ /* 0x000fe200078e00ff */
[----:B------:R-:W-:-:S02]  /*8f5f0*/  MOV R64, 0x20fd8164 ;  /* 0x20fd816400407802 */ /* 0x000fc40000000f00 */
        /* <DEDUP_REMOVED lines=8> */
[----:B-----5:R-:W-:-:S08]  /*8f680*/  DFMA R88, R12, R64, R88 ;  /* 0x000000400c58722b */ /* 0x020fd00000000058 */
[----:B------:R-:W-:-:S08]  /*8f690*/  DFMA R88, R12, R88, R90 ;  /* 0x000000580c58722b */ /* 0x000fd0000000005a */
[----:B------:R-:W-:-:S08]  /*8f6a0*/  DFMA R72, R12, R88, R72 ;  /* 0x000000580c48722b */ /* 0x000fd00000000048 */
        /* <DEDUP_REMOVED lines=36> */
.L_x_2978:
[----:B------:R-:W-:Y:S05]  /*8f8f0*/  BSYNC.RECONVERGENT B6 ;  /* 0x0000000000067941 */ /* 0x000fea0003800200 */
.L_x_2977:
[----:B------:R-:W-:-:S07]  /*8f900*/  VIADD R0, R8, 0x1 ;  /* 0x0000000108007836 */ /* 0x000fce0000000000 */
.L_x_2976:
[----:B------:R-:W-:Y:S05]  /*8f910*/  BSYNC.RECONVERGENT B5 ;  /* 0x0000000000057941 */ /* 0x000fea0003800200 */
.L_x_2975:
        /* <DEDUP_REMOVED lines=35> */
.L_x_2984:
        /* <DEDUP_REMOVED lines=25> */
.L_x_2982:
[----:B------:R-:W-:Y:S05]  /*8fce0*/  BSYNC.RELIABLE B1 ;  /* 0x0000000000017941 */ /* 0x000fea0003800100 */
.L_x_2981:
[----:B------:R-:W-:-:S05]  /*8fcf0*/  VIADD R7, R7, 0x1 ;  /* 0x0000000107077836 */ /* 0x000fca0000000000 */
[----:B------:R-:W-:-:S13]  /*8fd00*/  ISETP.NE.AND P0, PT, R7, R76, PT ;  /* 0x0000004c0700720c */ /* 0x000fda0003f05270 */
[----:B------:R-:W-:Y:S05]  /*8fd10*/  @P0 BRA `(.L_x_2984) ;  /* 0xfffffffc008c0947 */ /* 0x000fea000383ffff */
[----:B------:R-:W-:-:S07]  /*8fd20*/  IMAD.MOV.U32 R51, RZ, RZ, RZ ;  /* 0x000000ffff337224 */ /* 0x000fce00078e00ff */
.L_x_2980:
[----:B------:R-:W-:Y:S01]  /*8fd30*/  ISETP.NE.AND P0, PT, R51, RZ, PT ;  /* 0x000000ff3300720c */ /* 0x000fe20003f05270 */
[----:B------:R-:W-:Y:S02]  /*8fd40*/  IMAD.MOV.U32 R0, RZ, RZ, R51 ;  /* 0x000000ffff007224 */ /* 0x000fe400078e0033 */
[----:B------:R-:W-:-:S10]  /*8fd50*/  IMAD.MOV.U32 R51, RZ, RZ, RZ ;  /* 0x000000ffff337224 */ /* 0x000fd400078e00ff */
[----:B------:R-:W-:Y:S05]  /*8fd60*/  @!P0 BREAK.RELIABLE B0 ;  /* 0x0000000000008942 */ /* 0x000fea0003800100 */
[----:B------:R-:W-:Y:S05]  /*8fd70*/  @!P0 BRA `(.L_x_2972) ;  /* 0x0000000000408947 */ /* 0x000fea0003800000 */
[----:B------:R-:W-:Y:S05]  /*8fd80*/  BSYNC.RELIABLE B0 ;  /* 0x0000000000007941 */ /* 0x000fea0003800100 */
.L_x_2979:
[----:B------:R2:W5:Y:S01]  /*8fd90*/  LDL.64 R8, [R1] ;  /* 0x0000000001087983 */ /* 0x0005620000100a00 */
[----:B------:R-:W-:-:S07]  /*8fda0*/  IMAD.MOV.U32 R51, RZ, RZ, R0 ;  /* 0x000000ffff337224 */ /* 0x000fce00078e0000 */
.L_x_2983:
[----:B------:R-:W-:-:S05]  /*8fdb0*/  SHF.L.U32 R7, R50, 0x3, RZ ;  /* 0x0000000332077819 */ /* 0x000fca00000006ff */
        /* <DEDUP_REMOVED lines=12> */
.L_x_2972:
[----:B------:R-:W-:Y:S05]  /*8fe80*/  BSYNC.RECONVERGENT B4 ;  /* 0x0000000000047941 */ /* 0x000fea0003800200 */
.L_x_2971:
[----:B---3--:R-:W-:Y:S01]  /*8fe90*/  DADD R6, -|R44|, 180 ;  /* 0x406680002c067429 */ /* 0x008fe20000000300 */
        /* <DEDUP_REMOVED lines=41> */
.L_x_2986:
[----:B------:R-:W-:Y:S01]  /*90130*/  DMUL R8, RZ, R36 ;  /* 0x00000024ff087228 */ /* 0x000fe20000000000 */
[----:B------:R-:W-:-:S10]  /*90140*/  IMAD.MOV.U32 R0, RZ, RZ, RZ ;  /* 0x000000ffff007224 */ /* 0x000fd400078e00ff */
.L_x_2987:
[----:B------:R-:W-:Y:S05]  /*90150*/  BSYNC.RECONVERGENT B4 ;  /* 0x0000000000047941 */ /* 0x000fea0003800200 */
.L_x_2985:
[----:B------:R-:W3:Y:S01]  /*90160*/  LDG.E.64 R40, desc[UR36][R14.64+0x18] ;  /* 0x000018240e287981 */ /* 0x000ee2000c1e1b00 */
[----:B------:R-:W4:Y:S01]  /*90170*/  LDCU.64 UR4, c[0x4][0x28] ;  /* 0x01000500ff0477ac */ /* 0x000f220008000a00 */
[----:B------:R-:W-:Y:S01]  /*90180*/  IMAD.SHL.U32 R6, R0, 0x40, RZ ;  /* 0x0000004000067824 */ /* 0x000fe200078e00ff */
[----:B------:R-:W5:Y:S04]  /*90190*/  LDC.64 R38, c[0x0][0x380] ;  /* 0x0000e000ff267b82 */ /* 0x000f680000000a00 */
[----:B------:R-:W-:-:S04]  /*901a0*/  LOP3.LUT R6, R6, 0x40, RZ, 0xc0, !PT ;  /* 0x0000004006067812 */ /* 0x000fc800078ec0ff */
[----:B----4-:R-:W-:-:S05]  /*901b0*/  IADD3 R6, P1, PT, R6, UR4, RZ ;  /* 0x0000000406067c10 */ /* 0x010fca000ff3e0ff */
[----:B------:R-:W-:-:S05]  /*901c0*/  IMAD.X R7, RZ, RZ, UR5, P1 ;  /* 0x00000005ff077e24 */ /* 0x000fca00088e06ff */
[----:B------:R-:W4:Y:S04]  /*901d0*/  LDG.E.128.CONSTANT R88, desc[UR36][R6.64] ;  /* 0x0000002406587981 */ /* 0x000f28000c1e9d00 */
[----:B------:R-:W4:Y:S04]  /*901e0*/  LDG.E.128.CONSTANT R72, desc[UR36][R6.64+0x10] ;  /* 0x0000102406487981 */ /* 0x000f28000c1e9d00 */
[----:B--2---:R-:W2:Y:S01]  /*901f0*/  LDG.E.128.CONSTANT R60, desc[UR36][R6.64+0x20] ;  /* 0x00002024063c7981 */ /* 0x004ea2000c1e9d00 */
        /* <DEDUP_REMOVED lines=11> */
[----:B----4-:R-:W-:-:S08]  /*902b0*/  DFMA R88, R12, R64, R88 ;  /* 0x000000400c58722b */ /* 0x010fd00000000058 */
        /* <DEDUP_REMOVED lines=35> */
[----:B01----:R-:W-:Y:S05]  /*904f0*/  CALL.REL.NOINC `($_Z14FitGrain_NLOPTPdPiS0_S_S_S0_S0_S_S_S_S_S_S_S_S_S_S_S_S_S_$__internal_trig_reduction_slowpathd) ;  /* 0x000000bc00347944 */ /* 0x003fea0003c00000 */
.L_x_2991:
[----:B------:R-:W-:Y:S05]  /*90500*/  BSYNC.RECONVERGENT B5 ;  /* 0x0000000000057941 */ /* 0x000fea0003800200 */
.L_x_2990:
[----:B------:R-:W-:Y:S01]  /*90510*/  VIADD R0, R8, 0x1 ;  /* 0x0000000108007836 */ /* 0x000fe20000000000 */
[----:B------:R-:W-:Y:S06]  /*90520*/  BRA `(.L_x_2992) ;  /* 0x0000000000087947 */ /* 0x000fec0003800000 */
.L_x_2989:
[----:B------:R-:W-:Y:S01]  /*90530*/  DMUL R6, RZ, R36 ;  /* 0x00000024ff067228 */ /* 0x000fe20000000000 */
[----:B------:R-:W-:-:S10]  /*90540*/  IMAD.MOV.U32 R0, RZ, RZ, 0x1 ;  /* 0x00000001ff007424 */ /* 0x000fd400078e00ff */
.L_x_2992:
[----:B------:R-:W-:Y:S05]  /*90550*/  BSYNC.RECONVERGENT B4 ;  /* 0x0000000000047941 */ /* 0x000fea0003800200 */
.L_x_2988:
        /* <DEDUP_REMOVED lines=35> */
.L_x_2998:
        /* <DEDUP_REMOVED lines=25> */
.L_x_2996:
[----:B------:R-:W-:Y:S05]  /*90920*/  BSYNC.RELIABLE B1 ;  /* 0x0000000000017941 */ /* 0x000fea0003800100 */
.L_x_2995:
[----:B------:R-:W-:-:S05]  /*90930*/  VIADD R7, R7, 0x1 ;  /* 0x0000000107077836 */ /* 0x000fca0000000000 */
[----:B------:R-:W-:-:S13]  /*90940*/  ISETP.NE.AND P0, PT, R7, R76, PT ;  /* 0x0000004c0700720c */ /* 0x000fda0003f05270 */
[----:B------:R-:W-:Y:S05]  /*90950*/  @P0 BRA `(.L_x_2998) ;  /* 0xfffffffc008c0947 */ /* 0x000fea000383ffff */
[----:B------:R-:W-:-:S07]  /*90960*/  IMAD.MOV.U32 R51, RZ, RZ, RZ ;  /* 0x000000ffff337224 */ /* 0x000fce00078e00ff */
.L_x_2994:
[----:B------:R-:W-:Y:S01]  /*90970*/  ISETP.NE.AND P0, PT, R51, RZ, PT ;  /* 0x000000ff3300720c */ /* 0x000fe20003f05270 */
[----:B------:R-:W-:Y:S02]  /*90980*/  IMAD.MOV.U32 R0, RZ, RZ, R51 ;  /* 0x000000ffff007224 */ /* 0x000fe400078e0033 */
[----:B------:R-:W-:-:S10]  /*90990*/  IMAD.MOV.U32 R51, RZ, RZ, RZ ;  /* 0x000000ffff337224 */ /* 0x000fd400078e00ff */
[----:B------:R-:W-:Y:S05]  /*909a0*/  @!P0 BREAK.RELIABLE B0 ;  /* 0x0000000000008942 */ /* 0x000fea0003800100 */
[----:B------:R-:W-:Y:S05]  /*909b0*/  @!P0 BRA `(.L_x_2970) ;  /* 0x00000000003c8947 */ /* 0x000fea0003800000 */
[----:B------:R-:W-:Y:S05]  /*909c0*/  BSYNC.RELIABLE B0 ;  /* 0x0000000000007941 */ /* 0x000fea0003800100 */
.L_x_2993:
[----:B------:R3:W5:Y:S01]  /*909d0*/  LDL.64 R8, [R1+0x8] ;  /* 0x0000080001087983 */ /* 0x0007620000100a00 */
[----:B------:R-:W-:-:S07]  /*909e0*/  IMAD.MOV.U32 R51, RZ, RZ, R0 ;  /* 0x000000ffff337224 */ /* 0x000fce00078e0000 */
.L_x_2997:
        /* <DEDUP_REMOVED lines=12> */
.L_x_2970:
[----:B------:R-:W-:Y:S05]  /*90ab0*/  BSYNC.RECONVERGENT B3 ;  /* 0x0000000000037941 */ /* 0x000fea0003800200 */
.L_x_2969:
[----:B----4-:R-:W4:Y:S02]  /*90ac0*/  LDC.64 R2, c[0x0][0x390] ;  /* 0x0000e400ff027b82 */ /* 0x010f240000000a00 */
[----:B----4-:R-:W4:Y:S01]  /*90ad0*/  LDG.E R2, desc[UR36][R2.64+0x4] ;  /* 0x0000042402027981 */ /* 0x010f22000c1e1900 */
[----:B------:R-:W-:-:S05]  /*90ae0*/  VIADD R67, R67, 0x1 ;  /* 0x0000000143437836 */ /* 0x000fca0000000000 */
[----:B----4-:R-:W-:-:S13]  /*90af0*/  ISETP.GE.AND P0, PT, R67, R2, PT ;  /* 0x000000024300720c */ /* 0x010fda0003f06270 */
[----:B------:R-:W-:Y:S05]  /*90b00*/  @!P0 BRA `(.L_x_2999) ;  /* 0xffffff70007c8947 */ /* 0x000fea000383ffff */
.L_x_2876:
[----:B------:R-:W-:Y:S05]  /*90b10*/  BSYNC.RECONVERGENT B2 ;  /* 0x0000000000027941 */ /* 0x000fea0003800200 */
.L_x_2875:
[----:B------:R-:W4:Y:S01]  /*90b20*/  LDC.64 R12, c[0x0][0x380] ;  /* 0x0000e000ff0c7b82 */ /* 0x000f220000000a00 */
[----:B------:R-:W-:Y:S04]  /*90b30*/  STG.E.64 desc[UR36][R24.64], R124 ;  /* 0x0000007c18007986 */ /* 0x000fe8000c101b24 */
[----:B----4-:R-:W4:Y:S02]  /*90b40*/  LDG.E.64 R2, desc[UR36][R12.64+0x8] ;  /* 0x000008240c027981 */ /* 0x010f24000c1e1b00 */
[----:B----4-:R-:W-:-:S07]  /*90b50*/  DADD R2, R124, -R2 ;  /* 0x000000007c027229 */ /* 0x010fce0000000802 */
[----:B------:R4:W-:Y:S04]  /*90b60*/  STG.E.64 desc[UR36][R28.64], R2 ;  /* 0x000000021c007986 */ /* 0x0009e8000c101b24 */
[----:B------:R-:W2:Y:S04]  /*90b70*/  LDG.E.64 R4, desc[UR36][R24.64] ;  /* 0x0000002418047981 */ /* 0x000ea8000c1e1b00 */
[----:B------:R-:W2:Y:S02]  /*90b80*/  LDG.E.64 R6, desc[UR36][R12.64+0x8] ;  /* 0x000008240c067981 */ /* 0x000ea4000c1e1b00 */
[----:B--2---:R-:W-:-:S07]  /*90b90*/  DADD R4, R4, R6 ;  /* 0x0000000004047229 */ /* 0x004fce0000000006 */
[----:B------:R2:W-:Y:S04]  /*90ba0*/  STG.E.64 desc[UR36][R32.64], R4 ;  /* 0x0000000420007986 */ /* 0x0005e8000c101b24 */
[----:B------:R-:W3:Y:S02]  /*90bb0*/  LDG.E.64 R6, desc[UR36][R28.64] ;  /* 0x000000241c067981 */ /* 0x000ee4000c1e1b00 */
[----:B---3--:R-:W-:-:S08]  /*90bc0*/  DADD R6, R4, -R6 ;  /* 0x0000000004067229 */ /* 0x008fd00000000806 */
[----:B------:R-:W-:-:S07]  /*90bd0*/  DMUL R6, |R6|, 0.25 ;  /* 0x3fd0000006067828 */ /* 0x000fce0000000200 */
[----:B------:R3:W-:Y:S04]  /*90be0*/  STG.E.64 desc[UR36][R86.64], R6 ;  /* 0x0000000656007986 */ /* 0x0007e8000c101b24 */
[----:B------:R-:W-:Y:S04]  /*90bf0*/  STG.E.64 desc[UR36][R24.64+0x8], R122 ;  /* 0x0000087a18007986 */ /* 0x000fe8000c101b24 */
[----:B------:R-:W4:Y:S02]  /*90c00*/  LDG.E.64 R8, desc[UR36][R12.64+0x8] ;  /* 0x000008240c087981 */ /* 0x000f24000c1e1b00 */
        /* <DEDUP_REMOVED lines=10> */
[----:B------:R0:W-:Y:S04]  /*90cb0*/  STG.E.64 desc[UR36][R24.64+0x10], R120 ;  /* 0x0000107818007986 */ /* 0x0001e8000c101b24 */
[----:B------:R-:W4:Y:S02]  /*90cc0*/  LDG.E.64 R6, desc[UR36][R12.64+0x8] ;  /* 0x000008240c067981 */ /* 0x000f24000c1e1b00 */
[----:B----4-:R-:W-:-:S07]  /*90cd0*/  DADD R6, R120, -R6 ;  /* 0x0000000078067229 */ /* 0x010fce0000000806 */
[----:B------:R0:W-:Y:S04]  /*90ce0*/  STG.E.64 desc[UR36][R28.64+0x10], R6 ;  /* 0x000010061c007986 */ /* 0x0001e8000c101b24 */
[----:B------:R-:W4:Y:S04]  /*90cf0*/  LDG.E.64 R8, desc[UR36][R24.64+0x10] ;  /* 0x0000102418087981 */ /* 0x000f28000c1e1b00 */
[----:B------:R-:W4:Y:S02]  /*90d00*/  LDG.E.64 R10, desc[UR36][R12.64+0x8] ;  /* 0x000008240c0a7981 */ /* 0x000f24000c1e1b00 */
[----:B----4-:R-:W-:-:S07]  /*90d10*/  DADD R8, R8, R10 ;  /* 0x0000000008087229 */ /* 0x010fce000000000a */
[----:B------:R0:W-:Y:S04]  /*90d20*/  STG.E.64 desc[UR36][R32.64+0x10], R8 ;  /* 0x0000100820007986 */ /* 0x0001e8000c101b24 */
[----:B--2---:R-:W2:Y:S01]  /*90d30*/  LDG.E.64 R2, desc[UR36][R28.64+0x10] ;  /* 0x000010241c027981 */ /* 0x004ea2000c1e1b00 */
[----:B------:R-:W-:Y:S01]  /*90d40*/  ISETP.GE.AND P0, PT, R26, 0x1, PT ;  /* 0x000000011a00780c */ /* 0x000fe20003f06270 */
[----:B--2---:R-:W-:-:S08]  /*90d50*/  DADD R2, R8, -R2 ;  /* 0x0000000008027229 */ /* 0x004fd00000000802 */
[----:B------:R-:W-:-:S07]  /*90d60*/  DMUL R2, |R2|, 0.25 ;  /* 0x3fd0000002027828 */ /* 0x000fce0000000200 */
[----:B------:R0:W-:Y:S04]  /*90d70*/  STG.E.64 desc[UR36][R86.64+0x10], R2 ;  /* 0x0000100256007986 */ /* 0x0001e8000c101b24 */
[----:B---3--:R0:W5:Y:S01]  /*90d80*/  LDG.E.64 R4, desc[UR36][R24.64] ;  /* 0x0000002418047981 */ /* 0x008162000c1e1b00 */
[----:B------:R-:W-:Y:S01]  /*90d90*/  BSSY.RECONVERGENT B2, `(.L_x_3000) ;  /* 0x0000a6b000027945 */ /* 0x000fe20003800200 */
[----:B------:R-:W-:-:S03]  /*90da0*/  MOV R51, RZ ;  /* 0x000000ff00337202 */ /* 0x000fc60000000f00 */
[----:B------:R-:W-:Y:S05]  /*90db0*/  @!P0 BRA `(.L_x_3001) ;  /* 0x000000a400a08947 */ /* 0x000fea0003800000 */
[----:B------:R-:W2:Y:S04]  /*90dc0*/  LDG.E.64 R10, desc[UR36][R12.64+0x1040] ;  /* 0x001040240c0a7981 */ /* 0x000ea8000c1e1b00 */
[----:B------:R3:W5:Y:S04]  /*90dd0*/  LDG.E.64 R14, desc[UR36][R12.64] ;  /* 0x000000240c0e7981 */ /* 0x000768000c1e1b00 */
[----:B------:R3:W5:Y:S04]  /*90de0*/  LDG.E.64 R18, desc[UR36][R24.64+0x8] ;  /* 0x0000082418127981 */ /* 0x000768000c1e1b00 */
[----:B------:R3:W5:Y:S01]  /*90df0*/  LDG.E.64 R20, desc[UR36][R24.64+0x10] ;  /* 0x0000102418147981 */ /* 0x000762000c1e1b00 */
[----:B------:R-:W-:Y:S01]  /*90e00*/  UMOV UR4, 0xa2529d3a ;  /* 0xa2529d3a00047882 */ /* 0x000fe20000000000 */
[----:B------:R-:W-:Y:S01]  /*90e10*/  UMOV UR5, 0x3f91df46 ;  /* 0x3f91df4600057882 */ /* 0x000fe20000000000 */
[----:B0-----:R-:W-:Y:S01]  /*90e20*/  DMUL R32, RZ, RZ ;  /* 0x000000ffff207228 */ /* 0x001fe20000000000 */
[----:B------:R-:W-:Y:S01]  /*90e30*/  IMAD.MOV.U32 R6, RZ, RZ, -0x3e107ad8 ;  /* 0xc1ef8528ff067424 */ /* 0x000fe200078e00ff */
[----:B------:R-:W-:Y:S01]  /*90e40*/  UMOV UR6, 0xf9785eba ;  /* 0xf9785eba00067882 */ /* 0x000fe20000000000 */
[----:B------:R-:W-:Y:S01]  /*90e50*/  IMAD.MOV.U32 R7, RZ, RZ, 0x3e21eea7 ;  /* 0x3e21eea7ff077424 */ /* 0x000fe200078e00ff */
[----:B------:R-:W-:Y:S01]  /*90e60*/  UMOV UR7, 0x3de5db65 ;  /* 0x3de5db6500077882 */ /* 0x000fe20000000000 */
[----:B------:R-:W-:-:S02]  /*90e70*/  IMAD.MOV.U32 R8, RZ, RZ, 0x2cb0d246 ;  /* 0x2cb0d246ff087424 */ /* 0x000fc400078e00ff */
[----:B------:R-:W-:Y:S02]  /*90e80*/  IMAD.MOV.U32 R9, RZ, RZ, 0x3e5ae5f1 ;  /* 0x3e5ae5f1ff097424 */ /* 0x000fe400078e00ff */
[----:B------:R-:W-:Y:S02]  /*90e90*/  IMAD.MOV.U32 R52, RZ, RZ, RZ ;  /* 0x000000ffff347224 */ /* 0x000fe400078e00ff */
[----:B------:R-:W-:Y:S02]  /*90ea0*/  IMAD.MOV.U32 R51, RZ, RZ, RZ ;  /* 0x000000ffff337224 */ /* 0x000fe400078e00ff */
        /* <DEDUP_REMOVED lines=8> */
[----:B------:R-:W-:Y:S01]  /*90f30*/  UMOV UR7, 0x3f56c16c ;  /* 0x3f56c16c00077882 */ /* 0x000fe20000000000 */
[----:B--2---:R-:W-:Y:S01]  /*90f40*/  DMUL R28, R10, UR4 ;  /* 0x000000040a1c7c28 */ /* 0x004fe20008000000 */
[----:B------:R-:W-:Y:S01]  /*90f50*/  UMOV UR4, 0x6dc9c883 ;  /* 0x6dc9c88300047882 */ /* 0x000fe20000000000 */
[----:B------:R-:W-:-:S06]  /*90f60*/  UMOV UR5, 0x3fe45f30 ;  /* 0x3fe45f3000057882 */ /* 0x000fcc0000000000 */
[----:B------:R-:W-:Y:S01]  /*90f70*/  DMUL R2, R28, UR4 ;  /* 0x000000041c027c28 */ /* 0x000fe20008000000 */
[----:B------:R-:W-:Y:S01]  /*90f80*/  UMOV UR4, 0x20fd8164 ;  /* 0x20fd816400047882 */ /* 0x000fe20000000000 */
[----:B------:R-:W-:Y:S01]  /*90f90*/  UMOV UR5, 0x3da8ff83 ;  /* 0x3da8ff8300057882 */ /* 0x000fe20000000000 */
[----:B------:R-:W-:Y:S02]  /*90fa0*/  DMUL R76, RZ, R28 ;  /* 0x0000001cff4c7228 */ /* 0x000fe40000000000 */
[----:B------:R-:W-:Y:S01]  /*90fb0*/  DFMA R6, R32, -UR4, R6 ;  /* 0x8000000420067c2b */ /* 0x000fe20008000006 */
[----:B------:R-:W0:Y:S01]  /*90fc0*/  F2I.F64 R53, R2 ;  /* 0x0000000200357311 */ /* 0x000e220000301100 */
[----:B------:R-:W-:Y:S01]  /*90fd0*/  UMOV UR4, 0x8e06e6d9 ;  /* 0x8e06e6d900047882 */ /* 0x000fe20000000000 */
[----:B------:R-:W-:Y:S01]  /*90fe0*/  UMOV UR5, 0x3e927e4f ;  /* 0x3e927e4f00057882 */ /* 0x000fe20000000000 */
[----:B------:R-:W-:-:S04]  /*90ff0*/  DSETP.NEU.AND P0, PT, |R28|, +INF , PT ;  /* 0x7ff000001c00742a */ /* 0x000fc80003f0d200 */
[----:B------:R-:W-:Y:S01]  /*91000*/  DFMA R6, R32, R6, -UR4 ;  /* 0x8000000420067e2b */ /* 0x000fe20008000006 */
[----:B------:R-:W-:Y:S01]  /*91010*/  UMOV UR4, 0x19ddbce9 ;  /* 0x19ddbce900047882 */ /* 0x000fe20000000000 */
[----:B------:R-:W-:Y:S01]  /*91020*/  UMOV UR5, 0x3efa01a0 ;  /* 0x3efa01a000057882 */ /* 0x000fe20000000000 */
[----:B------:R-:W-:Y:S01]  /*91030*/  DSETP.LTU.OR P6, PT, |R28|, 2.14748364800000000000e+09, !P0 ;  /* 0x41e000001c00742a */ /* 0x000fe200047c9600 */
[----:B0-----:R-:W0:Y:S04]  /*91040*/  I2F.F64 R30, R53 ;  /* 0x00000035001e7312 */ /* 0x001e280000201c00 */
[----:B------:R-:W-:Y:S01]  /*91050*/  DFMA R6, R32, R6, UR4 ;  /* 0x0000000420067e2b */ /* 0x000fe20008000006 */
[----:B------:R-:W-:Y:S01]  /*91060*/  UMOV UR4, 0x54442d18 ;  /* 0x54442d1800047882 */ /* 0x000fe20000000000 */
[----:B------:R-:W-:Y:S01]  /*91070*/  UMOV UR5, 0x3ff921fb ;  /* 0x3ff921fb00057882 */ /* 0x000fe20000000000 */
[----:B------:R-:W-:-:S05]  /*91080*/  SEL R74, R53, RZ, P0 ;  /* 0x000000ff354a7207 */ /* 0x000fca0000000000 */
[----:B------:R-:W-:Y:S01]  /*91090*/  DFMA R6, R32, R6, -UR6 ;  /* 0x8000000620067e2b */ /* 0x000fe20008000006 */
[----:B------:R-:W-:Y:S01]  /*910a0*/  UMOV UR6, 0x55555551 ;  /* 0x5555555100067882 */ /* 0x000fe20000000000 */
[----:B------:R-:W-:Y:S01]  /*910b0*/  UMOV UR7, 0x3fa55555 ;  /* 0x3fa5555500077882 */ /* 0x000fe20000000000 */
[----:B0-----:R-:W-:Y:S01]  /*910c0*/  DFMA R2, R30, -UR4, R28 ;  /* 0x800000041e027c2b */ /* 0x001fe2000800001c */
[----:B------:R-:W-:Y:S01]  /*910d0*/  UMOV UR4, 0x11110818 ;  /* 0x1111081800047882 */ /* 0x000fe20000000000 */
[----:B------:R-:W-:-:S03]  /*910e0*/  UMOV UR5, 0x3f811111 ;  /* 0x3f81111100057882 */ /* 0x000fc60000000000 */
[C---:B------:R-:W-:Y:S02]  /*910f0*/  DFMA R6, R32.reuse, R6, UR6 ;  /* 0x0000000620067e2b */ /* 0x040fe40008000006 */
[----:B------:R-:W-:Y:S01]  /*91100*/  DFMA R8, R32, R8, UR4 ;  /* 0x0000000420087e2b */ /* 0x000fe20008000008 */
[----:B------:R-:W-:Y:S01]  /*91110*/  UMOV UR4, 0x33145c00 ;  /* 0x33145c0000047882 */ /* 0x000fe20000000000 */
[----:B------:R-:W-:Y:S02]  /*91120*/  UMOV UR5, 0x3c91a626 ;  /* 0x3c91a62600057882 */ /* 0x000fe40000000000 */
[----:B------:R-:W-:Y:S01]  /*91130*/  DFMA R2, R30, -UR4, R2 ;  /* 0x800000041e027c2b */ /* 0x000fe20008000002 */
[----:B------:R-:W-:Y:S01]  /*91140*/  UMOV UR4, 0x55555554 ;  /* 0x5555555400047882 */ /* 0x000fe20000000000 */
[----:B------:R-:W-:Y:S01]  /*91150*/  UMOV UR5, 0x3fc55555 ;  /* 0x3fc5555500057882 */ /* 0x000fe20000000000 */
[C---:B------:R-:W-:Y:S02]  /*91160*/  DFMA R6, R32.reuse, R6, -0.5 ;  /* 0xbfe000002006742b */ /* 0x040fe40000000006 */
[----:B------:R-:W-:Y:S01]  /*91170*/  DFMA R8, R32, R8, -UR4 ;  /* 0x8000000420087e2b */ /* 0x000fe20008000008 */
[----:B------:R-:W-:Y:S01]  /*91180*/  UMOV UR4, 0x252049c0 ;  /* 0x252049c000047882 */ /* 0x000fe20000000000 */
[----:B------:R-:W-:-:S02]  /*91190*/  UMOV UR5, 0x397b839a ;  /* 0x397b839a00057882 */ /* 0x000fc40000000000 */
[----:B------:R-:W-:-:S04]  /*911a0*/  DFMA R30, R30, -UR4, R2 ;  /* 0x800000041e1e7c2b */ /* 0x000fc80008000002 */
[C---:B------:R-:W-:Y:S02]  /*911b0*/  DFMA R8, R32.reuse, R8, RZ ;  /* 0x000000082008722b */ /* 0x040fe400000000ff */
[----:B------:R-:W-:-:S04]  /*911c0*/  DFMA R32, R32, R6, 1 ;  /* 0x3ff000002020742b */ /* 0x000fc80000000006 */
[----:B------:R-:W-:Y:S02]  /*911d0*/  FSEL R67, R76, R30, !P0 ;  /* 0x0000001e4c437208 */ /* 0x000fe40004000000 */
[----:B------:R-:W-:Y:S01]  /*911e0*/  DFMA R34, RZ, R8, RZ ;  /* 0x00000008ff22722b */ /* 0x000fe200000000ff */
[----:B---3--:R-:W-:-:S10]  /*911f0*/  FSEL R55, R77, R31, !P0 ;  /* 0x0000001f4d377208 */ /* 0x008fd40004000000 */
.L_x_3130:
[----:B0-----:R-:W0:Y:S01]  /*91200*/  LDC.64 R2, c[0x0][0x3b8] ;  /* 0x0000ee00ff027b82 */ /* 0x001e220000000a00 */
[----:B------:R-:W-:Y:S02]  /*91210*/  IMAD R7, R110, 0x9, RZ ;  /* 0x000000096e077824 */ /* 0x000fe400078e02ff */
[----:B------:R-:W-:Y:S02]  /*91220*/  IMAD R37, R52, 0x9, RZ ;  /* 0x0000000934257824 */ /* 0x000fe400078e02ff */
[----:B0-----:R-:W-:-:S04]  /*91230*/  IMAD.WIDE R2, R7, 0x8, R2 ;  /* 0x0000000807027825 */ /* 0x001fc800078e0202 */
[----:B------:R-:W-:-:S05]  /*91240*/  IMAD.WIDE.U32 R36, R37, 0x8, R2 ;  /* 0x0000000825247825 */ /* 0x000fca00078e0002 */
[----:B--2---:R-:W2:Y:S04]  /*91250*/  LDG.E.64 R38, desc[UR36][R36.64+0x20] ;  /* 0x0000202424267981 */ /* 0x004ea8000c1e1b00 */
        /* <DEDUP_REMOVED lines=33> */
[----:B------:R-:W-:-:S07]  /*91470*/  IMAD.MOV.U32 R0, RZ, RZ, R8 ;  /* 0x000000ffff007224 */ /* 0x000fce00078e0008 */
.L_x_3003:
[----:B------:R-:W-:Y:S05]  /*91480*/  BSYNC.RECONVERGENT B3 ;  /* 0x0000000000037941 */ /* 0x000fea0003800200 */
.L_x_3002:
        /* <DEDUP_REMOVED lines=53> */
[----:B-1---5:R-:W-:Y:S05]  /*917e0*/  CALL.REL.NOINC `($_Z14FitGrain_NLOPTPdPiS0_S_S_S0_S0_S_S_S_S_S_S_S_S_S_S_S_S_S_$__internal_trig_reduction_slowpathd) ;  /* 0x000000a800787944 */ /* 0x022fea0003c00000 */
[----:B------:R-:W-:-:S07]  /*917f0*/  IMAD.MOV.U32 R0, RZ, RZ, R8 ;  /* 0x000000ffff007224 */ /* 0x000fce00078e0008 */
.L_x_3007:
[----:B------:R-:W-:Y:S05]  /*91800*/  BSYNC.RECONVERGENT B4 ;  /* 0x0000000000047941 */ /* 0x000fea0003800200 */
.L_x_3006:
[----:B------:R-:W-:-:S07]  /*91810*/  VIADD R0, R0, 0x1 ;  /* 0x0000000100007836 */ /* 0x000fce0000000000 */
.L_x_3005:
[----:B------:R-:W-:Y:S05]  /*91820*/  BSYNC.RECONVERGENT B3 ;  /* 0x0000000000037941 */ /* 0x000fea0003800200 */
.L_x_3004:
        /* <DEDUP_REMOVED lines=14> */
[----:B------:R-:W-:-:S02]  /*91910*/  IMAD.MOV.U32 R27, RZ, RZ, 0x1 ;  /* 0x00000001ff1b7424 */ /* 0x000fc400078e00ff */
        /* <DEDUP_REMOVED lines=32> */
[----:B-1---5:R-:W-:Y:S05]  /*91b20*/  CALL.REL.NOINC `($_Z14FitGrain_NLOPTPdPiS0_S_S_S0_S0_S_S_S_S_S_S_S_S_S_S_S_S_S_$__internal_trig_reduction_slowpathd) ;  /* 0x000000a400a87944 */ /* 0x022fea0003c00000 */
[----:B------:R-:W-:Y:S05]  /*91b30*/  BSYNC.RECONVERGENT B3 ;  /* 0x0000000000037941 */ /* 0x000fea0003800200 */
.L_x_3009:
[----:B------:R-:W-:-:S07]  /*91b40*/  VIADD R27, R8, 0x1 ;  /* 0x00000001081b7836 */ /* 0x000fce0000000000 */
.L_x_3008:
        /* <DEDUP_REMOVED lines=39> */
.L_x_3011:
[----:B------:R-:W-:-:S07]  /*91dc0*/  IMAD.MOV.U32 R0, RZ, RZ, R8 ;  /* 0x000000ffff007224 */ /* 0x000fce00078e0008 */
.L_x_3010:
        /* <DEDUP_REMOVED lines=72> */
.L_x_3013:
[----:B------:R-:W-:Y:S05]  /*92250*/  BSYNC.RECONVERGENT B1 ;  /* 0x0000000000017941 */ /* 0x000fea0003800200 */
.L_x_3012:
        /* <DEDUP_REMOVED lines=23> */
.L_x_3015:
[----:B------:R-:W-:Y:S05]  /*923d0*/  BSYNC.RECONVERGENT B1 ;  /* 0x0000000000017941 */ /* 0x000fea0003800200 */
.L_x_3014:
        /* <DEDUP_REMOVED lines=20> */
[----:B-1----:R-:W-:Y:S05]  /*92520*/  CALL.REL.NOINC `($__internal_13_$__cuda_sm20_div_rn_f64_full) ;  /* 0x0000009400007944 */ /* 0x002fea0003c00000 */
[----:B------:R-:W-:Y:S02]  /*92530*/  IMAD.MOV.U32 R70, RZ, RZ, R60 ;  /* 0x000000ffff467224 */ /* 0x000fe400078e003c */
[----:B------:R-:W-:-:S07]  /*92540*/  IMAD.MOV.U32 R71, RZ, RZ, R61 ;  /* 0x000000ffff477224 */ /* 0x000fce00078e003d */
.L_x_3017:
[----:B------:R-:W-:Y:S05]  /*92550*/  BSYNC.RECONVERGENT B1 ;  /* 0x0000000000017941 */ /* 0x000fea0003800200 */
.L_x_3016:
        /* <DEDUP_REMOVED lines=23> */
.L_x_3019:
[----:B------:R-:W-:Y:S05]  /*926d0*/  BSYNC.RECONVERGENT B1 ;  /* 0x0000000000017941 */ /* 0x000fea0003800200 */
.L_x_3018:
        /* <DEDUP_REMOVED lines=20> */
.L_x_3021:
[----:B------:R-:W-:Y:S05]  /*92820*/  BSYNC.RECONVERGENT B1 ;  /* 0x0000000000017941 */ /* 0x000fea0003800200 */
.L_x_3020:
        /* <DEDUP_REMOVED lines=23> */
.L_x_3023:
[----:B------:R-:W-:Y:S05]  /*929a0*/  BSYNC.RECONVERGENT B1 ;  /* 0x0000000000017941 */ /* 0x000fea0003800200 */
.L_x_3022:
        /* <DEDUP_REMOVED lines=32> */
[----:B-1---5:R-:W-:Y:S05]  /*92bb0*/  CALL.REL.NOINC `($__internal_14_$__cuda_sm20_dsqrt_rn_f64_mediumpath_v1) ;  /* 0x0000009000dc7944 */ /* 0x022fea0003c00000 */
[----:B------:R-:W-:Y:S02]  /*92bc0*/  IMAD.MOV.U32 R68, RZ, RZ, R8 ;  /* 0x000000ffff447224 */ /* 0x000fe400078e0008 */
[----:B------:R-:W-:-:S07]  /*92bd0*/  IMAD.MOV.U32 R69, RZ, RZ, R9 ;  /* 0x000000ffff457224 */ /* 0x000fce00078e0009 */
.L_x_3026:
[----:B------:R-:W-:Y:S05]  /*92be0*/  BSYNC.RECONVERGENT B1 ;  /* 0x0000000000017941 */ /* 0x000fea0003800200 */
.L_x_3025:
        /* <DEDUP_REMOVED lines=21> */
.L_x_3028:
[----:B------:R-:W-:Y:S05]  /*92d40*/  BSYNC.RECONVERGENT B1 ;  /* 0x0000000000017941 */ /* 0x000fea0003800200 */
.L_x_3027:
        /* <DEDUP_REMOVED lines=14> */
.L_x_3030:
[----:B------:R-:W-:Y:S05]  /*92e30*/  BSYNC.RECONVERGENT B0 ;  /* 0x0000000000007941 */ /* 0x000fea0003800200 */
.L_x_3029:
        /* <DEDUP_REMOVED lines=95> */
.L_x_3032:
[----:B------:R-:W-:Y:S05]  /*93430*/  BSYNC.RECONVERGENT B3 ;  /* 0x0000000000037941 */ /* 0x000fea0003800200 */
.L_x_3031:
        /* <DEDUP_REMOVED lines=57> */
.L_x_3036:
[----:B------:R-:W-:Y:S05]  /*937d0*/  BSYNC.RECONVERGENT B4 ;  /* 0x0000000000047941 */ /* 0x000fea0003800200 */
.L_x_3035:
[----:B------:R-:W-:-:S07]  /*937e0*/  VIADD R0, R0, 0x1 ;  /* 0x0000000100007836 */ /* 0x000fce0000000000 */
.L_x_3034:
[----:B------:R-:W-:Y:S05]  /*937f0*/  BSYNC.RECONVERGENT B3 ;  /* 0x0000000000037941 */ /* 0x000fea0003800200 */
.L_x_3033:
        /* <DEDUP_REMOVED lines=23> */
[----:B--2---:R-:W-:-:S08]  /*93970*/  DFMA R60, R6, R64, R60 ;  /* 0x00000040063c722b */ /* 0x004fd0000000003c */
[----:B------:R-:W-:Y:S02]  /*93980*/  DFMA R60, R6, R60, R62 ;  /* 0x0000003c063c722b */ /* 0x000fe4000000003e */
[----:B------:R-:W-:-:S06]  /*93990*/  DADD R62, R70, R70 ;  /* 0x00000000463e7229 */ /* 0x000fcc0000000046 */
[----:B---3--:R-:W-:Y:S02]  /*939a0*/  DFMA R60, R6, R60, R80 ;  /* 0x0000003c063c722b */ /* 0x008fe40000000050 */
[----:B------:R-:W-:Y:S02]  /*939b0*/  DMUL R12, R62, R2 ;  /* 0x000000023e0c7228 */ /* 0x000fe40000000000 */
[----:B------:R-:W-:-:S04]  /*939c0*/  FSETP.GEU.AND P2, PT, |R63|, 6.5827683646048100446e-37, PT ;  /* 0x036000003f00780b */ /* 0x000fc80003f4e200 */
[----:B------:R-:W-:Y:S02]  /*939d0*/  DFMA R60, R6, R60, R82 ;  /* 0x0000003c063c722b */ /* 0x000fe40000000052 */
[----:B------:R-:W-:-:S06]  /*939e0*/  DFMA R48, -R42, R12, R62 ;  /* 0x0000000c2a30722b */ /* 0x000fcc000000013e */
[----:B----4-:R-:W-:Y:S02]  /*939f0*/  DFMA R56, R6, R60, R56 ;  /* 0x0000003c0638722b */ /* 0x010fe40000000038 */
[----:B------:R-:W-:-:S06]  /*93a00*/  DFMA R2, R2, R48, R12 ;  /* 0x000000300202722b */ /* 0x000fcc000000000c */
[----:B------:R-:W-:-:S04]  /*93a10*/  DFMA R56, R6, R56, R58 ;  /* 0x000000380638722b */ /* 0x000fc8000000003a */
[----:B------:R-:W-:-:S04]  /*93a20*/  FFMA R12, RZ, R43, R3 ;  /* 0x0000002bff0c7223 */ /* 0x000fc80000000003 */
[----:B------:R-:W-:Y:S01]  /*93a30*/  DFMA R8, R56, R8, R8 ;  /* 0x000000083808722b */ /* 0x000fe20000000008 */
[----:B------:R-:W-:Y:S01]  /*93a40*/  FSETP.GT.AND P1, PT, |R12|, 1.469367938527859385e-39, PT ;  /* 0x001000000c00780b */ /* 0x000fe20003f24200 */
        /* <DEDUP_REMOVED lines=16> */
.L_x_3038:
[----:B------:R-:W-:Y:S05]  /*93b50*/  BSYNC.RECONVERGENT B1 ;  /* 0x0000000000017941 */ /* 0x000fea0003800200 */
.L_x_3037:
[----:B------:R-:W-:Y:S02]  /*93b60*/  IMAD.MOV.U32 R64, RZ, RZ, 0x1 ;  /* 0x00000001ff407424 */ /* 0x000fe400078e00ff */
[----:B------:R-:W-:Y:S02]  /*93b70*/  IMAD.MOV.U32 R0, RZ, RZ, RZ ;  /* 0x000000ffff007224 */ /* 0x000fe400078e00ff */
[--C-:B------:R-:W-:Y:S02]  /*93b80*/  IMAD.MOV.U32 R6, RZ, RZ, R76.reuse ;  /* 0x000000ffff067224 */ /* 0x100fe400078e004c */
[--C-:B------:R-:W-:Y:S02]  /*93b90*/  IMAD.MOV.U32 R7, RZ, RZ, R77.reuse ;  /* 0x000000ffff077224 */ /* 0x100fe400078e004d */
[----:B------:R-:W-:Y:S02]  /*93ba0*/  IMAD.MOV.U32 R8, RZ, RZ, R76 ;  /* 0x000000ffff087224 */ /* 0x000fe400078e004c */
        /* <DEDUP_REMOVED lines=13> */
.L_x_3041:
[----:B------:R-:W-:Y:S02]  /*93c80*/  IMAD.MOV.U32 R0, RZ, RZ, R8 ;  /* 0x000000ffff007224 */ /* 0x000fe400078e0008 */
[----:B------:R-:W-:Y:S02]  /*93c90*/  IMAD.MOV.U32 R8, RZ, RZ, R6 ;  /* 0x000000ffff087224 */ /* 0x000fe400078e0006 */
[----:B------:R-:W-:-:S07]  /*93ca0*/  IMAD.MOV.U32 R9, RZ, RZ, R7 ;  /* 0x000000ffff097224 */ /* 0x000fce00078e0007 */
.L_x_3040:
[----:B------:R-:W-:Y:S01]  /*93cb0*/  VIADD R64, R0, 0x1 ;  /* 0x0000000100407836 */ /* 0x000fe20000000000 */
[----:B------:R-:W-:Y:S01]  /*93cc0*/  MOV R0, R53 ;  /* 0x0000003500007202 */ /* 0x000fe20000000f00 */
[----:B------:R-:W-:Y:S02]  /*93cd0*/  IMAD.MOV.U32 R6, RZ, RZ, R30 ;  /* 0x000000ffff067224 */ /* 0x000fe400078e001e */
[----:B------:R-:W-:-:S07]  /*93ce0*/  IMAD.MOV.U32 R7, RZ, RZ, R31 ;  /* 0x000000ffff077224 */ /* 0x000fce00078e001f */
.L_x_3039:
        /* <DEDUP_REMOVED lines=36> */
.L_x_3043:
[----:B------:R-:W-:-:S07]  /*93f30*/  IMAD.MOV.U32 R0, RZ, RZ, R8 ;  /* 0x000000ffff007224 */ /* 0x000fce00078e0008 */
.L_x_3042:
        /* <DEDUP_REMOVED lines=45> */
[----:B------:R-:W-:Y:S01]  /*94210*/  MOV R6, R68 ;  /* 0x0000004400067202 */ /* 0x000fe20000000f00 */
[----:B------:R-:W-:Y:S01]  /*94220*/  IMAD.MOV.U32 R13, RZ, RZ, R45 ;  /* 0x000000ffff0d7224 */ /* 0x000fe200078e002d */
[----:B------:R-:W-:Y:S01]  /*94230*/  MOV R0, 0x94260 ;  /* 0x0009426000007802 */ /* 0x000fe20000000f00 */
[----:B------:R-:W-:-:S07]  /*94240*/  IMAD.MOV.U32 R7, RZ, RZ, R69 ;  /* 0x000000ffff077224 */ /* 0x000fce00078e0045 */
[----:B------:R-:W-:Y:S05]  /*94250*/  CALL.REL.NOINC `($__internal_13_$__cuda_sm20_div_rn_f64_full) ;  /* 0x0000007400b47944 */ /* 0x000fea0003c00000 */
.L_x_3045:
[----:B------:R-:W-:Y:S05]  /*94260*/  BSYNC.RECONVERGENT B1 ;  /* 0x0000000000017941 */ /* 0x000fea0003800200 */
.L_x_3044:
        /* <DEDUP_REMOVED lines=57> */
.L_x_3047:
        /* <DEDUP_REMOVED lines=72> */
.L_x_3048:
[----:B------:R-:W-:Y:S05]  /*94a80*/  BSYNC.RECONVERGENT B0 ;  /* 0x0000000000007941 */ /* 0x000fea0003800200 */
.L_x_3046:
        /* <DEDUP_REMOVED lines=36> */
.L_x_3050:
[----:B------:R-:W-:Y:S05]  /*94cd0*/  BSYNC.RECONVERGENT B3 ;  /* 0x0000000000037941 */ /* 0x000fea0003800200 */
.L_x_3049:
        /* <DEDUP_REMOVED lines=57> */
.L_x_3054:
[----:B------:R-:W-:Y:S05]  /*95070*/  BSYNC.RECONVERGENT B4 ;  /* 0x0000000000047941 */ /* 0x000fea0003800200 */
.L_x_3053:
[----:B------:R-:W-:-:S07]  /*95080*/  VIADD R0, R0, 0x1 ;  /* 0x0000000100007836 */ /* 0x000fce0000000000 */
.L_x_3052:
[----:B------:R-:W-:Y:S05]  /*95090*/  BSYNC.RECONVERGENT B3 ;  /* 0x0000000000037941 */ /* 0x000fea0003800200 */
.L_x_3051:
        /* <DEDUP_REMOVED lines=11> */
[----:B------:R-:W-:Y:S01]  /*95150*/  DSETP.NEU.AND P1, PT, R44, -90, PT ;  /* 0xc05680002c00742a */ /* 0x000fe20003f2d000 */
        /* <DEDUP_REMOVED lines=62> */
.L_x_3058:
[----:B------:R-:W-:Y:S05]  /*95540*/  BSYNC.RECONVERGENT B4 ;  /* 0x0000000000047941 */ /* 0x000fea0003800200 */
.L_x_3057:
[----:B------:R-:W-:-:S07]  /*95550*/  VIADD R0, R8, 0x1 ;  /* 0x0000000108007836 */ /* 0x000fce0000000000 */
.L_x_3056:
[----:B------:R-:W-:Y:S05]  /*95560*/  BSYNC.RECONVERGENT B3 ;  /* 0x0000000000037941 */ /* 0x000fea0003800200 */
.L_x_3055:
        /* <DEDUP_REMOVED lines=56> */
.L_x_3060:
[----:B------:R-:W-:Y:S05]  /*958f0*/  BSYNC.RECONVERGENT B3 ;  /* 0x0000000000037941 */ /* 0x000fea0003800200 */
.L_x_3059:
        /* <DEDUP_REMOVED lines=63> */
.L_x_3062:
[----:B------:R-:W-:Y:S05]  /*95cf0*/  BSYNC.RECONVERGENT B1 ;  /* 0x0000000000017941 */ /* 0x000fea0003800200 */
.L_x_3061:
        /* <DEDUP_REMOVED lines=20> */
[----:B------:R-:W-:Y:S01]  /*95e40*/  MOV R40, R60 ;  /* 0x0000003c00287202 */ /* 0x000fe20000000f00 */
[----:B------:R-:W-:-:S07]  /*95e50*/  IMAD.MOV.U32 R41, RZ, RZ, R61 ;  /* 0x000000ffff297224 */ /* 0x000fce00078e003d */
.L_x_3064:
[----:B------:R-:W-:Y:S05]  /*95e60*/  BSYNC.RECONVERGENT B1 ;  /* 0x0000000000017941 */ /* 0x000fea0003800200 */
.L_x_3063:
        /* <DEDUP_REMOVED lines=22> */
.L_x_3066:
[----:B------:R-:W-:Y:S05]  /*95fd0*/  BSYNC.RECONVERGENT B1 ;  /* 0x0000000000017941 */ /* 0x000fea0003800200 */
.L_x_3065:
        /* <DEDUP_REMOVED lines=22> */
.L_x_3068:
[----:B------:R-:W-:Y:S05]  /*96140*/  BSYNC.RECONVERGENT B1 ;  /* 0x0000000000017941 */ /* 0x000fea0003800200 */
.L_x_3067:
        /* <DEDUP_REMOVED lines=32> */
.L_x_3070:
[----:B------:R-:W-:Y:S05]  /*96350*/  BSYNC.RECONVERGENT B1 ;  /* 0x0000000000017941 */ /* 0x000fea0003800200 */
.L_x_3069:
        /* <DEDUP_REMOVED lines=41> */
.L_x_3072:
[----:B------:R-:W-:Y:S05]  /*965f0*/  BSYNC.RECONVERGENT B1 ;  /* 0x0000000000017941 */ /* 0x000fea0003800200 */
.L_x_3071:
        /* <DEDUP_REMOVED lines=30> */
.L_x_3074:
[----:B------:R-:W-:Y:S05]  /*967e0*/  BSYNC.RECONVERGENT B1 ;  /* 0x0000000000017941 */ /* 0x000fea0003800200 */
.L_x_3073:
        /* <DEDUP_REMOVED lines=27> */
.L_x_3076:
[----:B------:R-:W-:Y:S05]  /*969a0*/  BSYNC.RECONVERGENT B1 ;  /* 0x0000000000017941 */ /* 0x000fea0003800200 */
.L_x_3075:
        /* <DEDUP_REMOVED lines=22> */
.L_x_3078:
[----:B------:R-:W-:Y:S05]  /*96b10*/  BSYNC.RECONVERGENT B1 ;  /* 0x0000000000017941 */ /* 0x000fea0003800200 */
.L_x_3077:
        /* <DEDUP_REMOVED lines=22> */
.L_x_3080:
[----:B------:R-:W-:Y:S05]  /*96c80*/  BSYNC.RECONVERGENT B1 ;  /* 0x0000000000017941 */ /* 0x000fea0003800200 */
.L_x_3079:
        /* <DEDUP_REMOVED lines=20> */
.L_x_3082:
[----:B------:R-:W-:Y:S05]  /*96dd0*/  BSYNC.RECONVERGENT B1 ;  /* 0x0000000000017941 */ /* 0x000fea0003800200 */
.L_x_3081:
[----:B------:R-:W-:Y:S01]  /*96de0*/  DSETP.GT.AND P3, PT, |R68|, 1, PT ;  /* 0x3ff000004400742a */ /* 0x000fe20003f64200 */
[----:B------:R-:W-:Y:S01]  /*96df0*/  BSSY.RECONVERGENT B0, `(.L_x_3083) ;  /* 0x000000f000007945 */ /* 0x000fe20003800200 */
[----:B------:R-:W-:Y:S01]  /*96e00*/  DSETP.GT.AND P2, PT, |R58|, 1, PT ;  /* 0x3ff000003a00742a */ /* 0x000fe20003f44200 */
[----:B------:R-:W-:Y:S01]  /*96e10*/  CS2R R8, SRZ ;  /* 0x0000000000087805 */ /* 0x000fe2000001ff00 */
[----:B------:R-:W-:Y:S02]  /*96e20*/  IMAD.MOV.U32 R6, RZ, RZ, R46 ;  /* 0x000000ffff067224 */ /* 0x000fe400078e002e */
        /* <DEDUP_REMOVED lines=11> */
.L_x_3084:
[----:B------:R-:W-:Y:S05]  /*96ee0*/  BSYNC.RECONVERGENT B0 ;  /* 0x0000000000007941 */ /* 0x000fea0003800200 */
.L_x_3083:
        /* <DEDUP_REMOVED lines=11> */
.L_x_3086:
[----:B------:R-:W-:Y:S05]  /*96fa0*/  BSYNC.RECONVERGENT B0 ;  /* 0x0000000000007941 */ /* 0x000fea0003800200 */
.L_x_3085:
        /* <DEDUP_REMOVED lines=43> */
.L_x_3090:
[----:B------:R-:W-:Y:S05]  /*97260*/  BSYNC.RECONVERGENT B3 ;  /* 0x0000000000037941 */ /* 0x000fea0003800200 */
.L_x_3089:
[----:B------:R-:W-:Y:S01]  /*97270*/  DMUL R6, R60, R60 ;  /* 0x0000003c3c067228 */ /* 0x000fe20000000000 */
[----:B------:R-:W-:Y:S01]  /*97280*/  IMAD.MOV.U32 R8, RZ, RZ, -0x2449a4b7 ;  /* 0xdbb65b49ff087424 */ /* 0x000fe200078e00ff */
[----:B------:R-:W-:Y:S01]  /*97290*/  UMOV UR4, 0x2a25ff7e ;  /* 0x2a25ff7e00047882 */ /* 0x000fe20000000000 */
[----:B------:R-:W-:Y:S01]  /*972a0*/  IMAD.MOV.U32 R9, RZ, RZ, 0x3f2d3b63 ;  /* 0x3f2d3b63ff097424 */ /* 0x000fe200078e00ff */
[----:B------:R-:W-:Y:S01]  /*972b0*/  UMOV UR5, 0x3ef53e1d ;  /* 0x3ef53e1d00057882 */ /* 0x000fe20000000000 */
[----:B------:R-:W-:Y:S01]  /*972c0*/  DADD R64, -RZ, |R58| ;  /* 0x00000000ff407229 */ /* 0x000fe2000000053a */
[----:B------:R-:W-:Y:S01]  /*972d0*/  MOV R12, 0x1 ;  /* 0x00000001000c7802 */ /* 0x000fe20000000f00 */
        /* <DEDUP_REMOVED lines=95> */
[----:B------:R-:W-:Y:S02]  /*978d0*/  @P4 FSEL R41, R41, 1.8213495016098022461, !P2 ;  /* 0x3fe921fb29294808 */ /* 0x000fe40005000000 */
[----:B------:R-:W-:Y:S01]  /*978e0*/  FSETP.GT.AND P2, PT, |R40|, 1.469367938527859385e-39, PT ;  /* 0x001000002800780b */ /* 0x000fe20003f44200 */
[----:B------:R-:W-:Y:S01]  /*978f0*/  @P4 IMAD.MOV.U32 R8, RZ, RZ, R0 ;  /* 0x000000ffff084224 */ /* 0x000fe200078e0000 */
[----:B------:R-:W-:Y:S01]  /*97900*/  @P4 FSEL R7, R41, R7, !P0 ;  /* 0x0000000729074208 */ /* 0x000fe20004000000 */
[----:B------:R-:W-:-:S04]  /*97910*/  DSETP.NAN.AND P0, PT, R12, R12, PT ;  /* 0x0000000c0c00722a */ /* 0x000fc80003f08000 */
[----:B------:R-:W-:Y:S02]  /*97920*/  @P4 IMAD.MOV.U32 R9, RZ, RZ, R7 ;  /* 0x000000ffff094224 */ /* 0x000fe400078e0007 */
[----:B------:R-:W-:-:S03]  /*97930*/  FSEL R56, R12, R8, P0 ;  /* 0x000000080c387208 */ /* 0x000fc60000000000 */
[----:B------:R-:W-:-:S04]  /*97940*/  LOP3.LUT R57, R9, 0x80000000, R57, 0xb8, !PT ;  /* 0x8000000009397812 */ /* 0x000fc800078eb839 */
        /* <DEDUP_REMOVED lines=8> */
.L_x_3092:
[----:B------:R-:W-:Y:S05]  /*979d0*/  BSYNC.RECONVERGENT B3 ;  /* 0x0000000000037941 */ /* 0x000fea0003800200 */
.L_x_3091:
[----:B------:R-:W-:Y:S01]  /*979e0*/  DMUL R6, R60, R60 ;  /* 0x0000003c3c067228 */ /* 0x000fe20000000000 */
[----:B------:R-:W-:Y:S01]  /*979f0*/  IMAD.MOV.U32 R8, RZ, RZ, -0x2449a4b7 ;  /* 0xdbb65b49ff087424 */ /* 0x000fe200078e00ff */
[----:B------:R-:W-:Y:S01]  /*97a00*/  UMOV UR4, 0x2a25ff7e ;  /* 0x2a25ff7e00047882 */ /* 0x000fe20000000000 */
[----:B------:R-:W-:Y:S01]  /*97a10*/  IMAD.MOV.U32 R9, RZ, RZ, 0x3f2d3b63 ;  /* 0x3f2d3b63ff097424 */ /* 0x000fe200078e00ff */
[----:B------:R-:W-:Y:S01]  /*97a20*/  UMOV UR5, 0x3ef53e1d ;  /* 0x3ef53e1d00057882 */ /* 0x000fe20000000000 */
[----:B------:R-:W-:Y:S01]  /*97a30*/  ISETP.GE.AND P2, PT, R47, RZ, PT ;  /* 0x000000ff2f00720c */ /* 0x000fe20003f46270 */
[----:B------:R-:W-:Y:S01]  /*97a40*/  DSETP.NEU.AND P3, PT, R70, RZ, PT ;  /* 0x000000ff4600722a */ /* 0x000fe20003f6d000 */
[----:B------:R-:W-:Y:S01]  /*97a50*/  @P1 MOV R12, 0x54442d18 ;  /* 0x54442d18000c1802 */ /* 0x000fe20000000f00 */
[----:B------:R-:W-:Y:S01]  /*97a60*/  @P1 IMAD.MOV.U32 R13, RZ, RZ, 0x3ff921fb ;  /* 0x3ff921fbff0d1424 */ /* 0x000fe200078e00ff */
[----:B------:R-:W-:Y:S01]  /*97a70*/  DFMA R8, R6, -UR4, R8 ;  /* 0x8000000406087c2b */ /* 0x000fe20008000008 */
[----:B------:R-:W-:Y:S01]  /*97a80*/  UMOV UR4, 0x8dde082e ;  /* 0x8dde082e00047882 */ /* 0x000fe20000000000 */
[----:B------:R-:W-:Y:S01]  /*97a90*/  UMOV UR5, 0x3f531278 ;  /* 0x3f53127800057882 */ /* 0x000fe20000000000 */
[----:B------:R-:W-:-:S05]  /*97aa0*/  @P1 PLOP3.LUT P0, PT, P2, PT, PT, 0x80, 0x8 ;  /* 0x000000000008181c */ /* 0x000fca000170f070 */
[----:B------:R-:W-:Y:S01]  /*97ab0*/  DFMA R8, R6, R8, -UR4 ;  /* 0x8000000406087e2b */ /* 0x000fe20008000008 */
[----:B------:R-:W-:Y:S01]  /*97ac0*/  UMOV UR4, 0xc8249315 ;  /* 0xc824931500047882 */ /* 0x000fe20000000000 */
[----:B------:R-:W-:Y:S01]  /*97ad0*/  UMOV UR5, 0x3f6f9690 ;  /* 0x3f6f969000057882 */ /* 0x000fe20000000000 */
[----:B------:R-:W-:Y:S02]  /*97ae0*/  @P3 IMAD.MOV.U32 R41, RZ, RZ, 0x4002d97c ;  /* 0x4002d97cff293424 */ /* 0x000fe400078e00ff */
[----:B------:R-:W-:-:S03]  /*97af0*/  @P3 IMAD.MOV.U32 R27, RZ, RZ, 0x7f3321d2 ;  /* 0x7f3321d2ff1b3424 */ /* 0x000fc600078e00ff */
        /* <DEDUP_REMOVED lines=63> */
[----:B------:R-:W-:Y:S01]  /*97ef0*/  @!P3 FSEL R8, RZ, 3.37028055040000000000e+12, P0 ;  /* 0x54442d18ff08b808 */ /* 0x000fe20000000000 */
[----:B------:R-:W-:Y:S02]  /*97f00*/  DSETP.NAN.AND P0, PT, R12, R12, PT ;  /* 0x0000000c0c00722a */ /* 0x000fe40003f08000 */
[----:B------:R-:W-:Y:S02]  /*97f10*/  @P3 FSEL R7, R41, R7, !P1 ;  /* 0x0000000729073208 */ /* 0x000fe40004800000 */
[----:B------:R-:W-:-:S03]  /*97f20*/  @P3 FSEL R0, R27, R6, !P1 ;  /* 0x000000061b003208 */ /* 0x000fc60004800000 */
[----:B------:R-:W-:Y:S02]  /*97f30*/  @P3 IMAD.MOV.U32 R9, RZ, RZ, R7 ;  /* 0x000000ffff093224 */ /* 0x000fe400078e0007 */
[----:B------:R-:W-:-:S03]  /*97f40*/  @P3 IMAD.MOV.U32 R8, RZ, RZ, R0 ;  /* 0x000000ffff083224 */ /* 0x000fc600078e0000 */
[----:B------:R-:W-:Y:S02]  /*97f50*/  LOP3.LUT R59, R9, 0x80000000, R59, 0xb8, !PT ;  /* 0x80000000093b7812 */ /* 0x000fe400078eb83b */
[----:B------:R-:W-:Y:S02]  /*97f60*/  FSEL R8, R12, R8, P0 ;  /* 0x000000080c087208 */ /* 0x000fe40000000000 */
[----:B------:R-:W-:Y:S01]  /*97f70*/  FSEL R9, R13, R59, P0 ;  /* 0x0000003b0d097208 */ /* 0x000fe20000000000 */
[----:B------:R-:W-:Y:S06]  /*97f80*/  BRA `(.L_x_3093) ;  /* 0x0000000c00b07947 */ /* 0x000fec0003800000 */
.L_x_3088:
        /* <DEDUP_REMOVED lines=26> */
.L_x_3095:
[----:B------:R-:W-:Y:S05]  /*98130*/  BSYNC.RECONVERGENT B3 ;  /* 0x0000000000037941 */ /* 0x000fea0003800200 */
.L_x_3094:
        /* <DEDUP_REMOVED lines=97> */
[----:B------:R-:W-:Y:S01]  /*98750*/  @P4 MOV R8, 0x4002d97c ;  /* 0x4002d97c00084802 */ /* 0x000fe20000000f00 */
[----:B------:R-:W-:Y:S01]  /*98760*/  FFMA R46, RZ, R71, R61 ;  /* 0x00000047ff2e7223 */ /* 0x000fe2000000003d */
[----:B------:R-:W-:Y:S02]  /*98770*/  @!P4 FSEL R9, RZ, 2.1426990032196044922, P2 ;  /* 0x400921fbff09c808 */ /* 0x000fe40001000000 */
[----:B------:R-:W-:Y:S02]  /*98780*/  @P4 FSEL R47, R8, 1.8213495016098022461, !P2 ;  /* 0x3fe921fb082f4808 */ /* 0x000fe40005000000 */
[----:B------:R-:W-:-:S02]  /*98790*/  @!P4 FSEL R8, RZ, 3.37028055040000000000e+12, P2 ;  /* 0x54442d18ff08c808 */ /* 0x000fc40001000000 */
[----:B------:R-:W-:Y:S02]  /*987a0*/  FSETP.GT.AND P2, PT, |R46|, 1.469367938527859385e-39, PT ;  /* 0x001000002e00780b */ /* 0x000fe40003f44200 */
        /* <DEDUP_REMOVED lines=15> */
.L_x_3097:
[----:B------:R-:W-:Y:S05]  /*988a0*/  BSYNC.RECONVERGENT B3 ;  /* 0x0000000000037941 */ /* 0x000fea0003800200 */
.L_x_3096:
        /* <DEDUP_REMOVED lines=73> */
[----:B------:R-:W-:Y:S01]  /*98d40*/  @P3 FSEL R27, R0, 3.37028055040000000000e+12, !P0 ;  /* 0x54442d18001b3808 */ /* 0x000fe20004000000 */
[----:B------:R-:W-:-:S04]  /*98d50*/  DADD R12, |R58|, |R40| ;  /* 0x000000003a0c7229 */ /* 0x000fc80000000628 */
[----:B------:R-:W-:Y:S01]  /*98d60*/  @!P1 FSEL R6, R8, R60, !P0 ;  /* 0x0000003c08069208 */ /* 0x000fe20004000000 */
[----:B------:R-:W-:Y:S01]  /*98d70*/  @P3 IMAD.MOV.U32 R8, RZ, RZ, 0x4002d97c ;  /* 0x4002d97cff083424 */ /* 0x000fe200078e00ff */
[----:B------:R-:W-:Y:S01]  /*98d80*/  @!P1 FSEL R7, R9, R61, !P0 ;  /* 0x0000003d09079208 */ /* 0x000fe20004000000 */
[----:B------:R-:W-:Y:S01]  /*98d90*/  @P3 DSETP.NEU.AND P1, PT, |R40|, |R58|, PT ;  /* 0x4000003a2800322a */ /* 0x000fe20003f2d200 */
[----:B------:R-:W-:Y:S02]  /*98da0*/  @!P3 FSEL R9, RZ, 2.1426990032196044922, P0 ;  /* 0x400921fbff09b808 */ /* 0x000fe40000000000 */
[----:B------:R-:W-:Y:S02]  /*98db0*/  @P3 FSEL R41, R8, 1.8213495016098022461, !P0 ;  /* 0x3fe921fb08293808 */ /* 0x000fe40004000000 */
[----:B------:R-:W-:Y:S01]  /*98dc0*/  @!P3 FSEL R8, RZ, 3.37028055040000000000e+12, P0 ;  /* 0x54442d18ff08b808 */ /* 0x000fe20000000000 */
[----:B------:R-:W-:Y:S01]  /*98dd0*/  DSETP.NAN.AND P0, PT, R12, R12, PT ;  /* 0x0000000c0c00722a */ /* 0x000fe20003f08000 */
[----:B------:R-:W-:-:S02]  /*98de0*/  @P3 FSEL R7, R41, R7, !P1 ;  /* 0x0000000729073208 */ /* 0x000fc40004800000 */
[----:B------:R-:W-:-:S03]  /*98df0*/  @P3 FSEL R0, R27, R6, !P1 ;  /* 0x000000061b003208 */ /* 0x000fc60004800000 */
[----:B------:R-:W-:Y:S02]  /*98e00*/  @P3 IMAD.MOV.U32 R9, RZ, RZ, R7 ;  /* 0x000000ffff093224 */ /* 0x000fe400078e0007 */
[----:B------:R-:W-:-:S03]  /*98e10*/  @P3 IMAD.MOV.U32 R8, RZ, RZ, R0 ;  /* 0x000000ffff083224 */ /* 0x000fc600078e0000 */
[----:B------:R-:W-:Y:S02]  /*98e20*/  LOP3.LUT R59, R9, 0x80000000, R59, 0xb8, !PT ;  /* 0x80000000093b7812 */ /* 0x000fe400078eb83b */
[----:B------:R-:W-:Y:S02]  /*98e30*/  FSEL R8, R12, R8, P0 ;  /* 0x000000080c087208 */ /* 0x000fe40000000000 */
[----:B------:R-:W-:-:S07]  /*98e40*/  FSEL R9, R13, R59, P0 ;  /* 0x0000003b0d097208 */ /* 0x000fce0000000000 */
.L_x_3093:
[----:B------:R-:W-:Y:S05]  /*98e50*/  BSYNC.RECONVERGENT B1 ;  /* 0x0000000000017941 */ /* 0x000fea0003800200 */
.L_x_3087:
        /* <DEDUP_REMOVED lines=16> */
[----:B------:R-:W-:Y:S02]  /*98f60*/  MOV R13, R7 ;  /* 0x00000007000d7202 */ /* 0x000fe40000000f00 */
[----:B------:R-:W-:-:S07]  /*98f70*/  MOV R0, 0x98f90 ;  /* 0x00098f9000007802 */ /* 0x000fce0000000f00 */
[----:B------:R-:W-:Y:S05]  /*98f80*/  CALL.REL.NOINC `($_Z14FitGrain_NLOPTPdPiS0_S_S_S0_S0_S_S_S_S_S_S_S_S_S_S_S_S_S_$__internal_trig_reduction_slowpathd) ;  /* 0x0000003000907944 */ /* 0x000fea0003c00000 */
.L_x_3099:
[----:B------:R-:W-:Y:S05]  /*98f90*/  BSYNC.RECONVERGENT B3 ;  /* 0x0000000000037941 */ /* 0x000fea0003800200 */
.L_x_3098:
        /* <DEDUP_REMOVED lines=27> */
.L_x_3101:
[----:B------:R-:W-:Y:S05]  /*99150*/  BSYNC.RECONVERGENT B1 ;  /* 0x0000000000017941 */ /* 0x000fea0003800200 */
.L_x_3100:
        /* <DEDUP_REMOVED lines=19> */
.L_x_3103:
[----:B------:R-:W-:Y:S05]  /*99290*/  BSYNC.RECONVERGENT B1 ;  /* 0x0000000000017941 */ /* 0x000fea0003800200 */
.L_x_3102:
        /* <DEDUP_REMOVED lines=57> */
.L_x_3105:
        /* <DEDUP_REMOVED lines=72> */
.L_x_3106:
[----:B------:R-:W-:Y:S05]  /*99ab0*/  BSYNC.RECONVERGENT B0 ;  /* 0x0000000000007941 */ /* 0x000fea0003800200 */
.L_x_3104:
        /* <DEDUP_REMOVED lines=36> */
.L_x_3108:
[----:B------:R-:W-:Y:S05]  /*99d00*/  BSYNC.RECONVERGENT B3 ;  /* 0x0000000000037941 */ /* 0x000fea0003800200 */
.L_x_3107:
        /* <DEDUP_REMOVED lines=57> */
.L_x_3112:
[----:B------:R-:W-:Y:S05]  /*9a0a0*/  BSYNC.RECONVERGENT B4 ;  /* 0x0000000000047941 */ /* 0x000fea0003800200 */
.L_x_3111:
[----:B------:R-:W-:-:S07]  /*9a0b0*/  VIADD R0, R0, 0x1 ;  /* 0x0000000100007836 */ /* 0x000fce0000000000 */
.L_x_3110:
[----:B------:R-:W-:Y:S05]  /*9a0c0*/  BSYNC.RECONVERGENT B3 ;  /* 0x0000000000037941 */ /* 0x000fea0003800200 */
.L_x_3109:
        /* <DEDUP_REMOVED lines=76> */
.L_x_3114:
        /* <DEDUP_REMOVED lines=69> */
.L_x_3115:
[----:B------:R-:W-:Y:S05]  /*9a9e0*/  BSYNC.RECONVERGENT B0 ;  /* 0x0000000000007941 */ /* 0x000fea0003800200 */
.L_x_3113:
        /* <DEDUP_REMOVED lines=29> */
.L_x_3119:
[----:B------:R-:W-:Y:S05]  /*9abc0*/  BSYNC.RECONVERGENT B4 ;  /* 0x0000000000047941 */ /* 0x000fea0003800200 */
.L_x_3118:
[----:B------:R-:W-:-:S04]  /*9abd0*/  LOP3.LUT R8, R8, 0x1, RZ, 0xc0, !PT ;  /* 0x0000000108087812 */ /* 0x000fc800078ec0ff */
[----:B------:R-:W-:-:S13]  /*9abe0*/  ISETP.NE.U32.AND P0, PT, R8, 0x1, PT ;  /* 0x000000010800780c */ /* 0x000fda0003f05070 */
.L_x_3117:
[----:B------:R-:W-:Y:S05]  /*9abf0*/  BSYNC.RECONVERGENT B3 ;  /* 0x0000000000037941 */ /* 0x000fea0003800200 */
.L_x_3116:
        /* <DEDUP_REMOVED lines=59> */
.L_x_3121:
[----:B------:R-:W-:Y:S05]  /*9afb0*/  BSYNC.RECONVERGENT B0 ;  /* 0x0000000000007941 */ /* 0x000fea0003800200 */
.L_x_3120:
[CC--:B------:R-:W-:Y:S02]  /*9afc0*/  DMUL R6, R14.reuse, -R8.reuse ;  /* 0x800000080e067228 */ /* 0x0c0fe40000000000 */
[----:B------:R-:W-:-:S06]  /*9afd0*/  DMUL R8, R14, R8 ;  /* 0x000000080e087228 */ /* 0x000fcc0000000000 */
[----:B------:R-:W-:Y:S02]  /*9afe0*/  DMUL R6, R6, R40 ;  /* 0x0000002806067228 */ /* 0x000fe40000000000 */
[----:B------:R-:W-:Y:S01]  /*9aff0*/  DMUL R2, R8, R2 ;  /* 0x0000000208027228 */ /* 0x000fe20000000000 */
[----:B------:R-:W-:Y:S10]  /*9b000*/  BRA `(.L_x_3122) ;  /* 0x0000000000087947 */ /* 0x000ff40003800000 */
.L_x_3024:
[----:B------:R-:W-:Y:S02]  /*9b010*/  DADD R6, R46, -R56 ;  /* 0x000000002e067229 */ /* 0x000fe40000000838 */
[----:B------:R-:W-:-:S11]  /*9b020*/  DADD R2, R44, -R2 ;  /* 0x000000002c027229 */ /* 0x000fd60000000802 */
.L_x_3122:
        /* <DEDUP_REMOVED lines=14> */
.L_x_3127:
        /* <DEDUP_REMOVED lines=12> */
.L_x_3126:
[----:B------:R-:W-:Y:S05]  /*9b1d0*/  BSYNC.RELIABLE B0 ;  /* 0x0000000000007941 */ /* 0x000fea0003800100 */
.L_x_3125:
[----:B------:R-:W2:Y:S04]  /*9b1e0*/  LDG.E.64 R36, desc[UR36][R12.64+0x8] ;  /* 0x000008240c247981 */ /* 0x000ea8000c1e1b00 */
[----:B------:R-:W3:Y:S01]  /*9b1f0*/  LDG.E.64 R8, desc[UR36][R12.64] ;  /* 0x000000240c087981 */ /* 0x000ee2000c1e1b00 */
[----:B------:R-:W-:Y:S01]  /*9b200*/  BSSY.RECONVERGENT B3, `(.L_x_3128) ;  /* 0x000001d000037945 */ /* 0x000fe20003800200 */
[----:B--2---:R-:W-:Y:S02]  /*9b210*/  DADD R2, -R36, R2 ;  /* 0x0000000024027229 */ /* 0x004fe40000000102 */
[----:B---3--:R-:W-:-:S06]  /*9b220*/  DADD R6, -R8, R6 ;  /* 0x0000000008067229 */ /* 0x008fcc0000000106 */
[----:B------:R-:W-:-:S08]  /*9b230*/  DMUL R2, R2, R2 ;  /* 0x0000000202027228 */ /* 0x000fd00000000000 */
[----:B------:R-:W-:Y:S01]  /*9b240*/  DFMA R38, R6, R6, R2 ;  /* 0x000000060626722b */ /* 0x000fe20000000002 */
[----:B------:R-:W-:Y:S01]  /*9b250*/  MOV R6, 0x0 ;  /* 0x0000000000067802 */ /* 0x000fe20000000f00 */
[----:B------:R-:W-:-:S04]  /*9b260*/  IMAD.MOV.U32 R7, RZ, RZ, 0x3fd80000 ;  /* 0x3fd80000ff077424 */ /* 0x000fc800078e00ff */
        /* <DEDUP_REMOVED lines=22> */
.L_x_3129:
[----:B------:R-:W-:Y:S05]  /*9b3d0*/  BSYNC.RECONVERGENT B3 ;  /* 0x0000000000037941 */ /* 0x000fea0003800200 */
.L_x_3128:
[----:B------:R-:W0:Y:S02]  /*9b3e0*/  I2F.F64 R6, R51 ;  /* 0x0000003300067312 */ /* 0x000e240000201c00 */
[----:B0-----:R-:W-:-:S06]  /*9b3f0*/  DADD R2, R6, R2 ;  /* 0x0000000006027229 */ /* 0x001fcc0000000002 */
[----:B------:R0:W2:Y:S05]  /*9b400*/  F2I.F64.TRUNC R51, R2 ;  /* 0x0000000200337311 */ /* 0x0000aa000030d100 */
.L_x_3124:
[----:B------:R-:W-:Y:S05]  /*9b410*/  BSYNC.RECONVERGENT B1 ;  /* 0x0000000000017941 */ /* 0x000fea0003800200 */
.L_x_3123:
[----:B------:R-:W-:-:S13]  /*9b420*/  ISETP.NE.AND P0, PT, R54, RZ, PT ;  /* 0x000000ff3600720c */ /* 0x000fda0003f05270 */
[----:B------:R-:W-:Y:S05]  /*9b430*/  @P0 BRA `(.L_x_3130) ;  /* 0xffffff5c00700947 */ /* 0x000fea000383ffff */
.L_x_3001:
[----:B------:R-:W-:Y:S05]  /*9b440*/  BSYNC.RECONVERGENT B2 ;  /* 0x0000000000027941 */ /* 0x000fea0003800200 */
.L_x_3000:
[----:B-----5:R3:W-:Y:S01]  /*9b450*/  STG.E.64 desc[UR36][R16.64], R4 ;  /* 0x0000000410007986 */ /* 0x0207e2000c101b24 */
[----:B0-2---:R-:W0:Y:S01]  /*9b460*/  I2F.F64 R2, R51 ;  /* 0x0000003300027312 */ /* 0x005e220000201c00 */
[----:B------:R-:W-:Y:S01]  /*9b470*/  IMAD.MOV.U32 R0, RZ, RZ, 0x2 ;  /* 0x00000002ff007424 */ /* 0x000fe200078e00ff */
[----:B------:R-:W-:Y:S01]  /*9b480*/  ISETP.GE.AND P0, PT, R51, 0x1, PT ;  /* 0x000000013300780c */ /* 0x000fe20003f06270 */
[----:B------:R-:W2:Y:S01]  /*9b490*/  LDG.E.64 R6, desc[UR36][R24.64+0x8] ;  /* 0x0000082418067981 */ /* 0x000ea2000c1e1b00 */
[----:B------:R-:W-:Y:S01]  /*9b4a0*/  MOV R10, 0x0 ;  /* 0x00000000000a7802 */ /* 0x000fe20000000f00 */
[----:B------:R-:W3:Y:S01]  /*9b4b0*/  LDCU.64 UR4, c[0x4][0x10] ;  /* 0x01000200ff0477ac */ /* 0x000ee20008000a00 */
[----:B------:R-:W-:Y:S01]  /*9b4c0*/  SEL R0, R0, 0x5, !P0 ;  /* 0x0000000500007807 */ /* 0x000fe20004000000 */
[----:B--2---:R2:W-:Y:S04]  /*9b4d0*/  STG.E.64 desc[UR36][R16.64+0x8], R6 ;  /* 0x0000080610007986 */ /* 0x0045e8000c101b24 */
[----:B------:R-:W4:Y:S01]  /*9b4e0*/  LDG.E.64 R8, desc[UR36][R24.64+0x10] ;  /* 0x0000102418087981 */ /* 0x000f22000c1e1b00 */
[----:B------:R-:W1:Y:S01]  /*9b4f0*/  LDC.64 R10, c[0x4][R10] ;  /* 0x010000000a0a7b82 */ /* 0x000e620000000a00 */
[----:B---3--:R-:W-:-:S02]  /*9b500*/  IMAD.U32 R4, RZ, RZ, UR4 ;  /* 0x00000004ff047e24 */ /* 0x008fc4000f8e00ff */
[----:B0-----:R0:W-:Y:S01]  /*9b510*/  STL.64 [R1+0x28], R2 ;  /* 0x0000280201007387 */ /* 0x0011e20000100a00 */
[----:B------:R-:W-:-:S03]  /*9b520*/  IMAD.U32 R5, RZ, RZ, UR5 ;  /* 0x00000005ff057e24 */ /* 0x000fc6000f8e00ff */
[----:B------:R0:W-:Y:S01]  /*9b530*/  STL [R1+0x20], R0 ;  /* 0x0000200001007387 */ /* 0x0001e20000100800 */
[----:B--2---:R-:W-:-:S05]  /*9b540*/  IADD3 R6, P0, PT, R127, 0x20, RZ ;  /* 0x000000207f067810 */ /* 0x004fca0007f1e0ff */
[----:B------:R-:W-:Y:S01]  /*9b550*/  IMAD.X R7, RZ, RZ, R126, P0 ;  /* 0x000000ffff077224 */ /* 0x000fe200000e067e */
[----:B-1--4-:R0:W-:Y:S07]  /*9b560*/  STG.E.64 desc[UR36][R16.64+0x10], R8 ;  /* 0x0000100810007986 */ /* 0x0121ee000c101b24 */
[----:B------:R-:W-:-:S07]  /*9b570*/  LEPC R20, `(.L_x_3131) ;  /* 0x000000001014794e */ /* 0x000fce0000000000 */
[----:B0-----:R-:W-:Y:S05]  /*9b580*/  CALL.ABS.NOINC R10 ;  /* 0x000000000a007343 */ /* 0x001fea0003c00000 */
.L_x_3131:
[----:B------:R-:W2:Y:S04]  /*9b590*/  LDG.E.64 R2, desc[UR36][R16.64] ;  /* 0x0000002410027981 */ /* 0x000ea8000c1e1b00 */
[----:B------:R-:W3:Y:S04]  /*9b5a0*/  LDG.E.64 R4, desc[UR36][R16.64+0x8] ;  /* 0x0000082410047981 */ /* 0x000ee8000c1e1b00 */
[----:B------:R-:W4:Y:S04]  /*9b5b0*/  LDG.E.64 R6, desc[UR36][R16.64+0x10] ;  /* 0x0000102410067981 */ /* 0x000f28000c1e1b00 */
        /* <DEDUP_REMOVED lines=9> */
[----:B--2---:R-:W-:Y:S04]  /*9b650*/  STG.E.64 desc[UR36][R104.64], R2 ;  /* 0x0000000268007986 */ /* 0x004fe8000c101b24 */
[----:B---3--:R-:W-:Y:S04]  /*9b660*/  STG.E.64 desc[UR36][R104.64+0x8], R4 ;  /* 0x0000080468007986 */ /* 0x008fe8000c101b24 */
[----:B----4-:R-:W-:Y:S01]  /*9b670*/  STG.E.64 desc[UR36][R104.64+0x10], R6 ;  /* 0x0000100668007986 */ /* 0x010fe2000c101b24 */
[----:B------:R-:W-:Y:S05]  /*9b680*/  EXIT ;  /* 0x000000000000794d */ /* 0x000fea0003800000 */
        .weak           $__internal_12_$__cuda_sm20_dblrcp_rn_slowpath_v3
        .type           $__internal_12_$__cuda_sm20_dblrcp_rn_slowpath_v3,@function
        .size           $__internal_12_$__cuda_sm20_dblrcp_rn_slowpath_v3,($__internal_13_$__cuda_sm20_div_rn_f64_full - $__internal_12_$__cuda_sm20_dblrcp_rn_slowpath_v3)
$__internal_12_$__cuda_sm20_dblrcp_rn_slowpath_v3:
        /* <DEDUP_REMOVED lines=12> */
[----:B------:R-:W-:-:S03]  /*9b750*/  MOV R8, R6 ;  /* 0x0000000600087202 */ /* 0x000fc60000000f00 */
[----:B------:R-:W0:Y:S03]  /*9b760*/  MUFU.RCP64H R13, R9 ;  /* 0x00000009000d7308 */ /* 0x000e260000001800 */
        /* <DEDUP_REMOVED lines=10> */
.L_x_3135:
        /* <DEDUP_REMOVED lines=10> */
.L_x_3133:
[----:B------:R-:W-:Y:S01]  /*9b8b0*/  LOP3.LUT R9, R7, 0x80000, RZ, 0xfc, !PT ;  /* 0x0008000007097812 */ /* 0x000fe200078efcff */
[----:B------:R-:W-:-:S07]  /*9b8c0*/  IMAD.MOV.U32 R8, RZ, RZ, R6 ;  /* 0x000000ffff087224 */ /* 0x000fce00078e0006 */
.L_x_3134:
[----:B------:R-:W-:Y:S05]  /*9b8d0*/  BSYNC.RECONVERGENT B0 ;  /* 0x0000000000007941 */ /* 0x000fea0003800200 */
.L_x_3132:
[----:B------:R-:W-:Y:S02]  /*9b8e0*/  IMAD.MOV.U32 R6, RZ, RZ, R0 ;  /* 0x000000ffff067224 */ /* 0x000fe400078e0000 */
[----:B------:R-:W-:Y:S02]  /*9b8f0*/  IMAD.MOV.U32 R7, RZ, RZ, 0x0 ;  /* 0x00000000ff077424 */ /* 0x000fe400078e00ff */
[----:B------:R-:W-:Y:S02]  /*9b900*/  IMAD.MOV.U32 R12, RZ, RZ, R8 ;  /* 0x000000ffff0c7224 */ /* 0x000fe400078e0008 */
[----:B------:R-:W-:Y:S01]  /*9b910*/  IMAD.MOV.U32 R13, RZ, RZ, R9 ;  /* 0x000000ffff0d7224 */ /* 0x000fe200078e0009 */
[----:B------:R-:W-:Y:S06]  /*9b920*/  RET.REL.NODEC R6 `(_Z14FitGrain_NLOPTPdPiS0_S_S_S0_S0_S_S_S_S_S_S_S_S_S_S_S_S_S_) ;  /* 0xfffff64406b47950 */ /* 0x000fec0003c3ffff */
        .weak           $__internal_13_$__cuda_sm20_div_rn_f64_full
        .type           $__internal_13_$__cuda_sm20_div_rn_f64_full,@function
        .size           $__internal_13_$__cuda_sm20_div_rn_f64_full,($__internal_14_$__cuda_sm20_dsqrt_rn_f64_mediumpath_v1 - $__internal_13_$__cuda_sm20_div_rn_f64_full)
$__internal_13_$__cuda_sm20_div_rn_f64_full:
[----:B------:R-:W-:Y:S01]  /*9b930*/  LOP3.LUT R27, R7, 0x7ff00000, RZ, 0xc0, !PT ;  /* 0x7ff00000071b7812 */ /* 0x000fe200078ec0ff */
[----:B------:R-:W-:Y:S01]  /*9b940*/  IMAD.MOV.U32 R111, RZ, RZ, 0x1ca00000 ;  /* 0x1ca00000ff6f7424 */ /* 0x000fe200078e00ff */
[----:B------:R-:W-:Y:S01]  /*9b950*/  LOP3.LUT R85, R13, 0x7ff00000, RZ, 0xc0, !PT ;  /* 0x7ff000000d557812 */ /* 0x000fe200078ec0ff */
[----:B------:R-:W-:Y:S03]  /*9b960*/  BSSY.RECONVERGENT B0, `(.L_x_3136) ;  /* 0x0000059000007945 */ /* 0x000fe60003800200 */
[----:B------:R-:W-:Y:S01]  /*9b970*/  ISETP.GE.U32.AND P2, PT, R85, R27, PT ;  /* 0x0000001b5500720c */ /* 0x000fe20003f46070 */
[----:B------:R-:W-:-:S03]  /*9b980*/  IMAD.MOV.U32 R66, RZ, RZ, R85 ;  /* 0x000000ffff427224 */ /* 0x000fc600078e0055 */
[----:B------:R-:W-:Y:S02]  /*9b990*/  SEL R62, R111, 0x63400000, !P2 ;  /* 0x634000006f3e7807 */ /* 0x000fe40005000000 */
[----:B------:R-:W-:Y:S02]  /*9b9a0*/  FSETP.GEU.AND P2, PT, |R13|, 1.469367938527859385e-39, PT ;  /* 0x001000000d00780b */ /* 0x000fe40003f4e200 */
[----:B------:R-:W-:Y:S01]  /*9b9b0*/  LOP3.LUT R63, R62, 0x800fffff, R13, 0xf8, !PT ;  /* 0x800fffff3e3f7812 */ /* 0x000fe200078ef80d */
[----:B------:R-:W-:-:S10]  /*9b9c0*/  IMAD.MOV.U32 R62, RZ, RZ, R12 ;  /* 0x000000ffff3e7224 */ /* 0x000fd400078e000c */
[----:B------:R-:W-:-:S04]  /*9b9d0*/  @!P2 LOP3.LUT R8, R7, 0x7ff00000, RZ, 0xc0, !PT ;  /* 0x7ff000000708a812 */ /* 0x000fc800078ec0ff */
[----:B------:R-:W-:Y:S02]  /*9b9e0*/  @!P2 ISETP.GE.U32.AND P5, PT, R85, R8, PT ;  /* 0x000000085500a20c */ /* 0x000fe40003fa6070 */
[----:B------:R-:W-:Y:S02]  /*9b9f0*/  LOP3.LUT R8, R7, 0x800fffff, RZ, 0xc0, !PT ;  /* 0x800fffff07087812 */ /* 0x000fe400078ec0ff */
[----:B------:R-:W-:Y:S02]  /*9ba00*/  @!P2 SEL R60, R111, 0x63400000, !P5 ;  /* 0x634000006f3ca807 */ /* 0x000fe40006800000 */
[----:B------:R-:W-:Y:S02]  /*9ba10*/  FSETP.GEU.AND P5, PT, |R7|, 1.469367938527859385e-39, PT ;  /* 0x001000000700780b */ /* 0x000fe40003fae200 */
[----:B------:R-:W-:Y:S02]  /*9ba20*/  @!P2 LOP3.LUT R60, R60, 0x80000000, R13, 0xf8, !PT ;  /* 0x800000003c3ca812 */ /* 0x000fe400078ef80d */
[----:B------:R-:W-:Y:S01]  /*9ba30*/  LOP3.LUT R9, R8, 0x3ff00000, RZ, 0xfc, !PT ;  /* 0x3ff0000008097812 */ /* 0x000fe200078efcff */
[----:B------:R-:W-:Y:S01]  /*9ba40*/  IMAD.MOV.U32 R8, RZ, RZ, R6 ;  /* 0x000000ffff087224 */ /* 0x000fe200078e0006 */
[----:B------:R-:W-:Y:S01]  /*9ba50*/  @!P2 LOP3.LUT R61, R60, 0x100000, RZ, 0xfc, !PT ;  /* 0x001000003c3da812 */ /* 0x000fe200078efcff */
[----:B------:R-:W-:-:S06]  /*9ba60*/  @!P2 IMAD.MOV.U32 R60, RZ, RZ, RZ ;  /* 0x000000ffff3ca224 */ /* 0x000fcc00078e00ff */
[----:B------:R-:W-:Y:S02]  /*9ba70*/  @!P5 DMUL R8, R6, 8.98846567431157953865e+307 ;  /* 0x7fe000000608d828 */ /* 0x000fe40000000000 */
[----:B------:R-:W-:Y:S01]  /*9ba80*/  @!P2 DFMA R62, R62, 2, -R60 ;  /* 0x400000003e3ea82b */ /* 0x000fe2000000083c */
[----:B------:R-:W-:-:S03]  /*9ba90*/  IMAD.MOV.U32 R60, RZ, RZ, 0x1 ;  /* 0x00000001ff3c7424 */ /* 0x000fc600078e00ff */
[----:B------:R-:W0:Y:S04]  /*9baa0*/  MUFU.RCP64H R61, R9 ;  /* 0x00000009003d7308 */ /* 0x000e280000001800 */
[----:B------:R-:W-:Y:S02]  /*9bab0*/  @!P5 LOP3.LUT R27, R9, 0x7ff00000, RZ, 0xc0, !PT ;  /* 0x7ff00000091bd812 */ /* 0x000fe400078ec0ff */
[----:B------:R-:W-:-:S03]  /*9bac0*/  @!P2 LOP3.LUT R66, R63, 0x7ff00000, RZ, 0xc0, !PT ;  /* 0x7ff000003f42a812 */ /* 0x000fc600078ec0ff */
[----:B------:R-:W-:Y:S02]  /*9bad0*/  VIADD R88, R27, 0xffffffff ;  /* 0xffffffff1b587836 */ /* 0x000fe40000000000 */
[----:B------:R-:W-:-:S05]  /*9bae0*/  VIADD R89, R66, 0xffffffff ;  /* 0xffffffff42597836 */ /* 0x000fca0000000000 */
[----:B------:R-:W-:Y:S01]  /*9baf0*/  ISETP.GT.U32.AND P2, PT, R89, 0x7feffffe, PT ;  /* 0x7feffffe5900780c */ /* 0x000fe20003f44070 */
[----:B0-----:R-:W-:-:S03]  /*9bb00*/  DFMA R64, R60, -R8, 1 ;  /* 0x3ff000003c40742b */ /* 0x001fc60000000808 */
[----:B------:R-:W-:-:S05]  /*9bb10*/  ISETP.GT.U32.OR P2, PT, R88, 0x7feffffe, P2 ;  /* 0x7feffffe5800780c */ /* 0x000fca0001744470 */
[----:B------:R-:W-:-:S08]  /*9bb20*/  DFMA R64, R64, R64, R64 ;  /* 0x000000404040722b */ /* 0x000fd00000000040 */
[----:B------:R-:W-:-:S08]  /*9bb30*/  DFMA R60, R60, R64, R60 ;  /* 0x000000403c3c722b */ /* 0x000fd0000000003c */
[----:B------:R-:W-:-:S08]  /*9bb40*/  DFMA R64, R60, -R8, 1 ;  /* 0x3ff000003c40742b */ /* 0x000fd00000000808 */
[----:B------:R-:W-:-:S08]  /*9bb50*/  DFMA R64, R60, R64, R60 ;  /* 0x000000403c40722b */ /* 0x000fd0000000003c */
[----:B------:R-:W-:-:S08]  /*9bb60*/  DMUL R60, R64, R62 ;  /* 0x0000003e403c7228 */ /* 0x000fd00000000000 */
[----:B------:R-:W-:-:S08]  /*9bb70*/  DFMA R72, R60, -R8, R62 ;  /* 0x800000083c48722b */ /* 0x000fd0000000003e */
[----:B------:R-:W-:Y:S01]  /*9bb80*/  DFMA R64, R64, R72, R60 ;  /* 0x000000484040722b */ /* 0x000fe2000000003c */
[----:B------:R-:W-:Y:S10]  /*9bb90*/  @P2 BRA `(.L_x_3137) ;  /* 0x0000000000742947 */ /* 0x000ff40003800000 */
[----:B------:R-:W-:-:S04]  /*9bba0*/  LOP3.LUT R12, R7, 0x7ff00000, RZ, 0xc0, !PT ;  /* 0x7ff00000070c7812 */ /* 0x000fc800078ec0ff */
[CC--:B------:R-:W-:Y:S02]  /*9bbb0*/  ISETP.GE.U32.AND P2, PT, R85.reuse, R12.reuse, PT ;  /* 0x0000000c5500720c */ /* 0x0c0fe40003f46070 */
[----:B------:R-:W-:Y:S02]  /*9bbc0*/  VIADDMNMX R27, R85, -R12, 0xb9600000, !PT ;  /* 0xb9600000551b7446 */ /* 0x000fe4000780090c */
[----:B------:R-:W-:Y:S02]  /*9bbd0*/  SEL R13, R111, 0x63400000, !P2 ;  /* 0x634000006f0d7807 */ /* 0x000fe40005000000 */
[----:B------:R-:W-:Y:S02]  /*9bbe0*/  VIMNMX R27, PT, PT, R27, 0x46a00000, PT ;  /* 0x46a000001b1b7848 */ /* 0x000fe40003fe0100 */
[----:B------:R-:W-:-:S03]  /*9bbf0*/  MOV R12, RZ ;  /* 0x000000ff000c7202 */ /* 0x000fc60000000f00 */
        /* <DEDUP_REMOVED lines=19> */
[----:B------:R-:W-:-:S05]  /*9bd30*/  FSEL R60, R8, R61, !P2 ;  /* 0x0000003d083c7208 */ /* 0x000fca0005000000 */
[----:B------:R-:W-:Y:S02]  /*9bd40*/  IMAD.MOV.U32 R61, RZ, RZ, R60 ;  /* 0x000000ffff3d7224 */ /* 0x000fe400078e003c */
[----:B------:R-:W-:Y:S01]  /*9bd50*/  IMAD.MOV.U32 R60, RZ, RZ, R12 ;  /* 0x000000ffff3c7224 */ /* 0x000fe200078e000c */
[----:B------:R-:W-:Y:S06]  /*9bd60*/  BRA `(.L_x_3138) ;  /* 0x0000000000607947 */ /* 0x000fec0003800000 */
.L_x_3137:
        /* <DEDUP_REMOVED lines=17> */
.L_x_3140:
[----:B------:R-:W-:-:S05]  /*9be80*/  LOP3.LUT R60, R7, 0x80000, RZ, 0xfc, !PT ;  /* 0x00080000073c7812 */ /* 0x000fca00078efcff */
[----:B------:R-:W-:Y:S02]  /*9be90*/  IMAD.MOV.U32 R61, RZ, RZ, R60 ;  /* 0x000000ffff3d7224 */ /* 0x000fe400078e003c */
[----:B------:R-:W-:Y:S01]  /*9bea0*/  IMAD.MOV.U32 R60, RZ, RZ, R6 ;  /* 0x000000ffff3c7224 */ /* 0x000fe200078e0006 */
[----:B------:R-:W-:Y:S06]  /*9beb0*/  BRA `(.L_x_3138) ;  /* 0x00000000000c7947 */ /* 0x000fec0003800000 */
.L_x_3139:
[----:B------:R-:W-:-:S05]  /*9bec0*/  LOP3.LUT R60, R13, 0x80000, RZ, 0xfc, !PT ;  /* 0x000800000d3c7812 */ /* 0x000fca00078efcff */
[----:B------:R-:W-:Y:S02]  /*9bed0*/  IMAD.MOV.U32 R61, RZ, RZ, R60 ;  /* 0x000000ffff3d7224 */ /* 0x000fe400078e003c */
[----:B------:R-:W-:-:S07]  /*9bee0*/  IMAD.MOV.U32 R60, RZ, RZ, R12 ;  /* 0x000000ffff3c7224 */ /* 0x000fce00078e000c */
.L_x_3138:
[----:B------:R-:W-:Y:S05]  /*9bef0*/  BSYNC.RECONVERGENT B0 ;  /* 0x0000000000007941 */ /* 0x000fea0003800200 */
.L_x_3136:
[----:B------:R-:W-:Y:S01]  /*9bf00*/  IMAD.MOV.U32 R6, RZ, RZ, R0 ;  /* 0x000000ffff067224 */ /* 0x000fe200078e0000 */
[----:B------:R-:W-:-:S04]  /*9bf10*/  MOV R7, 0x0 ;  /* 0x0000000000077802 */ /* 0x000fc80000000f00 */
[----:B------:R-:W-:Y:S05]  /*9bf20*/  RET.REL.NODEC R6 `(_Z14FitGrain_NLOPTPdPiS0_S_S_S0_S0_S_S_S_S_S_S_S_S_S_S_S_S_S_) ;  /* 0xfffff64006347950 */ /* 0x000fea0003c3ffff */
        .weak           $__internal_14_$__cuda_sm20_dsqrt_rn_f64_mediumpath_v1
        .type           $__internal_14_$__cuda_sm20_dsqrt_rn_f64_mediumpath_v1,@function
        .size           $__internal_14_$__cuda_sm20_dsqrt_rn_f64_mediumpath_v1,($_Z14FitGrain_NLOPTPdPiS0_S_S_S0_S0_S_S_S_S_S_S_S_S_S_S_S_S_S_$__internal_trig_reduction_slowpathd - $__internal_14_$__cuda_sm20_dsqrt_rn_f64_mediumpath_v1)
$__internal_14_$__cuda_sm20_dsqrt_rn_f64_mediumpath_v1:
[----:B------:R-:W-:Y:S01]  /*9bf30*/  ISETP.GE.U32.AND P2, PT, R8, -0x3400000, PT ;  /* 0xfcc000000800780c */ /* 0x000fe20003f46070 */
[----:B------:R-:W-:Y:S01]  /*9bf40*/  BSSY.RECONVERGENT B0, `(.L_x_3141) ;  /* 0x0000025000007945 */ /* 0x000fe20003800200 */
[----:B------:R-:W-:Y:S02]  /*9bf50*/  IMAD.MOV.U32 R61, RZ, RZ, R27 ;  /* 0x000000ffff3d7224 */ /* 0x000fe400078e001b */
[----:B------:R-:W-:-:S09]  /*9bf60*/  IMAD.MOV.U32 R63, RZ, RZ, R9 ;  /* 0x000000ffff3f7224 */ /* 0x000fd200078e0009 */
        /* <DEDUP_REMOVED lines=9> */
.L_x_3142:
        /* <DEDUP_REMOVED lines=24> */
.L_x_3144:
[----:B------:R-:W-:-:S11]  /*9c180*/  DADD R8, R6, R6 ;  /* 0x0000000006087229 */ /* 0x000fd60000000006 */
.L_x_3143:
[----:B------:R-:W-:Y:S05]  /*9c190*/  BSYNC.RECONVERGENT B0 ;  /* 0x0000000000007941 */ /* 0x000fea0003800200 */
.L_x_3141:
[----:B------:R-:W-:Y:S02]  /*9c1a0*/  IMAD.MOV.U32 R6, RZ, RZ, R0 ;  /* 0x000000ffff067224 */ /* 0x000fe400078e0000 */
[----:B------:R-:W-:-:S04]  /*9c1b0*/  IMAD.MOV.U32 R7, RZ, RZ, 0x0 ;  /* 0x00000000ff077424 */ /* 0x000fc800078e00ff */
[----:B------:R-:W-:Y:S05]  /*9c1c0*/  RET.REL.NODEC R6 `(_Z14FitGrain_NLOPTPdPiS0_S_S_S0_S0_S_S_S_S_S_S_S_S_S_S_S_S_S_) ;  /* 0xfffff63c068c7950 */ /* 0x000fea0003c3ffff */
        .type           $_Z14FitGrain_NLOPTPdPiS0_S_S_S0_S0_S_S_S_S_S_S_S_S_S_S_S_S_S_$__internal_trig_reduction_slowpathd,@function
        .size           $_Z14FitGrain_NLOPTPdPiS0_S_S_S0_S0_S_S_S_S_S_S_S_S_S_S_S_S_S_$__internal_trig_reduction_slowpathd,(.L_x_11916 - $_Z14FitGrain_NLOPTPdPiS0_S_S_S0_S0_S_S_S_S_S_S_S_S_S_S_S_S_S_$__internal_trig_reduction_slowpathd)
$_Z14FitGrain_NLOPTPdPiS0_S_S_S0_S0_S_S_S_S_S_S_S_S_S_S_S_S_S_$__internal_trig_reduction_slowpathd:
[--C-:B------:R-:W-:Y:S01]  /*9c1d0*/  SHF.R.U32.HI R73, RZ, 0x14, R13.reuse ;  /* 0x00000014ff497819 */ /* 0x100fe2000001160d */
[----:B------:R-:W-:Y:S02]  /*9c1e0*/  IMAD.MOV.U32 R27, RZ, RZ, R6 ;  /* 0x000000ffff1b7224 */ /* 0x000fe400078e0006 */
[----:B------:R-:W-:Y:S01]  /*9c1f0*/  IMAD.MOV.U32 R7, RZ, RZ, R13 ;  /* 0x000000ffff077224 */ /* 0x000fe200078e000d */
[----:B------:R-:W-:Y:S01]  /*9c200*/  LOP3.LUT R8, R73, 0x7ff, RZ, 0xc0, !PT ;  /* 0x000007ff49087812 */ /* 0x000fe200078ec0ff */
[----:B------:R-:W-:-:S03]  /*9c210*/  IMAD.MOV.U32 R6, RZ, RZ, RZ ;  /* 0x000000ffff067224 */ /* 0x000fc600078e00ff */
[----:B------:R-:W-:-:S13]  /*9c220*/  ISETP.NE.AND P1, PT, R8, 0x7ff, PT ;  /* 0x000007ff0800780c */ /* 0x000fda0003f25270 */
[----:B------:R-:W-:Y:S05]  /*9c230*/  @!P1 BRA `(.L_x_3145) ;  /* 0x0000000800509947 */ /* 0x000fea0003800000 */
[----:B------:R-:W-:Y:S01]  /*9c240*/  VIADD R6, R8, 0xfffffc00 ;  /* 0xfffffc0008067836 */ /* 0x000fe20000000000 */
[----:B------:R-:W-:Y:S01]  /*9c250*/  BSSY.RECONVERGENT B0, `(.L_x_3146) ;  /* 0x0000031000007945 */ /* 0x000fe20003800200 */
[----:B------:R-:W-:Y:S02]  /*9c260*/  IADD3 R111, PT, PT, R1, 0x30, RZ ;  /* 0x00000030016f7810 */ /* 0x000fe40007ffe0ff */
[----:B------:R-:W-:Y:S02]  /*9c270*/  CS2R R8, SRZ ;  /* 0x0000000000087805 */ /* 0x000fe4000001ff00 */
[----:B------:R-:W-:Y:S02]  /*9c280*/  SHF.R.U32.HI R12, RZ, 0x6, R6 ;  /* 0x00000006ff0c7819 */ /* 0x000fe40000011606 */
[----:B------:R-:W-:Y:S02]  /*9c290*/  ISETP.GE.U32.AND P1, PT, R6, 0x80, PT ;  /* 0x000000800600780c */ /* 0x000fe40003f26070 */
[----:B------:R-:W-:-:S02]  /*9c2a0*/  IADD3 R72, PT, PT, -R12, 0x13, RZ ;  /* 0x000000130c487810 */ /* 0x000fc40007ffe1ff */
        /* <DEDUP_REMOVED lines=9> */
[----:B------:R-:W-:Y:S01]  /*9c340*/  IMAD.MOV.U32 R60, RZ, RZ, R6 ;  /* 0x000000ffff3c7224 */ /* 0x000fe200078e0006 */
[----:B------:R-:W-:Y:S01]  /*9c350*/  CS2R R8, SRZ ;  /* 0x0000000000087805 */ /* 0x000fe2000001ff00 */
[----:B------:R-:W-:Y:S01]  /*9c360*/  IMAD.MOV.U32 R62, RZ, RZ, RZ ;  /* 0x000000ffff3e7224 */ /* 0x000fe200078e00ff */
[----:B------:R-:W-:-:S07]  /*9c370*/  LOP3.LUT R63, R63, 0x80000000, RZ, 0xfc, !PT ;  /* 0x800000003f3f7812 */ /* 0x000fce00078efcff */
.L_x_3149:
[----:B------:R-:W1:Y:S01]  /*9c380*/  LDC.64 R6, c[0x4][0x20] ;  /* 0x01000800ff067b82 */ /* 0x000e620000000a00 */
[----:B0-----:R-:W-:Y:S02]  /*9c390*/  R2UR UR4, R118 ;  /* 0x00000000760472ca */ /* 0x001fe400000e0000 */
[----:B------:R-:W-:Y:S01]  /*9c3a0*/  R2UR UR5, R119 ;  /* 0x00000000770572ca */ /* 0x000fe200000e0000 */
[----:B-1----:R-:W-:-:S12]  /*9c3b0*/  IMAD.WIDE R6, R60, 0x8, R6 ;  /* 0x000000083c067825 */ /* 0x002fd800078e0206 */
[----:B------:R-:W2:Y:S01]  /*9c3c0*/  LDG.E.64.CONSTANT R6, desc[UR4][R6.64] ;  /* 0x0000000406067981 */ /* 0x000ea2000c1e9b00 */
[----:B------:R-:W-:Y:S02]  /*9c3d0*/  VIADD R61, R61, 0x1 ;  /* 0x000000013d3d7836 */ /* 0x000fe40000000000 */
[----:B------:R-:W-:Y:S02]  /*9c3e0*/  VIADD R60, R60, 0x1 ;  /* 0x000000013c3c7836 */ /* 0x000fe40000000000 */
[----:B--2---:R-:W-:-:S04]  /*9c3f0*/  IMAD.WIDE.U32 R8, P1, R6, R27, R8 ;  /* 0x0000001b06087225 */ /* 0x004fc80007820008 */
[----:B------:R-:W-:-:S04]  /*9c400*/  IMAD.HI.U32 R64, R6, R63, RZ ;  /* 0x0000003f06407227 */ /* 0x000fc800078e00ff */
[----:B------:R-:W-:Y:S02]  /*9c410*/  IMAD R65, R6, R63, RZ ;  /* 0x0000003f06417224 */ /* 0x000fe400078e02ff */
[----:B------:R-:W-:-:S04]  /*9c420*/  IMAD.HI.U32 R6, R7, R27, RZ ;  /* 0x0000001b07067227 */ /* 0x000fc800078e00ff */
[----:B------:R-:W-:Y:S01]  /*9c430*/  IMAD.X R64, RZ, RZ, R64, P1 ;  /* 0x000000ffff407224 */ /* 0x000fe200008e0640 */
[----:B------:R-:W-:Y:S01]  /*9c440*/  IADD3 R9, P1, PT, R65, R9, RZ ;  /* 0x0000000941097210 */ /* 0x000fe20007f3e0ff */
[C---:B------:R-:W-:Y:S02]  /*9c450*/  IMAD R65, R7.reuse, R27, RZ ;  /* 0x0000001b07417224 */ /* 0x040fe400078e02ff */
[----:B------:R-:W-:Y:S01]  /*9c460*/  IMAD.HI.U32 R66, R7, R63, RZ ;  /* 0x0000003f07427227 */ /* 0x000fe200078e00ff */
[----:B------:R-:W-:-:S03]  /*9c470*/  IADD3.X R6, P1, PT, R6, R64, RZ, P1, !PT ;  /* 0x0000004006067210 */ /* 0x000fc60000f3e4ff */
[----:B------:R-:W-:Y:S02]  /*9c480*/  IMAD R7, R7, R63, RZ ;  /* 0x0000003f07077224 */ /* 0x000fe400078e02ff */
[----:B------:R-:W-:Y:S01]  /*9c490*/  IMAD.X R64, RZ, RZ, R66, P1 ;  /* 0x000000ffff407224 */ /* 0x000fe200008e0642 */
[----:B------:R-:W-:Y:S01]  /*9c4a0*/  IADD3 R9, P1, PT, R65, R9, RZ ;  /* 0x0000000941097210 */ /* 0x000fe20007f3e0ff */
[C---:B------:R-:W-:Y:S02]  /*9c4b0*/  IMAD R65, R62.reuse, 0x8, R111 ;  /* 0x000000083e417824 */ /* 0x040fe400078e026f */
[----:B------:R-:W-:Y:S01]  /*9c4c0*/  VIADD R62, R62, 0x1 ;  /* 0x000000013e3e7836 */ /* 0x000fe20000000000 */
[----:B------:R-:W-:Y:S02]  /*9c4d0*/  IADD3.X R6, P1, PT, R7, R6, RZ, P1, !PT ;  /* 0x0000000607067210 */ /* 0x000fe40000f3e4ff */
[----:B------:R0:W-:Y:S03]  /*9c4e0*/  STL.64 [R65], R8 ;  /* 0x0000000841007387 */ /* 0x0001e60000100a00 */
[----:B------:R-:W-:Y:S01]  /*9c4f0*/  IMAD.X R64, RZ, RZ, R64, P1 ;  /* 0x000000ffff407224 */ /* 0x000fe200008e0640 */
[----:B------:R-:W-:Y:S01]  /*9c500*/  ISETP.NE.AND P1, PT, R61, -0xf, PT ;  /* 0xfffffff13d00780c */ /* 0x000fe20003f25270 */
[----:B0-----:R-:W-:-:S02]  /*9c510*/  IMAD.MOV.U32 R8, RZ, RZ, R6 ;  /* 0x000000ffff087224 */ /* 0x001fc400078e0006 */
[----:B------:R-:W-:-:S10]  /*9c520*/  IMAD.MOV.U32 R9, RZ, RZ, R64 ;  /* 0x000000ffff097224 */ /* 0x000fd400078e0040 */
[----:B------:R-:W-:Y:S05]  /*9c530*/  @P1 BRA `(.L_x_3149) ;  /* 0xfffffffc00901947 */ /* 0x000fea000383ffff */
[----:B------:R-:W-:Y:S05]  /*9c540*/  BSYNC.RECONVERGENT B1 ;  /* 0x0000000000017941 */ /* 0x000fea0003800200 */
.L_x_3148:
[----:B------:R-:W-:-:S07]  /*9c550*/  IMAD.MOV.U32 R6, RZ, RZ, R72 ;  /* 0x000000ffff067224 */ /* 0x000fce00078e0048 */
.L_x_3147:
[----:B------:R-:W-:Y:S05]  /*9c560*/  BSYNC.RECONVERGENT B0 ;  /* 0x0000000000007941 */ /* 0x000fea0003800200 */
.L_x_3146:
[----:B------:R-:W-:Y:S01]  /*9c570*/  LOP3.LUT P1, R27, R73, 0x3f, RZ, 0xc0, !PT ;  /* 0x0000003f491b7812 */ /* 0x000fe2000782c0ff */
[----:B------:R-:W-:-:S04]  /*9c580*/  IMAD.IADD R6, R12, 0x1, R6 ;  /* 0x000000010c067824 */ /* 0x000fc800078e0206 */
[----:B------:R-:W-:-:S05]  /*9c590*/  IMAD.U32 R6, R6, 0x8, R111 ;  /* 0x0000000806067824 */ /* 0x000fca00078e006f */
[----:B------:R0:W-:Y:S04]  /*9c5a0*/  STL.64 [R6+-0x78], R8 ;  /* 0xffff880806007387 */ /* 0x0001e80000100a00 */
[----:B------:R-:W2:Y:S04]  /*9c5b0*/  @P1 LDL.64 R60, [R1+0x38] ;  /* 0x00003800013c1983 */ /* 0x000ea80000100a00 */
[----:B0-----:R-:W3:Y:S04]  /*9c5c0*/  LDL.64 R8, [R1+0x40] ;  /* 0x0000400001087983 */ /* 0x001ee80000100a00 */
[----:B------:R-:W4:Y:S01]  /*9c5d0*/  LDL.64 R6, [R1+0x48] ;  /* 0x0000480001067983 */ /* 0x000f220000100a00 */
[----:B------:R-:W-:Y:S01]  /*9c5e0*/  @P1 LOP3.LUT R65, R27, 0x3f, RZ, 0x3c, !PT ;  /* 0x0000003f1b411812 */ /* 0x000fe200078e3cff */
[----:B------:R-:W-:Y:S01]  /*9c5f0*/  BSSY.RECONVERGENT B0, `(.L_x_3150) ;  /* 0x0000034000007945 */ /* 0x000fe20003800200 */
[----:B--2---:R-:W-:-:S02]  /*9c600*/  @P1 SHF.R.U64 R64, R60, 0x1, R61 ;  /* 0x000000013c401819 */ /* 0x004fc4000000123d */
[----:B------:R-:W-:-:S04]  /*9c610*/  @P1 SHF.R.U32.HI R66, RZ, 0x1, R61 ;  /* 0x00000001ff421819 */ /* 0x000fc8000001163d */
[--C-:B------:R-:W-:Y:S02]  /*9c620*/  @P1 SHF.R.U64 R64, R64, R65, R66.reuse ;  /* 0x0000004140401219 */ /* 0x100fe40000001242 */
[CC--:B---3--:R-:W-:Y:S02]  /*9c630*/  @P1 SHF.L.U32 R62, R8.reuse, R27.reuse, RZ ;  /* 0x0000001b083e1219 */ /* 0x0c8fe400000006ff */
[--C-:B------:R-:W-:Y:S02]  /*9c640*/  @P1 SHF.R.U32.HI R12, RZ, 0x1, R9.reuse ;  /* 0x00000001ff0c1819 */ /* 0x100fe40000011609 */
[C-C-:B------:R-:W-:Y:S02]  /*9c650*/  @P1 SHF.R.U64 R60, R8.reuse, 0x1, R9.reuse ;  /* 0x00000001083c1819 */ /* 0x140fe40000001209 */
[----:B------:R-:W-:Y:S02]  /*9c660*/  @P1 SHF.L.U64.HI R61, R8, R27, R9 ;  /* 0x0000001b083d1219 */ /* 0x000fe40000010209 */
[----:B------:R-:W-:-:S02]  /*9c670*/  @P1 SHF.R.U32.HI R66, RZ, R65, R66 ;  /* 0x00000041ff421219 */ /* 0x000fc40000011642 */
[----:B------:R-:W-:Y:S02]  /*9c680*/  @P1 LOP3.LUT R8, R62, R64, RZ, 0xfc, !PT ;  /* 0x000000403e081212 */ /* 0x000fe400078efcff */
[----:B----4-:R-:W-:Y:S02]  /*9c690*/  @P1 SHF.L.U32 R63, R6, R27, RZ ;  /* 0x0000001b063f1219 */ /* 0x010fe400000006ff */
[--C-:B------:R-:W-:Y:S02]  /*9c6a0*/  @P1 SHF.R.U64 R60, R60, R65, R12.reuse ;  /* 0x000000413c3c1219 */ /* 0x100fe4000000120c */
[----:B------:R-:W-:Y:S02]  /*9c6b0*/  @P1 LOP3.LUT R9, R61, R66, RZ, 0xfc, !PT ;  /* 0x000000423d091212 */ /* 0x000fe400078efcff */
[----:B------:R-:W-:Y:S02]  /*9c6c0*/  @P1 SHF.L.U64.HI R61, R6, R27, R7 ;  /* 0x0000001b063d1219 */ /* 0x000fe40000010207 */
[----:B------:R-:W-:Y:S01]  /*9c6d0*/  @P1 SHF.R.U32.HI R27, RZ, R65, R12 ;  /* 0x00000041ff1b1219 */ /* 0x000fe2000001160c */
[----:B------:R-:W-:Y:S01]  /*9c6e0*/  IMAD.SHL.U32 R12, R8, 0x4, RZ ;  /* 0x00000004080c7824 */ /* 0x000fe200078e00ff */
[----:B------:R-:W-:-:S02]  /*9c6f0*/  @P1 LOP3.LUT R6, R63, R60, RZ, 0xfc, !PT ;  /* 0x0000003c3f061212 */ /* 0x000fc400078efcff */
[----:B------:R-:W-:Y:S02]  /*9c700*/  SHF.L.U64.HI R8, R8, 0x2, R9 ;  /* 0x0000000208087819 */ /* 0x000fe40000010209 */
[----:B------:R-:W-:Y:S02]  /*9c710*/  @P1 LOP3.LUT R7, R61, R27, RZ, 0xfc, !PT ;  /* 0x0000001b3d071212 */ /* 0x000fe400078efcff */
[----:B------:R-:W-:Y:S02]  /*9c720*/  SHF.L.W.U32.HI R9, R9, 0x2, R6 ;  /* 0x0000000209097819 */ /* 0x000fe40000010e06 */
[----:B------:R-:W-:Y:S02]  /*9c730*/  IADD3 RZ, P1, PT, RZ, -R12, RZ ;  /* 0x8000000cffff7210 */ /* 0x000fe40007f3e0ff */
[----:B------:R-:W-:Y:S02]  /*9c740*/  LOP3.LUT R27, RZ, R8, RZ, 0x33, !PT ;  /* 0x00000008ff1b7212 */ /* 0x000fe400078e33ff */
[----:B------:R-:W-:-:S02]  /*9c750*/  SHF.L.W.U32.HI R6, R6, 0x2, R7 ;  /* 0x0000000206067819 */ /* 0x000fc40000010e07 */
[----:B------:R-:W-:Y:S02]  /*9c760*/  LOP3.LUT R60, RZ, R9, RZ, 0x33, !PT ;  /* 0x00000009ff3c7212 */ /* 0x000fe400078e33ff */
[----:B------:R-:W-:Y:S02]  /*9c770*/  IADD3.X R61, P1, PT, RZ, R27, RZ, P1, !PT ;  /* 0x0000001bff3d7210 */ /* 0x000fe40000f3e4ff */
[----:B------:R-:W-:Y:S02]  /*9c780*/  LOP3.LUT R27, RZ, R6, RZ, 0x33, !PT ;  /* 0x00000006ff1b7212 */ /* 0x000fe400078e33ff */
[----:B------:R-:W-:Y:S02]  /*9c790*/  IADD3.X R60, P1, PT, RZ, R60, RZ, P1, !PT ;  /* 0x0000003cff3c7210 */ /* 0x000fe40000f3e4ff */
[----:B------:R-:W-:Y:S02]  /*9c7a0*/  ISETP.GT.U32.AND P2, PT, R9, -0x1, PT ;  /* 0xffffffff0900780c */ /* 0x000fe40003f44070 */
[----:B------:R-:W-:-:S02]  /*9c7b0*/  IADD3.X R27, PT, PT, RZ, R27, RZ, P1, !PT ;  /* 0x0000001bff1b7210 */ /* 0x000fc40000ffe4ff */
[----:B------:R-:W-:-:S04]  /*9c7c0*/  ISETP.GT.AND.EX P2, PT, R6, -0x1, PT, P2 ;  /* 0xffffffff0600780c */ /* 0x000fc80003f44320 */
[----:B------:R-:W-:Y:S02]  /*9c7d0*/  SEL R27, R6, R27, P2 ;  /* 0x0000001b061b7207 */ /* 0x000fe40001000000 */
[----:B------:R-:W-:Y:S02]  /*9c7e0*/  SEL R60, R9, R60, P2 ;  /* 0x0000003c093c7207 */ /* 0x000fe40001000000 */
[----:B------:R-:W-:Y:S02]  /*9c7f0*/  ISETP.NE.U32.AND P1, PT, R27, RZ, PT ;  /* 0x000000ff1b00720c */ /* 0x000fe40003f25070 */
[----:B------:R-:W-:Y:S02]  /*9c800*/  SEL R8, R8, R61, P2 ;  /* 0x0000003d08087207 */ /* 0x000fe40001000000 */
[----:B------:R-:W-:Y:S01]  /*9c810*/  SEL R62, R60, R27, !P1 ;  /* 0x0000001b3c3e7207 */ /* 0x000fe20004800000 */
[----:B------:R-:W-:-:S05]  /*9c820*/  @!P2 IMAD.MOV R12, RZ, RZ, -R12 ;  /* 0x000000ffff0ca224 */ /* 0x000fca00078e0a0c */
        /* <DEDUP_REMOVED lines=16> */
.L_x_3151:
[----:B------:R-:W-:Y:S05]  /*9c930*/  BSYNC.RECONVERGENT B0 ;  /* 0x0000000000007941 */ /* 0x000fea0003800200 */
.L_x_3150:
[----:B------:R-:W-:Y:S01]  /*9c940*/  IMAD.WIDE.U32 R8, R60, 0x2168c235, RZ ;  /* 0x2168c2353c087825 */ /* 0x000fe200078e00ff */
[----:B------:R-:W-:-:S03]  /*9c950*/  SHF.R.U32.HI R7, RZ, 0x1e, R7 ;  /* 0x0000001eff077819 */ /* 0x000fc60000011607 */
[----:B------:R-:W-:Y:S01]  /*9c960*/  IMAD.MOV.U32 R64, RZ, RZ, R9 ;  /* 0x000000ffff407224 */ /* 0x000fe200078e0009 */
[----:B------:R-:W-:Y:S01]  /*9c970*/  LEA.HI R6, R6, R7, RZ, 0x1 ;  /* 0x0000000706067211 */ /* 0x000fe200078f08ff */
[----:B------:R-:W-:Y:S02]  /*9c980*/  IMAD.MOV.U32 R65, RZ, RZ, RZ ;  /* 0x000000ffff417224 */ /* 0x000fe400078e00ff */
[----:B------:R-:W-:-:S04]  /*9c990*/  IMAD.HI.U32 R9, R27, -0x36f0255e, RZ ;  /* 0xc90fdaa21b097827 */ /* 0x000fc800078e00ff */
[----:B------:R-:W-:-:S04]  /*9c9a0*/  IMAD.WIDE.U32 R60, R60, -0x36f0255e, R64 ;  /* 0xc90fdaa23c3c7825 */ /* 0x000fc800078e0040 */
[C---:B------:R-:W-:Y:S02]  /*9c9b0*/  IMAD R12, R27.reuse, -0x36f0255e, RZ ;  /* 0xc90fdaa21b0c7824 */ /* 0x040fe400078e02ff */
[----:B------:R-:W-:-:S04]  /*9c9c0*/  IMAD.WIDE.U32 R60, P1, R27, 0x2168c235, R60 ;  /* 0x2168c2351b3c7825 */ /* 0x000fc8000782003c */
[----:B------:R-:W-:Y:S01]  /*9c9d0*/  IMAD.X R9, RZ, RZ, R9, P1 ;  /* 0x000000ffff097224 */ /* 0x000fe200008e0609 */
[----:B------:R-:W-:-:S05]  /*9c9e0*/  IADD3 R12, P1, PT, R12, R61, RZ ;  /* 0x0000003d0c0c7210 */ /* 0x000fca0007f3e0ff */
[----:B------:R-:W-:Y:S01]  /*9c9f0*/  IMAD.X R9, RZ, RZ, R9, P1 ;  /* 0x000000ffff097224 */ /* 0x000fe200008e0609 */
[----:B------:R-:W-:-:S04]  /*9ca00*/  IADD3 RZ, P1, PT, R8, R8, RZ ;  /* 0x0000000808ff7210 */ /* 0x000fc80007f3e0ff */
[----:B------:R-:W-:-:S04]  /*9ca10*/  IADD3.X RZ, P1, PT, R60, R60, RZ, P1, !PT ;  /* 0x0000003c3cff7210 */ /* 0x000fc80000f3e4ff */
[----:B------:R-:W-:-:S05]  /*9ca20*/  IADD3.X R8, P1, PT, R12, R12, RZ, P1, !PT ;  /* 0x0000000c0c087210 */ /* 0x000fca0000f3e4ff */
[----:B------:R-:W-:Y:S01]  /*9ca30*/  IMAD.X R27, R9, 0x1, R9, P1 ;  /* 0x00000001091b7824 */ /* 0x000fe200008e0609 */
[----:B------:R-:W-:-:S04]  /*9ca40*/  ISETP.GT.U32.AND P1, PT, R12, RZ, PT ;  /* 0x000000ff0c00720c */ /* 0x000fc80003f24070 */
[----:B------:R-:W-:-:S04]  /*9ca50*/  ISETP.GT.AND.EX P1, PT, R9, RZ, PT, P1 ;  /* 0x000000ff0900720c */ /* 0x000fc80003f24310 */
[----:B------:R-:W-:Y:S02]  /*9ca60*/  SEL R12, R8, R12, P1 ;  /* 0x0000000c080c7207 */ /* 0x000fe40000800000 */
[----:B------:R-:W-:Y:S02]  /*9ca70*/  SEL R8, R27, R9, P1 ;  /* 0x000000091b087207 */ /* 0x000fe40000800000 */
[----:B------:R-:W-:Y:S02]  /*9ca80*/  IADD3 R9, P5, PT, R12, 0x1, RZ ;  /* 0x000000010c097810 */ /* 0x000fe40007fbe0ff */
[----:B------:R-:W-:-:S03]  /*9ca90*/  SEL R12, RZ, 0xffffffff, !P1 ;  /* 0xffffffffff0c7807 */ /* 0x000fc60004800000 */
[----:B------:R-:W-:Y:S02]  /*9caa0*/  IMAD.X R8, RZ, RZ, R8, P5 ;  /* 0x000000ffff087224 */ /* 0x000fe400028e0608 */
[----:B------:R-:W-:-:S03]  /*9cab0*/  IMAD.IADD R62, R12, 0x1, -R62 ;  /* 0x000000010c3e7824 */ /* 0x000fc600078e0a3e */
[----:B------:R-:W-:Y:S01]  /*9cac0*/  SHF.R.U64 R9, R9, 0xa, R8 ;  /* 0x0000000a09097819 */ /* 0x000fe20000001208 */
[----:B------:R-:W-:-:S03]  /*9cad0*/  IMAD.SHL.U32 R62, R62, 0x100000, RZ ;  /* 0x001000003e3e7824 */ /* 0x000fc600078e00ff */
[----:B------:R-:W-:-:S04]  /*9cae0*/  IADD3 R9, P1, PT, R9, 0x1, RZ ;  /* 0x0000000109097810 */ /* 0x000fc80007f3e0ff */
[----:B------:R-:W-:-:S04]  /*9caf0*/  LEA.HI.X R8, R8, RZ, RZ, 0x16, P1 ;  /* 0x000000ff08087211 */ /* 0x000fc800008fb4ff */
[--C-:B------:R-:W-:Y:S02]  /*9cb00*/  SHF.R.U64 R27, R9, 0x1, R8.reuse ;  /* 0x00000001091b7819 */ /* 0x100fe40000001208 */
[----:B------:R-:W-:Y:S02]  /*9cb10*/  SHF.R.U32.HI R8, RZ, 0x1, R8 ;  /* 0x00000001ff087819 */ /* 0x000fe40000011608 */
[----:B------:R-:W-:-:S04]  /*9cb20*/  IADD3 R27, P5, P1, RZ, RZ, R27 ;  /* 0x000000ffff1b7210 */ /* 0x000fc800079be01b */
[----:B------:R-:W-:Y:S02]  /*9cb30*/  IADD3.X R8, PT, PT, R62, 0x3fe00000, R8, P5, P1 ;  /* 0x3fe000003e087810 */ /* 0x000fe40002fe2408 */
[----:B------:R-:W-:-:S04]  /*9cb40*/  LOP3.LUT P1, R7, R13, 0x80000000, RZ, 0xc0, !PT ;  /* 0x800000000d077812 */ /* 0x000fc8000782c0ff */
[----:B------:R-:W-:-:S04]  /*9cb50*/  @!P2 LOP3.LUT R7, R7, 0x80000000, RZ, 0x3c, !PT ;  /* 0x800000000707a812 */ /* 0x000fc800078e3cff */
[----:B------:R-:W-:-:S05]  /*9cb60*/  LOP3.LUT R7, R8, R7, RZ, 0xfc, !PT ;  /* 0x0000000708077212 */ /* 0x000fca00078efcff */
[----:B------:R-:W-:-:S07]  /*9cb70*/  @P1 IMAD.MOV R6, RZ, RZ, -R6 ;  /* 0x000000ffff061224 */ /* 0x000fce00078e0a06 */
.L_x_3145:
[----:B------:R-:W-:Y:S02]  /*9cb80*/  IMAD.MOV.U32 R12, RZ, RZ, R0 ;  /* 0x000000ffff0c7224 */ /* 0x000fe400078e0000 */
[----:B------:R-:W-:Y:S02]  /*9cb90*/  IMAD.MOV.U32 R13, RZ, RZ, 0x0 ;  /* 0x00000000ff0d7424 */ /* 0x000fe400078e00ff */
[----:B------:R-:W-:Y:S02]  /*9cba0*/  IMAD.MOV.U32 R8, RZ, RZ, R6 ;  /* 0x000000ffff087224 */ /* 0x000fe400078e0006 */
[----:B------:R-:W-:Y:S01]  /*9cbb0*/  IMAD.MOV.U32 R6, RZ, RZ, R27 ;  /* 0x000000ffff067224 */ /* 0x000fe200078e001b */
[----:B------:R-:W-:Y:S06]  /*9cbc0*/  RET.REL.NODEC R12 `(_Z14FitGrain_NLOPTPdPiS0_S_S_S0_S0_S_S_S_S_S_S_S_S_S_S_S_S_S_) ;  /* 0xfffff6340c0c7950 */ /* 0x000fec0003c3ffff */
.L_x_3152:
        /* <DEDUP_REMOVED lines=11> */
.L_x_11916:


//--------------------- .text._Z8FitGrainPdPiS0_S_S_S0_S0_S_S_S_S_S_S_S_S_S_S_S_S_ --------------------------
	.section	.text._Z8FitGrainPdPiS0_S_S_S0_S0_S_S_S_S_S_S_S_S_S_S_S_S_,"ax",@progbits
	.align	128
        .global         _Z8FitGrainPdPiS0_S_S_S0_S0_S_S_S_S_S_S_S_S_S_S_S_S_
        .type           _Z8FitGrainPdPiS0_S_S_S0_S0_S_S_S_S_S_S_S_S_S_S_S_S_,@function
        .size           _Z8FitGrainPdPiS0_S_S_S0_S0_S_S_S_S_S_S_S_S_S_S_S_S_,(.L_x_11921 - _Z8FitGrainPdPiS0_S_S_S0_S0_S_S_S_S_S_S_S_S_S_S_S_S_)
        .other          _Z8FitGrainPdPiS0_S_S_S0_S0_S_S_S_S_S_S_S_S_S_S_S_S_,@"STO_CUDA_ENTRY STV_DEFAULT"
_Z8FitGrainPdPiS0_S_S_S0_S0_S_S_S_S_S_S_S_S_S_S_S_S_:
.text._Z8FitGrainPdPiS0_S_S_S0_S0_S_S_S_S_S_S_S_S_S_S_S_S_:
        /* <DEDUP_REMOVED lines=8> */
[----:B0-----:R-:W-:Y:S01]  /*0080*/  IMAD R0, R0, UR6, R5 ;  /* 0x0000000600007c24 */ /* 0x001fe2000f8e0205 */
[----:B------:R-:W-:-:S04]  /*0090*/  R2UR UR6, R1 ;  /* 0x00000000010672ca */ /* 0x000fc800000e0000 */
        /* <DEDUP_REMOVED lines=39> */
[----:B--2---:R-:W-:Y:S04]  /*0310*/  STG.E.64 desc[UR4][R22.64+0x38], R6 ;  /* 0x0000380616007986 */ /* 0x004fe8000c101b04 */
[----:B------:R-:W2:Y:S04]  /*0320*/  LDG.E.64 R8, desc[UR4][R64.64+0x40] ;  /* 0x0000400440087981 */ /* 0x000ea8000c1e1b00 */
[----:B--2---:R-:W-:Y:S04]  /*0330*/  STG.E.64 desc[UR4][R22.64+0x40], R8 ;  /* 0x0000400816007986 */ /* 0x004fe8000c101b04 */
[----:B------:R-:W2:Y:S04]  /*0340*/  LDG.E.64 R12, desc[UR4][R64.64+0x48] ;  /* 0x00004804400c7981 */ /* 0x000ea8000c1e1b00 */
[----:B--2---:R2:W-:Y:S04]  /*0350*/  STG.E.64 desc[UR4][R22.64+0x48], R12 ;  /* 0x0000480c16007986 */ /* 0x0045e8000c101b04 */
[----:B----4-:R-:W4:Y:S04]  /*0360*/  LDG.E.64 R14, desc[UR4][R64.64+0x50] ;  /* 0x00005004400e7981 */ /* 0x010f28000c1e1b00 */
        /* <DEDUP_REMOVED lines=15> */
[----:B------:R-:W2:Y:S04]  /*0460*/  LDG.E.64 R8, desc[UR4][R18.64+0x1048] ;  /* 0x0010480412087981 */ /* 0x000ea8000c1e1b00 */
[----:B------:R3:W5:Y:S01]  /*0470*/  LDG.E.64 R6, desc[UR4][R22.64+0x30] ;  /* 0x0000300416067981 */ /* 0x000762000c1e1b00 */
[----:B------:R-:W-:-:S08]  /*0480*/  DFMA R14, R14, R14, R14 ;  /* 0x0000000e0e0e722b */ /* 0x000fd0000000000e */
[----:B------:R-:W-:-:S08]  /*0490*/  DFMA R14, R12, R14, R12 ;  /* 0x0000000e0c0e722b */ /* 0x000fd0000000000c */
[----:B0-----:R-:W-:-:S08]  /*04a0*/  DFMA R2, R14, -R16, 1 ;  /* 0x3ff000000e02742b */ /* 0x001fd00000000810 */
[----:B------:R-:W-:Y:S01]  /*04b0*/  DFMA R2, R14, R2, R14 ;  /* 0x000000020e02722b */ /* 0x000fe2000000000e */
[----:B------:R-:W-:Y:S02]  /*04c0*/  IMAD R39, R0, R39, RZ ;  /* 0x0000002700277224 */ /* 0x000fe400078e02ff */
[----:B------:R-:W-:-:S04]  /*04d0*/  IMAD.WIDE R98, R21, 0x8, R98 ;  /* 0x0000000815627825 */ /* 0x000fc800078e0262 */
[----:B------:R-:W-:-:S04]  /*04e0*/  IMAD.WIDE R32, R21, 0x8, R32 ;  /* 0x0000000815207825 */ /* 0x000fc800078e0220 */
[----:B------:R-:W-:-:S04]  /*04f0*/  IMAD.WIDE R34, R21, 0x8, R34 ;  /* 0x0000000815227825 */ /* 0x000fc800078e0222 */
[----:B------:R-:W-:Y:S01]  /*0500*/  IMAD.WIDE R36, R21, 0x8, R36 ;  /* 0x0000000815247825 */ /* 0x000fe200078e0224 */
[----:B--2---:R-:W-:-:S08]  /*0510*/  DMUL R100, R8, R2 ;  /* 0x0000000208647228 */ /* 0x004fd00000000000 */
[----:B-1----:R-:W-:-:S08]  /*0520*/  DFMA R4, R100, -100, R8 ;  /* 0xc05900006404782b */ /* 0x002fd00000000008 */
[----:B------:R-:W-:Y:S01]  /*0530*/  DFMA R100, R2, R4, R100 ;  /* 0x000000040264722b */ /* 0x000fe20000000064 */
[----:B------:R-:W-:-:S09]  /*0540*/  FSETP.GEU.AND P1, PT, |R9|, 6.5827683646048100446e-37, PT ;  /* 0x036000000900780b */ /* 0x000fd20003f2e200 */
[----:B------:R-:W-:-:S05]  /*0550*/  FFMA R2, RZ, 3.390625, R101 ;  /* 0x40590000ff027823 */ /* 0x000fca0000000065 */
[----:B------:R-:W-:Y:S01]  /*0560*/  FSETP.GT.AND P0, PT, |R2|, 1.469367938527859385e-39, PT ;  /* 0x001000000200780b */ /* 0x000fe20003f04200 */
[C---:B------:R-:W-:Y:S02]  /*0570*/  IMAD.SHL.U32 R3, R39.reuse, 0x10, RZ ;  /* 0x0000001027037824 */ /* 0x040fe400078e00ff */
[----:B------:R-:W-:Y:S02]  /*0580*/  IMAD R5, R0, 0xcd, RZ ;  /* 0x000000cd00057824 */ /* 0x000fe400078e02ff */
[----:B------:R-:W-:Y:S02]  /*0590*/  IMAD R39, R39, 0x7, RZ ;  /* 0x0000000727277824 */ /* 0x000fe400078e02ff */
[----:B------:R-:W-:-:S04]  /*05a0*/  IMAD.WIDE R26, R3, 0x8, R26 ;  /* 0x00000008031a7825 */ /* 0x000fc800078e021a */
[----:B------:R-:W-:-:S04]  /*05b0*/  IMAD.WIDE R28, R5, 0x8, R28 ;  /* 0x00000008051c7825 */ /* 0x000fc800078e021c */
[----:B------:R-:W-:Y:S01]  /*05c0*/  IMAD.WIDE R30, R39, 0x8, R30 ;  /* 0x00000008271e7825 */ /* 0x000fe200078e021e */
[----:B---3--:R-:W-:Y:S06]  /*05d0*/  @P0 BRA P1, `(.L_x_3153) ;  /* 0x0000000000180947 */ /* 0x008fec0000800000 */
[----:B------:R-:W-:Y:S01]  /*05e0*/  IMAD.MOV.U32 R100, RZ, RZ, R8 ;  /* 0x000000ffff647224 */ /* 0x000fe200078e0008 */
[----:B------:R-:W-:Y:S01]  /*05f0*/  MOV R104, 0x640 ;  /* 0x0000064000687802 */ /* 0x000fe20000000f00 */
[----:B------:R-:W-:Y:S02]  /*0600*/  IMAD.MOV.U32 R101, RZ, RZ, R9 ;  /* 0x000000ffff657224 */ /* 0x000fe400078e0009 */
[----:B------:R-:W-:Y:S02]  /*0610*/  IMAD.MOV.U32 R106, RZ, RZ, RZ ;  /* 0x000000ffff6a7224 */ /* 0x000fe400078e00ff */
[----:B------:R-:W-:-:S07]  /*0620*/  IMAD.MOV.U32 R103, RZ, RZ, 0x40590000 ;  /* 0x40590000ff677424 */ /* 0x000fce00078e00ff */
[----:B-----5:R-:W-:Y:S05]  /*0630*/  CALL.REL.NOINC `($__internal_16_$__cuda_sm20_div_rn_f64_full) ;  /* 0x00002a7800787944 */ /* 0x020fea0003c00000 */
.L_x_3153:
[----:B------:R-:W0:Y:S01]  /*0640*/  LDC.64 R4, c[0x0][0x380] ;  /* 0x0000e000ff047b82 */ /* 0x000e220000000a00 */
[----:B------:R-:W-:-:S08]  /*0650*/  DADD R100, -R100, 1 ;  /* 0x3ff0000064647429 */ /* 0x000fd00000000100 */
        /* <DEDUP_REMOVED lines=12> */
[----:B------:R-:W-:Y:S01]  /*0720*/  DFMA R12, R14, R12, R14 ;  /* 0x0000000c0e0c722b */ /* 0x000fe2000000000e */
[----:B------:R-:W-:Y:S02]  /*0730*/  IMAD.MOV.U32 R114, RZ, RZ, 0x0 ;  /* 0x00000000ff727424 */ /* 0x000fe400078e00ff */
[----:B------:R-:W-:-:S05]  /*0740*/  IMAD.MOV.U32 R115, RZ, RZ, 0x3ff00000 ;  /* 0x3ff00000ff737424 */ /* 0x000fca00078e00ff */
[----:B---3--:R-:W-:-:S08]  /*0750*/  DMUL R100, R12, R4 ;  /* 0x000000040c647228 */ /* 0x008fd00000000000 */
[----:B-1----:R-:W-:-:S08]  /*0760*/  DFMA R6, R100, -100, R4 ;  /* 0xc05900006406782b */ /* 0x002fd00000000004 */
[----:B------:R-:W-:Y:S01]  /*0770*/  DFMA R100, R12, R6, R100 ;  /* 0x000000060c64722b */ /* 0x000fe20000000064 */
[----:B------:R-:W-:-:S09]  /*0780*/  FSETP.GEU.AND P1, PT, |R5|, 6.5827683646048100446e-37, PT ;  /* 0x036000000500780b */ /* 0x000fd20003f2e200 */
[----:B------:R-:W-:-:S05]  /*0790*/  FFMA R0, RZ, 3.390625, R101 ;  /* 0x40590000ff007823 */ /* 0x000fca0000000065 */
[----:B------:R-:W-:-:S13]  /*07a0*/  FSETP.GT.AND P0, PT, |R0|, 1.469367938527859385e-39, PT ;  /* 0x001000000000780b */ /* 0x000fda0003f04200 */
[----:B--2---:R-:W-:Y:S05]  /*07b0*/  @P0 BRA P1, `(.L_x_3154) ;  /* 0x0000000000180947 */ /* 0x004fea0000800000 */
[----:B------:R-:W-:Y:S01]  /*07c0*/  IMAD.MOV.U32 R100, RZ, RZ, R4 ;  /* 0x000000ffff647224 */ /* 0x000fe200078e0004 */
[----:B------:R-:W-:Y:S01]  /*07d0*/  MOV R104, 0x820 ;  /* 0x0000082000687802 */ /* 0x000fe20000000f00 */
[----:B------:R-:W-:Y:S02]  /*07e0*/  IMAD.MOV.U32 R101, RZ, RZ, R5 ;  /* 0x000000ffff657224 */ /* 0x000fe400078e0005 */
[----:B------:R-:W-:Y:S02]  /*07f0*/  IMAD.MOV.U32 R106, RZ, RZ, RZ ;  /* 0x000000ffff6a7224 */ /* 0x000fe400078e00ff */
[----:B------:R-:W-:-:S07]  /*0800*/  IMAD.MOV.U32 R103, RZ, RZ, 0x40590000 ;  /* 0x40590000ff677424 */ /* 0x000fce00078e00ff */
[----:B-----5:R-:W-:Y:S05]  /*0810*/  CALL.REL.NOINC `($__internal_16_$__cuda_sm20_div_rn_f64_full) ;  /* 0x00002a7800007944 */ /* 0x020fea0003c00000 */
.L_x_3154:
        /* <DEDUP_REMOVED lines=11> */
[----:B------:R-:W1:Y:S01]  /*08d0*/  MUFU.RCP64H R19, 100 ;  /* 0x4059000000137908 */ /* 0x000e620000001800 */
[----:B------:R-:W-:Y:S02]  /*08e0*/  IMAD.MOV.U32 R14, RZ, RZ, 0x0 ;  /* 0x00000000ff0e7424 */ /* 0x000fe400078e00ff */
[----:B------:R-:W-:-:S02]  /*08f0*/  IMAD.MOV.U32 R15, RZ, RZ, 0x3ff00000 ;  /* 0x3ff00000ff0f7424 */ /* 0x000fc400078e00ff */
[----:B------:R-:W-:-:S06]  /*0900*/  IMAD.MOV.U32 R18, RZ, RZ, 0x1 ;  /* 0x00000001ff127424 */ /* 0x000fcc00078e00ff */
[----:B-1----:R-:W-:Y:S02]  /*0910*/  DFMA R2, R18, -100, R14 ;  /* 0xc05900001202782b */ /* 0x002fe4000000000e */
[----:B--2---:R-:W-:-:S07]  /*0920*/  DADD R6, R6, UR8 ;  /* 0x0000000806067e29 */ /* 0x004fce0008000000 */
[----:B------:R1:W-:Y:S04]  /*0930*/  STG.E.64 desc[UR4][R32.64+0x18], R6 ;  /* 0x0000180620007986 */ /* 0x0003e8000c101b04 */
[----:B------:R-:W2:Y:S04]  /*0940*/  LDG.E.64 R12, desc[UR4][R16.64+0x1048] ;  /* 0x00104804100c7981 */ /* 0x000ea8000c1e1b00 */
[----:B------:R1:W5:Y:S01]  /*0950*/  LDG.E.64 R8, desc[UR4][R22.64+0x30] ;  /* 0x0000300416087981 */ /* 0x000362000c1e1b00 */
[----:B------:R-:W-:-:S08]  /*0960*/  DFMA R2, R2, R2, R2 ;  /* 0x000000020202722b */ /* 0x000fd00000000002 */
[----:B------:R-:W-:-:S08]  /*0970*/  DFMA R2, R18, R2, R18 ;  /* 0x000000021202722b */ /* 0x000fd00000000012 */
[----:B0-----:R-:W-:-:S08]  /*0980*/  DFMA R4, R2, -100, R14 ;  /* 0xc05900000204782b */ /* 0x001fd0000000000e */
[----:B------:R-:W-:-:S08]  /*0990*/  DFMA R4, R2, R4, R2 ;  /* 0x000000040204722b */ /* 0x000fd00000000002 */
[----:B--2---:R-:W-:Y:S01]  /*09a0*/  DMUL R100, R12, R4 ;  /* 0x000000040c647228 */ /* 0x004fe20000000000 */
[----:B------:R-:W-:-:S07]  /*09b0*/  FSETP.GEU.AND P1, PT, |R13|, 6.5827683646048100446e-37, PT ;  /* 0x036000000d00780b */ /* 0x000fce0003f2e200 */
[----:B------:R-:W-:-:S08]  /*09c0*/  DFMA R2, R100, -100, R12 ;  /* 0xc05900006402782b */ /* 0x000fd0000000000c */
[----:B------:R-:W-:-:S10]  /*09d0*/  DFMA R100, R4, R2, R100 ;  /* 0x000000020464722b */ /* 0x000fd40000000064 */
[----:B------:R-:W-:-:S05]  /*09e0*/  FFMA R0, RZ, 3.390625, R101 ;  /* 0x40590000ff007823 */ /* 0x000fca0000000065 */
[----:B------:R-:W-:-:S13]  /*09f0*/  FSETP.GT.AND P0, PT, |R0|, 1.469367938527859385e-39, PT ;  /* 0x001000000000780b */ /* 0x000fda0003f04200 */
[----:B-1----:R-:W-:Y:S05]  /*0a00*/  @P0 BRA P1, `(.L_x_3155) ;  /* 0x0000000000180947 */ /* 0x002fea0000800000 */
[----:B------:R-:W-:Y:S01]  /*0a10*/  IMAD.MOV.U32 R100, RZ, RZ, R12 ;  /* 0x000000ffff647224 */ /* 0x000fe200078e000c */
[----:B------:R-:W-:Y:S01]  /*0a20*/  MOV R106, RZ ;  /* 0x000000ff006a7202 */ /* 0x000fe20000000f00 */
[----:B------:R-:W-:Y:S01]  /*0a30*/  IMAD.MOV.U32 R101, RZ, RZ, R13 ;  /* 0x000000ffff657224 */ /* 0x000fe200078e000d */
[----:B------:R-:W-:Y:S01]  /*0a40*/  MOV R104, 0xa70 ;  /* 0x00000a7000687802 */ /* 0x000fe20000000f00 */
[----:B------:R-:W-:-:S07]  /*0a50*/  IMAD.MOV.U32 R103, RZ, RZ, 0x40590000 ;  /* 0x40590000ff677424 */ /* 0x000fce00078e00ff */
[----:B-----5:R-:W-:Y:S05]  /*0a60*/  CALL.REL.NOINC `($__internal_16_$__cuda_sm20_div_rn_f64_full) ;  /* 0x00002a74006c7944 */ /* 0x020fea0003c00000 */
.L_x_3155:
        /* <DEDUP_REMOVED lines=10> */
[----:B0-----:R-:W-:-:S08]  /*0b10*/  DFMA R14, R6, -100, R12 ;  /* 0xc0590000060e782b */ /* 0x001fd0000000000c */
[----:B------:R-:W-:-:S08]  /*0b20*/  DFMA R14, R14, R14, R14 ;  /* 0x0000000e0e0e722b */ /* 0x000fd0000000000e */
[----:B------:R-:W-:-:S08]  /*0b30*/  DFMA R14, R6, R14, R6 ;  /* 0x0000000e060e722b */ /* 0x000fd00000000006 */
[----:B------:R-:W-:-:S08]  /*0b40*/  DFMA R12, R14, -100, R12 ;  /* 0xc05900000e0c782b */ /* 0x000fd0000000000c */
        /* <DEDUP_REMOVED lines=8> */
[----:B------:R-:W-:Y:S01]  /*0bd0*/  IMAD.MOV.U32 R100, RZ, RZ, R4 ;  /* 0x000000ffff647224 */ /* 0x000fe200078e0004 */
[----:B------:R-:W-:Y:S01]  /*0be0*/  MOV R104, 0xc30 ;  /* 0x00000c3000687802 */ /* 0x000fe20000000f00 */
[----:B------:R-:W-:Y:S02]  /*0bf0*/  IMAD.MOV.U32 R101, RZ, RZ, R5 ;  /* 0x000000ffff657224 */ /* 0x000fe400078e0005 */
[----:B------:R-:W-:Y:S02]  /*0c00*/  IMAD.MOV.U32 R106, RZ, RZ, RZ ;  /* 0x000000ffff6a7224 */ /* 0x000fe400078e00ff */
[----:B------:R-:W-:-:S07]  /*0c10*/  IMAD.MOV.U32 R103, RZ, RZ, 0x40590000 ;  /* 0x40590000ff677424 */ /* 0x000fce00078e00ff */
[----:B-----5:R-:W-:Y:S05]  /*0c20*/  CALL.REL.NOINC `($__internal_16_$__cuda_sm20_div_rn_f64_full) ;  /* 0x00002a7000fc7944 */ /* 0x020fea0003c00000 */
.L_x_3156:
        /* <DEDUP_REMOVED lines=15> */
[----:B-1----:R-:W-:Y:S02]  /*0d20*/  DFMA R18, R2, -100, R16 ;  /* 0xc05900000212782b */ /* 0x002fe40000000010 */
[----:B--2---:R-:W-:-:S07]  /*0d30*/  DADD R6, R6, -UR8 ;  /* 0x8000000806067e29 */ /* 0x004fce0008000000 */
[----:B------:R0:W-:Y:S04]  /*0d40*/  STG.E.64 desc[UR4][R24.64+0x20], R6 ;  /* 0x0000200618007986 */ /* 0x0001e8000c101b04 */
[----:B------:R-:W2:Y:S04]  /*0d50*/  LDG.E.64 R12, desc[UR4][R14.64+0x1048] ;  /* 0x001048040e0c7981 */ /* 0x000ea8000c1e1b00 */
[----:B------:R0:W5:Y:S01]  /*0d60*/  LDG.E.64 R8, desc[UR4][R22.64+0x38] ;  /* 0x0000380416087981 */ /* 0x000162000c1e1b00 */
[----:B------:R-:W-:-:S08]  /*0d70*/  DFMA R18, R18, R18, R18 ;  /* 0x000000121212722b */ /* 0x000fd00000000012 */
[----:B------:R-:W-:-:S08]  /*0d80*/  DFMA R18, R2, R18, R2 ;  /* 0x000000120212722b */ /* 0x000fd00000000002 */
[----:B------:R-:W-:-:S08]  /*0d90*/  DFMA R16, R18, -100, R16 ;  /* 0xc05900001210782b */ /* 0x000fd00000000010 */
        /* <DEDUP_REMOVED lines=8> */
[----:B------:R-:W-:Y:S01]  /*0e20*/  MOV R100, R12 ;  /* 0x0000000c00647202 */ /* 0x000fe20000000f00 */
[----:B------:R-:W-:Y:S01]  /*0e30*/  IMAD.MOV.U32 R101, RZ, RZ, R13 ;  /* 0x000000ffff657224 */ /* 0x000fe200078e000d */
[----:B------:R-:W-:Y:S01]  /*0e40*/  MOV R104, 0xe80 ;  /* 0x00000e8000687802 */ /* 0x000fe20000000f00 */
[----:B------:R-:W-:Y:S02]  /*0e50*/  IMAD.MOV.U32 R106, RZ, RZ, RZ ;  /* 0x000000ffff6a7224 */ /* 0x000fe400078e00ff */
[----:B------:R-:W-:-:S07]  /*0e60*/  IMAD.MOV.U32 R103, RZ, RZ, 0x40590000 ;  /* 0x40590000ff677424 */ /* 0x000fce00078e00ff */
[----:B-----5:R-:W-:Y:S05]  /*0e70*/  CALL.REL.NOINC `($__internal_16_$__cuda_sm20_div_rn_f64_full) ;  /* 0x00002a7000687944 */ /* 0x020fea0003c00000 */
.L_x_3157:
        /* <DEDUP_REMOVED lines=28> */
.L_x_3158:
        /* <DEDUP_REMOVED lines=31> */
[----:B------:R-:W-:Y:S01]  /*1230*/  IMAD.MOV.U32 R100, RZ, RZ, R12 ;  /* 0x000000ffff647224 */ /* 0x000fe200078e000c */
[----:B------:R-:W-:Y:S01]  /*1240*/  MOV R104, 0x1290 ;  /* 0x0000129000687802 */ /* 0x000fe20000000f00 */
[----:B------:R-:W-:Y:S02]  /*1250*/  IMAD.MOV.U32 R101, RZ, RZ, R13 ;  /* 0x000000ffff657224 */ /* 0x000fe400078e000d */
[----:B------:R-:W-:Y:S02]  /*1260*/  IMAD.MOV.U32 R106, RZ, RZ, RZ ;  /* 0x000000ffff6a7224 */ /* 0x000fe400078e00ff */
[----:B------:R-:W-:-:S07]  /*1270*/  IMAD.MOV.U32 R103, RZ, RZ, 0x40590000 ;  /* 0x40590000ff677424 */ /* 0x000fce00078e00ff */
[----:B-----5:R-:W-:Y:S05]  /*1280*/  CALL.REL.NOINC `($__internal_16_$__cuda_sm20_div_rn_f64_full) ;  /* 0x00002a6c00647944 */ /* 0x020fea0003c00000 */
.L_x_3159:
        /* <DEDUP_REMOVED lines=24> */
[----:B------:R-:W-:Y:S01]  /*1410*/  IMAD.MOV.U32 R101, RZ, RZ, R5 ;  /* 0x000000ffff657224 */ /* 0x000fe200078e0005 */
[----:B------:R-:W-:Y:S01]  /*1420*/  MOV R104, 0x1450 ;  /* 0x0000145000687802 */ /* 0x000fe20000000f00 */
[----:B------:R-:W-:-:S07]  /*1430*/  IMAD.MOV.U32 R106, RZ, RZ, RZ ;  /* 0x000000ffff6a7224 */ /* 0x000fce00078e00ff */
[----:B-----5:R-:W-:Y:S05]  /*1440*/  CALL.REL.NOINC `($__internal_16_$__cuda_sm20_div_rn_f64_full) ;  /* 0x00002a6800f47944 */ /* 0x020fea0003c00000 */
.L_x_3160:
        /* <DEDUP_REMOVED lines=37> */
.L_x_3161:
        /* <DEDUP_REMOVED lines=23> */
[----:B------:R-:W-:Y:S01]  /*1810*/  MOV R101, R5 ;  /* 0x0000000500657202 */ /* 0x000fe20000000f00 */
[----:B------:R-:W-:Y:S01]  /*1820*/  IMAD.MOV.U32 R106, RZ, RZ, RZ ;  /* 0x000000ffff6a7224 */ /* 0x000fe200078e00ff */
[----:B------:R-:W-:Y:S01]  /*1830*/  MOV R104, 0x1860 ;  /* 0x0000186000687802 */ /* 0x000fe20000000f00 */
[----:B------:R-:W-:-:S07]  /*1840*/  IMAD.MOV.U32 R103, RZ, RZ, 0x40590000 ;  /* 0x40590000ff677424 */ /* 0x000fce00078e00ff */
[----:B-----5:R-:W-:Y:S05]  /*1850*/  CALL.REL.NOINC `($__internal_16_$__cuda_sm20_div_rn_f64_full) ;  /* 0x00002a6400f07944 */ /* 0x020fea0003c00000 */
.L_x_3162:
        /* <DEDUP_REMOVED lines=37> */
.L_x_3163:
        /* <DEDUP_REMOVED lines=28> */
.L_x_3164:
        /* <DEDUP_REMOVED lines=59> */
[----:B------:R-:W3:Y:S01]  /*2020*/  LDG.E.64 R8, desc[UR4][R24.64+0x58] ;  /* 0x0000580418087981 */ /* 0x000ee2000c1e1b00 */
[----:B-1----:R-:W-:Y:S01]  /*2030*/  DMUL R4, RZ, RZ ;  /* 0x000000ffff047228 */ /* 0x002fe20000000000 */
[----:B------:R-:W-:-:S02]  /*2040*/  IMAD.MOV.U32 R12, RZ, RZ, 0x2cb0d246 ;  /* 0x2cb0d246ff0c7424 */ /* 0x000fc400078e00ff */
[----:B------:R-:W-:Y:S01]  /*2050*/  IMAD.MOV.U32 R13, RZ, RZ, 0x3e5ae5f1 ;  /* 0x3e5ae5f1ff0d7424 */ /* 0x000fe200078e00ff */
[----:B------:R-:W-:Y:S01]  /*2060*/  UMOV UR8, 0x20fd8164 ;  /* 0x20fd816400087882 */ /* 0x000fe20000000000 */
[----:B------:R-:W-:Y:S01]  /*2070*/  UMOV UR9, 0x3da8ff83 ;  /* 0x3da8ff8300097882 */ /* 0x000fe20000000000 */
[----:B------:R-:W-:Y:S01]  /*2080*/  UMOV UR10, 0xf9785eba ;  /* 0xf9785eba000a7882 */ /* 0x000fe20000000000 */
[----:B------:R-:W-:Y:S01]  /*2090*/  UMOV UR11, 0x3de5db65 ;  /* 0x3de5db65000b7882 */ /* 0x000fe20000000000 */
[----:B---3--:R-:W-:-:S08]  /*20a0*/  DADD R2, R2, -R8 ;  /* 0x0000000002027229 */ /* 0x008fd00000000808 */
[----:B------:R-:W-:-:S07]  /*20b0*/  DMUL R2, |R2|, 0.25 ;  /* 0x3fd0000002027828 */ /* 0x000fce0000000200 */
[----:B------:R0:W-:Y:S04]  /*20c0*/  STG.E.64 desc[UR4][R36.64+0x58], R2 ;  /* 0x0000580224007986 */ /* 0x0001e8000c101b04 */
[----:B------:R0:W5:Y:S01]  /*20d0*/  LDG.E.64 R16, desc[UR4][R22.64] ;  /* 0x0000000416107981 */ /* 0x000162000c1e1b00 */
[----:B------:R-:W-:Y:S02]  /*20e0*/  IMAD.MOV.U32 R8, RZ, RZ, -0x3e107ad8 ;  /* 0xc1ef8528ff087424 */ /* 0x000fe400078e00ff */
[----:B------:R-:W-:-:S06]  /*20f0*/  IMAD.MOV.U32 R9, RZ, RZ, 0x3e21eea7 ;  /* 0x3e21eea7ff097424 */ /* 0x000fcc00078e00ff */
[C---:B--2---:R-:W-:Y:S02]  /*2100*/  DFMA R6, R4.reuse, -UR8, R8 ;  /* 0x8000000804067c2b */ /* 0x044fe40008000008 */
[C---:B------:R-:W-:Y:S01]  /*2110*/  DFMA R8, R4.reuse, UR10, -R12 ;  /* 0x0000000a04087c2b */ /* 0x040fe2000800080c */
[----:B------:R-:W-:Y:S01]  /*2120*/  UMOV UR8, 0x8e06e6d9 ;  /* 0x8e06e6d900087882 */ /* 0x000fe20000000000 */
[----:B------:R-:W-:Y:S01]  /*2130*/  UMOV UR9, 0x3e927e4f ;  /* 0x3e927e4f00097882 */ /* 0x000fe20000000000 */
[----:B------:R-:W-:Y:S01]  /*2140*/  UMOV UR10, 0x69ace392 ;  /* 0x69ace392000a7882 */ /* 0x000fe20000000000 */
[----:B------:R-:W-:Y:S02]  /*2150*/  UMOV UR11, 0x3ec71de3 ;  /* 0x3ec71de3000b7882 */ /* 0x000fe40000000000 */
[C---:B------:R-:W-:Y:S02]  /*2160*/  DFMA R6, R4.reuse, R6, -UR8 ;  /* 0x8000000804067e2b */ /* 0x040fe40008000006 */
[----:B------:R-:W-:Y:S01]  /*2170*/  DFMA R8, R4, R8, UR10 ;  /* 0x0000000a04087e2b */ /* 0x000fe20008000008 */
[----:B------:R-:W-:Y:S01]  /*2180*/  UMOV UR8, 0x19ddbce9 ;  /* 0x19ddbce900087882 */ /* 0x000fe20000000000 */
[----:B------:R-:W-:Y:S01]  /*2190*/  UMOV UR9, 0x3efa01a0 ;  /* 0x3efa01a000097882 */ /* 0x000fe20000000000 */
[----:B------:R-:W-:Y:S01]  /*21a0*/  UMOV UR10, 0x19db62a1 ;  /* 0x19db62a1000a7882 */ /* 0x000fe20000000000 */
[----:B------:R-:W-:-:S02]  /*21b0*/  UMOV UR11, 0x3f2a01a0 ;  /* 0x3f2a01a0000b7882 */ /* 0x000fc40000000000 */
[C---:B------:R-:W-:Y:S02]  /*21c0*/  DFMA R6, R4.reuse, R6, UR8 ;  /* 0x0000000804067e2b */ /* 0x040fe40008000006 */
[C---:B------:R-:W-:Y:S01]  /*21d0*/  DFMA R8, R4.reuse, R8, -UR10 ;  /* 0x8000000a04087e2b */ /* 0x040fe20008000008 */
        /* <DEDUP_REMOVED lines=11> */
[----:B------:R-:W-:-:S06]  /*2290*/  DFMA R8, R4, R8, -UR10 ;  /* 0x8000000a04087e2b */ /* 0x000fcc0008000008 */
[C---:B------:R-:W-:Y:S02]  /*22a0*/  DFMA R6, R4.reuse, R6, -0.5 ;  /* 0xbfe000000406742b */ /* 0x040fe40000000006 */
[----:B------:R-:W-:-:S06]  /*22b0*/  DFMA R8, R4, R8, RZ ;  /* 0x000000080408722b */ /* 0x000fcc00000000ff */
[----:B------:R-:W-:Y:S02]  /*22c0*/  DFMA R6, R4, R6, 1 ;  /* 0x3ff000000406742b */ /* 0x000fe40000000006 */
[----:B------:R-:W-:Y:S01]  /*22d0*/  DFMA R8, RZ, R8, RZ ;  /* 0x00000008ff08722b */ /* 0x000fe200000000ff */
[----:B------:R-:W-:Y:S07]  /*22e0*/  BSSY.RECONVERGENT B2, `(.L_x_3165) ;  /* 0x000f4f6000027945 */ /* 0x000fee0003800200 */
[----:B------:R-:W-:-:S02]  /*22f0*/  R2UR UR8, R6 ;  /* 0x00000000060872ca */ /* 0x000fc400000e0000 */
[----:B------:R-:W-:Y:S02]  /*2300*/  R2UR UR9, R7 ;  /* 0x00000000070972ca */ /* 0x000fe400000e0000 */
[----:B------:R-:W-:Y:S02]  /*2310*/  R2UR UR10, R8 ;  /* 0x00000000080a72ca */ /* 0x000fe400000e0000 */
[----:B------:R-:W-:Y:S01]  /*2320*/  R2UR UR11, R9 ;  /* 0x00000000090b72ca */ /* 0x000fe200000e0000 */
[----:B------:R-:W-:Y:S02]  /*2330*/  IMAD.MOV.U32 R14, RZ, RZ, 0xa ;  /* 0x0000000aff0e7424 */ /* 0x000fe400078e00ff */
[----:B0-----:R-:W-:-:S12]  /*2340*/  IMAD.MOV.U32 R18, RZ, RZ, RZ ;  /* 0x000000ffff127224 */ /* 0x001fd800078e00ff */
.L_x_6249:
[----:B0----5:R0:W-:Y:S04]  /*2350*/  STG.E.64 desc[UR4][R28.64+0x480], R16 ;  /* 0x000480101c007986 */ /* 0x0211e8000c101b04 */
[----:B----4-:R-:W2:Y:S04]  /*2360*/  LDG.E.64 R38, desc[UR4][R22.64+0x8] ;  /* 0x0000080416267981 */ /* 0x010ea8000c1e1b00 */
[----:B-12---:R1:W-:Y:S04]  /*2370*/  STG.E.64 desc[UR4][R28.64+0x488], R38 ;  /* 0x000488261c007986 */ /* 0x0063e8000c101b04 */
[----:B------:R-:W2:Y:S04]  /*2380*/  LDG.E.64 R40, desc[UR4][R22.64+0x10] ;  /* 0x0000100416287981 */ /* 0x000ea8000c1e1b00 */
[----:B--2---:R2:W-:Y:S04]  /*2390*/  STG.E.64 desc[UR4][R28.64+0x490], R40 ;  /* 0x000490281c007986 */ /* 0x0045e8000c101b04 */
[----:B------:R-:W3:Y:S04]  /*23a0*/  LDG.E.64 R42, desc[UR4][R22.64+0x18] ;  /* 0x00001804162a7981 */ /* 0x000ee8000c1e1b00 */
[----:B---3--:R3:W-:Y:S04]  /*23b0*/  STG.E.64 desc[UR4][R28.64+0x498], R42 ;  /* 0x0004982a1c007986 */ /* 0x0087e8000c101b04 */
[----:B------:R-:W4:Y:S04]  /*23c0*/  LDG.E.64 R76, desc[UR4][R22.64+0x20] ;  /* 0x00002004164c7981 */ /* 0x000f28000c1e1b00 */
[----:B----4-:R4:W-:Y:S04]  /*23d0*/  STG.E.64 desc[UR4][R28.64+0x4a0], R76 ;  /* 0x0004a04c1c007986 */ /* 0x0109e8000c101b04 */
[----:B------:R-:W2:Y:S04]  /*23e0*/  LDG.E.64 R78, desc[UR4][R22.64+0x28] ;  /* 0x00002804164e7981 */ /* 0x000ea8000c1e1b00 */
[----:B--2---:R-:W-:Y:S04]  /*23f0*/  STG.E.64 desc[UR4][R28.64+0x4a8], R78 ;  /* 0x0004a84e1c007986 */ /* 0x004fe8000c101b04 */
[----:B0-----:R-:W2:Y:S04]  /*2400*/  LDG.E.64 R16, desc[UR4][R22.64+0x30] ;  /* 0x0000300416107981 */ /* 0x001ea8000c1e1b00 */
[----:B--2---:R0:W-:Y:S04]  /*2410*/  STG.E.64 desc[UR4][R28.64+0x4b0], R16 ;  /* 0x0004b0101c007986 */ /* 0x0041e8000c101b04 */
[----:B-1----:R-:W2:Y:S04]  /*2420*/  LDG.E.64 R38, desc[UR4][R22.64+0x38] ;  /* 0x0000380416267981 */ /* 0x002ea8000c1e1b00 */
[----:B--2---:R1:W-:Y:S04]  /*2430*/  STG.E.64 desc[UR4][R28.64+0x4b8], R38 ;  /* 0x0004b8261c007986 */ /* 0x0043e8000c101b04 */
[----:B------:R-:W2:Y:S04]  /*2440*/  LDG.E.64 R40, desc[UR4][R22.64+0x40] ;  /* 0x0000400416287981 */ /* 0x000ea8000c1e1b00 */
[----:B--2---:R1:W-:Y:S04]  /*2450*/  STG.E.64 desc[UR4][R28.64+0x4c0], R40 ;  /* 0x0004c0281c007986 */ /* 0x0043e8000c101b04 */
[----:B------:R-:W2:Y:S04]  /*2460*/  LDG.E.64 R80, desc[UR4][R22.64+0x48] ;  /* 0x0000480416507981 */ /* 0x000ea8000c1e1b00 */
[----:B--2---:R1:W-:Y:S04]  /*2470*/  STG.E.64 desc[UR4][R28.64+0x4c8], R80 ;  /* 0x0004c8501c007986 */ /* 0x0043e8000c101b04 */
[----:B------:R-:W2:Y:S04]  /*2480*/  LDG.E.64 R82, desc[UR4][R22.64+0x50] ;  /* 0x0000500416527981 */ /* 0x000ea8000c1e1b00 */
[----:B--2---:R1:W-:Y:S04]  /*2490*/  STG.E.64 desc[UR4][R28.64+0x4d0], R82 ;  /* 0x0004d0521c007986 */ /* 0x0043e8000c101b04 */
[----:B---3--:R-:W2:Y:S01]  /*24a0*/  LDG.E.64 R42, desc[UR4][R22.64+0x58] ;  /* 0x00005804162a7981 */ /* 0x008ea2000c1e1b00 */
[----:B------:R-:W-:-:S03]  /*24b0*/  UMOV UR12, 0xa2529d3a ;  /* 0xa2529d3a000c7882 */ /* 0x000fc60000000000 */
[----:B--2---:R1:W-:Y:S04]  /*24c0*/  STG.E.64 desc[UR4][R28.64+0x4d8], R42 ;  /* 0x0004d82a1c007986 */ /* 0x0043e8000c101b04 */
[----:B----4-:R-:W2:Y:S04]  /*24d0*/  LDG.E.64 R76, desc[UR4][R22.64+0x48] ;  /* 0x00004804164c7981 */ /* 0x010ea8000c1e1b00 */
[----:B------:R1:W5:Y:S04]  /*24e0*/  LDG.E.64 R86, desc[UR4][R22.64+0x30] ;  /* 0x0000300416567981 */ /* 0x000368000c1e1b00 */
[----:B------:R1:W5:Y:S04]  /*24f0*/  LDG.E.64 R84, desc[UR4][R22.64+0x38] ;  /* 0x0000380416547981 */ /* 0x000368000c1e1b00 */
[----:B------:R1:W5:Y:S04]  /*2500*/  LDG.E.64 R88, desc[UR4][R22.64+0x40] ;  /* 0x0000400416587981 */ /* 0x000368000c1e1b00 */
[----:B0-----:R1:W5:Y:S01]  /*2510*/  LDG.E.64 R16, desc[UR4][R22.64+0x50] ;  /* 0x0000500416107981 */ /* 0x001362000c1e1b00 */
        /* <DEDUP_REMOVED lines=26> */
[----:B-----5:R-:W-:Y:S05]  /*26c0*/  CALL.REL.NOINC `($_Z8FitGrainPdPiS0_S_S_S0_S0_S_S_S_S_S_S_S_S_S_S_S_S_$__internal_trig_reduction_slowpathd) ;  /* 0x00002a6c00387944 */ /* 0x020fea0003c00000 */
[----:B------:R-:W-:-:S07]  /*26d0*/  IMAD.MOV.U32 R9, RZ, RZ, R105 ;  /* 0x000000ffff097224 */ /* 0x000fce00078e0069 */
.L_x_3167:
[----:B------:R-:W-:Y:S05]  /*26e0*/  BSYNC.RECONVERGENT B3 ;  /* 0x0000000000037941 */ /* 0x000fea0003800200 */
.L_x_3166:
        /* <DEDUP_REMOVED lines=56> */
[----:B------:R-:W-:Y:S05]  /*2a70*/  CALL.REL.NOINC `($_Z8FitGrainPdPiS0_S_S_S0_S0_S_S_S_S_S_S_S_S_S_S_S_S_$__internal_trig_reduction_slowpathd) ;  /* 0x00002a68004c7944 */ /* 0x000fea0003c00000 */
[----:B------:R-:W-:-:S07]  /*2a80*/  IMAD.MOV.U32 R9, RZ, RZ, R105 ;  /* 0x000000ffff097224 */ /* 0x000fce00078e0069 */
.L_x_3169:
[----:B------:R-:W-:Y:S05]  /*2a90*/  BSYNC.RECONVERGENT B3 ;  /* 0x0000000000037941 */ /* 0x000fea0003800200 */
.L_x_3168:
        /* <DEDUP_REMOVED lines=58> */
.L_x_3171:
[----:B------:R-:W-:Y:S05]  /*2e40*/  BSYNC.RECONVERGENT B3 ;  /* 0x0000000000037941 */ /* 0x000fea0003800200 */
.L_x_3170:
        /* <DEDUP_REMOVED lines=53> */
[----:B------:R-:W-:Y:S05]  /*31a0*/  CALL.REL.NOINC `($_Z8FitGrainPdPiS0_S_S_S0_S0_S_S_S_S_S_S_S_S_S_S_S_S_$__internal_trig_reduction_slowpathd) ;  /* 0x00002a6000807944 */ /* 0x000fea0003c00000 */
.L_x_3175:
[----:B------:R-:W-:Y:S05]  /*31b0*/  BSYNC.RECONVERGENT B4 ;  /* 0x0000000000047941 */ /* 0x000fea0003800200 */
.L_x_3174:
[----:B------:R-:W-:-:S07]  /*31c0*/  VIADD R9, R105, 0x1 ;  /* 0x0000000169097836 */ /* 0x000fce0000000000 */
.L_x_3173:
[----:B------:R-:W-:Y:S05]  /*31d0*/  BSYNC.RECONVERGENT B3 ;  /* 0x0000000000037941 */ /* 0x000fea0003800200 */
.L_x_3172:
        /* <DEDUP_REMOVED lines=54> */
[----:B------:R-:W-:Y:S02]  /*3540*/  IMAD.MOV.U32 R78, RZ, RZ, R102 ;  /* 0x000000ffff4e7224 */ /* 0x000fe400078e0066 */
[----:B------:R-:W-:-:S07]  /*3550*/  IMAD.MOV.U32 R79, RZ, RZ, R103 ;  /* 0x000000ffff4f7224 */ /* 0x000fce00078e0067 */
.L_x_3179:
[----:B------:R-:W-:Y:S05]  /*3560*/  BSYNC.RECONVERGENT B4 ;  /* 0x0000000000047941 */ /* 0x000fea0003800200 */
.L_x_3178:
[----:B------:R-:W-:-:S07]  /*3570*/  IADD3 R9, PT, PT, R105, 0x1, RZ ;  /* 0x0000000169097810 */ /* 0x000fce0007ffe0ff */
.L_x_3177:
[----:B------:R-:W-:Y:S05]  /*3580*/  BSYNC.RECONVERGENT B3 ;  /* 0x0000000000037941 */ /* 0x000fea0003800200 */
.L_x_3176:
        /* <DEDUP_REMOVED lines=56> */
.L_x_3183:
[----:B------:R-:W-:Y:S05]  /*3910*/  BSYNC.RECONVERGENT B4 ;  /* 0x0000000000047941 */ /* 0x000fea0003800200 */
.L_x_3182:
[----:B------:R-:W-:-:S07]  /*3920*/  VIADD R9, R105, 0x1 ;  /* 0x0000000169097836 */ /* 0x000fce0000000000 */
.L_x_3181:
[----:B------:R-:W-:Y:S05]  /*3930*/  BSYNC.RECONVERGENT B3 ;  /* 0x0000000000037941 */ /* 0x000fea0003800200 */
.L_x_3180:
        /* <DEDUP_REMOVED lines=13> */
[----:B------:R-:W-:-:S03]  /*3a10*/  IMAD.MOV.U32 R12, RZ, RZ, 0x3da8ff83 ;  /* 0x3da8ff83ff0c7424 */ /* 0x000fc600078e00ff */
[----:B------:R-:W-:Y:S01]  /*3a20*/  FSEL R90, R90, -8.06006814911005101289e+34, !P0 ;  /* 0xf9785eba5a5a7808 */ /* 0x000fe20004000000 */
[----:B0-----:R-:W-:Y:S01]  /*3a30*/  IMAD.MOV.U32 R42, RZ, RZ, 0x1 ;  /* 0x00000001ff2a7424 */ /* 0x001fe200078e00ff */
[----:B------:R-:W-:-:S06]  /*3a40*/  FSEL R91, -R12, 0.11223486810922622681, !P0 ;  /* 0x3de5db650c5b7808 */ /* 0x000fcc0004000100 */
[----:B--2---:R-:W-:-:S08]  /*3a50*/  DFMA R104, R82, R90, R104 ;  /* 0x0000005a5268722b */ /* 0x004fd00000000068 */
[----:B------:R-:W-:Y:S02]  /*3a60*/  DFMA R104, R82, R104, R106 ;  /* 0x000000685268722b */ /* 0x000fe4000000006a */
[----:B------:R-:W-:-:S06]  /*3a70*/  DMUL R106, R40, R38 ;  /* 0x00000026286a7228 */ /* 0x000fcc0000000000 */
[C---:B---3--:R-:W-:Y:S01]  /*3a80*/  DFMA R100, R82.reuse, R104, R100 ;  /* 0x000000685264722b */ /* 0x048fe20000000064 */
[----:B------:R-:W0:Y:S07]  /*3a90*/  MUFU.RCP64H R43, R107 ;  /* 0x0000006b002b7308 */ /* 0x000e2e0000001800 */
[----:B------:R-:W-:-:S08]  /*3aa0*/  DFMA R100, R82, R100, R102 ;  /* 0x000000645264722b */ /* 0x000fd00000000066 */
[----:B----4-:R-:W-:Y:S02]  /*3ab0*/  DFMA R92, R82, R100, R92 ;  /* 0x00000064525c722b */ /* 0x010fe4000000005c */
[----:B0-----:R-:W-:-:S06]  /*3ac0*/  DFMA R90, -R106, R42, 1 ;  /* 0x3ff000006a5a742b */ /* 0x001fcc000000012a */
        /* <DEDUP_REMOVED lines=25> */
[----:B------:R-:W-:Y:S05]  /*3c60*/  CALL.REL.NOINC `($__internal_16_$__cuda_sm20_div_rn_f64_full) ;  /* 0x00002a4000ec7944 */ /* 0x000fea0003c00000 */
.L_x_3185:
[----:B------:R-:W-:Y:S05]  /*3c70*/  BSYNC.RECONVERGENT B1 ;  /* 0x0000000000017941 */ /* 0x000fea0003800200 */
.L_x_3184:
        /* <DEDUP_REMOVED lines=57> */
.L_x_3187:
        /* <DEDUP_REMOVED lines=72> */
.L_x_3188:
[----:B------:R-:W-:Y:S05]  /*4490*/  BSYNC.RECONVERGENT B0 ;  /* 0x0000000000007941 */ /* 0x000fea0003800200 */
.L_x_3186:
        /* <DEDUP_REMOVED lines=21> */
[----:B------:R-:W-:Y:S05]  /*45f0*/  CALL.REL.NOINC `($__internal_16_$__cuda_sm20_div_rn_f64_full) ;  /* 0x00002a3800887944 */ /* 0x000fea0003c00000 */
.L_x_3190:
[----:B------:R-:W-:Y:S05]  /*4600*/  BSYNC.RECONVERGENT B1 ;  /* 0x0000000000017941 */ /* 0x000fea0003800200 */
.L_x_3189:
        /* <DEDUP_REMOVED lines=57> */
.L_x_3192:
        /* <DEDUP_REMOVED lines=72> */
.L_x_3193:
[----:B------:R-:W-:Y:S05]  /*4e20*/  BSYNC.RECONVERGENT B0 ;  /* 0x0000000000007941 */ /* 0x000fea0003800200 */
.L_x_3191:
        /* <DEDUP_REMOVED lines=32> */
[----:B------:R-:W-:Y:S02]  /*5030*/  IMAD.MOV.U32 R16, RZ, RZ, R102 ;  /* 0x000000ffff107224 */ /* 0x000fe400078e0066 */
[----:B------:R-:W-:-:S07]  /*5040*/  IMAD.MOV.U32 R17, RZ, RZ, R103 ;  /* 0x000000ffff117224 */ /* 0x000fce00078e0067 */
.L_x_3195:
[----:B------:R-:W-:Y:S05]  /*5050*/  BSYNC.RECONVERGENT B3 ;  /* 0x0000000000037941 */ /* 0x000fea0003800200 */
.L_x_3194:
        /* <DEDUP_REMOVED lines=54> */
[----:B------:R-:W-:Y:S05]  /*53c0*/  CALL.REL.NOINC `($__internal_16_$__cuda_sm20_div_rn_f64_full) ;  /* 0x00002a2c00147944 */ /* 0x000fea0003c00000 */
[----:B------:R-:W-:Y:S02]  /*53d0*/  IMAD.MOV.U32 R78, RZ, RZ, R100 ;  /* 0x000000ffff4e7224 */ /* 0x000fe400078e0064 */
[----:B------:R-:W-:-:S07]  /*53e0*/  IMAD.MOV.U32 R79, RZ, RZ, R101 ;  /* 0x000000ffff4f7224 */ /* 0x000fce00078e0065 */
.L_x_3197:
[----:B------:R-:W-:Y:S05]  /*53f0*/  BSYNC.RECONVERGENT B1 ;  /* 0x0000000000017941 */ /* 0x000fea0003800200 */
.L_x_3196:
        /* <DEDUP_REMOVED lines=23> */
.L_x_3199:
[----:B------:R-:W-:Y:S05]  /*5570*/  BSYNC.RECONVERGENT B1 ;  /* 0x0000000000017941 */ /* 0x000fea0003800200 */
.L_x_3198:
        /* <DEDUP_REMOVED lines=20> */
[----:B------:R-:W-:Y:S05]  /*56c0*/  CALL.REL.NOINC `($__internal_16_$__cuda_sm20_div_rn_f64_full) ;  /* 0x00002a2800547944 */ /* 0x000fea0003c00000 */
[----:B------:R-:W-:Y:S02]  /*56d0*/  IMAD.MOV.U32 R80, RZ, RZ, R100 ;  /* 0x000000ffff507224 */ /* 0x000fe400078e0064 */
[----:B------:R-:W-:-:S07]  /*56e0*/  IMAD.MOV.U32 R81, RZ, RZ, R101 ;  /* 0x000000ffff517224 */ /* 0x000fce00078e0065 */
.L_x_3201:
[----:B------:R-:W-:Y:S05]  /*56f0*/  BSYNC.RECONVERGENT B1 ;  /* 0x0000000000017941 */ /* 0x000fea0003800200 */
.L_x_3200:
        /* <DEDUP_REMOVED lines=32> */
.L_x_3205:
[----:B------:R-:W-:Y:S05]  /*5900*/  BSYNC.RECONVERGENT B4 ;  /* 0x0000000000047941 */ /* 0x000fea0003800200 */
.L_x_3204:
[----:B------:R-:W-:-:S07]  /*5910*/  VIADD R9, R105, 0x1 ;  /* 0x0000000169097836 */ /* 0x000fce0000000000 */
.L_x_3203:
[----:B------:R-:W-:Y:S05]  /*5920*/  BSYNC.RECONVERGENT B3 ;  /* 0x0000000000037941 */ /* 0x000fea0003800200 */
.L_x_3202:
        /* <DEDUP_REMOVED lines=54> */
.L_x_3209:
[----:B------:R-:W-:Y:S05]  /*5c90*/  BSYNC.RECONVERGENT B4 ;  /* 0x0000000000047941 */ /* 0x000fea0003800200 */
.L_x_3208:
[----:B------:R-:W-:-:S07]  /*5ca0*/  VIADD R9, R105, 0x1 ;  /* 0x0000000169097836 */ /* 0x000fce0000000000 */
.L_x_3207:
[----:B------:R-:W-:Y:S05]  /*5cb0*/  BSYNC.RECONVERGENT B3 ;  /* 0x0000000000037941 */ /* 0x000fea0003800200 */
.L_x_3206:
        /* <DEDUP_REMOVED lines=53> */
[----:B------:R-:W-:Y:S01]  /*6010*/  IMAD.MOV.U32 R9, RZ, RZ, R105 ;  /* 0x000000ffff097224 */ /* 0x000fe200078e0069 */
[----:B------:R-:W-:Y:S01]  /*6020*/  MOV R96, R102 ;  /* 0x0000006600607202 */ /* 0x000fe20000000f00 */
[----:B------:R-:W-:-:S07]  /*6030*/  IMAD.MOV.U32 R97, RZ, RZ, R103 ;  /* 0x000000ffff617224 */ /* 0x000fce00078e0067 */
.L_x_3211:
[----:B------:R-:W-:Y:S05]  /*6040*/  BSYNC.RECONVERGENT B3 ;  /* 0x0000000000037941 */ /* 0x000fea0003800200 */
.L_x_3210:
        /* <DEDUP_REMOVED lines=12> */
[----:B------:R-:W-:Y:S01]  /*6110*/  DMUL R86, R96, R96 ;  /* 0x0000006060567228 */ /* 0x000fe20000000000 */
[----:B------:R-:W-:Y:S01]  /*6120*/  PLOP3.LUT P5, PT, PT, PT, PT, 0x8, 0x80 ;  /* 0x000000000080781c */ /* 0x000fe20003fae170 */
[CC--:B-1----:R-:W-:Y:S01]  /*6130*/  DMUL R42, R16.reuse, -R80.reuse ;  /* 0x80000050102a7228 */ /* 0x0c2fe20000000000 */
[----:B------:R-:W-:Y:S01]  /*6140*/  ISETP.NE.U32.AND P0, PT, R12, 0x1, PT ;  /* 0x000000010c00780c */ /* 0x000fe20003f05070 */
[----:B------:R-:W-:Y:S01]  /*6150*/  IMAD.MOV.U32 R12, RZ, RZ, 0x3da8ff83 ;  /* 0x3da8ff83ff0c7424 */ /* 0x000fe200078e00ff */
[----:B------:R-:W-:-:S02]  /*6160*/  DMUL R16, R16, R80 ;  /* 0x0000005010107228 */ /* 0x000fc40000000000 */
[----:B------:R-:W-:Y:S02]  /*6170*/  FSEL R104, R104, -8.06006814911005101289e+34, !P0 ;  /* 0xf9785eba68687808 */ /* 0x000fe40004000000 */
[----:B------:R-:W-:Y:S01]  /*6180*/  FSEL R105, -R12, 0.11223486810922622681, !P0 ;  /* 0x3de5db650c697808 */ /* 0x000fe20004000100 */
[----:B------:R-:W-:-:S03]  /*6190*/  DMUL R42, R76, R42 ;  /* 0x0000002a4c2a7228 */ /* 0x000fc60000000000 */
        /* <DEDUP_REMOVED lines=17> */
[C---:B------:R-:W-:Y:S01]  /*62b0*/  DMUL R76, R38.reuse, R76 ;  /* 0x0000004c264c7228 */ /* 0x040fe20000000000 */
[----:B------:R-:W-:Y:S01]  /*62c0*/  IMAD.MOV.U32 R9, RZ, RZ, RZ ;  /* 0x000000ffff097224 */ /* 0x000fe200078e00ff */
[----:B------:R-:W-:Y:S02]  /*62d0*/  DMUL R38, R38, R84 ;  /* 0x0000005426267228 */ /* 0x000fe40000000000 */
[----:B------:R-:W-:-:S11]  /*62e0*/  DMUL R16, R80, R82 ;  /* 0x0000005250107228 */ /* 0x000fd60000000000 */
.L_x_3226:
        /* <DEDUP_REMOVED lines=17> */
[----:B------:R-:W-:-:S05]  /*6400*/  IMAD.MOV.U32 R86, RZ, RZ, RZ ;  /* 0x000000ffff567224 */ /* 0x000fca00078e00ff */
[----:B------:R-:W-:Y:S02]  /*6410*/  DFMA R82, R16, R84, R88 ;  /* 0x000000541052722b */ /* 0x000fe40000000058 */
[----:B------:R-:W-:Y:S02]  /*6420*/  DADD R86, R90, R86 ;  /* 0x000000005a567229 */ /* 0x000fe40000000056 */
[----:B------:R-:W-:-:S06]  /*6430*/  DMUL R88, R80, R80 ;  /* 0x0000005050587228 */ /* 0x000fcc0000000000 */
[----:B------:R-:W-:Y:S02]  /*6440*/  DFMA R84, R40, R84, R86 ;  /* 0x000000542854722b */ /* 0x000fe40000000056 */
[----:B------:R-:W-:-:S08]  /*6450*/  DFMA R88, R82, R82, R88 ;  /* 0x000000525258722b */ /* 0x000fd00000000058 */
        /* <DEDUP_REMOVED lines=20> */
[----:B------:R-:W-:-:S07]  /*65a0*/  IMAD.MOV.U32 R101, RZ, RZ, R87 ;  /* 0x000000ffff657224 */ /* 0x000fce00078e0057 */
[----:B------:R-:W-:Y:S05]  /*65b0*/  CALL.REL.NOINC `($__internal_17_$__cuda_sm20_dsqrt_rn_f64_mediumpath_v1) ;  /* 0x00002a2000307944 */ /* 0x000fea0003c00000 */
[----:B------:R-:W-:Y:S02]  /*65c0*/  IMAD.MOV.U32 R104, RZ, RZ, R100 ;  /* 0x000000ffff687224 */ /* 0x000fe400078e0064 */
[----:B------:R-:W-:-:S07]  /*65d0*/  IMAD.MOV.U32 R105, RZ, RZ, R101 ;  /* 0x000000ffff697224 */ /* 0x000fce00078e0065 */
.L_x_3214:
[----:B------:R-:W-:Y:S05]  /*65e0*/  BSYNC.RECONVERGENT B1 ;  /* 0x0000000000017941 */ /* 0x000fea0003800200 */
.L_x_3213:
        /* <DEDUP_REMOVED lines=12> */
[----:B------:R-:W-:-:S03]  /*66b0*/  MOV R100, 0x66e0 ;  /* 0x000066e000647802 */ /* 0x000fc60000000f00 */
[----:B------:R-:W-:-:S07]  /*66c0*/  VIADD R102, R102, 0xfff00000 ;  /* 0xfff0000066667836 */ /* 0x000fce0000000000 */
[----:B------:R-:W-:Y:S05]  /*66d0*/  CALL.REL.NOINC `($__internal_15_$__cuda_sm20_dblrcp_rn_slowpath_v3) ;  /* 0x00002a1400a87944 */ /* 0x000fea0003c00000 */
[----:B------:R-:W-:-:S07]  /*66e0*/  IMAD.MOV.U32 R103, RZ, RZ, R101 ;  /* 0x000000ffff677224 */ /* 0x000fce00078e0065 */
.L_x_3216:
[----:B------:R-:W-:Y:S05]  /*66f0*/  BSYNC.RECONVERGENT B1 ;  /* 0x0000000000017941 */ /* 0x000fea0003800200 */
.L_x_3215:
        /* <DEDUP_REMOVED lines=12> */
[----:B------:R-:W-:-:S06]  /*67c0*/  MOV R92, 0x1 ;  /* 0x00000001005c7802 */ /* 0x000fcc0000000f00 */
        /* <DEDUP_REMOVED lines=10> */
[----:B------:R-:W-:-:S08]  /*6870*/  DFMA R82, -R106, R100, R90 ;  /* 0x000000646a52722b */ /* 0x000fd0000000015a */
[----:B------:R-:W-:-:S10]  /*6880*/  DFMA R100, R80, R82, R100 ;  /* 0x000000525064722b */ /* 0x000fd40000000064 */
[----:B------:R-:W-:-:S05]  /*6890*/  FFMA R12, RZ, R107, R101 ;  /* 0x0000006bff0c7223 */ /* 0x000fca0000000065 */
[----:B------:R-:W-:-:S13]  /*68a0*/  FSETP.GT.AND P0, PT, |R12|, 1.469367938527859385e-39, PT ;  /* 0x001000000c00780b */ /* 0x000fda0003f04200 */
[----:B---3--:R-:W-:Y:S05]  /*68b0*/  @P0 BRA P1, `(.L_x_3218) ;  /* 0x0000000000140947 */ /* 0x008fea0000800000 */
[----:B------:R-:W-:Y:S01]  /*68c0*/  IMAD.MOV.U32 R100, RZ, RZ, R90 ;  /* 0x000000ffff647224 */ /* 0x000fe200078e005a */
[----:B------:R-:W-:Y:S01]  /*68d0*/  MOV R104, 0x6910 ;  /* 0x0000691000687802 */ /* 0x000fe20000000f00 */
[----:B------:R-:W-:Y:S02]  /*68e0*/  IMAD.MOV.U32 R101, RZ, RZ, R91 ;  /* 0x000000ffff657224 */ /* 0x000fe400078e005b */
[----:B------:R-:W-:-:S07]  /*68f0*/  IMAD.MOV.U32 R103, RZ, RZ, R107 ;  /* 0x000000ffff677224 */ /* 0x000fce00078e006b */
[----:B------:R-:W-:Y:S05]  /*6900*/  CALL.REL.NOINC `($__internal_16_$__cuda_sm20_div_rn_f64_full) ;  /* 0x00002a1400c47944 */ /* 0x000fea0003c00000 */
.L_x_3218:
[----:B------:R-:W-:Y:S05]  /*6910*/  BSYNC.RECONVERGENT B1 ;  /* 0x0000000000017941 */ /* 0x000fea0003800200 */
.L_x_3217:
        /* <DEDUP_REMOVED lines=45> */
.L_x_3220:
        /* <DEDUP_REMOVED lines=70> */
.L_x_3221:
[----:B------:R-:W-:Y:S05]  /*7050*/  BSYNC.RECONVERGENT B0 ;  /* 0x0000000000007941 */ /* 0x000fea0003800200 */
.L_x_3219:
[----:B------:R-:W0:Y:S01]  /*7060*/  LDC.64 R80, c[0x0][0x380] ;  /* 0x0000e000ff507b82 */ /* 0x000e220000000a00 */
[----:B------:R-:W-:Y:S01]  /*7070*/  UMOV UR12, 0x1a63c1f5 ;  /* 0x1a63c1f5000c7882 */ /* 0x000fe20000000000 */
[----:B------:R-:W-:Y:S01]  /*7080*/  UMOV UR13, 0x404ca5dc ;  /* 0x404ca5dc000d7882 */ /* 0x000fe20000000000 */
[----:B------:R-:W-:Y:S01]  /*7090*/  IMAD R83, R9, 0x7, RZ ;  /* 0x0000000709537824 */ /* 0x000fe200078e02ff */
[----:B------:R-:W-:-:S03]  /*70a0*/  DMUL R100, R100, UR12 ;  /* 0x0000000c64647c28 */ /* 0x000fc60008000000 */
[----:B------:R-:W-:-:S05]  /*70b0*/  IMAD.WIDE.U32 R82, R83, 0x8, R30 ;  /* 0x0000000853527825 */ /* 0x000fca00078e001e */
        /* <DEDUP_REMOVED lines=29> */
[----:B-----5:R-:W-:Y:S05]  /*7290*/  CALL.REL.NOINC `($_Z8FitGrainPdPiS0_S_S_S0_S0_S_S_S_S_S_S_S_S_S_S_S_S_$__internal_trig_reduction_slowpathd) ;  /* 0x00002a2000447944 */ /* 0x020fea0003c00000 */
.L_x_3225:
[----:B------:R-:W-:Y:S05]  /*72a0*/  BSYNC.RECONVERGENT B4 ;  /* 0x0000000000047941 */ /* 0x000fea0003800200 */
.L_x_3224:
[----:B------:R-:W-:-:S04]  /*72b0*/  LOP3.LUT R105, R105, 0x1, RZ, 0xc0, !PT ;  /* 0x0000000169697812 */ /* 0x000fc800078ec0ff */
[----:B------:R-:W-:-:S13]  /*72c0*/  ISETP.NE.U32.AND P0, PT, R105, 0x1, PT ;  /* 0x000000016900780c */ /* 0x000fda0003f05070 */
.L_x_3223:
[----:B------:R-:W-:Y:S05]  /*72d0*/  BSYNC.RECONVERGENT B3 ;  /* 0x0000000000037941 */ /* 0x000fea0003800200 */
.L_x_3222:
[----:B------:R-:W-:Y:S01]  /*72e0*/  DMUL R82, R102, R102 ;  /* 0x0000006666527228 */ /* 0x000fe20000000000 */
[----:B------:R-:W-:Y:S01]  /*72f0*/  IMAD.MOV.U32 R84, RZ, RZ, 0x5b27ebb1 ;  /* 0x5b27ebb1ff547424 */ /* 0x000fe200078e00ff */
[----:B------:R-:W-:Y:S01]  /*7300*/  UMOV UR12, 0x2799bcb9 ;  /* 0x2799bcb9000c7882 */ /* 0x000fe20000000000 */
[----:B------:R-:W-:Y:S01]  /*7310*/  IMAD.MOV.U32 R85, RZ, RZ, 0x3ef9757c ;  /* 0x3ef9757cff557424 */ /* 0x000fe200078e00ff */
[----:B------:R-:W-:Y:S01]  /*7320*/  UMOV UR13, 0x3ee48dac ;  /* 0x3ee48dac000d7882 */ /* 0x000fe20000000000 */
[----:B------:R-:W-:Y:S02]  /*7330*/  @!P0 IMAD.MOV.U32 R86, RZ, RZ, RZ ;  /* 0x000000ffff568224 */ /* 0x000fe400078e00ff */
[----:B------:R-:W-:Y:S02]  /*7340*/  IMAD R15, R9, 0x7, RZ ;  /* 0x00000007090f7824 */ /* 0x000fe400078e02ff */
        /* <DEDUP_REMOVED lines=52> */
[----:B-----5:R-:W-:Y:S01]  /*7690*/  DMUL R80, R80, R82 ;  /* 0x0000005250507228 */ /* 0x020fe20000000000 */
[----:B------:R-:W-:-:S06]  /*76a0*/  IMAD.WIDE.U32 R82, R15, 0x8, R30 ;  /* 0x000000080f527825 */ /* 0x000fcc00078e001e */
[----:B------:R1:W-:Y:S04]  /*76b0*/  STG.E.64 desc[UR4][R82.64+0x30], R80 ;  /* 0x0000305052007986 */ /* 0x0003e8000c101b04 */
[----:B0-----:R-:W2:Y:S01]  /*76c0*/  LDG.E R90, desc[UR4][R90.64+0x4] ;  /* 0x000004045a5a7981 */ /* 0x001ea2000c1e1900 */
[----:B------:R-:W-:-:S05]  /*76d0*/  VIADD R9, R9, 0x1 ;  /* 0x0000000109097836 */ /* 0x000fca0000000000 */
[----:B--2---:R-:W-:-:S13]  /*76e0*/  ISETP.GE.AND P0, PT, R9, R90, PT ;  /* 0x0000005a0900720c */ /* 0x004fda0003f06270 */
[----:B-1----:R-:W-:Y:S05]  /*76f0*/  @!P0 BRA `(.L_x_3226) ;  /* 0xffffffe800fc8947 */ /* 0x002fea000383ffff */
[----:B------:R-:W-:-:S13]  /*7700*/  ISETP.GT.AND P5, PT, R90, RZ, PT ;  /* 0x000000ff5a00720c */ /* 0x000fda0003fa4270 */
.L_x_3212:
        /* <DEDUP_REMOVED lines=31> */
[----:B-----5:R-:W-:Y:S05]  /*7900*/  CALL.REL.NOINC `($_Z8FitGrainPdPiS0_S_S_S0_S0_S_S_S_S_S_S_S_S_S_S_S_S_$__internal_trig_reduction_slowpathd) ;  /* 0x00002a1800a87944 */ /* 0x020fea0003c00000 */
.L_x_3230:
[----:B------:R-:W-:Y:S05]  /*7910*/  BSYNC.RECONVERGENT B4 ;  /* 0x0000000000047941 */ /* 0x000fea0003800200 */
.L_x_3229:
[----:B------:R-:W-:-:S07]  /*7920*/  VIADD R9, R105, 0x1 ;  /* 0x0000000169097836 */ /* 0x000fce0000000000 */
.L_x_3228:
[----:B------:R-:W-:Y:S05]  /*7930*/  BSYNC.RECONVERGENT B3 ;  /* 0x0000000000037941 */ /* 0x000fea0003800200 */
.L_x_3227:
        /* <DEDUP_REMOVED lines=58> */
.L_x_3234:
[----:B------:R-:W-:Y:S05]  /*7ce0*/  BSYNC.RECONVERGENT B4 ;  /* 0x0000000000047941 */ /* 0x000fea0003800200 */
.L_x_3233:
[----:B------:R-:W-:-:S07]  /*7cf0*/  VIADD R9, R105, 0x1 ;  /* 0x0000000169097836 */ /* 0x000fce0000000000 */
.L_x_3232:
[----:B------:R-:W-:Y:S05]  /*7d00*/  BSYNC.RECONVERGENT B3 ;  /* 0x0000000000037941 */ /* 0x000fea0003800200 */
.L_x_3231:
        /* <DEDUP_REMOVED lines=58> */
.L_x_3238:
[----:B------:R-:W-:Y:S05]  /*80b0*/  BSYNC.RECONVERGENT B4 ;  /* 0x0000000000047941 */ /* 0x000fea0003800200 */
.L_x_3237:
[----:B------:R-:W-:-:S07]  /*80c0*/  VIADD R9, R105, 0x1 ;  /* 0x0000000169097836 */ /* 0x000fce0000000000 */
.L_x_3236:
[----:B------:R-:W-:Y:S05]  /*80d0*/  BSYNC.RECONVERGENT B3 ;  /* 0x0000000000037941 */ /* 0x000fea0003800200 */
.L_x_3235:
        /* <DEDUP_REMOVED lines=54> */
.L_x_3240:
[----:B------:R-:W-:Y:S05]  /*8440*/  BSYNC.RECONVERGENT B3 ;  /* 0x0000000000037941 */ /* 0x000fea0003800200 */
.L_x_3239:
        /* <DEDUP_REMOVED lines=54> */
.L_x_3242:
[----:B------:R-:W-:Y:S05]  /*87b0*/  BSYNC.RECONVERGENT B3 ;  /* 0x0000000000037941 */ /* 0x000fea0003800200 */
.L_x_3241:
        /* <DEDUP_REMOVED lines=53> */
[----:B------:R-:W-:-:S07]  /*8b10*/  IMAD.MOV.U32 R9, RZ, RZ, R105 ;  /* 0x000000ffff097224 */ /* 0x000fce00078e0069 */
.L_x_3244:
[----:B------:R-:W-:Y:S05]  /*8b20*/  BSYNC.RECONVERGENT B3 ;  /* 0x0000000000037941 */ /* 0x000fea0003800200 */
.L_x_3243:
        /* <DEDUP_REMOVED lines=52> */
.L_x_3368:
[----:B------:R-:W-:-:S04]  /*8e70*/  IMAD R39, R12, 0x7, RZ ;  /* 0x000000070c277824 */ /* 0x000fc800078e02ff */
[----:B------:R-:W-:-:S05]  /*8e80*/  IMAD.WIDE.U32 R38, R39, 0x8, R30 ;  /* 0x0000000827267825 */ /* 0x000fca00078e001e */
[----:B--2---:R-:W2:Y:S04]  /*8e90*/  LDG.E.64 R42, desc[UR4][R38.64+0x8] ;  /* 0x00000804262a7981 */ /* 0x004ea8000c1e1b00 */
[----:B-1-3--:R-:W3:Y:S04]  /*8ea0*/  LDG.E.64 R76, desc[UR4][R38.64] ;  /* 0x00000004264c7981 */ /* 0x00aee8000c1e1b00 */
        /* <DEDUP_REMOVED lines=11> */
[----:B------:R-:W-:-:S04]  /*8f60*/  DFMA R40, R94, R40, R102 ;  /* 0x000000285e28722b */ /* 0x000fc80000000066 */
[----:B------:R-:W-:-:S08]  /*8f70*/  DMUL R96, R42, R42 ;  /* 0x0000002a2a607228 */ /* 0x000fd00000000000 */
        /* <DEDUP_REMOVED lines=19> */
[----:B------:R-:W-:-:S07]  /*90b0*/  MOV R110, 0x90d0 ;  /* 0x000090d0006e7802 */ /* 0x000fce0000000f00 */
[----:B-----5:R-:W-:Y:S05]  /*90c0*/  CALL.REL.NOINC `($__internal_17_$__cuda_sm20_dsqrt_rn_f64_mediumpath_v1) ;  /* 0x000029f4006c7944 */ /* 0x020fea0003c00000 */
[----:B------:R-:W-:Y:S02]  /*90d0*/  IMAD.MOV.U32 R96, RZ, RZ, R100 ;  /* 0x000000ffff607224 */ /* 0x000fe400078e0064 */
[----:B------:R-:W-:-:S07]  /*90e0*/  IMAD.MOV.U32 R97, RZ, RZ, R101 ;  /* 0x000000ffff617224 */ /* 0x000fce00078e0065 */
.L_x_3247:
[----:B------:R-:W-:Y:S05]  /*90f0*/  BSYNC.RECONVERGENT B1 ;  /* 0x0000000000017941 */ /* 0x000fea0003800200 */
.L_x_3246:
        /* <DEDUP_REMOVED lines=26> */
[----:B------:R-:W-:Y:S05]  /*92a0*/  CALL.REL.NOINC `($_Z8FitGrainPdPiS0_S_S_S0_S0_S_S_S_S_S_S_S_S_S_S_S_S_$__internal_trig_reduction_slowpathd) ;  /* 0x00002a0000407944 */ /* 0x000fea0003c00000 */
[----:B------:R-:W-:Y:S02]  /*92b0*/  IMAD.MOV.U32 R9, RZ, RZ, R105 ;  /* 0x000000ffff097224 */ /* 0x000fe400078e0069 */
[----:B------:R-:W-:Y:S02]  /*92c0*/  IMAD.MOV.U32 R38, RZ, RZ, R102 ;  /* 0x000000ffff267224 */ /* 0x000fe400078e0066 */
[----:B------:R-:W-:-:S07]  /*92d0*/  IMAD.MOV.U32 R39, RZ, RZ, R103 ;  /* 0x000000ffff277224 */ /* 0x000fce00078e0067 */
.L_x_3249:
[----:B------:R-:W-:Y:S05]  /*92e0*/  BSYNC.RECONVERGENT B3 ;  /* 0x0000000000037941 */ /* 0x000fea0003800200 */
.L_x_3248:
        /* <DEDUP_REMOVED lines=47> */
[--C-:B------:R-:W-:Y:S02]  /*95e0*/  DFMA R104, -R76, R102, -R38.reuse ;  /* 0x000000664c68722b */ /* 0x100fe40000000926 */
[----:B------:R-:W-:-:S06]  /*95f0*/  DADD R38, -RZ, -R38 ;  /* 0x00000000ff267229 */ /* 0x000fcc0000000926 */
[----:B------:R-:W-:-:S04]  /*9600*/  DFMA R100, R100, R104, R102 ;  /* 0x000000686464722b */ /* 0x000fc80000000066 */
[----:B------:R-:W-:-:S06]  /*9610*/  FSETP.GEU.AND P1, PT, |R39|, 6.5827683646048100446e-37, PT ;  /* 0x036000002700780b */ /* 0x000fcc0003f2e200 */
        /* <DEDUP_REMOVED lines=8> */
[----:B------:R-:W-:Y:S05]  /*96a0*/  CALL.REL.NOINC `($__internal_16_$__cuda_sm20_div_rn_f64_full) ;  /* 0x000029e8005c7944 */ /* 0x000fea0003c00000 */
.L_x_3254:
[----:B------:R-:W-:Y:S05]  /*96b0*/  BSYNC.RECONVERGENT B1 ;  /* 0x0000000000017941 */ /* 0x000fea0003800200 */
.L_x_3253:
        /* <DEDUP_REMOVED lines=59> */
.L_x_3256:
        /* <DEDUP_REMOVED lines=72> */
.L_x_3257:
[----:B------:R-:W-:Y:S05]  /*9ef0*/  BSYNC.RECONVERGENT B0 ;  /* 0x0000000000007941 */ /* 0x000fea0003800200 */
.L_x_3255:
[----:B------:R-:W-:Y:S01]  /*9f00*/  UMOV UR12, 0x1a63c1f5 ;  /* 0x1a63c1f5000c7882 */ /* 0x000fe20000000000 */
[----:B------:R-:W-:Y:S01]  /*9f10*/  UMOV UR13, 0x404ca5dc ;  /* 0x404ca5dc000d7882 */ /* 0x000fe20000000000 */
[----:B------:R-:W-:Y:S01]  /*9f20*/  IMAD.MOV.U32 R9, RZ, RZ, 0x2 ;  /* 0x00000002ff097424 */ /* 0x000fe200078e00ff */
[----:B------:R-:W-:-:S08]  /*9f30*/  DMUL R100, R100, UR12 ;  /* 0x0000000c64647c28 */ /* 0x000fd00008000000 */
[----:B------:R-:W-:-:S07]  /*9f40*/  DADD R102, -RZ, -R100 ;  /* 0x00000000ff667229 */ /* 0x000fce0000000964 */
[----:B------:R0:W-:Y:S01]  /*9f50*/  STL.128 [R1], R100 ;  /* 0x0000006401007387 */ /* 0x0001e20000100c00 */
[----:B------:R-:W-:Y:S05]  /*9f60*/  BRA `(.L_x_3252) ;  /* 0x00000038006c7947 */ /* 0x000fea0003800000 */
.L_x_3251:
[----:B------:R-:W-:Y:S01]  /*9f70*/  DMUL R124, R42, R42 ;  /* 0x0000002a2a7c7228 */ /* 0x000fe20000000000 */
[----:B------:R-:W-:Y:S01]  /*9f80*/  MOV R100, 0x1 ;  /* 0x0000000100647802 */ /* 0x000fe20000000f00 */
[----:B------:R-:W-:Y:S01]  /*9f90*/  DMUL R106, R76, R76 ;  /* 0x0000004c4c6a7228 */ /* 0x000fe20000000000 */
        /* <DEDUP_REMOVED lines=20> */
.L_x_3259:
[----:B------:R-:W-:Y:S05]  /*a0e0*/  BSYNC.RECONVERGENT B1 ;  /* 0x0000000000017941 */ /* 0x000fea0003800200 */
.L_x_3258:
        /* <DEDUP_REMOVED lines=24> */
[----:B------:R-:W-:Y:S02]  /*a270*/  IMAD.MOV.U32 R120, RZ, RZ, R100 ;  /* 0x000000ffff787224 */ /* 0x000fe400078e0064 */
[----:B------:R-:W-:-:S07]  /*a280*/  IMAD.MOV.U32 R121, RZ, RZ, R101 ;  /* 0x000000ffff797224 */ /* 0x000fce00078e0065 */
.L_x_3261:
[----:B------:R-:W-:Y:S05]  /*a290*/  BSYNC.RECONVERGENT B1 ;  /* 0x0000000000017941 */ /* 0x000fea0003800200 */
.L_x_3260:
[----:B------:R-:W0:Y:S01]  /*a2a0*/  MUFU.RCP64H R101, R125 ;  /* 0x0000007d00657308 */ /* 0x000e220000001800 */
[----:B------:R-:W-:Y:S01]  /*a2b0*/  MOV R100, 0x1 ;  /* 0x0000000100647802 */ /* 0x000fe20000000f00 */
        /* <DEDUP_REMOVED lines=20> */
.L_x_3263:
[----:B------:R-:W-:Y:S05]  /*a400*/  BSYNC.RECONVERGENT B1 ;  /* 0x0000000000017941 */ /* 0x000fea0003800200 */
.L_x_3262:
        /* <DEDUP_REMOVED lines=29> */
[----:B------:R-:W-:Y:S05]  /*a5e0*/  CALL.REL.NOINC `($__internal_17_$__cuda_sm20_dsqrt_rn_f64_mediumpath_v1) ;  /* 0x000029e000247944 */ /* 0x000fea0003c00000 */
[----:B------:R-:W-:Y:S02]  /*a5f0*/  IMAD.MOV.U32 R124, RZ, RZ, R100 ;  /* 0x000000ffff7c7224 */ /* 0x000fe400078e0064 */
[----:B------:R-:W-:-:S07]  /*a600*/  IMAD.MOV.U32 R125, RZ, RZ, R101 ;  /* 0x000000ffff7d7224 */ /* 0x000fce00078e0065 */
.L_x_3265:
[----:B------:R-:W-:Y:S05]  /*a610*/  BSYNC.RECONVERGENT B1 ;  /* 0x0000000000017941 */ /* 0x000fea0003800200 */
.L_x_3264:
        /* <DEDUP_REMOVED lines=23> */
.L_x_3267:
[----:B------:R-:W-:Y:S05]  /*a790*/  BSYNC.RECONVERGENT B1 ;  /* 0x0000000000017941 */ /* 0x000fea0003800200 */
.L_x_3266:
        /* <DEDUP_REMOVED lines=61> */
.L_x_3271:
        /* <DEDUP_REMOVED lines=72> */
.L_x_3272:
[----:B------:R-:W-:Y:S05]  /*aff0*/  BSYNC.RECONVERGENT B0 ;  /* 0x0000000000007941 */ /* 0x000fea0003800200 */
.L_x_3270:
        /* <DEDUP_REMOVED lines=28> */
.L_x_3276:
[----:B------:R-:W-:Y:S05]  /*b1c0*/  BSYNC.RECONVERGENT B6 ;  /* 0x0000000000067941 */ /* 0x000fea0003800200 */
.L_x_3275:
[----:B------:R-:W-:-:S07]  /*b1d0*/  VIADD R9, R105, 0x1 ;  /* 0x0000000169097836 */ /* 0x000fce0000000000 */
.L_x_3274:
[----:B------:R-:W-:Y:S05]  /*b1e0*/  BSYNC.RECONVERGENT B5 ;  /* 0x0000000000057941 */ /* 0x000fea0003800200 */
.L_x_3273:
        /* <DEDUP_REMOVED lines=53> */
[----:B------:R-:W-:Y:S02]  /*b540*/  IMAD.MOV.U32 R9, RZ, RZ, R105 ;  /* 0x000000ffff097224 */ /* 0x000fe400078e0069 */
[----:B------:R-:W-:Y:S02]  /*b550*/  IMAD.MOV.U32 R130, RZ, RZ, R102 ;  /* 0x000000ffff827224 */ /* 0x000fe400078e0066 */
[----:B------:R-:W-:-:S07]  /*b560*/  IMAD.MOV.U32 R131, RZ, RZ, R103 ;  /* 0x000000ffff837224 */ /* 0x000fce00078e0067 */
.L_x_3278:
[----:B------:R-:W-:Y:S05]  /*b570*/  BSYNC.RECONVERGENT B5 ;  /* 0x0000000000057941 */ /* 0x000fea0003800200 */
.L_x_3277:
        /* <DEDUP_REMOVED lines=56> */
[----:B------:R-:W-:Y:S05]  /*b900*/  CALL.REL.NOINC `($_Z8FitGrainPdPiS0_S_S_S0_S0_S_S_S_S_S_S_S_S_S_S_S_S_$__internal_trig_reduction_slowpathd) ;  /* 0x000029d800a87944 */ /* 0x000fea0003c00000 */
[----:B------:R-:W-:Y:S01]  /*b910*/  IMAD.MOV.U32 R130, RZ, RZ, R102 ;  /* 0x000000ffff827224 */ /* 0x000fe200078e0066 */
[----:B------:R-:W-:-:S07]  /*b920*/  MOV R131, R103 ;  /* 0x0000006700837202 */ /* 0x000fce0000000f00 */
.L_x_3282:
[----:B------:R-:W-:Y:S05]  /*b930*/  BSYNC.RECONVERGENT B6 ;  /* 0x0000000000067941 */ /* 0x000fea0003800200 */
.L_x_3281:
[----:B------:R-:W-:-:S07]  /*b940*/  VIADD R9, R105, 0x1 ;  /* 0x0000000169097836 */ /* 0x000fce0000000000 */
.L_x_3280:
[----:B------:R-:W-:Y:S05]  /*b950*/  BSYNC.RECONVERGENT B5 ;  /* 0x0000000000057941 */ /* 0x000fea0003800200 */
.L_x_3279:
        /* <DEDUP_REMOVED lines=53> */
[----:B------:R-:W-:Y:S02]  /*bcb0*/  IMAD.MOV.U32 R9, RZ, RZ, R105 ;  /* 0x000000ffff097224 */ /* 0x000fe400078e0069 */
[----:B------:R-:W-:Y:S02]  /*bcc0*/  IMAD.MOV.U32 R132, RZ, RZ, R102 ;  /* 0x000000ffff847224 */ /* 0x000fe400078e0066 */
[----:B------:R-:W-:-:S07]  /*bcd0*/  IMAD.MOV.U32 R133, RZ, RZ, R103 ;  /* 0x000000ffff857224 */ /* 0x000fce00078e0067 */
.L_x_3284:
[----:B------:R-:W-:Y:S05]  /*bce0*/  BSYNC.RECONVERGENT B5 ;  /* 0x0000000000057941 */ /* 0x000fea0003800200 */
.L_x_3283:
        /* <DEDUP_REMOVED lines=43> */
.L_x_3269:
[----:B------:R-:W-:Y:S05]  /*bfa0*/  BSYNC.RECONVERGENT B4 ;  /* 0x0000000000047941 */ /* 0x000fea0003800200 */
.L_x_3268:
        /* <DEDUP_REMOVED lines=21> */
[----:B------:R-:W-:Y:S05]  /*c100*/  CALL.REL.NOINC `($__internal_16_$__cuda_sm20_div_rn_f64_full) ;  /* 0x000029bc00c47944 */ /* 0x000fea0003c00000 */
.L_x_3286:
[----:B------:R-:W-:Y:S05]  /*c110*/  BSYNC.RECONVERGENT B1 ;  /* 0x0000000000017941 */ /* 0x000fea0003800200 */
.L_x_3285:
        /* <DEDUP_REMOVED lines=59> */
.L_x_3288:
        /* <DEDUP_REMOVED lines=72> */
.L_x_3289:
[----:B------:R-:W-:Y:S05]  /*c950*/  BSYNC.RECONVERGENT B0 ;  /* 0x0000000000007941 */ /* 0x000fea0003800200 */
.L_x_3287:
        /* <DEDUP_REMOVED lines=28> */
.L_x_3293:
[----:B------:R-:W-:Y:S05]  /*cb20*/  BSYNC.RECONVERGENT B5 ;  /* 0x0000000000057941 */ /* 0x000fea0003800200 */
.L_x_3292:
[----:B------:R-:W-:-:S07]  /*cb30*/  VIADD R17, R105, 0x1 ;  /* 0x0000000169117836 */ /* 0x000fce0000000000 */
.L_x_3291:
[----:B------:R-:W-:Y:S05]  /*cb40*/  BSYNC.RECONVERGENT B4 ;  /* 0x0000000000047941 */ /* 0x000fea0003800200 */
.L_x_3290:
        /* <DEDUP_REMOVED lines=10> */
[----:B------:R-:W-:Y:S01]  /*cbf0*/  MOV R128, 0x20fd8164 ;  /* 0x20fd816400807802 */ /* 0x000fe20000000f00 */
        /* <DEDUP_REMOVED lines=45> */
.L_x_3295:
[----:B------:R-:W-:Y:S05]  /*ced0*/  BSYNC.RECONVERGENT B4 ;  /* 0x0000000000047941 */ /* 0x000fea0003800200 */
.L_x_3294:
        /* <DEDUP_REMOVED lines=28> */
[----:B------:R-:W-:Y:S02]  /*d0a0*/  LOP3.LUT P0, RZ, R17, 0x2, RZ, 0xc0, !PT ;  /* 0x0000000211ff7812 */ /* 0x000fe4000780c0ff */
[----:B------:R-:W-:Y:S02]  /*d0b0*/  @!P2 MOV R17, 0x1 ;  /* 0x000000010011a802 */ /* 0x000fe40000000f00 */
        /* <DEDUP_REMOVED lines=28> */
[----:B------:R-:W-:-:S07]  /*d280*/  IMAD.MOV.U32 R125, RZ, RZ, R103 ;  /* 0x000000ffff7d7224 */ /* 0x000fce00078e0067 */
.L_x_3299:
[----:B------:R-:W-:Y:S05]  /*d290*/  BSYNC.RECONVERGENT B5 ;  /* 0x0000000000057941 */ /* 0x000fea0003800200 */
.L_x_3298:
[----:B------:R-:W-:-:S07]  /*d2a0*/  VIADD R17, R105, 0x1 ;  /* 0x0000000169117836 */ /* 0x000fce0000000000 */
.L_x_3297:
[----:B------:R-:W-:Y:S05]  /*d2b0*/  BSYNC.RECONVERGENT B4 ;  /* 0x0000000000047941 */ /* 0x000fea0003800200 */
.L_x_3296:
        /* <DEDUP_REMOVED lines=54> */
[----:B------:R-:W-:Y:S01]  /*d620*/  MOV R126, R102 ;  /* 0x00000066007e7202 */ /* 0x000fe20000000f00 */
[----:B------:R-:W-:-:S07]  /*d630*/  IMAD.MOV.U32 R127, RZ, RZ, R103 ;  /* 0x000000ffff7f7224 */ /* 0x000fce00078e0067 */
.L_x_3301:
[----:B------:R-:W-:Y:S05]  /*d640*/  BSYNC.RECONVERGENT B4 ;  /* 0x0000000000047941 */ /* 0x000fea0003800200 */
.L_x_3300:
        /* <DEDUP_REMOVED lines=34> */
[C---:B------:R-:W-:Y:S01]  /*d870*/  @!P0 LEA R17, R9.reuse, UR6, 0x3 ;  /* 0x0000000609118c11 */ /* 0x040fe2000f8e18ff */
[----:B------:R-:W-:Y:S02]  /*d880*/  @!P0 IMAD.MOV.U32 R39, RZ, RZ, 0x404ca5dc ;  /* 0x404ca5dcff278424 */ /* 0x000fe400078e00ff */
[----:B------:R-:W-:Y:S02]  /*d890*/  @P0 IMAD.MOV.U32 R100, RZ, RZ, 0x1a63c1f5 ;  /* 0x1a63c1f5ff640424 */ /* 0x000fe400078e00ff */
[----:B------:R-:W-:Y:S02]  /*d8a0*/  @P0 IMAD.MOV.U32 R101, RZ, RZ, 0x404ca5dc ;  /* 0x404ca5dcff650424 */ /* 0x000fe400078e00ff */
[----:B------:R-:W-:Y:S01]  /*d8b0*/  @!P0 VIADD R9, R9, 0x1 ;  /* 0x0000000109098836 */ /* 0x000fe20000000000 */
[----:B------:R-:W-:-:S03]  /*d8c0*/  @!P0 DMUL R38, R120, R38 ;  /* 0x0000002678268228 */ /* 0x000fc60000000000 */
[----:B------:R-:W-:Y:S01]  /*d8d0*/  @P0 DMUL R120, R120, -R100 ;  /* 0x8000006478780228 */ /* 0x000fe20000000000 */
[C---:B------:R-:W-:Y:S01]  /*d8e0*/  @P0 LEA R19, R9.reuse, UR6, 0x3 ;  /* 0x0000000609130c11 */ /* 0x040fe2000f8e18ff */
[----:B------:R-:W-:Y:S02]  /*d8f0*/  @P0 VIADD R9, R9, 0x1 ;  /* 0x0000000109090836 */ /* 0x000fe40000000000 */
[----:B------:R1:W-:Y:S04]  /*d900*/  @!P0 STL.64 [R17], R38 ;  /* 0x0000002611008387 */ /* 0x0003e80000100a00 */
[----:B------:R1:W-:Y:S03]  /*d910*/  @P0 STL.64 [R19], R120 ;  /* 0x0000007813000387 */ /* 0x0003e60000100a00 */
.L_x_3252:
[----:B------:R-:W-:Y:S05]  /*d920*/  BSYNC.RECONVERGENT B3 ;  /* 0x0000000000037941 */ /* 0x000fea0003800200 */
.L_x_3250:
        /* <DEDUP_REMOVED lines=9> */
[----:B-1----:R-:W-:Y:S01]  /*d9c0*/  @!P2 DMUL R38, RZ, R74 ;  /* 0x0000004aff26a228 */ /* 0x002fe20000000000 */
[----:B------:R-:W-:Y:S01]  /*d9d0*/  @!P2 MOV R17, 0x1 ;  /* 0x000000010011a802 */ /* 0x000fe20000000f00 */
[----:B------:R-:W-:Y:S09]  /*d9e0*/  @!P2 BRA `(.L_x_3305) ;  /* 0x000000000064a947 */ /* 0x000ff20003800000 */
[----:B------:R-:W-:Y:S01]  /*d9f0*/  UMOV UR12, 0x6dc9c883 ;  /* 0x6dc9c883000c7882 */ /* 0x000fe20000000000 */
[----:B------:R-:W-:Y:S01]  /*da00*/  UMOV UR13, 0x3fe45f30 ;  /* 0x3fe45f30000d7882 */ /* 0x000fe20000000000 */
[C---:B------:R-:W-:Y:S01]  /*da10*/  DSETP.GE.AND P0, PT, |R74|.reuse, 2.14748364800000000000e+09, PT ;  /* 0x41e000004a00742a */ /* 0x040fe20003f06200 */
[----:B------:R-:W-:Y:S01]  /*da20*/  BSSY.RECONVERGENT B5, `(.L_x_3306) ;  /* 0x0000014000057945 */ /* 0x000fe20003800200 */
[----:B0-----:R-:W-:Y:S01]  /*da30*/  DMUL R100, R74, UR12 ;  /* 0x0000000c4a647c28 */ /* 0x001fe20008000000 */
        /* <DEDUP_REMOVED lines=18> */
.L_x_3307:
[----:B------:R-:W-:Y:S05]  /*db60*/  BSYNC.RECONVERGENT B5 ;  /* 0x0000000000057941 */ /* 0x000fea0003800200 */
.L_x_3306:
[----:B------:R-:W-:-:S07]  /*db70*/  VIADD R17, R105, 0x1 ;  /* 0x0000000169117836 */ /* 0x000fce0000000000 */
.L_x_3305:
[----:B------:R-:W-:Y:S05]  /*db80*/  BSYNC.RECONVERGENT B4 ;  /* 0x0000000000047941 */ /* 0x000fea0003800200 */
.L_x_3304:
[----:B------:R-:W1:Y:S01]  /*db90*/  LDCU.64 UR12, c[0x4][0x28] ;  /* 0x01000500ff0c77ac */ /* 0x000e620008000a00 */
[----:B------:R-:W-:-:S05]  /*dba0*/  IMAD.SHL.U32 R19, R17, 0x40, RZ ;  /* 0x0000004011137824 */ /* 0x000fca00078e00ff */
[----:B------:R-:W-:-:S04]  /*dbb0*/  LOP3.LUT R19, R19, 0x40, RZ, 0xc0, !PT ;  /* 0x0000004013137812 */ /* 0x000fc800078ec0ff */
[----:B-1----:R-:W-:-:S05]  /*dbc0*/  IADD3 R120, P0, PT, R19, UR12, RZ ;  /* 0x0000000c13787c10 */ /* 0x002fca000ff1e0ff */
[----:B------:R-:W-:-:S05]  /*dbd0*/  IMAD.X R121, RZ, RZ, UR13, P0 ;  /* 0x0000000dff797e24 */ /* 0x000fca00080e06ff */
[----:B0-----:R-:W2:Y:S04]  /*dbe0*/  LDG.E.128.CONSTANT R100, desc[UR4][R120.64] ;  /* 0x0000000478647981 */ /* 0x001ea8000c1e9d00 */
        /* <DEDUP_REMOVED lines=46> */
[----:B------:R-:W-:Y:S05]  /*ded0*/  CALL.REL.NOINC `($_Z8FitGrainPdPiS0_S_S_S0_S0_S_S_S_S_S_S_S_S_S_S_S_S_$__internal_trig_reduction_slowpathd) ;  /* 0x000029b400347944 */ /* 0x000fea0003c00000 */
[----:B------:R-:W-:Y:S02]  /*dee0*/  IMAD.MOV.U32 R17, RZ, RZ, R105 ;  /* 0x000000ffff117224 */ /* 0x000fe400078e0069 */
[----:B------:R-:W-:Y:S02]  /*def0*/  IMAD.MOV.U32 R120, RZ, RZ, R102 ;  /* 0x000000ffff787224 */ /* 0x000fe400078e0066 */
[----:B------:R-:W-:-:S07]  /*df00*/  IMAD.MOV.U32 R121, RZ, RZ, R103 ;  /* 0x000000ffff797224 */ /* 0x000fce00078e0067 */
.L_x_3309:
[----:B------:R-:W-:Y:S05]  /*df10*/  BSYNC.RECONVERGENT B4 ;  /* 0x0000000000047941 */ /* 0x000fea0003800200 */
.L_x_3308:
        /* <DEDUP_REMOVED lines=31> */
[----:B------:R-:W-:Y:S01]  /*e110*/  FSEL R74, R102, R74, !P0 ;  /* 0x0000004a664a7208 */ /* 0x000fe20004000000 */
[----:B------:R-:W-:Y:S01]  /*e120*/  DADD R120, R40, R100 ;  /* 0x0000000028787229 */ /* 0x000fe20000000064 */
[----:B------:R-:W-:Y:S01]  /*e130*/  FSEL R75, R103, R75, !P0 ;  /* 0x0000004b674b7208 */ /* 0x000fe20004000000 */
[----:B------:R-:W-:Y:S02]  /*e140*/  IMAD.MOV.U32 R102, RZ, RZ, 0x0 ;  /* 0x00000000ff667424 */ /* 0x000fe400078e00ff */
[----:B------:R-:W-:-:S03]  /*e150*/  IMAD.MOV.U32 R103, RZ, RZ, 0x3fd80000 ;  /* 0x3fd80000ff677424 */ /* 0x000fc600078e00ff */
        /* <DEDUP_REMOVED lines=25> */
.L_x_3311:
[----:B------:R-:W-:Y:S05]  /*e2f0*/  BSYNC.RECONVERGENT B1 ;  /* 0x0000000000017941 */ /* 0x000fea0003800200 */
.L_x_3310:
        /* <DEDUP_REMOVED lines=20> */
.L_x_3313:
[----:B------:R-:W-:Y:S05]  /*e440*/  BSYNC.RECONVERGENT B1 ;  /* 0x0000000000017941 */ /* 0x000fea0003800200 */
.L_x_3312:
        /* <DEDUP_REMOVED lines=57> */
.L_x_3315:
        /* <DEDUP_REMOVED lines=72> */
.L_x_3316:
[----:B------:R-:W-:Y:S05]  /*ec60*/  BSYNC.RECONVERGENT B0 ;  /* 0x0000000000007941 */ /* 0x000fea0003800200 */
.L_x_3314:
        /* <DEDUP_REMOVED lines=38> */
[----:B------:R-:W-:-:S07]  /*eed0*/  IMAD.MOV.U32 R121, RZ, RZ, R103 ;  /* 0x000000ffff797224 */ /* 0x000fce00078e0067 */
.L_x_3320:
[----:B------:R-:W-:Y:S05]  /*eee0*/  BSYNC.RECONVERGENT B5 ;  /* 0x0000000000057941 */ /* 0x000fea0003800200 */
.L_x_3319:
[----:B------:R-:W-:Y:S01]  /*eef0*/  VIADD R17, R105, 0x1 ;  /* 0x0000000169117836 */ /* 0x000fe20000000000 */
[----:B------:R-:W-:Y:S06]  /*ef00*/  BRA `(.L_x_3321) ;  /* 0x0000000000087947 */ /* 0x000fec0003800000 */
.L_x_3318:
[----:B------:R-:W-:Y:S01]  /*ef10*/  DMUL R120, RZ, R72 ;  /* 0x00000048ff787228 */ /* 0x000fe20000000000 */
[----:B------:R-:W-:-:S10]  /*ef20*/  IMAD.MOV.U32 R17, RZ, RZ, 0x1 ;  /* 0x00000001ff117424 */ /* 0x000fd400078e00ff */
.L_x_3321:
[----:B------:R-:W-:Y:S05]  /*ef30*/  BSYNC.RECONVERGENT B4 ;  /* 0x0000000000047941 */ /* 0x000fea0003800200 */
.L_x_3317:
        /* <DEDUP_REMOVED lines=51> */
[----:B------:R-:W-:Y:S01]  /*f270*/  MOV R17, R105 ;  /* 0x0000006900117202 */ /* 0x000fe20000000f00 */
[----:B------:R-:W-:Y:S02]  /*f280*/  IMAD.MOV.U32 R120, RZ, RZ, R102 ;  /* 0x000000ffff787224 */ /* 0x000fe400078e0066 */
[----:B------:R-:W-:Y:S01]  /*f290*/  IMAD.MOV.U32 R121, RZ, RZ, R103 ;  /* 0x000000ffff797224 */ /* 0x000fe200078e0067 */
[----:B------:R-:W-:Y:S06]  /*f2a0*/  BRA `(.L_x_3324) ;  /* 0x0000000000087947 */ /* 0x000fec0003800000 */
.L_x_3323:
[----:B------:R-:W-:Y:S01]  /*f2b0*/  DMUL R120, RZ, R72 ;  /* 0x00000048ff787228 */ /* 0x000fe20000000000 */
[----:B------:R-:W-:-:S10]  /*f2c0*/  IMAD.MOV.U32 R17, RZ, RZ, RZ ;  /* 0x000000ffff117224 */ /* 0x000fd400078e00ff */
.L_x_3324:
[----:B------:R-:W-:Y:S05]  /*f2d0*/  BSYNC.RECONVERGENT B4 ;  /* 0x0000000000047941 */ /* 0x000fea0003800200 */
.L_x_3322:
        /* <DEDUP_REMOVED lines=26> */
[----:B------:R-:W-:-:S10]  /*f480*/  DFMA R100, R122, R100, 1 ;  /* 0x3ff000007a64742b */ /* 0x000fd40000000064 */
[----:B------:R-:W-:Y:S02]  /*f490*/  FSEL R100, R100, R120, !P0 ;  /* 0x0000007864647208 */ /* 0x000fe40004000000 */
[----:B------:R-:W-:Y:S01]  /*f4a0*/  FSEL R101, R101, R121, !P0 ;  /* 0x0000007965657208 */ /* 0x000fe20004000000 */
[----:B------:R-:W-:Y:S01]  /*f4b0*/  DADD R120, R40, R102 ;  /* 0x0000000028787229 */ /* 0x000fe20000000066 */
[----:B------:R-:W-:Y:S01]  /*f4c0*/  LOP3.LUT P0, RZ, R17, 0x2, RZ, 0xc0, !PT ;  /* 0x0000000211ff7812 */ /* 0x000fe2000780c0ff */
[----:B------:R-:W-:Y:S02]  /*f4d0*/  IMAD.MOV.U32 R102, RZ, RZ, 0x0 ;  /* 0x00000000ff667424 */ /* 0x000fe400078e00ff */
[----:B------:R-:W-:Y:S01]  /*f4e0*/  IMAD.MOV.U32 R103, RZ, RZ, 0x3fd80000 ;  /* 0x3fd80000ff677424 */ /* 0x000fe200078e00ff */
        /* <DEDUP_REMOVED lines=28> */
.L_x_3326:
[----:B------:R-:W-:Y:S05]  /*f6b0*/  BSYNC.RECONVERGENT B1 ;  /* 0x0000000000017941 */ /* 0x000fea0003800200 */
.L_x_3325:
        /* <DEDUP_REMOVED lines=20> */
.L_x_3328:
[----:B------:R-:W-:Y:S05]  /*f800*/  BSYNC.RECONVERGENT B1 ;  /* 0x0000000000017941 */ /* 0x000fea0003800200 */
.L_x_3327:
        /* <DEDUP_REMOVED lines=77> */
.L_x_3330:
        /* <DEDUP_REMOVED lines=49> */
[----:B------:R-:W-:-:S06]  /*fff0*/  @!P0 DADD R100, R100, R102 ;  /* 0x0000000064648229 */ /* 0x000fcc0000000066 */
[----:B------:R-:W-:Y:S02]  /*10000*/  @P0 DADD R72, -R72, UR12 ;  /* 0x0000000c48480e29 */ /* 0x000fe40008000100 */
[----:B------:R-:W-:-:S11]  /*10010*/  @!P0 DADD R72, R100, UR12 ;  /* 0x0000000c64488e29 */ /* 0x000fd60008000000 */
.L_x_3331:
[----:B------:R-:W-:Y:S05]  /*10020*/  BSYNC.RECONVERGENT B0 ;  /* 0x0000000000007941 */ /* 0x000fea0003800200 */
.L_x_3329:
[----:B------:R-:W-:Y:S01]  /*10030*/  UMOV UR12, 0x1a63c1f5 ;  /* 0x1a63c1f5000c7882 */ /* 0x000fe20000000000 */
[----:B------:R-:W-:Y:S01]  /*10040*/  UMOV UR13, 0x404ca5dc ;  /* 0x404ca5dc000d7882 */ /* 0x000fe20000000000 */
[----:B------:R-:W-:Y:S02]  /*10050*/  DSETP.GT.AND P0, PT, R38, RZ, PT ;  /* 0x000000ff2600722a */ /* 0x000fe40003f04000 */
[----:B------:R-:W-:-:S08]  /*10060*/  DMUL R72, R72, UR12 ;  /* 0x0000000c48487c28 */ /* 0x000fd00008000000 */
[----:B------:R-:W-:-:S10]  /*10070*/  DADD R100, -RZ, -R72 ;  /* 0x00000000ff647229 */ /* 0x000fd40000000948 */
[----:B------:R-:W-:Y:S02]  /*10080*/  FSEL R72, R100, R72, P0 ;  /* 0x0000004864487208 */ /* 0x000fe40000000000 */
[----:B------:R-:W-:-:S07]  /*10090*/  FSEL R73, R101, R73, P0 ;  /* 0x0000004965497208 */ /* 0x000fce0000000000 */
.L_x_3303:
[----:B------:R-:W-:Y:S05]  /*100a0*/  BSYNC.RECONVERGENT B3 ;  /* 0x0000000000037941 */ /* 0x000fea0003800200 */
.L_x_3302:
[----:B-1----:R-:W-:-:S04]  /*100b0*/  IMAD R121, R12, 0x7, RZ ;  /* 0x000000070c797824 */ /* 0x002fc800078e02ff */
[----:B------:R-:W-:-:S06]  /*100c0*/  IMAD.WIDE.U32 R120, R121, 0x8, R30 ;  /* 0x0000000879787825 */ /* 0x000fcc00078e001e */
[----:B------:R-:W2:Y:S01]  /*100d0*/  LDG.E.64 R120, desc[UR4][R120.64+0x20] ;  /* 0x0000200478787981 */ /* 0x000ea2000c1e1b00 */
[----:B------:R-:W0:Y:S01]  /*100e0*/  MUFU.RCP64H R39, R97 ;  /* 0x0000006100277308 */ /* 0x000e220000001800 */
[----:B------:R-:W-:Y:S01]  /*100f0*/  MOV R38, 0x1 ;  /* 0x0000000100267802 */ /* 0x000fe20000000f00 */
        /* <DEDUP_REMOVED lines=22> */
.L_x_3333:
[----:B------:R-:W-:Y:S05]  /*10260*/  BSYNC.RECONVERGENT B1 ;  /* 0x0000000000017941 */ /* 0x000fea0003800200 */
.L_x_3332:
        /* <DEDUP_REMOVED lines=22> */
.L_x_3335:
[----:B------:R-:W-:Y:S05]  /*103d0*/  BSYNC.RECONVERGENT B1 ;  /* 0x0000000000017941 */ /* 0x000fea0003800200 */
.L_x_3334:
[----:B------:R-:W0:Y:S01]  /*103e0*/  MUFU.RCP64H R77, R97 ;  /* 0x00000061004d7308 */ /* 0x000e220000001800 */
[----:B------:R-:W-:Y:S01]  /*103f0*/  MOV R76, 0x1 ;  /* 0x00000001004c7802 */ /* 0x000fe20000000f00 */
        /* <DEDUP_REMOVED lines=20> */
.L_x_3337:
[----:B------:R-:W-:Y:S05]  /*10540*/  BSYNC.RECONVERGENT B1 ;  /* 0x0000000000017941 */ /* 0x000fea0003800200 */
.L_x_3336:
[----:B------:R-:W-:Y:S04]  /*10550*/  BSSY.RECONVERGENT B3, `(.L_x_3338) ;  /* 0x00001a4000037945 */ /* 0x000fe80003800200 */
[----:B------:R-:W-:Y:S05]  /*10560*/  @!P3 BRA `(.L_x_3339) ;  /* 0x000000180088b947 */ /* 0x000fea0003800000 */
[----:B------:R-:W-:Y:S01]  /*10570*/  DADD R76, -|R74|, 180 ;  /* 0x406680004a4c7429 */ /* 0x000fe20000000300 */
[----:B------:R-:W-:Y:S01]  /*10580*/  IMAD.MOV.U32 R19, RZ, RZ, R75 ;  /* 0x000000ffff137224 */ /* 0x000fe200078e004b */
[----:B------:R-:W-:Y:S01]  /*10590*/  BSSY.RECONVERGENT B4, `(.L_x_3340) ;  /* 0x00000d1000047945 */ /* 0x000fe20003800200 */
[----:B------:R-:W-:-:S05]  /*105a0*/  IMAD.MOV.U32 R17, RZ, RZ, R74 ;  /* 0x000000ffff117224 */ /* 0x000fca00078e004a */
[----:B------:R-:W-:Y:S02]  /*105b0*/  DSETP.MIN.AND P0, P1, |R74|, R76, PT ;  /* 0x0000004c4a00722a */ /* 0x000fe40003900200 */
[----:B------:R-:W-:Y:S02]  /*105c0*/  IMAD.MOV.U32 R100, RZ, RZ, R77 ;  /* 0x000000ffff647224 */ /* 0x000fe400078e004d */
[----:B------:R-:W-:Y:S01]  /*105d0*/  IMAD.MOV.U32 R96, RZ, RZ, R76 ;  /* 0x000000ffff607224 */ /* 0x000fe200078e004c */
[----:B------:R-:W-:Y:S02]  /*105e0*/  LEA R76, R12, 0x1, 0x1 ;  /* 0x000000010c4c7811 */ /* 0x000fe400078e08ff */
[----:B------:R-:W-:Y:S02]  /*105f0*/  FSEL R97, |R19|, R100, P0 ;  /* 0x0000006413617208 */ /* 0x000fe40000000200 */
[----:B------:R-:W-:Y:S02]  /*10600*/  SEL R96, R17, R96, P0 ;  /* 0x0000006011607207 */ /* 0x000fe40000000000 */
[----:B------:R-:W0:Y:S03]  /*10610*/  I2F.F64.U32 R76, R76 ;  /* 0x0000004c004c7312 */ /* 0x000e260000201800 */
[----:B------:R-:W-:-:S06]  /*10620*/  @P1 LOP3.LUT R97, R100, 0x80000, RZ, 0xfc, !PT ;  /* 0x0008000064611812 */ /* 0x000fcc00078efcff */
        /* <DEDUP_REMOVED lines=32> */
[----:B------:R-:W-:-:S07]  /*10830*/  IMAD.MOV.U32 R97, RZ, RZ, R103 ;  /* 0x000000ffff617224 */ /* 0x000fce00078e0067 */
.L_x_3343:
[----:B------:R-:W-:Y:S05]  /*10840*/  BSYNC.RECONVERGENT B5 ;  /* 0x0000000000057941 */ /* 0x000fea0003800200 */
.L_x_3342:
[----:B------:R-:W-:Y:S01]  /*10850*/  IMAD R127, R12, 0x7, RZ ;  /* 0x000000070c7f7824 */ /* 0x000fe200078e02ff */
[----:B------:R-:W0:Y:S01]  /*10860*/  LDCU.64 UR12, c[0x4][0x28] ;  /* 0x01000500ff0c77ac */ /* 0x000e220008000a00 */
[----:B------:R-:W-:Y:S01]  /*10870*/  IMAD.SHL.U32 R19, R17, 0x40, RZ ;  /* 0x0000004011137824 */ /* 0x000fe200078e00ff */
[----:B------:R-:W1:Y:S01]  /*10880*/  LDC.64 R76, c[0x0][0x380] ;  /* 0x0000e000ff4c7b82 */ /* 0x000e620000000a00 */
[----:B------:R-:W-:-:S06]  /*10890*/  IMAD.WIDE.U32 R126, R127, 0x8, R30 ;  /* 0x000000087f7e7825 */ /* 0x000fcc00078e001e */
[----:B------:R-:W2:Y:S01]  /*108a0*/  LDG.E.64 R126, desc[UR4][R126.64+0x18] ;  /* 0x000018047e7e7981 */ /* 0x000ea2000c1e1b00 */
[----:B------:R-:W-:-:S04]  /*108b0*/  LOP3.LUT R19, R19, 0x40, RZ, 0xc0, !PT ;  /* 0x0000004013137812 */ /* 0x000fc800078ec0ff */
[----:B0-----:R-:W-:-:S05]  /*108c0*/  IADD3 R122, P0, PT, R19, UR12, RZ ;  /* 0x0000000c137a7c10 */ /* 0x001fca000ff1e0ff */
[----:B------:R-:W-:-:S05]  /*108d0*/  IMAD.X R123, RZ, RZ, UR13, P0 ;  /* 0x0000000dff7b7e24 */ /* 0x000fca00080e06ff */
[----:B------:R-:W3:Y:S04]  /*108e0*/  LDG.E.128.CONSTANT R100, desc[UR4][R122.64] ;  /* 0x000000047a647981 */ /* 0x000ee8000c1e9d00 */
[----:B------:R-:W4:Y:S04]  /*108f0*/  LDG.E.128.CONSTANT R104, desc[UR4][R122.64+0x10] ;  /* 0x000010047a687981 */ /* 0x000f28000c1e9d00 */
[----:B------:R0:W5:Y:S01]  /*10900*/  LDG.E.128.CONSTANT R108, desc[UR4][R122.64+0x20] ;  /* 0x000020047a6c7981 */ /* 0x000162000c1e9d00 */
[----:B------:R-:W-:Y:S01]  /*10910*/  IMAD.MOV.U32 R128, RZ, RZ, 0x20fd8164 ;  /* 0x20fd8164ff807424 */ /* 0x000fe200078e00ff */
[----:B------:R-:W-:Y:S01]  /*10920*/  DMUL R124, R96, R96 ;  /* 0x00000060607c7228 */ /* 0x000fe20000000000 */
[----:B--2---:R-:W1:Y:S02]  /*10930*/  F2I.F64.TRUNC R19, R126 ;  /* 0x0000007e00137311 */ /* 0x004e64000030d100 */
[----:B-1----:R-:W-:-:S06]  /*10940*/  IMAD.WIDE R76, R19, 0x8, R76 ;  /* 0x00000008134c7825 */ /* 0x002fcc00078e024c */
[----:B------:R-:W2:Y:S01]  /*10950*/  LDG.E.64 R76, desc[UR4][R76.64+0x28] ;  /* 0x000028044c4c7981 */ /* 0x000ea2000c1e1b00 */
[----:B------:R-:W-:Y:S01]  /*10960*/  LOP3.LUT R19, R17, 0x1, RZ, 0xc0, !PT ;  /* 0x0000000111137812 */ /* 0x000fe200078ec0ff */
[----:B------:R-:W-:Y:S03]  /*10970*/  BSSY.RECONVERGENT B5, `(.L_x_3344) ;  /* 0x0000036000057945 */ /* 0x000fe60003800200 */
[----:B------:R-:W-:Y:S01]  /*10980*/  ISETP.NE.U32.AND P0, PT, R19, 0x1, PT ;  /* 0x000000011300780c */ /* 0x000fe20003f05070 */
[----:B------:R-:W-:-:S03]  /*10990*/  IMAD.MOV.U32 R19, RZ, RZ, 0x3da8ff83 ;  /* 0x3da8ff83ff137424 */ /* 0x000fc600078e00ff */
[----:B------:R-:W-:Y:S02]  /*109a0*/  FSEL R128, R128, -8.06006814911005101289e+34, !P0 ;  /* 0xf9785eba80807808 */ /* 0x000fe40004000000 */
[----:B------:R-:W-:-:S06]  /*109b0*/  FSEL R129, -R19, 0.11223486810922622681, !P0 ;  /* 0x3de5db6513817808 */ /* 0x000fcc0004000100 */
[----:B---3--:R-:W-:-:S08]  /*109c0*/  DFMA R100, R124, R128, R100 ;  /* 0x000000807c64722b */ /* 0x008fd00000000064 */
[----:B------:R-:W-:Y:S01]  /*109d0*/  DFMA R100, R124, R100, R102 ;  /* 0x000000647c64722b */ /* 0x000fe20000000066 */
[----:B------:R-:W-:Y:S02]  /*109e0*/  @!P2 IMAD.MOV.U32 R102, RZ, RZ, -0x5dad62c6 ;  /* 0xa2529d3aff66a424 */ /* 0x000fe400078e00ff */
[----:B------:R-:W-:-:S05]  /*109f0*/  @!P2 IMAD.MOV.U32 R103, RZ, RZ, 0x3f91df46 ;  /* 0x3f91df46ff67a424 */ /* 0x000fca00078e00ff */
[----:B----4-:R-:W-:Y:S02]  /*10a00*/  DFMA R100, R124, R100, R104 ;  /* 0x000000647c64722b */ /* 0x010fe40000000068 */
[----:B------:R-:W-:-:S06]  /*10a10*/  @!P2 DMUL R102, R74, R102 ;  /* 0x000000664a66a228 */ /* 0x000fcc0000000000 */
[----:B------:R-:W-:Y:S02]  /*10a20*/  DFMA R100, R124, R100, R106 ;  /* 0x000000647c64722b */ /* 0x000fe4000000006a */
[----:B0-----:R-:W-:-:S06]  /*10a30*/  @!P2 DMUL R122, RZ, R102 ;  /* 0x00000066ff7aa228 */ /* 0x001fcc0000000000 */
[----:B-----5:R-:W-:-:S08]  /*10a40*/  DFMA R100, R124, R100, R108 ;  /* 0x000000647c64722b */ /* 0x020fd0000000006c */
        /* <DEDUP_REMOVED lines=10> */
[----:B--2---:R-:W-:Y:S01]  /*10af0*/  DMUL R96, R76, -R96 ;  /* 0x800000604c607228 */ /* 0x004fe20000000000 */
[----:B------:R-:W-:Y:S10]  /*10b00*/  @!P2 BRA `(.L_x_3345) ;  /* 0x000000000070a947 */ /* 0x000ff40003800000 */
[----:B------:R-:W-:Y:S01]  /*10b10*/  UMOV UR12, 0xa2529d3a ;  /* 0xa2529d3a000c7882 */ /* 0x000fe20000000000 */
[----:B------:R-:W-:Y:S01]  /*10b20*/  UMOV UR13, 0x3f91df46 ;  /* 0x3f91df46000d7882 */ /* 0x000fe20000000000 */
[----:B------:R-:W-:Y:S01]  /*10b30*/  DSETP.GE.AND P0, PT, |R120|, 2.14748364800000000000e+09, PT ;  /* 0x41e000007800742a */ /* 0x000fe20003f06200 */
[----:B------:R-:W-:Y:S01]  /*10b40*/  BSSY.RECONVERGENT B6, `(.L_x_3346) ;  /* 0x0000017000067945 */ /* 0x000fe20003800200 */
[----:B------:R-:W-:Y:S01]  /*10b50*/  DMUL R102, R74, UR12 ;  /* 0x0000000c4a667c28 */ /* 0x000fe20008000000 */
[----:B------:R-:W-:Y:S01]  /*10b60*/  UMOV UR12, 0x6dc9c883 ;  /* 0x6dc9c883000c7882 */ /* 0x000fe20000000000 */
[----:B------:R-:W-:-:S06]  /*10b70*/  UMOV UR13, 0x3fe45f30 ;  /* 0x3fe45f30000d7882 */ /* 0x000fcc0000000000 */
        /* <DEDUP_REMOVED lines=16> */
[----:B------:R-:W-:Y:S01]  /*10c80*/  IMAD.MOV.U32 R17, RZ, RZ, R105 ;  /* 0x000000ffff117224 */ /* 0x000fe200078e0069 */
[----:B------:R-:W-:Y:S01]  /*10c90*/  MOV R122, R102 ;  /* 0x00000066007a7202 */ /* 0x000fe20000000f00 */
[----:B------:R-:W-:-:S07]  /*10ca0*/  IMAD.MOV.U32 R123, RZ, RZ, R103 ;  /* 0x000000ffff7b7224 */ /* 0x000fce00078e0067 */
.L_x_3347:
[----:B------:R-:W-:Y:S05]  /*10cb0*/  BSYNC.RECONVERGENT B6 ;  /* 0x0000000000067941 */ /* 0x000fea0003800200 */
.L_x_3346:
[----:B------:R-:W-:-:S07]  /*10cc0*/  VIADD R17, R17, 0x1 ;  /* 0x0000000111117836 */ /* 0x000fce0000000000 */
.L_x_3345:
[----:B------:R-:W-:Y:S05]  /*10cd0*/  BSYNC.RECONVERGENT B5 ;  /* 0x0000000000057941 */ /* 0x000fea0003800200 */
.L_x_3344:
        /* <DEDUP_REMOVED lines=35> */
.L_x_3353:
        /* <DEDUP_REMOVED lines=25> */
.L_x_3351:
[----:B------:R-:W-:Y:S05]  /*110a0*/  BSYNC.RELIABLE B1 ;  /* 0x0000000000017941 */ /* 0x000fea0003800100 */
.L_x_3350:
[----:B------:R-:W-:-:S05]  /*110b0*/  VIADD R17, R17, 0x1 ;  /* 0x0000000111117836 */ /* 0x000fca0000000000 */
[----:B------:R-:W-:-:S13]  /*110c0*/  ISETP.NE.AND P0, PT, R17, R16, PT ;  /* 0x000000101100720c */ /* 0x000fda0003f05270 */
[----:B------:R-:W-:Y:S05]  /*110d0*/  @P0 BRA `(.L_x_3353) ;  /* 0xfffffffc008c0947 */ /* 0x000fea000383ffff */
[----:B------:R-:W-:-:S07]  /*110e0*/  IMAD.MOV.U32 R13, RZ, RZ, RZ ;  /* 0x000000ffff0d7224 */ /* 0x000fce00078e00ff */
.L_x_3349:
[----:B------:R-:W-:Y:S01]  /*110f0*/  LEA R76, R12, 0x1, 0x1 ;  /* 0x000000010c4c7811 */ /* 0x000fe200078e08ff */
[----:B------:R-:W-:Y:S01]  /*11100*/  IMAD.MOV.U32 R17, RZ, RZ, R13 ;  /* 0x000000ffff117224 */ /* 0x000fe200078e000d */
[----:B------:R-:W-:Y:S02]  /*11110*/  ISETP.NE.AND P0, PT, R13, RZ, PT ;  /* 0x000000ff0d00720c */ /* 0x000fe40003f05270 */
[----:B------:R-:W-:Y:S02]  /*11120*/  MOV R13, RZ ;  /* 0x000000ff000d7202 */ /* 0x000fe40000000f00 */
[----:B------:R-:W1:Y:S09]  /*11130*/  I2F.F64.U32 R76, R76 ;  /* 0x0000004c004c7312 */ /* 0x000e720000201800 */
[----:B------:R-:W-:Y:S05]  /*11140*/  @!P0 BREAK.RELIABLE B0 ;  /* 0x0000000000008942 */ /* 0x000fea0003800100 */
[----:B------:R-:W-:Y:S05]  /*11150*/  @!P0 BRA `(.L_x_3341) ;  /* 0x0000000000508947 */ /* 0x000fea0003800000 */
[----:B------:R-:W-:Y:S05]  /*11160*/  BSYNC.RELIABLE B0 ;  /* 0x0000000000007941 */ /* 0x000fea0003800100 */
.L_x_3348:
[----:B------:R2:W5:Y:S01]  /*11170*/  LDL.64 R100, [R1] ;  /* 0x0000000001647983 */ /* 0x0005620000100a00 */
[----:B------:R-:W-:-:S07]  /*11180*/  IMAD.MOV.U32 R13, RZ, RZ, R17 ;  /* 0x000000ffff0d7224 */ /* 0x000fce00078e0011 */
.L_x_3352:
[----:B------:R-:W-:Y:S02]  /*11190*/  IMAD.SHL.U32 R103, R15, 0x8, RZ ;  /* 0x000000080f677824 */ /* 0x000fe400078e00ff */
[----:B------:R-:W-:Y:S02]  /*111a0*/  IMAD R105, R12, 0x7, RZ ;  /* 0x000000070c697824 */ /* 0x000fe400078e02ff */
        /* <DEDUP_REMOVED lines=8> */
[----:B------:R-:W4:Y:S01]  /*11230*/  LDG.E.64 R104, desc[UR4][R104.64+0x18] ;  /* 0x0000180468687981 */ /* 0x000f22000c1e1b00 */
[----:B------:R-:W-:Y:S01]  /*11240*/  LEA R108, R12, 0x1, 0x1 ;  /* 0x000000010c6c7811 */ /* 0x000fe200078e08ff */
[----:B------:R-:W-:-:S05]  /*11250*/  VIADD R15, R15, 0x1 ;  /* 0x000000010f0f7836 */ /* 0x000fca0000000000 */
[----:B------:R-:W0:Y:S02]  /*11260*/  I2F.F64.U32 R108, R108 ;  /* 0x0000006c006c7312 */ /* 0x000e240000201800 */
[----:B0-----:R3:W-:Y:S01]  /*11270*/  STG.E.64 desc[UR4][R102.64+0x38], R108 ;  /* 0x0000386c66007986 */ /* 0x0017e2000c101b04 */
[----:B-1----:R-:W-:-:S03]  /*11280*/  DADD R76, R108, 1 ;  /* 0x3ff000006c4c7429 */ /* 0x002fc60000000000 */
[----:B----4-:R3:W-:Y:S08]  /*11290*/  STG.E.64 desc[UR4][R102.64+0x30], R104 ;  /* 0x0000306866007986 */ /* 0x0107f0000c101b04 */
.L_x_3341:
[----:B------:R-:W-:Y:S05]  /*112a0*/  BSYNC.RECONVERGENT B4 ;  /* 0x0000000000047941 */ /* 0x000fea0003800200 */
.L_x_3340:
        /* <DEDUP_REMOVED lines=37> */
[----:B012---:R-:W-:Y:S05]  /*11500*/  CALL.REL.NOINC `($_Z8FitGrainPdPiS0_S_S_S0_S0_S_S_S_S_S_S_S_S_S_S_S_S_$__internal_trig_reduction_slowpathd) ;  /* 0x0000297c00a87944 */ /* 0x007fea0003c00000 */
[----:B------:R-:W-:Y:S01]  /*11510*/  IMAD.MOV.U32 R9, RZ, RZ, R105 ;  /* 0x000000ffff097224 */ /* 0x000fe200078e0069 */
[----:B------:R-:W-:Y:S01]  /*11520*/  MOV R121, R103 ;  /* 0x0000006700797202 */ /* 0x000fe20000000f00 */
[----:B------:R-:W-:Y:S01]  /*11530*/  IMAD.MOV.U32 R120, RZ, RZ, R102 ;  /* 0x000000ffff787224 */ /* 0x000fe200078e0066 */
[----:B------:R-:W-:Y:S06]  /*11540*/  BRA `(.L_x_3356) ;  /* 0x0000000000087947 */ /* 0x000fec0003800000 */
.L_x_3355:
[----:B------:R-:W-:Y:S01]  /*11550*/  DMUL R120, RZ, R122 ;  /* 0x0000007aff787228 */ /* 0x000fe20000000000 */
[----:B------:R-:W-:-:S10]  /*11560*/  IMAD.MOV.U32 R9, RZ, RZ, RZ ;  /* 0x000000ffff097224 */ /* 0x000fd400078e00ff */
.L_x_3356:
[----:B------:R-:W-:Y:S05]  /*11570*/  BSYNC.RECONVERGENT B4 ;  /* 0x0000000000047941 */ /* 0x000fea0003800200 */
.L_x_3354:
[----:B------:R-:W-:Y:S01]  /*11580*/  IMAD R129, R12, 0x7, RZ ;  /* 0x000000070c817824 */ /* 0x000fe200078e02ff */
[----:B------:R-:W3:Y:S01]  /*11590*/  LDCU.64 UR12, c[0x4][0x28] ;  /* 0x01000500ff0c77ac */ /* 0x000ee20008000a00 */
[----:B------:R-:W-:Y:S01]  /*115a0*/  IMAD.SHL.U32 R17, R9, 0x40, RZ ;  /* 0x0000004009117824 */ /* 0x000fe200078e00ff */
[----:B------:R-:W4:Y:S01]  /*115b0*/  LDC.64 R96, c[0x0][0x380] ;  /* 0x0000e000ff607b82 */ /* 0x000f220000000a00 */
[----:B------:R-:W-:-:S06]  /*115c0*/  IMAD.WIDE.U32 R128, R129, 0x8, R30 ;  /* 0x0000000881807825 */ /* 0x000fcc00078e001e */
[----:B------:R-:W5:Y:S01]  /*115d0*/  LDG.E.64 R128, desc[UR4][R128.64+0x18] ;  /* 0x0000180480807981 */ /* 0x000f62000c1e1b00 */
[----:B------:R-:W-:-:S04]  /*115e0*/  LOP3.LUT R17, R17, 0x40, RZ, 0xc0, !PT ;  /* 0x0000004011117812 */ /* 0x000fc800078ec0ff */
[----:B---3--:R-:W-:-:S05]  /*115f0*/  IADD3 R124, P0, PT, R17, UR12, RZ ;  /* 0x0000000c117c7c10 */ /* 0x008fca000ff1e0ff */
[----:B------:R-:W-:-:S05]  /*11600*/  IMAD.X R125, RZ, RZ, UR13, P0 ;  /* 0x0000000dff7d7e24 */ /* 0x000fca00080e06ff */
[----:B------:R-:W3:Y:S04]  /*11610*/  LDG.E.128.CONSTANT R100, desc[UR4][R124.64] ;  /* 0x000000047c647981 */ /* 0x000ee8000c1e9d00 */
[----:B------:R-:W2:Y:S04]  /*11620*/  LDG.E.128.CONSTANT R104, desc[UR4][R124.64+0x10] ;  /* 0x000010047c687981 */ /* 0x000ea8000c1e9d00 */
[----:B------:R-:W2:Y:S01]  /*11630*/  LDG.E.128.CONSTANT R108, desc[UR4][R124.64+0x20] ;  /* 0x000020047c6c7981 */ /* 0x000ea2000c1e9d00 */
[----:B------:R-:W-:Y:S01]  /*11640*/  IMAD.MOV.U32 R130, RZ, RZ, 0x20fd8164 ;  /* 0x20fd8164ff827424 */ /* 0x000fe200078e00ff */
[----:B------:R-:W-:Y:S01]  /*11650*/  DMUL R126, R120, R120 ;  /* 0x00000078787e7228 */ /* 0x000fe20000000000 */
[----:B-----5:R-:W4:Y:S02]  /*11660*/  F2I.F64.TRUNC R17, R128 ;  /* 0x0000008000117311 */ /* 0x020f24000030d100 */
[----:B----4-:R-:W-:-:S06]  /*11670*/  IMAD.WIDE R96, R17, 0x8, R96 ;  /* 0x0000000811607825 */ /* 0x010fcc00078e0260 */
[----:B------:R-:W4:Y:S01]  /*11680*/  LDG.E.64 R96, desc[UR4][R96.64+0x28] ;  /* 0x0000280460607981 */ /* 0x000f22000c1e1b00 */
[----:B------:R-:W-:Y:S01]  /*11690*/  LOP3.LUT R17, R9, 0x1, RZ, 0xc0, !PT ;  /* 0x0000000109117812 */ /* 0x000fe200078ec0ff */
[----:B------:R-:W-:Y:S03]  /*116a0*/  BSSY.RECONVERGENT B4, `(.L_x_3357) ;  /* 0x0000037000047945 */ /* 0x000fe60003800200 */
[----:B------:R-:W-:Y:S01]  /*116b0*/  ISETP.NE.U32.AND P0, PT, R17, 0x1, PT ;  /* 0x000000011100780c */ /* 0x000fe20003f05070 */
[----:B------:R-:W-:-:S03]  /*116c0*/  IMAD.MOV.U32 R17, RZ, RZ, 0x3da8ff83 ;  /* 0x3da8ff83ff117424 */ /* 0x000fc600078e00ff */
[----:B------:R-:W-:Y:S02]  /*116d0*/  FSEL R130, R130, -8.06006814911005101289e+34, !P0 ;  /* 0xf9785eba82827808 */ /* 0x000fe40004000000 */
[----:B------:R-:W-:-:S06]  /*116e0*/  FSEL R131, -R17, 0.11223486810922622681, !P0 ;  /* 0x3de5db6511837808 */ /* 0x000fcc0004000100 */
[----:B---3--:R-:W-:-:S08]  /*116f0*/  DFMA R100, R126, R130, R100 ;  /* 0x000000827e64722b */ /* 0x008fd00000000064 */
[----:B------:R-:W-:-:S08]  /*11700*/  DFMA R100, R126, R100, R102 ;  /* 0x000000647e64722b */ /* 0x000fd00000000066 */
[----:B--2---:R-:W-:-:S08]  /*11710*/  DFMA R100, R126, R100, R104 ;  /* 0x000000647e64722b */ /* 0x004fd00000000068 */
        /* <DEDUP_REMOVED lines=11> */
[----:B----4-:R-:W-:Y:S01]  /*117d0*/  DMUL R120, R96, -R120 ;  /* 0x8000007860787228 */ /* 0x010fe20000000000 */
        /* <DEDUP_REMOVED lines=23> */
[----:B01----:R-:W-:Y:S05]  /*11950*/  CALL.REL.NOINC `($_Z8FitGrainPdPiS0_S_S_S0_S0_S_S_S_S_S_S_S_S_S_S_S_S_$__internal_trig_reduction_slowpathd) ;  /* 0x0000297800947944 */ /* 0x003fea0003c00000 */
[----:B------:R-:W-:Y:S02]  /*11960*/  IMAD.MOV.U32 R100, RZ, RZ, R105 ;  /* 0x000000ffff647224 */ /* 0x000fe400078e0069 */
[----:B------:R-:W-:Y:S02]  /*11970*/  IMAD.MOV.U32 R122, RZ, RZ, R102 ;  /* 0x000000ffff7a7224 */ /* 0x000fe400078e0066 */
[----:B------:R-:W-:-:S07]  /*11980*/  IMAD.MOV.U32 R123, RZ, RZ, R103 ;  /* 0x000000ffff7b7224 */ /* 0x000fce00078e0067 */
.L_x_3360:
[----:B------:R-:W-:Y:S05]  /*11990*/  BSYNC.RECONVERGENT B5 ;  /* 0x0000000000057941 */ /* 0x000fea0003800200 */
.L_x_3359:
[----:B------:R-:W-:Y:S01]  /*119a0*/  VIADD R9, R100, 0x1 ;  /* 0x0000000164097836 */ /* 0x000fe20000000000 */
[----:B------:R-:W-:Y:S06]  /*119b0*/  BRA `(.L_x_3361) ;  /* 0x0000000000147947 */ /* 0x000fec0003800000 */
.L_x_3358:
[----:B------:R-:W-:Y:S01]  /*119c0*/  UMOV UR12, 0xa2529d3a ;  /* 0xa2529d3a000c7882 */ /* 0x000fe20000000000 */
[----:B------:R-:W-:Y:S01]  /*119d0*/  UMOV UR13, 0x3f91df46 ;  /* 0x3f91df46000d7882 */ /* 0x000fe20000000000 */
[----:B------:R-:W-:Y:S01]  /*119e0*/  IMAD.MOV.U32 R9, RZ, RZ, 0x1 ;  /* 0x00000001ff097424 */ /* 0x000fe200078e00ff */
[----:B------:R-:W-:-:S08]  /*119f0*/  DMUL R122, R72, UR12 ;  /* 0x0000000c487a7c28 */ /* 0x000fd00008000000 */
[----:B------:R-:W-:-:S11]  /*11a00*/  DMUL R122, RZ, R122 ;  /* 0x0000007aff7a7228 */ /* 0x000fd60000000000 */
.L_x_3361:
[----:B------:R-:W-:Y:S05]  /*11a10*/  BSYNC.RECONVERGENT B4 ;  /* 0x0000000000047941 */ /* 0x000fea0003800200 */
.L_x_3357:
        /* <DEDUP_REMOVED lines=35> */
.L_x_3367:
        /* <DEDUP_REMOVED lines=25> */
.L_x_3365:
[----:B------:R-:W-:Y:S05]  /*11de0*/  BSYNC.RELIABLE B1 ;  /* 0x0000000000017941 */ /* 0x000fea0003800100 */
.L_x_3364:
[----:B------:R-:W-:-:S05]  /*11df0*/  VIADD R9, R9, 0x1 ;  /* 0x0000000109097836 */ /* 0x000fca0000000000 */
[----:B------:R-:W-:-:S13]  /*11e00*/  ISETP.NE.AND P0, PT, R9, R16, PT ;  /* 0x000000100900720c */ /* 0x000fda0003f05270 */
[----:B------:R-:W-:Y:S05]  /*11e10*/  @P0 BRA `(.L_x_3367) ;  /* 0xfffffffc008c0947 */ /* 0x000fea000383ffff */
[----:B------:R-:W-:-:S07]  /*11e20*/  IMAD.MOV.U32 R13, RZ, RZ, RZ ;  /* 0x000000ffff0d7224 */ /* 0x000fce00078e00ff */
.L_x_3363:
[----:B------:R-:W-:Y:S01]  /*11e30*/  ISETP.NE.AND P0, PT, R13, RZ, PT ;  /* 0x000000ff0d00720c */ /* 0x000fe20003f05270 */
[----:B------:R-:W-:Y:S02]  /*11e40*/  IMAD.MOV.U32 R9, RZ, RZ, R13 ;  /* 0x000000ffff097224 */ /* 0x000fe400078e000d */
[----:B------:R-:W-:-:S10]  /*11e50*/  IMAD.MOV.U32 R13, RZ, RZ, RZ ;  /* 0x000000ffff0d7224 */ /* 0x000fd400078e00ff */
[----:B------:R-:W-:Y:S05]  /*11e60*/  @!P0 BREAK.RELIABLE B0 ;  /* 0x0000000000008942 */ /* 0x000fea0003800100 */
[----:B------:R-:W-:Y:S05]  /*11e70*/  @!P0 BRA `(.L_x_3339) ;  /* 0x0000000000448947 */ /* 0x000fea0003800000 */
[----:B------:R-:W-:Y:S05]  /*11e80*/  BSYNC.RELIABLE B0 ;  /* 0x0000000000007941 */ /* 0x000fea0003800100 */
.L_x_3362:
[----:B------:R3:W5:Y:S01]  /*11e90*/  LDL.64 R96, [R1+0x8] ;  /* 0x0000080001607983 */ /* 0x0007620000100a00 */
[----:B------:R-:W-:-:S07]  /*11ea0*/  IMAD.MOV.U32 R13, RZ, RZ, R9 ;  /* 0x000000ffff0d7224 */ /* 0x000fce00078e0009 */
.L_x_3366:
        /* <DEDUP_REMOVED lines=11> */
[----:B------:R-:W-:-:S03]  /*11f60*/  IADD3 R15, PT, PT, R15, 0x1, RZ ;  /* 0x000000010f0f7810 */ /* 0x000fc60007ffe0ff */
[----:B-1----:R4:W-:Y:S04]  /*11f70*/  STG.E.64 desc[UR4][R104.64+0x38], R76 ;  /* 0x0000384c68007986 */ /* 0x0029e8000c101b04 */
[----:B--2---:R4:W-:Y:S02]  /*11f80*/  STG.E.64 desc[UR4][R104.64+0x30], R100 ;  /* 0x0000306468007986 */ /* 0x0049e4000c101b04 */
.L_x_3339:
[----:B------:R-:W-:Y:S05]  /*11f90*/  BSYNC.RECONVERGENT B3 ;  /* 0x0000000000037941 */ /* 0x000fea0003800200 */
.L_x_3338:
[----:B----4-:R-:W4:Y:S02]  /*11fa0*/  LDC.64 R38, c[0x0][0x390] ;  /* 0x0000e400ff267b82 */ /* 0x010f240000000a00 */
[----:B----4-:R-:W4:Y:S01]  /*11fb0*/  LDG.E R39, desc[UR4][R38.64+0x4] ;  /* 0x0000040426277981 */ /* 0x010f22000c1e1900 */
[----:B------:R-:W-:-:S05]  /*11fc0*/  VIADD R12, R12, 0x1 ;  /* 0x000000010c0c7836 */ /* 0x000fca0000000000 */
[----:B----4-:R-:W-:-:S13]  /*11fd0*/  ISETP.GE.AND P0, PT, R12, R39, PT ;  /* 0x000000270c00720c */ /* 0x010fda0003f06270 */
[----:B------:R-:W-:Y:S05]  /*11fe0*/  @!P0 BRA `(.L_x_3368) ;  /* 0xffffff6c00a08947 */ /* 0x000fea000383ffff */
.L_x_3245:
[----:B------:R-:W-:Y:S01]  /*11ff0*/  ISETP.GE.AND P0, PT, R10, 0x1, PT ;  /* 0x000000010a00780c */ /* 0x000fe20003f06270 */
[----:B------:R-:W-:Y:S01]  /*12000*/  BSSY.RECONVERGENT B3, `(.L_x_3369) ;  /* 0x0000a74000037945 */ /* 0x000fe20003800200 */
[----:B------:R-:W-:-:S11]  /*12010*/  CS2R R96, SRZ ;  /* 0x0000000000607805 */ /* 0x000fd6000001ff00 */
[----:B------:R-:W-:Y:S05]  /*12020*/  @!P0 BRA `(.L_x_3370) ;  /* 0x000000a400c48947 */ /* 0x000fea0003800000 */
[----:B------:R-:W4:Y:S01]  /*12030*/  LDC.64 R40, c[0x0][0x380] ;  /* 0x0000e000ff287b82 */ /* 0x000f220000000a00 */
[----:B------:R0:W5:Y:S04]  /*12040*/  LDG.E.64 R94, desc[UR4][R22.64] ;  /* 0x00000004165e7981 */ /* 0x000168000c1e1b00 */
[----:B------:R0:W5:Y:S04]  /*12050*/  LDG.E.64 R92, desc[UR4][R22.64+0x8] ;  /* 0x00000804165c7981 */ /* 0x000168000c1e1b00 */
[----:B------:R0:W5:Y:S04]  /*12060*/  LDG.E.64 R90, desc[UR4][R22.64+0x10] ;  /* 0x00001004165a7981 */ /* 0x000168000c1e1b00 */
[----:B----4-:R-:W4:Y:S04]  /*12070*/  LDG.E.64 R86, desc[UR4][R40.64+0x1040] ;  /* 0x0010400428567981 */ /* 0x010f28000c1e1b00 */
[----:B------:R0:W5:Y:S01]  /*12080*/  LDG.E.64 R88, desc[UR4][R40.64] ;  /* 0x0000000428587981 */ /* 0x000162000c1e1b00 */
[----:B------:R-:W-:Y:S01]  /*12090*/  UMOV UR12, 0xa2529d3a ;  /* 0xa2529d3a000c7882 */ /* 0x000fe20000000000 */
[----:B------:R-:W-:Y:S01]  /*120a0*/  UMOV UR13, 0x3f91df46 ;  /* 0x3f91df46000d7882 */ /* 0x000fe20000000000 */
[----:B------:R-:W-:Y:S01]  /*120b0*/  IMAD.MOV.U32 R9, RZ, RZ, RZ ;  /* 0x000000ffff097224 */ /* 0x000fe200078e00ff */
[----:B------:R-:W-:Y:S01]  /*120c0*/  CS2R R96, SRZ ;  /* 0x0000000000607805 */ /* 0x000fe2000001ff00 */
[----:B----4-:R-:W-:Y:S01]  /*120d0*/  DMUL R84, R86, UR12 ;  /* 0x0000000c56547c28 */ /* 0x010fe20008000000 */
[----:B------:R-:W-:Y:S01]  /*120e0*/  UMOV UR12, 0x6dc9c883 ;  /* 0x6dc9c883000c7882 */ /* 0x000fe20000000000 */
[----:B------:R-:W-:-:S06]  /*120f0*/  UMOV UR13, 0x3fe45f30 ;  /* 0x3fe45f30000d7882 */ /* 0x000fcc0000000000 */
[----:B------:R-:W-:-:S06]  /*12100*/  DMUL R16, R84, UR12 ;  /* 0x0000000c54107c28 */ /* 0x000fcc0008000000 */
[----:B------:R-:W4:Y:S01]  /*12110*/  F2I.F64 R12, R16 ;  /* 0x00000010000c7311 */ /* 0x000f220000301100 */
[----:B------:R-:W-:Y:S01]  /*12120*/  UMOV UR12, 0x54442d18 ;  /* 0x54442d18000c7882 */ /* 0x000fe20000000000 */
[----:B------:R-:W-:-:S06]  /*12130*/  UMOV UR13, 0x3ff921fb ;  /* 0x3ff921fb000d7882 */ /* 0x000fcc0000000000 */
[----:B----4-:R-:W4:Y:S01]  /*12140*/  I2F.F64 R82, R12 ;  /* 0x0000000c00527312 */ /* 0x010f220000201c00 */
[----:B------:R-:W-:Y:S02]  /*12150*/  DSETP.GE.AND P4, PT, |R84|, 2.14748364800000000000e+09, PT ;  /* 0x41e000005400742a */ /* 0x000fe40003f86200 */
[----:B----4-:R-:W-:Y:S01]  /*12160*/  DFMA R38, R82, -UR12, R84 ;  /* 0x8000000c52267c2b */ /* 0x010fe20008000054 */
[----:B------:R-:W-:Y:S01]  /*12170*/  UMOV UR12, 0x33145c00 ;  /* 0x33145c00000c7882 */ /* 0x000fe20000000000 */
[----:B------:R-:W-:-:S06]  /*12180*/  UMOV UR13, 0x3c91a626 ;  /* 0x3c91a626000d7882 */ /* 0x000fcc0000000000 */
[----:B------:R-:W-:Y:S01]  /*12190*/  DFMA R38, R82, -UR12, R38 ;  /* 0x8000000c52267c2b */ /* 0x000fe20008000026 */
[----:B------:R-:W-:Y:S01]  /*121a0*/  UMOV UR12, 0x252049c0 ;  /* 0x252049c0000c7882 */ /* 0x000fe20000000000 */
[----:B------:R-:W-:Y:S01]  /*121b0*/  UMOV UR13, 0x397b839a ;  /* 0x397b839a000d7882 */ /* 0x000fe20000000000 */
[C---:B------:R-:W-:Y:S02]  /*121c0*/  DSETP.NEU.AND P3, PT, |R84|.reuse, +INF , PT ;  /* 0x7ff000005400742a */ /* 0x040fe40003f6d200 */
[----:B------:R-:W-:-:S03]  /*121d0*/  DSETP.EQ.OR P5, PT, |R84|, +INF , !P4 ;  /* 0x7ff000005400742a */ /* 0x000fc600067a2600 */
[----:B0-----:R-:W-:-:S11]  /*121e0*/  DFMA R82, R82, -UR12, R38 ;  /* 0x8000000c52527c2b */ /* 0x001fd60008000026 */
.L_x_3500:
[----:B------:R-:W0:Y:S01]  /*121f0*/  LDC.64 R16, c[0x0][0x3b8] ;  /* 0x0000ee00ff107b82 */ /* 0x000e220000000a00 */
[----:B------:R-:W-:Y:S02]  /*12200*/  IMAD R19, R11, 0x9, RZ ;  /* 0x000000090b137824 */ /* 0x000fe400078e02ff */
[----:B------:R-:W-:Y:S02]  /*12210*/  IMAD R41, R9, 0x9, RZ ;  /* 0x0000000909297824 */ /* 0x000fe400078e02ff */
[----:B0-----:R-:W-:-:S04]  /*12220*/  IMAD.WIDE R16, R19, 0x8, R16 ;  /* 0x0000000813107825 */ /* 0x001fc800078e0210 */
[----:B------:R-:W-:-:S05]  /*12230*/  IMAD.WIDE.U32 R40, R41, 0x8, R16 ;  /* 0x0000000829287825 */ /* 0x000fca00078e0010 */
[----:B-1----:R-:W4:Y:S04]  /*12240*/  LDG.E.64 R76, desc[UR4][R40.64+0x20] ;  /* 0x00002004284c7981 */ /* 0x002f28000c1e1b00 */
[----:B-----5:R0:W5:Y:S04]  /*12250*/  LDG.E.64 R38, desc[UR4][R40.64+0x28] ;  /* 0x0000280428267981 */ /* 0x020168000c1e1b00 */
        /* <DEDUP_REMOVED lines=28> */
[----:B--23-5:R-:W-:Y:S05]  /*12420*/  CALL.REL.NOINC `($_Z8FitGrainPdPiS0_S_S_S0_S0_S_S_S_S_S_S_S_S_S_S_S_S_$__internal_trig_reduction_slowpathd) ;  /* 0x0000296c00e07944 */ /* 0x02cfea0003c00000 */
[----:B------:R-:W-:Y:S02]  /*12430*/  IMAD.MOV.U32 R19, RZ, RZ, R105 ;  /* 0x000000ffff137224 */ /* 0x000fe400078e0069 */
[----:B------:R-:W-:Y:S02]  /*12440*/  IMAD.MOV.U32 R78, RZ, RZ, R102 ;  /* 0x000000ffff4e7224 */ /* 0x000fe400078e0066 */
[----:B------:R-:W-:-:S07]  /*12450*/  IMAD.MOV.U32 R79, RZ, RZ, R103 ;  /* 0x000000ffff4f7224 */ /* 0x000fce00078e0067 */
.L_x_3372:
[----:B------:R-:W-:Y:S05]  /*12460*/  BSYNC.RECONVERGENT B4 ;  /* 0x0000000000047941 */ /* 0x000fea0003800200 */
.L_x_3371:
        /* <DEDUP_REMOVED lines=24> */
[----:B------:R-:W-:Y:S01]  /*125f0*/  FSEL R78, R80, R78, !P0 ;  /* 0x0000004e504e7208 */ /* 0x000fe20004000000 */
[----:B------:R-:W-:Y:S01]  /*12600*/  @!P2 IMAD.MOV.U32 R80, RZ, RZ, -0x5dad62c6 ;  /* 0xa2529d3aff50a424 */ /* 0x000fe200078e00ff */
[----:B------:R-:W-:Y:S01]  /*12610*/  FSEL R79, R81, R79, !P0 ;  /* 0x0000004f514f7208 */ /* 0x000fe20004000000 */
[----:B------:R-:W-:Y:S01]  /*12620*/  @!P2 IMAD.MOV.U32 R81, RZ, RZ, 0x3f91df46 ;  /* 0x3f91df46ff51a424 */ /* 0x000fe200078e00ff */
[----:B------:R-:W-:Y:S01]  /*12630*/  LOP3.LUT P0, RZ, R19, 0x2, RZ, 0xc0, !PT ;  /* 0x0000000213ff7812 */ /* 0x000fe2000780c0ff */
[----:B------:R-:W-:-:S03]  /*12640*/  @!P2 IMAD.MOV.U32 R19, RZ, RZ, 0x1 ;  /* 0x00000001ff13a424 */ /* 0x000fc600078e00ff */
[----:B------:R-:W-:Y:S02]  /*12650*/  DADD R40, RZ, -R78 ;  /* 0x00000000ff287229 */ /* 0x000fe4000000084e */
[----:B------:R-:W-:-:S08]  /*12660*/  @!P2 DMUL R80, R76, R80 ;  /* 0x000000504c50a228 */ /* 0x000fd00000000000 */
[----:B------:R-:W-:Y:S01]  /*12670*/  @!P2 DMUL R80, RZ, R80 ;  /* 0x00000050ff50a228 */ /* 0x000fe20000000000 */
[----:B------:R-:W-:Y:S02]  /*12680*/  FSEL R78, R78, R40, !P0 ;  /* 0x000000284e4e7208 */ /* 0x000fe40004000000 */
[----:B------:R-:W-:Y:S01]  /*12690*/  FSEL R79, R79, R41, !P0 ;  /* 0x000000294f4f7208 */ /* 0x000fe20004000000 */
[----:B------:R-:W-:Y:S07]  /*126a0*/  @!P2 BRA `(.L_x_3374) ;  /* 0x00000000006ca947 */ /* 0x000fee0003800000 */
        /* <DEDUP_REMOVED lines=23> */
[----:B------:R-:W-:Y:S02]  /*12820*/  IMAD.MOV.U32 R80, RZ, RZ, R102 ;  /* 0x000000ffff507224 */ /* 0x000fe400078e0066 */
[----:B------:R-:W-:-:S07]  /*12830*/  IMAD.MOV.U32 R81, RZ, RZ, R103 ;  /* 0x000000ffff517224 */ /* 0x000fce00078e0067 */
.L_x_3376:
[----:B------:R-:W-:Y:S05]  /*12840*/  BSYNC.RECONVERGENT B5 ;  /* 0x0000000000057941 */ /* 0x000fea0003800200 */
.L_x_3375:
[----:B------:R-:W-:-:S07]  /*12850*/  VIADD R19, R105, 0x1 ;  /* 0x0000000169137836 */ /* 0x000fce0000000000 */
.L_x_3374:
[----:B------:R-:W-:Y:S05]  /*12860*/  BSYNC.RECONVERGENT B4 ;  /* 0x0000000000047941 */ /* 0x000fea0003800200 */
.L_x_3373:
        /* <DEDUP_REMOVED lines=25> */
[----:B------:R-:W-:-:S08]  /*12a00*/  DMUL R112, RZ, R84 ;  /* 0x00000054ff707228 */ /* 0x000fd00000000000 */
        /* <DEDUP_REMOVED lines=19> */
[----:B-----5:R-:W-:Y:S05]  /*12b40*/  CALL.REL.NOINC `($_Z8FitGrainPdPiS0_S_S_S0_S0_S_S_S_S_S_S_S_S_S_S_S_S_$__internal_trig_reduction_slowpathd) ;  /* 0x0000296800187944 */ /* 0x020fea0003c00000 */
[----:B------:R-:W-:Y:S02]  /*12b50*/  IMAD.MOV.U32 R112, RZ, RZ, R102 ;  /* 0x000000ffff707224 */ /* 0x000fe400078e0066 */
[----:B------:R-:W-:-:S07]  /*12b60*/  IMAD.MOV.U32 R113, RZ, RZ, R103 ;  /* 0x000000ffff717224 */ /* 0x000fce00078e0067 */
.L_x_3380:
[----:B------:R-:W-:Y:S05]  /*12b70*/  BSYNC.RECONVERGENT B5 ;  /* 0x0000000000057941 */ /* 0x000fea0003800200 */
.L_x_3379:
[----:B------:R-:W-:-:S07]  /*12b80*/  VIADD R124, R105, 0x1 ;  /* 0x00000001697c7836 */ /* 0x000fce0000000000 */
.L_x_3378:
[----:B------:R-:W-:Y:S05]  /*12b90*/  BSYNC.RECONVERGENT B4 ;  /* 0x0000000000047941 */ /* 0x000fea0003800200 */
.L_x_3377:
        /* <DEDUP_REMOVED lines=12> */
[----:B------:R-:W-:Y:S01]  /*12c60*/  DSETP.NEU.AND P3, PT, |R84|, +INF , PT ;  /* 0x7ff000005400742a */ /* 0x000fe20003f6d200 */
[----:B------:R-:W-:Y:S02]  /*12c70*/  MOV R19, 0x3da8ff83 ;  /* 0x3da8ff8300137802 */ /* 0x000fe40000000f00 */
[----:B------:R-:W-:Y:S02]  /*12c80*/  FSEL R122, R122, -8.06006814911005101289e+34, !P0 ;  /* 0xf9785eba7a7a7808 */ /* 0x000fe40004000000 */
[----:B------:R-:W-:Y:S02]  /*12c90*/  FSEL R123, -R19, 0.11223486810922622681, !P0 ;  /* 0x3de5db65137b7808 */ /* 0x000fe40004000100 */
[----:B------:R-:W-:-:S04]  /*12ca0*/  SEL R19, R12, RZ, P3 ;  /* 0x000000ff0c137207 */ /* 0x000fc80001800000 */
[----:B--2---:R-:W-:-:S08]  /*12cb0*/  DFMA R100, R120, R122, R100 ;  /* 0x0000007a7864722b */ /* 0x004fd00000000064 */
[----:B------:R-:W-:Y:S02]  /*12cc0*/  DFMA R100, R120, R100, R102 ;  /* 0x000000647864722b */ /* 0x000fe40000000066 */
[----:B------:R-:W-:-:S06]  /*12cd0*/  DMUL R102, RZ, R84 ;  /* 0x00000054ff667228 */ /* 0x000fcc0000000000 */
        /* <DEDUP_REMOVED lines=19> */
[----:B-----5:R-:W-:Y:S05]  /*12e10*/  CALL.REL.NOINC `($_Z8FitGrainPdPiS0_S_S_S0_S0_S_S_S_S_S_S_S_S_S_S_S_S_$__internal_trig_reduction_slowpathd) ;  /* 0x0000296400647944 */ /* 0x020fea0003c00000 */
[----:B------:R-:W-:Y:S05]  /*12e20*/  BSYNC.RECONVERGENT B4 ;  /* 0x0000000000047941 */ /* 0x000fea0003800200 */
.L_x_3382:
[----:B------:R-:W-:Y:S02]  /*12e30*/  IMAD.MOV.U32 R19, RZ, RZ, R105 ;  /* 0x000000ffff137224 */ /* 0x000fe400078e0069 */
[----:B------:R-:W-:Y:S02]  /*12e40*/  IMAD.MOV.U32 R112, RZ, RZ, R102 ;  /* 0x000000ffff707224 */ /* 0x000fe400078e0066 */
[----:B------:R-:W-:-:S07]  /*12e50*/  IMAD.MOV.U32 R113, RZ, RZ, R103 ;  /* 0x000000ffff717224 */ /* 0x000fce00078e0067 */
.L_x_3381:
        /* <DEDUP_REMOVED lines=20> */
[----:B---3--:R-:W-:Y:S01]  /*12fa0*/  DFMA R100, R122, R100, R104 ;  /* 0x000000647a64722b */ /* 0x008fe20000000068 */
[----:B------:R-:W-:Y:S01]  /*12fb0*/  IMAD.MOV.U32 R104, RZ, RZ, 0x0 ;  /* 0x00000000ff687424 */ /* 0x000fe200078e00ff */
[----:B------:R-:W-:-:S06]  /*12fc0*/  MOV R105, 0x3fd80000 ;  /* 0x3fd8000000697802 */ /* 0x000fcc0000000f00 */
        /* <DEDUP_REMOVED lines=16> */
[C---:B------:R-:W-:Y:S02]  /*130d0*/  DMUL R112, R102.reuse, UR10 ;  /* 0x0000000a66707c28 */ /* 0x040fe40008000000 */
[----:B------:R-:W-:Y:S02]  /*130e0*/  DMUL R120, R102, UR8 ;  /* 0x0000000866787c28 */ /* 0x000fe40008000000 */
[----:B------:R-:W-:-:S04]  /*130f0*/  DADD R124, R88, -R80 ;  /* 0x00000000587c7229 */ /* 0x000fc80000000850 */
[C---:B------:R-:W-:Y:S02]  /*13100*/  DFMA R112, R78.reuse, UR8, -R112 ;  /* 0x000000084e707c2b */ /* 0x040fe40008000870 */
[----:B------:R-:W-:-:S06]  /*13110*/  DFMA R120, R78, UR10, R120 ;  /* 0x0000000a4e787c2b */ /* 0x000fcc0008000078 */
        /* <DEDUP_REMOVED lines=24> */
[----:B------:R-:W-:Y:S05]  /*132a0*/  CALL.REL.NOINC `($__internal_17_$__cuda_sm20_dsqrt_rn_f64_mediumpath_v1) ;  /* 0x0000295000f47944 */ /* 0x000fea0003c00000 */
[----:B------:R-:W-:Y:S02]  /*132b0*/  IMAD.MOV.U32 R126, RZ, RZ, R100 ;  /* 0x000000ffff7e7224 */ /* 0x000fe400078e0064 */
[----:B------:R-:W-:-:S07]  /*132c0*/  IMAD.MOV.U32 R127, RZ, RZ, R101 ;  /* 0x000000ffff7f7224 */ /* 0x000fce00078e0065 */
.L_x_3384:
[----:B------:R-:W-:Y:S05]  /*132d0*/  BSYNC.RECONVERGENT B1 ;  /* 0x0000000000017941 */ /* 0x000fea0003800200 */
.L_x_3383:
        /* <DEDUP_REMOVED lines=21> */
[----:B------:R-:W-:Y:S02]  /*13430*/  IMAD.MOV.U32 R122, RZ, RZ, R100 ;  /* 0x000000ffff7a7224 */ /* 0x000fe400078e0064 */
[----:B------:R-:W-:-:S07]  /*13440*/  IMAD.MOV.U32 R123, RZ, RZ, R101 ;  /* 0x000000ffff7b7224 */ /* 0x000fce00078e0065 */
.L_x_3386:
[----:B------:R-:W-:Y:S05]  /*13450*/  BSYNC.RECONVERGENT B1 ;  /* 0x0000000000017941 */ /* 0x000fea0003800200 */
.L_x_3385:
        /* <DEDUP_REMOVED lines=23> */
.L_x_3388:
[----:B------:R-:W-:Y:S05]  /*135d0*/  BSYNC.RECONVERGENT B1 ;  /* 0x0000000000017941 */ /* 0x000fea0003800200 */
.L_x_3387:
        /* <DEDUP_REMOVED lines=20> */
[----:B------:R-:W-:Y:S05]  /*13720*/  CALL.REL.NOINC `($__internal_16_$__cuda_sm20_div_rn_f64_full) ;  /* 0x00002948003c7944 */ /* 0x000fea0003c00000 */
[----:B------:R-:W-:Y:S02]  /*13730*/  IMAD.MOV.U32 R40, RZ, RZ, R100 ;  /* 0x000000ffff287224 */ /* 0x000fe400078e0064 */
[----:B------:R-:W-:-:S07]  /*13740*/  IMAD.MOV.U32 R41, RZ, RZ, R101 ;  /* 0x000000ffff297224 */ /* 0x000fce00078e0065 */
.L_x_3390:
[----:B------:R-:W-:Y:S05]  /*13750*/  BSYNC.RECONVERGENT B1 ;  /* 0x0000000000017941 */ /* 0x000fea0003800200 */
.L_x_3389:
        /* <DEDUP_REMOVED lines=22> */
.L_x_3392:
[----:B------:R-:W-:Y:S05]  /*138c0*/  BSYNC.RECONVERGENT B1 ;  /* 0x0000000000017941 */ /* 0x000fea0003800200 */
.L_x_3391:
        /* <DEDUP_REMOVED lines=25> */
.L_x_3394:
[----:B------:R-:W-:Y:S05]  /*13a60*/  BSYNC.RECONVERGENT B1 ;  /* 0x0000000000017941 */ /* 0x000fea0003800200 */
.L_x_3393:
        /* <DEDUP_REMOVED lines=28> */
[----:B------:R-:W-:Y:S01]  /*13c30*/  MOV R122, R100 ;  /* 0x00000064007a7202 */ /* 0x000fe20000000f00 */
[----:B------:R-:W-:-:S07]  /*13c40*/  IMAD.MOV.U32 R123, RZ, RZ, R101 ;  /* 0x000000ffff7b7224 */ /* 0x000fce00078e0065 */
.L_x_3397:
[----:B------:R-:W-:Y:S05]  /*13c50*/  BSYNC.RECONVERGENT B1 ;  /* 0x0000000000017941 */ /* 0x000fea0003800200 */
.L_x_3396:
        /* <DEDUP_REMOVED lines=20> */
[----:B-----5:R-:W-:Y:S05]  /*13da0*/  CALL.REL.NOINC `($__internal_16_$__cuda_sm20_div_rn_f64_full) ;  /* 0x00002940009c7944 */ /* 0x020fea0003c00000 */
.L_x_3399:
[----:B------:R-:W-:Y:S05]  /*13db0*/  BSYNC.RECONVERGENT B1 ;  /* 0x0000000000017941 */ /* 0x000fea0003800200 */
.L_x_3398:
        /* <DEDUP_REMOVED lines=14> */
.L_x_3401:
[----:B------:R-:W-:Y:S05]  /*13ea0*/  BSYNC.RECONVERGENT B0 ;  /* 0x0000000000007941 */ /* 0x000fea0003800200 */
.L_x_3400:
        /* <DEDUP_REMOVED lines=94> */
[----:B------:R-:W-:Y:S02]  /*14490*/  IMAD.MOV.U32 R19, RZ, RZ, R105 ;  /* 0x000000ffff137224 */ /* 0x000fe400078e0069 */
[----:B------:R-:W-:Y:S02]  /*144a0*/  IMAD.MOV.U32 R78, RZ, RZ, R102 ;  /* 0x000000ffff4e7224 */ /* 0x000fe400078e0066 */
[----:B------:R-:W-:-:S07]  /*144b0*/  IMAD.MOV.U32 R79, RZ, RZ, R103 ;  /* 0x000000ffff4f7224 */ /* 0x000fce00078e0067 */
.L_x_3403:
[----:B------:R-:W-:Y:S05]  /*144c0*/  BSYNC.RECONVERGENT B4 ;  /* 0x0000000000047941 */ /* 0x000fea0003800200 */
.L_x_3402:
        /* <DEDUP_REMOVED lines=53> */
[----:B-----5:R-:W-:Y:S05]  /*14820*/  CALL.REL.NOINC `($_Z8FitGrainPdPiS0_S_S_S0_S0_S_S_S_S_S_S_S_S_S_S_S_S_$__internal_trig_reduction_slowpathd) ;  /* 0x0000294800e07944 */ /* 0x020fea0003c00000 */
[----:B------:R-:W-:Y:S02]  /*14830*/  IMAD.MOV.U32 R120, RZ, RZ, R102 ;  /* 0x000000ffff787224 */ /* 0x000fe400078e0066 */
[----:B------:R-:W-:-:S07]  /*14840*/  IMAD.MOV.U32 R121, RZ, RZ, R103 ;  /* 0x000000ffff797224 */ /* 0x000fce00078e0067 */
.L_x_3407:
[----:B------:R-:W-:Y:S05]  /*14850*/  BSYNC.RECONVERGENT B5 ;  /* 0x0000000000057941 */ /* 0x000fea0003800200 */
.L_x_3406:
[----:B------:R-:W-:-:S07]  /*14860*/  VIADD R19, R105, 0x1 ;  /* 0x0000000169137836 */ /* 0x000fce0000000000 */
.L_x_3405:
[----:B------:R-:W-:Y:S05]  /*14870*/  BSYNC.RECONVERGENT B4 ;  /* 0x0000000000047941 */ /* 0x000fea0003800200 */
.L_x_3404:
        /* <DEDUP_REMOVED lines=14> */
[----:B------:R-:W-:-:S02]  /*14960*/  DMUL R78, R120, R120 ;  /* 0x00000078784e7228 */ /* 0x000fc40000000000 */
[----:B------:R-:W-:Y:S01]  /*14970*/  DSETP.NEU.AND P3, PT, |R84|, +INF , PT ;  /* 0x7ff000005400742a */ /* 0x000fe20003f6d200 */
[----:B------:R-:W-:Y:S01]  /*14980*/  FSEL R129, -R124, 0.11223486810922622681, !P0 ;  /* 0x3de5db657c817808 */ /* 0x000fe20004000100 */
[----:B------:R-:W-:Y:S01]  /*14990*/  IMAD.MOV.U32 R124, RZ, RZ, 0x1 ;  /* 0x00000001ff7c7424 */ /* 0x000fe200078e00ff */
[----:B------:R-:W-:-:S05]  /*149a0*/  FSEL R128, R128, -8.06006814911005101289e+34, !P0 ;  /* 0xf9785eba80807808 */ /* 0x000fca0004000000 */
[----:B-1----:R-:W-:-:S08]  /*149b0*/  DFMA R126, -R80, R124, 1 ;  /* 0x3ff00000507e742b */ /* 0x002fd0000000017c */
[----:B------:R-:W-:-:S08]  /*149c0*/  DFMA R126, R126, R126, R126 ;  /* 0x0000007e7e7e722b */ /* 0x000fd0000000007e */
[----:B------:R-:W-:Y:S02]  /*149d0*/  DFMA R126, R124, R126, R124 ;  /* 0x0000007e7c7e722b */ /* 0x000fe4000000007c */
[----:B------:R-:W-:-:S06]  /*149e0*/  DMUL R124, RZ, R84 ;  /* 0x00000054ff7c7228 */ /* 0x000fcc0000000000 */
[----:B0-----:R-:W-:-:S08]  /*149f0*/  DFMA R40, -R80, R126, 1 ;  /* 0x3ff000005028742b */ /* 0x001fd0000000017e */
[----:B------:R-:W-:Y:S02]  /*14a00*/  DFMA R40, R126, R40, R126 ;  /* 0x000000287e28722b */ /* 0x000fe4000000007e */
[----:B--2---:R-:W-:-:S08]  /*14a10*/  DFMA R100, R78, R128, R100 ;  /* 0x000000804e64722b */ /* 0x004fd00000000064 */
[----:B------:R-:W-:-:S08]  /*14a20*/  DFMA R100, R78, R100, R102 ;  /* 0x000000644e64722b */ /* 0x000fd00000000066 */
[----:B---3--:R-:W-:-:S08]  /*14a30*/  DFMA R100, R78, R100, R104 ;  /* 0x000000644e64722b */ /* 0x008fd00000000068 */
[----:B------:R-:W-:Y:S02]  /*14a40*/  DFMA R100, R78, R100, R106 ;  /* 0x000000644e64722b */ /* 0x000fe4000000006a */
[----:B------:R-:W-:-:S06]  /*14a50*/  DADD R106, R112, R112 ;  /* 0x00000000706a7229 */ /* 0x000fcc0000000070 */
        /* <DEDUP_REMOVED lines=25> */
.L_x_3409:
[----:B------:R-:W-:Y:S05]  /*14bf0*/  BSYNC.RECONVERGENT B1 ;  /* 0x0000000000017941 */ /* 0x000fea0003800200 */
.L_x_3408:
[----:B------:R-:W-:Y:S02]  /*14c00*/  IMAD.MOV.U32 R132, RZ, RZ, 0x1 ;  /* 0x00000001ff847424 */ /* 0x000fe400078e00ff */
[----:B------:R-:W-:Y:S02]  /*14c10*/  IMAD.MOV.U32 R19, RZ, RZ, RZ ;  /* 0x000000ffff137224 */ /* 0x000fe400078e00ff */
        /* <DEDUP_REMOVED lines=12> */
[----:B------:R-:W-:Y:S05]  /*14ce0*/  CALL.REL.NOINC `($_Z8FitGrainPdPiS0_S_S_S0_S0_S_S_S_S_S_S_S_S_S_S_S_S_$__internal_trig_reduction_slowpathd) ;  /* 0x0000294400b07944 */ /* 0x000fea0003c00000 */
[----:B------:R-:W-:Y:S05]  /*14cf0*/  BSYNC.RECONVERGENT B4 ;  /* 0x0000000000047941 */ /* 0x000fea0003800200 */
.L_x_3412:
[----:B------:R-:W-:Y:S01]  /*14d00*/  MOV R120, R102 ;  /* 0x0000006600787202 */ /* 0x000fe20000000f00 */
[----:B------:R-:W-:-:S07]  /*14d10*/  IMAD.MOV.U32 R121, RZ, RZ, R103 ;  /* 0x000000ffff797224 */ /* 0x000fce00078e0067 */
.L_x_3411:
[----:B------:R-:W-:Y:S02]  /*14d20*/  VIADD R132, R105, 0x1 ;  /* 0x0000000169847836 */ /* 0x000fe40000000000 */
[----:B------:R-:W-:Y:S02]  /*14d30*/  IMAD.MOV.U32 R19, RZ, RZ, R12 ;  /* 0x000000ffff137224 */ /* 0x000fe400078e000c */
[----:B------:R-:W-:Y:S02]  /*14d40*/  IMAD.MOV.U32 R124, RZ, RZ, R82 ;  /* 0x000000ffff7c7224 */ /* 0x000fe400078e0052 */
[----:B------:R-:W-:-:S07]  /*14d50*/  IMAD.MOV.U32 R125, RZ, RZ, R83 ;  /* 0x000000ffff7d7224 */ /* 0x000fce00078e0053 */
.L_x_3410:
        /* <DEDUP_REMOVED lines=34> */
[----:B------:R-:W-:Y:S05]  /*14f80*/  CALL.REL.NOINC `($_Z8FitGrainPdPiS0_S_S_S0_S0_S_S_S_S_S_S_S_S_S_S_S_S_$__internal_trig_reduction_slowpathd) ;  /* 0x0000294400087944 */ /* 0x000fea0003c00000 */
[----:B------:R-:W-:Y:S05]  /*14f90*/  BSYNC.RECONVERGENT B4 ;  /* 0x0000000000047941 */ /* 0x000fea0003800200 */
.L_x_3414:
[----:B------:R-:W-:Y:S01]  /*14fa0*/  MOV R19, R105 ;  /* 0x0000006900137202 */ /* 0x000fe20000000f00 */
[----:B------:R-:W-:Y:S02]  /*14fb0*/  IMAD.MOV.U32 R124, RZ, RZ, R102 ;  /* 0x000000ffff7c7224 */ /* 0x000fe400078e0066 */
[----:B------:R-:W-:-:S07]  /*14fc0*/  IMAD.MOV.U32 R125, RZ, RZ, R103 ;  /* 0x000000ffff7d7224 */ /* 0x000fce00078e0067 */
.L_x_3413:
        /* <DEDUP_REMOVED lines=15> */
[----:B------:R-:W-:Y:S02]  /*150c0*/  BSSY.RECONVERGENT B1, `(.L_x_3415) ;  /* 0x0000023000017945 */ /* 0x000fe40003800200 */
[----:B------:R-:W-:-:S02]  /*150d0*/  FSEL R132, R132, -8.06006814911005101289e+34, !P0 ;  /* 0xf9785eba84847808 */ /* 0x000fc40004000000 */
[----:B------:R-:W-:Y:S01]  /*150e0*/  FSEL R133, -R130, 0.11223486810922622681, !P0 ;  /* 0x3de5db6582857808 */ /* 0x000fe20004000100 */
[----:B------:R-:W-:-:S06]  /*150f0*/  IMAD.MOV.U32 R130, RZ, RZ, 0x1 ;  /* 0x00000001ff827424 */ /* 0x000fcc00078e00ff */
        /* <DEDUP_REMOVED lines=30> */
[----:B------:R-:W-:Y:S05]  /*152e0*/  CALL.REL.NOINC `($__internal_16_$__cuda_sm20_div_rn_f64_full) ;  /* 0x0000292c004c7944 */ /* 0x000fea0003c00000 */
.L_x_3416:
[----:B------:R-:W-:Y:S05]  /*152f0*/  BSYNC.RECONVERGENT B1 ;  /* 0x0000000000017941 */ /* 0x000fea0003800200 */
.L_x_3415:
        /* <DEDUP_REMOVED lines=57> */
.L_x_3418:
        /* <DEDUP_REMOVED lines=72> */
.L_x_3419:
[----:B------:R-:W-:Y:S05]  /*15b10*/  BSYNC.RECONVERGENT B0 ;  /* 0x0000000000007941 */ /* 0x000fea0003800200 */
.L_x_3417:
        /* <DEDUP_REMOVED lines=38> */
.L_x_3421:
[----:B------:R-:W-:Y:S05]  /*15d80*/  BSYNC.RECONVERGENT B4 ;  /* 0x0000000000047941 */ /* 0x000fea0003800200 */
.L_x_3420:
        /* <DEDUP_REMOVED lines=19> */
[----:B------:R-:W-:Y:S01]  /*15ec0*/  @!P2 MOV R104, 0xa2529d3a ;  /* 0xa2529d3a0068a802 */ /* 0x000fe20000000f00 */
[----:B------:R-:W-:-:S06]  /*15ed0*/  @!P2 IMAD.MOV.U32 R105, RZ, RZ, 0x3f91df46 ;  /* 0x3f91df46ff69a424 */ /* 0x000fcc00078e00ff */
[----:B------:R-:W-:Y:S02]  /*15ee0*/  DFMA R100, R128, R100, R106 ;  /* 0x000000648064722b */ /* 0x000fe4000000006a */
[----:B------:R-:W-:-:S06]  /*15ef0*/  @!P2 DMUL R104, R16, R104 ;  /* 0x000000681068a228 */ /* 0x000fcc0000000000 */
        /* <DEDUP_REMOVED lines=39> */
.L_x_3425:
[----:B------:R-:W-:Y:S05]  /*16170*/  BSYNC.RECONVERGENT B5 ;  /* 0x0000000000057941 */ /* 0x000fea0003800200 */
.L_x_3424:
[----:B------:R-:W-:-:S07]  /*16180*/  VIADD R19, R19, 0x1 ;  /* 0x0000000113137836 */ /* 0x000fce0000000000 */
.L_x_3423:
[----:B------:R-:W-:Y:S05]  /*16190*/  BSYNC.RECONVERGENT B4 ;  /* 0x0000000000047941 */ /* 0x000fea0003800200 */
.L_x_3422:
        /* <DEDUP_REMOVED lines=14> */
[----:B------:R-:W-:Y:S01]  /*16280*/  BSSY.RECONVERGENT B4, `(.L_x_3426) ;  /* 0x0000047000047945 */ /* 0x000fe20003800200 */
[----:B------:R-:W-:Y:S01]  /*16290*/  DSETP.NEU.AND P1, PT, R16, -90, PT ;  /* 0xc05680001000742a */ /* 0x000fe20003f2d000 */
[----:B------:R-:W-:Y:S01]  /*162a0*/  FSEL R130, R130, -8.06006814911005101289e+34, !P0 ;  /* 0xf9785eba82827808 */ /* 0x000fe20004000000 */
[----:B------:R-:W-:Y:S01]  /*162b0*/  DMUL R112, R112, -R78 ;  /* 0x8000004e70707228 */ /* 0x000fe20000000000 */
        /* <DEDUP_REMOVED lines=16> */
[----:B------:R-:W-:Y:S01]  /*163c0*/  DSETP.NEU.AND P0, PT, R16, 90, PT ;  /* 0x405680001000742a */ /* 0x000fe20003f0d000 */
[----:B------:R-:W-:Y:S01]  /*163d0*/  @!P2 MOV R102, 0xa2529d3a ;  /* 0xa2529d3a0066a802 */ /* 0x000fe20000000f00 */
[----:B------:R-:W-:-:S03]  /*163e0*/  @!P2 IMAD.MOV.U32 R103, RZ, RZ, 0x3f91df46 ;  /* 0x3f91df46ff67a424 */ /* 0x000fc600078e00ff */
[----:B------:R-:W-:Y:S02]  /*163f0*/  DMUL R100, R100, R38 ;  /* 0x0000002664647228 */ /* 0x000fe40000000000 */
[----:B------:R-:W-:Y:S02]  /*16400*/  DMUL R38, R78, -R40 ;  /* 0x800000284e267228 */ /* 0x000fe40000000000 */
[----:B------:R-:W-:-:S06]  /*16410*/  @!P2 DMUL R102, R76, R102 ;  /* 0x000000664c66a228 */ /* 0x000fcc0000000000 */
[----:B------:R-:W-:Y:S01]  /*16420*/  FSEL R16, R100, RZ, P0 ;  /* 0x000000ff64107208 */ /* 0x000fe20000000000 */
[----:B------:R-:W-:Y:S01]  /*16430*/  DMUL R122, R38, R122 ;  /* 0x0000007a267a7228 */ /* 0x000fe20000000000 */
[----:B------:R-:W-:Y:S02]  /*16440*/  FSEL R100, R101, RZ, P0 ;  /* 0x000000ff65647208 */ /* 0x000fe40000000000 */
[----:B------:R-:W-:Y:S01]  /*16450*/  FSEL R38, R16, RZ, P1 ;  /* 0x000000ff10267208 */ /* 0x000fe20000800000 */
[----:B------:R-:W-:Y:S01]  /*16460*/  DMUL R16, R124, R112 ;  /* 0x000000707c107228 */ /* 0x000fe20000000000 */
[----:B------:R-:W-:Y:S01]  /*16470*/  FSEL R39, R100, RZ, P1 ;  /* 0x000000ff64277208 */ /* 0x000fe20000800000 */
[----:B------:R-:W-:-:S04]  /*16480*/  DADD R100, -RZ, -R40 ;  /* 0x00000000ff647229 */ /* 0x000fc80000000928 */
[----:B------:R-:W-:Y:S01]  /*16490*/  FSEL R19, R40, R122, !P1 ;  /* 0x0000007a28137208 */ /* 0x000fe20004800000 */
[-C--:B------:R-:W-:Y:S01]  /*164a0*/  DMUL R124, R124, R38.reuse ;  /* 0x000000267c7c7228 */ /* 0x080fe20000000000 */
[----:B------:R-:W-:Y:S01]  /*164b0*/  FSEL R41, R41, R123, !P1 ;  /* 0x0000007b29297208 */ /* 0x000fe20004800000 */
[----:B------:R-:W-:-:S03]  /*164c0*/  DFMA R16, R120, R38, -R16 ;  /* 0x000000267810722b */ /* 0x000fc60000000810 */
[----:B------:R-:W-:Y:S01]  /*164d0*/  FSEL R40, R100, R19, !P0 ;  /* 0x0000001364287208 */ /* 0x000fe20004000000 */
[----:B------:R-:W-:Y:S01]  /*164e0*/  @!P2 IMAD.MOV.U32 R19, RZ, RZ, 0x1 ;  /* 0x00000001ff13a424 */ /* 0x000fe200078e00ff */
[----:B------:R-:W-:Y:S01]  /*164f0*/  FSEL R41, R101, R41, !P0 ;  /* 0x0000002965297208 */ /* 0x000fe20004000000 */
[----:B------:R-:W-:Y:S02]  /*16500*/  DFMA R120, R120, R112, R124 ;  /* 0x000000707878722b */ /* 0x000fe4000000007c */
[----:B------:R-:W-:Y:S01]  /*16510*/  @!P2 DMUL R112, RZ, R102 ;  /* 0x00000066ff70a228 */ /* 0x000fe20000000000 */
        /* <DEDUP_REMOVED lines=27> */
.L_x_3429:
[----:B------:R-:W-:Y:S05]  /*166d0*/  BSYNC.RECONVERGENT B5 ;  /* 0x0000000000057941 */ /* 0x000fea0003800200 */
.L_x_3428:
[----:B------:R-:W-:-:S07]  /*166e0*/  VIADD R19, R19, 0x1 ;  /* 0x0000000113137836 */ /* 0x000fce0000000000 */
.L_x_3427:
[----:B------:R-:W-:Y:S05]  /*166f0*/  BSYNC.RECONVERGENT B4 ;  /* 0x0000000000047941 */ /* 0x000fea0003800200 */
.L_x_3426:
        /* <DEDUP_REMOVED lines=38> */
[----:B------:R-:W-:Y:S02]  /*16960*/  DSETP.GE.AND P0, PT, |R42|, 2.14748364800000000000e+09, PT ;  /* 0x41e000002a00742a */ /* 0x000fe40003f06200 */
        /* <DEDUP_REMOVED lines=22> */
.L_x_3431:
[----:B------:R-:W-:Y:S05]  /*16ad0*/  BSYNC.RECONVERGENT B4 ;  /* 0x0000000000047941 */ /* 0x000fea0003800200 */
.L_x_3430:
        /* <DEDUP_REMOVED lines=19> */
[----:B------:R-:W-:Y:S01]  /*16c10*/  MOV R104, 0x0 ;  /* 0x0000000000687802 */ /* 0x000fe20000000f00 */
[----:B------:R-:W-:-:S06]  /*16c20*/  IMAD.MOV.U32 R105, RZ, RZ, 0x3fd80000 ;  /* 0x3fd80000ff697424 */ /* 0x000fcc00078e00ff */
        /* <DEDUP_REMOVED lines=41> */
.L_x_3433:
[----:B------:R-:W-:Y:S05]  /*16ec0*/  BSYNC.RECONVERGENT B1 ;  /* 0x0000000000017941 */ /* 0x000fea0003800200 */
.L_x_3432:
        /* <DEDUP_REMOVED lines=24> */
.L_x_3435:
[----:B------:R-:W-:Y:S05]  /*17050*/  BSYNC.RECONVERGENT B1 ;  /* 0x0000000000017941 */ /* 0x000fea0003800200 */
.L_x_3434:
        /* <DEDUP_REMOVED lines=24> */
.L_x_3437:
[----:B------:R-:W-:Y:S05]  /*171e0*/  BSYNC.RECONVERGENT B1 ;  /* 0x0000000000017941 */ /* 0x000fea0003800200 */
.L_x_3436:
        /* <DEDUP_REMOVED lines=22> */
.L_x_3439:
[----:B------:R-:W-:Y:S05]  /*17350*/  BSYNC.RECONVERGENT B1 ;  /* 0x0000000000017941 */ /* 0x000fea0003800200 */
.L_x_3438:
        /* <DEDUP_REMOVED lines=29> */
.L_x_3441:
[----:B------:R-:W-:Y:S05]  /*17530*/  BSYNC.RECONVERGENT B1 ;  /* 0x0000000000017941 */ /* 0x000fea0003800200 */
.L_x_3440:
[----:B------:R-:W-:Y:S01]  /*17540*/  DMUL R100, R16, R16 ;  /* 0x0000001010647228 */ /* 0x000fe20000000000 */
[----:B------:R-:W-:Y:S01]  /*17550*/  BSSY.RECONVERGENT B1, `(.L_x_3442) ;  /* 0x0000024000017945 */ /* 0x000fe20003800200 */
[----:B------:R-:W-:-:S06]  /*17560*/  DMUL R104, R122, 4 ;  /* 0x401000007a687828 */ /* 0x000fcc0000000000 */
[----:B------:R-:W-:-:S08]  /*17570*/  DMUL R100, R80, R100 ;  /* 0x0000006450647228 */ /* 0x000fd00000000000 */
[----:B------:R-:W-:-:S08]  /*17580*/  DMUL R100, R100, -0.5 ;  /* 0xbfe0000064647828 */ /* 0x000fd00000000000 */
[----:B------:R-:W-:-:S08]  /*17590*/  DFMA R100, RZ, R78, R100 ;  /* 0x0000004eff64722b */ /* 0x000fd00000000064 */
        /* <DEDUP_REMOVED lines=29> */
[----:B------:R-:W-:-:S07]  /*17770*/  IMAD.MOV.U32 R101, RZ, RZ, R79 ;  /* 0x000000ffff657224 */ /* 0x000fce00078e004f */
[----:B------:R-:W-:Y:S05]  /*17780*/  CALL.REL.NOINC `($__internal_17_$__cuda_sm20_dsqrt_rn_f64_mediumpath_v1) ;  /* 0x0000290c00bc7944 */ /* 0x000fea0003c00000 */
.L_x_3443:
[----:B------:R-:W-:Y:S05]  /*17790*/  BSYNC.RECONVERGENT B1 ;  /* 0x0000000000017941 */ /* 0x000fea0003800200 */
.L_x_3442:
[----:B------:R-:W0:Y:S01]  /*177a0*/  MUFU.RSQ64H R111, R125 ;  /* 0x0000007d006f7308 */ /* 0x000e220000001c00 */
[----:B------:R-:W-:Y:S01]  /*177b0*/  VIADD R110, R125, 0xfcb00000 ;  /* 0xfcb000007d6e7836 */ /* 0x000fe20000000000 */
[----:B------:R-:W-:Y:S01]  /*177c0*/  MOV R102, 0x0 ;  /* 0x0000000000667802 */ /* 0x000fe20000000f00 */
[----:B------:R-:W-:Y:S01]  /*177d0*/  IMAD.MOV.U32 R103, RZ, RZ, 0x3fd80000 ;  /* 0x3fd80000ff677424 */ /* 0x000fe200078e00ff */
[----:B------:R-:W-:Y:S01]  /*177e0*/  BSSY.RECONVERGENT B1, `(.L_x_3444) ;  /* 0x000001d000017945 */ /* 0x000fe20003800200 */
[----:B------:R-:W-:Y:S01]  /*177f0*/  DSETP.GE.AND P0, PT, R124, RZ, PT ;  /* 0x000000ff7c00722a */ /* 0x000fe20003f06000 */
        /* <DEDUP_REMOVED lines=24> */
[----:B------:R-:W-:Y:S05]  /*17980*/  CALL.REL.NOINC `($__internal_17_$__cuda_sm20_dsqrt_rn_f64_mediumpath_v1) ;  /* 0x0000290c003c7944 */ /* 0x000fea0003c00000 */
[----:B------:R-:W-:Y:S02]  /*17990*/  IMAD.MOV.U32 R102, RZ, RZ, R100 ;  /* 0x000000ffff667224 */ /* 0x000fe400078e0064 */
[----:B------:R-:W-:-:S07]  /*179a0*/  IMAD.MOV.U32 R103, RZ, RZ, R101 ;  /* 0x000000ffff677224 */ /* 0x000fce00078e0065 */
.L_x_3445:
[----:B------:R-:W-:Y:S05]  /*179b0*/  BSYNC.RECONVERGENT B1 ;  /* 0x0000000000017941 */ /* 0x000fea0003800200 */
.L_x_3444:
        /* <DEDUP_REMOVED lines=27> */
.L_x_3447:
[----:B------:R-:W-:Y:S05]  /*17b70*/  BSYNC.RECONVERGENT B1 ;  /* 0x0000000000017941 */ /* 0x000fea0003800200 */
.L_x_3446:
        /* <DEDUP_REMOVED lines=19> */
[----:B------:R-:W-:Y:S05]  /*17cb0*/  CALL.REL.NOINC `($__internal_16_$__cuda_sm20_div_rn_f64_full) ;  /* 0x0000290000d87944 */ /* 0x000fea0003c00000 */
[----:B------:R-:W-:Y:S02]  /*17cc0*/  IMAD.MOV.U32 R42, RZ, RZ, R100 ;  /* 0x000000ffff2a7224 */ /* 0x000fe400078e0064 */
[----:B------:R-:W-:-:S07]  /*17cd0*/  IMAD.MOV.U32 R43, RZ, RZ, R101 ;  /* 0x000000ffff2b7224 */ /* 0x000fce00078e0065 */
.L_x_3449:
[----:B------:R-:W-:Y:S05]  /*17ce0*/  BSYNC.RECONVERGENT B1 ;  /* 0x0000000000017941 */ /* 0x000fea0003800200 */
.L_x_3448:
        /* <DEDUP_REMOVED lines=24> */
.L_x_3451:
[----:B------:R-:W-:Y:S05]  /*17e70*/  BSYNC.RECONVERGENT B1 ;  /* 0x0000000000017941 */ /* 0x000fea0003800200 */
.L_x_3450:
        /* <DEDUP_REMOVED lines=22> */
.L_x_3453:
[----:B------:R-:W-:Y:S05]  /*17fe0*/  BSYNC.RECONVERGENT B1 ;  /* 0x0000000000017941 */ /* 0x000fea0003800200 */
.L_x_3452:
        /* <DEDUP_REMOVED lines=14> */
.L_x_3455:
[----:B------:R-:W-:Y:S05]  /*180d0*/  BSYNC.RECONVERGENT B0 ;  /* 0x0000000000007941 */ /* 0x000fea0003800200 */
.L_x_3454:
        /* <DEDUP_REMOVED lines=13> */
.L_x_3457:
[----:B------:R-:W-:Y:S05]  /*181b0*/  BSYNC.RECONVERGENT B0 ;  /* 0x0000000000007941 */ /* 0x000fea0003800200 */
.L_x_3456:
        /* <DEDUP_REMOVED lines=44> */
.L_x_3461:
[----:B------:R-:W-:Y:S05]  /*18480*/  BSYNC.RECONVERGENT B4 ;  /* 0x0000000000047941 */ /* 0x000fea0003800200 */
.L_x_3460:
        /* <DEDUP_REMOVED lines=13> */
[----:B------:R-:W-:Y:S01]  /*18560*/  BSSY.RECONVERGENT B4, `(.L_x_3462) ;  /* 0x000006d000047945 */ /* 0x000fe20003800200 */
[----:B------:R-:W-:-:S03]  /*18570*/  DSETP.GT.AND P2, PT, |R112|, |R42|, PT ;  /* 0x4000002a7000722a */ /* 0x000fc60003f44200 */
[C---:B------:R-:W-:Y:S01]  /*18580*/  DFMA R104, R102.reuse, R104, -UR12 ;  /* 0x8000000c66687e2b */ /* 0x040fe20008000068 */
[----:B------:R-:W-:Y:S01]  /*18590*/  UMOV UR12, 0xc8249315 ;  /* 0xc8249315000c7882 */ /* 0x000fe20000000000 */
[----:B------:R-:W-:Y:S01]  /*185a0*/  UMOV UR13, 0x3f6f9690 ;  /* 0x3f6f9690000d7882 */ /* 0x000fe20000000000 */
[----:B------:R-:W-:Y:S02]  /*185b0*/  FSEL R107, R123, R125, P0 ;  /* 0x0000007d7b6b7208 */ /* 0x000fe40000000000 */
[----:B------:R-:W-:Y:S02]  /*185c0*/  FSEL R106, R122, R124, P0 ;  /* 0x0000007c7a6a7208 */ /* 0x000fe40000000000 */
[----:B------:R-:W0:Y:S01]  /*185d0*/  MUFU.RCP64H R109, R107 ;  /* 0x0000006b006d7308 */ /* 0x000e220000001800 */
[----:B------:R-:W-:Y:S01]  /*185e0*/  DFMA R104, R102, R104, UR12 ;  /* 0x0000000c66687e2b */ /* 0x000fe20008000068 */
[----:B------:R-:W-:Y:S01]  /*185f0*/  UMOV UR12, 0xabc7cf0d ;  /* 0xabc7cf0d000c7882 */ /* 0x000fe20000000000 */
[----:B------:R-:W-:Y:S01]  /*18600*/  UMOV UR13, 0x3f82cf5a ;  /* 0x3f82cf5a000d7882 */ /* 0x000fe20000000000 */
[----:B------:R-:W-:Y:S01]  /*18610*/  FSEL R122, R124, R122, P0 ;  /* 0x0000007a7c7a7208 */ /* 0x000fe20000000000 */
[----:B------:R-:W-:Y:S01]  /*18620*/  @P1 IMAD.MOV.U32 R124, RZ, RZ, 0x54442d18 ;  /* 0x54442d18ff7c1424 */ /* 0x000fe200078e00ff */
[----:B------:R-:W-:Y:S01]  /*18630*/  FSEL R123, R125, R123, P0 ;  /* 0x0000007b7d7b7208 */ /* 0x000fe20000000000 */
[----:B------:R-:W-:-:S02]  /*18640*/  @P1 IMAD.MOV.U32 R125, RZ, RZ, 0x3ff921fb ;  /* 0x3ff921fbff7d1424 */ /* 0x000fc400078e00ff */
        /* <DEDUP_REMOVED lines=14> */
[----:B------:R-:W-:Y:S02]  /*18730*/  DFMA R110, R108, R110, R108 ;  /* 0x0000006e6c6e722b */ /* 0x000fe4000000006c */
[----:B------:R-:W-:-:S03]  /*18740*/  DADD R108, -RZ, |R112| ;  /* 0x00000000ff6c7229 */ /* 0x000fc60000000570 */
        /* <DEDUP_REMOVED lines=32> */
[----:B------:R-:W-:Y:S02]  /*18950*/  DFMA R126, R104, R100, R100 ;  /* 0x00000064687e722b */ /* 0x000fe40000000064 */
[----:B------:R-:W-:Y:S02]  /*18960*/  DFMA R100, -R106, R110, 1 ;  /* 0x3ff000006a64742b */ /* 0x000fe4000000016e */
[----:B------:R-:W-:-:S04]  /*18970*/  DADD R104, -RZ, |R42| ;  /* 0x00000000ff687229 */ /* 0x000fc8000000052a */
[----:B------:R-:W-:Y:S02]  /*18980*/  @P1 DADD R102, -RZ, -R126 ;  /* 0x00000000ff661229 */ /* 0x000fe4000000097e */
[----:B------:R-:W-:Y:S01]  /*18990*/  DFMA R110, R110, R100, R110 ;  /* 0x000000646e6e722b */ /* 0x000fe2000000006e */
[----:B------:R-:W-:-:S03]  /*189a0*/  @!P1 IMAD.MOV.U32 R100, RZ, RZ, 0x54442d18 ;  /* 0x54442d18ff649424 */ /* 0x000fc600078e00ff */
[----:B------:R-:W-:Y:S01]  /*189b0*/  FSEL R108, R108, R104, P2 ;  /* 0x000000686c6c7208 */ /* 0x000fe20001000000 */
[----:B------:R-:W-:Y:S01]  /*189c0*/  @!P1 IMAD.MOV.U32 R101, RZ, RZ, 0x400921fb ;  /* 0x400921fbff659424 */ /* 0x000fe200078e00ff */
[----:B------:R-:W-:Y:S02]  /*189d0*/  FSEL R109, R109, R105, P2 ;  /* 0x000000696d6d7208 */ /* 0x000fe40001000000 */
[----:B------:R-:W-:Y:S01]  /*189e0*/  @P1 PLOP3.LUT P2, PT, P6, PT, PT, 0x80, 0x8 ;  /* 0x000000000008181c */ /* 0x000fe2000374f070 */
[----:B------:R-:W-:Y:S02]  /*189f0*/  DMUL R104, R110, R122 ;  /* 0x0000007a6e687228 */ /* 0x000fe40000000000 */
[----:B------:R-:W-:Y:S01]  /*18a00*/  @!P1 DADD R100, -R126, R100 ;  /* 0x000000007e649229 */ /* 0x000fe20000000164 */
[----:B------:R-:W-:Y:S02]  /*18a10*/  @P1 FSEL R102, R126, R102, !P2 ;  /* 0x000000667e661208 */ /* 0x000fe40005000000 */
[----:B------:R-:W-:-:S02]  /*18a20*/  @P1 FSEL R103, R127, R103, !P2 ;  /* 0x000000677f671208 */ /* 0x000fc40005000000 */
[----:B------:R-:W-:Y:S01]  /*18a30*/  @!P1 PLOP3.LUT P2, PT, P6, PT, PT, 0x80, 0x8 ;  /* 0x000000000008981c */ /* 0x000fe2000374f070 */
[----:B------:R-:W-:Y:S02]  /*18a40*/  DSETP.NEU.AND P6, PT, R108, RZ, PT ;  /* 0x000000ff6c00722a */ /* 0x000fe40003fcd000 */
[----:B------:R-:W-:Y:S02]  /*18a50*/  DFMA R108, -R106, R104, R122 ;  /* 0x000000686a6c722b */ /* 0x000fe4000000017a */
[----:B------:R-:W-:-:S06]  /*18a60*/  @P1 DADD R102, R102, R124 ;  /* 0x0000000066661229 */ /* 0x000fcc000000007c */
[----:B------:R-:W-:Y:S02]  /*18a70*/  @!P1 FSEL R102, R100, R126, !P2 ;  /* 0x0000007e64669208 */ /* 0x000fe40005000000 */
[----:B------:R-:W-:Y:S01]  /*18a80*/  @!P1 FSEL R103, R101, R127, !P2 ;  /* 0x0000007f65679208 */ /* 0x000fe20005000000 */
[----:B------:R-:W-:Y:S01]  /*18a90*/  DFMA R100, R110, R108, R104 ;  /* 0x0000006c6e64722b */ /* 0x000fe20000000068 */
[----:B------:R-:W-:Y:S01]  /*18aa0*/  @P6 MOV R19, 0x7f3321d2 ;  /* 0x7f3321d200136802 */ /* 0x000fe20000000f00 */
[----:B------:R-:W-:Y:S01]  /*18ab0*/  @P6 IMAD.MOV.U32 R109, RZ, RZ, 0x4002d97c ;  /* 0x4002d97cff6d6424 */ /* 0x000fe200078e00ff */
[----:B------:R-:W-:Y:S02]  /*18ac0*/  @P6 DSETP.NEU.AND P1, PT, |R42|, |R112|, PT ;  /* 0x400000702a00622a */ /* 0x000fe40003f2d200 */
[----:B------:R-:W-:Y:S01]  /*18ad0*/  @P6 FSEL R19, R19, 3.37028055040000000000e+12, !P2 ;  /* 0x54442d1813136808 */ /* 0x000fe20005000000 */
[----:B------:R-:W-:Y:S01]  /*18ae0*/  DADD R104, |R112|, |R42| ;  /* 0x0000000070687229 */ /* 0x000fe2000000062a */
[----:B------:R-:W-:-:S02]  /*18af0*/  @P6 FSEL R109, R109, 1.8213495016098022461, !P2 ;  /* 0x3fe921fb6d6d6808 */ /* 0x000fc40005000000 */
[----:B------:R-:W-:Y:S01]  /*18b00*/  @P6 FSEL R19, R19, R102, !P1 ;  /* 0x0000006613136208 */ /* 0x000fe20004800000 */
[----:B------:R-:W-:Y:S01]  /*18b10*/  FFMA R108, RZ, R107, R101 ;  /* 0x0000006bff6c7223 */ /* 0x000fe20000000065 */
[----:B------:R-:W-:Y:S02]  /*18b20*/  @P6 FSEL R102, R109, R103, !P1 ;  /* 0x000000676d666208 */ /* 0x000fe40004800000 */
[----:B------:R-:W-:Y:S01]  /*18b30*/  @!P6 FSEL R42, RZ, 3.37028055040000000000e+12, P2 ;  /* 0x54442d18ff2ae808 */ /* 0x000fe20001000000 */
[----:B------:R-:W-:Y:S01]  /*18b40*/  @P6 IMAD.MOV.U32 R42, RZ, RZ, R19 ;  /* 0x000000ffff2a6224 */ /* 0x000fe200078e0013 */
[----:B------:R-:W-:Y:S01]  /*18b50*/  @!P6 FSEL R43, RZ, 2.1426990032196044922, P2 ;  /* 0x400921fbff2be808 */ /* 0x000fe20001000000 */
[----:B------:R-:W-:Y:S01]  /*18b60*/  @P6 IMAD.MOV.U32 R43, RZ, RZ, R102 ;  /* 0x000000ffff2b6224 */ /* 0x000fe200078e0066 */
[----:B------:R-:W-:Y:S01]  /*18b70*/  FSETP.GT.AND P1, PT, |R108|, 1.469367938527859385e-39, PT ;  /* 0x001000006c00780b */ /* 0x000fe20003f24200 */
[----:B------:R-:W-:Y:S01]  /*18b80*/  DSETP.NAN.AND P2, PT, R104, R104, PT ;  /* 0x000000686800722a */ /* 0x000fe20003f48000 */
[----:B------:R-:W-:-:S02]  /*18b90*/  FSETP.GEU.AND P6, PT, |R123|, 6.5827683646048100446e-37, PT ;  /* 0x036000007b00780b */ /* 0x000fc40003fce200 */
[----:B------:R-:W-:-:S03]  /*18ba0*/  LOP3.LUT R113, R43, 0x80000000, R113, 0xb8, !PT ;  /* 0x800000002b717812 */ /* 0x000fc600078eb871 */
[----:B------:R-:W-:Y:S02]  /*18bb0*/  FSEL R112, R104, R42, P2 ;  /* 0x0000002a68707208 */ /* 0x000fe40001000000 */
[----:B------:R-:W-:-:S06]  /*18bc0*/  FSEL R113, R105, R113, P2 ;  /* 0x0000007169717208 */ /* 0x000fcc0001000000 */
[----:B------:R-:W-:Y:S05]  /*18bd0*/  @P1 BRA P6, `(.L_x_3463) ;  /* 0x0000000000141947 */ /* 0x000fea0003000000 */
[----:B------:R-:W-:Y:S01]  /*18be0*/  IMAD.MOV.U32 R100, RZ, RZ, R122 ;  /* 0x000000ffff647224 */ /* 0x000fe200078e007a */
[----:B------:R-:W-:Y:S01]  /*18bf0*/  MOV R104, 0x18c30 ;  /* 0x00018c3000687802 */ /* 0x000fe20000000f00 */
[----:B------:R-:W-:Y:S02]  /*18c00*/  IMAD.MOV.U32 R101, RZ, RZ, R123 ;  /* 0x000000ffff657224 */ /* 0x000fe400078e007b */
[----:B------:R-:W-:-:S07]  /*18c10*/  IMAD.MOV.U32 R103, RZ, RZ, R107 ;  /* 0x000000ffff677224 */ /* 0x000fce00078e006b */
[----:B------:R-:W-:Y:S05]  /*18c20*/  CALL.REL.NOINC `($__internal_16_$__cuda_sm20_div_rn_f64_full) ;  /* 0x000028f000fc7944 */ /* 0x000fea0003c00000 */
.L_x_3463:
[----:B------:R-:W-:Y:S05]  /*18c30*/  BSYNC.RECONVERGENT B4 ;  /* 0x0000000000047941 */ /* 0x000fea0003800200 */
.L_x_3462:
[----:B------:R-:W-:Y:S01]  /*18c40*/  DMUL R42, R100, R100 ;  /* 0x00000064642a7228 */ /* 0x000fe20000000000 */
[----:B------:R-:W-:Y:S01]  /*18c50*/  IMAD.MOV.U32 R102, RZ, RZ, -0x2449a4b7 ;  /* 0xdbb65b49ff667424 */ /* 0x000fe200078e00ff */
[----:B------:R-:W-:Y:S01]  /*18c60*/  UMOV UR12, 0x2a25ff7e ;  /* 0x2a25ff7e000c7882 */ /* 0x000fe20000000000 */
[----:B------:R-:W-:Y:S01]  /*18c70*/  IMAD.MOV.U32 R103, RZ, RZ, 0x3f2d3b63 ;  /* 0x3f2d3b63ff677424 */ /* 0x000fe200078e00ff */
[----:B------:R-:W-:Y:S01]  /*18c80*/  UMOV UR13, 0x3ef53e1d ;  /* 0x3ef53e1d000d7882 */ /* 0x000fe20000000000 */
[----:B------:R-:W-:Y:S01]  /*18c90*/  DADD R104, -RZ, |R120| ;  /* 0x00000000ff687229 */ /* 0x000fe20000000578 */
[----:B------:R-:W-:Y:S01]  /*18ca0*/  ISETP.GE.AND P2, PT, R79, RZ, PT ;  /* 0x000000ff4f00720c */ /* 0x000fe20003f46270 */
[----:B------:R-:W-:Y:S02]  /*18cb0*/  DADD R106, -RZ, |R78| ;  /* 0x00000000ff6a7229 */ /* 0x000fe4000000054e */
[----:B------:R-:W-:Y:S01]  /*18cc0*/  DFMA R102, R42, -UR12, R102 ;  /* 0x8000000c2a667c2b */ /* 0x000fe20008000066 */
[----:B------:R-:W-:Y:S01]  /*18cd0*/  UMOV UR12, 0x8dde082e ;  /* 0x8dde082e000c7882 */ /* 0x000fe20000000000 */
[----:B------:R-:W-:Y:S01]  /*18ce0*/  UMOV UR13, 0x3f531278 ;  /* 0x3f531278000d7882 */ /* 0x000fe20000000000 */
[----:B------:R-:W-:-:S05]  /*18cf0*/  DSETP.GT.AND P1, PT, |R120|, |R78|, PT ;  /* 0x4000004e7800722a */ /* 0x000fca0003f24200 */
[C---:B------:R-:W-:Y:S01]  /*18d00*/  DFMA R102, R42.reuse, R102, -UR12 ;  /* 0x8000000c2a667e2b */ /* 0x040fe20008000066 */
[----:B------:R-:W-:Y:S01]  /*18d10*/  UMOV UR12, 0xc8249315 ;  /* 0xc8249315000c7882 */ /* 0x000fe20000000000 */
[----:B------:R-:W-:Y:S01]  /*18d20*/  UMOV UR13, 0x3f6f9690 ;  /* 0x3f6f9690000d7882 */ /* 0x000fe20000000000 */
[----:B------:R-:W-:Y:S02]  /*18d30*/  FSEL R104, R104, R106, P1 ;  /* 0x0000006a68687208 */ /* 0x000fe40000800000 */
[----:B------:R-:W-:Y:S02]  /*18d40*/  FSEL R105, R105, R107, P1 ;  /* 0x0000006b69697208 */ /* 0x000fe40000800000 */
[----:B------:R-:W-:Y:S01]  /*18d50*/  @P0 PLOP3.LUT P1, PT, P2, PT, PT, 0x80, 0x8 ;  /* 0x000000000008081c */ /* 0x000fe2000172f070 */
[----:B------:R-:W-:Y:S01]  /*18d60*/  DFMA R102, R42, R102, UR12 ;  /* 0x0000000c2a667e2b */ /* 0x000fe20008000066 */
[----:B------:R-:W-:Y:S01]  /*18d70*/  UMOV UR12, 0xabc7cf0d ;  /* 0xabc7cf0d000c7882 */ /* 0x000fe20000000000 */
[----:B------:R-:W-:Y:S01]  /*18d80*/  UMOV UR13, 0x3f82cf5a ;  /* 0x3f82cf5a000d7882 */ /* 0x000fe20000000000 */
[----:B------:R-:W-:Y:S01]  /*18d90*/  DSETP.NEU.AND P6, PT, R104, RZ, PT ;  /* 0x000000ff6800722a */ /* 0x000fe20003fcd000 */
[----:B------:R-:W-:Y:S01]  /*18da0*/  @P0 IMAD.MOV.U32 R104, RZ, RZ, 0x54442d18 ;  /* 0x54442d18ff680424 */ /* 0x000fe200078e00ff */
[----:B------:R-:W-:-:S03]  /*18db0*/  @P0 MOV R105, 0x3ff921fb ;  /* 0x3ff921fb00690802 */ /* 0x000fc60000000f00 */
[----:B------:R-:W-:Y:S01]  /*18dc0*/  DFMA R102, R42, R102, -UR12 ;  /* 0x8000000c2a667e2b */ /* 0x000fe20008000066 */
[----:B------:R-:W-:Y:S01]  /*18dd0*/  UMOV UR12, 0xb2a3bfde ;  /* 0xb2a3bfde000c7882 */ /* 0x000fe20000000000 */
[----:B------:R-:W-:-:S06]  /*18de0*/  UMOV UR13, 0x3f9162b0 ;  /* 0x3f9162b0000d7882 */ /* 0x000fcc0000000000 */
[----:B------:R-:W-:Y:S01]  /*18df0*/  DFMA R102, R42, R102, UR12 ;  /* 0x0000000c2a667e2b */ /* 0x000fe20008000066 */
[----:B------:R-:W-:Y:S01]  /*18e00*/  UMOV UR12, 0xfeb6fc6b ;  /* 0xfeb6fc6b000c7882 */ /* 0x000fe20000000000 */
[----:B------:R-:W-:Y:S01]  /*18e10*/  UMOV UR13, 0x3f9a7256 ;  /* 0x3f9a7256000d7882 */ /* 0x000fe20000000000 */
[----:B------:R-:W-:-:S05]  /*18e20*/  @P6 IMAD.MOV.U32 R19, RZ, RZ, 0x7f3321d2 ;  /* 0x7f3321d2ff136424 */ /* 0x000fca00078e00ff */
        /* <DEDUP_REMOVED lines=47> */
[----:B------:R-:W-:-:S05]  /*19120*/  @P6 FSEL R19, R19, 3.37028055040000000000e+12, !P1 ;  /* 0x54442d1813136808 */ /* 0x000fca0004800000 */
[----:B------:R-:W-:Y:S01]  /*19130*/  @!P0 FSEL R43, R101, R103, !P1 ;  /* 0x00000067652b8208 */ /* 0x000fe20004800000 */
[----:B------:R-:W-:Y:S01]  /*19140*/  @P6 IMAD.MOV.U32 R103, RZ, RZ, 0x4002d97c ;  /* 0x4002d97cff676424 */ /* 0x000fe200078e00ff */
[----:B------:R-:W-:Y:S01]  /*19150*/  @!P0 FSEL R42, R100, R102, !P1 ;  /* 0x00000066642a8208 */ /* 0x000fe20004800000 */
[----:B------:R-:W-:Y:S02]  /*19160*/  @P6 DSETP.NEU.AND P0, PT, |R78|, |R120|, PT ;  /* 0x400000784e00622a */ /* 0x000fe40003f0d200 */
[----:B------:R-:W-:Y:S01]  /*19170*/  DADD R100, |R120|, |R78| ;  /* 0x0000000078647229 */ /* 0x000fe2000000064e */
[----:B------:R-:W-:Y:S02]  /*19180*/  @P6 FSEL R103, R103, 1.8213495016098022461, !P1 ;  /* 0x3fe921fb67676808 */ /* 0x000fe40004800000 */
[----:B------:R-:W-:Y:S02]  /*19190*/  @!P6 FSEL R79, RZ, 2.1426990032196044922, P1 ;  /* 0x400921fbff4fe808 */ /* 0x000fe40000800000 */
[----:B------:R-:W-:-:S02]  /*191a0*/  @P6 FSEL R19, R19, R42, !P0 ;  /* 0x0000002a13136208 */ /* 0x000fc40004000000 */
[----:B------:R-:W-:Y:S01]  /*191b0*/  @P6 FSEL R42, R103, R43, !P0 ;  /* 0x0000002b672a6208 */ /* 0x000fe20004000000 */
[----:B------:R-:W-:Y:S01]  /*191c0*/  DSETP.NAN.AND P0, PT, R100, R100, PT ;  /* 0x000000646400722a */ /* 0x000fe20003f08000 */
[----:B------:R-:W-:Y:S01]  /*191d0*/  @!P6 FSEL R78, RZ, 3.37028055040000000000e+12, P1 ;  /* 0x54442d18ff4ee808 */ /* 0x000fe20000800000 */
[----:B------:R-:W-:Y:S02]  /*191e0*/  @P6 IMAD.MOV.U32 R78, RZ, RZ, R19 ;  /* 0x000000ffff4e6224 */ /* 0x000fe400078e0013 */
[----:B------:R-:W-:-:S03]  /*191f0*/  @P6 IMAD.MOV.U32 R79, RZ, RZ, R42 ;  /* 0x000000ffff4f6224 */ /* 0x000fc600078e002a */
[----:B------:R-:W-:Y:S02]  /*19200*/  FSEL R78, R100, R78, P0 ;  /* 0x0000004e644e7208 */ /* 0x000fe40000000000 */
[----:B------:R-:W-:-:S04]  /*19210*/  LOP3.LUT R121, R79, 0x80000000, R121, 0xb8, !PT ;  /* 0x800000004f797812 */ /* 0x000fc800078eb879 */
[----:B------:R-:W-:Y:S01]  /*19220*/  FSEL R79, R101, R121, P0 ;  /* 0x00000079654f7208 */ /* 0x000fe20000000000 */
[----:B------:R-:W-:Y:S06]  /*19230*/  BRA `(.L_x_3464) ;  /* 0x0000000c00d87947 */ /* 0x000fec0003800000 */
.L_x_3459:
        /* <DEDUP_REMOVED lines=27> */
.L_x_3466:
[----:B------:R-:W-:Y:S05]  /*193f0*/  BSYNC.RECONVERGENT B4 ;  /* 0x0000000000047941 */ /* 0x000fea0003800200 */
.L_x_3465:
        /* <DEDUP_REMOVED lines=81> */
[----:B------:R-:W-:Y:S01]  /*19910*/  @!P1 MOV R100, 0x54442d18 ;  /* 0x54442d1800649802 */ /* 0x000fe20000000f00 */
[----:B------:R-:W-:Y:S02]  /*19920*/  @!P1 IMAD.MOV.U32 R101, RZ, RZ, 0x400921fb ;  /* 0x400921fbff659424 */ /* 0x000fe400078e00ff */
[----:B------:R-:W-:Y:S02]  /*19930*/  FSEL R108, R108, R104, P2 ;  /* 0x000000686c6c7208 */ /* 0x000fe40001000000 */
[----:B------:R-:W-:Y:S02]  /*19940*/  FSEL R109, R109, R105, P2 ;  /* 0x000000696d6d7208 */ /* 0x000fe40001000000 */
[----:B------:R-:W-:Y:S01]  /*19950*/  @P1 PLOP3.LUT P2, PT, P6, PT, PT, 0x80, 0x8 ;  /* 0x000000000008181c */ /* 0x000fe2000374f070 */
[----:B------:R-:W-:-:S02]  /*19960*/  DMUL R104, R110, R122 ;  /* 0x0000007a6e687228 */ /* 0x000fc40000000000 */
[----:B------:R-:W-:Y:S01]  /*19970*/  @!P1 DADD R100, -R124, R100 ;  /* 0x000000007c649229 */ /* 0x000fe20000000164 */
[----:B------:R-:W-:Y:S02]  /*19980*/  @P1 FSEL R102, R124, R102, !P2 ;  /* 0x000000667c661208 */ /* 0x000fe40005000000 */
[----:B------:R-:W-:Y:S02]  /*19990*/  @P1 FSEL R103, R125, R103, !P2 ;  /* 0x000000677d671208 */ /* 0x000fe40005000000 */
[----:B------:R-:W-:Y:S01]  /*199a0*/  @!P1 PLOP3.LUT P2, PT, P6, PT, PT, 0x80, 0x8 ;  /* 0x000000000008981c */ /* 0x000fe2000374f070 */
[----:B------:R-:W-:Y:S02]  /*199b0*/  DSETP.NEU.AND P6, PT, R108, RZ, PT ;  /* 0x000000ff6c00722a */ /* 0x000fe40003fcd000 */
[----:B------:R-:W-:Y:S02]  /*199c0*/  DFMA R108, -R106, R104, R122 ;  /* 0x000000686a6c722b */ /* 0x000fe4000000017a */
[----:B------:R-:W-:-:S06]  /*199d0*/  @P1 DADD R102, R102, R126 ;  /* 0x0000000066661229 */ /* 0x000fcc000000007e */
[----:B------:R-:W-:Y:S02]  /*199e0*/  @!P1 FSEL R102, R100, R124, !P2 ;  /* 0x0000007c64669208 */ /* 0x000fe40005000000 */
[----:B------:R-:W-:Y:S01]  /*199f0*/  @!P1 FSEL R103, R101, R125, !P2 ;  /* 0x0000007d65679208 */ /* 0x000fe20005000000 */
[----:B------:R-:W-:Y:S01]  /*19a00*/  DFMA R100, R110, R108, R104 ;  /* 0x0000006c6e64722b */ /* 0x000fe20000000068 */
[----:B------:R-:W-:Y:S01]  /*19a10*/  @P6 IMAD.MOV.U32 R19, RZ, RZ, 0x7f3321d2 ;  /* 0x7f3321d2ff136424 */ /* 0x000fe200078e00ff */
[----:B------:R-:W-:Y:S01]  /*19a20*/  @P6 DSETP.NEU.AND P1, PT, |R78|, |R112|, PT ;  /* 0x400000704e00622a */ /* 0x000fe20003f2d200 */
[----:B------:R-:W-:Y:S01]  /*19a30*/  @P6 IMAD.MOV.U32 R108, RZ, RZ, 0x4002d97c ;  /* 0x4002d97cff6c6424 */ /* 0x000fe200078e00ff */
[----:B------:R-:W-:Y:S02]  /*19a40*/  DADD R104, |R112|, |R78| ;  /* 0x0000000070687229 */ /* 0x000fe4000000064e */
[----:B------:R-:W-:Y:S02]  /*19a50*/  @P6 FSEL R19, R19, 3.37028055040000000000e+12, !P2 ;  /* 0x54442d1813136808 */ /* 0x000fe40005000000 */
        /* <DEDUP_REMOVED lines=20> */
.L_x_3468:
[----:B------:R-:W-:Y:S05]  /*19ba0*/  BSYNC.RECONVERGENT B4 ;  /* 0x0000000000047941 */ /* 0x000fea0003800200 */
.L_x_3467:
[----:B------:R-:W-:Y:S01]  /*19bb0*/  DMUL R78, R100, R100 ;  /* 0x00000064644e7228 */ /* 0x000fe20000000000 */
[----:B------:R-:W-:Y:S01]  /*19bc0*/  IMAD.MOV.U32 R102, RZ, RZ, -0x2449a4b7 ;  /* 0xdbb65b49ff667424 */ /* 0x000fe200078e00ff */
[----:B------:R-:W-:Y:S01]  /*19bd0*/  MOV R103, 0x3f2d3b63 ;  /* 0x3f2d3b6300677802 */ /* 0x000fe20000000f00 */
[----:B------:R-:W-:Y:S01]  /*19be0*/  UMOV UR12, 0x2a25ff7e ;  /* 0x2a25ff7e000c7882 */ /* 0x000fe20000000000 */
        /* <DEDUP_REMOVED lines=18> */
[----:B------:R-:W-:-:S02]  /*19d10*/  @P0 IMAD.MOV.U32 R104, RZ, RZ, 0x54442d18 ;  /* 0x54442d18ff680424 */ /* 0x000fc400078e00ff */
[----:B------:R-:W-:Y:S02]  /*19d20*/  @P0 IMAD.MOV.U32 R105, RZ, RZ, 0x3ff921fb ;  /* 0x3ff921fbff690424 */ /* 0x000fe400078e00ff */
        /* <DEDUP_REMOVED lines=70> */
[----:B------:R-:W-:-:S07]  /*1a190*/  FSEL R79, R101, R121, P0 ;  /* 0x00000079654f7208 */ /* 0x000fce0000000000 */
.L_x_3464:
[----:B------:R-:W-:Y:S05]  /*1a1a0*/  BSYNC.RECONVERGENT B1 ;  /* 0x0000000000017941 */ /* 0x000fea0003800200 */
.L_x_3458:
        /* <DEDUP_REMOVED lines=18> */
[----:B------:R-:W-:Y:S05]  /*1a2d0*/  CALL.REL.NOINC `($_Z8FitGrainPdPiS0_S_S_S0_S0_S_S_S_S_S_S_S_S_S_S_S_S_$__internal_trig_reduction_slowpathd) ;  /* 0x000028f000347944 */ /* 0x000fea0003c00000 */
.L_x_3470:
[----:B------:R-:W-:Y:S05]  /*1a2e0*/  BSYNC.RECONVERGENT B4 ;  /* 0x0000000000047941 */ /* 0x000fea0003800200 */
.L_x_3469:
[----:B------:R-:W-:Y:S01]  /*1a2f0*/  DMUL R42, R38, R38 ;  /* 0x00000026262a7228 */ /* 0x000fe20000000000 */
[----:B------:R-:W-:Y:S01]  /*1a300*/  IMAD.MOV.U32 R76, RZ, RZ, 0x0 ;  /* 0x00000000ff4c7424 */ /* 0x000fe200078e00ff */
[----:B------:R-:W-:Y:S01]  /*1a310*/  MOV R77, 0x3fd80000 ;  /* 0x3fd80000004d7802 */ /* 0x000fe20000000f00 */
        /* <DEDUP_REMOVED lines=23> */
.L_x_3472:
[----:B------:R-:W-:Y:S05]  /*1a490*/  BSYNC.RECONVERGENT B1 ;  /* 0x0000000000017941 */ /* 0x000fea0003800200 */
.L_x_3471:
        /* <DEDUP_REMOVED lines=20> */
.L_x_3474:
[----:B------:R-:W-:Y:S05]  /*1a5e0*/  BSYNC.RECONVERGENT B1 ;  /* 0x0000000000017941 */ /* 0x000fea0003800200 */
.L_x_3473:
        /* <DEDUP_REMOVED lines=57> */
.L_x_3476:
        /* <DEDUP_REMOVED lines=72> */
.L_x_3477:
[----:B------:R-:W-:Y:S05]  /*1ae00*/  BSYNC.RECONVERGENT B0 ;  /* 0x0000000000007941 */ /* 0x000fea0003800200 */
.L_x_3475:
        /* <DEDUP_REMOVED lines=38> */
.L_x_3479:
[----:B------:R-:W-:Y:S05]  /*1b070*/  BSYNC.RECONVERGENT B4 ;  /* 0x0000000000047941 */ /* 0x000fea0003800200 */
.L_x_3478:
        /* <DEDUP_REMOVED lines=56> */
.L_x_3483:
[----:B------:R-:W-:Y:S05]  /*1b400*/  BSYNC.RECONVERGENT B5 ;  /* 0x0000000000057941 */ /* 0x000fea0003800200 */
.L_x_3482:
[----:B------:R-:W-:-:S07]  /*1b410*/  VIADD R19, R105, 0x1 ;  /* 0x0000000169137836 */ /* 0x000fce0000000000 */
.L_x_3481:
[----:B------:R-:W-:Y:S05]  /*1b420*/  BSYNC.RECONVERGENT B4 ;  /* 0x0000000000047941 */ /* 0x000fea0003800200 */
.L_x_3480:
        /* <DEDUP_REMOVED lines=76> */
.L_x_3485:
[----:B------:R-:W-:Y:S01]  /*1b8f0*/  MOV R38, 0x0 ;  /* 0x0000000000267802 */ /* 0x000fe20000000f00 */
[----:B------:R-:W-:Y:S01]  /*1b900*/  IMAD.MOV.U32 R39, RZ, RZ, 0x3fe00000 ;  /* 0x3fe00000ff277424 */ /* 0x000fe200078e00ff */
[----:B------:R-:W-:Y:S01]  /*1b910*/  UMOV UR12, 0xdc1895e9 ;  /* 0xdc1895e9000c7882 */ /* 0x000fe20000000000 */
[----:B------:R-:W-:Y:S01]  /*1b920*/  IMAD.MOV.U32 R42, RZ, RZ, 0x180754af ;  /* 0x180754afff2a7424 */ /* 0x000fe200078e00ff */
[----:B------:R-:W-:Y:S01]  /*1b930*/  UMOV UR13, 0x3fb0066b ;  /* 0x3fb0066b000d7882 */ /* 0x000fe20000000000 */
[----:B------:R-:W-:Y:S01]  /*1b940*/  IMAD.MOV.U32 R43, RZ, RZ, 0x3fb3823b ;  /* 0x3fb3823bff2b7424 */ /* 0x000fe200078e00ff */
        /* <DEDUP_REMOVED lines=63> */
.L_x_3486:
[----:B------:R-:W-:Y:S05]  /*1bd40*/  BSYNC.RECONVERGENT B0 ;  /* 0x0000000000007941 */ /* 0x000fea0003800200 */
.L_x_3484:
        /* <DEDUP_REMOVED lines=28> */
.L_x_3490:
[----:B------:R-:W-:Y:S05]  /*1bf10*/  BSYNC.RECONVERGENT B5 ;  /* 0x0000000000057941 */ /* 0x000fea0003800200 */
.L_x_3489:
[----:B------:R-:W-:-:S04]  /*1bf20*/  LOP3.LUT R105, R105, 0x1, RZ, 0xc0, !PT ;  /* 0x0000000169697812 */ /* 0x000fc800078ec0ff */
[----:B------:R-:W-:-:S13]  /*1bf30*/  ISETP.NE.U32.AND P0, PT, R105, 0x1, PT ;  /* 0x000000016900780c */ /* 0x000fda0003f05070 */
.L_x_3488:
[----:B------:R-:W-:Y:S05]  /*1bf40*/  BSYNC.RECONVERGENT B4 ;  /* 0x0000000000047941 */ /* 0x000fea0003800200 */
.L_x_3487:
        /* <DEDUP_REMOVED lines=59> */
.L_x_3492:
[----:B------:R-:W-:Y:S05]  /*1c300*/  BSYNC.RECONVERGENT B0 ;  /* 0x0000000000007941 */ /* 0x000fea0003800200 */
.L_x_3491:
[CC--:B------:R-:W-:Y:S02]  /*1c310*/  DMUL R42, R88.reuse, -R38.reuse ;  /* 0x80000026582a7228 */ /* 0x0c0fe40000000000 */
[----:B------:R-:W-:-:S06]  /*1c320*/  DMUL R38, R88, R38 ;  /* 0x0000002658267228 */ /* 0x000fcc0000000000 */
[----:B------:R-:W-:Y:S02]  /*1c330*/  DMUL R40, R42, R40 ;  /* 0x000000282a287228 */ /* 0x000fe40000000000 */
[----:B------:R-:W-:Y:S01]  /*1c340*/  DMUL R16, R38, R16 ;  /* 0x0000001026107228 */ /* 0x000fe20000000000 */
[----:B------:R-:W-:Y:S10]  /*1c350*/  BRA `(.L_x_3493) ;  /* 0x0000000000087947 */ /* 0x000ff40003800000 */
.L_x_3395:
[----:B------:R-:W-:Y:S02]  /*1c360*/  DADD R40, R38, -R112 ;  /* 0x0000000026287229 */ /* 0x000fe40000000870 */
[----:B------:R-:W-:-:S11]  /*1c370*/  DADD R16, R16, -R120 ;  /* 0x0000000010107229 */ /* 0x000fd60000000878 */
.L_x_3493:
[----:B------:R-:W-:Y:S01]  /*1c380*/  ISETP.GE.AND P0, PT, R15, 0x1, PT ;  /* 0x000000010f00780c */ /* 0x000fe20003f06270 */
[----:B------:R-:W-:-:S12]  /*1c390*/  BSSY.RECONVERGENT B1, `(.L_x_3494) ;  /* 0x0000037000017945 */ /* 0x000fd80003800200 */
[----:B------:R-:W-:Y:S05]  /*1c3a0*/  @!P0 BRA `(.L_x_3495) ;  /* 0x0000000000d48947 */ /* 0x000fea0003800000 */
[----:B------:R-:W0:Y:S01]  /*1c3b0*/  LDC.64 R38, c[0x0][0x3b8] ;  /* 0x0000ee00ff267b82 */ /* 0x000e220000000a00 */
[----:B------:R-:W-:Y:S01]  /*1c3c0*/  IMAD R19, R11, 0x9, RZ ;  /* 0x000000090b137824 */ /* 0x000fe200078e02ff */
[----:B------:R-:W2:Y:S03]  /*1c3d0*/  LDG.E.64 R42, desc[UR4][R26.64+0x38] ;  /* 0x000038041a2a7981 */ /* 0x000ea6000c1e1b00 */
[----:B0-----:R-:W-:-:S04]  /*1c3e0*/  IMAD.WIDE R38, R19, 0x8, R38 ;  /* 0x0000000813267825 */ /* 0x001fc800078e0226 */
[----:B------:R-:W-:-:S04]  /*1c3f0*/  IMAD R19, R9, 0x9, RZ ;  /* 0x0000000909137824 */ /* 0x000fc800078e02ff */
[----:B------:R-:W-:-:S06]  /*1c400*/  IMAD.WIDE.U32 R38, R19, 0x8, R38 ;  /* 0x0000000813267825 */ /* 0x000fcc00078e0026 */
[----:B------:R-:W3:Y:S01]  /*1c410*/  LDG.E.64 R38, desc[UR4][R38.64+0x40] ;  /* 0x0000400426267981 */ /* 0x000ee2000c1e1b00 */
[----:B------:R-:W-:Y:S01]  /*1c420*/  IMAD.MOV.U32 R19, RZ, RZ, RZ ;  /* 0x000000ffff137224 */ /* 0x000fe200078e00ff */
[----:B--2---:R-:W-:Y:S08]  /*1c430*/  F2I.F64.TRUNC R42, R42 ;  /* 0x0000002a002a7311 */ /* 0x004ff0000030d100 */
[----:B---3--:R-:W0:Y:S02]  /*1c440*/  F2I.F64.TRUNC R77, R38 ;  /* 0x00000026004d7311 */ /* 0x008e24000030d100 */
[----:B0-----:R-:W-:-:S13]  /*1c450*/  ISETP.NE.AND P0, PT, R42, R77, PT ;  /* 0x0000004d2a00720c */ /* 0x001fda0003f05270 */
[----:B------:R-:W-:Y:S05]  /*1c460*/  @!P0 BRA `(.L_x_3496) ;  /* 0x0000000000248947 */ /* 0x000fea0003800000 */
.L_x_3497:
[----:B------:R-:W-:-:S04]  /*1c470*/  IADD3 R19, PT, PT, R19, 0x1, RZ ;  /* 0x0000000113137810 */ /* 0x000fc80007ffe0ff */
[----:B------:R-:W-:-:S13]  /*1c480*/  ISETP.NE.AND P0, PT, R19, R15, PT ;  /* 0x0000000f1300720c */ /* 0x000fda0003f05270 */
[----:B------:R-:W-:Y:S05]  /*1c490*/  @!P0 BRA `(.L_x_3495) ;  /* 0x0000000000988947 */ /* 0x000fea0003800000 */
[----:B------:R-:W-:-:S04]  /*1c4a0*/  IMAD.SHL.U32 R39, R19, 0x8, RZ ;  /* 0x0000000813277824 */ /* 0x000fc800078e00ff */
[----:B------:R-:W-:-:S06]  /*1c4b0*/  IMAD.WIDE.U32 R38, R39, 0x8, R26 ;  /* 0x0000000827267825 */ /* 0x000fcc00078e001a */
[----:B------:R-:W2:Y:S02]  /*1c4c0*/  LDG.E.64 R38, desc[UR4][R38.64+0x38] ;  /* 0x0000380426267981 */ /* 0x000ea4000c1e1b00 */
[----:B--2---:R-:W0:Y:S02]  /*1c4d0*/  F2I.F64.TRUNC R42, R38 ;  /* 0x00000026002a7311 */ /* 0x004e24000030d100 */
[----:B0-----:R-:W-:-:S13]  /*1c4e0*/  ISETP.NE.AND P0, PT, R42, R77, PT ;  /* 0x0000004d2a00720c */ /* 0x001fda0003f05270 */
[----:B------:R-:W-:Y:S05]  /*1c4f0*/  @P0 BRA `(.L_x_3497) ;  /* 0xfffffffc00dc0947 */ /* 0x000fea000383ffff */
.L_x_3496:
[----:B------:R-:W-:-:S04]  /*1c500*/  IMAD.SHL.U32 R39, R19, 0x8, RZ ;  /* 0x0000000813277824 */ /* 0x000fc800078e00ff */
[----:B------:R-:W-:-:S05]  /*1c510*/  IMAD.WIDE.U32 R38, R39, 0x8, R26 ;  /* 0x0000000827267825 */ /* 0x000fca00078e001a */
        /* <DEDUP_REMOVED lines=25> */
[----:B------:R-:W-:Y:S05]  /*1c6b0*/  CALL.REL.NOINC `($__internal_17_$__cuda_sm20_dsqrt_rn_f64_mediumpath_v1) ;  /* 0x000028bc00f07944 */ /* 0x000fea0003c00000 */
[----:B------:R-:W-:Y:S02]  /*1c6c0*/  IMAD.MOV.U32 R16, RZ, RZ, R100 ;  /* 0x000000ffff107224 */ /* 0x000fe400078e0064 */
[----:B------:R-:W-:-:S07]  /*1c6d0*/  IMAD.MOV.U32 R17, RZ, RZ, R101 ;  /* 0x000000ffff117224 */ /* 0x000fce00078e0065 */
.L_x_3499:
[----:B------:R-:W-:Y:S05]  /*1c6e0*/  BSYNC.RECONVERGENT B4 ;  /* 0x0000000000047941 */ /* 0x000fea0003800200 */
.L_x_3498:
[----:B------:R-:W-:-:S11]  /*1c6f0*/  DADD R96, R96, R16 ;  /* 0x0000000060607229 */ /* 0x000fd60000000010 */
.L_x_3495:
[----:B------:R-:W-:Y:S05]  /*1c700*/  BSYNC.RECONVERGENT B1 ;  /* 0x0000000000017941 */ /* 0x000fea0003800200 */
.L_x_3494:
[----:B------:R-:W-:-:S05]  /*1c710*/  VIADD R9, R9, 0x1 ;  /* 0x0000000109097836 */ /* 0x000fca0000000000 */
[----:B------:R-:W-:-:S13]  /*1c720*/  ISETP.NE.AND P0, PT, R9, R10, PT ;  /* 0x0000000a0900720c */ /* 0x000fda0003f05270 */
[----:B------:R-:W-:Y:S05]  /*1c730*/  @P0 BRA `(.L_x_3500) ;  /* 0xffffff5800ac0947 */ /* 0x000fea000383ffff */
.L_x_3370:
[----:B------:R-:W-:Y:S05]  /*1c740*/  BSYNC.RECONVERGENT B3 ;  /* 0x0000000000037941 */ /* 0x000fea0003800200 */
.L_x_3369:
[----:B------:R4:W-:Y:S01]  /*1c750*/  STG.E.64 desc[UR4][R28.64+0x660], R96 ;  /* 0x000660601c007986 */ /* 0x0009e2000c101b04 */
[----:B------:R-:W-:Y:S01]  /*1c760*/  IADD3 R12, PT, PT, R18, 0xd, RZ ;  /* 0x0000000d120c7810 */ /* 0x000fe20007ffe0ff */
[----:B------:R-:W-:-:S07]  /*1c770*/  IMAD.MOV.U32 R19, RZ, RZ, RZ ;  /* 0x000000ffff137224 */ /* 0x000fce00078e00ff */
.L_x_3836:
[----:B------:R-:W-:-:S04]  /*1c780*/  IMAD.WIDE.U32 R16, R19, 0x8, R36 ;  /* 0x0000000813107825 */ /* 0x000fc800078e0024 */
[C---:B------:R-:W-:Y:S02]  /*1c790*/  IMAD.WIDE.U32 R78, R19.reuse, 0x8, R22 ;  /* 0x00000008134e7825 */ /* 0x040fe400078e0016 */
[----:B--2---:R-:W2:Y:S04]  /*1c7a0*/  LDG.E.64 R16, desc[UR4][R16.64] ;  /* 0x0000000410107981 */ /* 0x004ea8000c1e1b00 */
[----:B------:R-:W2:Y:S01]  /*1c7b0*/  LDG.E.64 R94, desc[UR4][R78.64] ;  /* 0x000000044e5e7981 */ /* 0x000ea2000c1e1b00 */
[----:B------:R-:W-:Y:S01]  /*1c7c0*/  IMAD.WIDE.U32 R38, R19, 0x8, R24 ;  /* 0x0000000813267825 */ /* 0x000fe200078e0018 */
[----:B--2---:R-:W-:-:S07]  /*1c7d0*/  DFMA R40, R16, R114, R94 ;  /* 0x000000721028722b */ /* 0x004fce000000005e */
[----:B------:R2:W-:Y:S04]  /*1c7e0*/  STG.E.64 desc[UR4][R78.64], R40 ;  /* 0x000000284e007986 */ /* 0x0005e8000c101b04 */
[----:B-1-3--:R-:W3:Y:S01]  /*1c7f0*/  LDG.E.64 R76, desc[UR4][R38.64] ;  /* 0x00000004264c7981 */ /* 0x00aee2000c1e1b00 */
[----:B------:R-:W-:Y:S01]  /*1c800*/  IMAD.WIDE.U32 R42, R19, 0x8, R32 ;  /* 0x00000008132a7825 */ /* 0x000fe200078e0020 */
[----:B---3--:R-:W-:-:S14]  /*1c810*/  DSETP.GEU.AND P0, PT, R40, R76, PT ;  /* 0x0000004c2800722a */ /* 0x008fdc0003f0e000 */
[----:B------:R1:W-:Y:S04]  /*1c820*/  @!P0 STG.E.64 desc[UR4][R78.64], R76 ;  /* 0x0000004c4e008986 */ /* 0x0003e8000c101b04 */
[----:B------:R-:W3:Y:S01]  /*1c830*/  LDG.E.64 R80, desc[UR4][R42.64] ;  /* 0x000000042a507981 */ /* 0x000ee2000c1e1b00 */
[----:B--2---:R-:W-:Y:S02]  /*1c840*/  @!P0 IMAD.MOV.U32 R40, RZ, RZ, R76 ;  /* 0x000000ffff288224 */ /* 0x004fe400078e004c */
[----:B------:R-:W-:-:S06]  /*1c850*/  @!P0 IMAD.MOV.U32 R41, RZ, RZ, R77 ;  /* 0x000000ffff298224 */ /* 0x000fcc00078e004d */
[----:B---3--:R-:W-:-:S14]  /*1c860*/  DSETP.GT.AND P0, PT, R40, R80, PT ;  /* 0x000000502800722a */ /* 0x008fdc0003f04000 */
[----:B------:R2:W-:Y:S04]  /*1c870*/  @P0 STG.E.64 desc[UR4][R78.64], R80 ;  /* 0x000000504e000986 */ /* 0x0005e8000c101b04 */
[----:B------:R-:W3:Y:S01]  /*1c880*/  LDG.E.64 R16, desc[UR4][R22.64] ;  /* 0x0000000416107981 */ /* 0x000ee2000c1e1b00 */
[----:B------:R-:W-:-:S04]  /*1c890*/  IMAD R9, R19, 0xc, RZ ;  /* 0x0000000c13097824 */ /* 0x000fc800078e02ff */
[----:B------:R-:W-:-:S05]  /*1c8a0*/  IMAD.WIDE.U32 R40, R9, 0x8, R28 ;  /* 0x0000000809287825 */ /* 0x000fca00078e001c */
[----:B---3--:R3:W-:Y:S04]  /*1c8b0*/  STG.E.64 desc[UR4][R40.64], R16 ;  /* 0x0000001028007986 */ /* 0x0087e8000c101b04 */
[----:B------:R-:W4:Y:S04]  /*1c8c0*/  LDG.E.64 R38, desc[UR4][R22.64+0x8] ;  /* 0x0000080416267981 */ /* 0x000f28000c1e1b00 */
[----:B----4-:R4:W-:Y:S04]  /*1c8d0*/  STG.E.64 desc[UR4][R40.64+0x8], R38 ;  /* 0x0000082628007986 */ /* 0x0109e8000c101b04 */
[----:B-1----:R-:W2:Y:S04]  /*1c8e0*/  LDG.E.64 R76, desc[UR4][R22.64+0x10] ;  /* 0x00001004164c7981 */ /* 0x002ea8000c1e1b00 */
[----:B--2---:R1:W-:Y:S04]  /*1c8f0*/  STG.E.64 desc[UR4][R40.64+0x10], R76 ;  /* 0x0000104c28007986 */ /* 0x0043e8000c101b04 */
[----:B------:R-:W2:Y:S04]  /*1c900*/  LDG.E.64 R42, desc[UR4][R22.64+0x18] ;  /* 0x00001804162a7981 */ /* 0x000ea8000c1e1b00 */
[----:B--2---:R-:W-:Y:S04]  /*1c910*/  STG.E.64 desc[UR4][R40.64+0x18], R42 ;  /* 0x0000182a28007986 */ /* 0x004fe8000c101b04 */
        /* <DEDUP_REMOVED lines=8> */
[----:B-1----:R-:W2:Y:S04]  /*1c9a0*/  LDG.E.64 R76, desc[UR4][R22.64+0x40] ;  /* 0x00004004164c7981 */ /* 0x002ea8000c1e1b00 */
[----:B--2---:R1:W-:Y:S04]  /*1c9b0*/  STG.E.64 desc[UR4][R40.64+0x40], R76 ;  /* 0x0000404c28007986 */ /* 0x0043e8000c101b04 */
[----:B------:R-:W2:Y:S04]  /*1c9c0*/  LDG.E.64 R82, desc[UR4][R22.64+0x48] ;  /* 0x0000480416527981 */ /* 0x000ea8000c1e1b00 */
[----:B--2---:R2:W-:Y:S04]  /*1c9d0*/  STG.E.64 desc[UR4][R40.64+0x48], R82 ;  /* 0x0000485228007986 */ /* 0x0045e8000c101b04 */
[----:B------:R-:W3:Y:S04]  /*1c9e0*/  LDG.E.64 R78, desc[UR4][R22.64+0x50] ;  /* 0x00005004164e7981 */ /* 0x000ee8000c1e1b00 */
[----:B---3--:R2:W-:Y:S04]  /*1c9f0*/  STG.E.64 desc[UR4][R40.64+0x50], R78 ;  /* 0x0000504e28007986 */ /* 0x0085e8000c101b04 */
[----:B------:R-:W3:Y:S01]  /*1ca00*/  LDG.E.64 R42, desc[UR4][R22.64+0x58] ;  /* 0x00005804162a7981 */ /* 0x000ee2000c1e1b00 */
[----:B------:R-:W-:-:S03]  /*1ca10*/  UMOV UR12, 0xa2529d3a ;  /* 0xa2529d3a000c7882 */ /* 0x000fc60000000000 */
[----:B---3--:R2:W-:Y:S04]  /*1ca20*/  STG.E.64 desc[UR4][R40.64+0x58], R42 ;  /* 0x0000582a28007986 */ /* 0x0085e8000c101b04 */
[----:B------:R-:W1:Y:S04]  /*1ca30*/  LDG.E.64 R80, desc[UR4][R22.64+0x48] ;  /* 0x0000480416507981 */ /* 0x000e68000c1e1b00 */
[----:B------:R2:W5:Y:S04]  /*1ca40*/  LDG.E.64 R86, desc[UR4][R22.64+0x30] ;  /* 0x0000300416567981 */ /* 0x000568000c1e1b00 */
[----:B------:R2:W5:Y:S04]  /*1ca50*/  LDG.E.64 R84, desc[UR4][R22.64+0x38] ;  /* 0x0000380416547981 */ /* 0x000568000c1e1b00 */
[----:B------:R2:W5:Y:S04]  /*1ca60*/  LDG.E.64 R88, desc[UR4][R22.64+0x40] ;  /* 0x0000400416587981 */ /* 0x000568000c1e1b00 */
[----:B----4-:R2:W5:Y:S01]  /*1ca70*/  LDG.E.64 R16, desc[UR4][R22.64+0x50] ;  /* 0x0000500416107981 */ /* 0x010562000c1e1b00 */
[----:B------:R-:W-:Y:S01]  /*1ca80*/  UMOV UR13, 0x3f91df46 ;  /* 0x3f91df46000d7882 */ /* 0x000fe20000000000 */
[----:B------:R-:W-:Y:S01]  /*1ca90*/  BSSY.RECONVERGENT B3, `(.L_x_3501) ;  /* 0x000001d000037945 */ /* 0x000fe20003800200 */
[----:B-1----:R-:W-:-:S08]  /*1caa0*/  DMUL R76, R80, UR12 ;  /* 0x0000000c504c7c28 */ /* 0x002fd00008000000 */
[----:B------:R-:W-:-:S14]  /*1cab0*/  DSETP.NEU.AND P4, PT, |R76|, +INF , PT ;  /* 0x7ff000004c00742a */ /* 0x000fdc0003f8d200 */
[----:B------:R-:W-:Y:S01]  /*1cac0*/  @!P4 DMUL R38, RZ, R76 ;  /* 0x0000004cff26c228 */ /* 0x000fe20000000000 */
[----:B------:R-:W-:Y:S01]  /*1cad0*/  @!P4 IMAD.MOV.U32 R9, RZ, RZ, RZ ;  /* 0x000000ffff09c224 */ /* 0x000fe200078e00ff */
[----:B--2---:R-:W-:Y:S09]  /*1cae0*/  @!P4 BRA `(.L_x_3502) ;  /* 0x00000000005cc947 */ /* 0x004ff20003800000 */
        /* <DEDUP_REMOVED lines=19> */
[----:B0----5:R-:W-:Y:S05]  /*1cc20*/  CALL.REL.NOINC `($_Z8FitGrainPdPiS0_S_S_S0_S0_S_S_S_S_S_S_S_S_S_S_S_S_$__internal_trig_reduction_slowpathd) ;  /* 0x000028c400e07944 */ /* 0x021fea0003c00000 */
[----:B------:R-:W-:Y:S02]  /*1cc30*/  IMAD.MOV.U32 R9, RZ, RZ, R105 ;  /* 0x000000ffff097224 */ /* 0x000fe400078e0069 */
[----:B------:R-:W-:Y:S02]  /*1cc40*/  IMAD.MOV.U32 R38, RZ, RZ, R102 ;  /* 0x000000ffff267224 */ /* 0x000fe400078e0066 */
[----:B------:R-:W-:-:S07]  /*1cc50*/  IMAD.MOV.U32 R39, RZ, RZ, R103 ;  /* 0x000000ffff277224 */ /* 0x000fce00078e0067 */
.L_x_3502:
[----:B------:R-:W-:Y:S05]  /*1cc60*/  BSYNC.RECONVERGENT B3 ;  /* 0x0000000000037941 */ /* 0x000fea0003800200 */
.L_x_3501:
        /* <DEDUP_REMOVED lines=56> */
[----:B0-----:R-:W-:Y:S05]  /*1cff0*/  CALL.REL.NOINC `($_Z8FitGrainPdPiS0_S_S_S0_S0_S_S_S_S_S_S_S_S_S_S_S_S_$__internal_trig_reduction_slowpathd) ;  /* 0x000028c000ec7944 */ /* 0x001fea0003c00000 */
[----:B------:R-:W-:Y:S02]  /*1d000*/  IMAD.MOV.U32 R9, RZ, RZ, R105 ;  /* 0x000000ffff097224 */ /* 0x000fe400078e0069 */
[----:B------:R-:W-:Y:S02]  /*1d010*/  IMAD.MOV.U32 R78, RZ, RZ, R102 ;  /* 0x000000ffff4e7224 */ /* 0x000fe400078e0066 */
[----:B------:R-:W-:-:S07]  /*1d020*/  IMAD.MOV.U32 R79, RZ, RZ, R103 ;  /* 0x000000ffff4f7224 */ /* 0x000fce00078e0067 */
.L_x_3504:
[----:B------:R-:W-:Y:S05]  /*1d030*/  BSYNC.RECONVERGENT B3 ;  /* 0x0000000000037941 */ /* 0x000fea0003800200 */
.L_x_3503:
        /* <DEDUP_REMOVED lines=60> */
.L_x_3506:
[----:B------:R-:W-:Y:S05]  /*1d400*/  BSYNC.RECONVERGENT B3 ;  /* 0x0000000000037941 */ /* 0x000fea0003800200 */
.L_x_3505:
        /* <DEDUP_REMOVED lines=53> */
[----:B0-----:R-:W-:Y:S05]  /*1d760*/  CALL.REL.NOINC `($_Z8FitGrainPdPiS0_S_S_S0_S0_S_S_S_S_S_S_S_S_S_S_S_S_$__internal_trig_reduction_slowpathd) ;  /* 0x000028bc00107944 */ /* 0x001fea0003c00000 */
[----:B------:R-:W-:Y:S02]  /*1d770*/  IMAD.MOV.U32 R82, RZ, RZ, R102 ;  /* 0x000000ffff527224 */ /* 0x000fe400078e0066 */
[----:B------:R-:W-:-:S07]  /*1d780*/  IMAD.MOV.U32 R83, RZ, RZ, R103 ;  /* 0x000000ffff537224 */ /* 0x000fce00078e0067 */
.L_x_3510:
[----:B------:R-:W-:Y:S05]  /*1d790*/  BSYNC.RECONVERGENT B4 ;  /* 0x0000000000047941 */ /* 0x000fea0003800200 */
.L_x_3509:
[----:B------:R-:W-:-:S07]  /*1d7a0*/  VIADD R9, R105, 0x1 ;  /* 0x0000000169097836 */ /* 0x000fce0000000000 */
.L_x_3508:
[----:B------:R-:W-:Y:S05]  /*1d7b0*/  BSYNC.RECONVERGENT B3 ;  /* 0x0000000000037941 */ /* 0x000fea0003800200 */
.L_x_3507:
        /* <DEDUP_REMOVED lines=54> */
[----:B------:R-:W-:Y:S01]  /*1db20*/  IMAD.MOV.U32 R78, RZ, RZ, R102 ;  /* 0x000000ffff4e7224 */ /* 0x000fe200078e0066 */
[----:B------:R-:W-:-:S07]  /*1db30*/  MOV R79, R103 ;  /* 0x00000067004f7202 */ /* 0x000fce0000000f00 */
.L_x_3514:
[----:B------:R-:W-:Y:S05]  /*1db40*/  BSYNC.RECONVERGENT B4 ;  /* 0x0000000000047941 */ /* 0x000fea0003800200 */
.L_x_3513:
[----:B------:R-:W-:-:S07]  /*1db50*/  VIADD R9, R105, 0x1 ;  /* 0x0000000169097836 */ /* 0x000fce0000000000 */
.L_x_3512:
[----:B------:R-:W-:Y:S05]  /*1db60*/  BSYNC.RECONVERGENT B3 ;  /* 0x0000000000037941 */ /* 0x000fea0003800200 */
.L_x_3511:
        /* <DEDUP_REMOVED lines=55> */
[----:B------:R-:W-:-:S07]  /*1dee0*/  IMAD.MOV.U32 R79, RZ, RZ, R103 ;  /* 0x000000ffff4f7224 */ /* 0x000fce00078e0067 */
.L_x_3518:
[----:B------:R-:W-:Y:S05]  /*1def0*/  BSYNC.RECONVERGENT B4 ;  /* 0x0000000000047941 */ /* 0x000fea0003800200 */
.L_x_3517:
[----:B------:R-:W-:-:S07]  /*1df00*/  VIADD R9, R105, 0x1 ;  /* 0x0000000169097836 */ /* 0x000fce0000000000 */
.L_x_3516:
[----:B------:R-:W-:Y:S05]  /*1df10*/  BSYNC.RECONVERGENT B3 ;  /* 0x0000000000037941 */ /* 0x000fea0003800200 */
.L_x_3515:
[----:B------:R-:W1:Y:S01]  /*1df20*/  LDCU.64 UR12, c[0x4][0x28] ;  /* 0x01000500ff0c77ac */ /* 0x000e620008000a00 */
[----:B------:R-:W-:-:S04]  /*1df30*/  SHF.L.U32 R15, R9, 0x6, RZ ;  /* 0x00000006090f7819 */ /* 0x000fc800000006ff */
        /* <DEDUP_REMOVED lines=13> */
[----:B------:R-:W-:Y:S01]  /*1e010*/  FSEL R90, R90, -8.06006814911005101289e+34, !P0 ;  /* 0xf9785eba5a5a7808 */ /* 0x000fe20004000000 */
[----:B-1----:R-:W-:Y:S01]  /*1e020*/  IMAD.MOV.U32 R42, RZ, RZ, 0x1 ;  /* 0x00000001ff2a7424 */ /* 0x002fe200078e00ff */
[----:B------:R-:W-:Y:S02]  /*1e030*/  FSEL R91, -R15, 0.11223486810922622681, !P0 ;  /* 0x3de5db650f5b7808 */ /* 0x000fe40004000100 */
[----:B------:R-:W1:Y:S04]  /*1e040*/  MUFU.RCP64H R43, R93 ;  /* 0x0000005d002b7308 */ /* 0x000e680000001800 */
[----:B--2---:R-:W-:Y:S02]  /*1e050*/  DFMA R108, R82, R90, R108 ;  /* 0x0000005a526c722b */ /* 0x004fe4000000006c */
[----:B-1----:R-:W-:-:S06]  /*1e060*/  DFMA R90, -R92, R42, 1 ;  /* 0x3ff000005c5a742b */ /* 0x002fcc000000012a */
        /* <DEDUP_REMOVED lines=30> */
[----:B0-----:R-:W-:Y:S05]  /*1e250*/  CALL.REL.NOINC `($__internal_16_$__cuda_sm20_div_rn_f64_full) ;  /* 0x0000289c00707944 */ /* 0x001fea0003c00000 */
.L_x_3520:
[----:B------:R-:W-:Y:S05]  /*1e260*/  BSYNC.RECONVERGENT B1 ;  /* 0x0000000000017941 */ /* 0x000fea0003800200 */
.L_x_3519:
        /* <DEDUP_REMOVED lines=48> */
[----:B------:R-:W-:-:S08]  /*1e570*/  DMUL R82, R78, R82 ;  /* 0x000000524e527228 */ /* 0x000fd00000000000 */
[----:B------:R-:W-:Y:S01]  /*1e580*/  DFMA R78, R82, |R100|, |R100| ;  /* 0x40000064524e722b */ /* 0x000fe20000000464 */
[----:B------:R-:W-:Y:S01]  /*1e590*/  @!P0 IMAD.MOV.U32 R82, RZ, RZ, 0x33145c07 ;  /* 0x33145c07ff528424 */ /* 0x000fe200078e00ff */
[----:B------:R-:W-:-:S06]  /*1e5a0*/  @!P0 MOV R83, 0x3c91a626 ;  /* 0x3c91a62600538802 */ /* 0x000fcc0000000f00 */
[C---:B------:R-:W-:Y:S02]  /*1e5b0*/  @!P0 DADD R82, R78.reuse, R82 ;  /* 0x000000004e528229 */ /* 0x040fe40000000052 */
[----:B------:R-:W-:-:S06]  /*1e5c0*/  @P0 DADD R78, R78, -R90 ;  /* 0x000000004e4e0229 */ /* 0x000fcc000000085a */
[----:B------:R-:W-:Y:S02]  /*1e5d0*/  @!P0 DADD R82, R82, UR12 ;  /* 0x0000000c52528e29 */ /* 0x000fe40008000000 */
[----:B------:R-:W-:Y:S01]  /*1e5e0*/  @P0 DADD R82, -R78, UR12 ;  /* 0x0000000c4e520e29 */ /* 0x000fe20008000100 */
[----:B------:R-:W-:Y:S10]  /*1e5f0*/  BRA `(.L_x_3523) ;  /* 0x0000000400207947 */ /* 0x000ff40003800000 */
.L_x_3522:
        /* <DEDUP_REMOVED lines=72> */
.L_x_3523:
[----:B------:R-:W-:Y:S05]  /*1ea80*/  BSYNC.RECONVERGENT B0 ;  /* 0x0000000000007941 */ /* 0x000fea0003800200 */
.L_x_3521:
        /* <DEDUP_REMOVED lines=20> */
[----:B------:R-:W-:-:S07]  /*1ebd0*/  IMAD.MOV.U32 R106, RZ, RZ, R102 ;  /* 0x000000ffff6a7224 */ /* 0x000fce00078e0066 */
[----:B0-----:R-:W-:Y:S05]  /*1ebe0*/  CALL.REL.NOINC `($__internal_16_$__cuda_sm20_div_rn_f64_full) ;  /* 0x00002894000c7944 */ /* 0x001fea0003c00000 */
.L_x_3525:
[----:B------:R-:W-:Y:S05]  /*1ebf0*/  BSYNC.RECONVERGENT B1 ;  /* 0x0000000000017941 */ /* 0x000fea0003800200 */
.L_x_3524:
        /* <DEDUP_REMOVED lines=57> */
.L_x_3527:
        /* <DEDUP_REMOVED lines=72> */
.L_x_3528:
[----:B------:R-:W-:Y:S05]  /*1f410*/  BSYNC.RECONVERGENT B0 ;  /* 0x0000000000007941 */ /* 0x000fea0003800200 */
.L_x_3526:
        /* <DEDUP_REMOVED lines=34> */
.L_x_3530:
[----:B------:R-:W-:Y:S05]  /*1f640*/  BSYNC.RECONVERGENT B3 ;  /* 0x0000000000037941 */ /* 0x000fea0003800200 */
.L_x_3529:
        /* <DEDUP_REMOVED lines=54> */
[----:B0-----:R-:W-:Y:S05]  /*1f9b0*/  CALL.REL.NOINC `($__internal_16_$__cuda_sm20_div_rn_f64_full) ;  /* 0x0000288400987944 */ /* 0x001fea0003c00000 */
[----:B------:R-:W-:Y:S02]  /*1f9c0*/  IMAD.MOV.U32 R78, RZ, RZ, R100 ;  /* 0x000000ffff4e7224 */ /* 0x000fe400078e0064 */
[----:B------:R-:W-:-:S07]  /*1f9d0*/  IMAD.MOV.U32 R79, RZ, RZ, R101 ;  /* 0x000000ffff4f7224 */ /* 0x000fce00078e0065 */
.L_x_3532:
[----:B------:R-:W-:Y:S05]  /*1f9e0*/  BSYNC.RECONVERGENT B1 ;  /* 0x0000000000017941 */ /* 0x000fea0003800200 */
.L_x_3531:
        /* <DEDUP_REMOVED lines=21> */
[----:B------:R-:W-:Y:S01]  /*1fb40*/  IMAD.MOV.U32 R38, RZ, RZ, R100 ;  /* 0x000000ffff267224 */ /* 0x000fe200078e0064 */
[----:B------:R-:W-:-:S07]  /*1fb50*/  MOV R39, R101 ;  /* 0x0000006500277202 */ /* 0x000fce0000000f00 */
.L_x_3534:
[----:B------:R-:W-:Y:S05]  /*1fb60*/  BSYNC.RECONVERGENT B1 ;  /* 0x0000000000017941 */ /* 0x000fea0003800200 */
.L_x_3533:
        /* <DEDUP_REMOVED lines=23> */
.L_x_3536:
[----:B------:R-:W-:Y:S05]  /*1fce0*/  BSYNC.RECONVERGENT B1 ;  /* 0x0000000000017941 */ /* 0x000fea0003800200 */
.L_x_3535:
        /* <DEDUP_REMOVED lines=34> */
.L_x_3540:
[----:B------:R-:W-:Y:S05]  /*1ff10*/  BSYNC.RECONVERGENT B4 ;  /* 0x0000000000047941 */ /* 0x000fea0003800200 */
.L_x_3539:
[----:B------:R-:W-:-:S07]  /*1ff20*/  VIADD R9, R105, 0x1 ;  /* 0x0000000169097836 */ /* 0x000fce0000000000 */
.L_x_3538:
[----:B------:R-:W-:Y:S05]  /*1ff30*/  BSYNC.RECONVERGENT B3 ;  /* 0x0000000000037941 */ /* 0x000fea0003800200 */
.L_x_3537:
        /* <DEDUP_REMOVED lines=56> */
.L_x_3544:
[----:B------:R-:W-:Y:S05]  /*202c0*/  BSYNC.RECONVERGENT B4 ;  /* 0x0000000000047941 */ /* 0x000fea0003800200 */
.L_x_3543:
[----:B------:R-:W-:-:S07]  /*202d0*/  VIADD R9, R105, 0x1 ;  /* 0x0000000169097836 */ /* 0x000fce0000000000 */
.L_x_3542:
[----:B------:R-:W-:Y:S05]  /*202e0*/  BSYNC.RECONVERGENT B3 ;  /* 0x0000000000037941 */ /* 0x000fea0003800200 */
.L_x_3541:
        /* <DEDUP_REMOVED lines=56> */
.L_x_3546:
[----:B------:R-:W-:Y:S05]  /*20670*/  BSYNC.RECONVERGENT B3 ;  /* 0x0000000000037941 */ /* 0x000fea0003800200 */
.L_x_3545:
        /* <DEDUP_REMOVED lines=8> */
[----:B------:R4:W5:Y:S04]  /*20700*/  LDG.E.128.CONSTANT R88, desc[UR4][R42.64+0x20] ;  /* 0x000020042a587981 */ /* 0x000968000c1e9d00 */
[----:B-1----:R-:W5:Y:S01]  /*20710*/  LDG.E R108, desc[UR4][R108.64+0x4] ;  /* 0x000004046c6c7981 */ /* 0x002f62000c1e1900 */
[----:B------:R-:W-:Y:S01]  /*20720*/  LOP3.LUT R15, R9, 0x1, RZ, 0xc0, !PT ;  /* 0x00000001090f7812 */ /* 0x000fe200078ec0ff */
[----:B------:R-:W-:Y:S01]  /*20730*/  IMAD.MOV.U32 R96, RZ, RZ, 0x20fd8164 ;  /* 0x20fd8164ff607424 */ /* 0x000fe200078e00ff */
[----:B------:R-:W-:Y:S01]  /*20740*/  DMUL R86, R92, R92 ;  /* 0x0000005c5c567228 */ /* 0x000fe20000000000 */
[----:B------:R-:W-:Y:S01]  /*20750*/  PLOP3.LUT P5, PT, PT, PT, PT, 0x8, 0x80 ;  /* 0x000000000080781c */ /* 0x000fe20003fae170 */
[CC--:B----4-:R-:W-:Y:S01]  /*20760*/  DMUL R42, R16.reuse, -R80.reuse ;  /* 0x80000050102a7228 */ /* 0x0d0fe20000000000 */
        /* <DEDUP_REMOVED lines=24> */
[----:B------:R-:W-:Y:S01]  /*208f0*/  MOV R9, RZ ;  /* 0x000000ff00097202 */ /* 0x000fe20000000f00 */
[----:B------:R-:W-:Y:S02]  /*20900*/  DMUL R38, R38, R84 ;  /* 0x0000005426267228 */ /* 0x000fe40000000000 */
[----:B------:R-:W-:-:S11]  /*20910*/  DMUL R16, R80, R82 ;  /* 0x0000005250107228 */ /* 0x000fd60000000000 */
.L_x_3561:
        /* <DEDUP_REMOVED lines=13> */
[----:B------:R-:W-:-:S06]  /*209f0*/  DFMA R92, R76, R80, R90 ;  /* 0x000000504c5c722b */ /* 0x000fcc000000005a */
[----:B------:R-:W-:Y:S01]  /*20a00*/  DFMA R88, R86, R78, R88 ;  /* 0x0000004e5658722b */ /* 0x000fe20000000058 */
[----:B------:R-:W-:Y:S01]  /*20a10*/  LOP3.LUT R87, RZ, 0x80000000, R81, 0xb8, !PT ;  /* 0x80000000ff577812 */ /* 0x000fe200078eb851 */
[----:B-1----:R-:W-:Y:S01]  /*20a20*/  DFMA R80, R42, R84, R92 ;  /* 0x000000542a50722b */ /* 0x002fe2000000005c */
[----:B------:R-:W-:-:S05]  /*20a30*/  IMAD.MOV.U32 R86, RZ, RZ, RZ ;  /* 0x000000ffff567224 */ /* 0x000fca00078e00ff */
[----:B------:R-:W-:Y:S02]  /*20a40*/  DFMA R82, R16, R84, R88 ;  /* 0x000000541052722b */ /* 0x000fe40000000058 */
[----:B------:R-:W-:Y:S02]  /*20a50*/  DADD R86, R90, R86 ;  /* 0x000000005a567229 */ /* 0x000fe40000000056 */
[----:B------:R-:W-:-:S06]  /*20a60*/  DMUL R88, R80, R80 ;  /* 0x0000005050587228 */ /* 0x000fcc0000000000 */
[----:B------:R-:W-:Y:S02]  /*20a70*/  DFMA R84, R40, R84, R86 ;  /* 0x000000542854722b */ /* 0x000fe40000000056 */
[----:B------:R-:W-:-:S08]  /*20a80*/  DFMA R88, R82, R82, R88 ;  /* 0x000000525258722b */ /* 0x000fd00000000058 */
[----:B------:R-:W-:Y:S01]  /*20a90*/  DFMA R106, R84, R84, R88 ;  /* 0x00000054546a722b */ /* 0x000fe20000000058 */
[----:B------:R-:W-:Y:S02]  /*20aa0*/  IMAD.MOV.U32 R88, RZ, RZ, 0x0 ;  /* 0x00000000ff587424 */ /* 0x000fe400078e00ff */
[----:B------:R-:W-:-:S03]  /*20ab0*/  IMAD.MOV.U32 R89, RZ, RZ, 0x3fd80000 ;  /* 0x3fd80000ff597424 */ /* 0x000fc600078e00ff */
        /* <DEDUP_REMOVED lines=18> */
[----:B0-----:R-:W-:Y:S05]  /*20be0*/  CALL.REL.NOINC `($__internal_17_$__cuda_sm20_dsqrt_rn_f64_mediumpath_v1) ;  /* 0x0000287800a47944 */ /* 0x001fea0003c00000 */
[----:B------:R-:W-:Y:S01]  /*20bf0*/  MOV R104, R100 ;  /* 0x0000006400687202 */ /* 0x000fe20000000f00 */
[----:B------:R-:W-:-:S07]  /*20c00*/  IMAD.MOV.U32 R105, RZ, RZ, R101 ;  /* 0x000000ffff697224 */ /* 0x000fce00078e0065 */
.L_x_3549:
[----:B------:R-:W-:Y:S05]  /*20c10*/  BSYNC.RECONVERGENT B1 ;  /* 0x0000000000017941 */ /* 0x000fea0003800200 */
.L_x_3548:
        /* <DEDUP_REMOVED lines=14> */
[----:B0-----:R-:W-:Y:S05]  /*20d00*/  CALL.REL.NOINC `($__internal_15_$__cuda_sm20_dblrcp_rn_slowpath_v3) ;  /* 0x00002870001c7944 */ /* 0x001fea0003c00000 */
[----:B------:R-:W-:-:S07]  /*20d10*/  IMAD.MOV.U32 R103, RZ, RZ, R101 ;  /* 0x000000ffff677224 */ /* 0x000fce00078e0065 */
.L_x_3551:
[----:B------:R-:W-:Y:S05]  /*20d20*/  BSYNC.RECONVERGENT B1 ;  /* 0x0000000000017941 */ /* 0x000fea0003800200 */
.L_x_3550:
[----:B------:R-:W1:Y:S01]  /*20d30*/  LDC.64 R88, c[0x0][0x3a0] ;  /* 0x0000e800ff587b82 */ /* 0x000e620000000a00 */
[----:B------:R-:W-:-:S04]  /*20d40*/  IMAD R15, R9, 0x7, RZ ;  /* 0x00000007090f7824 */ /* 0x000fc800078e02ff */
[----:B------:R-:W-:-:S05]  /*20d50*/  IMAD.WIDE.U32 R86, R15, 0x8, R30 ;  /* 0x000000080f567825 */ /* 0x000fca00078e001e */
[----:B------:R2:W-:Y:S04]  /*20d60*/  STG.E.64 desc[UR4][R86.64], R82 ;  /* 0x0000005256007986 */ /* 0x0005e8000c101b04 */
[----:B------:R3:W-:Y:S04]  /*20d70*/  STG.E.64 desc[UR4][R86.64+0x8], R80 ;  /* 0x0000085056007986 */ /* 0x0007e8000c101b04 */
[----:B------:R4:W-:Y:S01]  /*20d80*/  STG.E.64 desc[UR4][R86.64+0x10], R84 ;  /* 0x0000105456007986 */ /* 0x0009e2000c101b04 */
[----:B-1----:R-:W-:-:S06]  /*20d90*/  IMAD.WIDE.U32 R88, R15, 0x8, R88 ;  /* 0x000000080f587825 */ /* 0x002fcc00078e0058 */
[----:B------:R-:W5:Y:S01]  /*20da0*/  LDG.E.64 R88, desc[UR4][R88.64+0x18] ;  /* 0x0000180458587981 */ /* 0x000f62000c1e1b00 */
[----:B------:R-:W1:Y:S03]  /*20db0*/  LDC.64 R90, c[0x0][0x380] ;  /* 0x0000e000ff5a7b82 */ /* 0x000e660000000a00 */
[----:B------:R4:W-:Y:S01]  /*20dc0*/  STG.E.64 desc[UR4][R86.64+0x20], R102 ;  /* 0x0000206656007986 */ /* 0x0009e2000c101b04 */
[----:B------:R-:W-:-:S06]  /*20dd0*/  DADD R106, R102, R102 ;  /* 0x00000000666a7229 */ /* 0x000fcc0000000066 */
[----:B------:R-:W2:Y:S01]  /*20de0*/  MUFU.RCP64H R93, R107 ;  /* 0x0000006b005d7308 */ /* 0x000ea20000001800 */
[----:B------:R-:W-:-:S06]  /*20df0*/  IMAD.MOV.U32 R92, RZ, RZ, 0x1 ;  /* 0x00000001ff5c7424 */ /* 0x000fcc00078e00ff */
[----:B--2---:R-:W-:Y:S01]  /*20e00*/  DFMA R82, -R106, R92, 1 ;  /* 0x3ff000006a52742b */ /* 0x004fe2000000015c */
[----:B-----5:R4:W-:Y:S04]  /*20e10*/  STG.E.64 desc[UR4][R86.64+0x18], R88 ;  /* 0x0000185856007986 */ /* 0x0209e8000c101b04 */
[----:B-1----:R-:W2:Y:S03]  /*20e20*/  LDG.E.64 R90, desc[UR4][R90.64+0x1038] ;  /* 0x001038045a5a7981 */ /* 0x002ea6000c1e1b00 */
[----:B------:R-:W-:Y:S01]  /*20e30*/  DFMA R82, R82, R82, R82 ;  /* 0x000000525252722b */ /* 0x000fe20000000052 */
[----:B------:R-:W-:Y:S07]  /*20e40*/  BSSY.RECONVERGENT B1, `(.L_x_3552) ;  /* 0x0000010000017945 */ /* 0x000fee0003800200 */
[----:B------:R-:W-:-:S08]  /*20e50*/  DFMA R82, R92, R82, R92 ;  /* 0x000000525c52722b */ /* 0x000fd0000000005c */
[----:B---3--:R-:W-:-:S08]  /*20e60*/  DFMA R80, -R106, R82, 1 ;  /* 0x3ff000006a50742b */ /* 0x008fd00000000152 */
[----:B------:R-:W-:-:S08]  /*20e70*/  DFMA R80, R82, R80, R82 ;  /* 0x000000505250722b */ /* 0x000fd00000000052 */
[----:B--2---:R-:W-:Y:S01]  /*20e80*/  DMUL R100, R90, R80 ;  /* 0x000000505a647228 */ /* 0x004fe20000000000 */
[----:B------:R-:W-:-:S07]  /*20e90*/  FSETP.GEU.AND P1, PT, |R91|, 6.5827683646048100446e-37, PT ;  /* 0x036000005b00780b */ /* 0x000fce0003f2e200 */
[----:B------:R-:W-:-:S08]  /*20ea0*/  DFMA R82, -R106, R100, R90 ;  /* 0x000000646a52722b */ /* 0x000fd0000000015a */
[----:B------:R-:W-:-:S10]  /*20eb0*/  DFMA R100, R80, R82, R100 ;  /* 0x000000525064722b */ /* 0x000fd40000000064 */
[----:B------:R-:W-:-:S05]  /*20ec0*/  FFMA R15, RZ, R107, R101 ;  /* 0x0000006bff0f7223 */ /* 0x000fca0000000065 */
[----:B------:R-:W-:-:S13]  /*20ed0*/  FSETP.GT.AND P0, PT, |R15|, 1.469367938527859385e-39, PT ;  /* 0x001000000f00780b */ /* 0x000fda0003f04200 */
[----:B----4-:R-:W-:Y:S05]  /*20ee0*/  @P0 BRA P1, `(.L_x_3553) ;  /* 0x0000000000140947 */ /* 0x010fea0000800000 */
[----:B------:R-:W-:Y:S01]  /*20ef0*/  IMAD.MOV.U32 R100, RZ, RZ, R90 ;  /* 0x000000ffff647224 */ /* 0x000fe200078e005a */
[----:B------:R-:W-:Y:S01]  /*20f00*/  MOV R104, 0x20f40 ;  /* 0x00020f4000687802 */ /* 0x000fe20000000f00 */
[----:B------:R-:W-:Y:S02]  /*20f10*/  IMAD.MOV.U32 R101, RZ, RZ, R91 ;  /* 0x000000ffff657224 */ /* 0x000fe400078e005b */
[----:B------:R-:W-:-:S07]  /*20f20*/  IMAD.MOV.U32 R103, RZ, RZ, R107 ;  /* 0x000000ffff677224 */ /* 0x000fce00078e006b */
[----:B0-----:R-:W-:Y:S05]  /*20f30*/  CALL.REL.NOINC `($__internal_16_$__cuda_sm20_div_rn_f64_full) ;  /* 0x0000287000387944 */ /* 0x001fea0003c00000 */
.L_x_3553:
[----:B------:R-:W-:Y:S05]  /*20f40*/  BSYNC.RECONVERGENT B1 ;  /* 0x0000000000017941 */ /* 0x000fea0003800200 */
.L_x_3552:
        /* <DEDUP_REMOVED lines=45> */
.L_x_3555:
        /* <DEDUP_REMOVED lines=70> */
.L_x_3556:
[----:B------:R-:W-:Y:S05]  /*21680*/  BSYNC.RECONVERGENT B0 ;  /* 0x0000000000007941 */ /* 0x000fea0003800200 */
.L_x_3554:
[----:B------:R-:W1:Y:S01]  /*21690*/  LDC.64 R80, c[0x0][0x380] ;  /* 0x0000e000ff507b82 */ /* 0x000e620000000a00 */
[----:B------:R-:W-:Y:S01]  /*216a0*/  UMOV UR12, 0x1a63c1f5 ;  /* 0x1a63c1f5000c7882 */ /* 0x000fe20000000000 */
[----:B------:R-:W-:Y:S01]  /*216b0*/  UMOV UR13, 0x404ca5dc ;  /* 0x404ca5dc000d7882 */ /* 0x000fe20000000000 */
[----:B------:R-:W-:Y:S01]  /*216c0*/  IMAD R83, R9, 0x7, RZ ;  /* 0x0000000709537824 */ /* 0x000fe200078e02ff */
[----:B------:R-:W-:-:S03]  /*216d0*/  DMUL R100, R100, UR12 ;  /* 0x0000000c64647c28 */ /* 0x000fc60008000000 */
[----:B------:R-:W-:-:S05]  /*216e0*/  IMAD.WIDE.U32 R82, R83, 0x8, R30 ;  /* 0x0000000853527825 */ /* 0x000fca00078e001e */
        /* <DEDUP_REMOVED lines=29> */
[----:B0----5:R-:W-:Y:S05]  /*218c0*/  CALL.REL.NOINC `($_Z8FitGrainPdPiS0_S_S_S0_S0_S_S_S_S_S_S_S_S_S_S_S_S_$__internal_trig_reduction_slowpathd) ;  /* 0x0000287800b87944 */ /* 0x021fea0003c00000 */
.L_x_3560:
[----:B------:R-:W-:Y:S05]  /*218d0*/  BSYNC.RECONVERGENT B4 ;  /* 0x0000000000047941 */ /* 0x000fea0003800200 */
.L_x_3559:
[----:B------:R-:W-:-:S04]  /*218e0*/  LOP3.LUT R105, R105, 0x1, RZ, 0xc0, !PT ;  /* 0x0000000169697812 */ /* 0x000fc800078ec0ff */
[----:B------:R-:W-:-:S13]  /*218f0*/  ISETP.NE.U32.AND P0, PT, R105, 0x1, PT ;  /* 0x000000016900780c */ /* 0x000fda0003f05070 */
.L_x_3558:
[----:B------:R-:W-:Y:S05]  /*21900*/  BSYNC.RECONVERGENT B3 ;  /* 0x0000000000037941 */ /* 0x000fea0003800200 */
.L_x_3557:
        /* <DEDUP_REMOVED lines=59> */
[----:B-----5:R-:W-:Y:S01]  /*21cc0*/  DMUL R80, R80, R82 ;  /* 0x0000005250507228 */ /* 0x020fe20000000000 */
[----:B------:R-:W-:-:S06]  /*21cd0*/  IMAD.WIDE.U32 R82, R15, 0x8, R30 ;  /* 0x000000080f527825 */ /* 0x000fcc00078e001e */
[----:B------:R2:W-:Y:S04]  /*21ce0*/  STG.E.64 desc[UR4][R82.64+0x30], R80 ;  /* 0x0000305052007986 */ /* 0x0005e8000c101b04 */
[----:B-1----:R-:W3:Y:S01]  /*21cf0*/  LDG.E R90, desc[UR4][R90.64+0x4] ;  /* 0x000004045a5a7981 */ /* 0x002ee2000c1e1900 */
[----:B------:R-:W-:-:S04]  /*21d00*/  IADD3 R9, PT, PT, R9, 0x1, RZ ;  /* 0x0000000109097810 */ /* 0x000fc80007ffe0ff */
[----:B---3--:R-:W-:-:S13]  /*21d10*/  ISETP.GE.AND P0, PT, R9, R90, PT ;  /* 0x0000005a0900720c */ /* 0x008fda0003f06270 */
[----:B--2---:R-:W-:Y:S05]  /*21d20*/  @!P0 BRA `(.L_x_3561) ;  /* 0xffffffe800fc8947 */ /* 0x004fea000383ffff */
[----:B------:R-:W-:-:S13]  /*21d30*/  ISETP.GT.AND P5, PT, R90, RZ, PT ;  /* 0x000000ff5a00720c */ /* 0x000fda0003fa4270 */
.L_x_3547:
        /* <DEDUP_REMOVED lines=32> */
.L_x_3565:
[----:B------:R-:W-:Y:S05]  /*21f40*/  BSYNC.RECONVERGENT B4 ;  /* 0x0000000000047941 */ /* 0x000fea0003800200 */
.L_x_3564:
[----:B------:R-:W-:-:S07]  /*21f50*/  VIADD R9, R105, 0x1 ;  /* 0x0000000169097836 */ /* 0x000fce0000000000 */
.L_x_3563:
[----:B------:R-:W-:Y:S05]  /*21f60*/  BSYNC.RECONVERGENT B3 ;  /* 0x0000000000037941 */ /* 0x000fea0003800200 */
.L_x_3562:
        /* <DEDUP_REMOVED lines=58> */
.L_x_3569:
[----:B------:R-:W-:Y:S05]  /*22310*/  BSYNC.RECONVERGENT B4 ;  /* 0x0000000000047941 */ /* 0x000fea0003800200 */
.L_x_3568:
[----:B------:R-:W-:-:S07]  /*22320*/  IADD3 R9, PT, PT, R105, 0x1, RZ ;  /* 0x0000000169097810 */ /* 0x000fce0007ffe0ff */
.L_x_3567:
[----:B------:R-:W-:Y:S05]  /*22330*/  BSYNC.RECONVERGENT B3 ;  /* 0x0000000000037941 */ /* 0x000fea0003800200 */
.L_x_3566:
        /* <DEDUP_REMOVED lines=58> */
.L_x_3573:
[----:B------:R-:W-:Y:S05]  /*226e0*/  BSYNC.RECONVERGENT B4 ;  /* 0x0000000000047941 */ /* 0x000fea0003800200 */
.L_x_3572:
[----:B------:R-:W-:-:S07]  /*226f0*/  VIADD R9, R105, 0x1 ;  /* 0x0000000169097836 */ /* 0x000fce0000000000 */
.L_x_3571:
[----:B------:R-:W-:Y:S05]  /*22700*/  BSYNC.RECONVERGENT B3 ;  /* 0x0000000000037941 */ /* 0x000fea0003800200 */
.L_x_3570:
        /* <DEDUP_REMOVED lines=13> */
[----:B------:R-:W-:Y:S01]  /*227e0*/  @!P4 IMAD.MOV.U32 R105, RZ, RZ, RZ ;  /* 0x000000ffff69c224 */ /* 0x000fe200078e00ff */
        /* <DEDUP_REMOVED lines=39> */
.L_x_3575:
[----:B------:R-:W-:Y:S05]  /*22a60*/  BSYNC.RECONVERGENT B3 ;  /* 0x0000000000037941 */ /* 0x000fea0003800200 */
.L_x_3574:
        /* <DEDUP_REMOVED lines=15> */
[----:B------:R-:W-:Y:S01]  /*22b60*/  FSEL R97, -R9, 0.11223486810922622681, !P0 ;  /* 0x3de5db6509617808 */ /* 0x000fe20004000100 */
[----:B------:R-:W-:-:S05]  /*22b70*/  @!P3 IMAD.MOV.U32 R9, RZ, RZ, RZ ;  /* 0x000000ffff09b224 */ /* 0x000fca00078e00ff */
        /* <DEDUP_REMOVED lines=36> */
[----:B------:R-:W-:-:S07]  /*22dc0*/  IMAD.MOV.U32 R9, RZ, RZ, R105 ;  /* 0x000000ffff097224 */ /* 0x000fce00078e0069 */
.L_x_3577:
[----:B------:R-:W-:Y:S05]  /*22dd0*/  BSYNC.RECONVERGENT B3 ;  /* 0x0000000000037941 */ /* 0x000fea0003800200 */
.L_x_3576:
        /* <DEDUP_REMOVED lines=54> */
.L_x_3579:
[----:B------:R-:W-:Y:S05]  /*23140*/  BSYNC.RECONVERGENT B3 ;  /* 0x0000000000037941 */ /* 0x000fea0003800200 */
.L_x_3578:
        /* <DEDUP_REMOVED lines=29> */
[----:B------:R-:W-:Y:S01]  /*23320*/  MOV R16, RZ ;  /* 0x000000ff00107202 */ /* 0x000fe20000000f00 */
[----:B------:R-:W-:Y:S06]  /*23330*/  @!P5 BRA `(.L_x_3580) ;  /* 0x0000009000d0d947 */ /* 0x000fec0003800000 */
[----:B------:R-:W1:Y:S08]  /*23340*/  LDC.64 R112, c[0x0][0x380] ;  /* 0x0000e000ff707b82 */ /* 0x000e700000000a00 */
[----:B------:R-:W2:Y:S01]  /*23350*/  LDC.64 R16, c[0x0][0x388] ;  /* 0x0000e200ff107b82 */ /* 0x000ea20000000a00 */
[----:B-1----:R-:W5:Y:S01]  /*23360*/  LDG.E.64 R112, desc[UR4][R112.64+0xff8] ;  /* 0x000ff80470707981 */ /* 0x002f62000c1e1b00 */
[----:B------:R-:W-:-:S02]  /*23370*/  DMUL R40, R92, R86 ;  /* 0x000000565c287228 */ /* 0x000fc40000000000 */
[----:B------:R-:W-:Y:S02]  /*23380*/  DMUL R76, R82, R86 ;  /* 0x00000056524c7228 */ /* 0x000fe40000000000 */
[----:B------:R-:W-:Y:S02]  /*23390*/  DMUL R84, R92, -R38 ;  /* 0x800000265c547228 */ /* 0x000fe40000000000 */
[----:B------:R-:W-:Y:S01]  /*233a0*/  DMUL R80, R88, R86 ;  /* 0x0000005658507228 */ /* 0x000fe20000000000 */
[----:B--2---:R1:W5:Y:S01]  /*233b0*/  LDG.E R17, desc[UR4][R16.64+0x4] ;  /* 0x0000040410117981 */ /* 0x004362000c1e1900 */
[----:B------:R-:W-:Y:S02]  /*233c0*/  DMUL R42, R92, R38 ;  /* 0x000000265c2a7228 */ /* 0x000fe40000000000 */
[-C--:B------:R-:W-:Y:S02]  /*233d0*/  DMUL R90, R88, R40.reuse ;  /* 0x00000028585a7228 */ /* 0x080fe40000000000 */
[----:B------:R-:W-:-:S02]  /*233e0*/  DMUL R40, R82, R40 ;  /* 0x0000002852287228 */ /* 0x000fc40000000000 */
[----:B------:R-:W-:Y:S02]  /*233f0*/  DFMA R76, R88, R84, -R76 ;  /* 0x00000054584c722b */ /* 0x000fe4000000084c */
[----:B------:R-:W-:Y:S02]  /*23400*/  DFMA R80, R82, R42, -R80 ;  /* 0x0000002a5250722b */ /* 0x000fe40000000850 */
[----:B------:R-:W-:Y:S02]  /*23410*/  DMUL R84, R78, R86 ;  /* 0x000000564e547228 */ /* 0x000fe40000000000 */
[C---:B------:R-:W-:Y:S02]  /*23420*/  DFMA R90, R82.reuse, R38, -R90 ;  /* 0x00000026525a722b */ /* 0x040fe4000000085a */
[-C--:B------:R-:W-:Y:S02]  /*23430*/  DMUL R82, R82, -R78.reuse ;  /* 0x8000004e52527228 */ /* 0x080fe40000000000 */
[----:B------:R-:W-:-:S02]  /*23440*/  DMUL R86, R38, R78 ;  /* 0x0000004e26567228 */ /* 0x000fc40000000000 */
[----:B------:R-:W-:Y:S02]  /*23450*/  DMUL R78, R88, R78 ;  /* 0x0000004e584e7228 */ /* 0x000fe40000000000 */
[----:B------:R-:W-:Y:S01]  /*23460*/  DFMA R88, R38, R88, R40 ;  /* 0x000000582658722b */ /* 0x000fe20000000028 */
[----:B------:R-:W-:Y:S02]  /*23470*/  IMAD.MOV.U32 R15, RZ, RZ, RZ ;  /* 0x000000ffff0f7224 */ /* 0x000fe400078e00ff */
[----:B-1----:R-:W-:-:S08]  /*23480*/  IMAD.MOV.U32 R16, RZ, RZ, RZ ;  /* 0x000000ffff107224 */ /* 0x002fd000078e00ff */
.L_x_3703:
[----:B--2---:R-:W-:-:S04]  /*23490*/  IMAD R97, R15, 0x7, RZ ;  /* 0x000000070f617824 */ /* 0x004fc800078e02ff */
[----:B------:R-:W-:-:S05]  /*234a0*/  IMAD.WIDE.U32 R96, R97, 0x8, R30 ;  /* 0x0000000861607825 */ /* 0x000fca00078e001e */
[----:B------:R-:W2:Y:S04]  /*234b0*/  LDG.E.64 R40, desc[UR4][R96.64+0x8] ;  /* 0x0000080460287981 */ /* 0x000ea8000c1e1b00 */
        /* <DEDUP_REMOVED lines=11> */
[-C--:B------:R-:W-:Y:S01]  /*23570*/  DFMA R42, R78, R38.reuse, R100 ;  /* 0x000000264e2a722b */ /* 0x080fe20000000064 */
[----:B------:R-:W-:Y:S01]  /*23580*/  IMAD.MOV.U32 R102, RZ, RZ, 0x0 ;  /* 0x00000000ff667424 */ /* 0x000fe200078e00ff */
[----:B------:R-:W-:Y:S01]  /*23590*/  DFMA R38, R92, R38, R104 ;  /* 0x000000265c26722b */ /* 0x000fe20000000068 */
[----:B------:R-:W-:-:S03]  /*235a0*/  IMAD.MOV.U32 R103, RZ, RZ, 0x3fd80000 ;  /* 0x3fd80000ff677424 */ /* 0x000fc600078e00ff */
[----:B------:R-:W-:-:S08]  /*235b0*/  DMUL R100, R40, R40 ;  /* 0x0000002828647228 */ /* 0x000fd00000000000 */
        /* <DEDUP_REMOVED lines=21> */
[----:B0----5:R-:W-:Y:S05]  /*23710*/  CALL.REL.NOINC `($__internal_17_$__cuda_sm20_dsqrt_rn_f64_mediumpath_v1) ;  /* 0x0000284c00d87944 */ /* 0x021fea0003c00000 */
[----:B------:R-:W-:Y:S01]  /*23720*/  MOV R96, R100 ;  /* 0x0000006400607202 */ /* 0x000fe20000000f00 */
[----:B------:R-:W-:-:S07]  /*23730*/  IMAD.MOV.U32 R97, RZ, RZ, R101 ;  /* 0x000000ffff617224 */ /* 0x000fce00078e0065 */
.L_x_3582:
[----:B------:R-:W-:Y:S05]  /*23740*/  BSYNC.RECONVERGENT B1 ;  /* 0x0000000000017941 */ /* 0x000fea0003800200 */
.L_x_3581:
        /* <DEDUP_REMOVED lines=26> */
[----:B0-----:R-:W-:Y:S05]  /*238f0*/  CALL.REL.NOINC `($_Z8FitGrainPdPiS0_S_S_S0_S0_S_S_S_S_S_S_S_S_S_S_S_S_$__internal_trig_reduction_slowpathd) ;  /* 0x0000285800ac7944 */ /* 0x001fea0003c00000 */
[----:B------:R-:W-:Y:S02]  /*23900*/  IMAD.MOV.U32 R9, RZ, RZ, R105 ;  /* 0x000000ffff097224 */ /* 0x000fe400078e0069 */
[----:B------:R-:W-:Y:S02]  /*23910*/  IMAD.MOV.U32 R120, RZ, RZ, R102 ;  /* 0x000000ffff787224 */ /* 0x000fe400078e0066 */
[----:B------:R-:W-:-:S07]  /*23920*/  IMAD.MOV.U32 R121, RZ, RZ, R103 ;  /* 0x000000ffff797224 */ /* 0x000fce00078e0067 */
.L_x_3584:
[----:B------:R-:W-:Y:S05]  /*23930*/  BSYNC.RECONVERGENT B3 ;  /* 0x0000000000037941 */ /* 0x000fea0003800200 */
.L_x_3583:
        /* <DEDUP_REMOVED lines=39> */
[----:B------:R-:W-:Y:S01]  /*23bb0*/  MOV R100, 0x1 ;  /* 0x0000000100647802 */ /* 0x000fe20000000f00 */
[----:B------:R-:W-:Y:S05]  /*23bc0*/  BSSY.RECONVERGENT B1, `(.L_x_3588) ;  /* 0x0000014000017945 */ /* 0x000fea0003800200 */
[----:B-1----:R-:W-:-:S08]  /*23bd0*/  DFMA R102, -R42, R100, 1 ;  /* 0x3ff000002a66742b */ /* 0x002fd00000000164 */
        /* <DEDUP_REMOVED lines=18> */
.L_x_3589:
[----:B------:R-:W-:Y:S05]  /*23d00*/  BSYNC.RECONVERGENT B1 ;  /* 0x0000000000017941 */ /* 0x000fea0003800200 */
.L_x_3588:
        /* <DEDUP_REMOVED lines=59> */
.L_x_3591:
        /* <DEDUP_REMOVED lines=72> */
.L_x_3592:
[----:B------:R-:W-:Y:S05]  /*24540*/  BSYNC.RECONVERGENT B0 ;  /* 0x0000000000007941 */ /* 0x000fea0003800200 */
.L_x_3590:
[----:B------:R-:W-:Y:S01]  /*24550*/  UMOV UR12, 0x1a63c1f5 ;  /* 0x1a63c1f5000c7882 */ /* 0x000fe20000000000 */
[----:B------:R-:W-:Y:S01]  /*24560*/  UMOV UR13, 0x404ca5dc ;  /* 0x404ca5dc000d7882 */ /* 0x000fe20000000000 */
[----:B------:R-:W-:Y:S01]  /*24570*/  IMAD.MOV.U32 R9, RZ, RZ, 0x2 ;  /* 0x00000002ff097424 */ /* 0x000fe200078e00ff */
[----:B------:R-:W-:-:S08]  /*24580*/  DMUL R100, R100, UR12 ;  /* 0x0000000c64647c28 */ /* 0x000fd00008000000 */
[----:B------:R-:W-:-:S07]  /*24590*/  DADD R102, -RZ, -R100 ;  /* 0x00000000ff667229 */ /* 0x000fce0000000964 */
[----:B------:R1:W-:Y:S01]  /*245a0*/  STL.128 [R1], R100 ;  /* 0x0000006401007387 */ /* 0x0003e20000100c00 */
[----:B------:R-:W-:Y:S05]  /*245b0*/  BRA `(.L_x_3587) ;  /* 0x00000038006c7947 */ /* 0x000fea0003800000 */
.L_x_3586:
[----:B------:R-:W-:Y:S01]  /*245c0*/  DMUL R126, R40, R40 ;  /* 0x00000028287e7228 */ /* 0x000fe20000000000 */
[----:B------:R-:W-:Y:S01]  /*245d0*/  IMAD.MOV.U32 R100, RZ, RZ, 0x1 ;  /* 0x00000001ff647424 */ /* 0x000fe200078e00ff */
[----:B------:R-:W-:Y:S01]  /*245e0*/  DMUL R106, R42, R42 ;  /* 0x0000002a2a6a7228 */ /* 0x000fe20000000000 */
        /* <DEDUP_REMOVED lines=19> */
[----:B0-----:R-:W-:Y:S05]  /*24720*/  CALL.REL.NOINC `($__internal_16_$__cuda_sm20_div_rn_f64_full) ;  /* 0x00002838003c7944 */ /* 0x001fea0003c00000 */
.L_x_3594:
[----:B------:R-:W-:Y:S05]  /*24730*/  BSYNC.RECONVERGENT B1 ;  /* 0x0000000000017941 */ /* 0x000fea0003800200 */
.L_x_3593:
        /* <DEDUP_REMOVED lines=24> */
[----:B------:R-:W-:Y:S02]  /*248c0*/  IMAD.MOV.U32 R122, RZ, RZ, R100 ;  /* 0x000000ffff7a7224 */ /* 0x000fe400078e0064 */
[----:B------:R-:W-:-:S07]  /*248d0*/  IMAD.MOV.U32 R123, RZ, RZ, R101 ;  /* 0x000000ffff7b7224 */ /* 0x000fce00078e0065 */
.L_x_3596:
[----:B------:R-:W-:Y:S05]  /*248e0*/  BSYNC.RECONVERGENT B1 ;  /* 0x0000000000017941 */ /* 0x000fea0003800200 */
.L_x_3595:
        /* <DEDUP_REMOVED lines=22> */
.L_x_3598:
[----:B------:R-:W-:Y:S05]  /*24a50*/  BSYNC.RECONVERGENT B1 ;  /* 0x0000000000017941 */ /* 0x000fea0003800200 */
.L_x_3597:
        /* <DEDUP_REMOVED lines=29> */
[----:B0-----:R-:W-:Y:S05]  /*24c30*/  CALL.REL.NOINC `($__internal_17_$__cuda_sm20_dsqrt_rn_f64_mediumpath_v1) ;  /* 0x0000283800907944 */ /* 0x001fea0003c00000 */
[----:B------:R-:W-:Y:S01]  /*24c40*/  IMAD.MOV.U32 R126, RZ, RZ, R100 ;  /* 0x000000ffff7e7224 */ /* 0x000fe200078e0064 */
[----:B------:R-:W-:-:S07]  /*24c50*/  MOV R127, R101 ;  /* 0x00000065007f7202 */ /* 0x000fce0000000f00 */
.L_x_3600:
[----:B------:R-:W-:Y:S05]  /*24c60*/  BSYNC.RECONVERGENT B1 ;  /* 0x0000000000017941 */ /* 0x000fea0003800200 */
.L_x_3599:
        /* <DEDUP_REMOVED lines=23> */
.L_x_3602:
[----:B------:R-:W-:Y:S05]  /*24de0*/  BSYNC.RECONVERGENT B1 ;  /* 0x0000000000017941 */ /* 0x000fea0003800200 */
.L_x_3601:
        /* <DEDUP_REMOVED lines=61> */
.L_x_3606:
        /* <DEDUP_REMOVED lines=72> */
.L_x_3607:
[----:B------:R-:W-:Y:S05]  /*25640*/  BSYNC.RECONVERGENT B0 ;  /* 0x0000000000007941 */ /* 0x000fea0003800200 */
.L_x_3605:
        /* <DEDUP_REMOVED lines=26> */
[----:B------:R-:W-:Y:S01]  /*257f0*/  MOV R130, R102 ;  /* 0x0000006600827202 */ /* 0x000fe20000000f00 */
[----:B------:R-:W-:-:S07]  /*25800*/  IMAD.MOV.U32 R131, RZ, RZ, R103 ;  /* 0x000000ffff837224 */ /* 0x000fce00078e0067 */
.L_x_3611:
[----:B------:R-:W-:Y:S05]  /*25810*/  BSYNC.RECONVERGENT B6 ;  /* 0x0000000000067941 */ /* 0x000fea0003800200 */
.L_x_3610:
[----:B------:R-:W-:-:S07]  /*25820*/  VIADD R9, R105, 0x1 ;  /* 0x0000000169097836 */ /* 0x000fce0000000000 */
.L_x_3609:
[----:B------:R-:W-:Y:S05]  /*25830*/  BSYNC.RECONVERGENT B5 ;  /* 0x0000000000057941 */ /* 0x000fea0003800200 */
.L_x_3608:
        /* <DEDUP_REMOVED lines=54> */
[----:B------:R-:W-:Y:S01]  /*25ba0*/  MOV R133, R103 ;  /* 0x0000006700857202 */ /* 0x000fe20000000f00 */
[----:B------:R-:W-:-:S07]  /*25bb0*/  IMAD.MOV.U32 R132, RZ, RZ, R102 ;  /* 0x000000ffff847224 */ /* 0x000fce00078e0066 */
.L_x_3613:
[----:B------:R-:W-:Y:S05]  /*25bc0*/  BSYNC.RECONVERGENT B5 ;  /* 0x0000000000057941 */ /* 0x000fea0003800200 */
.L_x_3612:
        /* <DEDUP_REMOVED lines=56> */
[----:B0-----:R-:W-:Y:S05]  /*25f50*/  CALL.REL.NOINC `($_Z8FitGrainPdPiS0_S_S_S0_S0_S_S_S_S_S_S_S_S_S_S_S_S_$__internal_trig_reduction_slowpathd) ;  /* 0x0000283400147944 */ /* 0x001fea0003c00000 */
[----:B------:R-:W-:Y:S02]  /*25f60*/  IMAD.MOV.U32 R132, RZ, RZ, R102 ;  /* 0x000000ffff847224 */ /* 0x000fe400078e0066 */
[----:B------:R-:W-:-:S07]  /*25f70*/  IMAD.MOV.U32 R133, RZ, RZ, R103 ;  /* 0x000000ffff857224 */ /* 0x000fce00078e0067 */
.L_x_3617:
[----:B------:R-:W-:Y:S05]  /*25f80*/  BSYNC.RECONVERGENT B6 ;  /* 0x0000000000067941 */ /* 0x000fea0003800200 */
.L_x_3616:
[----:B------:R-:W-:-:S07]  /*25f90*/  VIADD R9, R105, 0x1 ;  /* 0x0000000169097836 */ /* 0x000fce0000000000 */
.L_x_3615:
[----:B------:R-:W-:Y:S05]  /*25fa0*/  BSYNC.RECONVERGENT B5 ;  /* 0x0000000000057941 */ /* 0x000fea0003800200 */
.L_x_3614:
        /* <DEDUP_REMOVED lines=54> */
[----:B------:R-:W-:Y:S02]  /*26310*/  IMAD.MOV.U32 R134, RZ, RZ, R102 ;  /* 0x000000ffff867224 */ /* 0x000fe400078e0066 */
[----:B------:R-:W-:-:S07]  /*26320*/  IMAD.MOV.U32 R135, RZ, RZ, R103 ;  /* 0x000000ffff877224 */ /* 0x000fce00078e0067 */
.L_x_3619:
[----:B------:R-:W-:Y:S05]  /*26330*/  BSYNC.RECONVERGENT B5 ;  /* 0x0000000000057941 */ /* 0x000fea0003800200 */
.L_x_3618:
        /* <DEDUP_REMOVED lines=43> */
.L_x_3604:
[----:B------:R-:W-:Y:S05]  /*265f0*/  BSYNC.RECONVERGENT B4 ;  /* 0x0000000000047941 */ /* 0x000fea0003800200 */
.L_x_3603:
        /* <DEDUP_REMOVED lines=22> */
.L_x_3621:
[----:B------:R-:W-:Y:S05]  /*26760*/  BSYNC.RECONVERGENT B1 ;  /* 0x0000000000017941 */ /* 0x000fea0003800200 */
.L_x_3620:
        /* <DEDUP_REMOVED lines=18> */
[----:B------:R-:W-:Y:S01]  /*26890*/  @!P0 MOV R122, 0x33145c07 ;  /* 0x33145c07007a8802 */ /* 0x000fe20000000f00 */
[----:B------:R-:W-:-:S04]  /*268a0*/  @!P0 IMAD.MOV.U32 R123, RZ, RZ, 0x3c91a626 ;  /* 0x3c91a626ff7b8424 */ /* 0x000fc800078e00ff */
        /* <DEDUP_REMOVED lines=39> */
.L_x_3623:
        /* <DEDUP_REMOVED lines=72> */
.L_x_3624:
[----:B------:R-:W-:Y:S05]  /*26fa0*/  BSYNC.RECONVERGENT B0 ;  /* 0x0000000000007941 */ /* 0x000fea0003800200 */
.L_x_3622:
        /* <DEDUP_REMOVED lines=28> */
.L_x_3628:
[----:B------:R-:W-:Y:S05]  /*27170*/  BSYNC.RECONVERGENT B5 ;  /* 0x0000000000057941 */ /* 0x000fea0003800200 */
.L_x_3627:
[----:B------:R-:W-:-:S07]  /*27180*/  VIADD R132, R105, 0x1 ;  /* 0x0000000169847836 */ /* 0x000fce0000000000 */
.L_x_3626:
[----:B------:R-:W-:Y:S05]  /*27190*/  BSYNC.RECONVERGENT B4 ;  /* 0x0000000000047941 */ /* 0x000fea0003800200 */
.L_x_3625:
        /* <DEDUP_REMOVED lines=13> */
[----:B------:R-:W-:Y:S01]  /*27270*/  DMUL R128, R124, R124 ;  /* 0x0000007c7c807228 */ /* 0x000fe20000000000 */
[----:B------:R-:W-:-:S02]  /*27280*/  @!P2 IMAD.MOV.U32 R134, RZ, RZ, RZ ;  /* 0x000000ffff86a224 */ /* 0x000fc400078e00ff */
        /* <DEDUP_REMOVED lines=39> */
[----:B------:R-:W-:Y:S02]  /*27500*/  IMAD.MOV.U32 R126, RZ, RZ, R102 ;  /* 0x000000ffff7e7224 */ /* 0x000fe400078e0066 */
[----:B------:R-:W-:-:S07]  /*27510*/  IMAD.MOV.U32 R127, RZ, RZ, R103 ;  /* 0x000000ffff7f7224 */ /* 0x000fce00078e0067 */
.L_x_3630:
[----:B------:R-:W-:Y:S05]  /*27520*/  BSYNC.RECONVERGENT B4 ;  /* 0x0000000000047941 */ /* 0x000fea0003800200 */
.L_x_3629:
        /* <DEDUP_REMOVED lines=59> */
.L_x_3634:
[----:B------:R-:W-:Y:S05]  /*278e0*/  BSYNC.RECONVERGENT B5 ;  /* 0x0000000000057941 */ /* 0x000fea0003800200 */
.L_x_3633:
[----:B------:R-:W-:-:S07]  /*278f0*/  IADD3 R134, PT, PT, R105, 0x1, RZ ;  /* 0x0000000169867810 */ /* 0x000fce0007ffe0ff */
.L_x_3632:
[----:B------:R-:W-:Y:S05]  /*27900*/  BSYNC.RECONVERGENT B4 ;  /* 0x0000000000047941 */ /* 0x000fea0003800200 */
.L_x_3631:
        /* <DEDUP_REMOVED lines=56> */
.L_x_3636:
[----:B------:R-:W-:Y:S05]  /*27c90*/  BSYNC.RECONVERGENT B4 ;  /* 0x0000000000047941 */ /* 0x000fea0003800200 */
.L_x_3635:
        /* <DEDUP_REMOVED lines=45> */
.L_x_3587:
[----:B------:R-:W-:Y:S05]  /*27f70*/  BSYNC.RECONVERGENT B3 ;  /* 0x0000000000037941 */ /* 0x000fea0003800200 */
.L_x_3585:
[----:B------:R-:W-:Y:S01]  /*27f80*/  ISETP.NE.AND P3, PT, R9, RZ, PT ;  /* 0x000000ff0900720c */ /* 0x000fe20003f65270 */
[----:B------:R-:W-:-:S12]  /*27f90*/  BSSY.RECONVERGENT B3, `(.L_x_3637) ;  /* 0x000027c000037945 */ /* 0x000fd80003800200 */
[----:B------:R-:W-:Y:S05]  /*27fa0*/  @!P3 BRA `(.L_x_3638) ;  /* 0x0000002400e8b947 */ /* 0x000fea0003800000 */
[----:B------:R-:W3:Y:S01]  /*27fb0*/  LDL.64 R120, [R1] ;  /* 0x0000000001787983 */ /* 0x000ee20000100a00 */
[----:B------:R-:W-:Y:S01]  /*27fc0*/  UMOV UR12, 0xa2529d3a ;  /* 0xa2529d3a000c7882 */ /* 0x000fe20000000000 */
[----:B------:R-:W-:Y:S01]  /*27fd0*/  UMOV UR13, 0x3f91df46 ;  /* 0x3f91df46000d7882 */ /* 0x000fe20000000000 */
[----:B------:R-:W-:Y:S01]  /*27fe0*/  BSSY.RECONVERGENT B4, `(.L_x_3639) ;  /* 0x000001f000047945 */ /* 0x000fe20003800200 */
[----:B---3--:R-:W-:-:S08]  /*27ff0*/  DMUL R120, R120, UR12 ;  /* 0x0000000c78787c28 */ /* 0x008fd00008000000 */
[----:B------:R-:W-:-:S14]  /*28000*/  DSETP.NEU.AND P2, PT, |R120|, +INF , PT ;  /* 0x7ff000007800742a */ /* 0x000fdc0003f4d200 */
[----:B------:R-:W-:Y:S01]  /*28010*/  @!P2 DMUL R70, RZ, R120 ;  /* 0x00000078ff46a228 */ /* 0x000fe20000000000 */
[----:B--2---:R-:W-:Y:S01]  /*28020*/  @!P2 IMAD.MOV.U32 R122, RZ, RZ, 0x1 ;  /* 0x00000001ff7aa424 */ /* 0x004fe200078e00ff */
        /* <DEDUP_REMOVED lines=24> */
.L_x_3642:
[----:B------:R-:W-:Y:S05]  /*281b0*/  BSYNC.RECONVERGENT B5 ;  /* 0x0000000000057941 */ /* 0x000fea0003800200 */
.L_x_3641:
[----:B------:R-:W-:-:S07]  /*281c0*/  VIADD R122, R105, 0x1 ;  /* 0x00000001697a7836 */ /* 0x000fce0000000000 */
.L_x_3640:
[----:B------:R-:W-:Y:S05]  /*281d0*/  BSYNC.RECONVERGENT B4 ;  /* 0x0000000000047941 */ /* 0x000fea0003800200 */
.L_x_3639:
[----:B------:R-:W2:Y:S01]  /*281e0*/  LDCU.64 UR12, c[0x4][0x28] ;  /* 0x01000500ff0c77ac */ /* 0x000ea20008000a00 */
[----:B-1----:R-:W-:-:S05]  /*281f0*/  IMAD.SHL.U32 R100, R122, 0x40, RZ ;  /* 0x000000407a647824 */ /* 0x002fca00078e00ff */
        /* <DEDUP_REMOVED lines=15> */
[----:B------:R-:W-:-:S07]  /*282f0*/  @!P2 IMAD.MOV.U32 R128, RZ, RZ, RZ ;  /* 0x000000ffff80a224 */ /* 0x000fce00078e00ff */
        /* <DEDUP_REMOVED lines=38> */
.L_x_3644:
[----:B------:R-:W-:Y:S05]  /*28560*/  BSYNC.RECONVERGENT B4 ;  /* 0x0000000000047941 */ /* 0x000fea0003800200 */
.L_x_3643:
        /* <DEDUP_REMOVED lines=22> */
[----:B------:R-:W-:Y:S02]  /*286d0*/  DFMA R100, R124, R100, R106 ;  /* 0x000000647c64722b */ /* 0x000fe4000000006a */
[----:B-1----:R-:W-:-:S06]  /*286e0*/  DADD R120, R38, R102 ;  /* 0x0000000026787229 */ /* 0x002fcc0000000066 */
        /* <DEDUP_REMOVED lines=12> */
[----:B------:R-:W-:Y:S02]  /*287b0*/  DFMA R70, R42, R100, R70 ;  /* 0x000000642a46722b */ /* 0x000fe40000000046 */
[----:B------:R-:W-:-:S06]  /*287c0*/  DMUL R100, R120, R120 ;  /* 0x0000007878647228 */ /* 0x000fcc0000000000 */
        /* <DEDUP_REMOVED lines=23> */
[----:B0-----:R-:W-:Y:S05]  /*28940*/  CALL.REL.NOINC `($__internal_17_$__cuda_sm20_dsqrt_rn_f64_mediumpath_v1) ;  /* 0x000027fc004c7944 */ /* 0x001fea0003c00000 */
[----:B------:R-:W-:Y:S02]  /*28950*/  IMAD.MOV.U32 R102, RZ, RZ, R100 ;  /* 0x000000ffff667224 */ /* 0x000fe400078e0064 */
[----:B------:R-:W-:-:S07]  /*28960*/  IMAD.MOV.U32 R103, RZ, RZ, R101 ;  /* 0x000000ffff677224 */ /* 0x000fce00078e0065 */
.L_x_3646:
[----:B------:R-:W-:Y:S05]  /*28970*/  BSYNC.RECONVERGENT B1 ;  /* 0x0000000000017941 */ /* 0x000fea0003800200 */
.L_x_3645:
        /* <DEDUP_REMOVED lines=19> */
[----:B0-----:R-:W-:Y:S05]  /*28ab0*/  CALL.REL.NOINC `($__internal_16_$__cuda_sm20_div_rn_f64_full) ;  /* 0x000027f400587944 */ /* 0x001fea0003c00000 */
.L_x_3648:
[----:B------:R-:W-:Y:S05]  /*28ac0*/  BSYNC.RECONVERGENT B1 ;  /* 0x0000000000017941 */ /* 0x000fea0003800200 */
.L_x_3647:
        /* <DEDUP_REMOVED lines=57> */
.L_x_3650:
        /* <DEDUP_REMOVED lines=72> */
.L_x_3651:
[----:B------:R-:W-:Y:S05]  /*292e0*/  BSYNC.RECONVERGENT B0 ;  /* 0x0000000000007941 */ /* 0x000fea0003800200 */
.L_x_3649:
        /* <DEDUP_REMOVED lines=39> */
.L_x_3655:
[----:B------:R-:W-:Y:S05]  /*29560*/  BSYNC.RECONVERGENT B5 ;  /* 0x0000000000057941 */ /* 0x000fea0003800200 */
.L_x_3654:
[----:B------:R-:W-:Y:S01]  /*29570*/  VIADD R128, R105, 0x1 ;  /* 0x0000000169807836 */ /* 0x000fe20000000000 */
[----:B------:R-:W-:Y:S06]  /*29580*/  BRA `(.L_x_3656) ;  /* 0x0000000000087947 */ /* 0x000fec0003800000 */
.L_x_3653:
[----:B------:R-:W-:Y:S01]  /*29590*/  DMUL R122, RZ, R120 ;  /* 0x00000078ff7a7228 */ /* 0x000fe20000000000 */
[----:B------:R-:W-:-:S10]  /*295a0*/  IMAD.MOV.U32 R128, RZ, RZ, 0x1 ;  /* 0x00000001ff807424 */ /* 0x000fd400078e00ff */
.L_x_3656:
[----:B------:R-:W-:Y:S05]  /*295b0*/  BSYNC.RECONVERGENT B4 ;  /* 0x0000000000047941 */ /* 0x000fea0003800200 */
.L_x_3652:
        /* <DEDUP_REMOVED lines=53> */
[----:B------:R-:W-:Y:S01]  /*29910*/  IMAD.MOV.U32 R123, RZ, RZ, R103 ;  /* 0x000000ffff7b7224 */ /* 0x000fe200078e0067 */
[----:B------:R-:W-:Y:S06]  /*29920*/  BRA `(.L_x_3659) ;  /* 0x0000000000087947 */ /* 0x000fec0003800000 */
.L_x_3658:
[----:B------:R-:W-:Y:S01]  /*29930*/  DMUL R122, RZ, R120 ;  /* 0x00000078ff7a7228 */ /* 0x000fe20000000000 */
[----:B------:R-:W-:-:S10]  /*29940*/  IMAD.MOV.U32 R128, RZ, RZ, RZ ;  /* 0x000000ffff807224 */ /* 0x000fd400078e00ff */
.L_x_3659:
[----:B------:R-:W-:Y:S05]  /*29950*/  BSYNC.RECONVERGENT B4 ;  /* 0x0000000000047941 */ /* 0x000fea0003800200 */
.L_x_3657:
        /* <DEDUP_REMOVED lines=19> */
[----:B---3--:R-:W-:Y:S02]  /*29a90*/  DFMA R100, R124, R100, R104 ;  /* 0x000000647c64722b */ /* 0x008fe40000000068 */
[----:B------:R-:W-:-:S06]  /*29aa0*/  DMUL R104, RZ, R40 ;  /* 0x00000028ff687228 */ /* 0x000fcc0000000000 */
[----:B------:R-:W-:Y:S02]  /*29ab0*/  DFMA R100, R124, R100, R106 ;  /* 0x000000647c64722b */ /* 0x000fe4000000006a */
[----:B------:R-:W-:-:S06]  /*29ac0*/  DFMA R104, RZ, R42, R104 ;  /* 0x0000002aff68722b */ /* 0x000fcc0000000068 */
        /* <DEDUP_REMOVED lines=38> */
[----:B0-----:R-:W-:Y:S05]  /*29d30*/  CALL.REL.NOINC `($__internal_17_$__cuda_sm20_dsqrt_rn_f64_mediumpath_v1) ;  /* 0x000027e800507944 */ /* 0x001fea0003c00000 */
[----:B------:R-:W-:Y:S02]  /*29d40*/  IMAD.MOV.U32 R102, RZ, RZ, R100 ;  /* 0x000000ffff667224 */ /* 0x000fe400078e0064 */
[----:B------:R-:W-:-:S07]  /*29d50*/  IMAD.MOV.U32 R103, RZ, RZ, R101 ;  /* 0x000000ffff677224 */ /* 0x000fce00078e0065 */
.L_x_3661:
[----:B------:R-:W-:Y:S05]  /*29d60*/  BSYNC.RECONVERGENT B1 ;  /* 0x0000000000017941 */ /* 0x000fea0003800200 */
.L_x_3660:
        /* <DEDUP_REMOVED lines=20> */
.L_x_3663:
[----:B------:R-:W-:Y:S05]  /*29eb0*/  BSYNC.RECONVERGENT B1 ;  /* 0x0000000000017941 */ /* 0x000fea0003800200 */
.L_x_3662:
[----:B------:R-:W-:Y:S01]  /*29ec0*/  DADD R102, -RZ, |R100| ;  /* 0x00000000ff667229 */ /* 0x000fe20000000564 */
[----:B------:R-:W-:Y:S09]  /*29ed0*/  BSSY.RECONVERGENT B0, `(.L_x_3664) ;  /* 0x0000080000007945 */ /* 0x000ff20003800200 */
[----:B------:R-:W-:-:S13]  /*29ee0*/  ISETP.GE.AND P0, PT, R103, 0x3fe26666, PT ;  /* 0x3fe266666700780c */ /* 0x000fda0003f06270 */
[----:B------:R-:W-:Y:S05]  /*29ef0*/  @!P0 BRA `(.L_x_3665) ;  /* 0x0000000400248947 */ /* 0x000fea0003800000 */
        /* <DEDUP_REMOVED lines=73> */
.L_x_3665:
        /* <DEDUP_REMOVED lines=49> */
[----:B------:R-:W-:-:S08]  /*2a6a0*/  @P0 DADD R100, R104, -R100 ;  /* 0x0000000068640229 */ /* 0x000fd00000000864 */
[----:B------:R-:W-:Y:S02]  /*2a6b0*/  @P0 DADD R100, -R100, UR12 ;  /* 0x0000000c64640e29 */ /* 0x000fe40008000100 */
[----:B------:R-:W-:-:S11]  /*2a6c0*/  @!P0 DADD R100, R102, UR12 ;  /* 0x0000000c66648e29 */ /* 0x000fd60008000000 */
.L_x_3666:
[----:B------:R-:W-:Y:S05]  /*2a6d0*/  BSYNC.RECONVERGENT B0 ;  /* 0x0000000000007941 */ /* 0x000fea0003800200 */
.L_x_3664:
[----:B------:R-:W-:Y:S01]  /*2a6e0*/  UMOV UR12, 0x1a63c1f5 ;  /* 0x1a63c1f5000c7882 */ /* 0x000fe20000000000 */
[----:B------:R-:W-:Y:S01]  /*2a6f0*/  UMOV UR13, 0x404ca5dc ;  /* 0x404ca5dc000d7882 */ /* 0x000fe20000000000 */
[----:B------:R-:W-:Y:S02]  /*2a700*/  DSETP.GT.AND P0, PT, R68, RZ, PT ;  /* 0x000000ff4400722a */ /* 0x000fe40003f04000 */
[----:B------:R-:W-:-:S08]  /*2a710*/  DMUL R100, R100, UR12 ;  /* 0x0000000c64647c28 */ /* 0x000fd00008000000 */
[----:B------:R-:W-:-:S10]  /*2a720*/  DADD R102, -RZ, -R100 ;  /* 0x00000000ff667229 */ /* 0x000fd40000000964 */
[----:B------:R-:W-:Y:S02]  /*2a730*/  FSEL R68, R102, R100, P0 ;  /* 0x0000006466447208 */ /* 0x000fe40000000000 */
[----:B------:R-:W-:-:S07]  /*2a740*/  FSEL R69, R103, R101, P0 ;  /* 0x0000006567457208 */ /* 0x000fce0000000000 */
.L_x_3638:
[----:B------:R-:W-:Y:S05]  /*2a750*/  BSYNC.RECONVERGENT B3 ;  /* 0x0000000000037941 */ /* 0x000fea0003800200 */
.L_x_3637:
[----:B------:R-:W-:-:S04]  /*2a760*/  IMAD R125, R15, 0x7, RZ ;  /* 0x000000070f7d7824 */ /* 0x000fc800078e02ff */
[----:B------:R-:W-:-:S06]  /*2a770*/  IMAD.WIDE.U32 R124, R125, 0x8, R30 ;  /* 0x000000087d7c7825 */ /* 0x000fcc00078e001e */
[----:B------:R-:W3:Y:S01]  /*2a780*/  LDG.E.64 R124, desc[UR4][R124.64+0x20] ;  /* 0x000020047c7c7981 */ /* 0x000ee2000c1e1b00 */
[----:B-12---:R-:W1:Y:S01]  /*2a790*/  MUFU.RCP64H R101, R97 ;  /* 0x0000006100657308 */ /* 0x006e620000001800 */
        /* <DEDUP_REMOVED lines=23> */
.L_x_3668:
[----:B------:R-:W-:Y:S05]  /*2a910*/  BSYNC.RECONVERGENT B1 ;  /* 0x0000000000017941 */ /* 0x000fea0003800200 */
.L_x_3667:
[----:B------:R-:W1:Y:S01]  /*2a920*/  MUFU.RCP64H R43, R97 ;  /* 0x00000061002b7308 */ /* 0x000e620000001800 */
[----:B------:R-:W-:Y:S01]  /*2a930*/  IMAD.MOV.U32 R42, RZ, RZ, 0x1 ;  /* 0x00000001ff2a7424 */ /* 0x000fe200078e00ff */
[----:B------:R-:W-:Y:S05]  /*2a940*/  BSSY.RECONVERGENT B1, `(.L_x_3669) ;  /* 0x0000014000017945 */ /* 0x000fea0003800200 */
[----:B-1----:R-:W-:-:S08]  /*2a950*/  DFMA R100, R42, -R96, 1 ;  /* 0x3ff000002a64742b */ /* 0x002fd00000000860 */
        /* <DEDUP_REMOVED lines=16> */
[----:B------:R-:W-:Y:S01]  /*2aa60*/  MOV R122, R100 ;  /* 0x00000064007a7202 */ /* 0x000fe20000000f00 */
[----:B------:R-:W-:-:S07]  /*2aa70*/  IMAD.MOV.U32 R123, RZ, RZ, R101 ;  /* 0x000000ffff7b7224 */ /* 0x000fce00078e0065 */
.L_x_3670:
[----:B------:R-:W-:Y:S05]  /*2aa80*/  BSYNC.RECONVERGENT B1 ;  /* 0x0000000000017941 */ /* 0x000fea0003800200 */
.L_x_3669:
        /* <DEDUP_REMOVED lines=22> */
.L_x_3672:
[----:B------:R-:W-:Y:S05]  /*2abf0*/  BSYNC.RECONVERGENT B1 ;  /* 0x0000000000017941 */ /* 0x000fea0003800200 */
.L_x_3671:
        /* <DEDUP_REMOVED lines=43> */
[----:B0-----:R-:W-:Y:S05]  /*2aeb0*/  CALL.REL.NOINC `($_Z8FitGrainPdPiS0_S_S_S0_S0_S_S_S_S_S_S_S_S_S_S_S_S_$__internal_trig_reduction_slowpathd) ;  /* 0x000027e4003c7944 */ /* 0x001fea0003c00000 */
[----:B------:R-:W-:Y:S02]  /*2aec0*/  IMAD.MOV.U32 R132, RZ, RZ, R105 ;  /* 0x000000ffff847224 */ /* 0x000fe400078e0069 */
[----:B------:R-:W-:Y:S02]  /*2aed0*/  IMAD.MOV.U32 R108, RZ, RZ, R102 ;  /* 0x000000ffff6c7224 */ /* 0x000fe400078e0066 */
[----:B------:R-:W-:-:S07]  /*2aee0*/  IMAD.MOV.U32 R109, RZ, RZ, R103 ;  /* 0x000000ffff6d7224 */ /* 0x000fce00078e0067 */
.L_x_3678:
[----:B------:R-:W-:Y:S05]  /*2aef0*/  BSYNC.RECONVERGENT B5 ;  /* 0x0000000000057941 */ /* 0x000fea0003800200 */
.L_x_3677:
[----:B------:R-:W-:Y:S01]  /*2af00*/  IMAD R129, R15, 0x7, RZ ;  /* 0x000000070f817824 */ /* 0x000fe200078e02ff */
[----:B------:R-:W1:Y:S01]  /*2af10*/  LDCU.64 UR12, c[0x4][0x28] ;  /* 0x01000500ff0c77ac */ /* 0x000e620008000a00 */
[----:B------:R-:W-:Y:S01]  /*2af20*/  IMAD.SHL.U32 R40, R132, 0x40, RZ ;  /* 0x0000004084287824 */ /* 0x000fe200078e00ff */
[----:B------:R-:W2:Y:S01]  /*2af30*/  LDC.64 R96, c[0x0][0x380] ;  /* 0x0000e000ff607b82 */ /* 0x000ea20000000a00 */
[----:B------:R-:W-:-:S06]  /*2af40*/  IMAD.WIDE.U32 R128, R129, 0x8, R30 ;  /* 0x0000000881807825 */ /* 0x000fcc00078e001e */
[----:B------:R-:W3:Y:S01]  /*2af50*/  LDG.E.64 R128, desc[UR4][R128.64+0x18] ;  /* 0x0000180480807981 */ /* 0x000ee2000c1e1b00 */
[----:B------:R-:W-:-:S04]  /*2af60*/  LOP3.LUT R40, R40, 0x40, RZ, 0xc0, !PT ;  /* 0x0000004028287812 */ /* 0x000fc800078ec0ff */
[----:B-1----:R-:W-:-:S05]  /*2af70*/  IADD3 R110, P0, PT, R40, UR12, RZ ;  /* 0x0000000c286e7c10 */ /* 0x002fca000ff1e0ff */
[----:B------:R-:W-:-:S05]  /*2af80*/  IMAD.X R111, RZ, RZ, UR13, P0 ;  /* 0x0000000dff6f7e24 */ /* 0x000fca00080e06ff */
[----:B------:R-:W4:Y:S04]  /*2af90*/  LDG.E.128.CONSTANT R40, desc[UR4][R110.64] ;  /* 0x000000046e287981 */ /* 0x000f28000c1e9d00 */
[----:B------:R-:W5:Y:S04]  /*2afa0*/  LDG.E.128.CONSTANT R100, desc[UR4][R110.64+0x10] ;  /* 0x000010046e647981 */ /* 0x000f68000c1e9d00 */
[----:B------:R-:W5:Y:S01]  /*2afb0*/  LDG.E.128.CONSTANT R104, desc[UR4][R110.64+0x20] ;  /* 0x000020046e687981 */ /* 0x000f62000c1e9d00 */
[----:B------:R-:W-:Y:S01]  /*2afc0*/  LOP3.LUT R124, R132, 0x1, RZ, 0xc0, !PT ;  /* 0x00000001847c7812 */ /* 0x000fe200078ec0ff */
[----:B------:R-:W-:-:S02]  /*2afd0*/  IMAD.MOV.U32 R130, RZ, RZ, 0x20fd8164 ;  /* 0x20fd8164ff827424 */ /* 0x000fc400078e00ff */
[----:B------:R-:W-:Y:S01]  /*2afe0*/  IMAD.MOV.U32 R131, RZ, RZ, 0x3da8ff83 ;  /* 0x3da8ff83ff837424 */ /* 0x000fe200078e00ff */
[----:B------:R-:W-:-:S04]  /*2aff0*/  ISETP.NE.U32.AND P0, PT, R124, 0x1, PT ;  /* 0x000000017c00780c */ /* 0x000fc80003f05070 */
[----:B------:R-:W-:Y:S02]  /*2b000*/  FSEL R130, R130, -8.06006814911005101289e+34, !P0 ;  /* 0xf9785eba82827808 */ /* 0x000fe40004000000 */
[----:B------:R-:W-:Y:S01]  /*2b010*/  FSEL R131, -R131, 0.11223486810922622681, !P0 ;  /* 0x3de5db6583837808 */ /* 0x000fe20004000100 */
[----:B---3--:R-:W2:Y:S02]  /*2b020*/  F2I.F64.TRUNC R125, R128 ;  /* 0x00000080007d7311 */ /* 0x008ea4000030d100 */
[----:B--2---:R-:W-:-:S06]  /*2b030*/  IMAD.WIDE R96, R125, 0x8, R96 ;  /* 0x000000087d607825 */ /* 0x004fcc00078e0260 */
[----:B------:R-:W2:Y:S01]  /*2b040*/  LDG.E.64 R96, desc[UR4][R96.64+0x28] ;  /* 0x0000280460607981 */ /* 0x000ea2000c1e1b00 */
[----:B------:R-:W-:Y:S01]  /*2b050*/  DMUL R124, R108, R108 ;  /* 0x0000006c6c7c7228 */ /* 0x000fe20000000000 */
[----:B------:R-:W-:Y:S07]  /*2b060*/  BSSY.RECONVERGENT B5, `(.L_x_3679) ;  /* 0x0000031000057945 */ /* 0x000fee0003800200 */
[----:B----4-:R-:W-:Y:S01]  /*2b070*/  DFMA R40, R124, R130, R40 ;  /* 0x000000827c28722b */ /* 0x010fe20000000028 */
[----:B------:R-:W-:-:S07]  /*2b080*/  @!P2 IMAD.MOV.U32 R130, RZ, RZ, 0x1 ;  /* 0x00000001ff82a424 */ /* 0x000fce00078e00ff */
[----:B------:R-:W-:-:S08]  /*2b090*/  DFMA R40, R124, R40, R42 ;  /* 0x000000287c28722b */ /* 0x000fd0000000002a */
[----:B-----5:R-:W-:Y:S01]  /*2b0a0*/  DFMA R40, R124, R40, R100 ;  /* 0x000000287c28722b */ /* 0x020fe20000000064 */
[----:B------:R-:W-:Y:S02]  /*2b0b0*/  @!P2 IMAD.MOV.U32 R100, RZ, RZ, -0x5dad62c6 ;  /* 0xa2529d3aff64a424 */ /* 0x000fe400078e00ff */
[----:B------:R-:W-:-:S05]  /*2b0c0*/  @!P2 IMAD.MOV.U32 R101, RZ, RZ, 0x3f91df46 ;  /* 0x3f91df46ff65a424 */ /* 0x000fca00078e00ff */
[----:B------:R-:W-:Y:S02]  /*2b0d0*/  DFMA R40, R124, R40, R102 ;  /* 0x000000287c28722b */ /* 0x000fe40000000066 */
[----:B------:R-:W-:-:S06]  /*2b0e0*/  @!P2 DMUL R100, R70, R100 ;  /* 0x000000644664a228 */ /* 0x000fcc0000000000 */
[----:B------:R-:W-:-:S08]  /*2b0f0*/  DFMA R40, R124, R40, R104 ;  /* 0x000000287c28722b */ /* 0x000fd00000000068 */
        /* <DEDUP_REMOVED lines=32> */
[----:B------:R-:W-:Y:S02]  /*2b300*/  MOV R149, R103 ;  /* 0x0000006700957202 */ /* 0x000fe40000000f00 */
[----:B------:R-:W-:-:S07]  /*2b310*/  MOV R148, 0x2b330 ;  /* 0x0002b33000947802 */ /* 0x000fce0000000f00 */
[----:B0-----:R-:W-:Y:S05]  /*2b320*/  CALL.REL.NOINC `($_Z8FitGrainPdPiS0_S_S_S0_S0_S_S_S_S_S_S_S_S_S_S_S_S_$__internal_trig_reduction_slowpathd) ;  /* 0x000027e000207944 */ /* 0x001fea0003c00000 */
[----:B------:R-:W-:Y:S02]  /*2b330*/  IMAD.MOV.U32 R108, RZ, RZ, R102 ;  /* 0x000000ffff6c7224 */ /* 0x000fe400078e0066 */
[----:B------:R-:W-:-:S07]  /*2b340*/  IMAD.MOV.U32 R109, RZ, RZ, R103 ;  /* 0x000000ffff6d7224 */ /* 0x000fce00078e0067 */
.L_x_3682:
[----:B------:R-:W-:Y:S05]  /*2b350*/  BSYNC.RECONVERGENT B6 ;  /* 0x0000000000067941 */ /* 0x000fea0003800200 */
.L_x_3681:
[----:B------:R-:W-:-:S07]  /*2b360*/  VIADD R130, R105, 0x1 ;  /* 0x0000000169827836 */ /* 0x000fce0000000000 */
.L_x_3680:
[----:B------:R-:W-:Y:S05]  /*2b370*/  BSYNC.RECONVERGENT B5 ;  /* 0x0000000000057941 */ /* 0x000fea0003800200 */
.L_x_3679:
        /* <DEDUP_REMOVED lines=35> */
.L_x_3688:
        /* <DEDUP_REMOVED lines=25> */
.L_x_3686:
[----:B------:R-:W-:Y:S05]  /*2b740*/  BSYNC.RELIABLE B1 ;  /* 0x0000000000017941 */ /* 0x000fea0003800100 */
.L_x_3685:
[----:B------:R-:W-:-:S05]  /*2b750*/  VIADD R40, R40, 0x1 ;  /* 0x0000000128287836 */ /* 0x000fca0000000000 */
[----:B------:R-:W-:-:S13]  /*2b760*/  ISETP.NE.AND P0, PT, R40, R17, PT ;  /* 0x000000112800720c */ /* 0x000fda0003f05270 */
[----:B------:R-:W-:Y:S05]  /*2b770*/  @P0 BRA `(.L_x_3688) ;  /* 0xfffffffc008c0947 */ /* 0x000fea000383ffff */
[----:B------:R-:W-:-:S07]  /*2b780*/  IMAD.MOV.U32 R8, RZ, RZ, RZ ;  /* 0x000000ffff087224 */ /* 0x000fce00078e00ff */
.L_x_3684:
[----:B------:R-:W-:Y:S02]  /*2b790*/  LEA R96, R15, 0x1, 0x1 ;  /* 0x000000010f607811 */ /* 0x000fe400078e08ff */
[----:B------:R-:W-:Y:S02]  /*2b7a0*/  ISETP.NE.AND P0, PT, R8, RZ, PT ;  /* 0x000000ff0800720c */ /* 0x000fe40003f05270 */
[----:B------:R-:W-:Y:S01]  /*2b7b0*/  MOV R40, R8 ;  /* 0x0000000800287202 */ /* 0x000fe20000000f00 */
[----:B------:R-:W-:Y:S01]  /*2b7c0*/  IMAD.MOV.U32 R8, RZ, RZ, RZ ;  /* 0x000000ffff087224 */ /* 0x000fe200078e00ff */
[----:B------:R-:W2:Y:S09]  /*2b7d0*/  I2F.F64.U32 R96, R96 ;  /* 0x0000006000607312 */ /* 0x000eb20000201800 */
[----:B------:R-:W-:Y:S05]  /*2b7e0*/  @!P0 BREAK.RELIABLE B0 ;  /* 0x0000000000008942 */ /* 0x000fea0003800100 */
[----:B------:R-:W-:Y:S05]  /*2b7f0*/  @!P0 BRA `(.L_x_3676) ;  /* 0x0000000000508947 */ /* 0x000fea0003800000 */
[----:B------:R-:W-:Y:S05]  /*2b800*/  BSYNC.RELIABLE B0 ;  /* 0x0000000000007941 */ /* 0x000fea0003800100 */
.L_x_3683:
[----:B------:R3:W5:Y:S01]  /*2b810*/  LDL.64 R42, [R1] ;  /* 0x00000000012a7983 */ /* 0x0007620000100a00 */
[----:B------:R-:W-:-:S07]  /*2b820*/  IMAD.MOV.U32 R8, RZ, RZ, R40 ;  /* 0x000000ffff087224 */ /* 0x000fce00078e0028 */
.L_x_3687:
        /* <DEDUP_REMOVED lines=10> */
[----:B------:R-:W3:Y:S01]  /*2b8d0*/  LDG.E.64 R100, desc[UR4][R100.64+0x18] ;  /* 0x0000180464647981 */ /* 0x000ee2000c1e1b00 */
[----:B------:R-:W-:Y:S01]  /*2b8e0*/  LEA R104, R15, 0x1, 0x1 ;  /* 0x000000010f687811 */ /* 0x000fe200078e08ff */
[----:B------:R-:W-:-:S05]  /*2b8f0*/  VIADD R16, R16, 0x1 ;  /* 0x0000000110107836 */ /* 0x000fca0000000000 */
[----:B------:R-:W0:Y:S02]  /*2b900*/  I2F.F64.U32 R104, R104 ;  /* 0x0000006800687312 */ /* 0x000e240000201800 */
[----:B0-----:R4:W-:Y:S01]  /*2b910*/  STG.E.64 desc[UR4][R40.64+0x38], R104 ;  /* 0x0000386828007986 */ /* 0x0019e2000c101b04 */
[----:B--2---:R-:W-:-:S03]  /*2b920*/  DADD R96, R104, 1 ;  /* 0x3ff0000068607429 */ /* 0x004fc60000000000 */
[----:B---3--:R4:W-:Y:S08]  /*2b930*/  STG.E.64 desc[UR4][R40.64+0x30], R100 ;  /* 0x0000306428007986 */ /* 0x0089f0000c101b04 */
.L_x_3676:
[----:B------:R-:W-:Y:S05]  /*2b940*/  BSYNC.RECONVERGENT B4 ;  /* 0x0000000000047941 */ /* 0x000fea0003800200 */
.L_x_3675:
[----:B----4-:R-:W-:Y:S01]  /*2b950*/  DADD R40, -|R68|, 180 ;  /* 0x4066800044287429 */ /* 0x010fe20000000300 */
        /* <DEDUP_REMOVED lines=41> */
.L_x_3690:
[----:B------:R-:W-:Y:S01]  /*2bbf0*/  DMUL R108, RZ, R128 ;  /* 0x00000080ff6c7228 */ /* 0x000fe20000000000 */
[----:B------:R-:W-:-:S10]  /*2bc00*/  IMAD.MOV.U32 R9, RZ, RZ, RZ ;  /* 0x000000ffff097224 */ /* 0x000fd400078e00ff */
.L_x_3691:
[----:B------:R-:W-:Y:S05]  /*2bc10*/  BSYNC.RECONVERGENT B4 ;  /* 0x0000000000047941 */ /* 0x000fea0003800200 */
.L_x_3689:
        /* <DEDUP_REMOVED lines=12> */
[----:B------:R-:W-:Y:S01]  /*2bce0*/  LOP3.LUT R126, R9, 0x1, RZ, 0xc0, !PT ;  /* 0x00000001097e7812 */ /* 0x000fe200078ec0ff */
[----:B------:R-:W-:-:S02]  /*2bcf0*/  IMAD.MOV.U32 R132, RZ, RZ, 0x20fd8164 ;  /* 0x20fd8164ff847424 */ /* 0x000fc400078e00ff */
[----:B------:R-:W-:Y:S01]  /*2bd00*/  IMAD.MOV.U32 R133, RZ, RZ, 0x3da8ff83 ;  /* 0x3da8ff83ff857424 */ /* 0x000fe200078e00ff */
[----:B------:R-:W-:-:S04]  /*2bd10*/  ISETP.NE.U32.AND P0, PT, R126, 0x1, PT ;  /* 0x000000017e00780c */ /* 0x000fc80003f05070 */
[----:B------:R-:W-:Y:S02]  /*2bd20*/  FSEL R132, R132, -8.06006814911005101289e+34, !P0 ;  /* 0xf9785eba84847808 */ /* 0x000fe40004000000 */
[----:B------:R-:W-:Y:S01]  /*2bd30*/  FSEL R133, -R133, 0.11223486810922622681, !P0 ;  /* 0x3de5db6585857808 */ /* 0x000fe20004000100 */
[----:B-----5:R-:W4:Y:S02]  /*2bd40*/  F2I.F64.TRUNC R127, R130 ;  /* 0x00000082007f7311 */ /* 0x020f24000030d100 */
[----:B----4-:R-:W-:-:S06]  /*2bd50*/  IMAD.WIDE R124, R127, 0x8, R124 ;  /* 0x000000087f7c7825 */ /* 0x010fcc00078e027c */
[----:B------:R-:W4:Y:S01]  /*2bd60*/  LDG.E.64 R124, desc[UR4][R124.64+0x28] ;  /* 0x000028047c7c7981 */ /* 0x000f22000c1e1b00 */
[----:B------:R-:W-:Y:S01]  /*2bd70*/  DMUL R126, R108, R108 ;  /* 0x0000006c6c7e7228 */ /* 0x000fe20000000000 */
[----:B------:R-:W-:Y:S07]  /*2bd80*/  BSSY.RECONVERGENT B4, `(.L_x_3692) ;  /* 0x0000032000047945 */ /* 0x000fee0003800200 */
        /* <DEDUP_REMOVED lines=40> */
[----:B------:R-:W-:-:S07]  /*2c010*/  IMAD.MOV.U32 R109, RZ, RZ, R103 ;  /* 0x000000ffff6d7224 */ /* 0x000fce00078e0067 */
.L_x_3695:
[----:B------:R-:W-:Y:S05]  /*2c020*/  BSYNC.RECONVERGENT B5 ;  /* 0x0000000000057941 */ /* 0x000fea0003800200 */
.L_x_3694:
[----:B------:R-:W-:Y:S01]  /*2c030*/  VIADD R9, R105, 0x1 ;  /* 0x0000000169097836 */ /* 0x000fe20000000000 */
[----:B------:R-:W-:Y:S06]  /*2c040*/  BRA `(.L_x_3696) ;  /* 0x0000000000147947 */ /* 0x000fec0003800000 */
.L_x_3693:
[----:B------:R-:W-:Y:S01]  /*2c050*/  UMOV UR12, 0xa2529d3a ;  /* 0xa2529d3a000c7882 */ /* 0x000fe20000000000 */
[----:B------:R-:W-:Y:S01]  /*2c060*/  UMOV UR13, 0x3f91df46 ;  /* 0x3f91df46000d7882 */ /* 0x000fe20000000000 */
[----:B------:R-:W-:Y:S01]  /*2c070*/  IMAD.MOV.U32 R9, RZ, RZ, 0x1 ;  /* 0x00000001ff097424 */ /* 0x000fe200078e00ff */
[----:B------:R-:W-:-:S08]  /*2c080*/  DMUL R108, R68, UR12 ;  /* 0x0000000c446c7c28 */ /* 0x000fd00008000000 */
[----:B------:R-:W-:-:S11]  /*2c090*/  DMUL R108, RZ, R108 ;  /* 0x0000006cff6c7228 */ /* 0x000fd60000000000 */
.L_x_3696:
[----:B------:R-:W-:Y:S05]  /*2c0a0*/  BSYNC.RECONVERGENT B4 ;  /* 0x0000000000047941 */ /* 0x000fea0003800200 */
.L_x_3692:
        /* <DEDUP_REMOVED lines=35> */
.L_x_3702:
        /* <DEDUP_REMOVED lines=20> */
[----:B---3--:R-:W-:Y:S01]  /*2c420*/  DSETP.GEU.AND P0, PT, R124, R8, PT ;  /* 0x000000087c00722a */ /* 0x008fe20003f0e000 */
[----:B------:R-:W-:-:S13]  /*2c430*/  IMAD.MOV.U32 R8, RZ, RZ, 0x1 ;  /* 0x00000001ff087424 */ /* 0x000fda00078e00ff */
[----:B------:R-:W-:Y:S05]  /*2c440*/  @!P0 BREAK.RELIABLE B1 ;  /* 0x0000000000018942 */ /* 0x000fea0003800100 */
[----:B------:R-:W-:Y:S05]  /*2c450*/  @!P0 BREAK.RELIABLE B0 ;  /* 0x0000000000008942 */ /* 0x000fea0003800100 */
[----:B------:R-:W-:Y:S05]  /*2c460*/  @!P0 BRA `(.L_x_3701) ;  /* 0x0000000000348947 */ /* 0x000fea0003800000 */
.L_x_3700:
[----:B------:R-:W-:Y:S05]  /*2c470*/  BSYNC.RELIABLE B1 ;  /* 0x0000000000017941 */ /* 0x000fea0003800100 */
.L_x_3699:
[----:B------:R-:W-:-:S05]  /*2c480*/  VIADD R40, R40, 0x1 ;  /* 0x0000000128287836 */ /* 0x000fca0000000000 */
[----:B------:R-:W-:-:S13]  /*2c490*/  ISETP.NE.AND P0, PT, R40, R17, PT ;  /* 0x000000112800720c */ /* 0x000fda0003f05270 */
[----:B------:R-:W-:Y:S05]  /*2c4a0*/  @P0 BRA `(.L_x_3702) ;  /* 0xfffffffc008c0947 */ /* 0x000fea000383ffff */
[----:B------:R-:W-:-:S07]  /*2c4b0*/  IMAD.MOV.U32 R8, RZ, RZ, RZ ;  /* 0x000000ffff087224 */ /* 0x000fce00078e00ff */
.L_x_3698:
[----:B------:R-:W-:Y:S01]  /*2c4c0*/  ISETP.NE.AND P0, PT, R8, RZ, PT ;  /* 0x000000ff0800720c */ /* 0x000fe20003f05270 */
[----:B------:R-:W-:Y:S02]  /*2c4d0*/  IMAD.MOV.U32 R9, RZ, RZ, R8 ;  /* 0x000000ffff097224 */ /* 0x000fe400078e0008 */
[----:B------:R-:W-:-:S10]  /*2c4e0*/  IMAD.MOV.U32 R8, RZ, RZ, RZ ;  /* 0x000000ffff087224 */ /* 0x000fd400078e00ff */
[----:B------:R-:W-:Y:S05]  /*2c4f0*/  @!P0 BREAK.RELIABLE B0 ;  /* 0x0000000000008942 */ /* 0x000fea0003800100 */
[----:B------:R-:W-:Y:S05]  /*2c500*/  @!P0 BRA `(.L_x_3674) ;  /* 0x0000000000448947 */ /* 0x000fea0003800000 */
[----:B------:R-:W-:Y:S05]  /*2c510*/  BSYNC.RELIABLE B0 ;  /* 0x0000000000007941 */ /* 0x000fea0003800100 */
.L_x_3697:
[----:B------:R3:W5:Y:S01]  /*2c520*/  LDL.64 R42, [R1+0x8] ;  /* 0x00000800012a7983 */ /* 0x0007620000100a00 */
[----:B------:R-:W-:-:S07]  /*2c530*/  IMAD.MOV.U32 R8, RZ, RZ, R9 ;  /* 0x000000ffff087224 */ /* 0x000fce00078e0009 */
.L_x_3701:
        /* <DEDUP_REMOVED lines=12> */
[----:B------:R4:W-:Y:S04]  /*2c600*/  STG.E.64 desc[UR4][R100.64+0x38], R96 ;  /* 0x0000386064007986 */ /* 0x0009e8000c101b04 */
[----:B--2---:R4:W-:Y:S02]  /*2c610*/  STG.E.64 desc[UR4][R100.64+0x30], R40 ;  /* 0x0000302864007986 */ /* 0x0049e4000c101b04 */
.L_x_3674:
[----:B------:R-:W-:Y:S05]  /*2c620*/  BSYNC.RECONVERGENT B3 ;  /* 0x0000000000037941 */ /* 0x000fea0003800200 */
.L_x_3673:
[----:B----4-:R-:W4:Y:S02]  /*2c630*/  LDC.64 R38, c[0x0][0x390] ;  /* 0x0000e400ff267b82 */ /* 0x010f240000000a00 */
[----:B----4-:R-:W4:Y:S01]  /*2c640*/  LDG.E R38, desc[UR4][R38.64+0x4] ;  /* 0x0000040426267981 */ /* 0x010f22000c1e1900 */
[----:B------:R-:W-:-:S05]  /*2c650*/  VIADD R15, R15, 0x1 ;  /* 0x000000010f0f7836 */ /* 0x000fca0000000000 */
[----:B----4-:R-:W-:-:S13]  /*2c660*/  ISETP.GE.AND P0, PT, R15, R38, PT ;  /* 0x000000260f00720c */ /* 0x010fda0003f06270 */
[----:B------:R-:W-:Y:S05]  /*2c670*/  @!P0 BRA `(.L_x_3703) ;  /* 0xffffff6c00848947 */ /* 0x000fea000383ffff */
.L_x_3580:
        /* <DEDUP_REMOVED lines=32> */
.L_x_3835:
[----:B------:R-:W0:Y:S01]  /*2c880*/  LDC.64 R38, c[0x0][0x3b8] ;  /* 0x0000ee00ff267b82 */ /* 0x000e220000000a00 */
[----:B------:R-:W-:Y:S02]  /*2c890*/  IMAD R17, R11, 0x9, RZ ;  /* 0x000000090b117824 */ /* 0x000fe400078e02ff */
[----:B------:R-:W-:Y:S02]  /*2c8a0*/  IMAD R43, R9, 0x9, RZ ;  /* 0x00000009092b7824 */ /* 0x000fe400078e02ff */
[----:B0-----:R-:W-:-:S04]  /*2c8b0*/  IMAD.WIDE R38, R17, 0x8, R38 ;  /* 0x0000000811267825 */ /* 0x001fc800078e0226 */
[----:B------:R-:W-:-:S05]  /*2c8c0*/  IMAD.WIDE.U32 R42, R43, 0x8, R38 ;  /* 0x000000082b2a7825 */ /* 0x000fca00078e0026 */
[----:B------:R-:W4:Y:S04]  /*2c8d0*/  LDG.E.64 R40, desc[UR4][R42.64+0x20] ;  /* 0x000020042a287981 */ /* 0x000f28000c1e1b00 */
[----:B-----5:R0:W5:Y:S04]  /*2c8e0*/  LDG.E.64 R112, desc[UR4][R42.64+0x28] ;  /* 0x000028042a707981 */ /* 0x020168000c1e1b00 */
[----:B--2---:R0:W5:Y:S01]  /*2c8f0*/  LDG.E.64 R96, desc[UR4][R42.64+0x30] ;  /* 0x000030042a607981 */ /* 0x004162000c1e1b00 */
        /* <DEDUP_REMOVED lines=27> */
[----:B-1-3-5:R-:W-:Y:S05]  /*2cab0*/  CALL.REL.NOINC `($_Z8FitGrainPdPiS0_S_S_S0_S0_S_S_S_S_S_S_S_S_S_S_S_S_$__internal_trig_reduction_slowpathd) ;  /* 0x000027c8003c7944 */ /* 0x02afea0003c00000 */
[----:B------:R-:W-:Y:S02]  /*2cac0*/  IMAD.MOV.U32 R17, RZ, RZ, R105 ;  /* 0x000000ffff117224 */ /* 0x000fe400078e0069 */
[----:B------:R-:W-:Y:S02]  /*2cad0*/  IMAD.MOV.U32 R76, RZ, RZ, R102 ;  /* 0x000000ffff4c7224 */ /* 0x000fe400078e0066 */
[----:B------:R-:W-:-:S07]  /*2cae0*/  IMAD.MOV.U32 R77, RZ, RZ, R103 ;  /* 0x000000ffff4d7224 */ /* 0x000fce00078e0067 */
.L_x_3707:
[----:B------:R-:W-:Y:S05]  /*2caf0*/  BSYNC.RECONVERGENT B4 ;  /* 0x0000000000047941 */ /* 0x000fea0003800200 */
.L_x_3706:
[----:B------:R-:W0:Y:S01]  /*2cb00*/  LDCU.64 UR12, c[0x4][0x28] ;  /* 0x01000500ff0c77ac */ /* 0x000e220008000a00 */
[----:B------:R-:W-:-:S05]  /*2cb10*/  IMAD.SHL.U32 R42, R17, 0x40, RZ ;  /* 0x00000040112a7824 */ /* 0x000fca00078e00ff */
[----:B------:R-:W-:-:S04]  /*2cb20*/  LOP3.LUT R42, R42, 0x40, RZ, 0xc0, !PT ;  /* 0x000000402a2a7812 */ /* 0x000fc800078ec0ff */
[----:B0-----:R-:W-:-:S05]  /*2cb30*/  IADD3 R42, P0, PT, R42, UR12, RZ ;  /* 0x0000000c2a2a7c10 */ /* 0x001fca000ff1e0ff */
[----:B------:R-:W-:-:S05]  /*2cb40*/  IMAD.X R43, RZ, RZ, UR13, P0 ;  /* 0x0000000dff2b7e24 */ /* 0x000fca00080e06ff */
[----:B------:R-:W2:Y:S04]  /*2cb50*/  LDG.E.128.CONSTANT R100, desc[UR4][R42.64] ;  /* 0x000000042a647981 */ /* 0x000ea8000c1e9d00 */
[----:B------:R-:W4:Y:S04]  /*2cb60*/  LDG.E.128.CONSTANT R104, desc[UR4][R42.64+0x10] ;  /* 0x000010042a687981 */ /* 0x000f28000c1e9d00 */
        /* <DEDUP_REMOVED lines=51> */
[----:B-1---5:R-:W-:Y:S05]  /*2cea0*/  CALL.REL.NOINC `($_Z8FitGrainPdPiS0_S_S_S0_S0_S_S_S_S_S_S_S_S_S_S_S_S_$__internal_trig_reduction_slowpathd) ;  /* 0x000027c400407944 */ /* 0x022fea0003c00000 */
[----:B------:R-:W-:Y:S02]  /*2ceb0*/  IMAD.MOV.U32 R17, RZ, RZ, R105 ;  /* 0x000000ffff117224 */ /* 0x000fe400078e0069 */
[----:B------:R-:W-:Y:S02]  /*2cec0*/  IMAD.MOV.U32 R76, RZ, RZ, R102 ;  /* 0x000000ffff4c7224 */ /* 0x000fe400078e0066 */
[----:B------:R-:W-:-:S07]  /*2ced0*/  IMAD.MOV.U32 R77, RZ, RZ, R103 ;  /* 0x000000ffff4d7224 */ /* 0x000fce00078e0067 */
.L_x_3711:
[----:B------:R-:W-:Y:S05]  /*2cee0*/  BSYNC.RECONVERGENT B5 ;  /* 0x0000000000057941 */ /* 0x000fea0003800200 */
.L_x_3710:
[----:B------:R-:W-:-:S07]  /*2cef0*/  VIADD R17, R17, 0x1 ;  /* 0x0000000111117836 */ /* 0x000fce0000000000 */
.L_x_3709:
[----:B------:R-:W-:Y:S05]  /*2cf00*/  BSYNC.RECONVERGENT B4 ;  /* 0x0000000000047941 */ /* 0x000fea0003800200 */
.L_x_3708:
        /* <DEDUP_REMOVED lines=13> */
[----:B------:R-:W-:Y:S01]  /*2cfe0*/  DMUL R122, R76, R76 ;  /* 0x0000004c4c7a7228 */ /* 0x000fe20000000000 */
[----:B------:R-:W-:-:S02]  /*2cff0*/  IMAD.MOV.U32 R128, RZ, RZ, 0x1 ;  /* 0x00000001ff807424 */ /* 0x000fc400078e00ff */
[----:B------:R-:W-:Y:S01]  /*2d000*/  FSEL R124, R124, -8.06006814911005101289e+34, !P0 ;  /* 0xf9785eba7c7c7808 */ /* 0x000fe20004000000 */
[----:B0-----:R-:W-:Y:S01]  /*2d010*/  DMUL R120, RZ, R80 ;  /* 0x00000050ff787228 */ /* 0x001fe20000000000 */
        /* <DEDUP_REMOVED lines=28> */
[----:B-1---5:R-:W-:Y:S05]  /*2d1e0*/  CALL.REL.NOINC `($_Z8FitGrainPdPiS0_S_S_S0_S0_S_S_S_S_S_S_S_S_S_S_S_S_$__internal_trig_reduction_slowpathd) ;  /* 0x000027c000707944 */ /* 0x022fea0003c00000 */
[----:B------:R-:W-:Y:S02]  /*2d1f0*/  IMAD.MOV.U32 R120, RZ, RZ, R102 ;  /* 0x000000ffff787224 */ /* 0x000fe400078e0066 */
[----:B------:R-:W-:-:S07]  /*2d200*/  IMAD.MOV.U32 R121, RZ, RZ, R103 ;  /* 0x000000ffff797224 */ /* 0x000fce00078e0067 */
.L_x_3715:
[----:B------:R-:W-:Y:S05]  /*2d210*/  BSYNC.RECONVERGENT B5 ;  /* 0x0000000000057941 */ /* 0x000fea0003800200 */
.L_x_3714:
[----:B------:R-:W-:-:S07]  /*2d220*/  VIADD R128, R105, 0x1 ;  /* 0x0000000169807836 */ /* 0x000fce0000000000 */
.L_x_3713:
[----:B------:R-:W-:Y:S05]  /*2d230*/  BSYNC.RECONVERGENT B4 ;  /* 0x0000000000047941 */ /* 0x000fea0003800200 */
.L_x_3712:
        /* <DEDUP_REMOVED lines=11> */
[----:B------:R-:W-:Y:S01]  /*2d2f0*/  DSETP.NEU.AND P3, PT, |R80|, +INF , PT ;  /* 0x7ff000005000742a */ /* 0x000fe20003f6d200 */
[----:B------:R-:W-:Y:S01]  /*2d300*/  ISETP.NE.U32.AND P0, PT, R17, 0x1, PT ;  /* 0x000000011100780c */ /* 0x000fe20003f05070 */
[----:B------:R-:W-:-:S03]  /*2d310*/  IMAD.MOV.U32 R17, RZ, RZ, 0x3da8ff83 ;  /* 0x3da8ff83ff117424 */ /* 0x000fc600078e00ff */
[----:B------:R-:W-:Y:S02]  /*2d320*/  FSEL R126, R126, -8.06006814911005101289e+34, !P0 ;  /* 0xf9785eba7e7e7808 */ /* 0x000fe40004000000 */
[----:B------:R-:W-:Y:S02]  /*2d330*/  FSEL R127, -R17, 0.11223486810922622681, !P0 ;  /* 0x3de5db65117f7808 */ /* 0x000fe40004000100 */
[----:B------:R-:W-:-:S04]  /*2d340*/  SEL R17, R15, RZ, P3 ;  /* 0x000000ff0f117207 */ /* 0x000fc80001800000 */
[----:B--2---:R-:W-:-:S08]  /*2d350*/  DFMA R100, R124, R126, R100 ;  /* 0x0000007e7c64722b */ /* 0x004fd00000000064 */
[----:B------:R-:W-:-:S08]  /*2d360*/  DFMA R100, R124, R100, R102 ;  /* 0x000000647c64722b */ /* 0x000fd00000000066 */
[----:B---3--:R-:W-:Y:S02]  /*2d370*/  DFMA R100, R124, R100, R104 ;  /* 0x000000647c64722b */ /* 0x008fe40000000068 */
[----:B------:R-:W-:-:S06]  /*2d380*/  DMUL R104, RZ, R80 ;  /* 0x00000050ff687228 */ /* 0x000fcc0000000000 */
[----:B------:R-:W-:-:S04]  /*2d390*/  DFMA R100, R124, R100, R106 ;  /* 0x000000647c64722b */ /* 0x000fc8000000006a */
[----:B0-----:R-:W-:Y:S02]  /*2d3a0*/  FSEL R122, R104, R78, !P3 ;  /* 0x0000004e687a7208 */ /* 0x001fe40005800000 */
[----:B------:R-:W-:Y:S02]  /*2d3b0*/  FSEL R123, R105, R79, !P3 ;  /* 0x0000004f697b7208 */ /* 0x000fe40005800000 */
        /* <DEDUP_REMOVED lines=15> */
[----:B-1---5:R-:W-:Y:S05]  /*2d4b0*/  CALL.REL.NOINC `($_Z8FitGrainPdPiS0_S_S_S0_S0_S_S_S_S_S_S_S_S_S_S_S_S_$__internal_trig_reduction_slowpathd) ;  /* 0x000027bc00bc7944 */ /* 0x022fea0003c00000 */
[----:B------:R-:W-:Y:S05]  /*2d4c0*/  BSYNC.RECONVERGENT B4 ;  /* 0x0000000000047941 */ /* 0x000fea0003800200 */
.L_x_3717:
[----:B------:R-:W-:Y:S02]  /*2d4d0*/  IMAD.MOV.U32 R17, RZ, RZ, R105 ;  /* 0x000000ffff117224 */ /* 0x000fe400078e0069 */
[----:B------:R-:W-:Y:S02]  /*2d4e0*/  IMAD.MOV.U32 R122, RZ, RZ, R102 ;  /* 0x000000ffff7a7224 */ /* 0x000fe400078e0066 */
[----:B------:R-:W-:-:S07]  /*2d4f0*/  IMAD.MOV.U32 R123, RZ, RZ, R103 ;  /* 0x000000ffff7b7224 */ /* 0x000fce00078e0067 */
.L_x_3716:
        /* <DEDUP_REMOVED lines=68> */
[----:B-1----:R-:W-:Y:S05]  /*2d940*/  CALL.REL.NOINC `($__internal_17_$__cuda_sm20_dsqrt_rn_f64_mediumpath_v1) ;  /* 0x000027ac004c7944 */ /* 0x002fea0003c00000 */
[----:B------:R-:W-:Y:S02]  /*2d950*/  IMAD.MOV.U32 R130, RZ, RZ, R100 ;  /* 0x000000ffff827224 */ /* 0x000fe400078e0064 */
[----:B------:R-:W-:-:S07]  /*2d960*/  IMAD.MOV.U32 R131, RZ, RZ, R101 ;  /* 0x000000ffff837224 */ /* 0x000fce00078e0065 */
.L_x_3719:
[----:B------:R-:W-:Y:S05]  /*2d970*/  BSYNC.RECONVERGENT B1 ;  /* 0x0000000000017941 */ /* 0x000fea0003800200 */
.L_x_3718:
        /* <DEDUP_REMOVED lines=20> */
[----:B-1----:R-:W-:Y:S05]  /*2dac0*/  CALL.REL.NOINC `($__internal_16_$__cuda_sm20_div_rn_f64_full) ;  /* 0x000027a400547944 */ /* 0x002fea0003c00000 */
[----:B------:R-:W-:Y:S02]  /*2dad0*/  IMAD.MOV.U32 R126, RZ, RZ, R100 ;  /* 0x000000ffff7e7224 */ /* 0x000fe400078e0064 */
[----:B------:R-:W-:-:S07]  /*2dae0*/  IMAD.MOV.U32 R127, RZ, RZ, R101 ;  /* 0x000000ffff7f7224 */ /* 0x000fce00078e0065 */
.L_x_3721:
[----:B------:R-:W-:Y:S05]  /*2daf0*/  BSYNC.RECONVERGENT B1 ;  /* 0x0000000000017941 */ /* 0x000fea0003800200 */
.L_x_3720:
        /* <DEDUP_REMOVED lines=20> */
[----:B-1----:R-:W-:Y:S05]  /*2dc40*/  CALL.REL.NOINC `($__internal_16_$__cuda_sm20_div_rn_f64_full) ;  /* 0x000027a000f47944 */ /* 0x002fea0003c00000 */
[----:B------:R-:W-:Y:S02]  /*2dc50*/  IMAD.MOV.U32 R128, RZ, RZ, R100 ;  /* 0x000000ffff807224 */ /* 0x000fe400078e0064 */
[----:B------:R-:W-:-:S07]  /*2dc60*/  IMAD.MOV.U32 R129, RZ, RZ, R101 ;  /* 0x000000ffff817224 */ /* 0x000fce00078e0065 */
.L_x_3723:
[----:B------:R-:W-:Y:S05]  /*2dc70*/  BSYNC.RECONVERGENT B1 ;  /* 0x0000000000017941 */ /* 0x000fea0003800200 */
.L_x_3722:
        /* <DEDUP_REMOVED lines=23> */
.L_x_3725:
[----:B------:R-:W-:Y:S05]  /*2ddf0*/  BSYNC.RECONVERGENT B1 ;  /* 0x0000000000017941 */ /* 0x000fea0003800200 */
.L_x_3724:
        /* <DEDUP_REMOVED lines=22> */
.L_x_3727:
[----:B------:R-:W-:Y:S05]  /*2df60*/  BSYNC.RECONVERGENT B1 ;  /* 0x0000000000017941 */ /* 0x000fea0003800200 */
.L_x_3726:
[----:B------:R-:W0:Y:S01]  /*2df70*/  MUFU.RCP64H R43, R127 ;  /* 0x0000007f002b7308 */ /* 0x000e220000001800 */
[----:B------:R-:W-:Y:S01]  /*2df80*/  MOV R42, 0x1 ;  /* 0x00000001002a7802 */ /* 0x000fe20000000f00 */
        /* <DEDUP_REMOVED lines=23> */
.L_x_3729:
[----:B------:R-:W-:Y:S05]  /*2e100*/  BSYNC.RECONVERGENT B1 ;  /* 0x0000000000017941 */ /* 0x000fea0003800200 */
.L_x_3728:
        /* <DEDUP_REMOVED lines=25> */
[----:B------:R-:W-:Y:S02]  /*2e2a0*/  MOV R101, R43 ;  /* 0x0000002b00657202 */ /* 0x000fe40000000f00 */
[----:B------:R-:W-:-:S07]  /*2e2b0*/  MOV R110, 0x2e2d0 ;  /* 0x0002e2d0006e7802 */ /* 0x000fce0000000f00 */
[----:B-1---5:R-:W-:Y:S05]  /*2e2c0*/  CALL.REL.NOINC `($__internal_17_$__cuda_sm20_dsqrt_rn_f64_mediumpath_v1) ;  /* 0x000027a000ec7944 */ /* 0x022fea0003c00000 */
[----:B------:R-:W-:Y:S02]  /*2e2d0*/  IMAD.MOV.U32 R124, RZ, RZ, R100 ;  /* 0x000000ffff7c7224 */ /* 0x000fe400078e0064 */
[----:B------:R-:W-:-:S07]  /*2e2e0*/  IMAD.MOV.U32 R125, RZ, RZ, R101 ;  /* 0x000000ffff7d7224 */ /* 0x000fce00078e0065 */
.L_x_3732:
[----:B------:R-:W-:Y:S05]  /*2e2f0*/  BSYNC.RECONVERGENT B1 ;  /* 0x0000000000017941 */ /* 0x000fea0003800200 */
.L_x_3731:
        /* <DEDUP_REMOVED lines=20> */
[----:B-1---5:R-:W-:Y:S05]  /*2e440*/  CALL.REL.NOINC `($__internal_16_$__cuda_sm20_div_rn_f64_full) ;  /* 0x0000279800f47944 */ /* 0x022fea0003c00000 */
.L_x_3734:
[----:B------:R-:W-:Y:S05]  /*2e450*/  BSYNC.RECONVERGENT B1 ;  /* 0x0000000000017941 */ /* 0x000fea0003800200 */
.L_x_3733:
        /* <DEDUP_REMOVED lines=14> */
.L_x_3736:
[----:B------:R-:W-:Y:S05]  /*2e540*/  BSYNC.RECONVERGENT B0 ;  /* 0x0000000000007941 */ /* 0x000fea0003800200 */
.L_x_3735:
[----:B------:R-:W-:Y:S01]  /*2e550*/  DMUL R102, R42, R42 ;  /* 0x0000002a2a667228 */ /* 0x000fe20000000000 */
[----:B------:R-:W-:Y:S01]  /*2e560*/  IMAD.MOV.U32 R104, RZ, RZ, -0x2449a4b7 ;  /* 0xdbb65b49ff687424 */ /* 0x000fe200078e00ff */
[----:B------:R-:W-:Y:S01]  /*2e570*/  MOV R105, 0x3f2d3b63 ;  /* 0x3f2d3b6300697802 */ /* 0x000fe20000000f00 */
        /* <DEDUP_REMOVED lines=90> */
[----:B-1---5:R-:W-:Y:S05]  /*2eb20*/  CALL.REL.NOINC `($_Z8FitGrainPdPiS0_S_S_S0_S0_S_S_S_S_S_S_S_S_S_S_S_S_$__internal_trig_reduction_slowpathd) ;  /* 0x000027a800207944 */ /* 0x022fea0003c00000 */
[----:B------:R-:W-:Y:S02]  /*2eb30*/  IMAD.MOV.U32 R17, RZ, RZ, R105 ;  /* 0x000000ffff117224 */ /* 0x000fe400078e0069 */
[----:B------:R-:W-:Y:S02]  /*2eb40*/  IMAD.MOV.U32 R120, RZ, RZ, R102 ;  /* 0x000000ffff787224 */ /* 0x000fe400078e0066 */
[----:B------:R-:W-:-:S07]  /*2eb50*/  IMAD.MOV.U32 R121, RZ, RZ, R103 ;  /* 0x000000ffff797224 */ /* 0x000fce00078e0067 */
.L_x_3738:
[----:B------:R-:W-:Y:S05]  /*2eb60*/  BSYNC.RECONVERGENT B4 ;  /* 0x0000000000047941 */ /* 0x000fea0003800200 */
.L_x_3737:
        /* <DEDUP_REMOVED lines=53> */
[----:B-1---5:R-:W-:Y:S05]  /*2eec0*/  CALL.REL.NOINC `($_Z8FitGrainPdPiS0_S_S_S0_S0_S_S_S_S_S_S_S_S_S_S_S_S_$__internal_trig_reduction_slowpathd) ;  /* 0x000027a400387944 */ /* 0x022fea0003c00000 */
[----:B------:R-:W-:Y:S02]  /*2eed0*/  IMAD.MOV.U32 R122, RZ, RZ, R102 ;  /* 0x000000ffff7a7224 */ /* 0x000fe400078e0066 */
[----:B------:R-:W-:-:S07]  /*2eee0*/  IMAD.MOV.U32 R123, RZ, RZ, R103 ;  /* 0x000000ffff7b7224 */ /* 0x000fce00078e0067 */
.L_x_3742:
[----:B------:R-:W-:Y:S05]  /*2eef0*/  BSYNC.RECONVERGENT B5 ;  /* 0x0000000000057941 */ /* 0x000fea0003800200 */
.L_x_3741:
[----:B------:R-:W-:-:S07]  /*2ef00*/  VIADD R17, R105, 0x1 ;  /* 0x0000000169117836 */ /* 0x000fce0000000000 */
.L_x_3740:
[----:B------:R-:W-:Y:S05]  /*2ef10*/  BSYNC.RECONVERGENT B4 ;  /* 0x0000000000047941 */ /* 0x000fea0003800200 */
.L_x_3739:
        /* <DEDUP_REMOVED lines=55> */
.L_x_3744:
[----:B------:R-:W-:Y:S05]  /*2f290*/  BSYNC.RECONVERGENT B1 ;  /* 0x0000000000017941 */ /* 0x000fea0003800200 */
.L_x_3743:
        /* <DEDUP_REMOVED lines=12> */
[----:B------:R-:W-:Y:S02]  /*2f360*/  MOV R149, R81 ;  /* 0x0000005100957202 */ /* 0x000fe40000000f00 */
[----:B------:R-:W-:-:S07]  /*2f370*/  MOV R148, 0x2f390 ;  /* 0x0002f39000947802 */ /* 0x000fce0000000f00 */
[----:B------:R-:W-:Y:S05]  /*2f380*/  CALL.REL.NOINC `($_Z8FitGrainPdPiS0_S_S_S0_S0_S_S_S_S_S_S_S_S_S_S_S_S_$__internal_trig_reduction_slowpathd) ;  /* 0x000027a000087944 */ /* 0x000fea0003c00000 */
[----:B------:R-:W-:Y:S05]  /*2f390*/  BSYNC.RECONVERGENT B4 ;  /* 0x0000000000047941 */ /* 0x000fea0003800200 */
.L_x_3747:
[----:B------:R-:W-:Y:S02]  /*2f3a0*/  IMAD.MOV.U32 R126, RZ, RZ, R102 ;  /* 0x000000ffff7e7224 */ /* 0x000fe400078e0066 */
[----:B------:R-:W-:-:S07]  /*2f3b0*/  IMAD.MOV.U32 R127, RZ, RZ, R103 ;  /* 0x000000ffff7f7224 */ /* 0x000fce00078e0067 */
.L_x_3746:
[----:B------:R-:W-:Y:S02]  /*2f3c0*/  VIADD R136, R105, 0x1 ;  /* 0x0000000169887836 */ /* 0x000fe40000000000 */
[----:B------:R-:W-:Y:S02]  /*2f3d0*/  IMAD.MOV.U32 R17, RZ, RZ, R15 ;  /* 0x000000ffff117224 */ /* 0x000fe400078e000f */
[----:B------:R-:W-:Y:S02]  /*2f3e0*/  IMAD.MOV.U32 R128, RZ, RZ, R78 ;  /* 0x000000ffff807224 */ /* 0x000fe400078e004e */
[----:B------:R-:W-:-:S07]  /*2f3f0*/  IMAD.MOV.U32 R129, RZ, RZ, R79 ;  /* 0x000000ffff817224 */ /* 0x000fce00078e004f */
.L_x_3745:
        /* <DEDUP_REMOVED lines=32> */
[----:B------:R-:W-:Y:S02]  /*2f600*/  MOV R149, R81 ;  /* 0x0000005100957202 */ /* 0x000fe40000000f00 */
[----:B------:R-:W-:-:S07]  /*2f610*/  MOV R148, 0x2f630 ;  /* 0x0002f63000947802 */ /* 0x000fce0000000f00 */
[----:B------:R-:W-:Y:S05]  /*2f620*/  CALL.REL.NOINC `($_Z8FitGrainPdPiS0_S_S_S0_S0_S_S_S_S_S_S_S_S_S_S_S_S_$__internal_trig_reduction_slowpathd) ;  /* 0x0000279c00607944 */ /* 0x000fea0003c00000 */
[----:B------:R-:W-:Y:S05]  /*2f630*/  BSYNC.RECONVERGENT B4 ;  /* 0x0000000000047941 */ /* 0x000fea0003800200 */
.L_x_3749:
[----:B------:R-:W-:Y:S02]  /*2f640*/  IMAD.MOV.U32 R17, RZ, RZ, R105 ;  /* 0x000000ffff117224 */ /* 0x000fe400078e0069 */
[----:B------:R-:W-:Y:S02]  /*2f650*/  IMAD.MOV.U32 R128, RZ, RZ, R102 ;  /* 0x000000ffff807224 */ /* 0x000fe400078e0066 */
[----:B------:R-:W-:-:S07]  /*2f660*/  IMAD.MOV.U32 R129, RZ, RZ, R103 ;  /* 0x000000ffff817224 */ /* 0x000fce00078e0067 */
.L_x_3748:
        /* <DEDUP_REMOVED lines=49> */
[----:B------:R-:W-:Y:S05]  /*2f980*/  CALL.REL.NOINC `($__internal_16_$__cuda_sm20_div_rn_f64_full) ;  /* 0x0000278400a47944 */ /* 0x000fea0003c00000 */
.L_x_3751:
[----:B------:R-:W-:Y:S05]  /*2f990*/  BSYNC.RECONVERGENT B1 ;  /* 0x0000000000017941 */ /* 0x000fea0003800200 */
.L_x_3750:
        /* <DEDUP_REMOVED lines=57> */
.L_x_3753:
        /* <DEDUP_REMOVED lines=72> */
.L_x_3754:
[----:B------:R-:W-:Y:S05]  /*301b0*/  BSYNC.RECONVERGENT B0 ;  /* 0x0000000000007941 */ /* 0x000fea0003800200 */
.L_x_3752:
        /* <DEDUP_REMOVED lines=38> */
.L_x_3756:
[----:B------:R-:W-:Y:S05]  /*30420*/  BSYNC.RECONVERGENT B4 ;  /* 0x0000000000047941 */ /* 0x000fea0003800200 */
.L_x_3755:
        /* <DEDUP_REMOVED lines=18> */
[----:B---3--:R-:W-:Y:S01]  /*30550*/  DFMA R100, R132, R100, R104 ;  /* 0x000000648464722b */ /* 0x008fe20000000068 */
[----:B------:R-:W-:Y:S02]  /*30560*/  @!P2 IMAD.MOV.U32 R104, RZ, RZ, -0x5dad62c6 ;  /* 0xa2529d3aff68a424 */ /* 0x000fe400078e00ff */
[----:B------:R-:W-:-:S05]  /*30570*/  @!P2 IMAD.MOV.U32 R105, RZ, RZ, 0x3f91df46 ;  /* 0x3f91df46ff69a424 */ /* 0x000fca00078e00ff */
        /* <DEDUP_REMOVED lines=41> */
.L_x_3760:
[----:B------:R-:W-:Y:S05]  /*30810*/  BSYNC.RECONVERGENT B5 ;  /* 0x0000000000057941 */ /* 0x000fea0003800200 */
.L_x_3759:
[----:B------:R-:W-:-:S07]  /*30820*/  VIADD R17, R17, 0x1 ;  /* 0x0000000111117836 */ /* 0x000fce0000000000 */
.L_x_3758:
[----:B------:R-:W-:Y:S05]  /*30830*/  BSYNC.RECONVERGENT B4 ;  /* 0x0000000000047941 */ /* 0x000fea0003800200 */
.L_x_3757:
        /* <DEDUP_REMOVED lines=33> */
[----:B------:R-:W-:Y:S01]  /*30a50*/  @!P2 IMAD.MOV.U32 R104, RZ, RZ, -0x5dad62c6 ;  /* 0xa2529d3aff68a424 */ /* 0x000fe200078e00ff */
[----:B------:R-:W-:Y:S01]  /*30a60*/  FSEL R101, R105, R101, !P0 ;  /* 0x0000006569657208 */ /* 0x000fe20004000000 */
[----:B------:R-:W-:Y:S01]  /*30a70*/  DSETP.NEU.AND P0, PT, R96, 90, PT ;  /* 0x405680006000742a */ /* 0x000fe20003f0d000 */
[----:B------:R-:W-:Y:S01]  /*30a80*/  @!P2 IMAD.MOV.U32 R105, RZ, RZ, 0x3f91df46 ;  /* 0x3f91df46ff69a424 */ /* 0x000fe200078e00ff */
[----:B------:R-:W-:-:S03]  /*30a90*/  DMUL R96, R128, R120 ;  /* 0x0000007880607228 */ /* 0x000fc60000000000 */
[----:B------:R-:W-:Y:S02]  /*30aa0*/  DMUL R102, R102, R100 ;  /* 0x0000006466667228 */ /* 0x000fe40000000000 */
[----:B------:R-:W-:Y:S02]  /*30ab0*/  DMUL R100, R42, -R122 ;  /* 0x8000007a2a647228 */ /* 0x000fe40000000000 */
[----:B------:R-:W-:-:S06]  /*30ac0*/  @!P2 DMUL R104, R40, R104 ;  /* 0x000000682868a228 */ /* 0x000fcc0000000000 */
[----:B------:R-:W-:Y:S01]  /*30ad0*/  FSEL R112, R102, RZ, P0 ;  /* 0x000000ff66707208 */ /* 0x000fe20000000000 */
[----:B------:R-:W-:Y:S01]  /*30ae0*/  DMUL R100, R100, R124 ;  /* 0x0000007c64647228 */ /* 0x000fe20000000000 */
[----:B------:R-:W-:Y:S02]  /*30af0*/  FSEL R102, R103, RZ, P0 ;  /* 0x000000ff67667208 */ /* 0x000fe40000000000 */
[----:B------:R-:W-:Y:S02]  /*30b00*/  FSEL R112, R112, RZ, P1 ;  /* 0x000000ff70707208 */ /* 0x000fe40000800000 */
[----:B------:R-:W-:Y:S01]  /*30b10*/  FSEL R113, R102, RZ, P1 ;  /* 0x000000ff66717208 */ /* 0x000fe20000800000 */
[----:B------:R-:W-:-:S04]  /*30b20*/  DADD R102, -RZ, -R122 ;  /* 0x00000000ff667229 */ /* 0x000fc8000000097a */
[----:B------:R-:W-:Y:S01]  /*30b30*/  FSEL R17, R122, R100, !P1 ;  /* 0x000000647a117208 */ /* 0x000fe20004800000 */
[-C--:B------:R-:W-:Y:S01]  /*30b40*/  DMUL R128, R128, R112.reuse ;  /* 0x0000007080807228 */ /* 0x080fe20000000000 */
[----:B------:R-:W-:Y:S01]  /*30b50*/  FSEL R101, R123, R101, !P1 ;  /* 0x000000657b657208 */ /* 0x000fe20004800000 */
[----:B------:R-:W-:Y:S02]  /*30b60*/  DFMA R96, R126, R112, -R96 ;  /* 0x000000707e60722b */ /* 0x000fe40000000860 */
[----:B------:R-:W-:-:S04]  /*30b70*/  @!P2 DMUL R122, RZ, R104 ;  /* 0x00000068ff7aa228 */ /* 0x000fc80000000000 */
[----:B------:R-:W-:Y:S01]  /*30b80*/  DFMA R126, R126, R120, R128 ;  /* 0x000000787e7e722b */ /* 0x000fe20000000080 */
[----:B------:R-:W-:Y:S01]  /*30b90*/  FSEL R120, R102, R17, !P0 ;  /* 0x0000001166787208 */ /* 0x000fe20004000000 */
[----:B------:R-:W-:Y:S01]  /*30ba0*/  @!P2 IMAD.MOV.U32 R17, RZ, RZ, 0x1 ;  /* 0x00000001ff11a424 */ /* 0x000fe200078e00ff */
        /* <DEDUP_REMOVED lines=28> */
.L_x_3764:
[----:B------:R-:W-:Y:S05]  /*30d70*/  BSYNC.RECONVERGENT B5 ;  /* 0x0000000000057941 */ /* 0x000fea0003800200 */
.L_x_3763:
[----:B------:R-:W-:-:S07]  /*30d80*/  VIADD R17, R17, 0x1 ;  /* 0x0000000111117836 */ /* 0x000fce0000000000 */
.L_x_3762:
[----:B------:R-:W-:Y:S05]  /*30d90*/  BSYNC.RECONVERGENT B4 ;  /* 0x0000000000047941 */ /* 0x000fea0003800200 */
.L_x_3761:
        /* <DEDUP_REMOVED lines=61> */
.L_x_3766:
[----:B------:R-:W-:Y:S05]  /*31170*/  BSYNC.RECONVERGENT B4 ;  /* 0x0000000000047941 */ /* 0x000fea0003800200 */
.L_x_3765:
        /* <DEDUP_REMOVED lines=28> */
[----:B------:R-:W-:Y:S02]  /*31340*/  CS2R R124, SRZ ;  /* 0x00000000007c7805 */ /* 0x000fe4000001ff00 */
[----:B------:R-:W-:Y:S02]  /*31350*/  LOP3.LUT P0, RZ, R17, 0x2, RZ, 0xc0, !PT ;  /* 0x0000000211ff7812 */ /* 0x000fe4000780c0ff */
[----:B------:R-:W-:-:S10]  /*31360*/  DADD R38, RZ, -R100 ;  /* 0x00000000ff267229 */ /* 0x000fd40000000864 */
[----:B------:R-:W-:Y:S02]  /*31370*/  FSEL R38, R100, R38, !P0 ;  /* 0x0000002664267208 */ /* 0x000fe40004000000 */
[----:B------:R-:W-:-:S06]  /*31380*/  FSEL R39, R101, R39, !P0 ;  /* 0x0000002765277208 */ /* 0x000fcc0004000000 */
[-C--:B------:R-:W-:Y:S02]  /*31390*/  DMUL R102, R126, R38.reuse ;  /* 0x000000267e667228 */ /* 0x080fe40000000000 */
[----:B------:R-:W-:-:S06]  /*313a0*/  DMUL R100, R120, R38 ;  /* 0x0000002678647228 */ /* 0x000fcc0000000000 */
[-C--:B------:R-:W-:Y:S02]  /*313b0*/  DFMA R38, R120, R122.reuse, -R102 ;  /* 0x0000007a7826722b */ /* 0x080fe40000000866 */
[----:B------:R-:W-:-:S06]  /*313c0*/  DFMA R122, R126, R122, R100 ;  /* 0x0000007a7e7a722b */ /* 0x000fcc0000000064 */
        /* <DEDUP_REMOVED lines=25> */
.L_x_3768:
[----:B------:R-:W-:Y:S05]  /*31560*/  BSYNC.RECONVERGENT B1 ;  /* 0x0000000000017941 */ /* 0x000fea0003800200 */
.L_x_3767:
        /* <DEDUP_REMOVED lines=24> */
.L_x_3770:
[----:B------:R-:W-:Y:S05]  /*316f0*/  BSYNC.RECONVERGENT B1 ;  /* 0x0000000000017941 */ /* 0x000fea0003800200 */
.L_x_3769:
        /* <DEDUP_REMOVED lines=22> */
.L_x_3772:
[----:B------:R-:W-:Y:S05]  /*31860*/  BSYNC.RECONVERGENT B1 ;  /* 0x0000000000017941 */ /* 0x000fea0003800200 */
.L_x_3771:
        /* <DEDUP_REMOVED lines=22> */
.L_x_3774:
[----:B------:R-:W-:Y:S05]  /*319d0*/  BSYNC.RECONVERGENT B1 ;  /* 0x0000000000017941 */ /* 0x000fea0003800200 */
.L_x_3773:
        /* <DEDUP_REMOVED lines=29> */
.L_x_3776:
[----:B------:R-:W-:Y:S05]  /*31bb0*/  BSYNC.RECONVERGENT B1 ;  /* 0x0000000000017941 */ /* 0x000fea0003800200 */
.L_x_3775:
[----:B------:R-:W-:Y:S01]  /*31bc0*/  DMUL R100, R38, R38 ;  /* 0x0000002626647228 */ /* 0x000fe20000000000 */
[----:B------:R-:W-:Y:S01]  /*31bd0*/  BSSY.RECONVERGENT B1, `(.L_x_3777) ;  /* 0x0000024000017945 */ /* 0x000fe20003800200 */
[----:B------:R-:W-:-:S06]  /*31be0*/  DMUL R104, R130, 4 ;  /* 0x4010000082687828 */ /* 0x000fcc0000000000 */
[----:B------:R-:W-:-:S08]  /*31bf0*/  DMUL R100, R76, R100 ;  /* 0x000000644c647228 */ /* 0x000fd00000000000 */
[----:B------:R-:W-:-:S08]  /*31c00*/  DMUL R100, R100, -0.5 ;  /* 0xbfe0000064647828 */ /* 0x000fd00000000000 */
[----:B------:R-:W-:-:S08]  /*31c10*/  DFMA R100, RZ, R42, R100 ;  /* 0x0000002aff64722b */ /* 0x000fd00000000064 */
[C---:B------:R-:W-:Y:S02]  /*31c20*/  DADD R42, R100.reuse, R100 ;  /* 0x00000000642a7229 */ /* 0x040fe40000000064 */
[CC--:B------:R-:W-:Y:S02]  /*31c30*/  DFMA R102, R100.reuse, R100.reuse, -R128 ;  /* 0x000000646466722b */ /* 0x0c0fe40000000880 */
[----:B------:R-:W-:-:S04]  /*31c40*/  DFMA R96, R100, R100, -R96 ;  /* 0x000000646460722b */ /* 0x000fc80000000860 */
[----:B------:R-:W-:Y:S02]  /*31c50*/  DMUL R126, R42, R126 ;  /* 0x0000007e2a7e7228 */ /* 0x000fe40000000000 */
[-C--:B------:R-:W-:Y:S02]  /*31c60*/  DMUL R102, R102, R104.reuse ;  /* 0x0000006866667228 */ /* 0x080fe40000000000 */
[----:B------:R-:W-:-:S06]  /*31c70*/  DMUL R96, R96, R104 ;  /* 0x0000006860607228 */ /* 0x000fcc0000000000 */
        /* <DEDUP_REMOVED lines=12> */
[----:B------:R-:W-:-:S06]  /*31d40*/  DMUL R42, R100, -2 ;  /* 0xc0000000642a7828 */ /* 0x000fcc0000000000 */
[----:B------:R-:W-:Y:S02]  /*31d50*/  DMUL R102, R106, R108 ;  /* 0x0000006c6a667228 */ /* 0x000fe40000000000 */
[----:B------:R-:W-:Y:S01]  /*31d60*/  DMUL R122, R42, R122 ;  /* 0x0000007a2a7a7228 */ /* 0x000fe20000000000 */
[----:B------:R-:W-:Y:S02]  /*31d70*/  VIADD R43, R109, 0xfff00000 ;  /* 0xfff000006d2b7836 */ /* 0x000fe40000000000 */
[----:B------:R-:W-:-:S03]  /*31d80*/  IMAD.MOV.U32 R42, RZ, RZ, R108 ;  /* 0x000000ffff2a7224 */ /* 0x000fc600078e006c */
[----:B------:R-:W-:Y:S02]  /*31d90*/  DFMA R104, R102, -R102, R106 ;  /* 0x800000666668722b */ /* 0x000fe4000000006a */
[----:B------:R-:W-:-:S06]  /*31da0*/  DFMA R128, R122, R122, -R96 ;  /* 0x0000007a7a80722b */ /* 0x000fcc0000000860 */
[----:B------:R-:W-:Y:S01]  /*31db0*/  DFMA R100, R104, R42, R102 ;  /* 0x0000002a6864722b */ /* 0x000fe20000000066 */
[----:B------:R-:W-:Y:S10]  /*31dc0*/  @!P0 BRA `(.L_x_3778) ;  /* 0x0000000000108947 */ /* 0x000ff40003800000 */
[----:B------:R-:W-:Y:S01]  /*31dd0*/  IMAD.MOV.U32 R100, RZ, RZ, R110 ;  /* 0x000000ffff647224 */ /* 0x000fe200078e006e */
[----:B------:R-:W-:Y:S01]  /*31de0*/  MOV R110, 0x31e10 ;  /* 0x00031e10006e7802 */ /* 0x000fe20000000f00 */
[----:B------:R-:W-:-:S07]  /*31df0*/  IMAD.MOV.U32 R101, RZ, RZ, R43 ;  /* 0x000000ffff657224 */ /* 0x000fce00078e002b */
[----:B------:R-:W-:Y:S05]  /*31e00*/  CALL.REL.NOINC `($__internal_17_$__cuda_sm20_dsqrt_rn_f64_mediumpath_v1) ;  /* 0x00002768001c7944 */ /* 0x000fea0003c00000 */
.L_x_3778:
[----:B------:R-:W-:Y:S05]  /*31e10*/  BSYNC.RECONVERGENT B1 ;  /* 0x0000000000017941 */ /* 0x000fea0003800200 */
.L_x_3777:
        /* <DEDUP_REMOVED lines=25> */
[----:B------:R-:W-:Y:S02]  /*31fb0*/  IMAD.MOV.U32 R104, RZ, RZ, R132 ;  /* 0x000000ffff687224 */ /* 0x000fe400078e0084 */
[----:B------:R-:W-:-:S02]  /*31fc0*/  IMAD.MOV.U32 R105, RZ, RZ, R133 ;  /* 0x000000ffff697224 */ /* 0x000fc400078e0085 */
[----:B------:R-:W-:Y:S02]  /*31fd0*/  IMAD.MOV.U32 R103, RZ, RZ, R111 ;  /* 0x000000ffff677224 */ /* 0x000fe400078e006f */
[----:B------:R-:W-:Y:S02]  /*31fe0*/  IMAD.MOV.U32 R100, RZ, RZ, R96 ;  /* 0x000000ffff647224 */ /* 0x000fe400078e0060 */
[----:B------:R-:W-:-:S07]  /*31ff0*/  IMAD.MOV.U32 R101, RZ, RZ, R109 ;  /* 0x000000ffff657224 */ /* 0x000fce00078e006d */
[----:B------:R-:W-:Y:S05]  /*32000*/  CALL.REL.NOINC `($__internal_17_$__cuda_sm20_dsqrt_rn_f64_mediumpath_v1) ;  /* 0x00002764009c7944 */ /* 0x000fea0003c00000 */
[----:B------:R-:W-:Y:S01]  /*32010*/  MOV R102, R100 ;  /* 0x0000006400667202 */ /* 0x000fe20000000f00 */
[----:B------:R-:W-:-:S07]  /*32020*/  IMAD.MOV.U32 R103, RZ, RZ, R101 ;  /* 0x000000ffff677224 */ /* 0x000fce00078e0065 */
.L_x_3780:
[----:B------:R-:W-:Y:S05]  /*32030*/  BSYNC.RECONVERGENT B1 ;  /* 0x0000000000017941 */ /* 0x000fea0003800200 */
.L_x_3779:
        /* <DEDUP_REMOVED lines=27> */
.L_x_3782:
[----:B------:R-:W-:Y:S05]  /*321f0*/  BSYNC.RECONVERGENT B1 ;  /* 0x0000000000017941 */ /* 0x000fea0003800200 */
.L_x_3781:
        /* <DEDUP_REMOVED lines=24> */
.L_x_3784:
[----:B------:R-:W-:Y:S05]  /*32380*/  BSYNC.RECONVERGENT B1 ;  /* 0x0000000000017941 */ /* 0x000fea0003800200 */
.L_x_3783:
[----:B------:R-:W0:Y:S01]  /*32390*/  MUFU.RCP64H R101, R131 ;  /* 0x0000008300657308 */ /* 0x000e220000001800 */
[----:B------:R-:W-:Y:S01]  /*323a0*/  IMAD.MOV.U32 R100, RZ, RZ, 0x1 ;  /* 0x00000001ff647424 */ /* 0x000fe200078e00ff */
[----:B------:R-:W-:Y:S05]  /*323b0*/  BSSY.RECONVERGENT B1, `(.L_x_3785) ;  /* 0x0000016000017945 */ /* 0x000fea0003800200 */
[----:B0-----:R-:W-:-:S08]  /*323c0*/  DFMA R102, -R130, R100, 1 ;  /* 0x3ff000008266742b */ /* 0x001fd00000000164 */
[----:B------:R-:W-:-:S08]  /*323d0*/  DFMA R102, R102, R102, R102 ;  /* 0x000000666666722b */ /* 0x000fd00000000066 */
[----:B------:R-:W-:Y:S02]  /*323e0*/  DFMA R100, R100, R102, R100 ;  /* 0x000000666464722b */ /* 0x000fe40000000064 */
[----:B------:R-:W-:-:S06]  /*323f0*/  DADD R102, -R122, -R128 ;  /* 0x000000007a667229 */ /* 0x000fcc0000000980 */
        /* <DEDUP_REMOVED lines=17> */
.L_x_3786:
[----:B------:R-:W-:Y:S05]  /*32510*/  BSYNC.RECONVERGENT B1 ;  /* 0x0000000000017941 */ /* 0x000fea0003800200 */
.L_x_3785:
        /* <DEDUP_REMOVED lines=22> */
.L_x_3788:
[----:B------:R-:W-:Y:S05]  /*32680*/  BSYNC.RECONVERGENT B1 ;  /* 0x0000000000017941 */ /* 0x000fea0003800200 */
.L_x_3787:
        /* <DEDUP_REMOVED lines=14> */
.L_x_3790:
[----:B------:R-:W-:Y:S05]  /*32770*/  BSYNC.RECONVERGENT B0 ;  /* 0x0000000000007941 */ /* 0x000fea0003800200 */
.L_x_3789:
        /* <DEDUP_REMOVED lines=13> */
.L_x_3792:
[----:B------:R-:W-:Y:S05]  /*32850*/  BSYNC.RECONVERGENT B0 ;  /* 0x0000000000007941 */ /* 0x000fea0003800200 */
.L_x_3791:
        /* <DEDUP_REMOVED lines=44> */
.L_x_3796:
[----:B------:R-:W-:Y:S05]  /*32b20*/  BSYNC.RECONVERGENT B4 ;  /* 0x0000000000047941 */ /* 0x000fea0003800200 */
.L_x_3795:
        /* <DEDUP_REMOVED lines=26> */
[----:B------:R-:W-:-:S02]  /*32cd0*/  FSEL R127, R129, R127, P0 ;  /* 0x0000007f817f7208 */ /* 0x000fc40000000000 */
[----:B------:R-:W-:Y:S01]  /*32ce0*/  @P1 MOV R129, 0x3ff921fb ;  /* 0x3ff921fb00811802 */ /* 0x000fe20000000f00 */
        /* <DEDUP_REMOVED lines=94> */
.L_x_3798:
[----:B------:R-:W-:Y:S05]  /*332d0*/  BSYNC.RECONVERGENT B4 ;  /* 0x0000000000047941 */ /* 0x000fea0003800200 */
.L_x_3797:
        /* <DEDUP_REMOVED lines=22> */
[----:B------:R-:W-:Y:S01]  /*33440*/  @P0 MOV R104, 0x54442d18 ;  /* 0x54442d1800680802 */ /* 0x000fe20000000f00 */
[----:B------:R-:W-:-:S03]  /*33450*/  @P0 IMAD.MOV.U32 R105, RZ, RZ, 0x3ff921fb ;  /* 0x3ff921fbff690424 */ /* 0x000fc600078e00ff */
        /* <DEDUP_REMOVED lines=72> */
.L_x_3794:
        /* <DEDUP_REMOVED lines=27> */
.L_x_3801:
[----:B------:R-:W-:Y:S05]  /*33a90*/  BSYNC.RECONVERGENT B4 ;  /* 0x0000000000047941 */ /* 0x000fea0003800200 */
.L_x_3800:
        /* <DEDUP_REMOVED lines=122> */
.L_x_3803:
[----:B------:R-:W-:Y:S05]  /*34240*/  BSYNC.RECONVERGENT B4 ;  /* 0x0000000000047941 */ /* 0x000fea0003800200 */
.L_x_3802:
[----:B------:R-:W-:Y:S01]  /*34250*/  DMUL R42, R100, R100 ;  /* 0x00000064642a7228 */ /* 0x000fe20000000000 */
[----:B------:R-:W-:Y:S01]  /*34260*/  MOV R102, 0xdbb65b49 ;  /* 0xdbb65b4900667802 */ /* 0x000fe20000000f00 */
[----:B------:R-:W-:Y:S01]  /*34270*/  IMAD.MOV.U32 R103, RZ, RZ, 0x3f2d3b63 ;  /* 0x3f2d3b63ff677424 */ /* 0x000fe200078e00ff */
        /* <DEDUP_REMOVED lines=92> */
.L_x_3799:
[----:B------:R-:W-:Y:S05]  /*34840*/  BSYNC.RECONVERGENT B1 ;  /* 0x0000000000017941 */ /* 0x000fea0003800200 */
.L_x_3793:
        /* <DEDUP_REMOVED lines=19> */
.L_x_3805:
[----:B------:R-:W-:Y:S05]  /*34980*/  BSYNC.RECONVERGENT B4 ;  /* 0x0000000000047941 */ /* 0x000fea0003800200 */
.L_x_3804:
        /* <DEDUP_REMOVED lines=26> */
.L_x_3807:
[----:B------:R-:W-:Y:S05]  /*34b30*/  BSYNC.RECONVERGENT B1 ;  /* 0x0000000000017941 */ /* 0x000fea0003800200 */
.L_x_3806:
        /* <DEDUP_REMOVED lines=20> */
.L_x_3809:
[----:B------:R-:W-:Y:S05]  /*34c80*/  BSYNC.RECONVERGENT B1 ;  /* 0x0000000000017941 */ /* 0x000fea0003800200 */
.L_x_3808:
        /* <DEDUP_REMOVED lines=57> */
.L_x_3811:
        /* <DEDUP_REMOVED lines=72> */
.L_x_3812:
[----:B------:R-:W-:Y:S05]  /*354a0*/  BSYNC.RECONVERGENT B0 ;  /* 0x0000000000007941 */ /* 0x000fea0003800200 */
.L_x_3810:
        /* <DEDUP_REMOVED lines=38> */
.L_x_3814:
[----:B------:R-:W-:Y:S05]  /*35710*/  BSYNC.RECONVERGENT B4 ;  /* 0x0000000000047941 */ /* 0x000fea0003800200 */
.L_x_3813:
        /* <DEDUP_REMOVED lines=56> */
.L_x_3818:
[----:B------:R-:W-:Y:S05]  /*35aa0*/  BSYNC.RECONVERGENT B5 ;  /* 0x0000000000057941 */ /* 0x000fea0003800200 */
.L_x_3817:
[----:B------:R-:W-:-:S07]  /*35ab0*/  VIADD R17, R105, 0x1 ;  /* 0x0000000169117836 */ /* 0x000fce0000000000 */
.L_x_3816:
[----:B------:R-:W-:Y:S05]  /*35ac0*/  BSYNC.RECONVERGENT B4 ;  /* 0x0000000000047941 */ /* 0x000fea0003800200 */
.L_x_3815:
        /* <DEDUP_REMOVED lines=20> */
[----:B------:R-:W-:Y:S02]  /*35c10*/  DFMA R100, R112, R100, R106 ;  /* 0x000000647064722b */ /* 0x000fe4000000006a */
[----:B------:R-:W-:-:S06]  /*35c20*/  DMUL R106, R38, 0.5 ;  /* 0x3fe00000266a7828 */ /* 0x000fcc0000000000 */
[----:B----4-:R-:W-:-:S04]  /*35c30*/  DFMA R100, R112, R100, R108 ;  /* 0x000000647064722b */ /* 0x010fc8000000006c */
[----:B------:R-:W-:-:S04]  /*35c40*/  FSETP.GEU.AND P1, PT, |R107|, 1.7687499523162841797, PT ;  /* 0x3fe266666b00780b */ /* 0x000fc80003f2e200 */
        /* <DEDUP_REMOVED lines=12> */
[----:B------:R-:W-:Y:S01]  /*35d10*/  MOV R77, 0x3fb3823b ;  /* 0x3fb3823b004d7802 */ /* 0x000fe20000000f00 */
[----:B------:R-:W-:Y:S01]  /*35d20*/  UMOV UR12, 0xdc1895e9 ;  /* 0xdc1895e9000c7882 */ /* 0x000fe20000000000 */
[----:B------:R-:W-:-:S04]  /*35d30*/  UMOV UR13, 0x3fb0066b ;  /* 0x3fb0066b000d7882 */ /* 0x000fc80000000000 */
        /* <DEDUP_REMOVED lines=37> */
.L_x_3820:
        /* <DEDUP_REMOVED lines=69> */
.L_x_3821:
[----:B------:R-:W-:Y:S05]  /*363e0*/  BSYNC.RECONVERGENT B0 ;  /* 0x0000000000007941 */ /* 0x000fea0003800200 */
.L_x_3819:
        /* <DEDUP_REMOVED lines=28> */
.L_x_3825:
[----:B------:R-:W-:Y:S05]  /*365b0*/  BSYNC.RECONVERGENT B5 ;  /* 0x0000000000057941 */ /* 0x000fea0003800200 */
.L_x_3824:
[----:B------:R-:W-:-:S04]  /*365c0*/  LOP3.LUT R105, R105, 0x1, RZ, 0xc0, !PT ;  /* 0x0000000169697812 */ /* 0x000fc800078ec0ff */
[----:B------:R-:W-:-:S13]  /*365d0*/  ISETP.NE.U32.AND P0, PT, R105, 0x1, PT ;  /* 0x000000016900780c */ /* 0x000fda0003f05070 */
.L_x_3823:
[----:B------:R-:W-:Y:S05]  /*365e0*/  BSYNC.RECONVERGENT B4 ;  /* 0x0000000000047941 */ /* 0x000fea0003800200 */
.L_x_3822:
        /* <DEDUP_REMOVED lines=59> */
.L_x_3827:
[----:B------:R-:W-:Y:S05]  /*369a0*/  BSYNC.RECONVERGENT B0 ;  /* 0x0000000000007941 */ /* 0x000fea0003800200 */
.L_x_3826:
[CC--:B------:R-:W-:Y:S02]  /*369b0*/  DMUL R76, R84.reuse, -R40.reuse ;  /* 0x80000028544c7228 */ /* 0x0c0fe40000000000 */
[----:B------:R-:W-:-:S06]  /*369c0*/  DMUL R40, R84, R40 ;  /* 0x0000002854287228 */ /* 0x000fcc0000000000 */
[----:B------:R-:W-:Y:S02]  /*369d0*/  DMUL R42, R76, R42 ;  /* 0x0000002a4c2a7228 */ /* 0x000fe40000000000 */
[----:B------:R-:W-:Y:S01]  /*369e0*/  DMUL R38, R40, R38 ;  /* 0x0000002628267228 */ /* 0x000fe20000000000 */
[----:B------:R-:W-:Y:S10]  /*369f0*/  BRA `(.L_x_3828) ;  /* 0x0000000000087947 */ /* 0x000ff40003800000 */
.L_x_3730:
[----:B------:R-:W-:Y:S02]  /*36a00*/  DADD R42, R112, -R122 ;  /* 0x00000000702a7229 */ /* 0x000fe4000000087a */
[----:B------:R-:W-:-:S11]  /*36a10*/  DADD R38, R96, -R124 ;  /* 0x0000000060267229 */ /* 0x000fd6000000087c */
.L_x_3828:
        /* <DEDUP_REMOVED lines=10> */
[----:B------:R-:W-:Y:S01]  /*36ac0*/  MOV R17, RZ ;  /* 0x000000ff00117202 */ /* 0x000fe20000000f00 */
[----:B--2---:R-:W-:Y:S08]  /*36ad0*/  F2I.F64.TRUNC R76, R76 ;  /* 0x0000004c004c7311 */ /* 0x004ff0000030d100 */
[----:B---3--:R-:W0:Y:S02]  /*36ae0*/  F2I.F64.TRUNC R97, R40 ;  /* 0x0000002800617311 */ /* 0x008e24000030d100 */
[----:B0-----:R-:W-:-:S13]  /*36af0*/  ISETP.NE.AND P0, PT, R76, R97, PT ;  /* 0x000000614c00720c */ /* 0x001fda0003f05270 */
[----:B------:R-:W-:Y:S05]  /*36b00*/  @!P0 BRA `(.L_x_3831) ;  /* 0x0000000000248947 */ /* 0x000fea0003800000 */
.L_x_3832:
[----:B------:R-:W-:-:S05]  /*36b10*/  VIADD R17, R17, 0x1 ;  /* 0x0000000111117836 */ /* 0x000fca0000000000 */
        /* <DEDUP_REMOVED lines=8> */
.L_x_3831:
        /* <DEDUP_REMOVED lines=27> */
[----:B-1----:R-:W-:Y:S05]  /*36d50*/  CALL.REL.NOINC `($__internal_17_$__cuda_sm20_dsqrt_rn_f64_mediumpath_v1) ;  /* 0x0000271800487944 */ /* 0x002fea0003c00000 */
[----:B------:R-:W-:Y:S02]  /*36d60*/  IMAD.MOV.U32 R38, RZ, RZ, R100 ;  /* 0x000000ffff267224 */ /* 0x000fe400078e0064 */
[----:B------:R-:W-:-:S07]  /*36d70*/  IMAD.MOV.U32 R39, RZ, RZ, R101 ;  /* 0x000000ffff277224 */ /* 0x000fce00078e0065 */
.L_x_3834:
[----:B------:R-:W-:Y:S05]  /*36d80*/  BSYNC.RECONVERGENT B4 ;  /* 0x0000000000047941 */ /* 0x000fea0003800200 */
.L_x_3833:
[----:B------:R-:W-:-:S11]  /*36d90*/  DADD R92, R92, R38 ;  /* 0x000000005c5c7229 */ /* 0x000fd60000000026 */
.L_x_3830:
[----:B------:R-:W-:Y:S05]  /*36da0*/  BSYNC.RECONVERGENT B1 ;  /* 0x0000000000017941 */ /* 0x000fea0003800200 */
.L_x_3829:
[----:B------:R-:W-:-:S04]  /*36db0*/  IADD3 R9, PT, PT, R9, 0x1, RZ ;  /* 0x0000000109097810 */ /* 0x000fc80007ffe0ff */
[----:B------:R-:W-:-:S13]  /*36dc0*/  ISETP.NE.AND P0, PT, R9, R10, PT ;  /* 0x0000000a0900720c */ /* 0x000fda0003f05270 */
[----:B------:R-:W-:Y:S05]  /*36dd0*/  @P0 BRA `(.L_x_3835) ;  /* 0xffffff5800a80947 */ /* 0x000fea000383ffff */
.L_x_3705:
[----:B------:R-:W-:Y:S05]  /*36de0*/  BSYNC.RECONVERGENT B3 ;  /* 0x0000000000037941 */ /* 0x000fea0003800200 */
.L_x_3704:
[----:B------:R-:W-:-:S04]  /*36df0*/  IMAD.WIDE.U32 R16, R19, 0x8, R28 ;  /* 0x0000000813107825 */ /* 0x000fc800078e001c */
[C---:B------:R-:W-:Y:S01]  /*36e00*/  IMAD.WIDE.U32 R38, R19.reuse, 0x8, R22 ;  /* 0x0000000813267825 */ /* 0x040fe200078e0016 */
[----:B------:R4:W-:Y:S03]  /*36e10*/  STG.E.64 desc[UR4][R16.64+0x600], R92 ;  /* 0x0006005c10007986 */ /* 0x0009e6000c101b04 */
[----:B------:R-:W-:Y:S01]  /*36e20*/  VIADD R19, R19, 0x1 ;  /* 0x0000000113137836 */ /* 0x000fe20000000000 */
[----:B------:R4:W-:Y:S04]  /*36e30*/  STG.E.64 desc[UR4][R38.64], R94 ;  /* 0x0000005e26007986 */ /* 0x0009e8000c101b04 */
[----:B------:R-:W-:-:S13]  /*36e40*/  ISETP.NE.AND P0, PT, R19, 0xc, PT ;  /* 0x0000000c1300780c */ /* 0x000fda0003f05270 */
[----:B----4-:R-:W-:Y:S05]  /*36e50*/  @P0 BRA `(.L_x_3836) ;  /* 0xfffffe5800480947 */ /* 0x010fea000383ffff */
[----:B------:R-:W4:Y:S04]  /*36e60*/  LDG.E.64 R16, desc[UR4][R28.64+0x600] ;  /* 0x000600041c107981 */ /* 0x000f28000c1e1b00 */
[----:B------:R-:W4:Y:S04]  /*36e70*/  LDG.E.64 R38, desc[UR4][R28.64+0x608] ;  /* 0x000608041c267981 */ /* 0x000f28000c1e1b00 */
[----:B------:R-:W5:Y:S04]  /*36e80*/  LDG.E.64 R40, desc[UR4][R28.64+0x610] ;  /* 0x000610041c287981 */ /* 0x000f68000c1e1b00 */
[----:B------:R-:W2:Y:S04]  /*36e90*/  LDG.E.64 R42, desc[UR4][R28.64+0x618] ;  /* 0x000618041c2a7981 */ /* 0x000ea8000c1e1b00 */
[----:B------:R-:W3:Y:S04]  /*36ea0*/  LDG.E.64 R76, desc[UR4][R28.64+0x620] ;  /* 0x000620041c4c7981 */ /* 0x000ee8000c1e1b00 */
[----:B------:R-:W3:Y:S04]  /*36eb0*/  LDG.E.64 R78, desc[UR4][R28.64+0x628] ;  /* 0x000628041c4e7981 */ /* 0x000ee8000c1e1b00 */
[----:B------:R-:W3:Y:S04]  /*36ec0*/  LDG.E.64 R80, desc[UR4][R28.64+0x630] ;  /* 0x000630041c507981 */ /* 0x000ee8000c1e1b00 */
[----:B------:R-:W3:Y:S04]  /*36ed0*/  LDG.E.64 R82, desc[UR4][R28.64+0x638] ;  /* 0x000638041c527981 */ /* 0x000ee8000c1e1b00 */
[----:B------:R-:W3:Y:S04]  /*36ee0*/  LDG.E.64 R84, desc[UR4][R28.64+0x640] ;  /* 0x000640041c547981 */ /* 0x000ee8000c1e1b00 */
[----:B------:R-:W3:Y:S04]  /*36ef0*/  LDG.E.64 R86, desc[UR4][R28.64+0x648] ;  /* 0x000648041c567981 */ /* 0x000ee8000c1e1b00 */
[----:B------:R-:W3:Y:S04]  /*36f00*/  LDG.E.64 R88, desc[UR4][R28.64+0x650] ;  /* 0x000650041c587981 */ /* 0x000ee8000c1e1b00 */
[----:B------:R-:W3:Y:S04]  /*36f10*/  LDG.E.64 R90, desc[UR4][R28.64+0x658] ;  /* 0x000658041c5a7981 */ /* 0x000ee8000c1e1b00 */
[----:B------:R-:W3:Y:S01]  /*36f20*/  LDG.E.64 R92, desc[UR4][R28.64+0x660] ;  /* 0x000660041c5c7981 */ /* 0x000ee2000c1e1b00 */
[----:B------:R-:W-:Y:S01]  /*36f30*/  VIADD R15, R18, 0xc ;  /* 0x0000000c120f7836 */ /* 0x000fe20000000000 */
[----:B------:R-:W-:Y:S01]  /*36f40*/  BSSY.RECONVERGENT B3, `(.L_x_3837) ;  /* 0x0008b2d000037945 */ /* 0x000fe20003800200 */
[----:B----4-:R-:W-:-:S06]  /*36f50*/  DSETP.GEU.AND P5, PT, R38, R16, PT ;  /* 0x000000102600722a */ /* 0x010fcc0003fae000 */
[----:B------:R-:W-:Y:S02]  /*36f60*/  FSEL R16, R38, R16, !P5 ;  /* 0x0000001026107208 */ /* 0x000fe40006800000 */
[----:B------:R-:W-:Y:S02]  /*36f70*/  FSEL R17, R39, R17, !P5 ;  /* 0x0000001127117208 */ /* 0x000fe40006800000 */
[----:B------:R-:W-:-:S04]  /*36f80*/  SEL R9, RZ, 0x1, P5 ;  /* 0x00000001ff097807 */ /* 0x000fc80002800000 */
[----:B-----5:R-:W-:-:S06]  /*36f90*/  DSETP.GEU.AND P6, PT, R40, R16, PT ;  /* 0x000000102800722a */ /* 0x020fcc0003fce000 */
[----:B------:R-:W-:Y:S02]  /*36fa0*/  FSEL R16, R40, R16, !P6 ;  /* 0x0000001028107208 */ /* 0x000fe40007000000 */
[----:B------:R-:W-:Y:S02]  /*36fb0*/  FSEL R17, R41, R17, !P6 ;  /* 0x0000001129117208 */ /* 0x000fe40007000000 */
[----:B------:R-:W-:-:S04]  /*36fc0*/  SEL R9, R9, 0x2, P6 ;  /* 0x0000000209097807 */ /* 0x000fc80003000000 */
[----:B--2---:R-:W-:-:S06]  /*36fd0*/  DSETP.GEU.AND P0, PT, R42, R16, PT ;  /* 0x000000102a00722a */ /* 0x004fcc0003f0e000 */
[----:B------:R-:W-:Y:S02]  /*36fe0*/  FSEL R16, R42, R16, !P0 ;  /* 0x000000102a107208 */ /* 0x000fe40004000000 */
[----:B------:R-:W-:Y:S02]  /*36ff0*/  FSEL R17, R43, R17, !P0 ;  /* 0x000000112b117208 */ /* 0x000fe40004000000 */
[----:B------:R-:W-:-:S04]  /*37000*/  SEL R9, R9, 0x3, P0 ;  /* 0x0000000309097807 */ /* 0x000fc80000000000 */
[----:B---3--:R-:W-:-:S06]  /*37010*/  DSETP.GEU.AND P1, PT, R76, R16, PT ;  /* 0x000000104c00722a */ /* 0x008fcc0003f2e000 */
[----:B------:R-:W-:Y:S02]  /*37020*/  FSEL R16, R76, R16, !P1 ;  /* 0x000000104c107208 */ /* 0x000fe40004800000 */
[----:B------:R-:W-:Y:S02]  /*37030*/  FSEL R17, R77, R17, !P1 ;  /* 0x000000114d117208 */ /* 0x000fe40004800000 */
[----:B------:R-:W-:-:S04]  /*37040*/  SEL R9, R9, 0x4, P1 ;  /* 0x0000000409097807 */ /* 0x000fc80000800000 */
[----:B------:R-:W-:-:S06]  /*37050*/  DSETP.GEU.AND P2, PT, R78, R16, PT ;  /* 0x000000104e00722a */ /* 0x000fcc0003f4e000 */
        /* <DEDUP_REMOVED lines=22> */
[----:B------:R-:W-:Y:S02]  /*371c0*/  SEL R9, R9, 0xa, P0 ;  /* 0x0000000a09097807 */ /* 0x000fe40000000000 */
[----:B------:R-:W-:Y:S02]  /*371d0*/  ISETP.GT.AND P0, PT, R15, 0xf8, PT ;  /* 0x000000f80f00780c */ /* 0x000fe40003f04270 */
[----:B------:R-:W-:-:S06]  /*371e0*/  DSETP.GEU.AND P1, PT, R90, R16, PT ;  /* 0x000000105a00722a */ /* 0x000fcc0003f2e000 */
[----:B------:R-:W-:Y:S02]  /*371f0*/  FSEL R16, R90, R16, !P1 ;  /* 0x000000105a107208 */ /* 0x000fe40004800000 */
[----:B------:R-:W-:Y:S02]  /*37200*/  FSEL R17, R91, R17, !P1 ;  /* 0x000000115b117208 */ /* 0x000fe40004800000 */
[----:B------:R-:W-:-:S04]  /*37210*/  SEL R9, R9, 0xb, P1 ;  /* 0x0000000b09097807 */ /* 0x000fc80000800000 */
[----:B------:R-:W-:-:S06]  /*37220*/  DSETP.GEU.AND P2, PT, R92, R16, PT ;  /* 0x000000105c00722a */ /* 0x000fcc0003f4e000 */
[----:B------:R-:W-:Y:S02]  /*37230*/  FSEL R114, R92, R16, !P2 ;  /* 0x000000105c727208 */ /* 0x000fe40005000000 */
[----:B------:R-:W-:Y:S02]  /*37240*/  FSEL R115, R93, R17, !P2 ;  /* 0x000000115d737208 */ /* 0x000fe40005000000 */
[----:B------:R-:W-:Y:S01]  /*37250*/  SEL R9, R9, 0xc, P2 ;  /* 0x0000000c09097807 */ /* 0x000fe20001000000 */
[----:B------:R-:W-:Y:S06]  /*37260*/  @P0 BRA `(.L_x_3838) ;  /* 0x000008ac00e80947 */ /* 0x000fec0003800000 */
.L_x_5573:
[----:B0-2-4-:R-:W2:Y:S04]  /*37270*/  LDG.E.64 R16, desc[UR4][R28.64+0x600] ;  /* 0x000600041c107981 */ /* 0x015ea8000c1e1b00 */
[----:B------:R-:W2:Y:S04]  /*37280*/  LDG.E.64 R18, desc[UR4][R28.64+0x608] ;  /* 0x000608041c127981 */ /* 0x000ea8000c1e1b00 */
[----:B------:R-:W3:Y:S04]  /*37290*/  LDG.E.64 R38, desc[UR4][R28.64+0x610] ;  /* 0x000610041c267981 */ /* 0x000ee8000c1e1b00 */
[----:B------:R-:W4:Y:S04]  /*372a0*/  LDG.E.64 R40, desc[UR4][R28.64+0x618] ;  /* 0x000618041c287981 */ /* 0x000f28000c1e1b00 */
[----:B------:R-:W5:Y:S04]  /*372b0*/  LDG.E.64 R42, desc[UR4][R28.64+0x620] ;  /* 0x000620041c2a7981 */ /* 0x000f68000c1e1b00 */
        /* <DEDUP_REMOVED lines=9> */
[----:B------:R-:W5:Y:S01]  /*37350*/  LDG.E.64 R94, desc[UR4][R28.64+0x480] ;  /* 0x000480041c5e7981 */ /* 0x000f62000c1e1b00 */
[----:B--2---:R-:W-:-:S06]  /*37360*/  DSETP.GEU.AND P5, PT, R16, R18, PT ;  /* 0x000000121000722a */ /* 0x004fcc0003fae000 */
[----:B------:R-:W-:Y:S02]  /*37370*/  FSEL R16, R18, R16, !P5 ;  /* 0x0000001012107208 */ /* 0x000fe40006800000 */
[----:B------:R-:W-:-:S06]  /*37380*/  FSEL R17, R19, R17, !P5 ;  /* 0x0000001113117208 */ /* 0x000fcc0006800000 */
[----:B---3--:R-:W-:-:S06]  /*37390*/  DSETP.GEU.AND P6, PT, R16, R38, PT ;  /* 0x000000261000722a */ /* 0x008fcc0003fce000 */
[----:B------:R-:W-:Y:S02]  /*373a0*/  FSEL R16, R38, R16, !P6 ;  /* 0x0000001026107208 */ /* 0x000fe40007000000 */
[----:B------:R-:W-:Y:S02]  /*373b0*/  FSEL R17, R39, R17, !P6 ;  /* 0x0000001127117208 */ /* 0x000fe40007000000 */
[----:B------:R-:W2:Y:S04]  /*373c0*/  LDG.E.64 R38, desc[UR4][R28.64+0x60] ;  /* 0x000060041c267981 */ /* 0x000ea8000c1e1b00 */
[----:B----4-:R-:W-:-:S06]  /*373d0*/  DSETP.GEU.AND P0, PT, R16, R40, PT ;  /* 0x000000281000722a */ /* 0x010fcc0003f0e000 */
[----:B------:R-:W-:Y:S02]  /*373e0*/  FSEL R16, R40, R16, !P0 ;  /* 0x0000001028107208 */ /* 0x000fe40004000000 */
[----:B------:R-:W-:Y:S02]  /*373f0*/  FSEL R17, R41, R17, !P0 ;  /* 0x0000001129117208 */ /* 0x000fe40004000000 */
[----:B------:R-:W3:Y:S04]  /*37400*/  LDG.E.64 R40, desc[UR4][R28.64+0xc0] ;  /* 0x0000c0041c287981 */ /* 0x000ee8000c1e1b00 */
[----:B-----5:R-:W-:-:S06]  /*37410*/  DSETP.GEU.AND P1, PT, R16, R42, PT ;  /* 0x0000002a1000722a */ /* 0x020fcc0003f2e000 */
[----:B------:R-:W-:Y:S02]  /*37420*/  FSEL R16, R42, R16, !P1 ;  /* 0x000000102a107208 */ /* 0x000fe40004800000 */
[----:B------:R-:W-:Y:S02]  /*37430*/  FSEL R17, R43, R17, !P1 ;  /* 0x000000112b117208 */ /* 0x000fe40004800000 */
[----:B------:R-:W4:Y:S04]  /*37440*/  LDG.E.64 R42, desc[UR4][R28.64+0x120] ;  /* 0x000120041c2a7981 */ /* 0x000f28000c1e1b00 */
[----:B------:R-:W-:-:S06]  /*37450*/  DSETP.GEU.AND P2, PT, R16, R76, PT ;  /* 0x0000004c1000722a */ /* 0x000fcc0003f4e000 */
[----:B------:R-:W-:Y:S02]  /*37460*/  FSEL R18, R76, R16, !P2 ;  /* 0x000000104c127208 */ /* 0x000fe40005000000 */
[----:B------:R-:W-:Y:S02]  /*37470*/  FSEL R19, R77, R17, !P2 ;  /* 0x000000114d137208 */ /* 0x000fe40005000000 */
[----:B------:R-:W5:Y:S04]  /*37480*/  LDG.E.64 R16, desc[UR4][R28.64] ;  /* 0x000000041c107981 */ /* 0x000f68000c1e1b00 */
[----:B------:R-:W-:Y:S01]  /*37490*/  DSETP.GEU.AND P3, PT, R18, R78, PT ;  /* 0x0000004e1200722a */ /* 0x000fe20003f6e000 */
[----:B------:R-:W-:Y:S01]  /*374a0*/  SEL R15, RZ, 0x1, P5 ;  /* 0x00000001ff0f7807 */ /* 0x000fe20002800000 */
[----:B------:R-:W4:Y:S04]  /*374b0*/  LDG.E.64 R76, desc[UR4][R28.64+0x180] ;  /* 0x000180041c4c7981 */ /* 0x000f28000c1e1b00 */
[----:B------:R-:W-:-:S02]  /*374c0*/  FSEL R18, R78, R18, !P3 ;  /* 0x000000124e127208 */ /* 0x000fc40005800000 */
[----:B------:R-:W-:Y:S02]  /*374d0*/  FSEL R19, R79, R19, !P3 ;  /* 0x000000134f137208 */ /* 0x000fe40005800000 */
[----:B------:R-:W4:Y:S04]  /*374e0*/  LDG.E.64 R78, desc[UR4][R28.64+0x1e0] ;  /* 0x0001e0041c4e7981 */ /* 0x000f28000c1e1b00 */
[----:B------:R-:W-:-:S06]  /*374f0*/  DSETP.GEU.AND P4, PT, R18, R80, PT ;  /* 0x000000501200722a */ /* 0x000fcc0003f8e000 */
[----:B------:R-:W-:Y:S02]  /*37500*/  FSEL R18, R80, R18, !P4 ;  /* 0x0000001250127208 */ /* 0x000fe40006000000 */
[----:B------:R-:W-:Y:S02]  /*37510*/  FSEL R19, R81, R19, !P4 ;  /* 0x0000001351137208 */ /* 0x000fe40006000000 */
[----:B------:R-:W-:Y:S01]  /*37520*/  SEL R15, R15, 0x2, P6 ;  /* 0x000000020f0f7807 */ /* 0x000fe20003000000 */
[----:B------:R-:W4:Y:S03]  /*37530*/  LDG.E.64 R80, desc[UR4][R28.64+0x240] ;  /* 0x000240041c507981 */ /* 0x000f26000c1e1b00 */
        /* <DEDUP_REMOVED lines=8> */
[----:B------:R-:W-:-:S04]  /*375c0*/  SEL R15, R15, 0x4, P1 ;  /* 0x000000040f0f7807 */ /* 0x000fc80000800000 */
[----:B------:R-:W-:Y:S01]  /*375d0*/  DSETP.GEU.AND P0, PT, R18, R86, PT ;  /* 0x000000561200722a */ /* 0x000fe20003f0e000 */
[----:B------:R-:W-:-:S05]  /*375e0*/  SEL R15, R15, 0x5, P2 ;  /* 0x000000050f0f7807 */ /* 0x000fca0001000000 */
[----:B------:R-:W-:Y:S02]  /*375f0*/  FSEL R18, R86, R18, !P0 ;  /* 0x0000001256127208 */ /* 0x000fe40004000000 */
[----:B------:R-:W-:Y:S02]  /*37600*/  FSEL R19, R87, R19, !P0 ;  /* 0x0000001357137208 */ /* 0x000fe40004000000 */
[----:B------:R-:W4:Y:S01]  /*37610*/  LDG.E.64 R86, desc[UR4][R28.64+0x300] ;  /* 0x000300041c567981 */ /* 0x000f22000c1e1b00 */
[----:B------:R-:W-:-:S04]  /*37620*/  SEL R15, R15, 0x6, P3 ;  /* 0x000000060f0f7807 */ /* 0x000fc80001800000 */
[----:B------:R-:W-:Y:S01]  /*37630*/  SEL R15, R15, 0x7, P4 ;  /* 0x000000070f0f7807 */ /* 0x000fe20002000000 */
[----:B------:R-:W-:-:S03]  /*37640*/  DSETP.GEU.AND P1, PT, R18, R88, PT ;  /* 0x000000581200722a */ /* 0x000fc60003f2e000 */
[----:B------:R-:W-:-:S03]  /*37650*/  SEL R15, R15, 0x8, P5 ;  /* 0x000000080f0f7807 */ /* 0x000fc60002800000 */
[----:B------:R-:W-:Y:S02]  /*37660*/  FSEL R18, R88, R18, !P1 ;  /* 0x0000001258127208 */ /* 0x000fe40004800000 */
[----:B------:R-:W-:Y:S02]  /*37670*/  FSEL R19, R89, R19, !P1 ;  /* 0x0000001359137208 */ /* 0x000fe40004800000 */
[----:B------:R-:W-:Y:S01]  /*37680*/  SEL R15, R15, 0x9, P6 ;  /* 0x000000090f0f7807 */ /* 0x000fe20003000000 */
[----:B------:R-:W4:Y:S03]  /*37690*/  LDG.E.64 R88, desc[UR4][R28.64+0x3c0] ;  /* 0x0003c0041c587981 */ /* 0x000f26000c1e1b00 */
[----:B------:R-:W-:Y:S01]  /*376a0*/  SEL R15, R15, 0xa, P0 ;  /* 0x0000000a0f0f7807 */ /* 0x000fe20000000000 */
[----:B------:R-:W-:Y:S01]  /*376b0*/  DSETP.GEU.AND P0, PT, R18, R90, PT ;  /* 0x0000005a1200722a */ /* 0x000fe20003f0e000 */
[----:B------:R-:W4:Y:S02]  /*376c0*/  LDG.E.64 R90, desc[UR4][R28.64+0x420] ;  /* 0x000420041c5a7981 */ /* 0x000f24000c1e1b00 */
[----:B------:R-:W-:-:S04]  /*376d0*/  SEL R15, R15, 0xb, P1 ;  /* 0x0000000b0f0f7807 */ /* 0x000fc80000800000 */
[----:B------:R-:W-:-:S05]  /*376e0*/  SEL R19, R15, 0xc, P0 ;  /* 0x0000000c0f137807 */ /* 0x000fca0000000000 */
[----:B------:R-:W-:-:S04]  /*376f0*/  IMAD R85, R19, 0xc, RZ ;  /* 0x0000000c13557824 */ /* 0x000fc800078e02ff */
[----:B------:R-:W-:-:S05]  /*37700*/  IMAD.WIDE.U32 R84, R85, 0x8, R28 ;  /* 0x0000000855547825 */ /* 0x000fca00078e001c */
[----:B------:R-:W4:Y:S01]  /*37710*/  LDG.E.64 R96, desc[UR4][R84.64] ;  /* 0x0000000454607981 */ /* 0x000f22000c1e1b00 */
[----:B------:R-:W-:Y:S01]  /*37720*/  BSSY.RECONVERGENT B1, `(.L_x_3839) ;  /* 0x0000025000017945 */ /* 0x000fe20003800200 */
[----:B-----5:R-:W-:-:S08]  /*37730*/  DADD R16, RZ, R16 ;  /* 0x00000000ff107229 */ /* 0x020fd00000000010 */
[----:B--2---:R-:W-:-:S08]  /*37740*/  DADD R16, R16, R38 ;  /* 0x0000000010107229 */ /* 0x004fd00000000026 */
[----:B---3--:R-:W-:-:S08]  /*37750*/  DADD R16, R16, R40 ;  /* 0x0000000010107229 */ /* 0x008fd00000000028 */
[----:B----4-:R-:W-:-:S08]  /*37760*/  DADD R16, R16, R42 ;  /* 0x0000000010107229 */ /* 0x010fd0000000002a */
[----:B------:R-:W-:-:S08]  /*37770*/  DADD R16, R16, R76 ;  /* 0x0000000010107229 */ /* 0x000fd0000000004c */
[----:B------:R-:W-:Y:S01]  /*37780*/  DADD R16, R16, R78 ;  /* 0x0000000010107229 */ /* 0x000fe2000000004e */
[----:B------:R-:W2:Y:S07]  /*37790*/  MUFU.RCP64H R39, 12 ;  /* 0x4028000000277908 */ /* 0x000eae0000001800 */
[----:B------:R-:W-:-:S08]  /*377a0*/  DADD R16, R16, R80 ;  /* 0x0000000010107229 */ /* 0x000fd00000000050 */
[----:B------:R-:W-:Y:S01]  /*377b0*/  DADD R16, R16, R82 ;  /* 0x0000000010107229 */ /* 0x000fe20000000052 */
[----:B------:R-:W-:Y:S02]  /*377c0*/  IMAD.MOV.U32 R42, RZ, RZ, 0x0 ;  /* 0x00000000ff2a7424 */ /* 0x000fe400078e00ff */
[----:B------:R-:W-:Y:S02]  /*377d0*/  IMAD.MOV.U32 R43, RZ, RZ, 0x40280000 ;  /* 0x40280000ff2b7424 */ /* 0x000fe400078e00ff */
[----:B------:R-:W-:-:S03]  /*377e0*/  IMAD.MOV.U32 R38, RZ, RZ, 0x1 ;  /* 0x00000001ff267424 */ /* 0x000fc600078e00ff */
[----:B------:R-:W-:-:S03]  /*377f0*/  DADD R16, R16, R86 ;  /* 0x0000000010107229 */ /* 0x000fc60000000056 */
[----:B--2---:R-:W-:-:S05]  /*37800*/  DFMA R40, R38, -R42, 1 ;  /* 0x3ff000002628742b */ /* 0x004fca000000082a */
[----:B------:R-:W-:-:S03]  /*37810*/  DADD R16, R16, R92 ;  /* 0x0000000010107229 */ /* 0x000fc6000000005c */
[----:B------:R-:W-:-:S05]  /*37820*/  DFMA R40, R40, R40, R40 ;  /* 0x000000282828722b */ /* 0x000fca0000000028 */
[----:B------:R-:W-:-:S03]  /*37830*/  DADD R16, R16, R88 ;  /* 0x0000000010107229 */ /* 0x000fc60000000058 */
[----:B------:R-:W-:-:S05]  /*37840*/  DFMA R40, R38, R40, R38 ;  /* 0x000000282628722b */ /* 0x000fca0000000026 */
[----:B------:R-:W-:-:S03]  /*37850*/  DADD R16, R16, R90 ;  /* 0x0000000010107229 */ /* 0x000fc6000000005a */
[----:B------:R-:W-:-:S05]  /*37860*/  DFMA R38, R40, -R42, 1 ;  /* 0x3ff000002826742b */ /* 0x000fca000000082a */
[----:B------:R-:W-:-:S03]  /*37870*/  DADD R16, R16, R94 ;  /* 0x0000000010107229 */ /* 0x000fc6000000005e */
[----:B------:R-:W-:-:S05]  /*37880*/  DFMA R38, R40, R38, R40 ;  /* 0x000000262826722b */ /* 0x000fca0000000028 */
[----:B------:R-:W-:-:S08]  /*37890*/  DADD R100, R16, -R96 ;  /* 0x0000000010647229 */ /* 0x000fd00000000860 */
[----:B------:R-:W-:-:S08]  /*378a0*/  DMUL R16, R100, R38 ;  /* 0x0000002664107228 */ /* 0x000fd00000000000 */
[----:B------:R-:W-:-:S08]  /*378b0*/  DFMA R40, R16, -12, R100 ;  /* 0xc02800001028782b */ /* 0x000fd00000000064 */
[----:B------:R-:W-:Y:S01]  /*378c0*/  DFMA R16, R38, R40, R16 ;  /* 0x000000282610722b */ /* 0x000fe20000000010 */
[----:B------:R-:W-:-:S09]  /*378d0*/  FSETP.GEU.AND P1, PT, |R101|, 6.5827683646048100446e-37, PT ;  /* 0x036000006500780b */ /* 0x000fd20003f2e200 */
[----:B------:R-:W-:-:S05]  /*378e0*/  FFMA R15, RZ, 2.625, R17 ;  /* 0x40280000ff0f7823 */ /* 0x000fca0000000011 */
[----:B------:R-:W-:-:S13]  /*378f0*/  FSETP.GT.AND P0, PT, |R15|, 1.469367938527859385e-39, PT ;  /* 0x001000000f00780b */ /* 0x000fda0003f04200 */
[----:B------:R-:W-:Y:S05]  /*37900*/  @P0 BRA P1, `(.L_x_3840) ;  /* 0x0000000000180947 */ /* 0x000fea0000800000 */
[----:B------:R-:W-:Y:S01]  /*37910*/  IMAD.MOV.U32 R106, RZ, RZ, RZ ;  /* 0x000000ffff6a7224 */ /* 0x000fe200078e00ff */
[----:B------:R-:W-:Y:S01]  /*37920*/  MOV R104, 0x37950 ;  /* 0x0003795000687802 */ /* 0x000fe20000000f00 */
[----:B------:R-:W-:-:S07]  /*37930*/  IMAD.MOV.U32 R103, RZ, RZ, 0x40280000 ;  /* 0x40280000ff677424 */ /* 0x000fce00078e00ff */
[----:B01----:R-:W-:Y:S05]  /*37940*/  CALL.REL.NOINC `($__internal_16_$__cuda_sm20_div_rn_f64_full) ;  /* 0x0000270400b47944 */ /* 0x003fea0003c00000 */
[----:B------:R-:W-:Y:S02]  /*37950*/  IMAD.MOV.U32 R16, RZ, RZ, R100 ;  /* 0x000000ffff107224 */ /* 0x000fe400078e0064 */
[----:B------:R-:W-:-:S07]  /*37960*/  IMAD.MOV.U32 R17, RZ, RZ, R101 ;  /* 0x000000ffff117224 */ /* 0x000fce00078e0065 */
.L_x_3840:
[----:B------:R-:W-:Y:S05]  /*37970*/  BSYNC.RECONVERGENT B1 ;  /* 0x0000000000017941 */ /* 0x000fea0003800200 */
.L_x_3839:
        /* <DEDUP_REMOVED lines=13> */
[----:B------:R0:W-:Y:S04]  /*37a50*/  STG.E.64 desc[UR4][R28.64+0x5a0], R16 ;  /* 0x0005a0101c007986 */ /* 0x0001e8000c101b04 */
[----:B------:R-:W5:Y:S01]  /*37a60*/  LDG.E.64 R100, desc[UR4][R84.64+0x8] ;  /* 0x0000080454647981 */ /* 0x000f62000c1e1b00 */
[----:B------:R-:W-:Y:S01]  /*37a70*/  BSSY.RECONVERGENT B1, `(.L_x_3841) ;  /* 0x0000025000017945 */ /* 0x000fe20003800200 */
[----:B--2---:R-:W-:-:S08]  /*37a80*/  DADD R38, RZ, R38 ;  /* 0x00000000ff267229 */ /* 0x004fd00000000026 */
[----:B---3--:R-:W-:Y:S01]  /*37a90*/  DADD R38, R38, R40 ;  /* 0x0000000026267229 */ /* 0x008fe20000000028 */
[----:B------:R-:W2:Y:S01]  /*37aa0*/  MUFU.RCP64H R41, 12 ;  /* 0x4028000000297908 */ /* 0x000ea20000001800 */
[----:B------:R-:W-:-:S06]  /*37ab0*/  MOV R40, 0x1 ;  /* 0x0000000100287802 */ /* 0x000fcc0000000f00 */
[----:B----4-:R-:W-:Y:S01]  /*37ac0*/  DADD R38, R38, R42 ;  /* 0x0000000026267229 */ /* 0x010fe2000000002a */
[----:B------:R-:W-:Y:S02]  /*37ad0*/  IMAD.MOV.U32 R42, RZ, RZ, 0x0 ;  /* 0x00000000ff2a7424 */ /* 0x000fe400078e00ff */
[----:B------:R-:W-:-:S05]  /*37ae0*/  IMAD.MOV.U32 R43, RZ, RZ, 0x40280000 ;  /* 0x40280000ff2b7424 */ /* 0x000fca00078e00ff */
[----:B-----5:R-:W-:Y:S02]  /*37af0*/  DADD R38, R38, R76 ;  /* 0x0000000026267229 */ /* 0x020fe4000000004c */
[----:B--2---:R-:W-:-:S06]  /*37b00*/  DFMA R76, R40, -R42, 1 ;  /* 0x3ff00000284c742b */ /* 0x004fcc000000082a */
[----:B------:R-:W-:Y:S02]  /*37b10*/  DADD R38, R38, R78 ;  /* 0x0000000026267229 */ /* 0x000fe4000000004e */
[----:B------:R-:W-:-:S06]  /*37b20*/  DFMA R76, R76, R76, R76 ;  /* 0x0000004c4c4c722b */ /* 0x000fcc000000004c */
[----:B------:R-:W-:Y:S02]  /*37b30*/  DADD R38, R38, R80 ;  /* 0x0000000026267229 */ /* 0x000fe40000000050 */
[----:B------:R-:W-:-:S06]  /*37b40*/  DFMA R76, R40, R76, R40 ;  /* 0x0000004c284c722b */ /* 0x000fcc0000000028 */
[----:B------:R-:W-:Y:S02]  /*37b50*/  DADD R38, R38, R82 ;  /* 0x0000000026267229 */ /* 0x000fe40000000052 */
[----:B------:R-:W-:-:S06]  /*37b60*/  DFMA R42, R76, -R42, 1 ;  /* 0x3ff000004c2a742b */ /* 0x000fcc000000082a */
[----:B------:R-:W-:Y:S02]  /*37b70*/  DADD R38, R38, R86 ;  /* 0x0000000026267229 */ /* 0x000fe40000000056 */
[----:B------:R-:W-:-:S06]  /*37b80*/  DFMA R42, R76, R42, R76 ;  /* 0x0000002a4c2a722b */ /* 0x000fcc000000004c */
[----:B------:R-:W-:-:S08]  /*37b90*/  DADD R38, R38, R88 ;  /* 0x0000000026267229 */ /* 0x000fd00000000058 */
[----:B------:R-:W-:-:S08]  /*37ba0*/  DADD R38, R38, R90 ;  /* 0x0000000026267229 */ /* 0x000fd0000000005a */
[----:B------:R-:W-:-:S08]  /*37bb0*/  DADD R38, R38, R92 ;  /* 0x0000000026267229 */ /* 0x000fd0000000005c */
[----:B------:R-:W-:-:S08]  /*37bc0*/  DADD R38, R38, R94 ;  /* 0x0000000026267229 */ /* 0x000fd0000000005e */
[----:B------:R-:W-:-:S08]  /*37bd0*/  DADD R38, R38, R96 ;  /* 0x0000000026267229 */ /* 0x000fd00000000060 */
[----:B------:R-:W-:-:S08]  /*37be0*/  DADD R100, R38, -R100 ;  /* 0x0000000026647229 */ /* 0x000fd00000000864 */
[----:B------:R-:W-:Y:S02]  /*37bf0*/  DMUL R38, R42, R100 ;  /* 0x000000642a267228 */ /* 0x000fe40000000000 */
[----:B------:R-:W-:-:S06]  /*37c00*/  FSETP.GEU.AND P1, PT, |R101|, 6.5827683646048100446e-37, PT ;  /* 0x036000006500780b */ /* 0x000fcc0003f2e200 */
[----:B------:R-:W-:-:S08]  /*37c10*/  DFMA R40, R38, -12, R100 ;  /* 0xc02800002628782b */ /* 0x000fd00000000064 */
[----:B------:R-:W-:-:S10]  /*37c20*/  DFMA R38, R42, R40, R38 ;  /* 0x000000282a26722b */ /* 0x000fd40000000026 */
[----:B------:R-:W-:-:S05]  /*37c30*/  FFMA R15, RZ, 2.625, R39 ;  /* 0x40280000ff0f7823 */ /* 0x000fca0000000027 */
[----:B------:R-:W-:-:S13]  /*37c40*/  FSETP.GT.AND P0, PT, |R15|, 1.469367938527859385e-39, PT ;  /* 0x001000000f00780b */ /* 0x000fda0003f04200 */
[----:B0-----:R-:W-:Y:S05]  /*37c50*/  @P0 BRA P1, `(.L_x_3842) ;  /* 0x0000000000180947 */ /* 0x001fea0000800000 */
[----:B------:R-:W-:Y:S01]  /*37c60*/  IMAD.MOV.U32 R106, RZ, RZ, RZ ;  /* 0x000000ffff6a7224 */ /* 0x000fe200078e00ff */
[----:B------:R-:W-:Y:S01]  /*37c70*/  MOV R104, 0x37ca0 ;  /* 0x00037ca000687802 */ /* 0x000fe20000000f00 */
[----:B------:R-:W-:-:S07]  /*37c80*/  IMAD.MOV.U32 R103, RZ, RZ, 0x40280000 ;  /* 0x40280000ff677424 */ /* 0x000fce00078e00ff */
[----:B-1----:R-:W-:Y:S05]  /*37c90*/  CALL.REL.NOINC `($__internal_16_$__cuda_sm20_div_rn_f64_full) ;  /* 0x0000270000e07944 */ /* 0x002fea0003c00000 */
[----:B------:R-:W-:Y:S02]  /*37ca0*/  IMAD.MOV.U32 R38, RZ, RZ, R100 ;  /* 0x000000ffff267224 */ /* 0x000fe400078e0064 */
[----:B------:R-:W-:-:S07]  /*37cb0*/  IMAD.MOV.U32 R39, RZ, RZ, R101 ;  /* 0x000000ffff277224 */ /* 0x000fce00078e0065 */
.L_x_3842:
[----:B------:R-:W-:Y:S05]  /*37cc0*/  BSYNC.RECONVERGENT B1 ;  /* 0x0000000000017941 */ /* 0x000fea0003800200 */
.L_x_3841:
        /* <DEDUP_REMOVED lines=19> */
[----:B------:R-:W-:-:S06]  /*37e00*/  IMAD.MOV.U32 R42, RZ, RZ, 0x1 ;  /* 0x00000001ff2a7424 */ /* 0x000fcc00078e00ff */
        /* <DEDUP_REMOVED lines=32> */
.L_x_3844:
[----:B------:R-:W-:Y:S05]  /*38010*/  BSYNC.RECONVERGENT B1 ;  /* 0x0000000000017941 */ /* 0x000fea0003800200 */
.L_x_3843:
        /* <DEDUP_REMOVED lines=21> */
[----:B------:R-:W-:Y:S01]  /*38170*/  MOV R78, 0x0 ;  /* 0x00000000004e7802 */ /* 0x000fe20000000f00 */
[----:B------:R-:W-:-:S06]  /*38180*/  IMAD.MOV.U32 R79, RZ, RZ, 0x40280000 ;  /* 0x40280000ff4f7424 */ /* 0x000fcc00078e00ff */
        /* <DEDUP_REMOVED lines=29> */
.L_x_3846:
[----:B------:R-:W-:Y:S05]  /*38360*/  BSYNC.RECONVERGENT B1 ;  /* 0x0000000000017941 */ /* 0x000fea0003800200 */
.L_x_3845:
        /* <DEDUP_REMOVED lines=50> */
[----:B------:R-:W-:Y:S01]  /*38690*/  MOV R76, R100 ;  /* 0x00000064004c7202 */ /* 0x000fe20000000f00 */
[----:B------:R-:W-:-:S07]  /*386a0*/  IMAD.MOV.U32 R77, RZ, RZ, R101 ;  /* 0x000000ffff4d7224 */ /* 0x000fce00078e0065 */
.L_x_3848:
[----:B------:R-:W-:Y:S05]  /*386b0*/  BSYNC.RECONVERGENT B1 ;  /* 0x0000000000017941 */ /* 0x000fea0003800200 */
.L_x_3847:
        /* <DEDUP_REMOVED lines=52> */
.L_x_3850:
[----:B------:R-:W-:Y:S05]  /*38a00*/  BSYNC.RECONVERGENT B1 ;  /* 0x0000000000017941 */ /* 0x000fea0003800200 */
.L_x_3849:
        /* <DEDUP_REMOVED lines=46> */
[----:B------:R-:W-:Y:S01]  /*38cf0*/  MOV R106, RZ ;  /* 0x000000ff006a7202 */ /* 0x000fe20000000f00 */
[----:B------:R-:W-:Y:S01]  /*38d00*/  IMAD.MOV.U32 R103, RZ, RZ, 0x40280000 ;  /* 0x40280000ff677424 */ /* 0x000fe200078e00ff */
[----:B------:R-:W-:-:S07]  /*38d10*/  MOV R104, 0x38d30 ;  /* 0x00038d3000687802 */ /* 0x000fce0000000f00 */
[----:B-1----:R-:W-:Y:S05]  /*38d20*/  CALL.REL.NOINC `($__internal_16_$__cuda_sm20_div_rn_f64_full) ;  /* 0x000026f000bc7944 */ /* 0x002fea0003c00000 */
[----:B------:R-:W-:Y:S02]  /*38d30*/  IMAD.MOV.U32 R92, RZ, RZ, R100 ;  /* 0x000000ffff5c7224 */ /* 0x000fe400078e0064 */
[----:B------:R-:W-:-:S07]  /*38d40*/  IMAD.MOV.U32 R93, RZ, RZ, R101 ;  /* 0x000000ffff5d7224 */ /* 0x000fce00078e0065 */
.L_x_3852:
[----:B------:R-:W-:Y:S05]  /*38d50*/  BSYNC.RECONVERGENT B1 ;  /* 0x0000000000017941 */ /* 0x000fea0003800200 */
.L_x_3851:
        /* <DEDUP_REMOVED lines=52> */
.L_x_3854:
[----:B------:R-:W-:Y:S05]  /*390a0*/  BSYNC.RECONVERGENT B1 ;  /* 0x0000000000017941 */ /* 0x000fea0003800200 */
.L_x_3853:
        /* <DEDUP_REMOVED lines=21> */
[----:B------:R-:W-:Y:S01]  /*39200*/  IMAD.MOV.U32 R86, RZ, RZ, 0x0 ;  /* 0x00000000ff567424 */ /* 0x000fe200078e00ff */
[----:B------:R-:W-:-:S06]  /*39210*/  MOV R87, 0x40280000 ;  /* 0x4028000000577802 */ /* 0x000fcc0000000f00 */
        /* <DEDUP_REMOVED lines=29> */
.L_x_3856:
[----:B------:R-:W-:Y:S05]  /*393f0*/  BSYNC.RECONVERGENT B1 ;  /* 0x0000000000017941 */ /* 0x000fea0003800200 */
.L_x_3855:
        /* <DEDUP_REMOVED lines=50> */
[----:B------:R-:W-:Y:S01]  /*39720*/  IMAD.MOV.U32 R78, RZ, RZ, R100 ;  /* 0x000000ffff4e7224 */ /* 0x000fe200078e0064 */
[----:B------:R-:W-:-:S07]  /*39730*/  MOV R79, R101 ;  /* 0x00000065004f7202 */ /* 0x000fce0000000f00 */
.L_x_3858:
[----:B------:R-:W-:Y:S05]  /*39740*/  BSYNC.RECONVERGENT B1 ;  /* 0x0000000000017941 */ /* 0x000fea0003800200 */
.L_x_3857:
        /* <DEDUP_REMOVED lines=52> */
.L_x_3860:
[----:B------:R-:W-:Y:S05]  /*39a90*/  BSYNC.RECONVERGENT B1 ;  /* 0x0000000000017941 */ /* 0x000fea0003800200 */
.L_x_3859:
        /* <DEDUP_REMOVED lines=46> */
[----:B------:R-:W-:Y:S01]  /*39d80*/  IMAD.MOV.U32 R100, RZ, RZ, R86 ;  /* 0x000000ffff647224 */ /* 0x000fe200078e0056 */
[----:B------:R-:W-:Y:S01]  /*39d90*/  MOV R101, R87 ;  /* 0x0000005700657202 */ /* 0x000fe20000000f00 */
[----:B------:R-:W-:Y:S01]  /*39da0*/  IMAD.MOV.U32 R106, RZ, RZ, RZ ;  /* 0x000000ffff6a7224 */ /* 0x000fe200078e00ff */
[----:B------:R-:W-:Y:S01]  /*39db0*/  MOV R104, 0x39de0 ;  /* 0x00039de000687802 */ /* 0x000fe20000000f00 */
[----:B------:R-:W-:-:S07]  /*39dc0*/  IMAD.MOV.U32 R103, RZ, RZ, 0x40280000 ;  /* 0x40280000ff677424 */ /* 0x000fce00078e00ff */
[----:B-1----:R-:W-:Y:S05]  /*39dd0*/  CALL.REL.NOINC `($__internal_16_$__cuda_sm20_div_rn_f64_full) ;  /* 0x000026e000907944 */ /* 0x002fea0003c00000 */
.L_x_3862:
[----:B------:R-:W-:Y:S05]  /*39de0*/  BSYNC.RECONVERGENT B1 ;  /* 0x0000000000017941 */ /* 0x000fea0003800200 */
.L_x_3861:
[----:B------:R-:W-:Y:S04]  /*39df0*/  STG.E.64 desc[UR4][R28.64+0x5f8], R100 ;  /* 0x0005f8641c007986 */ /* 0x000fe8000c101b04 */
[----:B------:R-:W2:Y:S02]  /*39e00*/  LDG.E.64 R84, desc[UR4][R84.64] ;  /* 0x0000000454547981 */ /* 0x000ea4000c1e1b00 */
[----:B--2---:R-:W-:-:S08]  /*39e10*/  DADD R86, -R84, R16 ;  /* 0x0000000054567229 */ /* 0x004fd00000000110 */
[----:B------:R-:W-:-:S07]  /*39e20*/  DADD R86, R86, R16 ;  /* 0x0000000056567229 */ /* 0x000fce0000000010 */
[----:B------:R0:W-:Y:S04]  /*39e30*/  STG.E.64 desc[UR4][R28.64+0x4e0], R86 ;  /* 0x0004e0561c007986 */ /* 0x0001e8000c101b04 */
[----:B------:R-:W2:Y:S02]  /*39e40*/  LDG.E.64 R16, desc[UR4][R24.64] ;  /* 0x0000000418107981 */ /* 0x000ea4000c1e1b00 */
[----:B--2---:R-:W-:-:S14]  /*39e50*/  DSETP.GEU.AND P0, PT, R86, R16, PT ;  /* 0x000000105600722a */ /* 0x004fdc0003f0e000 */
[----:B------:R2:W-:Y:S04]  /*39e60*/  @!P0 STG.E.64 desc[UR4][R28.64+0x4e0], R16 ;  /* 0x0004e0101c008986 */ /* 0x0005e8000c101b04 */
[----:B------:R-:W3:Y:S01]  /*39e70*/  LDG.E.64 R88, desc[UR4][R32.64] ;  /* 0x0000000420587981 */ /* 0x000ee2000c1e1b00 */
[----:B0-----:R-:W-:Y:S02]  /*39e80*/  @!P0 IMAD.MOV.U32 R86, RZ, RZ, R16 ;  /* 0x000000ffff568224 */ /* 0x001fe400078e0010 */
[----:B------:R-:W-:Y:S02]  /*39e90*/  @!P0 IMAD.MOV.U32 R87, RZ, RZ, R17 ;  /* 0x000000ffff578224 */ /* 0x000fe400078e0011 */
[----:B------:R-:W-:-:S04]  /*39ea0*/  IMAD R107, R19, 0xc, RZ ;  /* 0x0000000c136b7824 */ /* 0x000fc800078e02ff */
[----:B------:R-:W-:Y:S01]  /*39eb0*/  IMAD.WIDE.U32 R106, R107, 0x8, R28 ;  /* 0x000000086b6a7825 */ /* 0x000fe200078e001c */
[----:B---3--:R-:W-:-:S14]  /*39ec0*/  DSETP.GT.AND P0, PT, R86, R88, PT ;  /* 0x000000585600722a */ /* 0x008fdc0003f04000 */
[----:B------:R-:W-:Y:S04]  /*39ed0*/  @P0 STG.E.64 desc[UR4][R28.64+0x4e0], R88 ;  /* 0x0004e0581c000986 */ /* 0x000fe8000c101b04 */
[----:B------:R-:W3:Y:S02]  /*39ee0*/  LDG.E.64 R84, desc[UR4][R106.64+0x8] ;  /* 0x000008046a547981 */ /* 0x000ee4000c1e1b00 */
[----:B---3--:R-:W-:-:S08]  /*39ef0*/  DADD R84, -R84, R38 ;  /* 0x0000000054547229 */ /* 0x008fd00000000126 */
[----:B------:R-:W-:-:S07]  /*39f00*/  DADD R38, R84, R38 ;  /* 0x0000000054267229 */ /* 0x000fce0000000026 */
[----:B------:R0:W-:Y:S04]  /*39f10*/  STG.E.64 desc[UR4][R28.64+0x4e8], R38 ;  /* 0x0004e8261c007986 */ /* 0x0001e8000c101b04 */
[----:B--2---:R-:W2:Y:S02]  /*39f20*/  LDG.E.64 R16, desc[UR4][R24.64+0x8] ;  /* 0x0000080418107981 */ /* 0x004ea4000c1e1b00 */
[----:B--2---:R-:W-:-:S14]  /*39f30*/  DSETP.GEU.AND P0, PT, R38, R16, PT ;  /* 0x000000102600722a */ /* 0x004fdc0003f0e000 */
[----:B------:R2:W-:Y:S04]  /*39f40*/  @!P0 STG.E.64 desc[UR4][R28.64+0x4e8], R16 ;  /* 0x0004e8101c008986 */ /* 0x0005e8000c101b04 */
[----:B------:R-:W3:Y:S01]  /*39f50*/  LDG.E.64 R84, desc[UR4][R32.64+0x8] ;  /* 0x0000080420547981 */ /* 0x000ee2000c1e1b00 */
[----:B0-----:R-:W-:Y:S02]  /*39f60*/  @!P0 IMAD.MOV.U32 R38, RZ, RZ, R16 ;  /* 0x000000ffff268224 */ /* 0x001fe400078e0010 */
[----:B------:R-:W-:-:S06]  /*39f70*/  @!P0 IMAD.MOV.U32 R39, RZ, RZ, R17 ;  /* 0x000000ffff278224 */ /* 0x000fcc00078e0011 */
[----:B---3--:R-:W-:-:S14]  /*39f80*/  DSETP.GT.AND P0, PT, R38, R84, PT ;  /* 0x000000542600722a */ /* 0x008fdc0003f04000 */
[----:B------:R-:W-:Y:S04]  /*39f90*/  @P0 STG.E.64 desc[UR4][R28.64+0x4e8], R84 ;  /* 0x0004e8541c000986 */ /* 0x000fe8000c101b04 */
[----:B------:R-:W3:Y:S02]  /*39fa0*/  LDG.E.64 R86, desc[UR4][R106.64+0x10] ;  /* 0x000010046a567981 */ /* 0x000ee4000c1e1b00 */
[----:B---3--:R-:W-:-:S08]  /*39fb0*/  DADD R86, -R86, R40 ;  /* 0x0000000056567229 */ /* 0x008fd00000000128 */
[----:B------:R-:W-:-:S07]  /*39fc0*/  DADD R40, R86, R40 ;  /* 0x0000000056287229 */ /* 0x000fce0000000028 */
[----:B------:R0:W-:Y:S04]  /*39fd0*/  STG.E.64 desc[UR4][R28.64+0x4f0], R40 ;  /* 0x0004f0281c007986 */ /* 0x0001e8000c101b04 */
[----:B------:R-:W3:Y:S02]  /*39fe0*/  LDG.E.64 R38, desc[UR4][R24.64+0x10] ;  /* 0x0000100418267981 */ /* 0x000ee4000c1e1b00 */
[----:B---3--:R-:W-:-:S14]  /*39ff0*/  DSETP.GEU.AND P0, PT, R40, R38, PT ;  /* 0x000000262800722a */ /* 0x008fdc0003f0e000 */
[----:B------:R3:W-:Y:S04]  /*3a000*/  @!P0 STG.E.64 desc[UR4][R28.64+0x4f0], R38 ;  /* 0x0004f0261c008986 */ /* 0x0007e8000c101b04 */
[----:B--2---:R-:W2:Y:S01]  /*3a010*/  LDG.E.64 R16, desc[UR4][R32.64+0x10] ;  /* 0x0000100420107981 */ /* 0x004ea2000c1e1b00 */
[----:B0-----:R-:W-:Y:S02]  /*3a020*/  @!P0 IMAD.MOV.U32 R40, RZ, RZ, R38 ;  /* 0x000000ffff288224 */ /* 0x001fe400078e0026 */
[----:B------:R-:W-:-:S06]  /*3a030*/  @!P0 IMAD.MOV.U32 R41, RZ, RZ, R39 ;  /* 0x000000ffff298224 */ /* 0x000fcc00078e0027 */
[----:B--2---:R-:W-:-:S14]  /*3a040*/  DSETP.GT.AND P0, PT, R40, R16, PT ;  /* 0x000000102800722a */ /* 0x004fdc0003f04000 */
[----:B------:R-:W-:Y:S04]  /*3a050*/  @P0 STG.E.64 desc[UR4][R28.64+0x4f0], R16 ;  /* 0x0004f0101c000986 */ /* 0x000fe8000c101b04 */
[----:B------:R-:W2:Y:S02]  /*3a060*/  LDG.E.64 R84, desc[UR4][R106.64+0x18] ;  /* 0x000018046a547981 */ /* 0x000ea4000c1e1b00 */
[----:B--2---:R-:W-:-:S08]  /*3a070*/  DADD R84, -R84, R80 ;  /* 0x0000000054547229 */ /* 0x004fd00000000150 */
[----:B------:R-:W-:-:S07]  /*3a080*/  DADD R80, R84, R80 ;  /* 0x0000000054507229 */ /* 0x000fce0000000050 */
[----:B------:R0:W-:Y:S04]  /*3a090*/  STG.E.64 desc[UR4][R28.64+0x4f8], R80 ;  /* 0x0004f8501c007986 */ /* 0x0001e8000c101b04 */
[----:B------:R-:W2:Y:S02]  /*3a0a0*/  LDG.E.64 R40, desc[UR4][R24.64+0x18] ;  /* 0x0000180418287981 */ /* 0x000ea4000c1e1b00 */
[----:B--2---:R-:W-:-:S14]  /*3a0b0*/  DSETP.GEU.AND P0, PT, R80, R40, PT ;  /* 0x000000285000722a */ /* 0x004fdc0003f0e000 */
[----:B------:R2:W-:Y:S04]  /*3a0c0*/  @!P0 STG.E.64 desc[UR4][R28.64+0x4f8], R40 ;  /* 0x0004f8281c008986 */ /* 0x0005e8000c101b04 */
[----:B---3--:R-:W3:Y:S01]  /*3a0d0*/  LDG.E.64 R38, desc[UR4][R32.64+0x18] ;  /* 0x0000180420267981 */ /* 0x008ee2000c1e1b00 */
        /* <DEDUP_REMOVED lines=12> */
[----:B0-----:R-:W-:Y:S01]  /*3a1a0*/  @!P0 IMAD.MOV.U32 R76, RZ, RZ, R84 ;  /* 0x000000ffff4c8224 */ /* 0x001fe200078e0054 */
[----:B------:R-:W-:-:S06]  /*3a1b0*/  @!P0 MOV R77, R85 ;  /* 0x00000055004d8202 */ /* 0x000fcc0000000f00 */
        /* <DEDUP_REMOVED lines=8> */
[----:B------:R-:W-:Y:S04]  /*3a240*/  @!P0 STG.E.64 desc[UR4][R28.64+0x508], R42 ;  /* 0x0005082a1c008986 */ /* 0x000fe8000c101b04 */
[----:B---3--:R-:W2:Y:S01]  /*3a250*/  LDG.E.64 R84, desc[UR4][R32.64+0x28] ;  /* 0x0000280420547981 */ /* 0x008ea2000c1e1b00 */
        /* <DEDUP_REMOVED lines=22> */
[----:B------:R-:W-:Y:S04]  /*3a3c0*/  @!P2 STG.E.64 desc[UR4][R28.64+0x518], R42 ;  /* 0x0005182a1c00a986 */ /* 0x000fe8000c101b04 */
        /* <DEDUP_REMOVED lines=33> */
[----:B------:R-:W2:Y:S01]  /*3a5e0*/  LDG.E.64 R82, desc[UR4][R24.64+0x50] ;  /* 0x0000500418527981 */ /* 0x000ea2000c1e1b00 */
[----:B------:R-:W-:Y:S01]  /*3a5f0*/  @P5 IMAD.MOV.U32 R80, RZ, RZ, R38 ;  /* 0x000000ffff505224 */ /* 0x000fe200078e0026 */
[----:B------:R-:W-:Y:S01]  /*3a600*/  @P5 MOV R81, R39 ;  /* 0x0000002700515202 */ /* 0x000fe20000000f00 */
[----:B--2---:R-:W-:-:S14]  /*3a610*/  DSETP.GEU.AND P5, PT, R42, R82, PT ;  /* 0x000000522a00722a */ /* 0x004fdc0003fae000 */
[----:B------:R-:W-:Y:S04]  /*3a620*/  @!P5 STG.E.64 desc[UR4][R28.64+0x530], R82 ;  /* 0x000530521c00d986 */ /* 0x000fe8000c101b04 */
[----:B------:R-:W2:Y:S01]  /*3a630*/  LDG.E.64 R38, desc[UR4][R32.64+0x50] ;  /* 0x0000500420267981 */ /* 0x000ea2000c1e1b00 */
        /* <DEDUP_REMOVED lines=9> */
[----:B------:R-:W-:Y:S02]  /*3a6d0*/  @P6 IMAD.MOV.U32 R104, RZ, RZ, R96 ;  /* 0x000000ffff686224 */ /* 0x000fe400078e0060 */
[----:B------:R-:W-:Y:S01]  /*3a6e0*/  @P6 IMAD.MOV.U32 R105, RZ, RZ, R97 ;  /* 0x000000ffff696224 */ /* 0x000fe200078e0061 */
[----:B--2---:R-:W-:-:S14]  /*3a6f0*/  DSETP.GEU.AND P6, PT, R78, R100, PT ;  /* 0x000000644e00722a */ /* 0x004fdc0003fce000 */
[----:B------:R2:W-:Y:S04]  /*3a700*/  @!P6 STG.E.64 desc[UR4][R28.64+0x538], R100 ;  /* 0x000538641c00e986 */ /* 0x0005e8000c101b04 */
[----:B------:R-:W3:Y:S01]  /*3a710*/  LDG.E.64 R96, desc[UR4][R32.64+0x58] ;  /* 0x0000580420607981 */ /* 0x000ee2000c1e1b00 */
[----:B0-----:R-:W-:Y:S01]  /*3a720*/  @!P6 IMAD.MOV.U32 R78, RZ, RZ, R100 ;  /* 0x000000ffff4ee224 */ /* 0x001fe200078e0064 */
[----:B------:R-:W-:Y:S01]  /*3a730*/  UMOV UR12, 0xa2529d3a ;  /* 0xa2529d3a000c7882 */ /* 0x000fe20000000000 */
[----:B------:R-:W-:Y:S01]  /*3a740*/  @!P6 IMAD.MOV.U32 R79, RZ, RZ, R101 ;  /* 0x000000ffff4fe224 */ /* 0x000fe200078e0065 */
[----:B------:R-:W-:Y:S01]  /*3a750*/  UMOV UR13, 0x3f91df46 ;  /* 0x3f91df46000d7882 */ /* 0x000fe20000000000 */
[----:B------:R-:W-:Y:S01]  /*3a760*/  @P4 IMAD.MOV.U32 R76, RZ, RZ, R40 ;  /* 0x000000ffff4c4224 */ /* 0x000fe200078e0028 */
[----:B------:R-:W-:Y:S01]  /*3a770*/  DMUL R82, R104, UR12 ;  /* 0x0000000c68527c28 */ /* 0x000fe20008000000 */
[----:B------:R-:W-:Y:S01]  /*3a780*/  @P4 IMAD.MOV.U32 R77, RZ, RZ, R41 ;  /* 0x000000ffff4d4224 */ /* 0x000fe200078e0029 */
[----:B------:R-:W-:Y:S01]  /*3a790*/  BSSY.RECONVERGENT B4, `(.L_x_3863) ;  /* 0x000002a000047945 */ /* 0x000fe20003800200 */
[----:B------:R-:W-:Y:S01]  /*3a7a0*/  @P0 IMAD.MOV.U32 R16, RZ, RZ, R84 ;  /* 0x000000ffff100224 */ /* 0x000fe200078e0054 */
[----:B------:R-:W-:Y:S01]  /*3a7b0*/  @P1 MOV R93, R89 ;  /* 0x00000059005d1202 */ /* 0x000fe20000000f00 */
[----:B------:R-:W-:-:S02]  /*3a7c0*/  @P0 IMAD.MOV.U32 R17, RZ, RZ, R85 ;  /* 0x000000ffff110224 */ /* 0x000fc400078e0055 */
[----:B------:R-:W-:Y:S01]  /*3a7d0*/  @P1 IMAD.MOV.U32 R92, RZ, RZ, R88 ;  /* 0x000000ffff5c1224 */ /* 0x000fe200078e0058 */
[----:B------:R-:W-:Y:S01]  /*3a7e0*/  DSETP.NEU.AND P4, PT, |R82|, +INF , PT ;  /* 0x7ff000005200742a */ /* 0x000fe20003f8d200 */
[----:B------:R-:W-:Y:S02]  /*3a7f0*/  @P2 IMAD.MOV.U32 R90, RZ, RZ, R86 ;  /* 0x000000ffff5a2224 */ /* 0x000fe400078e0056 */
[----:B------:R-:W-:Y:S02]  /*3a800*/  @P2 IMAD.MOV.U32 R91, RZ, RZ, R87 ;  /* 0x000000ffff5b2224 */ /* 0x000fe400078e0057 */
[----:B------:R-:W-:Y:S02]  /*3a810*/  @P3 IMAD.MOV.U32 R94, RZ, RZ, R102 ;  /* 0x000000ffff5e3224 */ /* 0x000fe400078e0066 */
[----:B------:R-:W-:Y:S02]  /*3a820*/  @P3 IMAD.MOV.U32 R95, RZ, RZ, R103 ;  /* 0x000000ffff5f3224 */ /* 0x000fe400078e0067 */
[----:B------:R-:W-:-:S02]  /*3a830*/  @P5 IMAD.MOV.U32 R42, RZ, RZ, R38 ;  /* 0x000000ffff2a5224 */ /* 0x000fc400078e0026 */
[----:B------:R-:W-:-:S03]  /*3a840*/  @P5 IMAD.MOV.U32 R43, RZ, RZ, R39 ;  /* 0x000000ffff2b5224 */ /* 0x000fc600078e0027 */
[----:B------:R-:W-:Y:S01]  /*3a850*/  @!P4 DMUL R40, RZ, R82 ;  /* 0x00000052ff28c228 */ /* 0x000fe20000000000 */
[----:B------:R-:W-:Y:S01]  /*3a860*/  @!P4 IMAD.MOV.U32 R15, RZ, RZ, RZ ;  /* 0x000000ffff0fc224 */ /* 0x000fe200078e00ff */
[----:B---3--:R-:W-:-:S14]  /*3a870*/  DSETP.GT.AND P6, PT, R78, R96, PT ;  /* 0x000000604e00722a */ /* 0x008fdc0003fc4000 */
[----:B------:R2:W-:Y:S01]  /*3a880*/  @P6 STG.E.64 desc[UR4][R28.64+0x538], R96 ;  /* 0x000538601c006986 */ /* 0x0005e2000c101b04 */
[----:B------:R-:W-:Y:S02]  /*3a890*/  @P6 IMAD.MOV.U32 R78, RZ, RZ, R96 ;  /* 0x000000ffff4e6224 */ /* 0x000fe400078e0060 */
[----:B------:R-:W-:Y:S01]  /*3a8a0*/  @P6 IMAD.MOV.U32 R79, RZ, RZ, R97 ;  /* 0x000000ffff4f6224 */ /* 0x000fe200078e0061 */
        /* <DEDUP_REMOVED lines=20> */
[----:B-12---:R-:W-:Y:S05]  /*3a9f0*/  CALL.REL.NOINC `($_Z8FitGrainPdPiS0_S_S_S0_S0_S_S_S_S_S_S_S_S_S_S_S_S_$__internal_trig_reduction_slowpathd) ;  /* 0x000026e8006c7944 */ /* 0x006fea0003c00000 */
[----:B------:R-:W-:Y:S01]  /*3aa00*/  MOV R15, R105 ;  /* 0x00000069000f7202 */ /* 0x000fe20000000f00 */
[----:B------:R-:W-:Y:S02]  /*3aa10*/  IMAD.MOV.U32 R40, RZ, RZ, R102 ;  /* 0x000000ffff287224 */ /* 0x000fe400078e0066 */
[----:B------:R-:W-:-:S07]  /*3aa20*/  IMAD.MOV.U32 R41, RZ, RZ, R103 ;  /* 0x000000ffff297224 */ /* 0x000fce00078e0067 */
.L_x_3864:
[----:B------:R-:W-:Y:S05]  /*3aa30*/  BSYNC.RECONVERGENT B4 ;  /* 0x0000000000047941 */ /* 0x000fea0003800200 */
.L_x_3863:
[----:B------:R-:W0:Y:S01]  /*3aa40*/  LDCU.64 UR12, c[0x4][0x28] ;  /* 0x01000500ff0c77ac */ /* 0x000e220008000a00 */
[----:B------:R-:W-:-:S05]  /*3aa50*/  IMAD.SHL.U32 R18, R15, 0x40, RZ ;  /* 0x000000400f127824 */ /* 0x000fca00078e00ff */
[----:B------:R-:W-:-:S04]  /*3aa60*/  LOP3.LUT R18, R18, 0x40, RZ, 0xc0, !PT ;  /* 0x0000004012127812 */ /* 0x000fc800078ec0ff */
[----:B0-----:R-:W-:-:S05]  /*3aa70*/  IADD3 R38, P0, PT, R18, UR12, RZ ;  /* 0x0000000c12267c10 */ /* 0x001fca000ff1e0ff */
[----:B------:R-:W-:-:S05]  /*3aa80*/  IMAD.X R39, RZ, RZ, UR13, P0 ;  /* 0x0000000dff277e24 */ /* 0x000fca00080e06ff */
[----:B------:R-:W3:Y:S04]  /*3aa90*/  LDG.E.128.CONSTANT R104, desc[UR4][R38.64] ;  /* 0x0000000426687981 */ /* 0x000ee8000c1e9d00 */
[----:B--2---:R-:W2:Y:S04]  /*3aaa0*/  LDG.E.128.CONSTANT R100, desc[UR4][R38.64+0x10] ;  /* 0x0000100426647981 */ /* 0x004ea8000c1e9d00 */
        /* <DEDUP_REMOVED lines=13> */
[----:B---3--:R-:W-:-:S08]  /*3ab80*/  DFMA R104, R88, R96, R104 ;  /* 0x000000605868722b */ /* 0x008fd00000000068 */
[----:B------:R-:W-:-:S08]  /*3ab90*/  DFMA R104, R88, R104, R106 ;  /* 0x000000685868722b */ /* 0x000fd0000000006a */
[----:B--2---:R-:W-:-:S08]  /*3aba0*/  DFMA R100, R88, R104, R100 ;  /* 0x000000685864722b */ /* 0x004fd00000000064 */
        /* <DEDUP_REMOVED lines=33> */
[----:B-1----:R-:W-:Y:S05]  /*3adc0*/  CALL.REL.NOINC `($_Z8FitGrainPdPiS0_S_S_S0_S0_S_S_S_S_S_S_S_S_S_S_S_S_$__internal_trig_reduction_slowpathd) ;  /* 0x000026e400787944 */ /* 0x002fea0003c00000 */
[----:B------:R-:W-:Y:S01]  /*3add0*/  IMAD.MOV.U32 R15, RZ, RZ, R105 ;  /* 0x000000ffff0f7224 */ /* 0x000fe200078e0069 */
[----:B------:R-:W-:Y:S01]  /*3ade0*/  MOV R89, R103 ;  /* 0x0000006700597202 */ /* 0x000fe20000000f00 */
[----:B------:R-:W-:-:S07]  /*3adf0*/  IMAD.MOV.U32 R88, RZ, RZ, R102 ;  /* 0x000000ffff587224 */ /* 0x000fce00078e0066 */
.L_x_3866:
[----:B------:R-:W-:Y:S05]  /*3ae00*/  BSYNC.RECONVERGENT B4 ;  /* 0x0000000000047941 */ /* 0x000fea0003800200 */
.L_x_3865:
        /* <DEDUP_REMOVED lines=57> */
[----:B------:R-:W-:Y:S02]  /*3b1a0*/  IMAD.MOV.U32 R15, RZ, RZ, R105 ;  /* 0x000000ffff0f7224 */ /* 0x000fe400078e0069 */
[----:B------:R-:W-:Y:S02]  /*3b1b0*/  IMAD.MOV.U32 R88, RZ, RZ, R102 ;  /* 0x000000ffff587224 */ /* 0x000fe400078e0066 */
[----:B------:R-:W-:-:S07]  /*3b1c0*/  IMAD.MOV.U32 R89, RZ, RZ, R103 ;  /* 0x000000ffff597224 */ /* 0x000fce00078e0067 */
.L_x_3868:
[----:B------:R-:W-:Y:S05]  /*3b1d0*/  BSYNC.RECONVERGENT B4 ;  /* 0x0000000000047941 */ /* 0x000fea0003800200 */
.L_x_3867:
        /* <DEDUP_REMOVED lines=55> */
[----:B------:R-:W-:-:S07]  /*3b550*/  IMAD.MOV.U32 R89, RZ, RZ, R103 ;  /* 0x000000ffff597224 */ /* 0x000fce00078e0067 */
.L_x_3872:
[----:B------:R-:W-:Y:S05]  /*3b560*/  BSYNC.RECONVERGENT B5 ;  /* 0x0000000000057941 */ /* 0x000fea0003800200 */
.L_x_3871:
[----:B------:R-:W-:-:S07]  /*3b570*/  VIADD R15, R105, 0x1 ;  /* 0x00000001690f7836 */ /* 0x000fce0000000000 */
.L_x_3870:
[----:B------:R-:W-:Y:S05]  /*3b580*/  BSYNC.RECONVERGENT B4 ;  /* 0x0000000000047941 */ /* 0x000fea0003800200 */
.L_x_3869:
        /* <DEDUP_REMOVED lines=56> */
.L_x_3876:
[----:B------:R-:W-:Y:S05]  /*3b910*/  BSYNC.RECONVERGENT B5 ;  /* 0x0000000000057941 */ /* 0x000fea0003800200 */
.L_x_3875:
[----:B------:R-:W-:-:S07]  /*3b920*/  VIADD R15, R105, 0x1 ;  /* 0x00000001690f7836 */ /* 0x000fce0000000000 */
.L_x_3874:
[----:B------:R-:W-:Y:S05]  /*3b930*/  BSYNC.RECONVERGENT B4 ;  /* 0x0000000000047941 */ /* 0x000fea0003800200 */
.L_x_3873:
        /* <DEDUP_REMOVED lines=53> */
[----:B-1----:R-:W-:Y:S05]  /*3bc90*/  CALL.REL.NOINC `($_Z8FitGrainPdPiS0_S_S_S0_S0_S_S_S_S_S_S_S_S_S_S_S_S_$__internal_trig_reduction_slowpathd) ;  /* 0x000026d400c47944 */ /* 0x002fea0003c00000 */
[----:B------:R-:W-:Y:S02]  /*3bca0*/  IMAD.MOV.U32 R82, RZ, RZ, R102 ;  /* 0x000000ffff527224 */ /* 0x000fe400078e0066 */
[----:B------:R-:W-:-:S07]  /*3bcb0*/  IMAD.MOV.U32 R83, RZ, RZ, R103 ;  /* 0x000000ffff537224 */ /* 0x000fce00078e0067 */
.L_x_3880:
[----:B------:R-:W-:Y:S05]  /*3bcc0*/  BSYNC.RECONVERGENT B5 ;  /* 0x0000000000057941 */ /* 0x000fea0003800200 */
.L_x_3879:
[----:B------:R-:W-:-:S07]  /*3bcd0*/  VIADD R15, R105, 0x1 ;  /* 0x00000001690f7836 */ /* 0x000fce0000000000 */
.L_x_3878:
[----:B------:R-:W-:Y:S05]  /*3bce0*/  BSYNC.RECONVERGENT B4 ;  /* 0x0000000000047941 */ /* 0x000fea0003800200 */
.L_x_3877:
        /* <DEDUP_REMOVED lines=18> */
[----:B------:R-:W-:-:S08]  /*3be10*/  DFMA R108, R88, R108, R110 ;  /* 0x0000006c586c722b */ /* 0x000fd0000000006e */
[----:B---3--:R-:W-:Y:S02]  /*3be20*/  DFMA R100, R88, R108, R100 ;  /* 0x0000006c5864722b */ /* 0x008fe40000000064 */
[----:B------:R-:W-:-:S06]  /*3be30*/  DMUL R108, R40, R38 ;  /* 0x00000026286c7228 */ /* 0x000fcc0000000000 */
[C---:B------:R-:W-:Y:S01]  /*3be40*/  DFMA R100, R88.reuse, R100, R102 ;  /* 0x000000645864722b */ /* 0x040fe20000000066 */
[----:B------:R-:W0:Y:S07]  /*3be50*/  MUFU.RCP64H R79, R109 ;  /* 0x0000006d004f7308 */ /* 0x000e2e0000001800 */
        /* <DEDUP_REMOVED lines=29> */
.L_x_3882:
[----:B------:R-:W-:Y:S05]  /*3c030*/  BSYNC.RECONVERGENT B1 ;  /* 0x0000000000017941 */ /* 0x000fea0003800200 */
.L_x_3881:
        /* <DEDUP_REMOVED lines=57> */
.L_x_3884:
        /* <DEDUP_REMOVED lines=72> */
.L_x_3885:
[----:B------:R-:W-:Y:S05]  /*3c850*/  BSYNC.RECONVERGENT B0 ;  /* 0x0000000000007941 */ /* 0x000fea0003800200 */
.L_x_3883:
        /* <DEDUP_REMOVED lines=21> */
[----:B-1----:R-:W-:Y:S05]  /*3c9b0*/  CALL.REL.NOINC `($__internal_16_$__cuda_sm20_div_rn_f64_full) ;  /* 0x000026b400987944 */ /* 0x002fea0003c00000 */
.L_x_3887:
[----:B------:R-:W-:Y:S05]  /*3c9c0*/  BSYNC.RECONVERGENT B1 ;  /* 0x0000000000017941 */ /* 0x000fea0003800200 */
.L_x_3886:
        /* <DEDUP_REMOVED lines=57> */
.L_x_3889:
        /* <DEDUP_REMOVED lines=72> */
.L_x_3890:
[----:B------:R-:W-:Y:S05]  /*3d1e0*/  BSYNC.RECONVERGENT B0 ;  /* 0x0000000000007941 */ /* 0x000fea0003800200 */
.L_x_3888:
        /* <DEDUP_REMOVED lines=30> */
[----:B-1----:R-:W-:Y:S05]  /*3d3d0*/  CALL.REL.NOINC `($_Z8FitGrainPdPiS0_S_S_S0_S0_S_S_S_S_S_S_S_S_S_S_S_S_$__internal_trig_reduction_slowpathd) ;  /* 0x000026bc00f47944 */ /* 0x002fea0003c00000 */
[----:B------:R-:W-:Y:S02]  /*3d3e0*/  IMAD.MOV.U32 R15, RZ, RZ, R105 ;  /* 0x000000ffff0f7224 */ /* 0x000fe400078e0069 */
[----:B------:R-:W-:Y:S02]  /*3d3f0*/  IMAD.MOV.U32 R42, RZ, RZ, R102 ;  /* 0x000000ffff2a7224 */ /* 0x000fe400078e0066 */
[----:B------:R-:W-:-:S07]  /*3d400*/  IMAD.MOV.U32 R43, RZ, RZ, R103 ;  /* 0x000000ffff2b7224 */ /* 0x000fce00078e0067 */
.L_x_3892:
[----:B------:R-:W-:Y:S05]  /*3d410*/  BSYNC.RECONVERGENT B4 ;  /* 0x0000000000047941 */ /* 0x000fea0003800200 */
.L_x_3891:
        /* <DEDUP_REMOVED lines=59> */
.L_x_3894:
[----:B------:R-:W-:Y:S05]  /*3d7d0*/  BSYNC.RECONVERGENT B1 ;  /* 0x0000000000017941 */ /* 0x000fea0003800200 */
.L_x_3893:
[----:B------:R-:W0:Y:S01]  /*3d7e0*/  MUFU.RCP64H R101, R97 ;  /* 0x0000006100657308 */ /* 0x000e220000001800 */
[----:B------:R-:W-:Y:S01]  /*3d7f0*/  IMAD.MOV.U32 R100, RZ, RZ, 0x1 ;  /* 0x00000001ff647424 */ /* 0x000fe200078e00ff */
[----:B------:R-:W-:Y:S01]  /*3d800*/  DMUL R94, R94, R92 ;  /* 0x0000005c5e5e7228 */ /* 0x000fe20000000000 */
[----:B------:R-:W-:Y:S04]  /*3d810*/  BSSY.RECONVERGENT B1, `(.L_x_3895) ;  /* 0x0000014000017945 */ /* 0x000fe80003800200 */
[----:B0-----:R-:W-:-:S08]  /*3d820*/  DFMA R102, -R96, R100, 1 ;  /* 0x3ff000006066742b */ /* 0x001fd00000000164 */
[----:B------:R-:W-:-:S08]  /*3d830*/  DFMA R102, R102, R102, R102 ;  /* 0x000000666666722b */ /* 0x000fd00000000066 */
[----:B------:R-:W-:Y:S02]  /*3d840*/  DFMA R102, R100, R102, R100 ;  /* 0x000000666466722b */ /* 0x000fe40000000064 */
[----:B------:R-:W-:-:S06]  /*3d850*/  DMUL R100, R38, R94 ;  /* 0x0000005e26647228 */ /* 0x000fcc0000000000 */
        /* <DEDUP_REMOVED lines=12> */
[----:B-1----:R-:W-:Y:S05]  /*3d920*/  CALL.REL.NOINC `($__internal_16_$__cuda_sm20_div_rn_f64_full) ;  /* 0x000026a400bc7944 */ /* 0x002fea0003c00000 */
[----:B------:R-:W-:Y:S02]  /*3d930*/  IMAD.MOV.U32 R38, RZ, RZ, R100 ;  /* 0x000000ffff267224 */ /* 0x000fe400078e0064 */
[----:B------:R-:W-:-:S07]  /*3d940*/  IMAD.MOV.U32 R39, RZ, RZ, R101 ;  /* 0x000000ffff277224 */ /* 0x000fce00078e0065 */
.L_x_3896:
[----:B------:R-:W-:Y:S05]  /*3d950*/  BSYNC.RECONVERGENT B1 ;  /* 0x0000000000017941 */ /* 0x000fea0003800200 */
.L_x_3895:
        /* <DEDUP_REMOVED lines=21> */
[----:B------:R-:W-:Y:S01]  /*3dab0*/  IMAD.MOV.U32 R86, RZ, RZ, R100 ;  /* 0x000000ffff567224 */ /* 0x000fe200078e0064 */
[----:B------:R-:W-:-:S07]  /*3dac0*/  MOV R87, R101 ;  /* 0x0000006500577202 */ /* 0x000fce0000000f00 */
.L_x_3898:
[----:B------:R-:W-:Y:S05]  /*3dad0*/  BSYNC.RECONVERGENT B1 ;  /* 0x0000000000017941 */ /* 0x000fea0003800200 */
.L_x_3897:
        /* <DEDUP_REMOVED lines=34> */
.L_x_3902:
[----:B------:R-:W-:Y:S05]  /*3dd00*/  BSYNC.RECONVERGENT B5 ;  /* 0x0000000000057941 */ /* 0x000fea0003800200 */
.L_x_3901:
[----:B------:R-:W-:-:S07]  /*3dd10*/  VIADD R15, R105, 0x1 ;  /* 0x00000001690f7836 */ /* 0x000fce0000000000 */
.L_x_3900:
[----:B------:R-:W-:Y:S05]  /*3dd20*/  BSYNC.RECONVERGENT B4 ;  /* 0x0000000000047941 */ /* 0x000fea0003800200 */
.L_x_3899:
        /* <DEDUP_REMOVED lines=56> */
.L_x_3906:
[----:B------:R-:W-:Y:S05]  /*3e0b0*/  BSYNC.RECONVERGENT B5 ;  /* 0x0000000000057941 */ /* 0x000fea0003800200 */
.L_x_3905:
[----:B------:R-:W-:-:S07]  /*3e0c0*/  VIADD R15, R105, 0x1 ;  /* 0x00000001690f7836 */ /* 0x000fce0000000000 */
.L_x_3904:
[----:B------:R-:W-:Y:S05]  /*3e0d0*/  BSYNC.RECONVERGENT B4 ;  /* 0x0000000000047941 */ /* 0x000fea0003800200 */
.L_x_3903:
        /* <DEDUP_REMOVED lines=53> */
[----:B------:R-:W-:Y:S01]  /*3e430*/  MOV R15, R105 ;  /* 0x00000069000f7202 */ /* 0x000fe20000000f00 */
[----:B------:R-:W-:Y:S02]  /*3e440*/  IMAD.MOV.U32 R96, RZ, RZ, R102 ;  /* 0x000000ffff607224 */ /* 0x000fe400078e0066 */
[----:B------:R-:W-:-:S07]  /*3e450*/  IMAD.MOV.U32 R97, RZ, RZ, R103 ;  /* 0x000000ffff617224 */ /* 0x000fce00078e0067 */
.L_x_3908:
[----:B------:R-:W-:Y:S05]  /*3e460*/  BSYNC.RECONVERGENT B4 ;  /* 0x0000000000047941 */ /* 0x000fea0003800200 */
.L_x_3907:
        /* <DEDUP_REMOVED lines=8> */
[----:B------:R-:W0:Y:S03]  /*3e4f0*/  LDC.64 R112, c[0x0][0x390] ;  /* 0x0000e400ff707b82 */ /* 0x000e260000000a00 */
[----:B0-----:R-:W5:Y:S01]  /*3e500*/  LDG.E R112, desc[UR4][R112.64+0x4] ;  /* 0x0000040470707981 */ /* 0x001f62000c1e1900 */
[----:B------:R-:W-:Y:S01]  /*3e510*/  LOP3.LUT R18, R15, 0x1, RZ, 0xc0, !PT ;  /* 0x000000010f127812 */ /* 0x000fe200078ec0ff */
[----:B------:R-:W-:Y:S01]  /*3e520*/  IMAD.MOV.U32 R110, RZ, RZ, 0x20fd8164 ;  /* 0x20fd8164ff6e7424 */ /* 0x000fe200078e00ff */
[----:B------:R-:W-:Y:S01]  /*3e530*/  DMUL R108, R96, R96 ;  /* 0x00000060606c7228 */ /* 0x000fe20000000000 */
[----:B------:R-:W-:-:S02]  /*3e540*/  PLOP3.LUT P5, PT, PT, PT, PT, 0x8, 0x80 ;  /* 0x000000000080781c */ /* 0x000fc40003fae170 */
[----:B------:R-:W-:Y:S01]  /*3e550*/  ISETP.NE.U32.AND P0, PT, R18, 0x1, PT ;  /* 0x000000011200780c */ /* 0x000fe20003f05070 */
[----:B------:R-:W-:-:S03]  /*3e560*/  IMAD.MOV.U32 R18, RZ, RZ, 0x3da8ff83 ;  /* 0x3da8ff83ff127424 */ /* 0x000fc600078e00ff */
[----:B------:R-:W-:Y:S02]  /*3e570*/  FSEL R110, R110, -8.06006814911005101289e+34, !P0 ;  /* 0xf9785eba6e6e7808 */ /* 0x000fe40004000000 */
[----:B------:R-:W-:-:S06]  /*3e580*/  FSEL R111, -R18, 0.11223486810922622681, !P0 ;  /* 0x3de5db65126f7808 */ /* 0x000fcc0004000100 */
[----:B--2---:R-:W-:-:S08]  /*3e590*/  DFMA R104, R108, R110, R104 ;  /* 0x0000006e6c68722b */ /* 0x004fd00000000068 */
[----:B------:R-:W-:-:S08]  /*3e5a0*/  DFMA R104, R108, R104, R106 ;  /* 0x000000686c68722b */ /* 0x000fd0000000006a */
[----:B---3--:R-:W-:-:S08]  /*3e5b0*/  DFMA R92, R108, R104, R92 ;  /* 0x000000686c5c722b */ /* 0x008fd0000000005c */
[----:B------:R-:W-:Y:S02]  /*3e5c0*/  DFMA R92, R108, R92, R94 ;  /* 0x0000005c6c5c722b */ /* 0x000fe4000000005e */
[----:B------:R-:W-:-:S06]  /*3e5d0*/  DMUL R94, R42, R86 ;  /* 0x000000562a5e7228 */ /* 0x000fcc0000000000 */
[----:B----4-:R-:W-:Y:S01]  /*3e5e0*/  DFMA R92, R108, R92, R100 ;  /* 0x0000005c6c5c722b */ /* 0x010fe20000000064 */
[----:B-----5:R-:W-:Y:S01]  /*3e5f0*/  ISETP.GE.AND P1, PT, R112, 0x1, PT ;  /* 0x000000017000780c */ /* 0x020fe20003f26270 */
[----:B------:R-:W-:-:S06]  /*3e600*/  DMUL R40, R40, R94 ;  /* 0x0000005e28287228 */ /* 0x000fcc0000000000 */
[----:B------:R-:W-:-:S08]  /*3e610*/  DFMA R92, R108, R92, R102 ;  /* 0x0000005c6c5c722b */ /* 0x000fd00000000066 */
[----:B------:R-:W-:Y:S02]  /*3e620*/  DFMA R96, R92, R96, R96 ;  /* 0x000000605c60722b */ /* 0x000fe40000000060 */
[----:B------:R-:W-:-:S10]  /*3e630*/  DFMA R92, R108, R92, 1 ;  /* 0x3ff000006c5c742b */ /* 0x000fd4000000005c */
[----:B------:R-:W-:Y:S02]  /*3e640*/  FSEL R96, R92, R96, !P0 ;  /* 0x000000605c607208 */ /* 0x000fe40004000000 */
[----:B------:R-:W-:Y:S01]  /*3e650*/  FSEL R97, R93, R97, !P0 ;  /* 0x000000615d617208 */ /* 0x000fe20004000000 */
[----:B------:R-:W-:Y:S01]  /*3e660*/  DMUL R92, R42, -R86 ;  /* 0x800000562a5c7228 */ /* 0x000fe20000000000 */
[----:B------:R-:W-:-:S04]  /*3e670*/  LOP3.LUT P0, RZ, R15, 0x2, RZ, 0xc0, !PT ;  /* 0x000000020fff7812 */ /* 0x000fc8000780c0ff */
[----:B------:R-:W-:-:S03]  /*3e680*/  DADD R90, RZ, -R96 ;  /* 0x00000000ff5a7229 */ /* 0x000fc60000000860 */
[----:B------:R-:W-:-:S07]  /*3e690*/  DMUL R42, R84, R92 ;  /* 0x0000005c542a7228 */ /* 0x000fce0000000000 */
[----:B------:R-:W-:Y:S02]  /*3e6a0*/  FSEL R84, R96, R90, !P0 ;  /* 0x0000005a60547208 */ /* 0x000fe40004000000 */
[----:B------:R-:W-:Y:S01]  /*3e6b0*/  FSEL R85, R97, R91, !P0 ;  /* 0x0000005b61557208 */ /* 0x000fe20004000000 */
[----:B------:R-:W-:Y:S06]  /*3e6c0*/  @!P1 BRA `(.L_x_3909) ;  /* 0x0000001400249947 */ /* 0x000fec0003800000 */
[C---:B------:R-:W-:Y:S01]  /*3e6d0*/  DMUL R76, R38.reuse, R84 ;  /* 0x00000054264c7228 */ /* 0x040fe20000000000 */
[----:B------:R-:W-:Y:S01]  /*3e6e0*/  IMAD.MOV.U32 R15, RZ, RZ, RZ ;  /* 0x000000ffff0f7224 */ /* 0x000fe200078e00ff */
[----:B------:R-:W-:Y:S02]  /*3e6f0*/  DMUL R38, R38, R88 ;  /* 0x0000005826267228 */ /* 0x000fe40000000000 */
[----:B------:R-:W-:-:S11]  /*3e700*/  DMUL R16, R86, R82 ;  /* 0x0000005256107228 */ /* 0x000fd60000000000 */
.L_x_3923:
        /* <DEDUP_REMOVED lines=9> */
[----:B---3--:R-:W2:Y:S01]  /*3e7a0*/  I2F.F64 R80, R18 ;  /* 0x0000001200507312 */ /* 0x008ea20000201c00 */
[----:B0-----:R-:W-:-:S07]  /*3e7b0*/  LOP3.LUT R91, RZ, 0x80000000, R87, 0xb8, !PT ;  /* 0x80000000ff5b7812 */ /* 0x001fce00078eb857 */
[----:B----4-:R-:W0:Y:S01]  /*3e7c0*/  I2F.F64 R84, R84 ;  /* 0x0000005400547312 */ /* 0x010e220000201c00 */
[-C--:B--2---:R-:W-:Y:S02]  /*3e7d0*/  DMUL R88, R38, R80.reuse ;  /* 0x0000005026587228 */ /* 0x084fe40000000000 */
        /* <DEDUP_REMOVED lines=31> */
[----:B-1----:R-:W-:Y:S05]  /*3e9d0*/  CALL.REL.NOINC `($__internal_17_$__cuda_sm20_dsqrt_rn_f64_mediumpath_v1) ;  /* 0x0000269c00287944 */ /* 0x002fea0003c00000 */
[----:B------:R-:W-:Y:S02]  /*3e9e0*/  IMAD.MOV.U32 R104, RZ, RZ, R100 ;  /* 0x000000ffff687224 */ /* 0x000fe400078e0064 */
[----:B------:R-:W-:-:S07]  /*3e9f0*/  IMAD.MOV.U32 R105, RZ, RZ, R101 ;  /* 0x000000ffff697224 */ /* 0x000fce00078e0065 */
.L_x_3911:
[----:B------:R-:W-:Y:S05]  /*3ea00*/  BSYNC.RECONVERGENT B1 ;  /* 0x0000000000017941 */ /* 0x000fea0003800200 */
.L_x_3910:
        /* <DEDUP_REMOVED lines=14> */
[----:B-1----:R-:W-:Y:S05]  /*3eaf0*/  CALL.REL.NOINC `($__internal_15_$__cuda_sm20_dblrcp_rn_slowpath_v3) ;  /* 0x0000269000a07944 */ /* 0x002fea0003c00000 */
[----:B------:R-:W-:-:S07]  /*3eb00*/  MOV R103, R101 ;  /* 0x0000006500677202 */ /* 0x000fce0000000f00 */
.L_x_3913:
[----:B------:R-:W-:Y:S05]  /*3eb10*/  BSYNC.RECONVERGENT B1 ;  /* 0x0000000000017941 */ /* 0x000fea0003800200 */
.L_x_3912:
[----:B------:R-:W0:Y:S01]  /*3eb20*/  LDC.64 R88, c[0x0][0x3a0] ;  /* 0x0000e800ff587b82 */ /* 0x000e220000000a00 */
[----:B------:R-:W-:-:S04]  /*3eb30*/  IMAD R91, R15, 0x7, RZ ;  /* 0x000000070f5b7824 */ /* 0x000fc800078e02ff */
[----:B------:R-:W-:-:S05]  /*3eb40*/  IMAD.WIDE.U32 R86, R91, 0x8, R30 ;  /* 0x000000085b567825 */ /* 0x000fca00078e001e */
[----:B------:R2:W-:Y:S04]  /*3eb50*/  STG.E.64 desc[UR4][R86.64], R82 ;  /* 0x0000005256007986 */ /* 0x0005e8000c101b04 */
[----:B------:R3:W-:Y:S04]  /*3eb60*/  STG.E.64 desc[UR4][R86.64+0x8], R80 ;  /* 0x0000085056007986 */ /* 0x0007e8000c101b04 */
[----:B------:R4:W-:Y:S01]  /*3eb70*/  STG.E.64 desc[UR4][R86.64+0x10], R84 ;  /* 0x0000105456007986 */ /* 0x0009e2000c101b04 */
[----:B0-----:R-:W-:-:S06]  /*3eb80*/  IMAD.WIDE.U32 R88, R91, 0x8, R88 ;  /* 0x000000085b587825 */ /* 0x001fcc00078e0058 */
[----:B------:R-:W5:Y:S01]  /*3eb90*/  LDG.E.64 R88, desc[UR4][R88.64+0x18] ;  /* 0x0000180458587981 */ /* 0x000f62000c1e1b00 */
[----:B------:R-:W0:Y:S03]  /*3eba0*/  LDC.64 R90, c[0x0][0x380] ;  /* 0x0000e000ff5a7b82 */ /* 0x000e260000000a00 */
[----:B------:R4:W-:Y:S01]  /*3ebb0*/  STG.E.64 desc[UR4][R86.64+0x20], R102 ;  /* 0x0000206656007986 */ /* 0x0009e2000c101b04 */
[----:B------:R-:W-:-:S06]  /*3ebc0*/  DADD R106, R102, R102 ;  /* 0x00000000666a7229 */ /* 0x000fcc0000000066 */
[----:B------:R-:W2:Y:S01]  /*3ebd0*/  MUFU.RCP64H R93, R107 ;  /* 0x0000006b005d7308 */ /* 0x000ea20000001800 */
[----:B------:R-:W-:-:S06]  /*3ebe0*/  IMAD.MOV.U32 R92, RZ, RZ, 0x1 ;  /* 0x00000001ff5c7424 */ /* 0x000fcc00078e00ff */
[----:B--2---:R-:W-:Y:S01]  /*3ebf0*/  DFMA R82, -R106, R92, 1 ;  /* 0x3ff000006a52742b */ /* 0x004fe2000000015c */
[----:B-----5:R4:W-:Y:S04]  /*3ec00*/  STG.E.64 desc[UR4][R86.64+0x18], R88 ;  /* 0x0000185856007986 */ /* 0x0209e8000c101b04 */
[----:B0-----:R-:W2:Y:S03]  /*3ec10*/  LDG.E.64 R90, desc[UR4][R90.64+0x1038] ;  /* 0x001038045a5a7981 */ /* 0x001ea6000c1e1b00 */
        /* <DEDUP_REMOVED lines=16> */
[----:B-1----:R-:W-:Y:S05]  /*3ed20*/  CALL.REL.NOINC `($__internal_16_$__cuda_sm20_div_rn_f64_full) ;  /* 0x0000269000bc7944 */ /* 0x002fea0003c00000 */
.L_x_3915:
[----:B------:R-:W-:Y:S05]  /*3ed30*/  BSYNC.RECONVERGENT B1 ;  /* 0x0000000000017941 */ /* 0x000fea0003800200 */
.L_x_3914:
        /* <DEDUP_REMOVED lines=45> */
.L_x_3917:
        /* <DEDUP_REMOVED lines=31> */
[----:B------:R-:W-:Y:S01]  /*3f200*/  IADD3 R85, PT, PT, R83, -0x100000, RZ ;  /* 0xfff0000053557810 */ /* 0x000fe20007ffe0ff */
        /* <DEDUP_REMOVED lines=38> */
.L_x_3918:
[----:B------:R-:W-:Y:S05]  /*3f470*/  BSYNC.RECONVERGENT B0 ;  /* 0x0000000000007941 */ /* 0x000fea0003800200 */
.L_x_3916:
        /* <DEDUP_REMOVED lines=36> */
.L_x_3922:
[----:B------:R-:W-:Y:S05]  /*3f6c0*/  BSYNC.RECONVERGENT B5 ;  /* 0x0000000000057941 */ /* 0x000fea0003800200 */
.L_x_3921:
[----:B------:R-:W-:-:S04]  /*3f6d0*/  LOP3.LUT R105, R105, 0x1, RZ, 0xc0, !PT ;  /* 0x0000000169697812 */ /* 0x000fc800078ec0ff */
[----:B------:R-:W-:-:S13]  /*3f6e0*/  ISETP.NE.U32.AND P0, PT, R105, 0x1, PT ;  /* 0x000000016900780c */ /* 0x000fda0003f05070 */
.L_x_3920:
[----:B------:R-:W-:Y:S05]  /*3f6f0*/  BSYNC.RECONVERGENT B4 ;  /* 0x0000000000047941 */ /* 0x000fea0003800200 */
.L_x_3919:
        /* <DEDUP_REMOVED lines=57> */
[----:B------:R-:W-:Y:S01]  /*3fa90*/  @!P0 DFMA R82, -R88, R84, -R88 ;  /* 0x000000545852822b */ /* 0x000fe20000000958 */
[----:B------:R-:W-:-:S07]  /*3faa0*/  IMAD R85, R15, 0x7, RZ ;  /* 0x000000070f557824 */ /* 0x000fce00078e02ff */
[----:B-----5:R-:W-:Y:S01]  /*3fab0*/  DMUL R80, R80, R82 ;  /* 0x0000005250507228 */ /* 0x020fe20000000000 */
[----:B------:R-:W-:-:S06]  /*3fac0*/  IMAD.WIDE.U32 R82, R85, 0x8, R30 ;  /* 0x0000000855527825 */ /* 0x000fcc00078e001e */
[----:B------:R2:W-:Y:S04]  /*3fad0*/  STG.E.64 desc[UR4][R82.64+0x30], R80 ;  /* 0x0000305052007986 */ /* 0x0005e8000c101b04 */
[----:B0-----:R-:W3:Y:S01]  /*3fae0*/  LDG.E R90, desc[UR4][R90.64+0x4] ;  /* 0x000004045a5a7981 */ /* 0x001ee2000c1e1900 */
[----:B------:R-:W-:-:S05]  /*3faf0*/  VIADD R15, R15, 0x1 ;  /* 0x000000010f0f7836 */ /* 0x000fca0000000000 */
[----:B---3--:R-:W-:-:S13]  /*3fb00*/  ISETP.GE.AND P0, PT, R15, R90, PT ;  /* 0x0000005a0f00720c */ /* 0x008fda0003f06270 */
[----:B--2---:R-:W-:Y:S05]  /*3fb10*/  @!P0 BRA `(.L_x_3923) ;  /* 0xffffffe800fc8947 */ /* 0x004fea000383ffff */
[----:B------:R0:W5:Y:S04]  /*3fb20*/  LDG.E.64 R80, desc[UR4][R28.64+0x4f8] ;  /* 0x0004f8041c507981 */ /* 0x000168000c1e1b00 */
[----:B------:R0:W5:Y:S04]  /*3fb30*/  LDG.E.64 R76, desc[UR4][R28.64+0x500] ;  /* 0x000500041c4c7981 */ /* 0x000168000c1e1b00 */
[----:B------:R0:W5:Y:S01]  /*3fb40*/  LDG.E.64 R16, desc[UR4][R28.64+0x508] ;  /* 0x000508041c107981 */ /* 0x000162000c1e1b00 */
[----:B------:R-:W-:-:S13]  /*3fb50*/  ISETP.GT.AND P5, PT, R90, RZ, PT ;  /* 0x000000ff5a00720c */ /* 0x000fda0003fa4270 */
.L_x_3909:
        /* <DEDUP_REMOVED lines=28> */
[----:B01----:R-:W-:Y:S05]  /*3fd20*/  CALL.REL.NOINC `($_Z8FitGrainPdPiS0_S_S_S0_S0_S_S_S_S_S_S_S_S_S_S_S_S_$__internal_trig_reduction_slowpathd) ;  /* 0x0000269400a07944 */ /* 0x003fea0003c00000 */
.L_x_3927:
[----:B------:R-:W-:Y:S05]  /*3fd30*/  BSYNC.RECONVERGENT B5 ;  /* 0x0000000000057941 */ /* 0x000fea0003800200 */
.L_x_3926:
[----:B------:R-:W-:-:S07]  /*3fd40*/  VIADD R15, R105, 0x1 ;  /* 0x00000001690f7836 */ /* 0x000fce0000000000 */
.L_x_3925:
[----:B------:R-:W-:Y:S05]  /*3fd50*/  BSYNC.RECONVERGENT B4 ;  /* 0x0000000000047941 */ /* 0x000fea0003800200 */
.L_x_3924:
        /* <DEDUP_REMOVED lines=58> */
.L_x_3931:
[----:B------:R-:W-:Y:S05]  /*40100*/  BSYNC.RECONVERGENT B5 ;  /* 0x0000000000057941 */ /* 0x000fea0003800200 */
.L_x_3930:
[----:B------:R-:W-:-:S07]  /*40110*/  VIADD R15, R105, 0x1 ;  /* 0x00000001690f7836 */ /* 0x000fce0000000000 */
.L_x_3929:
[----:B------:R-:W-:Y:S05]  /*40120*/  BSYNC.RECONVERGENT B4 ;  /* 0x0000000000047941 */ /* 0x000fea0003800200 */
.L_x_3928:
        /* <DEDUP_REMOVED lines=58> */
.L_x_3935:
[----:B------:R-:W-:Y:S05]  /*404d0*/  BSYNC.RECONVERGENT B5 ;  /* 0x0000000000057941 */ /* 0x000fea0003800200 */
.L_x_3934:
[----:B------:R-:W-:-:S07]  /*404e0*/  VIADD R15, R105, 0x1 ;  /* 0x00000001690f7836 */ /* 0x000fce0000000000 */
.L_x_3933:
[----:B------:R-:W-:Y:S05]  /*404f0*/  BSYNC.RECONVERGENT B4 ;  /* 0x0000000000047941 */ /* 0x000fea0003800200 */
.L_x_3932:
        /* <DEDUP_REMOVED lines=13> */
[----:B------:R-:W-:-:S02]  /*405d0*/  IMAD.MOV.U32 R18, RZ, RZ, 0x3da8ff83 ;  /* 0x3da8ff83ff127424 */ /* 0x000fc400078e00ff */
[----:B------:R-:W-:Y:S01]  /*405e0*/  @!P4 IMAD.MOV.U32 R105, RZ, RZ, RZ ;  /* 0x000000ffff69c224 */ /* 0x000fe200078e00ff */
        /* <DEDUP_REMOVED lines=38> */
.L_x_3937:
[----:B------:R-:W-:Y:S05]  /*40850*/  BSYNC.RECONVERGENT B4 ;  /* 0x0000000000047941 */ /* 0x000fea0003800200 */
.L_x_3936:
        /* <DEDUP_REMOVED lines=53> */
.L_x_3939:
[----:B------:R-:W-:Y:S05]  /*40bb0*/  BSYNC.RECONVERGENT B4 ;  /* 0x0000000000047941 */ /* 0x000fea0003800200 */
.L_x_3938:
        /* <DEDUP_REMOVED lines=52> */
[----:B01----:R-:W-:Y:S05]  /*40f00*/  CALL.REL.NOINC `($_Z8FitGrainPdPiS0_S_S_S0_S0_S_S_S_S_S_S_S_S_S_S_S_S_$__internal_trig_reduction_slowpathd) ;  /* 0x0000268400287944 */ /* 0x003fea0003c00000 */
.L_x_3941:
[----:B------:R-:W-:Y:S05]  /*40f10*/  BSYNC.RECONVERGENT B4 ;  /* 0x0000000000047941 */ /* 0x000fea0003800200 */
.L_x_3940:
        /* <DEDUP_REMOVED lines=28> */
[----:B------:R-:W-:Y:S01]  /*410e0*/  IMAD.MOV.U32 R17, RZ, RZ, RZ ;  /* 0x000000ffff117224 */ /* 0x000fe200078e00ff */
[----:B------:R-:W-:Y:S01]  /*410f0*/  FSEL R84, R40, R16, !P0 ;  /* 0x0000001028547208 */ /* 0x000fe20004000000 */
[----:B------:R-:W-:Y:S06]  /*41100*/  @!P5 BRA `(.L_x_3942) ;  /* 0x00000090009cd947 */ /* 0x000fec0003800000 */
[----:B------:R-:W2:Y:S08]  /*41110*/  LDC.64 R120, c[0x0][0x380] ;  /* 0x0000e000ff787b82 */ /* 0x000eb00000000a00 */
[----:B------:R-:W3:Y:S01]  /*41120*/  LDC.64 R86, c[0x0][0x388] ;  /* 0x0000e200ff567b82 */ /* 0x000ee20000000a00 */
[----:B--2---:R-:W5:Y:S01]  /*41130*/  LDG.E.64 R120, desc[UR4][R120.64+0xff8] ;  /* 0x000ff80478787981 */ /* 0x004f62000c1e1b00 */
[----:B------:R-:W-:-:S02]  /*41140*/  DMUL R16, R96, R84 ;  /* 0x0000005460107228 */ /* 0x000fc40000000000 */
[----:B------:R-:W-:Y:S02]  /*41150*/  DMUL R80, R88, R84 ;  /* 0x0000005458507228 */ /* 0x000fe40000000000 */
[----:B------:R-:W-:Y:S02]  /*41160*/  DMUL R40, R96, R38 ;  /* 0x0000002660287228 */ /* 0x000fe40000000000 */
[----:B------:R-:W-:Y:S01]  /*41170*/  DMUL R76, R82, R84 ;  /* 0x00000054524c7228 */ /* 0x000fe20000000000 */
[----:B---3--:R2:W5:Y:S01]  /*41180*/  LDG.E R18, desc[UR4][R86.64+0x4] ;  /* 0x0000040456127981 */ /* 0x008562000c1e1900 */
[----:B------:R-:W-:Y:S02]  /*41190*/  DMUL R90, R88, R16 ;  /* 0x00000010585a7228 */ /* 0x000fe40000000000 */
[----:B------:R-:W-:Y:S02]  /*411a0*/  DMUL R42, R96, -R38 ;  /* 0x80000026602a7228 */ /* 0x000fe40000000000 */
[----:B------:R-:W-:-:S02]  /*411b0*/  DMUL R16, R82, R16 ;  /* 0x0000001052107228 */ /* 0x000fc40000000000 */
[C---:B------:R-:W-:Y:S02]  /*411c0*/  DFMA R80, R82.reuse, R40, -R80 ;  /* 0x000000285250722b */ /* 0x040fe40000000850 */
[----:B------:R-:W-:Y:S02]  /*411d0*/  DFMA R90, R82, R38, -R90 ;  /* 0x00000026525a722b */ /* 0x000fe4000000085a */
[----:B------:R-:W-:Y:S02]  /*411e0*/  DMUL R84, R78, R84 ;  /* 0x000000544e547228 */ /* 0x000fe40000000000 */
[-C--:B------:R-:W-:Y:S02]  /*411f0*/  DMUL R82, R82, -R78.reuse ;  /* 0x8000004e52527228 */ /* 0x080fe40000000000 */
[----:B--2---:R-:W-:Y:S02]  /*41200*/  DMUL R86, R38, R78 ;  /* 0x0000004e26567228 */ /* 0x004fe40000000000 */
[----:B------:R-:W-:-:S02]  /*41210*/  DFMA R76, R88, R42, -R76 ;  /* 0x0000002a584c722b */ /* 0x000fc4000000084c */
[----:B------:R-:W-:Y:S02]  /*41220*/  DMUL R78, R88, R78 ;  /* 0x0000004e584e7228 */ /* 0x000fe40000000000 */
[----:B------:R-:W-:Y:S01]  /*41230*/  DFMA R88, R38, R88, R16 ;  /* 0x000000582658722b */ /* 0x000fe20000000010 */
[----:B------:R-:W-:-:S10]  /*41240*/  CS2R R16, SRZ ;  /* 0x0000000000107805 */ /* 0x000fd4000001ff00 */
.L_x_4065:
        /* <DEDUP_REMOVED lines=37> */
[----:B-1---5:R-:W-:Y:S05]  /*414a0*/  CALL.REL.NOINC `($__internal_17_$__cuda_sm20_dsqrt_rn_f64_mediumpath_v1) ;  /* 0x0000267000747944 */ /* 0x022fea0003c00000 */
[----:B------:R-:W-:Y:S01]  /*414b0*/  MOV R112, R100 ;  /* 0x0000006400707202 */ /* 0x000fe20000000f00 */
[----:B------:R-:W-:-:S07]  /*414c0*/  IMAD.MOV.U32 R113, RZ, RZ, R101 ;  /* 0x000000ffff717224 */ /* 0x000fce00078e0065 */
.L_x_3944:
[----:B------:R-:W-:Y:S05]  /*414d0*/  BSYNC.RECONVERGENT B1 ;  /* 0x0000000000017941 */ /* 0x000fea0003800200 */
.L_x_3943:
        /* <DEDUP_REMOVED lines=26> */
[----:B-1----:R-:W-:Y:S05]  /*41680*/  CALL.REL.NOINC `($_Z8FitGrainPdPiS0_S_S_S0_S0_S_S_S_S_S_S_S_S_S_S_S_S_$__internal_trig_reduction_slowpathd) ;  /* 0x0000267c00487944 */ /* 0x002fea0003c00000 */
[----:B------:R-:W-:Y:S02]  /*41690*/  IMAD.MOV.U32 R15, RZ, RZ, R105 ;  /* 0x000000ffff0f7224 */ /* 0x000fe400078e0069 */
[----:B------:R-:W-:Y:S02]  /*416a0*/  IMAD.MOV.U32 R108, RZ, RZ, R102 ;  /* 0x000000ffff6c7224 */ /* 0x000fe400078e0066 */
[----:B------:R-:W-:-:S07]  /*416b0*/  IMAD.MOV.U32 R109, RZ, RZ, R103 ;  /* 0x000000ffff6d7224 */ /* 0x000fce00078e0067 */
.L_x_3946:
[----:B------:R-:W-:Y:S05]  /*416c0*/  BSYNC.RECONVERGENT B4 ;  /* 0x0000000000047941 */ /* 0x000fea0003800200 */
.L_x_3945:
        /* <DEDUP_REMOVED lines=39> */
[----:B------:R-:W-:Y:S01]  /*41940*/  MOV R92, 0x1 ;  /* 0x00000001005c7802 */ /* 0x000fe20000000f00 */
        /* <DEDUP_REMOVED lines=20> */
.L_x_3951:
[----:B------:R-:W-:Y:S05]  /*41a90*/  BSYNC.RECONVERGENT B1 ;  /* 0x0000000000017941 */ /* 0x000fea0003800200 */
.L_x_3950:
        /* <DEDUP_REMOVED lines=59> */
.L_x_3953:
        /* <DEDUP_REMOVED lines=72> */
.L_x_3954:
[----:B------:R-:W-:Y:S05]  /*422d0*/  BSYNC.RECONVERGENT B0 ;  /* 0x0000000000007941 */ /* 0x000fea0003800200 */
.L_x_3952:
[----:B------:R-:W-:Y:S01]  /*422e0*/  UMOV UR12, 0x1a63c1f5 ;  /* 0x1a63c1f5000c7882 */ /* 0x000fe20000000000 */
[----:B------:R-:W-:Y:S01]  /*422f0*/  UMOV UR13, 0x404ca5dc ;  /* 0x404ca5dc000d7882 */ /* 0x000fe20000000000 */
[----:B------:R-:W-:Y:S01]  /*42300*/  IMAD.MOV.U32 R15, RZ, RZ, 0x2 ;  /* 0x00000002ff0f7424 */ /* 0x000fe200078e00ff */
[----:B------:R-:W-:-:S08]  /*42310*/  DMUL R92, R92, UR12 ;  /* 0x0000000c5c5c7c28 */ /* 0x000fd00008000000 */
[----:B------:R-:W-:-:S07]  /*42320*/  DADD R94, -RZ, -R92 ;  /* 0x00000000ff5e7229 */ /* 0x000fce000000095c */
[----:B------:R2:W-:Y:S01]  /*42330*/  STL.128 [R1], R92 ;  /* 0x0000005c01007387 */ /* 0x0005e20000100c00 */
[----:B------:R-:W-:Y:S05]  /*42340*/  BRA `(.L_x_3949) ;  /* 0x0000003800607947 */ /* 0x000fea0003800000 */
.L_x_3948:
[----:B------:R-:W-:Y:S01]  /*42350*/  DMUL R92, R40, R40 ;  /* 0x00000028285c7228 */ /* 0x000fe20000000000 */
[----:B------:R-:W-:Y:S01]  /*42360*/  IMAD.MOV.U32 R94, RZ, RZ, 0x1 ;  /* 0x00000001ff5e7424 */ /* 0x000fe200078e00ff */
        /* <DEDUP_REMOVED lines=21> */
.L_x_3956:
[----:B------:R-:W-:Y:S05]  /*424c0*/  BSYNC.RECONVERGENT B1 ;  /* 0x0000000000017941 */ /* 0x000fea0003800200 */
.L_x_3955:
        /* <DEDUP_REMOVED lines=26> */
.L_x_3958:
[----:B------:R-:W-:Y:S05]  /*42670*/  BSYNC.RECONVERGENT B1 ;  /* 0x0000000000017941 */ /* 0x000fea0003800200 */
.L_x_3957:
        /* <DEDUP_REMOVED lines=22> */
.L_x_3960:
[----:B------:R-:W-:Y:S05]  /*427e0*/  BSYNC.RECONVERGENT B1 ;  /* 0x0000000000017941 */ /* 0x000fea0003800200 */
.L_x_3959:
        /* <DEDUP_REMOVED lines=29> */
.L_x_3962:
[----:B------:R-:W-:Y:S05]  /*429c0*/  BSYNC.RECONVERGENT B1 ;  /* 0x0000000000017941 */ /* 0x000fea0003800200 */
.L_x_3961:
        /* <DEDUP_REMOVED lines=22> */
[----:B-1----:R-:W-:Y:S05]  /*42b30*/  CALL.REL.NOINC `($__internal_16_$__cuda_sm20_div_rn_f64_full) ;  /* 0x0000265400387944 */ /* 0x002fea0003c00000 */
.L_x_3964:
[----:B------:R-:W-:Y:S05]  /*42b40*/  BSYNC.RECONVERGENT B1 ;  /* 0x0000000000017941 */ /* 0x000fea0003800200 */
.L_x_3963:
        /* <DEDUP_REMOVED lines=61> */
.L_x_3968:
        /* <DEDUP_REMOVED lines=72> */
.L_x_3969:
[----:B------:R-:W-:Y:S05]  /*433a0*/  BSYNC.RECONVERGENT B0 ;  /* 0x0000000000007941 */ /* 0x000fea0003800200 */
.L_x_3967:
        /* <DEDUP_REMOVED lines=28> */
.L_x_3973:
[----:B------:R-:W-:Y:S05]  /*43570*/  BSYNC.RECONVERGENT B7 ;  /* 0x0000000000077941 */ /* 0x000fea0003800200 */
.L_x_3972:
[----:B------:R-:W-:-:S07]  /*43580*/  VIADD R15, R105, 0x1 ;  /* 0x00000001690f7836 */ /* 0x000fce0000000000 */
.L_x_3971:
[----:B------:R-:W-:Y:S05]  /*43590*/  BSYNC.RECONVERGENT B6 ;  /* 0x0000000000067941 */ /* 0x000fea0003800200 */
.L_x_3970:
        /* <DEDUP_REMOVED lines=56> */
.L_x_3975:
[----:B------:R-:W-:Y:S05]  /*43920*/  BSYNC.RECONVERGENT B6 ;  /* 0x0000000000067941 */ /* 0x000fea0003800200 */
.L_x_3974:
        /* <DEDUP_REMOVED lines=56> */
[----:B-1----:R-:W-:Y:S05]  /*43cb0*/  CALL.REL.NOINC `($_Z8FitGrainPdPiS0_S_S_S0_S0_S_S_S_S_S_S_S_S_S_S_S_S_$__internal_trig_reduction_slowpathd) ;  /* 0x0000265400bc7944 */ /* 0x002fea0003c00000 */
[----:B------:R-:W-:Y:S02]  /*43cc0*/  IMAD.MOV.U32 R108, RZ, RZ, R102 ;  /* 0x000000ffff6c7224 */ /* 0x000fe400078e0066 */
[----:B------:R-:W-:-:S07]  /*43cd0*/  IMAD.MOV.U32 R109, RZ, RZ, R103 ;  /* 0x000000ffff6d7224 */ /* 0x000fce00078e0067 */
.L_x_3979:
[----:B------:R-:W-:Y:S05]  /*43ce0*/  BSYNC.RECONVERGENT B7 ;  /* 0x0000000000077941 */ /* 0x000fea0003800200 */
.L_x_3978:
[----:B------:R-:W-:-:S07]  /*43cf0*/  VIADD R15, R105, 0x1 ;  /* 0x00000001690f7836 */ /* 0x000fce0000000000 */
.L_x_3977:
[----:B------:R-:W-:Y:S05]  /*43d00*/  BSYNC.RECONVERGENT B6 ;  /* 0x0000000000067941 */ /* 0x000fea0003800200 */
.L_x_3976:
        /* <DEDUP_REMOVED lines=52> */
[----:B-1----:R-:W-:Y:S05]  /*44050*/  CALL.REL.NOINC `($_Z8FitGrainPdPiS0_S_S_S0_S0_S_S_S_S_S_S_S_S_S_S_S_S_$__internal_trig_reduction_slowpathd) ;  /* 0x0000265000d47944 */ /* 0x002fea0003c00000 */
[----:B------:R-:W-:Y:S02]  /*44060*/  IMAD.MOV.U32 R15, RZ, RZ, R105 ;  /* 0x000000ffff0f7224 */ /* 0x000fe400078e0069 */
[----:B------:R-:W-:Y:S02]  /*44070*/  IMAD.MOV.U32 R108, RZ, RZ, R102 ;  /* 0x000000ffff6c7224 */ /* 0x000fe400078e0066 */
[----:B------:R-:W-:-:S07]  /*44080*/  IMAD.MOV.U32 R109, RZ, RZ, R103 ;  /* 0x000000ffff6d7224 */ /* 0x000fce00078e0067 */
.L_x_3981:
[----:B------:R-:W-:Y:S05]  /*44090*/  BSYNC.RECONVERGENT B6 ;  /* 0x0000000000067941 */ /* 0x000fea0003800200 */
.L_x_3980:
        /* <DEDUP_REMOVED lines=43> */
.L_x_3966:
[----:B------:R-:W-:Y:S05]  /*44350*/  BSYNC.RECONVERGENT B5 ;  /* 0x0000000000057941 */ /* 0x000fea0003800200 */
.L_x_3965:
        /* <DEDUP_REMOVED lines=22> */
.L_x_3983:
[----:B------:R-:W-:Y:S05]  /*444c0*/  BSYNC.RECONVERGENT B1 ;  /* 0x0000000000017941 */ /* 0x000fea0003800200 */
.L_x_3982:
        /* <DEDUP_REMOVED lines=59> */
.L_x_3985:
        /* <DEDUP_REMOVED lines=72> */
.L_x_3986:
[----:B------:R-:W-:Y:S05]  /*44d00*/  BSYNC.RECONVERGENT B0 ;  /* 0x0000000000007941 */ /* 0x000fea0003800200 */
.L_x_3984:
        /* <DEDUP_REMOVED lines=27> */
[----:B------:R-:W-:-:S07]  /*44ec0*/  IMAD.MOV.U32 R109, RZ, RZ, R103 ;  /* 0x000000ffff6d7224 */ /* 0x000fce00078e0067 */
.L_x_3990:
[----:B------:R-:W-:Y:S05]  /*44ed0*/  BSYNC.RECONVERGENT B6 ;  /* 0x0000000000067941 */ /* 0x000fea0003800200 */
.L_x_3989:
[----:B------:R-:W-:-:S07]  /*44ee0*/  VIADD R130, R105, 0x1 ;  /* 0x0000000169827836 */ /* 0x000fce0000000000 */
.L_x_3988:
[----:B------:R-:W-:Y:S05]  /*44ef0*/  BSYNC.RECONVERGENT B5 ;  /* 0x0000000000057941 */ /* 0x000fea0003800200 */
.L_x_3987:
        /* <DEDUP_REMOVED lines=14> */
[----:B------:R-:W-:-:S02]  /*44fe0*/  @!P2 IMAD.MOV.U32 R132, RZ, RZ, RZ ;  /* 0x000000ffff84a224 */ /* 0x000fc400078e00ff */
        /* <DEDUP_REMOVED lines=41> */
.L_x_3992:
[----:B------:R-:W-:Y:S05]  /*45280*/  BSYNC.RECONVERGENT B5 ;  /* 0x0000000000057941 */ /* 0x000fea0003800200 */
.L_x_3991:
        /* <DEDUP_REMOVED lines=59> */
.L_x_3996:
[----:B------:R-:W-:Y:S05]  /*45640*/  BSYNC.RECONVERGENT B6 ;  /* 0x0000000000067941 */ /* 0x000fea0003800200 */
.L_x_3995:
[----:B------:R-:W-:-:S07]  /*45650*/  VIADD R132, R105, 0x1 ;  /* 0x0000000169847836 */ /* 0x000fce0000000000 */
.L_x_3994:
[----:B------:R-:W-:Y:S05]  /*45660*/  BSYNC.RECONVERGENT B5 ;  /* 0x0000000000057941 */ /* 0x000fea0003800200 */
.L_x_3993:
        /* <DEDUP_REMOVED lines=54> */
[----:B------:R-:W-:Y:S02]  /*459d0*/  IMAD.MOV.U32 R108, RZ, RZ, R102 ;  /* 0x000000ffff6c7224 */ /* 0x000fe400078e0066 */
[----:B------:R-:W-:-:S07]  /*459e0*/  IMAD.MOV.U32 R109, RZ, RZ, R103 ;  /* 0x000000ffff6d7224 */ /* 0x000fce00078e0067 */
.L_x_3998:
[----:B------:R-:W-:Y:S05]  /*459f0*/  BSYNC.RECONVERGENT B5 ;  /* 0x0000000000057941 */ /* 0x000fea0003800200 */
.L_x_3997:
        /* <DEDUP_REMOVED lines=35> */
[----:B------:R-:W-:Y:S01]  /*45c30*/  @P0 IMAD.MOV.U32 R94, RZ, RZ, 0x1a63c1f5 ;  /* 0x1a63c1f5ff5e0424 */ /* 0x000fe200078e00ff */
[C---:B------:R-:W-:Y:S01]  /*45c40*/  @!P0 LEA R101, R15.reuse, UR6, 0x3 ;  /* 0x000000060f658c11 */ /* 0x040fe2000f8e18ff */
        /* <DEDUP_REMOVED lines=8> */
.L_x_3949:
[----:B------:R-:W-:Y:S05]  /*45cd0*/  BSYNC.RECONVERGENT B4 ;  /* 0x0000000000047941 */ /* 0x000fea0003800200 */
.L_x_3947:
        /* <DEDUP_REMOVED lines=16> */
[----:B0-2---:R-:W-:Y:S01]  /*45de0*/  DMUL R92, R122, UR12 ;  /* 0x0000000c7a5c7c28 */ /* 0x005fe20008000000 */
        /* <DEDUP_REMOVED lines=18> */
.L_x_4004:
[----:B------:R-:W-:Y:S05]  /*45f10*/  BSYNC.RECONVERGENT B6 ;  /* 0x0000000000067941 */ /* 0x000fea0003800200 */
.L_x_4003:
[----:B------:R-:W-:-:S07]  /*45f20*/  VIADD R108, R105, 0x1 ;  /* 0x00000001696c7836 */ /* 0x000fce0000000000 */
.L_x_4002:
[----:B------:R-:W-:Y:S05]  /*45f30*/  BSYNC.RECONVERGENT B5 ;  /* 0x0000000000057941 */ /* 0x000fea0003800200 */
.L_x_4001:
[----:B------:R-:W3:Y:S01]  /*45f40*/  LDCU.64 UR12, c[0x4][0x28] ;  /* 0x01000500ff0c77ac */ /* 0x000ee20008000a00 */
[----:B0-2---:R-:W-:-:S05]  /*45f50*/  IMAD.SHL.U32 R92, R108, 0x40, RZ ;  /* 0x000000406c5c7824 */ /* 0x005fca00078e00ff */
[----:B------:R-:W-:-:S04]  /*45f60*/  LOP3.LUT R92, R92, 0x40, RZ, 0xc0, !PT ;  /* 0x000000405c5c7812 */ /* 0x000fc800078ec0ff */
[----:B---3--:R-:W-:-:S04]  /*45f70*/  IADD3 R110, P0, PT, R92, UR12, RZ ;  /* 0x0000000c5c6e7c10 */ /* 0x008fc8000ff1e0ff */
        /* <DEDUP_REMOVED lines=52> */
.L_x_4006:
[----:B------:R-:W-:Y:S05]  /*462c0*/  BSYNC.RECONVERGENT B5 ;  /* 0x0000000000057941 */ /* 0x000fea0003800200 */
.L_x_4005:
        /* <DEDUP_REMOVED lines=61> */
.L_x_4008:
[----:B------:R-:W-:Y:S05]  /*466a0*/  BSYNC.RECONVERGENT B1 ;  /* 0x0000000000017941 */ /* 0x000fea0003800200 */
.L_x_4007:
        /* <DEDUP_REMOVED lines=19> */
[----:B-1----:R-:W-:Y:S05]  /*467e0*/  CALL.REL.NOINC `($__internal_16_$__cuda_sm20_div_rn_f64_full) ;  /* 0x00002618000c7944 */ /* 0x002fea0003c00000 */
.L_x_4010:
[----:B------:R-:W-:Y:S05]  /*467f0*/  BSYNC.RECONVERGENT B1 ;  /* 0x0000000000017941 */ /* 0x000fea0003800200 */
.L_x_4009:
        /* <DEDUP_REMOVED lines=57> */
.L_x_4012:
        /* <DEDUP_REMOVED lines=72> */
.L_x_4013:
[----:B------:R-:W-:Y:S05]  /*47010*/  BSYNC.RECONVERGENT B0 ;  /* 0x0000000000007941 */ /* 0x000fea0003800200 */
.L_x_4011:
        /* <DEDUP_REMOVED lines=39> */
.L_x_4017:
[----:B------:R-:W-:Y:S05]  /*47290*/  BSYNC.RECONVERGENT B6 ;  /* 0x0000000000067941 */ /* 0x000fea0003800200 */
.L_x_4016:
[----:B------:R-:W-:Y:S01]  /*472a0*/  VIADD R126, R105, 0x1 ;  /* 0x00000001697e7836 */ /* 0x000fe20000000000 */
[----:B------:R-:W-:Y:S06]  /*472b0*/  BRA `(.L_x_4018) ;  /* 0x0000000000087947 */ /* 0x000fec0003800000 */
.L_x_4015:
[----:B------:R-:W-:Y:S01]  /*472c0*/  DMUL R108, RZ, R122 ;  /* 0x0000007aff6c7228 */ /* 0x000fe20000000000 */
[----:B------:R-:W-:-:S10]  /*472d0*/  IMAD.MOV.U32 R126, RZ, RZ, 0x1 ;  /* 0x00000001ff7e7424 */ /* 0x000fd400078e00ff */
.L_x_4018:
[----:B------:R-:W-:Y:S05]  /*472e0*/  BSYNC.RECONVERGENT B5 ;  /* 0x0000000000057941 */ /* 0x000fea0003800200 */
.L_x_4014:
        /* <DEDUP_REMOVED lines=53> */
[----:B------:R-:W-:Y:S01]  /*47640*/  IMAD.MOV.U32 R109, RZ, RZ, R103 ;  /* 0x000000ffff6d7224 */ /* 0x000fe200078e0067 */
[----:B------:R-:W-:Y:S06]  /*47650*/  BRA `(.L_x_4021) ;  /* 0x0000000000087947 */ /* 0x000fec0003800000 */
.L_x_4020:
[----:B------:R-:W-:Y:S01]  /*47660*/  DMUL R108, RZ, R122 ;  /* 0x0000007aff6c7228 */ /* 0x000fe20000000000 */
[----:B------:R-:W-:-:S10]  /*47670*/  IMAD.MOV.U32 R126, RZ, RZ, RZ ;  /* 0x000000ffff7e7224 */ /* 0x000fd400078e00ff */
.L_x_4021:
[----:B------:R-:W-:Y:S05]  /*47680*/  BSYNC.RECONVERGENT B5 ;  /* 0x0000000000057941 */ /* 0x000fea0003800200 */
.L_x_4019:
        /* <DEDUP_REMOVED lines=26> */
[----:B------:R-:W-:Y:S02]  /*47830*/  DFMA R92, R122, R92, 1 ;  /* 0x3ff000007a5c742b */ /* 0x000fe4000000005c */
[----:B------:R-:W-:-:S08]  /*47840*/  DADD R122, R38, R100 ;  /* 0x00000000267a7229 */ /* 0x000fd00000000064 */
        /* <DEDUP_REMOVED lines=33> */
.L_x_4023:
[----:B------:R-:W-:Y:S05]  /*47a60*/  BSYNC.RECONVERGENT B1 ;  /* 0x0000000000017941 */ /* 0x000fea0003800200 */
.L_x_4022:
        /* <DEDUP_REMOVED lines=20> */
.L_x_4025:
[----:B------:R-:W-:Y:S05]  /*47bb0*/  BSYNC.RECONVERGENT B1 ;  /* 0x0000000000017941 */ /* 0x000fea0003800200 */
.L_x_4024:
        /* <DEDUP_REMOVED lines=77> */
.L_x_4027:
        /* <DEDUP_REMOVED lines=52> */
.L_x_4028:
[----:B------:R-:W-:Y:S05]  /*483d0*/  BSYNC.RECONVERGENT B0 ;  /* 0x0000000000007941 */ /* 0x000fea0003800200 */
.L_x_4026:
[----:B------:R-:W-:Y:S01]  /*483e0*/  UMOV UR12, 0x1a63c1f5 ;  /* 0x1a63c1f5000c7882 */ /* 0x000fe20000000000 */
[----:B------:R-:W-:Y:S01]  /*483f0*/  UMOV UR13, 0x404ca5dc ;  /* 0x404ca5dc000d7882 */ /* 0x000fe20000000000 */
[----:B------:R-:W-:Y:S02]  /*48400*/  DSETP.GT.AND P0, PT, R62, RZ, PT ;  /* 0x000000ff3e00722a */ /* 0x000fe40003f04000 */
[----:B------:R-:W-:-:S08]  /*48410*/  DMUL R92, R92, UR12 ;  /* 0x0000000c5c5c7c28 */ /* 0x000fd00008000000 */
[----:B------:R-:W-:-:S10]  /*48420*/  DADD R94, -RZ, -R92 ;  /* 0x00000000ff5e7229 */ /* 0x000fd4000000095c */
[----:B------:R-:W-:Y:S02]  /*48430*/  FSEL R62, R94, R92, P0 ;  /* 0x0000005c5e3e7208 */ /* 0x000fe40000000000 */
[----:B------:R-:W-:-:S07]  /*48440*/  FSEL R63, R95, R93, P0 ;  /* 0x0000005d5f3f7208 */ /* 0x000fce0000000000 */
.L_x_4000:
[----:B------:R-:W-:Y:S05]  /*48450*/  BSYNC.RECONVERGENT B4 ;  /* 0x0000000000047941 */ /* 0x000fea0003800200 */
.L_x_3999:
[----:B0-2---:R-:W-:-:S04]  /*48460*/  IMAD R93, R16, 0x7, RZ ;  /* 0x00000007105d7824 */ /* 0x005fc800078e02ff */
[----:B------:R-:W-:-:S06]  /*48470*/  IMAD.WIDE.U32 R92, R93, 0x8, R30 ;  /* 0x000000085d5c7825 */ /* 0x000fcc00078e001e */
[----:B------:R-:W2:Y:S01]  /*48480*/  LDG.E.64 R92, desc[UR4][R92.64+0x20] ;  /* 0x000020045c5c7981 */ /* 0x000ea2000c1e1b00 */
[----:B------:R-:W0:Y:S01]  /*48490*/  MUFU.RCP64H R95, R113 ;  /* 0x00000071005f7308 */ /* 0x000e220000001800 */
        /* <DEDUP_REMOVED lines=23> */
.L_x_4030:
[----:B------:R-:W-:Y:S05]  /*48610*/  BSYNC.RECONVERGENT B1 ;  /* 0x0000000000017941 */ /* 0x000fea0003800200 */
.L_x_4029:
        /* <DEDUP_REMOVED lines=22> */
.L_x_4032:
[----:B------:R-:W-:Y:S05]  /*48780*/  BSYNC.RECONVERGENT B1 ;  /* 0x0000000000017941 */ /* 0x000fea0003800200 */
.L_x_4031:
        /* <DEDUP_REMOVED lines=22> */
.L_x_4034:
[----:B------:R-:W-:Y:S05]  /*488f0*/  BSYNC.RECONVERGENT B1 ;  /* 0x0000000000017941 */ /* 0x000fea0003800200 */
.L_x_4033:
        /* <DEDUP_REMOVED lines=47> */
.L_x_4040:
[----:B------:R-:W-:Y:S05]  /*48bf0*/  BSYNC.RECONVERGENT B6 ;  /* 0x0000000000067941 */ /* 0x000fea0003800200 */
.L_x_4039:
[----:B------:R-:W-:Y:S01]  /*48c00*/  IMAD R127, R16, 0x7, RZ ;  /* 0x00000007107f7824 */ /* 0x000fe200078e02ff */
[----:B------:R-:W0:Y:S01]  /*48c10*/  LDCU.64 UR12, c[0x4][0x28] ;  /* 0x01000500ff0c77ac */ /* 0x000e220008000a00 */
[----:B------:R-:W-:Y:S01]  /*48c20*/  IMAD.SHL.U32 R92, R130, 0x40, RZ ;  /* 0x00000040825c7824 */ /* 0x000fe200078e00ff */
[----:B------:R-:W2:Y:S01]  /*48c30*/  LDC.64 R112, c[0x0][0x380] ;  /* 0x0000e000ff707b82 */ /* 0x000ea20000000a00 */
[----:B------:R-:W-:-:S06]  /*48c40*/  IMAD.WIDE.U32 R126, R127, 0x8, R30 ;  /* 0x000000087f7e7825 */ /* 0x000fcc00078e001e */
[----:B------:R-:W3:Y:S01]  /*48c50*/  LDG.E.64 R126, desc[UR4][R126.64+0x18] ;  /* 0x000018047e7e7981 */ /* 0x000ee2000c1e1b00 */
[----:B------:R-:W-:-:S04]  /*48c60*/  LOP3.LUT R92, R92, 0x40, RZ, 0xc0, !PT ;  /* 0x000000405c5c7812 */ /* 0x000fc800078ec0ff */
[----:B0-----:R-:W-:-:S05]  /*48c70*/  IADD3 R110, P0, PT, R92, UR12, RZ ;  /* 0x0000000c5c6e7c10 */ /* 0x001fca000ff1e0ff */
        /* <DEDUP_REMOVED lines=19> */
[----:B------:R-:W-:Y:S01]  /*48db0*/  @!P2 MOV R100, 0xa2529d3a ;  /* 0xa2529d3a0064a802 */ /* 0x000fe20000000f00 */
[----:B------:R-:W-:-:S06]  /*48dc0*/  @!P2 IMAD.MOV.U32 R101, RZ, RZ, 0x3f91df46 ;  /* 0x3f91df46ff65a424 */ /* 0x000fcc00078e00ff */
        /* <DEDUP_REMOVED lines=39> */
[----:B------:R-:W-:-:S07]  /*49040*/  IMAD.MOV.U32 R109, RZ, RZ, R103 ;  /* 0x000000ffff6d7224 */ /* 0x000fce00078e0067 */
.L_x_4044:
[----:B------:R-:W-:Y:S05]  /*49050*/  BSYNC.RECONVERGENT B7 ;  /* 0x0000000000077941 */ /* 0x000fea0003800200 */
.L_x_4043:
[----:B------:R-:W-:-:S07]  /*49060*/  VIADD R128, R105, 0x1 ;  /* 0x0000000169807836 */ /* 0x000fce0000000000 */
.L_x_4042:
[----:B------:R-:W-:Y:S05]  /*49070*/  BSYNC.RECONVERGENT B6 ;  /* 0x0000000000067941 */ /* 0x000fea0003800200 */
.L_x_4041:
        /* <DEDUP_REMOVED lines=35> */
.L_x_4050:
        /* <DEDUP_REMOVED lines=25> */
.L_x_4048:
[----:B------:R-:W-:Y:S05]  /*49440*/  BSYNC.RELIABLE B1 ;  /* 0x0000000000017941 */ /* 0x000fea0003800100 */
.L_x_4047:
[----:B------:R-:W-:-:S05]  /*49450*/  VIADD R93, R93, 0x1 ;  /* 0x000000015d5d7836 */ /* 0x000fca0000000000 */
[----:B------:R-:W-:-:S13]  /*49460*/  ISETP.NE.AND P0, PT, R93, R18, PT ;  /* 0x000000125d00720c */ /* 0x000fda0003f05270 */
[----:B------:R-:W-:Y:S05]  /*49470*/  @P0 BRA `(.L_x_4050) ;  /* 0xfffffffc008c0947 */ /* 0x000fea000383ffff */
[----:B------:R-:W-:-:S07]  /*49480*/  IMAD.MOV.U32 R7, RZ, RZ, RZ ;  /* 0x000000ffff077224 */ /* 0x000fce00078e00ff */
.L_x_4046:
[----:B------:R-:W-:Y:S01]  /*49490*/  LEA R112, R16, 0x1, 0x1 ;  /* 0x0000000110707811 */ /* 0x000fe200078e08ff */
[----:B------:R-:W-:Y:S01]  /*494a0*/  IMAD.MOV.U32 R92, RZ, RZ, R7 ;  /* 0x000000ffff5c7224 */ /* 0x000fe200078e0007 */
[----:B------:R-:W-:Y:S01]  /*494b0*/  ISETP.NE.AND P0, PT, R7, RZ, PT ;  /* 0x000000ff0700720c */ /* 0x000fe20003f05270 */
[----:B------:R-:W-:-:S03]  /*494c0*/  IMAD.MOV.U32 R7, RZ, RZ, RZ ;  /* 0x000000ffff077224 */ /* 0x000fc600078e00ff */
[----:B------:R-:W2:Y:S09]  /*494d0*/  I2F.F64.U32 R112, R112 ;  /* 0x0000007000707312 */ /* 0x000eb20000201800 */
[----:B------:R-:W-:Y:S05]  /*494e0*/  @!P0 BREAK.RELIABLE B0 ;  /* 0x0000000000008942 */ /* 0x000fea0003800100 */
[----:B------:R-:W-:Y:S05]  /*494f0*/  @!P0 BRA `(.L_x_4038) ;  /* 0x0000000000508947 */ /* 0x000fea0003800000 */
[----:B------:R-:W-:Y:S05]  /*49500*/  BSYNC.RELIABLE B0 ;  /* 0x0000000000007941 */ /* 0x000fea0003800100 */
.L_x_4045:
[----:B------:R3:W5:Y:S01]  /*49510*/  LDL.64 R94, [R1] ;  /* 0x00000000015e7983 */ /* 0x0007620000100a00 */
[----:B------:R-:W-:-:S07]  /*49520*/  IMAD.MOV.U32 R7, RZ, RZ, R92 ;  /* 0x000000ffff077224 */ /* 0x000fce00078e005c */
.L_x_4049:
        /* <DEDUP_REMOVED lines=17> */
.L_x_4038:
[----:B------:R-:W-:Y:S05]  /*49640*/  BSYNC.RECONVERGENT B5 ;  /* 0x0000000000057941 */ /* 0x000fea0003800200 */
.L_x_4037:
        /* <DEDUP_REMOVED lines=37> */
[----:B012---:R-:W-:Y:S05]  /*498a0*/  CALL.REL.NOINC `($_Z8FitGrainPdPiS0_S_S_S0_S0_S_S_S_S_S_S_S_S_S_S_S_S_$__internal_trig_reduction_slowpathd) ;  /* 0x000025f800c07944 */ /* 0x007fea0003c00000 */
[----:B------:R-:W-:Y:S02]  /*498b0*/  IMAD.MOV.U32 R15, RZ, RZ, R105 ;  /* 0x000000ffff0f7224 */ /* 0x000fe400078e0069 */
[----:B------:R-:W-:Y:S02]  /*498c0*/  IMAD.MOV.U32 R108, RZ, RZ, R102 ;  /* 0x000000ffff6c7224 */ /* 0x000fe400078e0066 */
[----:B------:R-:W-:Y:S01]  /*498d0*/  IMAD.MOV.U32 R109, RZ, RZ, R103 ;  /* 0x000000ffff6d7224 */ /* 0x000fe200078e0067 */
[----:B------:R-:W-:Y:S06]  /*498e0*/  BRA `(.L_x_4053) ;  /* 0x0000000000087947 */ /* 0x000fec0003800000 */
.L_x_4052:
[----:B------:R-:W-:Y:S01]  /*498f0*/  DMUL R108, RZ, R126 ;  /* 0x0000007eff6c7228 */ /* 0x000fe20000000000 */
[----:B------:R-:W-:-:S10]  /*49900*/  IMAD.MOV.U32 R15, RZ, RZ, RZ ;  /* 0x000000ffff0f7224 */ /* 0x000fd400078e00ff */
.L_x_4053:
[----:B------:R-:W-:Y:S05]  /*49910*/  BSYNC.RECONVERGENT B5 ;  /* 0x0000000000057941 */ /* 0x000fea0003800200 */
.L_x_4051:
        /* <DEDUP_REMOVED lines=62> */
[----:B------:R-:W-:Y:S01]  /*49d00*/  IMAD.MOV.U32 R108, RZ, RZ, R102 ;  /* 0x000000ffff6c7224 */ /* 0x000fe200078e0066 */
[----:B------:R-:W-:-:S07]  /*49d10*/  MOV R109, R103 ;  /* 0x00000067006d7202 */ /* 0x000fce0000000f00 */
.L_x_4057:
[----:B------:R-:W-:Y:S05]  /*49d20*/  BSYNC.RECONVERGENT B6 ;  /* 0x0000000000067941 */ /* 0x000fea0003800200 */
.L_x_4056:
[----:B------:R-:W-:Y:S01]  /*49d30*/  VIADD R15, R105, 0x1 ;  /* 0x00000001690f7836 */ /* 0x000fe20000000000 */
[----:B------:R-:W-:Y:S06]  /*49d40*/  BRA `(.L_x_4058) ;  /* 0x0000000000147947 */ /* 0x000fec0003800000 */
.L_x_4055:
[----:B------:R-:W-:Y:S01]  /*49d50*/  UMOV UR12, 0xa2529d3a ;  /* 0xa2529d3a000c7882 */ /* 0x000fe20000000000 */
[----:B------:R-:W-:Y:S01]  /*49d60*/  UMOV UR13, 0x3f91df46 ;  /* 0x3f91df46000d7882 */ /* 0x000fe20000000000 */
[----:B------:R-:W-:Y:S01]  /*49d70*/  IMAD.MOV.U32 R15, RZ, RZ, 0x1 ;  /* 0x00000001ff0f7424 */ /* 0x000fe200078e00ff */
[----:B------:R-:W-:-:S08]  /*49d80*/  DMUL R108, R62, UR12 ;  /* 0x0000000c3e6c7c28 */ /* 0x000fd00008000000 */
[----:B------:R-:W-:-:S11]  /*49d90*/  DMUL R108, RZ, R108 ;  /* 0x0000006cff6c7228 */ /* 0x000fd60000000000 */
.L_x_4058:
[----:B------:R-:W-:Y:S05]  /*49da0*/  BSYNC.RECONVERGENT B5 ;  /* 0x0000000000057941 */ /* 0x000fea0003800200 */
.L_x_4054:
        /* <DEDUP_REMOVED lines=35> */
.L_x_4064:
        /* <DEDUP_REMOVED lines=25> */
.L_x_4062:
[----:B------:R-:W-:Y:S05]  /*4a170*/  BSYNC.RELIABLE B1 ;  /* 0x0000000000017941 */ /* 0x000fea0003800100 */
.L_x_4061:
[----:B------:R-:W-:-:S05]  /*4a180*/  VIADD R15, R15, 0x1 ;  /* 0x000000010f0f7836 */ /* 0x000fca0000000000 */
[----:B------:R-:W-:-:S13]  /*4a190*/  ISETP.NE.AND P0, PT, R15, R18, PT ;  /* 0x000000120f00720c */ /* 0x000fda0003f05270 */
[----:B------:R-:W-:Y:S05]  /*4a1a0*/  @P0 BRA `(.L_x_4064) ;  /* 0xfffffffc008c0947 */ /* 0x000fea000383ffff */
[----:B------:R-:W-:-:S07]  /*4a1b0*/  IMAD.MOV.U32 R7, RZ, RZ, RZ ;  /* 0x000000ffff077224 */ /* 0x000fce00078e00ff */
.L_x_4060:
[----:B------:R-:W-:Y:S01]  /*4a1c0*/  ISETP.NE.AND P0, PT, R7, RZ, PT ;  /* 0x000000ff0700720c */ /* 0x000fe20003f05270 */
[----:B------:R-:W-:Y:S01]  /*4a1d0*/  IMAD.MOV.U32 R15, RZ, RZ, R7 ;  /* 0x000000ffff0f7224 */ /* 0x000fe200078e0007 */
[----:B------:R-:W-:-:S11]  /*4a1e0*/  MOV R7, RZ ;  /* 0x000000ff00077202 */ /* 0x000fd60000000f00 */
[----:B------:R-:W-:Y:S05]  /*4a1f0*/  @!P0 BREAK.RELIABLE B0 ;  /* 0x0000000000008942 */ /* 0x000fea0003800100 */
[----:B------:R-:W-:Y:S05]  /*4a200*/  @!P0 BRA `(.L_x_4036) ;  /* 0x0000000000448947 */ /* 0x000fea0003800000 */
[----:B------:R-:W-:Y:S05]  /*4a210*/  BSYNC.RELIABLE B0 ;  /* 0x0000000000007941 */ /* 0x000fea0003800100 */
.L_x_4059:
[----:B------:R3:W5:Y:S01]  /*4a220*/  LDL.64 R92, [R1+0x8] ;  /* 0x00000800015c7983 */ /* 0x0007620000100a00 */
[----:B------:R-:W-:-:S07]  /*4a230*/  IMAD.MOV.U32 R7, RZ, RZ, R15 ;  /* 0x000000ffff077224 */ /* 0x000fce00078e000f */
.L_x_4063:
        /* <DEDUP_REMOVED lines=14> */
.L_x_4036:
[----:B------:R-:W-:Y:S05]  /*4a320*/  BSYNC.RECONVERGENT B4 ;  /* 0x0000000000047941 */ /* 0x000fea0003800200 */
.L_x_4035:
[----:B----4-:R-:W4:Y:S02]  /*4a330*/  LDC.64 R38, c[0x0][0x390] ;  /* 0x0000e400ff267b82 */ /* 0x010f240000000a00 */
[----:B----4-:R-:W4:Y:S01]  /*4a340*/  LDG.E R39, desc[UR4][R38.64+0x4] ;  /* 0x0000040426277981 */ /* 0x010f22000c1e1900 */
[----:B------:R-:W-:-:S05]  /*4a350*/  VIADD R16, R16, 0x1 ;  /* 0x0000000110107836 */ /* 0x000fca0000000000 */
[----:B----4-:R-:W-:-:S13]  /*4a360*/  ISETP.GE.AND P0, PT, R16, R39, PT ;  /* 0x000000271000720c */ /* 0x010fda0003f06270 */
[----:B------:R-:W-:Y:S05]  /*4a370*/  @!P0 BRA `(.L_x_4065) ;  /* 0xffffff6c00b48947 */ /* 0x000fea000383ffff */
.L_x_3942:
[----:B------:R-:W-:Y:S01]  /*4a380*/  ISETP.GE.AND P0, PT, R10, 0x1, PT ;  /* 0x000000010a00780c */ /* 0x000fe20003f06270 */
[----:B------:R-:W-:Y:S01]  /*4a390*/  BSSY.RECONVERGENT B4, `(.L_x_4066) ;  /* 0x0000a6d000047945 */ /* 0x000fe20003800200 */
[----:B--2---:R-:W-:-:S11]  /*4a3a0*/  CS2R R112, SRZ ;  /* 0x0000000000707805 */ /* 0x004fd6000001ff00 */
[----:B------:R-:W-:Y:S05]  /*4a3b0*/  @!P0 BRA `(.L_x_4067) ;  /* 0x000000a400a88947 */ /* 0x000fea0003800000 */
[----:B------:R-:W2:Y:S01]  /*4a3c0*/  LDC.64 R42, c[0x0][0x380] ;  /* 0x0000e000ff2a7b82 */ /* 0x000ea20000000a00 */
[----:B------:R4:W5:Y:S04]  /*4a3d0*/  LDG.E.64 R96, desc[UR4][R28.64+0x4e0] ;  /* 0x0004e0041c607981 */ /* 0x000968000c1e1b00 */
[----:B------:R4:W5:Y:S04]  /*4a3e0*/  LDG.E.64 R90, desc[UR4][R28.64+0x4e8] ;  /* 0x0004e8041c5a7981 */ /* 0x000968000c1e1b00 */
[----:B------:R4:W5:Y:S04]  /*4a3f0*/  LDG.E.64 R88, desc[UR4][R28.64+0x4f0] ;  /* 0x0004f0041c587981 */ /* 0x000968000c1e1b00 */
[----:B--2---:R-:W2:Y:S04]  /*4a400*/  LDG.E.64 R84, desc[UR4][R42.64+0x1040] ;  /* 0x001040042a547981 */ /* 0x004ea8000c1e1b00 */
[----:B------:R4:W5:Y:S01]  /*4a410*/  LDG.E.64 R86, desc[UR4][R42.64] ;  /* 0x000000042a567981 */ /* 0x000962000c1e1b00 */
[----:B------:R-:W-:Y:S01]  /*4a420*/  UMOV UR12, 0xa2529d3a ;  /* 0xa2529d3a000c7882 */ /* 0x000fe20000000000 */
[----:B------:R-:W-:Y:S01]  /*4a430*/  UMOV UR13, 0x3f91df46 ;  /* 0x3f91df46000d7882 */ /* 0x000fe20000000000 */
[----:B------:R-:W-:Y:S01]  /*4a440*/  IMAD.MOV.U32 R15, RZ, RZ, RZ ;  /* 0x000000ffff0f7224 */ /* 0x000fe200078e00ff */
[----:B------:R-:W-:Y:S01]  /*4a450*/  CS2R R112, SRZ ;  /* 0x0000000000707805 */ /* 0x000fe2000001ff00 */
[----:B--2---:R-:W-:Y:S01]  /*4a460*/  DMUL R82, R84, UR12 ;  /* 0x0000000c54527c28 */ /* 0x004fe20008000000 */
[----:B------:R-:W-:Y:S01]  /*4a470*/  UMOV UR12, 0x6dc9c883 ;  /* 0x6dc9c883000c7882 */ /* 0x000fe20000000000 */
[----:B------:R-:W-:-:S06]  /*4a480*/  UMOV UR13, 0x3fe45f30 ;  /* 0x3fe45f30000d7882 */ /* 0x000fcc0000000000 */
[----:B------:R-:W-:-:S06]  /*4a490*/  DMUL R38, R82, UR12 ;  /* 0x0000000c52267c28 */ /* 0x000fcc0008000000 */
[----:B------:R-:W2:Y:S01]  /*4a4a0*/  F2I.F64 R16, R38 ;  /* 0x0000002600107311 */ /* 0x000ea20000301100 */
[----:B------:R-:W-:Y:S01]  /*4a4b0*/  UMOV UR12, 0x54442d18 ;  /* 0x54442d18000c7882 */ /* 0x000fe20000000000 */
[----:B------:R-:W-:-:S06]  /*4a4c0*/  UMOV UR13, 0x3ff921fb ;  /* 0x3ff921fb000d7882 */ /* 0x000fcc0000000000 */
[----:B--2---:R-:W2:Y:S01]  /*4a4d0*/  I2F.F64 R80, R16 ;  /* 0x0000001000507312 */ /* 0x004ea20000201c00 */
[----:B------:R-:W-:Y:S02]  /*4a4e0*/  DSETP.GE.AND P4, PT, |R82|, 2.14748364800000000000e+09, PT ;  /* 0x41e000005200742a */ /* 0x000fe40003f86200 */
[----:B--2---:R-:W-:Y:S01]  /*4a4f0*/  DFMA R40, R80, -UR12, R82 ;  /* 0x8000000c50287c2b */ /* 0x004fe20008000052 */
[----:B------:R-:W-:Y:S01]  /*4a500*/  UMOV UR12, 0x33145c00 ;  /* 0x33145c00000c7882 */ /* 0x000fe20000000000 */
[----:B------:R-:W-:-:S06]  /*4a510*/  UMOV UR13, 0x3c91a626 ;  /* 0x3c91a626000d7882 */ /* 0x000fcc0000000000 */
[----:B------:R-:W-:Y:S01]  /*4a520*/  DFMA R40, R80, -UR12, R40 ;  /* 0x8000000c50287c2b */ /* 0x000fe20008000028 */
[----:B------:R-:W-:Y:S01]  /*4a530*/  UMOV UR12, 0x252049c0 ;  /* 0x252049c0000c7882 */ /* 0x000fe20000000000 */
[----:B------:R-:W-:Y:S01]  /*4a540*/  UMOV UR13, 0x397b839a ;  /* 0x397b839a000d7882 */ /* 0x000fe20000000000 */
[C---:B------:R-:W-:Y:S02]  /*4a550*/  DSETP.NEU.AND P3, PT, |R82|.reuse, +INF , PT ;  /* 0x7ff000005200742a */ /* 0x040fe40003f6d200 */
[----:B------:R-:W-:-:S03]  /*4a560*/  DSETP.EQ.OR P5, PT, |R82|, +INF , !P4 ;  /* 0x7ff000005200742a */ /* 0x000fc600067a2600 */
[----:B----4-:R-:W-:-:S11]  /*4a570*/  DFMA R80, R80, -UR12, R40 ;  /* 0x8000000c50507c2b */ /* 0x010fd60008000028 */
.L_x_4197:
[----:B------:R-:W2:Y:S01]  /*4a580*/  LDC.64 R38, c[0x0][0x3b8] ;  /* 0x0000ee00ff267b82 */ /* 0x000ea20000000a00 */
[----:B------:R-:W-:Y:S02]  /*4a590*/  IMAD R41, R11, 0x9, RZ ;  /* 0x000000090b297824 */ /* 0x000fe400078e02ff */
[----:B------:R-:W-:Y:S02]  /*4a5a0*/  IMAD R79, R15, 0x9, RZ ;  /* 0x000000090f4f7824 */ /* 0x000fe400078e02ff */
[----:B--2---:R-:W-:-:S04]  /*4a5b0*/  IMAD.WIDE R38, R41, 0x8, R38 ;  /* 0x0000000829267825 */ /* 0x004fc800078e0226 */
[----:B------:R-:W-:-:S05]  /*4a5c0*/  IMAD.WIDE.U32 R78, R79, 0x8, R38 ;  /* 0x000000084f4e7825 */ /* 0x000fca00078e0026 */
[----:B------:R-:W2:Y:S04]  /*4a5d0*/  LDG.E.64 R76, desc[UR4][R78.64+0x20] ;  /* 0x000020044e4c7981 */ /* 0x000ea8000c1e1b00 */
[----:B-----5:R4:W5:Y:S04]  /*4a5e0*/  LDG.E.64 R40, desc[UR4][R78.64+0x28] ;  /* 0x000028044e287981 */ /* 0x020968000c1e1b00 */
        /* <DEDUP_REMOVED lines=28> */
[----:B01-3-5:R-:W-:Y:S05]  /*4a7b0*/  CALL.REL.NOINC `($_Z8FitGrainPdPiS0_S_S_S0_S0_S_S_S_S_S_S_S_S_S_S_S_S_$__internal_trig_reduction_slowpathd) ;  /* 0x000025e800fc7944 */ /* 0x02bfea0003c00000 */
[----:B------:R-:W-:Y:S02]  /*4a7c0*/  IMAD.MOV.U32 R18, RZ, RZ, R105 ;  /* 0x000000ffff127224 */ /* 0x000fe400078e0069 */
[----:B------:R-:W-:Y:S02]  /*4a7d0*/  IMAD.MOV.U32 R108, RZ, RZ, R102 ;  /* 0x000000ffff6c7224 */ /* 0x000fe400078e0066 */
[----:B------:R-:W-:-:S07]  /*4a7e0*/  IMAD.MOV.U32 R109, RZ, RZ, R103 ;  /* 0x000000ffff6d7224 */ /* 0x000fce00078e0067 */
.L_x_4069:
[----:B------:R-:W-:Y:S05]  /*4a7f0*/  BSYNC.RECONVERGENT B5 ;  /* 0x0000000000057941 */ /* 0x000fea0003800200 */
.L_x_4068:
[----:B------:R-:W2:Y:S01]  /*4a800*/  LDCU.64 UR12, c[0x4][0x28] ;  /* 0x01000500ff0c77ac */ /* 0x000ea20008000a00 */
[----:B------:R-:W-:-:S04]  /*4a810*/  SHF.L.U32 R78, R18, 0x6, RZ ;  /* 0x00000006124e7819 */ /* 0x000fc800000006ff */
[----:B------:R-:W-:-:S04]  /*4a820*/  LOP3.LUT R78, R78, 0x40, RZ, 0xc0, !PT ;  /* 0x000000404e4e7812 */ /* 0x000fc800078ec0ff */
[----:B--2---:R-:W-:-:S05]  /*4a830*/  IADD3 R78, P0, PT, R78, UR12, RZ ;  /* 0x0000000c4e4e7c10 */ /* 0x004fca000ff1e0ff */
[----:B------:R-:W-:-:S05]  /*4a840*/  IMAD.X R79, RZ, RZ, UR13, P0 ;  /* 0x0000000dff4f7e24 */ /* 0x000fca00080e06ff */
[----:B------:R-:W2:Y:S04]  /*4a850*/  LDG.E.128.CONSTANT R92, desc[UR4][R78.64] ;  /* 0x000000044e5c7981 */ /* 0x000ea8000c1e9d00 */
        /* <DEDUP_REMOVED lines=11> */
[----:B------:R-:W-:Y:S01]  /*4a910*/  DFMA R92, R110, R92, R94 ;  /* 0x0000005c6e5c722b */ /* 0x000fe2000000005e */
[----:B------:R-:W-:Y:S02]  /*4a920*/  @!P2 IMAD.MOV.U32 R94, RZ, RZ, -0x5dad62c6 ;  /* 0xa2529d3aff5ea424 */ /* 0x000fe400078e00ff */
[----:B------:R-:W-:-:S05]  /*4a930*/  @!P2 IMAD.MOV.U32 R95, RZ, RZ, 0x3f91df46 ;  /* 0x3f91df46ff5fa424 */ /* 0x000fca00078e00ff */
[----:B----4-:R-:W-:Y:S02]  /*4a940*/  DFMA R92, R110, R92, R100 ;  /* 0x0000005c6e5c722b */ /* 0x010fe40000000064 */
[----:B------:R-:W-:-:S06]  /*4a950*/  @!P2 DMUL R94, R76, R94 ;  /* 0x0000005e4c5ea228 */ /* 0x000fcc0000000000 */
        /* <DEDUP_REMOVED lines=36> */
[----:B01---5:R-:W-:Y:S05]  /*4aba0*/  CALL.REL.NOINC `($_Z8FitGrainPdPiS0_S_S_S0_S0_S_S_S_S_S_S_S_S_S_S_S_S_$__internal_trig_reduction_slowpathd) ;  /* 0x000025e800007944 */ /* 0x023fea0003c00000 */
[----:B------:R-:W-:Y:S02]  /*4abb0*/  IMAD.MOV.U32 R108, RZ, RZ, R102 ;  /* 0x000000ffff6c7224 */ /* 0x000fe400078e0066 */
[----:B------:R-:W-:-:S07]  /*4abc0*/  IMAD.MOV.U32 R109, RZ, RZ, R103 ;  /* 0x000000ffff6d7224 */ /* 0x000fce00078e0067 */
.L_x_4073:
[----:B------:R-:W-:Y:S05]  /*4abd0*/  BSYNC.RECONVERGENT B6 ;  /* 0x0000000000067941 */ /* 0x000fea0003800200 */
.L_x_4072:
[----:B------:R-:W-:-:S07]  /*4abe0*/  VIADD R18, R105, 0x1 ;  /* 0x0000000169127836 */ /* 0x000fce0000000000 */
.L_x_4071:
[----:B------:R-:W-:Y:S05]  /*4abf0*/  BSYNC.RECONVERGENT B5 ;  /* 0x0000000000057941 */ /* 0x000fea0003800200 */
.L_x_4070:
        /* <DEDUP_REMOVED lines=45> */
[----:B01---5:R-:W-:Y:S05]  /*4aed0*/  CALL.REL.NOINC `($_Z8FitGrainPdPiS0_S_S_S0_S0_S_S_S_S_S_S_S_S_S_S_S_S_$__internal_trig_reduction_slowpathd) ;  /* 0x000025e400347944 */ /* 0x023fea0003c00000 */
[----:B------:R-:W-:Y:S02]  /*4aee0*/  IMAD.MOV.U32 R108, RZ, RZ, R102 ;  /* 0x000000ffff6c7224 */ /* 0x000fe400078e0066 */
[----:B------:R-:W-:-:S07]  /*4aef0*/  IMAD.MOV.U32 R109, RZ, RZ, R103 ;  /* 0x000000ffff6d7224 */ /* 0x000fce00078e0067 */
.L_x_4077:
[----:B------:R-:W-:Y:S05]  /*4af00*/  BSYNC.RECONVERGENT B6 ;  /* 0x0000000000067941 */ /* 0x000fea0003800200 */
.L_x_4076:
[----:B------:R-:W-:-:S07]  /*4af10*/  VIADD R126, R105, 0x1 ;  /* 0x00000001697e7836 */ /* 0x000fce0000000000 */
.L_x_4075:
[----:B------:R-:W-:Y:S05]  /*4af20*/  BSYNC.RECONVERGENT B5 ;  /* 0x0000000000057941 */ /* 0x000fea0003800200 */
.L_x_4074:
        /* <DEDUP_REMOVED lines=14> */
[----:B------:R-:W-:Y:S02]  /*4b010*/  FSEL R124, R124, -8.06006814911005101289e+34, !P0 ;  /* 0xf9785eba7c7c7808 */ /* 0x000fe40004000000 */
[----:B------:R-:W-:Y:S02]  /*4b020*/  FSEL R125, -R18, 0.11223486810922622681, !P0 ;  /* 0x3de5db65127d7808 */ /* 0x000fe40004000100 */
[----:B------:R-:W-:-:S04]  /*4b030*/  SEL R18, R16, RZ, P3 ;  /* 0x000000ff10127207 */ /* 0x000fc80001800000 */
[----:B--2---:R-:W-:-:S08]  /*4b040*/  DFMA R92, R122, R124, R92 ;  /* 0x0000007c7a5c722b */ /* 0x004fd0000000005c */
[----:B------:R-:W-:-:S08]  /*4b050*/  DFMA R92, R122, R92, R94 ;  /* 0x0000005c7a5c722b */ /* 0x000fd0000000005e */
[----:B---3--:R-:W-:Y:S02]  /*4b060*/  DFMA R92, R122, R92, R100 ;  /* 0x0000005c7a5c722b */ /* 0x008fe40000000064 */
[----:B------:R-:W-:-:S06]  /*4b070*/  DMUL R100, RZ, R82 ;  /* 0x00000052ff647228 */ /* 0x000fcc0000000000 */
        /* <DEDUP_REMOVED lines=18> */
[----:B01---5:R-:W-:Y:S05]  /*4b1a0*/  CALL.REL.NOINC `($_Z8FitGrainPdPiS0_S_S_S0_S0_S_S_S_S_S_S_S_S_S_S_S_S_$__internal_trig_reduction_slowpathd) ;  /* 0x000025e000807944 */ /* 0x023fea0003c00000 */
[----:B------:R-:W-:Y:S05]  /*4b1b0*/  BSYNC.RECONVERGENT B5 ;  /* 0x0000000000057941 */ /* 0x000fea0003800200 */
.L_x_4079:
[----:B------:R-:W-:Y:S02]  /*4b1c0*/  IMAD.MOV.U32 R18, RZ, RZ, R105 ;  /* 0x000000ffff127224 */ /* 0x000fe400078e0069 */
[----:B------:R-:W-:Y:S02]  /*4b1d0*/  IMAD.MOV.U32 R108, RZ, RZ, R102 ;  /* 0x000000ffff6c7224 */ /* 0x000fe400078e0066 */
[----:B------:R-:W-:-:S07]  /*4b1e0*/  IMAD.MOV.U32 R109, RZ, RZ, R103 ;  /* 0x000000ffff6d7224 */ /* 0x000fce00078e0067 */
.L_x_4078:
        /* <DEDUP_REMOVED lines=22> */
[----:B----4-:R-:W-:Y:S01]  /*4b350*/  DFMA R92, R124, R92, R104 ;  /* 0x0000005c7c5c722b */ /* 0x010fe20000000068 */
[----:B------:R-:W-:Y:S02]  /*4b360*/  IMAD.MOV.U32 R104, RZ, RZ, 0x0 ;  /* 0x00000000ff687424 */ /* 0x000fe400078e00ff */
[----:B------:R-:W-:-:S05]  /*4b370*/  IMAD.MOV.U32 R105, RZ, RZ, 0x3fd80000 ;  /* 0x3fd80000ff697424 */ /* 0x000fca00078e00ff */
        /* <DEDUP_REMOVED lines=10> */
[----:B------:R-:W-:-:S08]  /*4b420*/  DMUL R94, R120, R92 ;  /* 0x0000005c785e7228 */ /* 0x000fd00000000000 */
[C---:B------:R-:W-:Y:S02]  /*4b430*/  DFMA R100, R88.reuse, R122, R94 ;  /* 0x0000007a5864722b */ /* 0x040fe4000000005e */
[----:B------:R-:W-:-:S06]  /*4b440*/  DMUL R94, R88, R92 ;  /* 0x0000005c585e7228 */ /* 0x000fcc0000000000 */
[----:B------:R-:W-:Y:S02]  /*4b450*/  DMUL R102, R100, UR10 ;  /* 0x0000000a64667c28 */ /* 0x000fe40008000000 */
[----:B------:R-:W-:Y:S02]  /*4b460*/  DFMA R120, R120, R122, -R94 ;  /* 0x0000007a7878722b */ /* 0x000fe4000000085e */
[----:B------:R-:W-:-:S04]  /*4b470*/  DMUL R122, R100, UR8 ;  /* 0x00000008647a7c28 */ /* 0x000fc80008000000 */
[----:B------:R-:W-:Y:S02]  /*4b480*/  DFMA R92, R78, UR8, -R102 ;  /* 0x000000084e5c7c2b */ /* 0x000fe40008000866 */
[----:B------:R-:W-:Y:S02]  /*4b490*/  DADD R126, R86, -R120 ;  /* 0x00000000567e7229 */ /* 0x000fe40000000878 */
[----:B------:R-:W-:-:S04]  /*4b4a0*/  DFMA R122, R78, UR10, R122 ;  /* 0x0000000a4e7a7c2b */ /* 0x000fc8000800007a */
[----:B-----5:R-:W-:-:S04]  /*4b4b0*/  DADD R94, R40, -R92 ;  /* 0x00000000285e7229 */ /* 0x020fc8000000085c */
[----:B------:R-:W-:-:S04]  /*4b4c0*/  DADD R78, R38, -R122 ;  /* 0x00000000264e7229 */ /* 0x000fc8000000087a */
[----:B------:R-:W-:-:S08]  /*4b4d0*/  DMUL R100, R94, R94 ;  /* 0x0000005e5e647228 */ /* 0x000fd00000000000 */
[----:B------:R-:W-:-:S08]  /*4b4e0*/  DFMA R100, R126, R126, R100 ;  /* 0x0000007e7e64722b */ /* 0x000fd00000000064 */
        /* <DEDUP_REMOVED lines=20> */
[----:B01----:R-:W-:Y:S05]  /*4b630*/  CALL.REL.NOINC `($__internal_17_$__cuda_sm20_dsqrt_rn_f64_mediumpath_v1) ;  /* 0x000025d000107944 */ /* 0x003fea0003c00000 */
[----:B------:R-:W-:Y:S02]  /*4b640*/  IMAD.MOV.U32 R128, RZ, RZ, R100 ;  /* 0x000000ffff807224 */ /* 0x000fe400078e0064 */
[----:B------:R-:W-:-:S07]  /*4b650*/  IMAD.MOV.U32 R129, RZ, RZ, R101 ;  /* 0x000000ffff817224 */ /* 0x000fce00078e0065 */
.L_x_4081:
[----:B------:R-:W-:Y:S05]  /*4b660*/  BSYNC.RECONVERGENT B1 ;  /* 0x0000000000017941 */ /* 0x000fea0003800200 */
.L_x_4080:
[----:B------:R-:W2:Y:S01]  /*4b670*/  MUFU.RCP64H R101, R129 ;  /* 0x0000008100657308 */ /* 0x000ea20000001800 */
[----:B------:R-:W-:Y:S01]  /*4b680*/  MOV R100, 0x1 ;  /* 0x0000000100647802 */ /* 0x000fe20000000f00 */
[----:B------:R-:W-:Y:S01]  /*4b690*/  BSSY.RECONVERGENT B1, `(.L_x_4082) ;  /* 0x0000015000017945 */ /* 0x000fe20003800200 */
[----:B------:R-:W-:-:S04]  /*4b6a0*/  FSETP.GEU.AND P2, PT, |R127|, 6.5827683646048100446e-37, PT ;  /* 0x036000007f00780b */ /* 0x000fc80003f4e200 */
        /* <DEDUP_REMOVED lines=16> */
[----:B01----:R-:W-:Y:S05]  /*4b7b0*/  CALL.REL.NOINC `($__internal_16_$__cuda_sm20_div_rn_f64_full) ;  /* 0x000025c800187944 */ /* 0x003fea0003c00000 */
[----:B------:R-:W-:Y:S02]  /*4b7c0*/  IMAD.MOV.U32 R124, RZ, RZ, R100 ;  /* 0x000000ffff7c7224 */ /* 0x000fe400078e0064 */
[----:B------:R-:W-:-:S07]  /*4b7d0*/  IMAD.MOV.U32 R125, RZ, RZ, R101 ;  /* 0x000000ffff7d7224 */ /* 0x000fce00078e0065 */
.L_x_4083:
[----:B------:R-:W-:Y:S05]  /*4b7e0*/  BSYNC.RECONVERGENT B1 ;  /* 0x0000000000017941 */ /* 0x000fea0003800200 */
.L_x_4082:
        /* <DEDUP_REMOVED lines=21> */
[----:B------:R-:W-:Y:S01]  /*4b940*/  MOV R126, R100 ;  /* 0x00000064007e7202 */ /* 0x000fe20000000f00 */
[----:B------:R-:W-:-:S07]  /*4b950*/  IMAD.MOV.U32 R127, RZ, RZ, R101 ;  /* 0x000000ffff7f7224 */ /* 0x000fce00078e0065 */
.L_x_4085:
[----:B------:R-:W-:Y:S05]  /*4b960*/  BSYNC.RECONVERGENT B1 ;  /* 0x0000000000017941 */ /* 0x000fea0003800200 */
.L_x_4084:
        /* <DEDUP_REMOVED lines=23> */
.L_x_4087:
[----:B------:R-:W-:Y:S05]  /*4bae0*/  BSYNC.RECONVERGENT B1 ;  /* 0x0000000000017941 */ /* 0x000fea0003800200 */
.L_x_4086:
[----:B------:R-:W2:Y:S01]  /*4baf0*/  MUFU.RCP64H R79, R125 ;  /* 0x0000007d004f7308 */ /* 0x000ea20000001800 */
[----:B------:R-:W-:Y:S01]  /*4bb00*/  IMAD.MOV.U32 R78, RZ, RZ, 0x1 ;  /* 0x00000001ff4e7424 */ /* 0x000fe200078e00ff */
[----:B------:R-:W-:Y:S01]  /*4bb10*/  DMUL R126, R120, R126 ;  /* 0x0000007e787e7228 */ /* 0x000fe20000000000 */
[----:B------:R-:W-:Y:S09]  /*4bb20*/  BSSY.RECONVERGENT B1, `(.L_x_4088) ;  /* 0x0000013000017945 */ /* 0x000ff20003800200 */
[----:B------:R-:W-:Y:S01]  /*4bb30*/  FSETP.GEU.AND P2, PT, |R127|, 6.5827683646048100446e-37, PT ;  /* 0x036000007f00780b */ /* 0x000fe20003f4e200 */
        /* <DEDUP_REMOVED lines=16> */
[----:B01----:R-:W-:Y:S05]  /*4bc40*/  CALL.REL.NOINC `($__internal_16_$__cuda_sm20_div_rn_f64_full) ;  /* 0x000025c000f47944 */ /* 0x003fea0003c00000 */
.L_x_4089:
[----:B------:R-:W-:Y:S05]  /*4bc50*/  BSYNC.RECONVERGENT B1 ;  /* 0x0000000000017941 */ /* 0x000fea0003800200 */
.L_x_4088:
[----:B------:R-:W2:Y:S01]  /*4bc60*/  MUFU.RCP64H R79, R125 ;  /* 0x0000007d004f7308 */ /* 0x000ea20000001800 */
[----:B------:R-:W-:Y:S01]  /*4bc70*/  IMAD.MOV.U32 R78, RZ, RZ, 0x1 ;  /* 0x00000001ff4e7424 */ /* 0x000fe200078e00ff */
[----:B------:R-:W-:Y:S01]  /*4bc80*/  DMUL R120, R120, R94 ;  /* 0x0000005e78787228 */ /* 0x000fe20000000000 */
[----:B------:R-:W-:Y:S01]  /*4bc90*/  BSSY.RECONVERGENT B1, `(.L_x_4090) ;  /* 0x0000016000017945 */ /* 0x000fe20003800200 */
[----:B------:R-:W-:-:S08]  /*4bca0*/  DADD R92, R92, -R100 ;  /* 0x000000005c5c7229 */ /* 0x000fd00000000864 */
        /* <DEDUP_REMOVED lines=20> */
.L_x_4091:
[----:B------:R-:W-:Y:S05]  /*4bdf0*/  BSYNC.RECONVERGENT B1 ;  /* 0x0000000000017941 */ /* 0x000fea0003800200 */
.L_x_4090:
[----:B------:R-:W-:Y:S01]  /*4be00*/  DADD R122, R122, -R78 ;  /* 0x000000007a7a7229 */ /* 0x000fe2000000084e */
[----:B------:R-:W-:Y:S10]  /*4be10*/  @!P0 BRA `(.L_x_4092) ;  /* 0x0000008800188947 */ /* 0x000ff40003800000 */
[----:B------:R-:W2:Y:S02]  /*4be20*/  LDC.64 R78, c[0x0][0x380] ;  /* 0x0000e000ff4e7b82 */ /* 0x000ea40000000a00 */
[----:B--2---:R-:W5:Y:S01]  /*4be30*/  LDG.E.64 R78, desc[UR4][R78.64+0x1038] ;  /* 0x001038044e4e7981 */ /* 0x004f62000c1e1b00 */
[----:B------:R-:W-:Y:S01]  /*4be40*/  DADD R38, R38, -R122 ;  /* 0x0000000026267229 */ /* 0x000fe2000000087a */
[----:B------:R-:W-:Y:S01]  /*4be50*/  IMAD.MOV.U32 R94, RZ, RZ, 0x0 ;  /* 0x00000000ff5e7424 */ /* 0x000fe200078e00ff */
[----:B------:R-:W-:Y:S01]  /*4be60*/  DADD R40, R40, -R92 ;  /* 0x0000000028287229 */ /* 0x000fe2000000085c */
[----:B------:R-:W-:Y:S01]  /*4be70*/  IMAD.MOV.U32 R95, RZ, RZ, 0x3fd80000 ;  /* 0x3fd80000ff5f7424 */ /* 0x000fe200078e00ff */
[----:B------:R-:W-:Y:S04]  /*4be80*/  BSSY.RECONVERGENT B1, `(.L_x_4093) ;  /* 0x0000016000017945 */ /* 0x000fe80003800200 */
        /* <DEDUP_REMOVED lines=17> */
[----:B------:R-:W-:-:S07]  /*4bfa0*/  MOV R110, 0x4bfc0 ;  /* 0x0004bfc0006e7802 */ /* 0x000fce0000000f00 */
[----:B01---5:R-:W-:Y:S05]  /*4bfb0*/  CALL.REL.NOINC `($__internal_17_$__cuda_sm20_dsqrt_rn_f64_mediumpath_v1) ;  /* 0x000025c400b07944 */ /* 0x023fea0003c00000 */
[----:B------:R-:W-:Y:S02]  /*4bfc0*/  IMAD.MOV.U32 R126, RZ, RZ, R100 ;  /* 0x000000ffff7e7224 */ /* 0x000fe400078e0064 */
[----:B------:R-:W-:-:S07]  /*4bfd0*/  IMAD.MOV.U32 R127, RZ, RZ, R101 ;  /* 0x000000ffff7f7224 */ /* 0x000fce00078e0065 */
.L_x_4094:
[----:B------:R-:W-:Y:S05]  /*4bfe0*/  BSYNC.RECONVERGENT B1 ;  /* 0x0000000000017941 */ /* 0x000fea0003800200 */
.L_x_4093:
[----:B------:R-:W2:Y:S01]  /*4bff0*/  MUFU.RCP64H R93, R87 ;  /* 0x00000057005d7308 */ /* 0x000ea20000001800 */
[----:B------:R-:W-:Y:S01]  /*4c000*/  IMAD.MOV.U32 R92, RZ, RZ, 0x1 ;  /* 0x00000001ff5c7424 */ /* 0x000fe200078e00ff */
[----:B------:R-:W-:Y:S01]  /*4c010*/  FSETP.GEU.AND P1, PT, |R127|, 6.5827683646048100446e-37, PT ;  /* 0x036000007f00780b */ /* 0x000fe20003f2e200 */
[----:B------:R-:W-:Y:S04]  /*4c020*/  BSSY.RECONVERGENT B1, `(.L_x_4095) ;  /* 0x0000012000017945 */ /* 0x000fe80003800200 */
[----:B--2---:R-:W-:-:S08]  /*4c030*/  DFMA R94, -R86, R92, 1 ;  /* 0x3ff00000565e742b */ /* 0x004fd0000000015c */
        /* <DEDUP_REMOVED lines=15> */
[----:B01---5:R-:W-:Y:S05]  /*4c130*/  CALL.REL.NOINC `($__internal_16_$__cuda_sm20_div_rn_f64_full) ;  /* 0x000025bc00b87944 */ /* 0x023fea0003c00000 */
.L_x_4096:
[----:B------:R-:W-:Y:S05]  /*4c140*/  BSYNC.RECONVERGENT B1 ;  /* 0x0000000000017941 */ /* 0x000fea0003800200 */
.L_x_4095:
[----:B------:R-:W-:Y:S01]  /*4c150*/  DSETP.GT.AND P0, PT, |R100|, 1, PT ;  /* 0x3ff000006400742a */ /* 0x000fe20003f04200 */
[----:B------:R-:W-:Y:S01]  /*4c160*/  BSSY.RECONVERGENT B0, `(.L_x_4097) ;  /* 0x000000d000007945 */ /* 0x000fe20003800200 */
[----:B------:R-:W-:-:S10]  /*4c170*/  DADD R102, -RZ, |R100| ;  /* 0x00000000ff667229 */ /* 0x000fd40000000564 */
[----:B------:R-:W-:Y:S02]  /*4c180*/  IMAD.MOV.U32 R92, RZ, RZ, R102 ;  /* 0x000000ffff5c7224 */ /* 0x000fe400078e0066 */
[----:B------:R-:W-:Y:S01]  /*4c190*/  IMAD.MOV.U32 R93, RZ, RZ, R103 ;  /* 0x000000ffff5d7224 */ /* 0x000fe200078e0067 */
[----:B------:R-:W-:Y:S06]  /*4c1a0*/  @!P0 BRA `(.L_x_4098) ;  /* 0x0000000000208947 */ /* 0x000fec0003800000 */
[----:B------:R-:W2:Y:S01]  /*4c1b0*/  MUFU.RCP64H R93, R103 ;  /* 0x00000067005d7308 */ /* 0x000ea20000001800 */
[----:B------:R-:W-:Y:S01]  /*4c1c0*/  MOV R92, RZ ;  /* 0x000000ff005c7202 */ /* 0x000fe20000000f00 */
[----:B------:R-:W-:-:S05]  /*4c1d0*/  DSETP.NEU.AND P1, PT, |R100|, +INF , PT ;  /* 0x7ff000006400742a */ /* 0x000fca0003f2d200 */
[----:B--2---:R-:W-:-:S08]  /*4c1e0*/  DFMA R94, R92, -|R100|, 1 ;  /* 0x3ff000005c5e742b */ /* 0x004fd00000000c64 */
[----:B------:R-:W-:-:S08]  /*4c1f0*/  DFMA R94, R94, R94, R94 ;  /* 0x0000005e5e5e722b */ /* 0x000fd0000000005e */
[----:B------:R-:W-:-:S10]  /*4c200*/  DFMA R94, R92, R94, R92 ;  /* 0x0000005e5c5e722b */ /* 0x000fd4000000005c */
[----:B------:R-:W-:Y:S02]  /*4c210*/  FSEL R92, R94, RZ, P1 ;  /* 0x000000ff5e5c7208 */ /* 0x000fe40000800000 */
[----:B------:R-:W-:-:S07]  /*4c220*/  FSEL R93, R95, RZ, P1 ;  /* 0x000000ff5f5d7208 */ /* 0x000fce0000800000 */
.L_x_4098:
[----:B------:R-:W-:Y:S05]  /*4c230*/  BSYNC.RECONVERGENT B0 ;  /* 0x0000000000007941 */ /* 0x000fea0003800200 */
.L_x_4097:
        /* <DEDUP_REMOVED lines=93> */
[----:B01---5:R-:W-:Y:S05]  /*4c810*/  CALL.REL.NOINC `($_Z8FitGrainPdPiS0_S_S_S0_S0_S_S_S_S_S_S_S_S_S_S_S_S_$__internal_trig_reduction_slowpathd) ;  /* 0x000025c800e47944 */ /* 0x023fea0003c00000 */
[----:B------:R-:W-:Y:S02]  /*4c820*/  IMAD.MOV.U32 R18, RZ, RZ, R105 ;  /* 0x000000ffff127224 */ /* 0x000fe400078e0069 */
[----:B------:R-:W-:Y:S02]  /*4c830*/  IMAD.MOV.U32 R108, RZ, RZ, R102 ;  /* 0x000000ffff6c7224 */ /* 0x000fe400078e0066 */
[----:B------:R-:W-:-:S07]  /*4c840*/  IMAD.MOV.U32 R109, RZ, RZ, R103 ;  /* 0x000000ffff6d7224 */ /* 0x000fce00078e0067 */
.L_x_4100:
[----:B------:R-:W-:Y:S05]  /*4c850*/  BSYNC.RECONVERGENT B5 ;  /* 0x0000000000057941 */ /* 0x000fea0003800200 */
.L_x_4099:
        /* <DEDUP_REMOVED lines=55> */
[----:B------:R-:W-:-:S07]  /*4cbd0*/  IMAD.MOV.U32 R109, RZ, RZ, R103 ;  /* 0x000000ffff6d7224 */ /* 0x000fce00078e0067 */
.L_x_4104:
[----:B------:R-:W-:Y:S05]  /*4cbe0*/  BSYNC.RECONVERGENT B6 ;  /* 0x0000000000067941 */ /* 0x000fea0003800200 */
.L_x_4103:
[----:B------:R-:W-:-:S07]  /*4cbf0*/  VIADD R18, R105, 0x1 ;  /* 0x0000000169127836 */ /* 0x000fce0000000000 */
.L_x_4102:
[----:B------:R-:W-:Y:S05]  /*4cc00*/  BSYNC.RECONVERGENT B5 ;  /* 0x0000000000057941 */ /* 0x000fea0003800200 */
.L_x_4101:
[----:B------:R-:W2:Y:S01]  /*4cc10*/  LDCU.64 UR12, c[0x4][0x28] ;  /* 0x01000500ff0c77ac */ /* 0x000ea20008000a00 */
[----:B------:R-:W-:-:S05]  /*4cc20*/  IMAD.SHL.U32 R92, R18, 0x40, RZ ;  /* 0x00000040125c7824 */ /* 0x000fca00078e00ff */
[----:B------:R-:W-:-:S04]  /*4cc30*/  LOP3.LUT R92, R92, 0x40, RZ, 0xc0, !PT ;  /* 0x000000405c5c7812 */ /* 0x000fc800078ec0ff */
[----:B--2---:R-:W-:-:S05]  /*4cc40*/  IADD3 R110, P0, PT, R92, UR12, RZ ;  /* 0x0000000c5c6e7c10 */ /* 0x004fca000ff1e0ff */
[----:B------:R-:W-:-:S05]  /*4cc50*/  IMAD.X R111, RZ, RZ, UR13, P0 ;  /* 0x0000000dff6f7e24 */ /* 0x000fca00080e06ff */
[----:B------:R-:W2:Y:S04]  /*4cc60*/  LDG.E.128.CONSTANT R92, desc[UR4][R110.64] ;  /* 0x000000046e5c7981 */ /* 0x000ea8000c1e9d00 */
[----:B------:R-:W3:Y:S04]  /*4cc70*/  LDG.E.128.CONSTANT R100, desc[UR4][R110.64+0x10] ;  /* 0x000010046e647981 */ /* 0x000ee8000c1e9d00 */
[----:B------:R4:W3:Y:S01]  /*4cc80*/  LDG.E.128.CONSTANT R104, desc[UR4][R110.64+0x20] ;  /* 0x000020046e687981 */ /* 0x0008e2000c1e9d00 */
[----:B-----5:R-:W0:Y:S01]  /*4cc90*/  MUFU.RCP64H R125, R79 ;  /* 0x0000004f007d7308 */ /* 0x020e220000001800 */
        /* <DEDUP_REMOVED lines=9> */
[----:B------:R-:W-:Y:S01]  /*4cd30*/  FSEL R130, R130, -8.06006814911005101289e+34, !P0 ;  /* 0xf9785eba82827808 */ /* 0x000fe20004000000 */
[----:B----4-:R-:W-:-:S04]  /*4cd40*/  DADD R110, R122, R122 ;  /* 0x000000007a6e7229 */ /* 0x010fc8000000007a */
[----:B0-----:R-:W-:-:S06]  /*4cd50*/  DFMA R128, -R78, R124, 1 ;  /* 0x3ff000004e80742b */ /* 0x001fcc000000017c */
[----:B------:R-:W-:Y:S02]  /*4cd60*/  FSETP.GEU.AND P2, PT, |R111|, 6.5827683646048100446e-37, PT ;  /* 0x036000006f00780b */ /* 0x000fe40003f4e200 */
[----:B------:R-:W-:-:S08]  /*4cd70*/  DFMA R128, R128, R128, R128 ;  /* 0x000000808080722b */ /* 0x000fd00000000080 */
[----:B------:R-:W-:Y:S02]  /*4cd80*/  DFMA R128, R124, R128, R124 ;  /* 0x000000807c80722b */ /* 0x000fe4000000007c */
[----:B--2---:R-:W-:Y:S02]  /*4cd90*/  DFMA R92, R120, R130, R92 ;  /* 0x00000082785c722b */ /* 0x004fe4000000005c */
[----:B------:R-:W-:-:S06]  /*4cda0*/  DMUL R130, RZ, R82 ;  /* 0x00000052ff827228 */ /* 0x000fcc0000000000 */
[----:B------:R-:W-:Y:S02]  /*4cdb0*/  DFMA R92, R120, R92, R94 ;  /* 0x0000005c785c722b */ /* 0x000fe4000000005e */
[----:B------:R-:W-:-:S06]  /*4cdc0*/  DFMA R94, -R78, R128, 1 ;  /* 0x3ff000004e5e742b */ /* 0x000fcc0000000180 */
[----:B---3--:R-:W-:Y:S02]  /*4cdd0*/  DFMA R92, R120, R92, R100 ;  /* 0x0000005c785c722b */ /* 0x008fe40000000064 */
[----:B------:R-:W-:-:S06]  /*4cde0*/  DFMA R94, R128, R94, R128 ;  /* 0x0000005e805e722b */ /* 0x000fcc0000000080 */
[----:B------:R-:W-:Y:S02]  /*4cdf0*/  DFMA R92, R120, R92, R102 ;  /* 0x0000005c785c722b */ /* 0x000fe40000000066 */
[----:B------:R-:W-:-:S06]  /*4ce00*/  DMUL R100, R110, R94 ;  /* 0x0000005e6e647228 */ /* 0x000fcc0000000000 */
[----:B------:R-:W-:Y:S02]  /*4ce10*/  DFMA R92, R120, R92, R104 ;  /* 0x0000005c785c722b */ /* 0x000fe40000000068 */
[----:B------:R-:W-:-:S06]  /*4ce20*/  DFMA R102, -R78, R100, R110 ;  /* 0x000000644e66722b */ /* 0x000fcc000000016e */
[----:B------:R-:W-:-:S08]  /*4ce30*/  DFMA R92, R120, R92, R106 ;  /* 0x0000005c785c722b */ /* 0x000fd0000000006a */
        /* <DEDUP_REMOVED lines=12> */
[----:B------:R-:W-:Y:S01]  /*4cf00*/  MOV R100, R110 ;  /* 0x0000006e00647202 */ /* 0x000fe20000000f00 */
[----:B------:R-:W-:Y:S01]  /*4cf10*/  IMAD.MOV.U32 R101, RZ, RZ, R111 ;  /* 0x000000ffff657224 */ /* 0x000fe200078e006f */
[----:B------:R-:W-:Y:S01]  /*4cf20*/  MOV R104, 0x4cf60 ;  /* 0x0004cf6000687802 */ /* 0x000fe20000000f00 */
[----:B------:R-:W-:Y:S02]  /*4cf30*/  IMAD.MOV.U32 R106, RZ, RZ, R78 ;  /* 0x000000ffff6a7224 */ /* 0x000fe400078e004e */
[----:B------:R-:W-:-:S07]  /*4cf40*/  IMAD.MOV.U32 R103, RZ, RZ, R79 ;  /* 0x000000ffff677224 */ /* 0x000fce00078e004f */
[----:B-1----:R-:W-:Y:S05]  /*4cf50*/  CALL.REL.NOINC `($__internal_16_$__cuda_sm20_div_rn_f64_full) ;  /* 0x000025b000307944 */ /* 0x002fea0003c00000 */
[----:B------:R-:W-:Y:S02]  /*4cf60*/  IMAD.MOV.U32 R120, RZ, RZ, R100 ;  /* 0x000000ffff787224 */ /* 0x000fe400078e0064 */
[----:B------:R-:W-:-:S07]  /*4cf70*/  IMAD.MOV.U32 R121, RZ, RZ, R101 ;  /* 0x000000ffff797224 */ /* 0x000fce00078e0065 */
.L_x_4106:
[----:B------:R-:W-:Y:S05]  /*4cf80*/  BSYNC.RECONVERGENT B1 ;  /* 0x0000000000017941 */ /* 0x000fea0003800200 */
.L_x_4105:
[----:B------:R-:W-:Y:S02]  /*4cf90*/  IMAD.MOV.U32 R134, RZ, RZ, 0x1 ;  /* 0x00000001ff867424 */ /* 0x000fe400078e00ff */
[----:B------:R-:W-:Y:S02]  /*4cfa0*/  IMAD.MOV.U32 R18, RZ, RZ, RZ ;  /* 0x000000ffff127224 */ /* 0x000fe400078e00ff */
[----:B------:R-:W-:Y:S02]  /*4cfb0*/  IMAD.MOV.U32 R108, RZ, RZ, R130 ;  /* 0x000000ffff6c7224 */ /* 0x000fe400078e0082 */
[----:B------:R-:W-:Y:S01]  /*4cfc0*/  IMAD.MOV.U32 R109, RZ, RZ, R131 ;  /* 0x000000ffff6d7224 */ /* 0x000fe200078e0083 */
[----:B------:R-:W-:Y:S06]  /*4cfd0*/  @!P3 BRA `(.L_x_4107) ;  /* 0x000000000044b947 */ /* 0x000fec0003800000 */
[----:B------:R-:W-:Y:S01]  /*4cfe0*/  DSETP.GE.AND P4, PT, |R82|, 2.14748364800000000000e+09, PT ;  /* 0x41e000005200742a */ /* 0x000fe20003f86200 */
[----:B------:R-:W-:Y:S01]  /*4cff0*/  IMAD.MOV.U32 R105, RZ, RZ, R16 ;  /* 0x000000ffff697224 */ /* 0x000fe200078e0010 */
[----:B------:R-:W-:Y:S01]  /*4d000*/  MOV R109, R81 ;  /* 0x00000051006d7202 */ /* 0x000fe20000000f00 */
[----:B------:R-:W-:-:S11]  /*4d010*/  IMAD.MOV.U32 R108, RZ, RZ, R80 ;  /* 0x000000ffff6c7224 */ /* 0x000fd600078e0050 */
[----:B------:R-:W-:Y:S05]  /*4d020*/  @!P4 BRA `(.L_x_4108) ;  /* 0x000000000020c947 */ /* 0x000fea0003800000 */
[----:B------:R-:W-:Y:S01]  /*4d030*/  BSSY.RECONVERGENT B5, `(.L_x_4109) ;  /* 0x0000005000057945 */ /* 0x000fe20003800200 */
[----:B------:R-:W-:Y:S01]  /*4d040*/  IMAD.MOV.U32 R102, RZ, RZ, R82 ;  /* 0x000000ffff667224 */ /* 0x000fe200078e0052 */
[----:B------:R-:W-:Y:S01]  /*4d050*/  MOV R148, 0x4d080 ;  /* 0x0004d08000947802 */ /* 0x000fe20000000f00 */
[----:B------:R-:W-:-:S07]  /*4d060*/  IMAD.MOV.U32 R149, RZ, RZ, R83 ;  /* 0x000000ffff957224 */ /* 0x000fce00078e0053 */
[----:B-1----:R-:W-:Y:S05]  /*4d070*/  CALL.REL.NOINC `($_Z8FitGrainPdPiS0_S_S_S0_S0_S_S_S_S_S_S_S_S_S_S_S_S_$__internal_trig_reduction_slowpathd) ;  /* 0x000025c000cc7944 */ /* 0x002fea0003c00000 */
[----:B------:R-:W-:Y:S05]  /*4d080*/  BSYNC.RECONVERGENT B5 ;  /* 0x0000000000057941 */ /* 0x000fea0003800200 */
.L_x_4109:
[----:B------:R-:W-:Y:S02]  /*4d090*/  IMAD.MOV.U32 R108, RZ, RZ, R102 ;  /* 0x000000ffff6c7224 */ /* 0x000fe400078e0066 */
[----:B------:R-:W-:-:S07]  /*4d0a0*/  IMAD.MOV.U32 R109, RZ, RZ, R103 ;  /* 0x000000ffff6d7224 */ /* 0x000fce00078e0067 */
.L_x_4108:
[----:B------:R-:W-:Y:S02]  /*4d0b0*/  VIADD R134, R105, 0x1 ;  /* 0x0000000169867836 */ /* 0x000fe40000000000 */
[----:B------:R-:W-:Y:S02]  /*4d0c0*/  IMAD.MOV.U32 R18, RZ, RZ, R16 ;  /* 0x000000ffff127224 */ /* 0x000fe400078e0010 */
[----:B------:R-:W-:Y:S02]  /*4d0d0*/  IMAD.MOV.U32 R130, RZ, RZ, R80 ;  /* 0x000000ffff827224 */ /* 0x000fe400078e0050 */
[----:B------:R-:W-:-:S07]  /*4d0e0*/  IMAD.MOV.U32 R131, RZ, RZ, R81 ;  /* 0x000000ffff837224 */ /* 0x000fce00078e0051 */
.L_x_4107:
        /* <DEDUP_REMOVED lines=10> */
[----:B------:R-:W-:-:S02]  /*4d190*/  MOV R133, 0x3da8ff83 ;  /* 0x3da8ff8300857802 */ /* 0x000fc40000000f00 */
        /* <DEDUP_REMOVED lines=23> */
[----:B-1----:R-:W-:Y:S05]  /*4d310*/  CALL.REL.NOINC `($_Z8FitGrainPdPiS0_S_S_S0_S0_S_S_S_S_S_S_S_S_S_S_S_S_$__internal_trig_reduction_slowpathd) ;  /* 0x000025c000247944 */ /* 0x002fea0003c00000 */
[----:B------:R-:W-:Y:S05]  /*4d320*/  BSYNC.RECONVERGENT B5 ;  /* 0x0000000000057941 */ /* 0x000fea0003800200 */
.L_x_4111:
[----:B------:R-:W-:Y:S02]  /*4d330*/  IMAD.MOV.U32 R18, RZ, RZ, R105 ;  /* 0x000000ffff127224 */ /* 0x000fe400078e0069 */
[----:B------:R-:W-:Y:S02]  /*4d340*/  IMAD.MOV.U32 R130, RZ, RZ, R102 ;  /* 0x000000ffff827224 */ /* 0x000fe400078e0066 */
[----:B------:R-:W-:-:S07]  /*4d350*/  IMAD.MOV.U32 R131, RZ, RZ, R103 ;  /* 0x000000ffff837224 */ /* 0x000fce00078e0067 */
.L_x_4110:
        /* <DEDUP_REMOVED lines=16> */
[----:B------:R-:W-:Y:S01]  /*4d460*/  FSEL R135, -R132, 0.11223486810922622681, !P0 ;  /* 0x3de5db6584877808 */ /* 0x000fe20004000100 */
[----:B------:R-:W-:Y:S01]  /*4d470*/  IMAD.MOV.U32 R132, RZ, RZ, 0x1 ;  /* 0x00000001ff847424 */ /* 0x000fe200078e00ff */
[----:B------:R-:W-:-:S05]  /*4d480*/  FSEL R134, R134, -8.06006814911005101289e+34, !P0 ;  /* 0xf9785eba86867808 */ /* 0x000fca0004000000 */
        /* <DEDUP_REMOVED lines=10> */
[----:B----4-:R-:W-:Y:S02]  /*4d530*/  DFMA R92, R110, R92, R104 ;  /* 0x0000005c6e5c722b */ /* 0x010fe40000000068 */
[----:B------:R-:W-:-:S06]  /*4d540*/  DFMA R104, R102, -R126, R38 ;  /* 0x8000007e6668722b */ /* 0x000fcc0000000026 */
[----:B------:R-:W-:Y:S02]  /*4d550*/  DFMA R92, R110, R92, R106 ;  /* 0x0000005c6e5c722b */ /* 0x000fe4000000006a */
[----:B------:R-:W-:-:S06]  /*4d560*/  DFMA R100, R100, R104, R102 ;  /* 0x000000686464722b */ /* 0x000fcc0000000066 */
[----:B------:R-:W-:Y:S02]  /*4d570*/  DFMA R94, R92, R130, R130 ;  /* 0x000000825c5e722b */ /* 0x000fe40000000082 */
[----:B------:R-:W-:Y:S02]  /*4d580*/  DFMA R92, R110, R92, 1 ;  /* 0x3ff000006e5c742b */ /* 0x000fe4000000005c */
[----:B------:R-:W-:-:S05]  /*4d590*/  FFMA R102, RZ, R127, R101 ;  /* 0x0000007fff667223 */ /* 0x000fca0000000065 */
[----:B------:R-:W-:-:S03]  /*4d5a0*/  FSETP.GT.AND P1, PT, |R102|, 1.469367938527859385e-39, PT ;  /* 0x001000006600780b */ /* 0x000fc60003f24200 */
        /* <DEDUP_REMOVED lines=12> */
[----:B-1----:R-:W-:Y:S05]  /*4d670*/  CALL.REL.NOINC `($__internal_16_$__cuda_sm20_div_rn_f64_full) ;  /* 0x000025a800687944 */ /* 0x002fea0003c00000 */
.L_x_4113:
[----:B------:R-:W-:Y:S05]  /*4d680*/  BSYNC.RECONVERGENT B1 ;  /* 0x0000000000017941 */ /* 0x000fea0003800200 */
.L_x_4112:
        /* <DEDUP_REMOVED lines=57> */
.L_x_4115:
        /* <DEDUP_REMOVED lines=72> */
.L_x_4116:
[----:B------:R-:W-:Y:S05]  /*4dea0*/  BSYNC.RECONVERGENT B0 ;  /* 0x0000000000007941 */ /* 0x000fea0003800200 */
.L_x_4114:
        /* <DEDUP_REMOVED lines=38> */
.L_x_4118:
[----:B------:R-:W-:Y:S05]  /*4e110*/  BSYNC.RECONVERGENT B5 ;  /* 0x0000000000057941 */ /* 0x000fea0003800200 */
.L_x_4117:
        /* <DEDUP_REMOVED lines=61> */
.L_x_4122:
[----:B------:R-:W-:Y:S05]  /*4e4f0*/  BSYNC.RECONVERGENT B6 ;  /* 0x0000000000067941 */ /* 0x000fea0003800200 */
.L_x_4121:
[----:B------:R-:W-:-:S07]  /*4e500*/  VIADD R18, R105, 0x1 ;  /* 0x0000000169127836 */ /* 0x000fce0000000000 */
.L_x_4120:
[----:B------:R-:W-:Y:S05]  /*4e510*/  BSYNC.RECONVERGENT B5 ;  /* 0x0000000000057941 */ /* 0x000fea0003800200 */
.L_x_4119:
        /* <DEDUP_REMOVED lines=16> */
[----:B------:R-:W-:-:S02]  /*4e620*/  FSEL R132, R132, -8.06006814911005101289e+34, !P0 ;  /* 0xf9785eba84847808 */ /* 0x000fc40004000000 */
        /* <DEDUP_REMOVED lines=19> */
[----:B------:R-:W-:Y:S02]  /*4e760*/  DSETP.NEU.AND P0, PT, R38, 90, PT ;  /* 0x405680002600742a */ /* 0x000fe40003f0d000 */
[----:B------:R-:W-:-:S03]  /*4e770*/  DADD R94, -RZ, -R124 ;  /* 0x00000000ff5e7229 */ /* 0x000fc6000000097c */
[----:B------:R-:W-:Y:S02]  /*4e780*/  DMUL R40, R92, R40 ;  /* 0x000000285c287228 */ /* 0x000fe40000000000 */
[----:B------:R-:W-:-:S08]  /*4e790*/  DMUL R92, R120, -R124 ;  /* 0x8000007c785c7228 */ /* 0x000fd00000000000 */
[----:B------:R-:W-:Y:S01]  /*4e7a0*/  FSEL R18, R40, RZ, P0 ;  /* 0x000000ff28127208 */ /* 0x000fe20000000000 */
[----:B------:R-:W-:Y:S01]  /*4e7b0*/  DMUL R92, R92, R126 ;  /* 0x0000007e5c5c7228 */ /* 0x000fe20000000000 */
[----:B------:R-:W-:Y:S01]  /*4e7c0*/  FSEL R38, R41, RZ, P0 ;  /* 0x000000ff29267208 */ /* 0x000fe20000000000 */
[----:B------:R-:W-:Y:S01]  /*4e7d0*/  DMUL R40, R122, -R120 ;  /* 0x800000787a287228 */ /* 0x000fe20000000000 */
[----:B------:R-:W-:Y:S01]  /*4e7e0*/  FSEL R122, R18, RZ, P1 ;  /* 0x000000ff127a7208 */ /* 0x000fe20000800000 */
[----:B------:R-:W-:Y:S01]  /*4e7f0*/  @!P2 IMAD.MOV.U32 R18, RZ, RZ, 0x1 ;  /* 0x00000001ff12a424 */ /* 0x000fe200078e00ff */
[----:B------:R-:W-:-:S05]  /*4e800*/  FSEL R123, R38, RZ, P1 ;  /* 0x000000ff267b7208 */ /* 0x000fca0000800000 */
[C---:B------:R-:W-:Y:S01]  /*4e810*/  DMUL R38, R130.reuse, R40 ;  /* 0x0000002882267228 */ /* 0x040fe20000000000 */
[----:B------:R-:W-:Y:S01]  /*4e820*/  FSEL R103, R124, R92, !P1 ;  /* 0x0000005c7c677208 */ /* 0x000fe20004800000 */
[-C--:B------:R-:W-:Y:S01]  /*4e830*/  DMUL R130, R130, R122.reuse ;  /* 0x0000007a82827228 */ /* 0x080fe20000000000 */
[----:B------:R-:W-:Y:S02]  /*4e840*/  FSEL R93, R125, R93, !P1 ;  /* 0x0000005d7d5d7208 */ /* 0x000fe40004800000 */
[----:B------:R-:W-:Y:S02]  /*4e850*/  FSEL R124, R94, R103, !P0 ;  /* 0x000000675e7c7208 */ /* 0x000fe40004000000 */
[----:B------:R-:W-:Y:S01]  /*4e860*/  FSEL R125, R95, R93, !P0 ;  /* 0x0000005d5f7d7208 */ /* 0x000fe20004000000 */
[C---:B------:R-:W-:Y:S02]  /*4e870*/  DFMA R38, R128.reuse, R122, -R38 ;  /* 0x0000007a8026722b */ /* 0x040fe40000000826 */
[----:B------:R-:W-:-:S02]  /*4e880*/  DFMA R128, R128, R40, R130 ;  /* 0x000000288080722b */ /* 0x000fc40000000082 */
        /* <DEDUP_REMOVED lines=27> */
.L_x_4126:
[----:B------:R-:W-:Y:S05]  /*4ea40*/  BSYNC.RECONVERGENT B6 ;  /* 0x0000000000067941 */ /* 0x000fea0003800200 */
.L_x_4125:
[----:B------:R-:W-:-:S07]  /*4ea50*/  VIADD R18, R105, 0x1 ;  /* 0x0000000169127836 */ /* 0x000fce0000000000 */
.L_x_4124:
[----:B------:R-:W-:Y:S05]  /*4ea60*/  BSYNC.RECONVERGENT B5 ;  /* 0x0000000000057941 */ /* 0x000fea0003800200 */
.L_x_4123:
        /* <DEDUP_REMOVED lines=20> */
[----:B---3--:R-:W-:Y:S02]  /*4ebb0*/  DFMA R92, R110, R92, R100 ;  /* 0x0000005c6e5c722b */ /* 0x008fe40000000064 */
[----:B------:R-:W-:-:S06]  /*4ebc0*/  @!P2 DMUL R94, R76, R94 ;  /* 0x0000005e4c5ea228 */ /* 0x000fcc0000000000 */
        /* <DEDUP_REMOVED lines=39> */
.L_x_4128:
[----:B------:R-:W-:Y:S05]  /*4ee40*/  BSYNC.RECONVERGENT B5 ;  /* 0x0000000000057941 */ /* 0x000fea0003800200 */
.L_x_4127:
        /* <DEDUP_REMOVED lines=34> */
[----:B------:R-:W-:Y:S02]  /*4f070*/  IMAD.MOV.U32 R92, RZ, RZ, 0x0 ;  /* 0x00000000ff5c7424 */ /* 0x000fe400078e00ff */
[----:B------:R-:W-:-:S03]  /*4f080*/  IMAD.MOV.U32 R93, RZ, RZ, 0x3fd80000 ;  /* 0x3fd80000ff5d7424 */ /* 0x000fc600078e00ff */
        /* <DEDUP_REMOVED lines=10> */
[----:B------:R-:W-:Y:S01]  /*4f130*/  DFMA R108, R92, R42, R100 ;  /* 0x0000002a5c6c722b */ /* 0x000fe20000000064 */
[----:B------:R-:W-:-:S07]  /*4f140*/  CS2R R92, SRZ ;  /* 0x00000000005c7805 */ /* 0x000fce000001ff00 */
        /* <DEDUP_REMOVED lines=11> */
.L_x_4130:
[----:B------:R-:W-:Y:S05]  /*4f200*/  BSYNC.RECONVERGENT B1 ;  /* 0x0000000000017941 */ /* 0x000fea0003800200 */
.L_x_4129:
        /* <DEDUP_REMOVED lines=24> */
.L_x_4132:
[----:B------:R-:W-:Y:S05]  /*4f390*/  BSYNC.RECONVERGENT B1 ;  /* 0x0000000000017941 */ /* 0x000fea0003800200 */
.L_x_4131:
        /* <DEDUP_REMOVED lines=22> */
.L_x_4134:
[----:B------:R-:W-:Y:S05]  /*4f500*/  BSYNC.RECONVERGENT B1 ;  /* 0x0000000000017941 */ /* 0x000fea0003800200 */
.L_x_4133:
        /* <DEDUP_REMOVED lines=22> */
.L_x_4136:
[----:B------:R-:W-:Y:S05]  /*4f670*/  BSYNC.RECONVERGENT B1 ;  /* 0x0000000000017941 */ /* 0x000fea0003800200 */
.L_x_4135:
        /* <DEDUP_REMOVED lines=29> */
.L_x_4138:
[----:B------:R-:W-:Y:S05]  /*4f850*/  BSYNC.RECONVERGENT B1 ;  /* 0x0000000000017941 */ /* 0x000fea0003800200 */
.L_x_4137:
        /* <DEDUP_REMOVED lines=15> */
[----:B------:R-:W-:-:S04]  /*4f950*/  IADD3 R110, PT, PT, R107, -0x3500000, RZ ;  /* 0xfcb000006b6e7810 */ /* 0x000fc80007ffe0ff */
[----:B------:R-:W-:Y:S02]  /*4f960*/  ISETP.GE.U32.AND P0, PT, R110, 0x7ca00000, PT ;  /* 0x7ca000006e00780c */ /* 0x000fe40003f06070 */
        /* <DEDUP_REMOVED lines=19> */
[----:B-1----:R-:W-:Y:S05]  /*4faa0*/  CALL.REL.NOINC `($__internal_17_$__cuda_sm20_dsqrt_rn_f64_mediumpath_v1) ;  /* 0x0000258800f47944 */ /* 0x002fea0003c00000 */
.L_x_4140:
[----:B------:R-:W-:Y:S05]  /*4fab0*/  BSYNC.RECONVERGENT B1 ;  /* 0x0000000000017941 */ /* 0x000fea0003800200 */
.L_x_4139:
        /* <DEDUP_REMOVED lines=30> */
[----:B-1----:R-:W-:Y:S05]  /*4fca0*/  CALL.REL.NOINC `($__internal_17_$__cuda_sm20_dsqrt_rn_f64_mediumpath_v1) ;  /* 0x0000258800747944 */ /* 0x002fea0003c00000 */
[----:B------:R-:W-:Y:S02]  /*4fcb0*/  IMAD.MOV.U32 R102, RZ, RZ, R100 ;  /* 0x000000ffff667224 */ /* 0x000fe400078e0064 */
[----:B------:R-:W-:-:S07]  /*4fcc0*/  IMAD.MOV.U32 R103, RZ, RZ, R101 ;  /* 0x000000ffff677224 */ /* 0x000fce00078e0065 */
.L_x_4142:
[----:B------:R-:W-:Y:S05]  /*4fcd0*/  BSYNC.RECONVERGENT B1 ;  /* 0x0000000000017941 */ /* 0x000fea0003800200 */
.L_x_4141:
        /* <DEDUP_REMOVED lines=27> */
.L_x_4144:
[----:B------:R-:W-:Y:S05]  /*4fe90*/  BSYNC.RECONVERGENT B1 ;  /* 0x0000000000017941 */ /* 0x000fea0003800200 */
.L_x_4143:
        /* <DEDUP_REMOVED lines=22> */
.L_x_4146:
[----:B------:R-:W-:Y:S05]  /*50000*/  BSYNC.RECONVERGENT B1 ;  /* 0x0000000000017941 */ /* 0x000fea0003800200 */
.L_x_4145:
        /* <DEDUP_REMOVED lines=24> */
.L_x_4148:
[----:B------:R-:W-:Y:S05]  /*50190*/  BSYNC.RECONVERGENT B1 ;  /* 0x0000000000017941 */ /* 0x000fea0003800200 */
.L_x_4147:
        /* <DEDUP_REMOVED lines=22> */
.L_x_4150:
[----:B------:R-:W-:Y:S05]  /*50300*/  BSYNC.RECONVERGENT B1 ;  /* 0x0000000000017941 */ /* 0x000fea0003800200 */
.L_x_4149:
[----:B------:R-:W-:Y:S01]  /*50310*/  DSETP.GT.AND P2, PT, |R120|, 1, PT ;  /* 0x3ff000007800742a */ /* 0x000fe20003f44200 */
[----:B------:R-:W-:Y:S01]  /*50320*/  BSSY.RECONVERGENT B0, `(.L_x_4151) ;  /* 0x000000d000007945 */ /* 0x000fe20003800200 */
[----:B------:R-:W-:Y:S01]  /*50330*/  IMAD.MOV.U32 R94, RZ, RZ, R40 ;  /* 0x000000ffff5e7224 */ /* 0x000fe200078e0028 */
[----:B------:R-:W-:-:S11]  /*50340*/  MOV R95, R41 ;  /* 0x00000029005f7202 */ /* 0x000fd60000000f00 */
        /* <DEDUP_REMOVED lines=10> */
.L_x_4152:
[----:B------:R-:W-:Y:S05]  /*503f0*/  BSYNC.RECONVERGENT B0 ;  /* 0x0000000000007941 */ /* 0x000fea0003800200 */
.L_x_4151:
        /* <DEDUP_REMOVED lines=13> */
.L_x_4154:
[----:B------:R-:W-:Y:S05]  /*504d0*/  BSYNC.RECONVERGENT B0 ;  /* 0x0000000000007941 */ /* 0x000fea0003800200 */
.L_x_4153:
        /* <DEDUP_REMOVED lines=43> */
[----:B-1----:R-:W-:Y:S05]  /*50790*/  CALL.REL.NOINC `($__internal_16_$__cuda_sm20_div_rn_f64_full) ;  /* 0x0000257800207944 */ /* 0x002fea0003c00000 */
.L_x_4158:
[----:B------:R-:W-:Y:S05]  /*507a0*/  BSYNC.RECONVERGENT B5 ;  /* 0x0000000000057941 */ /* 0x000fea0003800200 */
.L_x_4157:
        /* <DEDUP_REMOVED lines=103> */
[----:B------:R-:W-:Y:S01]  /*50e20*/  FFMA R92, RZ, R107, R101 ;  /* 0x0000006bff5c7223 */ /* 0x000fe20000000065 */
[----:B------:R-:W-:Y:S02]  /*50e30*/  @P6 FSEL R18, R109, R102, !P1 ;  /* 0x000000666d126208 */ /* 0x000fe40004800000 */
        /* <DEDUP_REMOVED lines=12> */
[----:B------:R-:W-:Y:S01]  /*50f00*/  MOV R100, R120 ;  /* 0x0000007800647202 */ /* 0x000fe20000000f00 */
[----:B------:R-:W-:Y:S01]  /*50f10*/  IMAD.MOV.U32 R101, RZ, RZ, R121 ;  /* 0x000000ffff657224 */ /* 0x000fe200078e0079 */
[----:B------:R-:W-:Y:S01]  /*50f20*/  MOV R104, 0x50f50 ;  /* 0x00050f5000687802 */ /* 0x000fe20000000f00 */
[----:B------:R-:W-:-:S07]  /*50f30*/  IMAD.MOV.U32 R103, RZ, RZ, R107 ;  /* 0x000000ffff677224 */ /* 0x000fce00078e006b */
[----:B-1----:R-:W-:Y:S05]  /*50f40*/  CALL.REL.NOINC `($__internal_16_$__cuda_sm20_div_rn_f64_full) ;  /* 0x0000257000347944 */ /* 0x002fea0003c00000 */
.L_x_4160:
[----:B------:R-:W-:Y:S05]  /*50f50*/  BSYNC.RECONVERGENT B5 ;  /* 0x0000000000057941 */ /* 0x000fea0003800200 */
.L_x_4159:
        /* <DEDUP_REMOVED lines=77> */
[----:B------:R-:W-:-:S05]  /*51430*/  @P6 IMAD.MOV.U32 R105, RZ, RZ, 0x4002d97c ;  /* 0x4002d97cff696424 */ /* 0x000fca00078e00ff */
[----:B------:R-:W-:Y:S01]  /*51440*/  @!P0 FSEL R43, R101, R103, !P1 ;  /* 0x00000067652b8208 */ /* 0x000fe20004800000 */
[----:B------:R-:W-:Y:S01]  /*51450*/  @P6 IMAD.MOV.U32 R103, RZ, RZ, 0x7f3321d2 ;  /* 0x7f3321d2ff676424 */ /* 0x000fe200078e00ff */
[----:B------:R-:W-:Y:S01]  /*51460*/  @!P0 FSEL R42, R100, R102, !P1 ;  /* 0x00000066642a8208 */ /* 0x000fe20004800000 */
[----:B------:R-:W-:Y:S01]  /*51470*/  @P6 DSETP.NEU.AND P0, PT, |R40|, |R94|, PT ;  /* 0x4000005e2800622a */ /* 0x000fe20003f0d200 */
[----:B------:R-:W-:Y:S01]  /*51480*/  @P6 FSEL R105, R105, 1.8213495016098022461, !P1 ;  /* 0x3fe921fb69696808 */ /* 0x000fe20004800000 */
[----:B------:R-:W-:Y:S01]  /*51490*/  DADD R100, |R94|, |R40| ;  /* 0x000000005e647229 */ /* 0x000fe20000000628 */
[----:B------:R-:W-:Y:S02]  /*514a0*/  @P6 FSEL R103, R103, 3.37028055040000000000e+12, !P1 ;  /* 0x54442d1867676808 */ /* 0x000fe40004800000 */
[----:B------:R-:W-:Y:S02]  /*514b0*/  @!P6 FSEL R41, RZ, 2.1426990032196044922, P1 ;  /* 0x400921fbff29e808 */ /* 0x000fe40000800000 */
[----:B------:R-:W-:-:S02]  /*514c0*/  @P6 FSEL R43, R105, R43, !P0 ;  /* 0x0000002b692b6208 */ /* 0x000fc40004000000 */
[----:B------:R-:W-:Y:S01]  /*514d0*/  @P6 FSEL R18, R103, R42, !P0 ;  /* 0x0000002a67126208 */ /* 0x000fe20004000000 */
[----:B------:R-:W-:Y:S01]  /*514e0*/  DSETP.NAN.AND P0, PT, R100, R100, PT ;  /* 0x000000646400722a */ /* 0x000fe20003f08000 */
[----:B------:R-:W-:Y:S02]  /*514f0*/  @P6 MOV R41, R43 ;  /* 0x0000002b00296202 */ /* 0x000fe40000000f00 */
[----:B------:R-:W-:Y:S01]  /*51500*/  @!P6 FSEL R40, RZ, 3.37028055040000000000e+12, P1 ;  /* 0x54442d18ff28e808 */ /* 0x000fe20000800000 */
[----:B------:R-:W-:Y:S01]  /*51510*/  @P6 IMAD.MOV.U32 R40, RZ, RZ, R18 ;  /* 0x000000ffff286224 */ /* 0x000fe200078e0012 */
[----:B------:R-:W-:-:S04]  /*51520*/  LOP3.LUT R95, R41, 0x80000000, R95, 0xb8, !PT ;  /* 0x80000000295f7812 */ /* 0x000fc800078eb85f */
[----:B------:R-:W-:Y:S02]  /*51530*/  FSEL R40, R100, R40, P0 ;  /* 0x0000002864287208 */ /* 0x000fe40000000000 */
[----:B------:R-:W-:Y:S01]  /*51540*/  FSEL R41, R101, R95, P0 ;  /* 0x0000005f65297208 */ /* 0x000fe20000000000 */
[----:B------:R-:W-:Y:S06]  /*51550*/  BRA `(.L_x_4161) ;  /* 0x0000000c00d87947 */ /* 0x000fec0003800000 */
.L_x_4156:
        /* <DEDUP_REMOVED lines=27> */
.L_x_4163:
[----:B------:R-:W-:Y:S05]  /*51710*/  BSYNC.RECONVERGENT B5 ;  /* 0x0000000000057941 */ /* 0x000fea0003800200 */
.L_x_4162:
        /* <DEDUP_REMOVED lines=98> */
[----:B------:R-:W-:Y:S02]  /*51d40*/  DADD R104, |R92|, |R40| ;  /* 0x000000005c687229 */ /* 0x000fe40000000628 */
[----:B------:R-:W-:Y:S01]  /*51d50*/  @P6 DSETP.NEU.AND P1, PT, |R40|, |R92|, PT ;  /* 0x4000005c2800622a */ /* 0x000fe20003f2d200 */
[----:B------:R-:W-:Y:S01]  /*51d60*/  @P6 FSEL R109, R18, 3.37028055040000000000e+12, !P2 ;  /* 0x54442d18126d6808 */ /* 0x000fe20005000000 */
[----:B------:R-:W-:Y:S01]  /*51d70*/  @P6 IMAD.MOV.U32 R92, RZ, RZ, 0x4002d97c ;  /* 0x4002d97cff5c6424 */ /* 0x000fe200078e00ff */
[----:B------:R-:W-:-:S02]  /*51d80*/  @!P6 FSEL R40, RZ, 3.37028055040000000000e+12, P2 ;  /* 0x54442d18ff28e808 */ /* 0x000fc40001000000 */
[----:B------:R-:W-:Y:S02]  /*51d90*/  @!P6 FSEL R41, RZ, 2.1426990032196044922, P2 ;  /* 0x400921fbff29e808 */ /* 0x000fe40001000000 */
[----:B------:R-:W-:Y:S01]  /*51da0*/  @P6 FSEL R111, R92, 1.8213495016098022461, !P2 ;  /* 0x3fe921fb5c6f6808 */ /* 0x000fe20005000000 */
[----:B------:R-:W-:Y:S01]  /*51db0*/  FFMA R92, RZ, R107, R101 ;  /* 0x0000006bff5c7223 */ /* 0x000fe20000000065 */
[----:B------:R-:W-:Y:S01]  /*51dc0*/  @P6 FSEL R18, R109, R102, !P1 ;  /* 0x000000666d126208 */ /* 0x000fe20004800000 */
[----:B------:R-:W-:Y:S01]  /*51dd0*/  DSETP.NAN.AND P2, PT, R104, R104, PT ;  /* 0x000000686800722a */ /* 0x000fe20003f48000 */
[----:B------:R-:W-:Y:S02]  /*51de0*/  @P6 FSEL R103, R111, R103, !P1 ;  /* 0x000000676f676208 */ /* 0x000fe40004800000 */
[----:B------:R-:W-:Y:S01]  /*51df0*/  FSETP.GT.AND P1, PT, |R92|, 1.469367938527859385e-39, PT ;  /* 0x001000005c00780b */ /* 0x000fe20003f24200 */
[----:B------:R-:W-:Y:S02]  /*51e00*/  @P6 IMAD.MOV.U32 R40, RZ, RZ, R18 ;  /* 0x000000ffff286224 */ /* 0x000fe400078e0012 */
[----:B------:R-:W-:Y:S01]  /*51e10*/  @P6 IMAD.MOV.U32 R41, RZ, RZ, R103 ;  /* 0x000000ffff296224 */ /* 0x000fe200078e0067 */
[----:B------:R-:W-:-:S02]  /*51e20*/  FSETP.GEU.AND P6, PT, |R121|, 6.5827683646048100446e-37, PT ;  /* 0x036000007900780b */ /* 0x000fc40003fce200 */
[----:B------:R-:W-:Y:S02]  /*51e30*/  FSEL R92, R104, R40, P2 ;  /* 0x00000028685c7208 */ /* 0x000fe40001000000 */
[----:B------:R-:W-:-:S04]  /*51e40*/  LOP3.LUT R93, R41, 0x80000000, R93, 0xb8, !PT ;  /* 0x80000000295d7812 */ /* 0x000fc800078eb85d */
[----:B------:R-:W-:-:S05]  /*51e50*/  FSEL R93, R105, R93, P2 ;  /* 0x0000005d695d7208 */ /* 0x000fca0001000000 */
[----:B------:R-:W-:Y:S05]  /*51e60*/  @P1 BRA P6, `(.L_x_4165) ;  /* 0x0000000000141947 */ /* 0x000fea0003000000 */
[----:B------:R-:W-:Y:S01]  /*51e70*/  IMAD.MOV.U32 R100, RZ, RZ, R120 ;  /* 0x000000ffff647224 */ /* 0x000fe200078e0078 */
[----:B------:R-:W-:Y:S01]  /*51e80*/  MOV R104, 0x51ec0 ;  /* 0x00051ec000687802 */ /* 0x000fe20000000f00 */
[----:B------:R-:W-:Y:S02]  /*51e90*/  IMAD.MOV.U32 R101, RZ, RZ, R121 ;  /* 0x000000ffff657224 */ /* 0x000fe400078e0079 */
[----:B------:R-:W-:-:S07]  /*51ea0*/  IMAD.MOV.U32 R103, RZ, RZ, R107 ;  /* 0x000000ffff677224 */ /* 0x000fce00078e006b */
[----:B-1----:R-:W-:Y:S05]  /*51eb0*/  CALL.REL.NOINC `($__internal_16_$__cuda_sm20_div_rn_f64_full) ;  /* 0x0000256000587944 */ /* 0x002fea0003c00000 */
.L_x_4165:
[----:B------:R-:W-:Y:S05]  /*51ec0*/  BSYNC.RECONVERGENT B5 ;  /* 0x0000000000057941 */ /* 0x000fea0003800200 */
.L_x_4164:
        /* <DEDUP_REMOVED lines=78> */
[----:B------:R-:W-:Y:S01]  /*523b0*/  @!P0 FSEL R40, R100, R102, !P1 ;  /* 0x0000006664288208 */ /* 0x000fe20004800000 */
[----:B------:R-:W-:Y:S01]  /*523c0*/  @P6 IMAD.MOV.U32 R102, RZ, RZ, 0x4002d97c ;  /* 0x4002d97cff666424 */ /* 0x000fe200078e00ff */
[----:B------:R-:W-:Y:S01]  /*523d0*/  @!P0 FSEL R41, R101, R103, !P1 ;  /* 0x0000006765298208 */ /* 0x000fe20004800000 */
[----:B------:R-:W-:Y:S01]  /*523e0*/  @P6 DSETP.NEU.AND P0, PT, |R42|, |R94|, PT ;  /* 0x4000005e2a00622a */ /* 0x000fe20003f0d200 */
[----:B------:R-:W-:Y:S01]  /*523f0*/  @P6 FSEL R103, R18, 3.37028055040000000000e+12, !P1 ;  /* 0x54442d1812676808 */ /* 0x000fe20004800000 */
        /* <DEDUP_REMOVED lines=12> */
.L_x_4161:
[----:B------:R-:W-:Y:S05]  /*524c0*/  BSYNC.RECONVERGENT B1 ;  /* 0x0000000000017941 */ /* 0x000fea0003800200 */
.L_x_4155:
        /* <DEDUP_REMOVED lines=18> */
[----:B-1----:R-:W-:Y:S05]  /*525f0*/  CALL.REL.NOINC `($_Z8FitGrainPdPiS0_S_S_S0_S0_S_S_S_S_S_S_S_S_S_S_S_S_$__internal_trig_reduction_slowpathd) ;  /* 0x0000256c006c7944 */ /* 0x002fea0003c00000 */
.L_x_4167:
[----:B------:R-:W-:Y:S05]  /*52600*/  BSYNC.RECONVERGENT B5 ;  /* 0x0000000000057941 */ /* 0x000fea0003800200 */
.L_x_4166:
        /* <DEDUP_REMOVED lines=22> */
[----:B------:R-:W-:-:S07]  /*52770*/  MOV R110, 0x52790 ;  /* 0x00052790006e7802 */ /* 0x000fce0000000f00 */
[----:B-1----:R-:W-:Y:S05]  /*52780*/  CALL.REL.NOINC `($__internal_17_$__cuda_sm20_dsqrt_rn_f64_mediumpath_v1) ;  /* 0x0000255c00bc7944 */ /* 0x002fea0003c00000 */
[----:B------:R-:W-:Y:S02]  /*52790*/  IMAD.MOV.U32 R102, RZ, RZ, R100 ;  /* 0x000000ffff667224 */ /* 0x000fe400078e0064 */
[----:B------:R-:W-:-:S07]  /*527a0*/  IMAD.MOV.U32 R103, RZ, RZ, R101 ;  /* 0x000000ffff677224 */ /* 0x000fce00078e0065 */
.L_x_4169:
[----:B------:R-:W-:Y:S05]  /*527b0*/  BSYNC.RECONVERGENT B1 ;  /* 0x0000000000017941 */ /* 0x000fea0003800200 */
.L_x_4168:
        /* <DEDUP_REMOVED lines=20> */
.L_x_4171:
[----:B------:R-:W-:Y:S05]  /*52900*/  BSYNC.RECONVERGENT B1 ;  /* 0x0000000000017941 */ /* 0x000fea0003800200 */
.L_x_4170:
        /* <DEDUP_REMOVED lines=57> */
.L_x_4173:
        /* <DEDUP_REMOVED lines=72> */
.L_x_4174:
[----:B------:R-:W-:Y:S05]  /*53120*/  BSYNC.RECONVERGENT B0 ;  /* 0x0000000000007941 */ /* 0x000fea0003800200 */
.L_x_4172:
        /* <DEDUP_REMOVED lines=38> */
.L_x_4176:
[----:B------:R-:W-:Y:S05]  /*53390*/  BSYNC.RECONVERGENT B5 ;  /* 0x0000000000057941 */ /* 0x000fea0003800200 */
.L_x_4175:
        /* <DEDUP_REMOVED lines=55> */
[----:B------:R-:W-:-:S07]  /*53710*/  MOV R77, R103 ;  /* 0x00000067004d7202 */ /* 0x000fce0000000f00 */
.L_x_4180:
[----:B------:R-:W-:Y:S05]  /*53720*/  BSYNC.RECONVERGENT B6 ;  /* 0x0000000000067941 */ /* 0x000fea0003800200 */
.L_x_4179:
[----:B------:R-:W-:-:S07]  /*53730*/  VIADD R18, R105, 0x1 ;  /* 0x0000000169127836 */ /* 0x000fce0000000000 */
.L_x_4178:
[----:B------:R-:W-:Y:S05]  /*53740*/  BSYNC.RECONVERGENT B5 ;  /* 0x0000000000057941 */ /* 0x000fea0003800200 */
.L_x_4177:
        /* <DEDUP_REMOVED lines=76> */
.L_x_4182:
        /* <DEDUP_REMOVED lines=69> */
.L_x_4183:
[----:B------:R-:W-:Y:S05]  /*54060*/  BSYNC.RECONVERGENT B0 ;  /* 0x0000000000007941 */ /* 0x000fea0003800200 */
.L_x_4181:
        /* <DEDUP_REMOVED lines=28> */
.L_x_4187:
[----:B------:R-:W-:Y:S05]  /*54230*/  BSYNC.RECONVERGENT B6 ;  /* 0x0000000000067941 */ /* 0x000fea0003800200 */
.L_x_4186:
[----:B------:R-:W-:-:S04]  /*54240*/  LOP3.LUT R105, R105, 0x1, RZ, 0xc0, !PT ;  /* 0x0000000169697812 */ /* 0x000fc800078ec0ff */
[----:B------:R-:W-:-:S13]  /*54250*/  ISETP.NE.U32.AND P0, PT, R105, 0x1, PT ;  /* 0x000000016900780c */ /* 0x000fda0003f05070 */
.L_x_4185:
[----:B------:R-:W-:Y:S05]  /*54260*/  BSYNC.RECONVERGENT B5 ;  /* 0x0000000000057941 */ /* 0x000fea0003800200 */
.L_x_4184:
        /* <DEDUP_REMOVED lines=59> */
.L_x_4189:
[----:B------:R-:W-:Y:S05]  /*54620*/  BSYNC.RECONVERGENT B0 ;  /* 0x0000000000007941 */ /* 0x000fea0003800200 */
.L_x_4188:
[CC--:B------:R-:W-:Y:S02]  /*54630*/  DMUL R76, R86.reuse, -R40.reuse ;  /* 0x80000028564c7228 */ /* 0x0c0fe40000000000 */
[----:B------:R-:W-:-:S06]  /*54640*/  DMUL R40, R86, R40 ;  /* 0x0000002856287228 */ /* 0x000fcc0000000000 */
[----:B------:R-:W-:Y:S02]  /*54650*/  DMUL R42, R76, R42 ;  /* 0x0000002a4c2a7228 */ /* 0x000fe40000000000 */
[----:B------:R-:W-:Y:S01]  /*54660*/  DMUL R38, R40, R38 ;  /* 0x0000002628267228 */ /* 0x000fe20000000000 */
[----:B------:R-:W-:Y:S10]  /*54670*/  BRA `(.L_x_4190) ;  /* 0x0000000000087947 */ /* 0x000ff40003800000 */
.L_x_4092:
[----:B------:R-:W-:Y:S02]  /*54680*/  DADD R42, R40, -R92 ;  /* 0x00000000282a7229 */ /* 0x000fe4000000085c */
[----:B------:R-:W-:-:S11]  /*54690*/  DADD R38, R38, -R122 ;  /* 0x0000000026267229 */ /* 0x000fd6000000087a */
.L_x_4190:
[----:B------:R-:W-:Y:S01]  /*546a0*/  ISETP.GE.AND P0, PT, R17, 0x1, PT ;  /* 0x000000011100780c */ /* 0x000fe20003f06270 */
[----:B------:R-:W-:-:S12]  /*546b0*/  BSSY.RECONVERGENT B1, `(.L_x_4191) ;  /* 0x0000037000017945 */ /* 0x000fd80003800200 */
[----:B------:R-:W-:Y:S05]  /*546c0*/  @!P0 BRA `(.L_x_4192) ;  /* 0x0000000000d48947 */ /* 0x000fea0003800000 */
[----:B------:R-:W2:Y:S01]  /*546d0*/  LDC.64 R40, c[0x0][0x3b8] ;  /* 0x0000ee00ff287b82 */ /* 0x000ea20000000a00 */
[----:B------:R-:W-:-:S04]  /*546e0*/  IMAD R77, R11, 0x9, RZ ;  /* 0x000000090b4d7824 */ /* 0x000fc800078e02ff */
[----:B--2---:R-:W-:-:S04]  /*546f0*/  IMAD.WIDE R40, R77, 0x8, R40 ;  /* 0x000000084d287825 */ /* 0x004fc800078e0228 */
[----:B------:R-:W-:-:S04]  /*54700*/  IMAD R77, R15, 0x9, RZ ;  /* 0x000000090f4d7824 */ /* 0x000fc800078e02ff */
[----:B------:R-:W-:Y:S02]  /*54710*/  IMAD.WIDE.U32 R40, R77, 0x8, R40 ;  /* 0x000000084d287825 */ /* 0x000fe400078e0028 */
[----:B------:R-:W2:Y:S04]  /*54720*/  LDG.E.64 R76, desc[UR4][R26.64+0x38] ;  /* 0x000038041a4c7981 */ /* 0x000ea8000c1e1b00 */
[----:B------:R-:W3:Y:S01]  /*54730*/  LDG.E.64 R40, desc[UR4][R40.64+0x40] ;  /* 0x0000400428287981 */ /* 0x000ee2000c1e1b00 */
[----:B------:R-:W-:Y:S01]  /*54740*/  IMAD.MOV.U32 R18, RZ, RZ, RZ ;  /* 0x000000ffff127224 */ /* 0x000fe200078e00ff */
[----:B--2---:R-:W-:Y:S08]  /*54750*/  F2I.F64.TRUNC R76, R76 ;  /* 0x0000004c004c7311 */ /* 0x004ff0000030d100 */
[----:B---3--:R-:W2:Y:S02]  /*54760*/  F2I.F64.TRUNC R79, R40 ;  /* 0x00000028004f7311 */ /* 0x008ea4000030d100 */
[----:B--2---:R-:W-:-:S13]  /*54770*/  ISETP.NE.AND P0, PT, R76, R79, PT ;  /* 0x0000004f4c00720c */ /* 0x004fda0003f05270 */
[----:B------:R-:W-:Y:S05]  /*54780*/  @!P0 BRA `(.L_x_4193) ;  /* 0x0000000000248947 */ /* 0x000fea0003800000 */
.L_x_4194:
[----:B------:R-:W-:-:S05]  /*54790*/  VIADD R18, R18, 0x1 ;  /* 0x0000000112127836 */ /* 0x000fca0000000000 */
[----:B------:R-:W-:-:S13]  /*547a0*/  ISETP.NE.AND P0, PT, R18, R17, PT ;  /* 0x000000111200720c */ /* 0x000fda0003f05270 */
[----:B------:R-:W-:Y:S05]  /*547b0*/  @!P0 BRA `(.L_x_4192) ;  /* 0x0000000000988947 */ /* 0x000fea0003800000 */
[----:B------:R-:W-:-:S04]  /*547c0*/  IMAD.SHL.U32 R41, R18, 0x8, RZ ;  /* 0x0000000812297824 */ /* 0x000fc800078e00ff */
[----:B------:R-:W-:-:S06]  /*547d0*/  IMAD.WIDE.U32 R40, R41, 0x8, R26 ;  /* 0x0000000829287825 */ /* 0x000fcc00078e001a */
[----:B------:R-:W2:Y:S02]  /*547e0*/  LDG.E.64 R40, desc[UR4][R40.64+0x38] ;  /* 0x0000380428287981 */ /* 0x000ea4000c1e1b00 */
[----:B--2---:R-:W2:Y:S02]  /*547f0*/  F2I.F64.TRUNC R76, R40 ;  /* 0x00000028004c7311 */ /* 0x004ea4000030d100 */
[----:B--2---:R-:W-:-:S13]  /*54800*/  ISETP.NE.AND P0, PT, R76, R79, PT ;  /* 0x0000004f4c00720c */ /* 0x004fda0003f05270 */
[----:B------:R-:W-:Y:S05]  /*54810*/  @P0 BRA `(.L_x_4194) ;  /* 0xfffffffc00dc0947 */ /* 0x000fea000383ffff */
.L_x_4193:
        /* <DEDUP_REMOVED lines=27> */
[----:B01----:R-:W-:Y:S05]  /*549d0*/  CALL.REL.NOINC `($__internal_17_$__cuda_sm20_dsqrt_rn_f64_mediumpath_v1) ;  /* 0x0000253c00287944 */ /* 0x003fea0003c00000 */
[----:B------:R-:W-:Y:S02]  /*549e0*/  IMAD.MOV.U32 R38, RZ, RZ, R100 ;  /* 0x000000ffff267224 */ /* 0x000fe400078e0064 */
[----:B------:R-:W-:-:S07]  /*549f0*/  IMAD.MOV.U32 R39, RZ, RZ, R101 ;  /* 0x000000ffff277224 */ /* 0x000fce00078e0065 */
.L_x_4196:
[----:B------:R-:W-:Y:S05]  /*54a00*/  BSYNC.RECONVERGENT B5 ;  /* 0x0000000000057941 */ /* 0x000fea0003800200 */
.L_x_4195:
[----:B------:R-:W-:-:S11]  /*54a10*/  DADD R112, R112, R38 ;  /* 0x0000000070707229 */ /* 0x000fd60000000026 */
.L_x_4192:
[----:B------:R-:W-:Y:S05]  /*54a20*/  BSYNC.RECONVERGENT B1 ;  /* 0x0000000000017941 */ /* 0x000fea0003800200 */
.L_x_4191:
[----:B------:R-:W-:-:S05]  /*54a30*/  VIADD R15, R15, 0x1 ;  /* 0x000000010f0f7836 */ /* 0x000fca0000000000 */
[----:B------:R-:W-:-:S13]  /*54a40*/  ISETP.NE.AND P0, PT, R15, R10, PT ;  /* 0x0000000a0f00720c */ /* 0x000fda0003f05270 */
[----:B------:R-:W-:Y:S05]  /*54a50*/  @P0 BRA `(.L_x_4197) ;  /* 0xffffff5800c80947 */ /* 0x000fea000383ffff */
.L_x_4067:
[----:B------:R-:W-:Y:S05]  /*54a60*/  BSYNC.RECONVERGENT B4 ;  /* 0x0000000000047941 */ /* 0x000fea0003800200 */
.L_x_4066:
[----:B------:R-:W-:Y:S01]  /*54a70*/  DSETP.GEU.AND P0, PT, R112, R114, PT ;  /* 0x000000727000722a */ /* 0x000fe20003f0e000 */
[----:B------:R-:W-:-:S13]  /*54a80*/  BSSY.RELIABLE B4, `(.L_x_4198) ;  /* 0x0006d76000047945 */ /* 0x000fda0003800100 */
[----:B------:R-:W-:Y:S05]  /*54a90*/  @P0 BRA `(.L_x_4199) ;  /* 0x000001b000540947 */ /* 0x000fea0003800000 */
[----:B------:R-:W2:Y:S04]  /*54aa0*/  LDG.E.64 R16, desc[UR4][R28.64+0x5a0] ;  /* 0x0005a0041c107981 */ /* 0x000ea8000c1e1b00 */
[----:B------:R-:W2:Y:S04]  /*54ab0*/  LDG.E.64 R38, desc[UR4][R28.64+0x4e0] ;  /* 0x0004e0041c267981 */ /* 0x000ea8000c1e1b00 */
[----:B------:R-:W4:Y:S04]  /*54ac0*/  LDG.E.64 R42, desc[UR4][R28.64+0x5a8] ;  /* 0x0005a8041c2a7981 */ /* 0x000f28000c1e1b00 */
[----:B------:R-:W4:Y:S04]  /*54ad0*/  LDG.E.64 R76, desc[UR4][R28.64+0x4e8] ;  /* 0x0004e8041c4c7981 */ /* 0x000f28000c1e1b00 */
[----:B------:R-:W5:Y:S04]  /*54ae0*/  LDG.E.64 R78, desc[UR4][R28.64+0x4f0] ;  /* 0x0004f0041c4e7981 */ /* 0x000f68000c1e1b00 */
[----:B------:R-:W3:Y:S04]  /*54af0*/  LDG.E.64 R80, desc[UR4][R28.64+0x5b8] ;  /* 0x0005b8041c507981 */ /* 0x000ee8000c1e1b00 */
[----:B------:R-:W3:Y:S04]  /*54b00*/  LDG.E.64 R92, desc[UR4][R28.64+0x5d0] ;  /* 0x0005d0041c5c7981 */ /* 0x000ee8000c1e1b00 */
[----:B------:R-:W3:Y:S04]  /*54b10*/  LDG.E.64 R90, desc[UR4][R28.64+0x5d8] ;  /* 0x0005d8041c5a7981 */ /* 0x000ee8000c1e1b00 */
[----:B------:R-:W3:Y:S04]  /*54b20*/  LDG.E.64 R94, desc[UR4][R28.64+0x5e0] ;  /* 0x0005e0041c5e7981 */ /* 0x000ee8000c1e1b00 */
[----:B------:R-:W3:Y:S01]  /*54b30*/  LDG.E.64 R82, desc[UR4][R28.64+0x5e8] ;  /* 0x0005e8041c527981 */ /* 0x000ee2000c1e1b00 */
[----:B--2---:R-:W-:-:S08]  /*54b40*/  DADD R38, -R16, R38 ;  /* 0x0000000010267229 */ /* 0x004fd00000000126 */
[----:B------:R-:W-:-:S07]  /*54b50*/  DFMA R38, R38, 2, R16 ;  /* 0x400000002626782b */ /* 0x000fce0000000010 */
[----:B------:R2:W-:Y:S04]  /*54b60*/  STG.E.64 desc[UR4][R28.64+0x540], R38 ;  /* 0x000540261c007986 */ /* 0x0005e8000c101b04 */
[----:B------:R-:W4:Y:S02]  /*54b70*/  LDG.E.64 R16, desc[UR4][R24.64] ;  /* 0x0000000418107981 */ /* 0x000f24000c1e1b00 */
[----:B----4-:R-:W-:-:S14]  /*54b80*/  DSETP.GEU.AND P0, PT, R38, R16, PT ;  /* 0x000000102600722a */ /* 0x010fdc0003f0e000 */
[----:B------:R4:W-:Y:S04]  /*54b90*/  @!P0 STG.E.64 desc[UR4][R28.64+0x540], R16 ;  /* 0x000540101c008986 */ /* 0x0009e8000c101b04 */
[----:B------:R-:W5:Y:S01]  /*54ba0*/  LDG.E.64 R40, desc[UR4][R32.64] ;  /* 0x0000000420287981 */ /* 0x000f62000c1e1b00 */
[----:B--2---:R-:W-:Y:S02]  /*54bb0*/  @!P0 IMAD.MOV.U32 R38, RZ, RZ, R16 ;  /* 0x000000ffff268224 */ /* 0x004fe400078e0010 */
[----:B------:R-:W-:Y:S01]  /*54bc0*/  @!P0 IMAD.MOV.U32 R39, RZ, RZ, R17 ;  /* 0x000000ffff278224 */ /* 0x000fe200078e0011 */
[----:B------:R-:W-:-:S08]  /*54bd0*/  DADD R76, -R42, R76 ;  /* 0x000000002a4c7229 */ /* 0x000fd0000000014c */
[----:B------:R-:W-:Y:S02]  /*54be0*/  DFMA R42, R76, 2, R42 ;  /* 0x400000004c2a782b */ /* 0x000fe4000000002a */
[----:B------:R-:W2:Y:S05]  /*54bf0*/  LDG.E.64 R76, desc[UR4][R28.64+0x5b0] ;  /* 0x0005b0041c4c7981 */ /* 0x000eaa000c1e1b00 */
[----:B------:R0:W-:Y:S01]  /*54c00*/  STG.E.64 desc[UR4][R28.64+0x548], R42 ;  /* 0x0005482a1c007986 */ /* 0x0001e2000c101b04 */
[----:B-----5:R-:W-:-:S14]  /*54c10*/  DSETP.GT.AND P0, PT, R38, R40, PT ;  /* 0x000000282600722a */ /* 0x020fdc0003f04000 */
[----:B------:R5:W-:Y:S04]  /*54c20*/  @P0 STG.E.64 desc[UR4][R28.64+0x540], R40 ;  /* 0x000540281c000986 */ /* 0x000be8000c101b04 */
[----:B------:R-:W3:Y:S02]  /*54c30*/  LDG.E.64 R38, desc[UR4][R24.64+0x8] ;  /* 0x0000080418267981 */ /* 0x000ee4000c1e1b00 */
[----:B---3--:R-:W-:-:S14]  /*54c40*/  DSETP.GEU.AND P0, PT, R42, R38, PT ;  /* 0x000000262a00722a */ /* 0x008fdc0003f0e000 */
[----:B------:R3:W-:Y:S04]  /*54c50*/  @!P0 STG.E.64 desc[UR4][R28.64+0x548], R38 ;  /* 0x000548261c008986 */ /* 0x0007e8000c101b04 */
[----:B----4-:R-:W4:Y:S01]  /*54c60*/  LDG.E.64 R16, desc[UR4][R32.64+0x8] ;  /* 0x0000080420107981 */ /* 0x010f22000c1e1b00 */
[----:B0-----:R-:W-:Y:S02]  /*54c70*/  @!P0 IMAD.MOV.U32 R42, RZ, RZ, R38 ;  /* 0x000000ffff2a8224 */ /* 0x001fe400078e0026 */
[----:B------:R-:W-:Y:S01]  /*54c80*/  @!P0 IMAD.MOV.U32 R43, RZ, RZ, R39 ;  /* 0x000000ffff2b8224 */ /* 0x000fe200078e0027 */
[----:B--2---:R-:W-:-:S08]  /*54c90*/  DADD R78, -R76, R78 ;  /* 0x000000004c4e7229 */ /* 0x004fd0000000014e */
[----:B------:R-:W-:Y:S02]  /*54ca0*/  DFMA R76, R78, 2, R76 ;  /* 0x400000004e4c782b */ /* 0x000fe4000000004c */
[----:B------:R-:W2:Y:S05]  /*54cb0*/  LDG.E.64 R78, desc[UR4][R28.64+0x510] ;  /* 0x000510041c4e7981 */ /* 0x000eaa000c1e1b00 */
[----:B------:R0:W-:Y:S01]  /*54cc0*/  STG.E.64 desc[UR4][R28.64+0x550], R76 ;  /* 0x0005504c1c007986 */ /* 0x0001e2000c101b04 */
[----:B----4-:R-:W-:-:S03]  /*54cd0*/  DSETP.GT.AND P0, PT, R42, R16, PT ;  /* 0x000000102a00722a */ /* 0x010fc60003f04000 */
[----:B------:R-:W4:Y:S11]  /*54ce0*/  LDG.E.64 R42, desc[UR4][R28.64+0x4f8] ;  /* 0x0004f8041c2a7981 */ /* 0x000f36000c1e1b00 */
[----:B------:R1:W-:Y:S04]  /*54cf0*/  @P0 STG.E.64 desc[UR4][R28.64+0x548], R16 ;  /* 0x000548101c000986 */ /* 0x0003e8000c101b04 */
[----:B-----5:R-:W5:Y:S02]  /*54d00*/  LDG.E.64 R40, desc[UR4][R24.64+0x10] ;  /* 0x0000100418287981 */ /* 0x020f64000c1e1b00 */
[----:B-----5:R-:W-:-:S14]  /*54d10*/  DSETP.GEU.AND P0, PT, R76, R40, PT ;  /* 0x000000284c00722a */ /* 0x020fdc0003f0e000 */
[----:B------:R5:W-:Y:S04]  /*54d20*/  @!P0 STG.E.64 desc[UR4][R28.64+0x550], R40 ;  /* 0x000550281c008986 */ /* 0x000be8000c101b04 */
[----:B---3--:R-:W3:Y:S01]  /*54d30*/  LDG.E.64 R38, desc[UR4][R32.64+0x10] ;  /* 0x0000100420267981 */ /* 0x008ee2000c1e1b00 */
[----:B0-----:R-:W-:Y:S01]  /*54d40*/  @!P0 MOV R76, R40 ;  /* 0x00000028004c8202 */ /* 0x001fe20000000f00 */
[----:B------:R-:W-:Y:S01]  /*54d50*/  @!P0 IMAD.MOV.U32 R77, RZ, RZ, R41 ;  /* 0x000000ffff4d8224 */ /* 0x000fe200078e0029 */
[----:B----4-:R-:W-:-:S08]  /*54d60*/  DADD R42, -R80, R42 ;  /* 0x00000000502a7229 */ /* 0x010fd0000000012a */
[----:B------:R-:W-:Y:S02]  /*54d70*/  DFMA R80, R42, 2, R80 ;  /* 0x400000002a50782b */ /* 0x000fe40000000050 */
[----:B------:R-:W4:Y:S05]  /*54d80*/  LDG.E.64 R42, desc[UR4][R28.64+0x500] ;  /* 0x000500041c2a7981 */ /* 0x000f2a000c1e1b00 */
[----:B------:R0:W-:Y:S01]  /*54d90*/  STG.E.64 desc[UR4][R28.64+0x558], R80 ;  /* 0x000558501c007986 */ /* 0x0001e2000c101b04 */
[----:B---3--:R-:W-:-:S03]  /*54da0*/  DSETP.GT.AND P0, PT, R76, R38, PT ;  /* 0x000000264c00722a */ /* 0x008fc60003f04000 */
[----:B------:R-:W4:Y:S11]  /*54db0*/  LDG.E.64 R76, desc[UR4][R28.64+0x5c0] ;  /* 0x0005c0041c4c7981 */ /* 0x000f36000c1e1b00 */
[----:B------:R-:W-:Y:S04]  /*54dc0*/  @P0 STG.E.64 desc[UR4][R28.64+0x550], R38 ;  /* 0x000550261c000986 */ /* 0x000fe8000c101b04 */
[----:B-1----:R-:W3:Y:S02]  /*54dd0*/  LDG.E.64 R16, desc[UR4][R24.64+0x18] ;  /* 0x0000180418107981 */ /* 0x002ee4000c1e1b00 */
[----:B---3--:R-:W-:-:S14]  /*54de0*/  DSETP.GEU.AND P0, PT, R80, R16, PT ;  /* 0x000000105000722a */ /* 0x008fdc0003f0e000 */
[----:B------:R1:W-:Y:S04]  /*54df0*/  @!P0 STG.E.64 desc[UR4][R28.64+0x558], R16 ;  /* 0x000558101c008986 */ /* 0x0003e8000c101b04 */
[----:B-----5:R-:W3:Y:S01]  /*54e00*/  LDG.E.64 R40, desc[UR4][R32.64+0x18] ;  /* 0x0000180420287981 */ /* 0x020ee2000c1e1b00 */
[----:B0-----:R-:W-:Y:S02]  /*54e10*/  @!P0 IMAD.MOV.U32 R80, RZ, RZ, R16 ;  /* 0x000000ffff508224 */ /* 0x001fe400078e0010 */
[----:B------:R-:W-:Y:S01]  /*54e20*/  @!P0 IMAD.MOV.U32 R81, RZ, RZ, R17 ;  /* 0x000000ffff518224 */ /* 0x000fe200078e0011 */
[----:B----4-:R-:W-:Y:S01]  /*54e30*/  DADD R42, -R76, R42 ;  /* 0x000000004c2a7229 */ /* 0x010fe2000000012a */
[----:B-1----:R-:W4:Y:S07]  /*54e40*/  LDG.E.64 R16, desc[UR4][R28.64+0x508] ;  /* 0x000508041c107981 */ /* 0x002f2e000c1e1b00 */
[----:B------:R-:W-:-:S02]  /*54e50*/  DFMA R76, R42, 2, R76 ;  /* 0x400000002a4c782b */ /* 0x000fc4000000004c */
[----:B------:R-:W4:Y:S05]  /*54e60*/  LDG.E.64 R42, desc[UR4][R28.64+0x5c8] ;  /* 0x0005c8041c2a7981 */ /* 0x000f2a000c1e1b00 */
[----:B------:R0:W-:Y:S01]  /*54e70*/  STG.E.64 desc[UR4][R28.64+0x560], R76 ;  /* 0x0005604c1c007986 */ /* 0x0001e2000c101b04 */
[----:B---3--:R-:W-:-:S14]  /*54e80*/  DSETP.GT.AND P5, PT, R80, R40, PT ;  /* 0x000000285000722a */ /* 0x008fdc0003fa4000 */
[----:B------:R-:W-:Y:S04]  /*54e90*/  @P5 STG.E.64 desc[UR4][R28.64+0x558], R40 ;  /* 0x000558281c005986 */ /* 0x000fe8000c101b04 */
[----:B------:R-:W3:Y:S02]  /*54ea0*/  LDG.E.64 R38, desc[UR4][R24.64+0x20] ;  /* 0x0000200418267981 */ /* 0x000ee4000c1e1b00 */
[----:B---3--:R-:W-:-:S14]  /*54eb0*/  DSETP.GEU.AND P0, PT, R76, R38, PT ;  /* 0x000000264c00722a */ /* 0x008fdc0003f0e000 */
[----:B------:R1:W-:Y:S04]  /*54ec0*/  @!P0 STG.E.64 desc[UR4][R28.64+0x560], R38 ;  /* 0x000560261c008986 */ /* 0x0003e8000c101b04 */
[----:B------:R-:W3:Y:S01]  /*54ed0*/  LDG.E.64 R84, desc[UR4][R32.64+0x20] ;  /* 0x0000200420547981 */ /* 0x000ee2000c1e1b00 */
[----:B0-----:R-:W-:Y:S02]  /*54ee0*/  @!P0 IMAD.MOV.U32 R76, RZ, RZ, R38 ;  /* 0x000000ffff4c8224 */ /* 0x001fe400078e0026 */
[----:B------:R-:W-:Y:S01]  /*54ef0*/  @!P0 IMAD.MOV.U32 R77, RZ, RZ, R39 ;  /* 0x000000ffff4d8224 */ /* 0x000fe200078e0027 */
[----:B----4-:R-:W-:-:S08]  /*54f00*/  DADD R16, -R42, R16 ;  /* 0x000000002a107229 */ /* 0x010fd00000000110 */
[----:B------:R-:W-:-:S07]  /*54f10*/  DFMA R16, R16, 2, R42 ;  /* 0x400000001010782b */ /* 0x000fce000000002a */
[----:B------:R0:W-:Y:S01]  /*54f20*/  STG.E.64 desc[UR4][R28.64+0x568], R16 ;  /* 0x000568101c007986 */ /* 0x0001e2000c101b04 */
[----:B---3--:R-:W-:-:S14]  /*54f30*/  DSETP.GT.AND P4, PT, R76, R84, PT ;  /* 0x000000544c00722a */ /* 0x008fdc0003f84000 */
[----:B------:R-:W-:Y:S04]  /*54f40*/  @P4 STG.E.64 desc[UR4][R28.64+0x560], R84 ;  /* 0x000560541c004986 */ /* 0x000fe8000c101b04 */
[----:B------:R-:W3:Y:S02]  /*54f50*/  LDG.E.64 R42, desc[UR4][R24.64+0x28] ;  /* 0x00002804182a7981 */ /* 0x000ee4000c1e1b00 */
[----:B---3--:R-:W-:-:S14]  /*54f60*/  DSETP.GEU.AND P0, PT, R16, R42, PT ;  /* 0x0000002a1000722a */ /* 0x008fdc0003f0e000 */
[----:B------:R3:W-:Y:S04]  /*54f70*/  @!P0 STG.E.64 desc[UR4][R28.64+0x568], R42 ;  /* 0x0005682a1c008986 */ /* 0x0007e8000c101b04 */
[----:B-1----:R-:W4:Y:S01]  /*54f80*/  LDG.E.64 R38, desc[UR4][R32.64+0x28] ;  /* 0x0000280420267981 */ /* 0x002f22000c1e1b00 */
[----:B0-----:R-:W-:Y:S02]  /*54f90*/  @!P0 IMAD.MOV.U32 R16, RZ, RZ, R42 ;  /* 0x000000ffff108224 */ /* 0x001fe400078e002a */
[----:B------:R-:W-:Y:S01]  /*54fa0*/  @!P0 IMAD.MOV.U32 R17, RZ, RZ, R43 ;  /* 0x000000ffff118224 */ /* 0x000fe200078e002b */
[----:B--2---:R-:W-:Y:S01]  /*54fb0*/  DADD R78, -R92, R78 ;  /* 0x000000005c4e7229 */ /* 0x004fe2000000014e */
[----:B---3--:R-:W2:Y:S07]  /*54fc0*/  LDG.E.64 R42, desc[UR4][R28.64+0x518] ;  /* 0x000518041c2a7981 */ /* 0x008eae000c1e1b00 */
[----:B------:R-:W-:-:S07]  /*54fd0*/  DFMA R92, R78, 2, R92 ;  /* 0x400000004e5c782b */ /* 0x000fce000000005c */
[----:B------:R0:W-:Y:S01]  /*54fe0*/  STG.E.64 desc[UR4][R28.64+0x570], R92 ;  /* 0x0005705c1c007986 */ /* 0x0001e2000c101b04 */
[----:B----4-:R-:W-:-:S14]  /*54ff0*/  DSETP.GT.AND P0, PT, R16, R38, PT ;  /* 0x000000261000722a */ /* 0x010fdc0003f04000 */
[----:B------:R-:W-:Y:S04]  /*55000*/  @P0 STG.E.64 desc[UR4][R28.64+0x568], R38 ;  /* 0x000568261c000986 */ /* 0x000fe8000c101b04 */
[----:B------:R-:W3:Y:S02]  /*55010*/  LDG.E.64 R78, desc[UR4][R24.64+0x30] ;  /* 0x00003004184e7981 */ /* 0x000ee4000c1e1b00 */
[----:B---3--:R-:W-:-:S14]  /*55020*/  DSETP.GEU.AND P1, PT, R92, R78, PT ;  /* 0x0000004e5c00722a */ /* 0x008fdc0003f2e000 */
[----:B------:R1:W-:Y:S04]  /*55030*/  @!P1 STG.E.64 desc[UR4][R28.64+0x570], R78 ;  /* 0x0005704e1c009986 */ /* 0x0003e8000c101b04 */
[----:B------:R-:W3:Y:S01]  /*55040*/  LDG.E.64 R86, desc[UR4][R32.64+0x30] ;  /* 0x0000300420567981 */ /* 0x000ee2000c1e1b00 */
[----:B0-----:R-:W-:Y:S02]  /*55050*/  @!P1 IMAD.MOV.U32 R92, RZ, RZ, R78 ;  /* 0x000000ffff5c9224 */ /* 0x001fe400078e004e */
[----:B------:R-:W-:Y:S01]  /*55060*/  @!P1 IMAD.MOV.U32 R93, RZ, RZ, R79 ;  /* 0x000000ffff5d9224 */ /* 0x000fe200078e004f */
[----:B--2---:R-:W-:Y:S01]  /*55070*/  DADD R42, -R90, R42 ;  /* 0x000000005a2a7229 */ /* 0x004fe2000000012a */
[----:B-1----:R-:W2:Y:S07]  /*55080*/  LDG.E.64 R78, desc[UR4][R28.64+0x520] ;  /* 0x000520041c4e7981 */ /* 0x002eae000c1e1b00 */
[----:B------:R-:W-:-:S07]  /*55090*/  DFMA R90, R42, 2, R90 ;  /* 0x400000002a5a782b */ /* 0x000fce000000005a */
        /* <DEDUP_REMOVED lines=19> */
[----:B0-----:R-:W-:Y:S01]  /*551d0*/  @!P3 MOV R94, R78 ;  /* 0x0000004e005eb202 */ /* 0x001fe20000000f00 */
[----:B------:R-:W-:Y:S01]  /*551e0*/  @!P3 IMAD.MOV.U32 R95, RZ, RZ, R79 ;  /* 0x000000ffff5fb224 */ /* 0x000fe200078e004f */
[----:B--2---:R-:W-:Y:S01]  /*551f0*/  DADD R42, -R82, R42 ;  /* 0x00000000522a7229 */ /* 0x004fe2000000012a */
[----:B-1----:R-:W2:Y:S07]  /*55200*/  LDG.E.64 R78, desc[UR4][R28.64+0x530] ;  /* 0x000530041c4e7981 */ /* 0x002eae000c1e1b00 */
[----:B------:R-:W-:-:S02]  /*55210*/  DFMA R100, R42, 2, R82 ;  /* 0x400000002a64782b */ /* 0x000fc40000000052 */
[----:B------:R-:W2:Y:S05]  /*55220*/  LDG.E.64 R42, desc[UR4][R28.64+0x5f0] ;  /* 0x0005f0041c2a7981 */ /* 0x000eaa000c1e1b00 */
        /* <DEDUP_REMOVED lines=10> */
[----:B------:R-:W-:Y:S02]  /*552d0*/  @P5 IMAD.MOV.U32 R80, RZ, RZ, R40 ;  /* 0x000000ffff505224 */ /* 0x000fe400078e0028 */
[----:B------:R-:W-:Y:S01]  /*552e0*/  @P5 IMAD.MOV.U32 R81, RZ, RZ, R41 ;  /* 0x000000ffff515224 */ /* 0x000fe200078e0029 */
[----:B-1----:R-:W2:Y:S04]  /*552f0*/  LDG.E.64 R82, desc[UR4][R28.64+0x538] ;  /* 0x000538041c527981 */ /* 0x002ea8000c1e1b00 */
[----:B------:R-:W-:-:S02]  /*55300*/  DFMA R42, R78, 2, R42 ;  /* 0x400000004e2a782b */ /* 0x000fc4000000002a */
[----:B------:R-:W2:Y:S05]  /*55310*/  LDG.E.64 R78, desc[UR4][R28.64+0x5f8] ;  /* 0x0005f8041c4e7981 */ /* 0x000eaa000c1e1b00 */
[----:B------:R0:W-:Y:S01]  /*55320*/  STG.E.64 desc[UR4][R28.64+0x590], R42 ;  /* 0x0005902a1c007986 */ /* 0x0001e2000c101b04 */
[----:B---3--:R-:W-:-:S14]  /*55330*/  DSETP.GT.AND P6, PT, R100, R102, PT ;  /* 0x000000666400722a */ /* 0x008fdc0003fc4000 */
[----:B------:R1:W-:Y:S04]  /*55340*/  @P6 STG.E.64 desc[UR4][R28.64+0x588], R102 ;  /* 0x000588661c006986 */ /* 0x0003e8000c101b04 */
[----:B------:R-:W3:Y:S02]  /*55350*/  LDG.E.64 R104, desc[UR4][R24.64+0x50] ;  /* 0x0000500418687981 */ /* 0x000ee4000c1e1b00 */
[----:B---3--:R-:W-:-:S14]  /*55360*/  DSETP.GEU.AND P5, PT, R42, R104, PT ;  /* 0x000000682a00722a */ /* 0x008fdc0003fae000 */
[----:B------:R-:W-:Y:S04]  /*55370*/  @!P5 STG.E.64 desc[UR4][R28.64+0x590], R104 ;  /* 0x000590681c00d986 */ /* 0x000fe8000c101b04 */
[----:B------:R-:W3:Y:S01]  /*55380*/  LDG.E.64 R40, desc[UR4][R32.64+0x50] ;  /* 0x0000500420287981 */ /* 0x000ee2000c1e1b00 */
[----:B0-----:R-:W-:Y:S02]  /*55390*/  @!P5 IMAD.MOV.U32 R42, RZ, RZ, R104 ;  /* 0x000000ffff2ad224 */ /* 0x001fe400078e0068 */
[----:B------:R-:W-:Y:S01]  /*553a0*/  @!P5 IMAD.MOV.U32 R43, RZ, RZ, R105 ;  /* 0x000000ffff2bd224 */ /* 0x000fe200078e0069 */
[----:B--2---:R-:W-:-:S08]  /*553b0*/  DADD R82, -R78, R82 ;  /* 0x000000004e527229 */ /* 0x004fd00000000152 */
[----:B------:R-:W-:-:S07]  /*553c0*/  DFMA R78, R82, 2, R78 ;  /* 0x40000000524e782b */ /* 0x000fce000000004e */
[----:B------:R0:W-:Y:S01]  /*553d0*/  STG.E.64 desc[UR4][R28.64+0x598], R78 ;  /* 0x0005984e1c007986 */ /* 0x0001e2000c101b04 */
[----:B---3--:R-:W-:-:S14]  /*553e0*/  DSETP.GT.AND P5, PT, R42, R40, PT ;  /* 0x000000282a00722a */ /* 0x008fdc0003fa4000 */
[----:B------:R2:W-:Y:S04]  /*553f0*/  @P5 STG.E.64 desc[UR4][R28.64+0x590], R40 ;  /* 0x000590281c005986 */ /* 0x0005e8000c101b04 */
[----:B------:R-:W3:Y:S01]  /*55400*/  LDG.E.64 R106, desc[UR4][R24.64+0x58] ;  /* 0x00005804186a7981 */ /* 0x000ee2000c1e1b00 */
[----:B------:R-:W-:Y:S02]  /*55410*/  @P6 IMAD.MOV.U32 R100, RZ, RZ, R102 ;  /* 0x000000ffff646224 */ /* 0x000fe400078e0066 */
[----:B------:R-:W-:Y:S01]  /*55420*/  @P6 IMAD.MOV.U32 R101, RZ, RZ, R103 ;  /* 0x000000ffff656224 */ /* 0x000fe200078e0067 */
[----:B---3--:R-:W-:-:S14]  /*55430*/  DSETP.GEU.AND P6, PT, R78, R106, PT ;  /* 0x0000006a4e00722a */ /* 0x008fdc0003fce000 */
[----:B------:R2:W-:Y:S04]  /*55440*/  @!P6 STG.E.64 desc[UR4][R28.64+0x598], R106 ;  /* 0x0005986a1c00e986 */ /* 0x0005e8000c101b04 */
[----:B-1----:R-:W3:Y:S01]  /*55450*/  LDG.E.64 R102, desc[UR4][R32.64+0x58] ;  /* 0x0000580420667981 */ /* 0x002ee2000c1e1b00 */
[----:B0-----:R-:W-:Y:S02]  /*55460*/  @!P6 IMAD.MOV.U32 R78, RZ, RZ, R106 ;  /* 0x000000ffff4ee224 */ /* 0x001fe400078e006a */
[----:B------:R-:W-:Y:S01]  /*55470*/  @!P6 IMAD.MOV.U32 R79, RZ, RZ, R107 ;  /* 0x000000ffff4fe224 */ /* 0x000fe200078e006b */
[----:B------:R-:W-:Y:S01]  /*55480*/  UMOV UR12, 0xa2529d3a ;  /* 0xa2529d3a000c7882 */ /* 0x000fe20000000000 */
[----:B------:R-:W-:Y:S02]  /*55490*/  UMOV UR13, 0x3f91df46 ;  /* 0x3f91df46000d7882 */ /* 0x000fe40000000000 */
[----:B------:R-:W-:Y:S01]  /*554a0*/  DMUL R82, R100, UR12 ;  /* 0x0000000c64527c28 */ /* 0x000fe20008000000 */
[----:B------:R-:W-:Y:S01]  /*554b0*/  @P4 MOV R76, R84 ;  /* 0x00000054004c4202 */ /* 0x000fe20000000f00 */
[----:B------:R-:W-:-:S06]  /*554c0*/  @P4 IMAD.MOV.U32 R77, RZ, RZ, R85 ;  /* 0x000000ffff4d4224 */ /* 0x000fcc00078e0055 */
[----:B------:R-:W-:Y:S01]  /*554d0*/  DSETP.NEU.AND P4, PT, |R82|, +INF , PT ;  /* 0x7ff000005200742a */ /* 0x000fe20003f8d200 */
[----:B------:R-:W-:Y:S01]  /*554e0*/  @P0 IMAD.MOV.U32 R16, RZ, RZ, R38 ;  /* 0x000000ffff100224 */ /* 0x000fe200078e0026 */
[----:B------:R-:W-:Y:S01]  /*554f0*/  BSSY.RECONVERGENT B5, `(.L_x_4200) ;  /* 0x0000028000057945 */ /* 0x000fe20003800200 */
[----:B------:R-:W-:Y:S02]  /*55500*/  @P0 IMAD.MOV.U32 R17, RZ, RZ, R39 ;  /* 0x000000ffff110224 */ /* 0x000fe400078e0027 */
[----:B------:R-:W-:Y:S02]  /*55510*/  @P1 IMAD.MOV.U32 R92, RZ, RZ, R86 ;  /* 0x000000ffff5c1224 */ /* 0x000fe400078e0056 */
[----:B------:R-:W-:Y:S02]  /*55520*/  @P1 IMAD.MOV.U32 R93, RZ, RZ, R87 ;  /* 0x000000ffff5d1224 */ /* 0x000fe400078e0057 */
[----:B------:R-:W-:Y:S02]  /*55530*/  @P2 IMAD.MOV.U32 R90, RZ, RZ, R88 ;  /* 0x000000ffff5a2224 */ /* 0x000fe400078e0058 */
[----:B------:R-:W-:-:S03]  /*55540*/  @P2 IMAD.MOV.U32 R91, RZ, RZ, R89 ;  /* 0x000000ffff5b2224 */ /* 0x000fc600078e0059 */
[----:B------:R-:W-:Y:S01]  /*55550*/  @!P4 DMUL R38, RZ, R82 ;  /* 0x00000052ff26c228 */ /* 0x000fe20000000000 */
[----:B------:R-:W-:Y:S02]  /*55560*/  @P3 IMAD.MOV.U32 R94, RZ, RZ, R96 ;  /* 0x000000ffff5e3224 */ /* 0x000fe400078e0060 */
[----:B------:R-:W-:Y:S02]  /*55570*/  @P3 IMAD.MOV.U32 R95, RZ, RZ, R97 ;  /* 0x000000ffff5f3224 */ /* 0x000fe400078e0061 */
[----:B------:R-:W-:Y:S02]  /*55580*/  @P5 IMAD.MOV.U32 R42, RZ, RZ, R40 ;  /* 0x000000ffff2a5224 */ /* 0x000fe400078e0028 */
[----:B------:R-:W-:Y:S02]  /*55590*/  @P5 IMAD.MOV.U32 R43, RZ, RZ, R41 ;  /* 0x000000ffff2b5224 */ /* 0x000fe400078e0029 */
[----:B------:R-:W-:Y:S01]  /*555a0*/  @!P4 IMAD.MOV.U32 R15, RZ, RZ, RZ ;  /* 0x000000ffff0fc224 */ /* 0x000fe200078e00ff */
[----:B---3--:R-:W-:-:S14]  /*555b0*/  DSETP.GT.AND P6, PT, R78, R102, PT ;  /* 0x000000664e00722a */ /* 0x008fdc0003fc4000 */
[----:B------:R2:W-:Y:S01]  /*555c0*/  @P6 STG.E.64 desc[UR4][R28.64+0x598], R102 ;  /* 0x000598661c006986 */ /* 0x0005e2000c101b04 */
[----:B------:R-:W-:Y:S01]  /*555d0*/  @P6 MOV R78, R102 ;  /* 0x00000066004e6202 */ /* 0x000fe20000000f00 */
[----:B------:R-:W-:Y:S01]  /*555e0*/  @P6 IMAD.MOV.U32 R79, RZ, RZ, R103 ;  /* 0x000000ffff4f6224 */ /* 0x000fe200078e0067 */
[----:B------:R-:W-:Y:S06]  /*555f0*/  @!P4 BRA `(.L_x_4201) ;  /* 0x00000000005cc947 */ /* 0x000fec0003800000 */
[----:B------:R-:W-:Y:S01]  /*55600*/  UMOV UR12, 0x6dc9c883 ;  /* 0x6dc9c883000c7882 */ /* 0x000fe20000000000 */
[----:B------:R-:W-:Y:S01]  /*55610*/  UMOV UR13, 0x3fe45f30 ;  /* 0x3fe45f30000d7882 */ /* 0x000fe20000000000 */
[C---:B------:R-:W-:Y:S02]  /*55620*/  DSETP.GE.AND P0, PT, |R82|.reuse, 2.14748364800000000000e+09, PT ;  /* 0x41e000005200742a */ /* 0x040fe40003f06200 */
[----:B--2---:R-:W-:Y:S01]  /*55630*/  DMUL R40, R82, UR12 ;  /* 0x0000000c52287c28 */ /* 0x004fe20008000000 */
        /* <DEDUP_REMOVED lines=19> */
.L_x_4201:
[----:B------:R-:W-:Y:S05]  /*55770*/  BSYNC.RECONVERGENT B5 ;  /* 0x0000000000057941 */ /* 0x000fea0003800200 */
.L_x_4200:
        /* <DEDUP_REMOVED lines=60> */
.L_x_4203:
[----:B------:R-:W-:Y:S05]  /*55b40*/  BSYNC.RECONVERGENT B5 ;  /* 0x0000000000057941 */ /* 0x000fea0003800200 */
.L_x_4202:
        /* <DEDUP_REMOVED lines=60> */
.L_x_4205:
[----:B------:R-:W-:Y:S05]  /*55f10*/  BSYNC.RECONVERGENT B5 ;  /* 0x0000000000057941 */ /* 0x000fea0003800200 */
.L_x_4204:
        /* <DEDUP_REMOVED lines=55> */
[----:B------:R-:W-:-:S07]  /*56290*/  MOV R89, R103 ;  /* 0x0000006700597202 */ /* 0x000fce0000000f00 */
.L_x_4209:
[----:B------:R-:W-:Y:S05]  /*562a0*/  BSYNC.RECONVERGENT B6 ;  /* 0x0000000000067941 */ /* 0x000fea0003800200 */
.L_x_4208:
[----:B------:R-:W-:-:S07]  /*562b0*/  VIADD R15, R105, 0x1 ;  /* 0x00000001690f7836 */ /* 0x000fce0000000000 */
.L_x_4207:
[----:B------:R-:W-:Y:S05]  /*562c0*/  BSYNC.RECONVERGENT B5 ;  /* 0x0000000000057941 */ /* 0x000fea0003800200 */
.L_x_4206:
        /* <DEDUP_REMOVED lines=56> */
.L_x_4213:
[----:B------:R-:W-:Y:S05]  /*56650*/  BSYNC.RECONVERGENT B6 ;  /* 0x0000000000067941 */ /* 0x000fea0003800200 */
.L_x_4212:
[----:B------:R-:W-:-:S07]  /*56660*/  VIADD R15, R105, 0x1 ;  /* 0x00000001690f7836 */ /* 0x000fce0000000000 */
.L_x_4211:
[----:B------:R-:W-:Y:S05]  /*56670*/  BSYNC.RECONVERGENT B5 ;  /* 0x0000000000057941 */ /* 0x000fea0003800200 */
.L_x_4210:
        /* <DEDUP_REMOVED lines=56> */
.L_x_4217:
[----:B------:R-:W-:Y:S05]  /*56a00*/  BSYNC.RECONVERGENT B6 ;  /* 0x0000000000067941 */ /* 0x000fea0003800200 */
.L_x_4216:
[----:B------:R-:W-:-:S07]  /*56a10*/  VIADD R15, R105, 0x1 ;  /* 0x00000001690f7836 */ /* 0x000fce0000000000 */
.L_x_4215:
[----:B------:R-:W-:Y:S05]  /*56a20*/  BSYNC.RECONVERGENT B5 ;  /* 0x0000000000057941 */ /* 0x000fea0003800200 */
.L_x_4214:
        /* <DEDUP_REMOVED lines=51> */
.L_x_4219:
[----:B------:R-:W-:Y:S05]  /*56d60*/  BSYNC.RECONVERGENT B1 ;  /* 0x0000000000017941 */ /* 0x000fea0003800200 */
.L_x_4218:
        /* <DEDUP_REMOVED lines=57> */
.L_x_4221:
        /* <DEDUP_REMOVED lines=72> */
.L_x_4222:
[----:B------:R-:W-:Y:S05]  /*57580*/  BSYNC.RECONVERGENT B0 ;  /* 0x0000000000007941 */ /* 0x000fea0003800200 */
.L_x_4220:
        /* <DEDUP_REMOVED lines=22> */
.L_x_4224:
[----:B------:R-:W-:Y:S05]  /*576f0*/  BSYNC.RECONVERGENT B1 ;  /* 0x0000000000017941 */ /* 0x000fea0003800200 */
.L_x_4223:
        /* <DEDUP_REMOVED lines=57> */
.L_x_4226:
        /* <DEDUP_REMOVED lines=72> */
.L_x_4227:
[----:B------:R-:W-:Y:S05]  /*57f10*/  BSYNC.RECONVERGENT B0 ;  /* 0x0000000000007941 */ /* 0x000fea0003800200 */
.L_x_4225:
        /* <DEDUP_REMOVED lines=34> */
.L_x_4229:
[----:B------:R-:W-:Y:S05]  /*58140*/  BSYNC.RECONVERGENT B5 ;  /* 0x0000000000057941 */ /* 0x000fea0003800200 */
.L_x_4228:
        /* <DEDUP_REMOVED lines=59> */
.L_x_4231:
[----:B------:R-:W-:Y:S05]  /*58500*/  BSYNC.RECONVERGENT B1 ;  /* 0x0000000000017941 */ /* 0x000fea0003800200 */
.L_x_4230:
        /* <DEDUP_REMOVED lines=23> */
.L_x_4233:
[----:B------:R-:W-:Y:S05]  /*58680*/  BSYNC.RECONVERGENT B1 ;  /* 0x0000000000017941 */ /* 0x000fea0003800200 */
.L_x_4232:
[----:B------:R-:W0:Y:S01]  /*58690*/  MUFU.RCP64H R95, R97 ;  /* 0x00000061005f7308 */ /* 0x000e220000001800 */
[----:B------:R-:W-:Y:S01]  /*586a0*/  MOV R94, 0x1 ;  /* 0x00000001005e7802 */ /* 0x000fe20000000f00 */
        /* <DEDUP_REMOVED lines=21> */
.L_x_4235:
[----:B------:R-:W-:Y:S05]  /*58800*/  BSYNC.RECONVERGENT B1 ;  /* 0x0000000000017941 */ /* 0x000fea0003800200 */
.L_x_4234:
        /* <DEDUP_REMOVED lines=34> */
.L_x_4239:
[----:B------:R-:W-:Y:S05]  /*58a30*/  BSYNC.RECONVERGENT B6 ;  /* 0x0000000000067941 */ /* 0x000fea0003800200 */
.L_x_4238:
[----:B------:R-:W-:-:S07]  /*58a40*/  VIADD R15, R105, 0x1 ;  /* 0x00000001690f7836 */ /* 0x000fce0000000000 */
.L_x_4237:
[----:B------:R-:W-:Y:S05]  /*58a50*/  BSYNC.RECONVERGENT B5 ;  /* 0x0000000000057941 */ /* 0x000fea0003800200 */
.L_x_4236:
        /* <DEDUP_REMOVED lines=56> */
.L_x_4243:
[----:B------:R-:W-:Y:S05]  /*58de0*/  BSYNC.RECONVERGENT B6 ;  /* 0x0000000000067941 */ /* 0x000fea0003800200 */
.L_x_4242:
[----:B------:R-:W-:-:S07]  /*58df0*/  VIADD R15, R105, 0x1 ;  /* 0x00000001690f7836 */ /* 0x000fce0000000000 */
.L_x_4241:
[----:B------:R-:W-:Y:S05]  /*58e00*/  BSYNC.RECONVERGENT B5 ;  /* 0x0000000000057941 */ /* 0x000fea0003800200 */
.L_x_4240:
        /* <DEDUP_REMOVED lines=56> */
.L_x_4245:
[----:B------:R-:W-:Y:S05]  /*59190*/  BSYNC.RECONVERGENT B5 ;  /* 0x0000000000057941 */ /* 0x000fea0003800200 */
.L_x_4244:
        /* <DEDUP_REMOVED lines=42> */
.L_x_4260:
        /* <DEDUP_REMOVED lines=45> */
[----:B------:R-:W-:Y:S01]  /*59710*/  IMAD.MOV.U32 R104, RZ, RZ, R100 ;  /* 0x000000ffff687224 */ /* 0x000fe200078e0064 */
[----:B------:R-:W-:-:S07]  /*59720*/  MOV R105, R101 ;  /* 0x0000006500697202 */ /* 0x000fce0000000f00 */
.L_x_4248:
[----:B------:R-:W-:Y:S05]  /*59730*/  BSYNC.RECONVERGENT B1 ;  /* 0x0000000000017941 */ /* 0x000fea0003800200 */
.L_x_4247:
        /* <DEDUP_REMOVED lines=16> */
.L_x_4250:
[----:B------:R-:W-:Y:S05]  /*59840*/  BSYNC.RECONVERGENT B1 ;  /* 0x0000000000017941 */ /* 0x000fea0003800200 */
.L_x_4249:
        /* <DEDUP_REMOVED lines=33> */
.L_x_4252:
[----:B------:R-:W-:Y:S05]  /*59a60*/  BSYNC.RECONVERGENT B1 ;  /* 0x0000000000017941 */ /* 0x000fea0003800200 */
.L_x_4251:
        /* <DEDUP_REMOVED lines=45> */
.L_x_4254:
        /* <DEDUP_REMOVED lines=70> */
.L_x_4255:
[----:B------:R-:W-:Y:S05]  /*5a1a0*/  BSYNC.RECONVERGENT B0 ;  /* 0x0000000000007941 */ /* 0x000fea0003800200 */
.L_x_4253:
        /* <DEDUP_REMOVED lines=36> */
.L_x_4259:
[----:B------:R-:W-:Y:S05]  /*5a3f0*/  BSYNC.RECONVERGENT B6 ;  /* 0x0000000000067941 */ /* 0x000fea0003800200 */
.L_x_4258:
[----:B------:R-:W-:-:S04]  /*5a400*/  LOP3.LUT R105, R105, 0x1, RZ, 0xc0, !PT ;  /* 0x0000000169697812 */ /* 0x000fc800078ec0ff */
[----:B------:R-:W-:-:S13]  /*5a410*/  ISETP.NE.U32.AND P0, PT, R105, 0x1, PT ;  /* 0x000000016900780c */ /* 0x000fda0003f05070 */
.L_x_4257:
[----:B------:R-:W-:Y:S05]  /*5a420*/  BSYNC.RECONVERGENT B5 ;  /* 0x0000000000057941 */ /* 0x000fea0003800200 */
.L_x_4256:
        /* <DEDUP_REMOVED lines=62> */
[----:B0-----:R-:W2:Y:S01]  /*5a810*/  LDG.E R90, desc[UR4][R90.64+0x4] ;  /* 0x000004045a5a7981 */ /* 0x001ea2000c1e1900 */
[----:B------:R-:W-:-:S05]  /*5a820*/  VIADD R15, R15, 0x1 ;  /* 0x000000010f0f7836 */ /* 0x000fca0000000000 */
[----:B--2---:R-:W-:-:S13]  /*5a830*/  ISETP.GE.AND P0, PT, R15, R90, PT ;  /* 0x0000005a0f00720c */ /* 0x004fda0003f06270 */
[----:B-1----:R-:W-:Y:S05]  /*5a840*/  @!P0 BRA `(.L_x_4260) ;  /* 0xffffffe800fc8947 */ /* 0x002fea000383ffff */
[----:B------:R0:W5:Y:S04]  /*5a850*/  LDG.E.64 R80, desc[UR4][R28.64+0x558] ;  /* 0x000558041c507981 */ /* 0x000168000c1e1b00 */
[----:B------:R0:W5:Y:S04]  /*5a860*/  LDG.E.64 R76, desc[UR4][R28.64+0x560] ;  /* 0x000560041c4c7981 */ /* 0x000168000c1e1b00 */
[----:B------:R0:W5:Y:S01]  /*5a870*/  LDG.E.64 R16, desc[UR4][R28.64+0x568] ;  /* 0x000568041c107981 */ /* 0x000162000c1e1b00 */
[----:B------:R-:W-:-:S13]  /*5a880*/  ISETP.GT.AND P5, PT, R90, RZ, PT ;  /* 0x000000ff5a00720c */ /* 0x000fda0003fa4270 */
.L_x_4246:
[----:B------:R-:W-:Y:S01]  /*5a890*/  UMOV UR12, 0xa2529d3a ;  /* 0xa2529d3a000c7882 */ /* 0x000fe20000000000 */
[----:B------:R-:W-:Y:S01]  /*5a8a0*/  UMOV UR13, 0x3f91df46 ;  /* 0x3f91df46000d7882 */ /* 0x000fe20000000000 */
[----:B------:R-:W-:Y:S01]  /*5a8b0*/  BSSY.RECONVERGENT B5, `(.L_x_4261) ;  /* 0x000001d000057945 */ /* 0x000fe20003800200 */
[----:B-----5:R-:W-:-:S08]  /*5a8c0*/  DMUL R80, R80, UR12 ;  /* 0x0000000c50507c28 */ /* 0x020fd00008000000 */
        /* <DEDUP_REMOVED lines=25> */
.L_x_4264:
[----:B------:R-:W-:Y:S05]  /*5aa60*/  BSYNC.RECONVERGENT B6 ;  /* 0x0000000000067941 */ /* 0x000fea0003800200 */
.L_x_4263:
[----:B------:R-:W-:-:S07]  /*5aa70*/  VIADD R15, R105, 0x1 ;  /* 0x00000001690f7836 */ /* 0x000fce0000000000 */
.L_x_4262:
[----:B------:R-:W-:Y:S05]  /*5aa80*/  BSYNC.RECONVERGENT B5 ;  /* 0x0000000000057941 */ /* 0x000fea0003800200 */
.L_x_4261:
        /* <DEDUP_REMOVED lines=58> */
.L_x_4268:
[----:B------:R-:W-:Y:S05]  /*5ae30*/  BSYNC.RECONVERGENT B6 ;  /* 0x0000000000067941 */ /* 0x000fea0003800200 */
.L_x_4267:
[----:B------:R-:W-:-:S07]  /*5ae40*/  VIADD R15, R105, 0x1 ;  /* 0x00000001690f7836 */ /* 0x000fce0000000000 */
.L_x_4266:
[----:B------:R-:W-:Y:S05]  /*5ae50*/  BSYNC.RECONVERGENT B5 ;  /* 0x0000000000057941 */ /* 0x000fea0003800200 */
.L_x_4265:
        /* <DEDUP_REMOVED lines=58> */
.L_x_4272:
[----:B------:R-:W-:Y:S05]  /*5b200*/  BSYNC.RECONVERGENT B6 ;  /* 0x0000000000067941 */ /* 0x000fea0003800200 */
.L_x_4271:
[----:B------:R-:W-:-:S07]  /*5b210*/  VIADD R15, R105, 0x1 ;  /* 0x00000001690f7836 */ /* 0x000fce0000000000 */
.L_x_4270:
[----:B------:R-:W-:Y:S05]  /*5b220*/  BSYNC.RECONVERGENT B5 ;  /* 0x0000000000057941 */ /* 0x000fea0003800200 */
.L_x_4269:
        /* <DEDUP_REMOVED lines=14> */
[----:B------:R-:W-:-:S02]  /*5b310*/  @!P4 MOV R105, RZ ;  /* 0x000000ff0069c202 */ /* 0x000fc40000000f00 */
        /* <DEDUP_REMOVED lines=38> */
.L_x_4274:
[----:B------:R-:W-:Y:S05]  /*5b580*/  BSYNC.RECONVERGENT B5 ;  /* 0x0000000000057941 */ /* 0x000fea0003800200 */
.L_x_4273:
        /* <DEDUP_REMOVED lines=53> */
.L_x_4276:
[----:B------:R-:W-:Y:S05]  /*5b8e0*/  BSYNC.RECONVERGENT B5 ;  /* 0x0000000000057941 */ /* 0x000fea0003800200 */
.L_x_4275:
        /* <DEDUP_REMOVED lines=53> */
.L_x_4278:
[----:B------:R-:W-:Y:S05]  /*5bc40*/  BSYNC.RECONVERGENT B5 ;  /* 0x0000000000057941 */ /* 0x000fea0003800200 */
.L_x_4277:
        /* <DEDUP_REMOVED lines=31> */
[----:B------:R-:W1:Y:S08]  /*5be40*/  LDC.64 R122, c[0x0][0x380] ;  /* 0x0000e000ff7a7b82 */ /* 0x000e700000000a00 */
[----:B------:R-:W2:Y:S01]  /*5be50*/  LDC.64 R86, c[0x0][0x388] ;  /* 0x0000e200ff567b82 */ /* 0x000ea20000000a00 */
[----:B-1----:R-:W5:Y:S01]  /*5be60*/  LDG.E.64 R122, desc[UR4][R122.64+0xff8] ;  /* 0x000ff8047a7a7981 */ /* 0x002f62000c1e1b00 */
[----:B------:R-:W-:-:S02]  /*5be70*/  DMUL R16, R96, R84 ;  /* 0x0000005460107228 */ /* 0x000fc40000000000 */
[----:B------:R-:W-:Y:S02]  /*5be80*/  DMUL R80, R88, R84 ;  /* 0x0000005458507228 */ /* 0x000fe40000000000 */
[----:B------:R-:W-:Y:S02]  /*5be90*/  DMUL R40, R96, R38 ;  /* 0x0000002660287228 */ /* 0x000fe40000000000 */
[----:B------:R-:W-:Y:S01]  /*5bea0*/  DMUL R76, R82, R84 ;  /* 0x00000054524c7228 */ /* 0x000fe20000000000 */
[----:B--2---:R1:W5:Y:S01]  /*5beb0*/  LDG.E R18, desc[UR4][R86.64+0x4] ;  /* 0x0000040456127981 */ /* 0x004362000c1e1900 */
[----:B------:R-:W-:Y:S02]  /*5bec0*/  DMUL R90, R88, R16 ;  /* 0x00000010585a7228 */ /* 0x000fe40000000000 */
[----:B------:R-:W-:Y:S02]  /*5bed0*/  DMUL R42, R96, -R38 ;  /* 0x80000026602a7228 */ /* 0x000fe40000000000 */
[----:B------:R-:W-:-:S02]  /*5bee0*/  DMUL R16, R82, R16 ;  /* 0x0000001052107228 */ /* 0x000fc40000000000 */
[C---:B------:R-:W-:Y:S02]  /*5bef0*/  DFMA R80, R82.reuse, R40, -R80 ;  /* 0x000000285250722b */ /* 0x040fe40000000850 */
[----:B------:R-:W-:Y:S02]  /*5bf00*/  DFMA R90, R82, R38, -R90 ;  /* 0x00000026525a722b */ /* 0x000fe4000000085a */
[----:B------:R-:W-:Y:S02]  /*5bf10*/  DMUL R84, R78, R84 ;  /* 0x000000544e547228 */ /* 0x000fe40000000000 */
[-C--:B------:R-:W-:Y:S02]  /*5bf20*/  DMUL R82, R82, -R78.reuse ;  /* 0x8000004e52527228 */ /* 0x080fe40000000000 */
[----:B-1----:R-:W-:Y:S02]  /*5bf30*/  DMUL R86, R38, R78 ;  /* 0x0000004e26567228 */ /* 0x002fe40000000000 */
[----:B------:R-:W-:-:S02]  /*5bf40*/  DFMA R76, R88, R42, -R76 ;  /* 0x0000002a584c722b */ /* 0x000fc4000000084c */
[----:B------:R-:W-:Y:S02]  /*5bf50*/  DMUL R78, R88, R78 ;  /* 0x0000004e584e7228 */ /* 0x000fe40000000000 */
[----:B------:R-:W-:Y:S01]  /*5bf60*/  DFMA R88, R38, R88, R16 ;  /* 0x000000582658722b */ /* 0x000fe20000000010 */
[----:B------:R-:W-:-:S10]  /*5bf70*/  CS2R R16, SRZ ;  /* 0x0000000000107805 */ /* 0x000fd4000001ff00 */
.L_x_4402:
        /* <DEDUP_REMOVED lines=37> */
[----:B0----5:R-:W-:Y:S05]  /*5c1d0*/  CALL.REL.NOINC `($__internal_17_$__cuda_sm20_dsqrt_rn_f64_mediumpath_v1) ;  /* 0x000024c400287944 */ /* 0x021fea0003c00000 */
[----:B------:R-:W-:Y:S02]  /*5c1e0*/  IMAD.MOV.U32 R120, RZ, RZ, R100 ;  /* 0x000000ffff787224 */ /* 0x000fe400078e0064 */
[----:B------:R-:W-:-:S07]  /*5c1f0*/  IMAD.MOV.U32 R121, RZ, RZ, R101 ;  /* 0x000000ffff797224 */ /* 0x000fce00078e0065 */
.L_x_4281:
[----:B------:R-:W-:Y:S05]  /*5c200*/  BSYNC.RECONVERGENT B1 ;  /* 0x0000000000017941 */ /* 0x000fea0003800200 */
.L_x_4280:
        /* <DEDUP_REMOVED lines=30> */
.L_x_4283:
[----:B------:R-:W-:Y:S05]  /*5c3f0*/  BSYNC.RECONVERGENT B5 ;  /* 0x0000000000057941 */ /* 0x000fea0003800200 */
.L_x_4282:
        /* <DEDUP_REMOVED lines=60> */
.L_x_4288:
[----:B------:R-:W-:Y:S05]  /*5c7c0*/  BSYNC.RECONVERGENT B1 ;  /* 0x0000000000017941 */ /* 0x000fea0003800200 */
.L_x_4287:
        /* <DEDUP_REMOVED lines=59> */
.L_x_4290:
        /* <DEDUP_REMOVED lines=72> */
.L_x_4291:
[----:B------:R-:W-:Y:S05]  /*5d000*/  BSYNC.RECONVERGENT B0 ;  /* 0x0000000000007941 */ /* 0x000fea0003800200 */
.L_x_4289:
[----:B------:R-:W-:Y:S01]  /*5d010*/  UMOV UR12, 0x1a63c1f5 ;  /* 0x1a63c1f5000c7882 */ /* 0x000fe20000000000 */
[----:B------:R-:W-:Y:S01]  /*5d020*/  UMOV UR13, 0x404ca5dc ;  /* 0x404ca5dc000d7882 */ /* 0x000fe20000000000 */
[----:B------:R-:W-:Y:S01]  /*5d030*/  IMAD.MOV.U32 R15, RZ, RZ, 0x2 ;  /* 0x00000002ff0f7424 */ /* 0x000fe200078e00ff */
[----:B------:R-:W-:-:S08]  /*5d040*/  DMUL R92, R92, UR12 ;  /* 0x0000000c5c5c7c28 */ /* 0x000fd00008000000 */
[----:B------:R-:W-:-:S07]  /*5d050*/  DADD R94, -RZ, -R92 ;  /* 0x00000000ff5e7229 */ /* 0x000fce000000095c */
[----:B------:R1:W-:Y:S01]  /*5d060*/  STL.128 [R1], R92 ;  /* 0x0000005c01007387 */ /* 0x0003e20000100c00 */
[----:B------:R-:W-:Y:S05]  /*5d070*/  BRA `(.L_x_4286) ;  /* 0x0000003800607947 */ /* 0x000fea0003800000 */
.L_x_4285:
[----:B------:R-:W-:Y:S01]  /*5d080*/  DMUL R92, R40, R40 ;  /* 0x00000028285c7228 */ /* 0x000fe20000000000 */
[----:B------:R-:W-:Y:S01]  /*5d090*/  MOV R94, 0x1 ;  /* 0x00000001005e7802 */ /* 0x000fe20000000f00 */
        /* <DEDUP_REMOVED lines=21> */
.L_x_4293:
[----:B------:R-:W-:Y:S05]  /*5d1f0*/  BSYNC.RECONVERGENT B1 ;  /* 0x0000000000017941 */ /* 0x000fea0003800200 */
.L_x_4292:
        /* <DEDUP_REMOVED lines=26> */
.L_x_4295:
[----:B------:R-:W-:Y:S05]  /*5d3a0*/  BSYNC.RECONVERGENT B1 ;  /* 0x0000000000017941 */ /* 0x000fea0003800200 */
.L_x_4294:
[----:B------:R-:W1:Y:S01]  /*5d3b0*/  MUFU.RCP64H R95, R93 ;  /* 0x0000005d005f7308 */ /* 0x000e620000001800 */
[----:B------:R-:W-:Y:S01]  /*5d3c0*/  MOV R94, 0x1 ;  /* 0x00000001005e7802 */ /* 0x000fe20000000f00 */
        /* <DEDUP_REMOVED lines=20> */
.L_x_4297:
[----:B------:R-:W-:Y:S05]  /*5d510*/  BSYNC.RECONVERGENT B1 ;  /* 0x0000000000017941 */ /* 0x000fea0003800200 */
.L_x_4296:
        /* <DEDUP_REMOVED lines=26> */
[----:B0-----:R-:W-:Y:S05]  /*5d6c0*/  CALL.REL.NOINC `($__internal_17_$__cuda_sm20_dsqrt_rn_f64_mediumpath_v1) ;  /* 0x000024ac00ec7944 */ /* 0x001fea0003c00000 */
[----:B------:R-:W-:Y:S01]  /*5d6d0*/  MOV R130, R100 ;  /* 0x0000006400827202 */ /* 0x000fe20000000f00 */
[----:B------:R-:W-:-:S07]  /*5d6e0*/  IMAD.MOV.U32 R131, RZ, RZ, R101 ;  /* 0x000000ffff837224 */ /* 0x000fce00078e0065 */
.L_x_4299:
[----:B------:R-:W-:Y:S05]  /*5d6f0*/  BSYNC.RECONVERGENT B1 ;  /* 0x0000000000017941 */ /* 0x000fea0003800200 */
.L_x_4298:
        /* <DEDUP_REMOVED lines=23> */
.L_x_4301:
[----:B------:R-:W-:Y:S05]  /*5d870*/  BSYNC.RECONVERGENT B1 ;  /* 0x0000000000017941 */ /* 0x000fea0003800200 */
.L_x_4300:
        /* <DEDUP_REMOVED lines=61> */
.L_x_4305:
        /* <DEDUP_REMOVED lines=72> */
.L_x_4306:
[----:B------:R-:W-:Y:S05]  /*5e0d0*/  BSYNC.RECONVERGENT B0 ;  /* 0x0000000000007941 */ /* 0x000fea0003800200 */
.L_x_4304:
        /* <DEDUP_REMOVED lines=28> */
.L_x_4310:
[----:B------:R-:W-:Y:S05]  /*5e2a0*/  BSYNC.RECONVERGENT B8 ;  /* 0x0000000000087941 */ /* 0x000fea0003800200 */
.L_x_4309:
[----:B------:R-:W-:-:S07]  /*5e2b0*/  VIADD R15, R105, 0x1 ;  /* 0x00000001690f7836 */ /* 0x000fce0000000000 */
.L_x_4308:
[----:B------:R-:W-:Y:S05]  /*5e2c0*/  BSYNC.RECONVERGENT B7 ;  /* 0x0000000000077941 */ /* 0x000fea0003800200 */
.L_x_4307:
        /* <DEDUP_REMOVED lines=56> */
.L_x_4312:
[----:B------:R-:W-:Y:S05]  /*5e650*/  BSYNC.RECONVERGENT B7 ;  /* 0x0000000000077941 */ /* 0x000fea0003800200 */
.L_x_4311:
        /* <DEDUP_REMOVED lines=59> */
.L_x_4316:
[----:B------:R-:W-:Y:S05]  /*5ea10*/  BSYNC.RECONVERGENT B8 ;  /* 0x0000000000087941 */ /* 0x000fea0003800200 */
.L_x_4315:
[----:B------:R-:W-:-:S07]  /*5ea20*/  VIADD R15, R105, 0x1 ;  /* 0x00000001690f7836 */ /* 0x000fce0000000000 */
.L_x_4314:
[----:B------:R-:W-:Y:S05]  /*5ea30*/  BSYNC.RECONVERGENT B7 ;  /* 0x0000000000077941 */ /* 0x000fea0003800200 */
.L_x_4313:
        /* <DEDUP_REMOVED lines=56> */
.L_x_4318:
[----:B------:R-:W-:Y:S05]  /*5edc0*/  BSYNC.RECONVERGENT B7 ;  /* 0x0000000000077941 */ /* 0x000fea0003800200 */
.L_x_4317:
        /* <DEDUP_REMOVED lines=43> */
.L_x_4303:
[----:B------:R-:W-:Y:S05]  /*5f080*/  BSYNC.RECONVERGENT B6 ;  /* 0x0000000000067941 */ /* 0x000fea0003800200 */
.L_x_4302:
        /* <DEDUP_REMOVED lines=22> */
.L_x_4320:
[----:B------:R-:W-:Y:S05]  /*5f1f0*/  BSYNC.RECONVERGENT B1 ;  /* 0x0000000000017941 */ /* 0x000fea0003800200 */
.L_x_4319:
        /* <DEDUP_REMOVED lines=59> */
.L_x_4322:
        /* <DEDUP_REMOVED lines=72> */
.L_x_4323:
[----:B------:R-:W-:Y:S05]  /*5fa30*/  BSYNC.RECONVERGENT B0 ;  /* 0x0000000000007941 */ /* 0x000fea0003800200 */
.L_x_4321:
        /* <DEDUP_REMOVED lines=28> */
.L_x_4327:
[----:B------:R-:W-:Y:S05]  /*5fc00*/  BSYNC.RECONVERGENT B7 ;  /* 0x0000000000077941 */ /* 0x000fea0003800200 */
.L_x_4326:
[----:B------:R-:W-:-:S07]  /*5fc10*/  VIADD R132, R105, 0x1 ;  /* 0x0000000169847836 */ /* 0x000fce0000000000 */
.L_x_4325:
[----:B------:R-:W-:Y:S05]  /*5fc20*/  BSYNC.RECONVERGENT B6 ;  /* 0x0000000000067941 */ /* 0x000fea0003800200 */
.L_x_4324:
        /* <DEDUP_REMOVED lines=56> */
.L_x_4329:
[----:B------:R-:W-:Y:S05]  /*5ffb0*/  BSYNC.RECONVERGENT B6 ;  /* 0x0000000000067941 */ /* 0x000fea0003800200 */
.L_x_4328:
        /* <DEDUP_REMOVED lines=57> */
[----:B------:R-:W-:Y:S01]  /*60350*/  IMAD.MOV.U32 R108, RZ, RZ, R102 ;  /* 0x000000ffff6c7224 */ /* 0x000fe200078e0066 */
[----:B------:R-:W-:-:S07]  /*60360*/  MOV R109, R103 ;  /* 0x00000067006d7202 */ /* 0x000fce0000000f00 */
.L_x_4333:
[----:B------:R-:W-:Y:S05]  /*60370*/  BSYNC.RECONVERGENT B7 ;  /* 0x0000000000077941 */ /* 0x000fea0003800200 */
.L_x_4332:
[----:B------:R-:W-:-:S07]  /*60380*/  VIADD R134, R105, 0x1 ;  /* 0x0000000169867836 */ /* 0x000fce0000000000 */
.L_x_4331:
[----:B------:R-:W-:Y:S05]  /*60390*/  BSYNC.RECONVERGENT B6 ;  /* 0x0000000000067941 */ /* 0x000fea0003800200 */
.L_x_4330:
        /* <DEDUP_REMOVED lines=56> */
.L_x_4335:
[----:B------:R-:W-:Y:S05]  /*60720*/  BSYNC.RECONVERGENT B6 ;  /* 0x0000000000067941 */ /* 0x000fea0003800200 */
.L_x_4334:
        /* <DEDUP_REMOVED lines=45> */
.L_x_4286:
[----:B------:R-:W-:Y:S05]  /*60a00*/  BSYNC.RECONVERGENT B5 ;  /* 0x0000000000057941 */ /* 0x000fea0003800200 */
.L_x_4284:
        /* <DEDUP_REMOVED lines=16> */
[----:B-12---:R-:W-:Y:S01]  /*60b10*/  DMUL R92, R124, UR12 ;  /* 0x0000000c7c5c7c28 */ /* 0x006fe20008000000 */
        /* <DEDUP_REMOVED lines=18> */
.L_x_4341:
[----:B------:R-:W-:Y:S05]  /*60c40*/  BSYNC.RECONVERGENT B7 ;  /* 0x0000000000077941 */ /* 0x000fea0003800200 */
.L_x_4340:
[----:B------:R-:W-:-:S07]  /*60c50*/  VIADD R108, R105, 0x1 ;  /* 0x00000001696c7836 */ /* 0x000fce0000000000 */
.L_x_4339:
[----:B------:R-:W-:Y:S05]  /*60c60*/  BSYNC.RECONVERGENT B6 ;  /* 0x0000000000067941 */ /* 0x000fea0003800200 */
.L_x_4338:
[----:B------:R-:W3:Y:S01]  /*60c70*/  LDCU.64 UR12, c[0x4][0x28] ;  /* 0x01000500ff0c77ac */ /* 0x000ee20008000a00 */
[----:B-12---:R-:W-:-:S05]  /*60c80*/  IMAD.SHL.U32 R92, R108, 0x40, RZ ;  /* 0x000000406c5c7824 */ /* 0x006fca00078e00ff */
[----:B------:R-:W-:-:S04]  /*60c90*/  LOP3.LUT R92, R92, 0x40, RZ, 0xc0, !PT ;  /* 0x000000405c5c7812 */ /* 0x000fc800078ec0ff */
[----:B---3--:R-:W-:-:S05]  /*60ca0*/  IADD3 R110, P0, PT, R92, UR12, RZ ;  /* 0x0000000c5c6e7c10 */ /* 0x008fca000ff1e0ff */
        /* <DEDUP_REMOVED lines=52> */
.L_x_4343:
[----:B------:R-:W-:Y:S05]  /*60ff0*/  BSYNC.RECONVERGENT B6 ;  /* 0x0000000000067941 */ /* 0x000fea0003800200 */
.L_x_4342:
        /* <DEDUP_REMOVED lines=58> */
[----:B0-----:R-:W-:Y:S05]  /*613a0*/  CALL.REL.NOINC `($__internal_17_$__cuda_sm20_dsqrt_rn_f64_mediumpath_v1) ;  /* 0x0000247000b47944 */ /* 0x001fea0003c00000 */
[----:B------:R-:W-:Y:S02]  /*613b0*/  IMAD.MOV.U32 R102, RZ, RZ, R100 ;  /* 0x000000ffff667224 */ /* 0x000fe400078e0064 */
[----:B------:R-:W-:-:S07]  /*613c0*/  IMAD.MOV.U32 R103, RZ, RZ, R101 ;  /* 0x000000ffff677224 */ /* 0x000fce00078e0065 */
.L_x_4345:
[----:B------:R-:W-:Y:S05]  /*613d0*/  BSYNC.RECONVERGENT B1 ;  /* 0x0000000000017941 */ /* 0x000fea0003800200 */
.L_x_4344:
        /* <DEDUP_REMOVED lines=20> */
.L_x_4347:
[----:B------:R-:W-:Y:S05]  /*61520*/  BSYNC.RECONVERGENT B1 ;  /* 0x0000000000017941 */ /* 0x000fea0003800200 */
.L_x_4346:
        /* <DEDUP_REMOVED lines=50> */
[----:B------:R-:W-:Y:S01]  /*61850*/  @P0 IMAD.MOV.U32 R100, RZ, RZ, 0x33145c07 ;  /* 0x33145c07ff640424 */ /* 0x000fe200078e00ff */
[----:B------:R-:W-:-:S06]  /*61860*/  @P0 MOV R101, 0x3c91a626 ;  /* 0x3c91a62600650802 */ /* 0x000fcc0000000f00 */
[C---:B------:R-:W-:Y:S02]  /*61870*/  @!P0 DADD R92, R94.reuse, R92 ;  /* 0x000000005e5c8229 */ /* 0x040fe4000000005c */
[----:B------:R-:W-:-:S06]  /*61880*/  @P0 DADD R94, R94, -R100 ;  /* 0x000000005e5e0229 */ /* 0x000fcc0000000864 */
[----:B------:R-:W-:Y:S02]  /*61890*/  @!P0 DADD R92, R92, UR12 ;  /* 0x0000000c5c5c8e29 */ /* 0x000fe40008000000 */
[----:B------:R-:W-:Y:S01]  /*618a0*/  @P0 DADD R92, -R94, UR12 ;  /* 0x0000000c5e5c0e29 */ /* 0x000fe20008000100 */
[----:B------:R-:W-:Y:S10]  /*618b0*/  BRA `(.L_x_4350) ;  /* 0x0000000400207947 */ /* 0x000ff40003800000 */
.L_x_4349:
        /* <DEDUP_REMOVED lines=72> */
.L_x_4350:
[----:B------:R-:W-:Y:S05]  /*61d40*/  BSYNC.RECONVERGENT B0 ;  /* 0x0000000000007941 */ /* 0x000fea0003800200 */
.L_x_4348:
        /* <DEDUP_REMOVED lines=39> */
.L_x_4354:
[----:B------:R-:W-:Y:S05]  /*61fc0*/  BSYNC.RECONVERGENT B7 ;  /* 0x0000000000077941 */ /* 0x000fea0003800200 */
.L_x_4353:
[----:B------:R-:W-:Y:S01]  /*61fd0*/  VIADD R128, R105, 0x1 ;  /* 0x0000000169807836 */ /* 0x000fe20000000000 */
[----:B------:R-:W-:Y:S06]  /*61fe0*/  BRA `(.L_x_4355) ;  /* 0x0000000000087947 */ /* 0x000fec0003800000 */
.L_x_4352:
[----:B------:R-:W-:Y:S01]  /*61ff0*/  DMUL R108, RZ, R124 ;  /* 0x0000007cff6c7228 */ /* 0x000fe20000000000 */
[----:B------:R-:W-:-:S10]  /*62000*/  IMAD.MOV.U32 R128, RZ, RZ, 0x1 ;  /* 0x00000001ff807424 */ /* 0x000fd400078e00ff */
.L_x_4355:
[----:B------:R-:W-:Y:S05]  /*62010*/  BSYNC.RECONVERGENT B6 ;  /* 0x0000000000067941 */ /* 0x000fea0003800200 */
.L_x_4351:
        /* <DEDUP_REMOVED lines=53> */
[----:B------:R-:W-:Y:S01]  /*62370*/  IMAD.MOV.U32 R109, RZ, RZ, R103 ;  /* 0x000000ffff6d7224 */ /* 0x000fe200078e0067 */
[----:B------:R-:W-:Y:S06]  /*62380*/  BRA `(.L_x_4358) ;  /* 0x0000000000087947 */ /* 0x000fec0003800000 */
.L_x_4357:
[----:B------:R-:W-:Y:S01]  /*62390*/  DMUL R108, RZ, R124 ;  /* 0x0000007cff6c7228 */ /* 0x000fe20000000000 */
[----:B------:R-:W-:-:S10]  /*623a0*/  MOV R128, RZ ;  /* 0x000000ff00807202 */ /* 0x000fd40000000f00 */
.L_x_4358:
[----:B------:R-:W-:Y:S05]  /*623b0*/  BSYNC.RECONVERGENT B6 ;  /* 0x0000000000067941 */ /* 0x000fea0003800200 */
.L_x_4356:
        /* <DEDUP_REMOVED lines=61> */
.L_x_4360:
[----:B------:R-:W-:Y:S05]  /*62790*/  BSYNC.RECONVERGENT B1 ;  /* 0x0000000000017941 */ /* 0x000fea0003800200 */
.L_x_4359:
        /* <DEDUP_REMOVED lines=20> */
.L_x_4362:
[----:B------:R-:W-:Y:S05]  /*628e0*/  BSYNC.RECONVERGENT B1 ;  /* 0x0000000000017941 */ /* 0x000fea0003800200 */
.L_x_4361:
        /* <DEDUP_REMOVED lines=77> */
.L_x_4364:
        /* <DEDUP_REMOVED lines=52> */
.L_x_4365:
[----:B------:R-:W-:Y:S05]  /*63100*/  BSYNC.RECONVERGENT B0 ;  /* 0x0000000000007941 */ /* 0x000fea0003800200 */
.L_x_4363:
[----:B------:R-:W-:Y:S01]  /*63110*/  UMOV UR12, 0x1a63c1f5 ;  /* 0x1a63c1f5000c7882 */ /* 0x000fe20000000000 */
[----:B------:R-:W-:Y:S01]  /*63120*/  UMOV UR13, 0x404ca5dc ;  /* 0x404ca5dc000d7882 */ /* 0x000fe20000000000 */
[----:B------:R-:W-:Y:S02]  /*63130*/  DSETP.GT.AND P0, PT, R58, RZ, PT ;  /* 0x000000ff3a00722a */ /* 0x000fe40003f04000 */
[----:B------:R-:W-:-:S08]  /*63140*/  DMUL R92, R92, UR12 ;  /* 0x0000000c5c5c7c28 */ /* 0x000fd00008000000 */
[----:B------:R-:W-:-:S10]  /*63150*/  DADD R94, -RZ, -R92 ;  /* 0x00000000ff5e7229 */ /* 0x000fd4000000095c */
[----:B------:R-:W-:Y:S02]  /*63160*/  FSEL R58, R94, R92, P0 ;  /* 0x0000005c5e3a7208 */ /* 0x000fe40000000000 */
[----:B------:R-:W-:-:S07]  /*63170*/  FSEL R59, R95, R93, P0 ;  /* 0x0000005d5f3b7208 */ /* 0x000fce0000000000 */
.L_x_4337:
[----:B------:R-:W-:Y:S05]  /*63180*/  BSYNC.RECONVERGENT B5 ;  /* 0x0000000000057941 */ /* 0x000fea0003800200 */
.L_x_4336:
[----:B-12---:R-:W-:-:S04]  /*63190*/  IMAD R93, R16, 0x7, RZ ;  /* 0x00000007105d7824 */ /* 0x006fc800078e02ff */
[----:B------:R-:W-:-:S06]  /*631a0*/  IMAD.WIDE.U32 R92, R93, 0x8, R30 ;  /* 0x000000085d5c7825 */ /* 0x000fcc00078e001e */
[----:B------:R-:W2:Y:S01]  /*631b0*/  LDG.E.64 R92, desc[UR4][R92.64+0x20] ;  /* 0x000020045c5c7981 */ /* 0x000ea2000c1e1b00 */
[----:B------:R-:W1:Y:S01]  /*631c0*/  MUFU.RCP64H R95, R121 ;  /* 0x00000079005f7308 */ /* 0x000e620000001800 */
        /* <DEDUP_REMOVED lines=21> */
[----:B------:R-:W-:Y:S02]  /*63320*/  IMAD.MOV.U32 R124, RZ, RZ, R100 ;  /* 0x000000ffff7c7224 */ /* 0x000fe400078e0064 */
[----:B------:R-:W-:-:S07]  /*63330*/  IMAD.MOV.U32 R125, RZ, RZ, R101 ;  /* 0x000000ffff7d7224 */ /* 0x000fce00078e0065 */
.L_x_4367:
[----:B------:R-:W-:Y:S05]  /*63340*/  BSYNC.RECONVERGENT B1 ;  /* 0x0000000000017941 */ /* 0x000fea0003800200 */
.L_x_4366:
        /* <DEDUP_REMOVED lines=22> */
.L_x_4369:
[----:B------:R-:W-:Y:S05]  /*634b0*/  BSYNC.RECONVERGENT B1 ;  /* 0x0000000000017941 */ /* 0x000fea0003800200 */
.L_x_4368:
        /* <DEDUP_REMOVED lines=22> */
.L_x_4371:
[----:B------:R-:W-:Y:S05]  /*63620*/  BSYNC.RECONVERGENT B1 ;  /* 0x0000000000017941 */ /* 0x000fea0003800200 */
.L_x_4370:
        /* <DEDUP_REMOVED lines=47> */
.L_x_4377:
[----:B------:R-:W-:Y:S05]  /*63920*/  BSYNC.RECONVERGENT B7 ;  /* 0x0000000000077941 */ /* 0x000fea0003800200 */
.L_x_4376:
[----:B------:R-:W-:Y:S01]  /*63930*/  IMAD R111, R16, 0x7, RZ ;  /* 0x00000007106f7824 */ /* 0x000fe200078e02ff */
[----:B------:R-:W1:Y:S01]  /*63940*/  LDCU.64 UR12, c[0x4][0x28] ;  /* 0x01000500ff0c77ac */ /* 0x000e620008000a00 */
[----:B------:R-:W-:Y:S01]  /*63950*/  SHF.L.U32 R40, R132, 0x6, RZ ;  /* 0x0000000684287819 */ /* 0x000fe200000006ff */
        /* <DEDUP_REMOVED lines=20> */
[----:B----4-:R-:W-:-:S08]  /*63aa0*/  DFMA R40, R108, R128, R40 ;  /* 0x000000806c28722b */ /* 0x010fd00000000028 */
        /* <DEDUP_REMOVED lines=46> */
.L_x_4381:
[----:B------:R-:W-:Y:S05]  /*63d90*/  BSYNC.RECONVERGENT B8 ;  /* 0x0000000000087941 */ /* 0x000fea0003800200 */
.L_x_4380:
[----:B------:R-:W-:-:S07]  /*63da0*/  VIADD R132, R40, 0x1 ;  /* 0x0000000128847836 */ /* 0x000fce0000000000 */
.L_x_4379:
[----:B------:R-:W-:Y:S05]  /*63db0*/  BSYNC.RECONVERGENT B7 ;  /* 0x0000000000077941 */ /* 0x000fea0003800200 */
.L_x_4378:
        /* <DEDUP_REMOVED lines=35> */
.L_x_4387:
        /* <DEDUP_REMOVED lines=25> */
.L_x_4385:
[----:B------:R-:W-:Y:S05]  /*64180*/  BSYNC.RELIABLE B1 ;  /* 0x0000000000017941 */ /* 0x000fea0003800100 */
.L_x_4384:
[----:B------:R-:W-:-:S05]  /*64190*/  VIADD R41, R41, 0x1 ;  /* 0x0000000129297836 */ /* 0x000fca0000000000 */
[----:B------:R-:W-:-:S13]  /*641a0*/  ISETP.NE.AND P0, PT, R41, R18, PT ;  /* 0x000000122900720c */ /* 0x000fda0003f05270 */
[----:B------:R-:W-:Y:S05]  /*641b0*/  @P0 BRA `(.L_x_4387) ;  /* 0xfffffffc008c0947 */ /* 0x000fea000383ffff */
[----:B------:R-:W-:-:S07]  /*641c0*/  IMAD.MOV.U32 R6, RZ, RZ, RZ ;  /* 0x000000ffff067224 */ /* 0x000fce00078e00ff */
.L_x_4383:
        /* <DEDUP_REMOVED lines=8> */
.L_x_4382:
[----:B------:R3:W5:Y:S01]  /*64250*/  LDL.64 R42, [R1] ;  /* 0x00000000012a7983 */ /* 0x0007620000100a00 */
[----:B------:R-:W-:-:S07]  /*64260*/  IMAD.MOV.U32 R6, RZ, RZ, R40 ;  /* 0x000000ffff067224 */ /* 0x000fce00078e0028 */
.L_x_4386:
        /* <DEDUP_REMOVED lines=11> */
[----:B------:R-:W-:-:S02]  /*64320*/  LEA R100, R16, 0x1, 0x1 ;  /* 0x0000000110647811 */ /* 0x000fc400078e08ff */
[----:B------:R-:W-:-:S04]  /*64330*/  IADD3 R17, PT, PT, R17, 0x1, RZ ;  /* 0x0000000111117810 */ /* 0x000fc80007ffe0ff */
[----:B------:R-:W0:Y:S02]  /*64340*/  I2F.F64.U32 R100, R100 ;  /* 0x0000006400647312 */ /* 0x000e240000201800 */
[----:B0-----:R4:W-:Y:S01]  /*64350*/  STG.E.64 desc[UR4][R40.64+0x38], R100 ;  /* 0x0000386428007986 */ /* 0x0019e2000c101b04 */
[----:B--2---:R-:W-:-:S03]  /*64360*/  DADD R120, R100, 1 ;  /* 0x3ff0000064787429 */ /* 0x004fc60000000000 */
[----:B---3--:R4:W-:Y:S08]  /*64370*/  STG.E.64 desc[UR4][R40.64+0x30], R92 ;  /* 0x0000305c28007986 */ /* 0x0089f0000c101b04 */
.L_x_4375:
[----:B------:R-:W-:Y:S05]  /*64380*/  BSYNC.RECONVERGENT B5 ;  /* 0x0000000000057941 */ /* 0x000fea0003800200 */
.L_x_4374:
        /* <DEDUP_REMOVED lines=38> */
[----:B------:R-:W-:Y:S02]  /*645f0*/  IMAD.MOV.U32 R15, RZ, RZ, R105 ;  /* 0x000000ffff0f7224 */ /* 0x000fe400078e0069 */
[----:B------:R-:W-:Y:S02]  /*64600*/  IMAD.MOV.U32 R104, RZ, RZ, R102 ;  /* 0x000000ffff687224 */ /* 0x000fe400078e0066 */
[----:B------:R-:W-:Y:S01]  /*64610*/  IMAD.MOV.U32 R105, RZ, RZ, R103 ;  /* 0x000000ffff697224 */ /* 0x000fe200078e0067 */
[----:B------:R-:W-:Y:S06]  /*64620*/  BRA `(.L_x_4390) ;  /* 0x0000000000087947 */ /* 0x000fec0003800000 */
.L_x_4389:
[----:B------:R-:W-:Y:S01]  /*64630*/  DMUL R104, RZ, R132 ;  /* 0x00000084ff687228 */ /* 0x000fe20000000000 */
[----:B------:R-:W-:-:S10]  /*64640*/  IMAD.MOV.U32 R15, RZ, RZ, RZ ;  /* 0x000000ffff0f7224 */ /* 0x000fd400078e00ff */
.L_x_4390:
[----:B------:R-:W-:Y:S05]  /*64650*/  BSYNC.RECONVERGENT B5 ;  /* 0x0000000000057941 */ /* 0x000fea0003800200 */
.L_x_4388:
[----:B------:R-:W-:Y:S01]  /*64660*/  IMAD R111, R16, 0x7, RZ ;  /* 0x00000007106f7824 */ /* 0x000fe200078e02ff */
[----:B------:R-:W3:Y:S01]  /*64670*/  LDCU.64 UR12, c[0x4][0x28] ;  /* 0x01000500ff0c77ac */ /* 0x000ee20008000a00 */
[----:B------:R-:W-:Y:S01]  /*64680*/  IMAD.SHL.U32 R40, R15, 0x40, RZ ;  /* 0x000000400f287824 */ /* 0x000fe200078e00ff */
[----:B------:R-:W4:Y:S01]  /*64690*/  LDC.64 R128, c[0x0][0x380] ;  /* 0x0000e000ff807b82 */ /* 0x000f220000000a00 */
[----:B------:R-:W-:-:S06]  /*646a0*/  IMAD.WIDE.U32 R110, R111, 0x8, R30 ;  /* 0x000000086f6e7825 */ /* 0x000fcc00078e001e */
[----:B------:R-:W5:Y:S01]  /*646b0*/  LDG.E.64 R110, desc[UR4][R110.64+0x18] ;  /* 0x000018046e6e7981 */ /* 0x000f62000c1e1b00 */
[----:B------:R-:W-:-:S04]  /*646c0*/  LOP3.LUT R40, R40, 0x40, RZ, 0xc0, !PT ;  /* 0x0000004028287812 */ /* 0x000fc800078ec0ff */
[----:B---3--:R-:W-:-:S04]  /*646d0*/  IADD3 R106, P0, PT, R40, UR12, RZ ;  /* 0x0000000c286a7c10 */ /* 0x008fc8000ff1e0ff */
[----:B------:R-:W-:-:S05]  /*646e0*/  IADD3.X R107, PT, PT, RZ, UR13, RZ, P0, !PT ;  /* 0x0000000dff6b7c10 */ /* 0x000fca00087fe4ff */
        /* <DEDUP_REMOVED lines=56> */
.L_x_4394:
[----:B------:R-:W-:Y:S05]  /*64a70*/  BSYNC.RECONVERGENT B7 ;  /* 0x0000000000077941 */ /* 0x000fea0003800200 */
.L_x_4393:
[----:B------:R-:W-:Y:S01]  /*64a80*/  VIADD R15, R40, 0x1 ;  /* 0x00000001280f7836 */ /* 0x000fe20000000000 */
[----:B------:R-:W-:Y:S06]  /*64a90*/  BRA `(.L_x_4395) ;  /* 0x0000000000147947 */ /* 0x000fec0003800000 */
.L_x_4392:
[----:B------:R-:W-:Y:S01]  /*64aa0*/  UMOV UR12, 0xa2529d3a ;  /* 0xa2529d3a000c7882 */ /* 0x000fe20000000000 */
[----:B------:R-:W-:Y:S01]  /*64ab0*/  UMOV UR13, 0x3f91df46 ;  /* 0x3f91df46000d7882 */ /* 0x000fe20000000000 */
[----:B------:R-:W-:Y:S01]  /*64ac0*/  IMAD.MOV.U32 R15, RZ, RZ, 0x1 ;  /* 0x00000001ff0f7424 */ /* 0x000fe200078e00ff */
[----:B------:R-:W-:-:S08]  /*64ad0*/  DMUL R104, R58, UR12 ;  /* 0x0000000c3a687c28 */ /* 0x000fd00008000000 */
[----:B------:R-:W-:-:S11]  /*64ae0*/  DMUL R104, RZ, R104 ;  /* 0x00000068ff687228 */ /* 0x000fd60000000000 */
.L_x_4395:
[----:B------:R-:W-:Y:S05]  /*64af0*/  BSYNC.RECONVERGENT B5 ;  /* 0x0000000000057941 */ /* 0x000fea0003800200 */
.L_x_4391:
        /* <DEDUP_REMOVED lines=35> */
.L_x_4401:
        /* <DEDUP_REMOVED lines=25> */
.L_x_4399:
[----:B------:R-:W-:Y:S05]  /*64ec0*/  BSYNC.RELIABLE B1 ;  /* 0x0000000000017941 */ /* 0x000fea0003800100 */
.L_x_4398:
[----:B------:R-:W-:-:S05]  /*64ed0*/  VIADD R15, R15, 0x1 ;  /* 0x000000010f0f7836 */ /* 0x000fca0000000000 */
[----:B------:R-:W-:-:S13]  /*64ee0*/  ISETP.NE.AND P0, PT, R15, R18, PT ;  /* 0x000000120f00720c */ /* 0x000fda0003f05270 */
[----:B------:R-:W-:Y:S05]  /*64ef0*/  @P0 BRA `(.L_x_4401) ;  /* 0xfffffffc008c0947 */ /* 0x000fea000383ffff */
[----:B------:R-:W-:-:S07]  /*64f00*/  IMAD.MOV.U32 R6, RZ, RZ, RZ ;  /* 0x000000ffff067224 */ /* 0x000fce00078e00ff */
.L_x_4397:
[----:B------:R-:W-:Y:S01]  /*64f10*/  ISETP.NE.AND P0, PT, R6, RZ, PT ;  /* 0x000000ff0600720c */ /* 0x000fe20003f05270 */
[----:B------:R-:W-:Y:S02]  /*64f20*/  IMAD.MOV.U32 R15, RZ, RZ, R6 ;  /* 0x000000ffff0f7224 */ /* 0x000fe400078e0006 */
[----:B------:R-:W-:-:S10]  /*64f30*/  IMAD.MOV.U32 R6, RZ, RZ, RZ ;  /* 0x000000ffff067224 */ /* 0x000fd400078e00ff */
[----:B------:R-:W-:Y:S05]  /*64f40*/  @!P0 BREAK.RELIABLE B0 ;  /* 0x0000000000008942 */ /* 0x000fea0003800100 */
[----:B------:R-:W-:Y:S05]  /*64f50*/  @!P0 BRA `(.L_x_4373) ;  /* 0x0000000000448947 */ /* 0x000fea0003800000 */
[----:B------:R-:W-:Y:S05]  /*64f60*/  BSYNC.RELIABLE B0 ;  /* 0x0000000000007941 */ /* 0x000fea0003800100 */
.L_x_4396:
[----:B------:R3:W5:Y:S01]  /*64f70*/  LDL.64 R40, [R1+0x8] ;  /* 0x0000080001287983 */ /* 0x0007620000100a00 */
[----:B------:R-:W-:-:S07]  /*64f80*/  IMAD.MOV.U32 R6, RZ, RZ, R15 ;  /* 0x000000ffff067224 */ /* 0x000fce00078e000f */
.L_x_4400:
        /* <DEDUP_REMOVED lines=14> */
.L_x_4373:
[----:B------:R-:W-:Y:S05]  /*65070*/  BSYNC.RECONVERGENT B6 ;  /* 0x0000000000067941 */ /* 0x000fea0003800200 */
.L_x_4372:
[----:B----4-:R-:W4:Y:S02]  /*65080*/  LDC.64 R38, c[0x0][0x390] ;  /* 0x0000e400ff267b82 */ /* 0x010f240000000a00 */
[----:B----4-:R-:W4:Y:S01]  /*65090*/  LDG.E R39, desc[UR4][R38.64+0x4] ;  /* 0x0000040426277981 */ /* 0x010f22000c1e1900 */
[----:B------:R-:W-:-:S05]  /*650a0*/  VIADD R16, R16, 0x1 ;  /* 0x0000000110107836 */ /* 0x000fca0000000000 */
[----:B----4-:R-:W-:-:S13]  /*650b0*/  ISETP.GE.AND P0, PT, R16, R39, PT ;  /* 0x000000271000720c */ /* 0x010fda0003f06270 */
[----:B------:R-:W-:Y:S05]  /*650c0*/  @!P0 BRA `(.L_x_4402) ;  /* 0xffffff6c00ac8947 */ /* 0x000fea000383ffff */
.L_x_4279:
        /* <DEDUP_REMOVED lines=32> */
.L_x_4534:
        /* <DEDUP_REMOVED lines=39> */
.L_x_4406:
[----:B------:R-:W-:Y:S05]  /*65540*/  BSYNC.RECONVERGENT B6 ;  /* 0x0000000000067941 */ /* 0x000fea0003800200 */
.L_x_4405:
        /* <DEDUP_REMOVED lines=28> */
[----:B------:R-:W-:Y:S02]  /*65710*/  LOP3.LUT P0, RZ, R18, 0x2, RZ, 0xc0, !PT ;  /* 0x0000000212ff7812 */ /* 0x000fe4000780c0ff */
[----:B------:R-:W-:Y:S02]  /*65720*/  @!P2 MOV R18, 0x1 ;  /* 0x000000010012a802 */ /* 0x000fe40000000f00 */
        /* <DEDUP_REMOVED lines=30> */
[----:B------:R-:W-:-:S07]  /*65910*/  IMAD.MOV.U32 R77, RZ, RZ, R103 ;  /* 0x000000ffff4d7224 */ /* 0x000fce00078e0067 */
.L_x_4410:
[----:B------:R-:W-:Y:S05]  /*65920*/  BSYNC.RECONVERGENT B7 ;  /* 0x0000000000077941 */ /* 0x000fea0003800200 */
.L_x_4409:
[----:B------:R-:W-:-:S07]  /*65930*/  VIADD R18, R105, 0x1 ;  /* 0x0000000169127836 */ /* 0x000fce0000000000 */
.L_x_4408:
[----:B------:R-:W-:Y:S05]  /*65940*/  BSYNC.RECONVERGENT B6 ;  /* 0x0000000000067941 */ /* 0x000fea0003800200 */
.L_x_4407:
        /* <DEDUP_REMOVED lines=38> */
[----:B------:R-:W-:Y:S01]  /*65bb0*/  IMAD.MOV.U32 R105, RZ, RZ, R16 ;  /* 0x000000ffff697224 */ /* 0x000fe200078e0010 */
[----:B------:R-:W-:Y:S01]  /*65bc0*/  MOV R109, R79 ;  /* 0x0000004f006d7202 */ /* 0x000fe20000000f00 */
        /* <DEDUP_REMOVED lines=8> */
.L_x_4414:
[----:B------:R-:W-:Y:S05]  /*65c50*/  BSYNC.RECONVERGENT B7 ;  /* 0x0000000000077941 */ /* 0x000fea0003800200 */
.L_x_4413:
[----:B------:R-:W-:-:S07]  /*65c60*/  VIADD R128, R105, 0x1 ;  /* 0x0000000169807836 */ /* 0x000fce0000000000 */
.L_x_4412:
[----:B------:R-:W-:Y:S05]  /*65c70*/  BSYNC.RECONVERGENT B6 ;  /* 0x0000000000067941 */ /* 0x000fea0003800200 */
.L_x_4411:
        /* <DEDUP_REMOVED lines=41> */
.L_x_4416:
[----:B------:R-:W-:Y:S01]  /*65f10*/  MOV R18, R105 ;  /* 0x0000006900127202 */ /* 0x000fe20000000f00 */
[----:B------:R-:W-:Y:S02]  /*65f20*/  IMAD.MOV.U32 R108, RZ, RZ, R102 ;  /* 0x000000ffff6c7224 */ /* 0x000fe400078e0066 */
[----:B------:R-:W-:-:S07]  /*65f30*/  IMAD.MOV.U32 R109, RZ, RZ, R103 ;  /* 0x000000ffff6d7224 */ /* 0x000fce00078e0067 */
.L_x_4415:
        /* <DEDUP_REMOVED lines=68> */
[----:B-1----:R-:W-:Y:S05]  /*66380*/  CALL.REL.NOINC `($__internal_17_$__cuda_sm20_dsqrt_rn_f64_mediumpath_v1) ;  /* 0x0000242000bc7944 */ /* 0x002fea0003c00000 */
[----:B------:R-:W-:Y:S02]  /*66390*/  IMAD.MOV.U32 R130, RZ, RZ, R100 ;  /* 0x000000ffff827224 */ /* 0x000fe400078e0064 */
[----:B------:R-:W-:-:S07]  /*663a0*/  IMAD.MOV.U32 R131, RZ, RZ, R101 ;  /* 0x000000ffff837224 */ /* 0x000fce00078e0065 */
.L_x_4418:
[----:B------:R-:W-:Y:S05]  /*663b0*/  BSYNC.RECONVERGENT B1 ;  /* 0x0000000000017941 */ /* 0x000fea0003800200 */
.L_x_4417:
        /* <DEDUP_REMOVED lines=21> */
[----:B------:R-:W-:Y:S01]  /*66510*/  IMAD.MOV.U32 R126, RZ, RZ, R100 ;  /* 0x000000ffff7e7224 */ /* 0x000fe200078e0064 */
[----:B------:R-:W-:-:S07]  /*66520*/  MOV R127, R101 ;  /* 0x00000065007f7202 */ /* 0x000fce0000000f00 */
.L_x_4420:
[----:B------:R-:W-:Y:S05]  /*66530*/  BSYNC.RECONVERGENT B1 ;  /* 0x0000000000017941 */ /* 0x000fea0003800200 */
.L_x_4419:
        /* <DEDUP_REMOVED lines=23> */
.L_x_4422:
[----:B------:R-:W-:Y:S05]  /*666b0*/  BSYNC.RECONVERGENT B1 ;  /* 0x0000000000017941 */ /* 0x000fea0003800200 */
.L_x_4421:
        /* <DEDUP_REMOVED lines=23> */
.L_x_4424:
[----:B------:R-:W-:Y:S05]  /*66830*/  BSYNC.RECONVERGENT B1 ;  /* 0x0000000000017941 */ /* 0x000fea0003800200 */
.L_x_4423:
        /* <DEDUP_REMOVED lines=22> */
.L_x_4426:
[----:B------:R-:W-:Y:S05]  /*669a0*/  BSYNC.RECONVERGENT B1 ;  /* 0x0000000000017941 */ /* 0x000fea0003800200 */
.L_x_4425:
        /* <DEDUP_REMOVED lines=25> */
.L_x_4428:
[----:B------:R-:W-:Y:S05]  /*66b40*/  BSYNC.RECONVERGENT B1 ;  /* 0x0000000000017941 */ /* 0x000fea0003800200 */
.L_x_4427:
[----:B------:R-:W-:Y:S01]  /*66b50*/  DADD R94, R94, -R42 ;  /* 0x000000005e5e7229 */ /* 0x000fe2000000082a */
[----:B------:R-:W-:Y:S10]  /*66b60*/  @!P0 BRA `(.L_x_4429) ;  /* 0x0000008800208947 */ /* 0x000ff40003800000 */
        /* <DEDUP_REMOVED lines=26> */
[----:B------:R-:W-:Y:S02]  /*66d10*/  IMAD.MOV.U32 R128, RZ, RZ, R100 ;  /* 0x000000ffff807224 */ /* 0x000fe400078e0064 */
[----:B------:R-:W-:-:S07]  /*66d20*/  IMAD.MOV.U32 R129, RZ, RZ, R101 ;  /* 0x000000ffff817224 */ /* 0x000fce00078e0065 */
.L_x_4431:
[----:B------:R-:W-:Y:S05]  /*66d30*/  BSYNC.RECONVERGENT B1 ;  /* 0x0000000000017941 */ /* 0x000fea0003800200 */
.L_x_4430:
        /* <DEDUP_REMOVED lines=20> */
[----:B-1---5:R-:W-:Y:S05]  /*66e80*/  CALL.REL.NOINC `($__internal_16_$__cuda_sm20_div_rn_f64_full) ;  /* 0x0000241000647944 */ /* 0x022fea0003c00000 */
.L_x_4433:
[----:B------:R-:W-:Y:S05]  /*66e90*/  BSYNC.RECONVERGENT B1 ;  /* 0x0000000000017941 */ /* 0x000fea0003800200 */
.L_x_4432:
        /* <DEDUP_REMOVED lines=14> */
.L_x_4435:
[----:B------:R-:W-:Y:S05]  /*66f80*/  BSYNC.RECONVERGENT B0 ;  /* 0x0000000000007941 */ /* 0x000fea0003800200 */
.L_x_4434:
        /* <DEDUP_REMOVED lines=94> */
[----:B------:R-:W-:Y:S01]  /*67570*/  MOV R18, R105 ;  /* 0x0000006900127202 */ /* 0x000fe20000000f00 */
[----:B------:R-:W-:Y:S02]  /*67580*/  IMAD.MOV.U32 R108, RZ, RZ, R102 ;  /* 0x000000ffff6c7224 */ /* 0x000fe400078e0066 */
[----:B------:R-:W-:-:S07]  /*67590*/  IMAD.MOV.U32 R109, RZ, RZ, R103 ;  /* 0x000000ffff6d7224 */ /* 0x000fce00078e0067 */
.L_x_4437:
[----:B------:R-:W-:Y:S05]  /*675a0*/  BSYNC.RECONVERGENT B6 ;  /* 0x0000000000067941 */ /* 0x000fea0003800200 */
.L_x_4436:
        /* <DEDUP_REMOVED lines=55> */
[----:B------:R-:W-:-:S07]  /*67920*/  IMAD.MOV.U32 R109, RZ, RZ, R103 ;  /* 0x000000ffff6d7224 */ /* 0x000fce00078e0067 */
.L_x_4441:
[----:B------:R-:W-:Y:S05]  /*67930*/  BSYNC.RECONVERGENT B7 ;  /* 0x0000000000077941 */ /* 0x000fea0003800200 */
.L_x_4440:
[----:B------:R-:W-:-:S07]  /*67940*/  IADD3 R18, PT, PT, R105, 0x1, RZ ;  /* 0x0000000169127810 */ /* 0x000fce0007ffe0ff */
.L_x_4439:
[----:B------:R-:W-:Y:S05]  /*67950*/  BSYNC.RECONVERGENT B6 ;  /* 0x0000000000067941 */ /* 0x000fea0003800200 */
.L_x_4438:
        /* <DEDUP_REMOVED lines=24> */
[----:B--2---:R-:W-:Y:S02]  /*67ae0*/  DFMA R92, R110, R132, R92 ;  /* 0x000000846e5c722b */ /* 0x004fe4000000005c */
[----:B------:R-:W-:-:S06]  /*67af0*/  DMUL R132, RZ, R80 ;  /* 0x00000050ff847228 */ /* 0x000fcc0000000000 */
        /* <DEDUP_REMOVED lines=29> */
.L_x_4443:
[----:B------:R-:W-:Y:S05]  /*67cd0*/  BSYNC.RECONVERGENT B1 ;  /* 0x0000000000017941 */ /* 0x000fea0003800200 */
.L_x_4442:
[----:B------:R-:W-:Y:S01]  /*67ce0*/  MOV R136, 0x1 ;  /* 0x0000000100887802 */ /* 0x000fe20000000f00 */
        /* <DEDUP_REMOVED lines=15> */
.L_x_4446:
[----:B------:R-:W-:Y:S02]  /*67de0*/  IMAD.MOV.U32 R108, RZ, RZ, R102 ;  /* 0x000000ffff6c7224 */ /* 0x000fe400078e0066 */
[----:B------:R-:W-:-:S07]  /*67df0*/  IMAD.MOV.U32 R109, RZ, RZ, R103 ;  /* 0x000000ffff6d7224 */ /* 0x000fce00078e0067 */
.L_x_4445:
[----:B------:R-:W-:Y:S01]  /*67e00*/  VIADD R136, R105, 0x1 ;  /* 0x0000000169887836 */ /* 0x000fe20000000000 */
[----:B------:R-:W-:Y:S01]  /*67e10*/  MOV R18, R16 ;  /* 0x0000001000127202 */ /* 0x000fe20000000f00 */
[----:B------:R-:W-:Y:S02]  /*67e20*/  IMAD.MOV.U32 R132, RZ, RZ, R78 ;  /* 0x000000ffff847224 */ /* 0x000fe400078e004e */
[----:B------:R-:W-:-:S07]  /*67e30*/  IMAD.MOV.U32 R133, RZ, RZ, R79 ;  /* 0x000000ffff857224 */ /* 0x000fce00078e004f */
.L_x_4444:
        /* <DEDUP_REMOVED lines=36> */
.L_x_4448:
[----:B------:R-:W-:Y:S02]  /*68080*/  IMAD.MOV.U32 R18, RZ, RZ, R105 ;  /* 0x000000ffff127224 */ /* 0x000fe400078e0069 */
[----:B------:R-:W-:Y:S02]  /*68090*/  IMAD.MOV.U32 R132, RZ, RZ, R102 ;  /* 0x000000ffff847224 */ /* 0x000fe400078e0066 */
[----:B------:R-:W-:-:S07]  /*680a0*/  IMAD.MOV.U32 R133, RZ, RZ, R103 ;  /* 0x000000ffff857224 */ /* 0x000fce00078e0067 */
.L_x_4447:
        /* <DEDUP_REMOVED lines=50> */
.L_x_4450:
[----:B------:R-:W-:Y:S05]  /*683d0*/  BSYNC.RECONVERGENT B1 ;  /* 0x0000000000017941 */ /* 0x000fea0003800200 */
.L_x_4449:
        /* <DEDUP_REMOVED lines=57> */
.L_x_4452:
        /* <DEDUP_REMOVED lines=72> */
.L_x_4453:
[----:B------:R-:W-:Y:S05]  /*68bf0*/  BSYNC.RECONVERGENT B0 ;  /* 0x0000000000007941 */ /* 0x000fea0003800200 */
.L_x_4451:
        /* <DEDUP_REMOVED lines=38> */
.L_x_4455:
[----:B------:R-:W-:Y:S05]  /*68e60*/  BSYNC.RECONVERGENT B6 ;  /* 0x0000000000067941 */ /* 0x000fea0003800200 */
.L_x_4454:
        /* <DEDUP_REMOVED lines=58> */
[----:B------:R-:W-:Y:S05]  /*69210*/  CALL.REL.NOINC `($_Z8FitGrainPdPiS0_S_S_S0_S0_S_S_S_S_S_S_S_S_S_S_S_S_$__internal_trig_reduction_slowpathd) ;  /* 0x0000240000647944 */ /* 0x000fea0003c00000 */
[----:B------:R-:W-:Y:S02]  /*69220*/  IMAD.MOV.U32 R108, RZ, RZ, R102 ;  /* 0x000000ffff6c7224 */ /* 0x000fe400078e0066 */
[----:B------:R-:W-:-:S07]  /*69230*/  IMAD.MOV.U32 R109, RZ, RZ, R103 ;  /* 0x000000ffff6d7224 */ /* 0x000fce00078e0067 */
.L_x_4459:
[----:B------:R-:W-:Y:S05]  /*69240*/  BSYNC.RECONVERGENT B7 ;  /* 0x0000000000077941 */ /* 0x000fea0003800200 */
.L_x_4458:
[----:B------:R-:W-:-:S07]  /*69250*/  VIADD R18, R105, 0x1 ;  /* 0x0000000169127836 */ /* 0x000fce0000000000 */
.L_x_4457:
[----:B------:R-:W-:Y:S05]  /*69260*/  BSYNC.RECONVERGENT B6 ;  /* 0x0000000000067941 */ /* 0x000fea0003800200 */
.L_x_4456:
        /* <DEDUP_REMOVED lines=44> */
[----:B------:R-:W-:Y:S01]  /*69530*/  FSEL R94, R95, RZ, P0 ;  /* 0x000000ff5f5e7208 */ /* 0x000fe20000000000 */
[----:B------:R-:W-:Y:S01]  /*69540*/  @!P2 DMUL R108, RZ, R100 ;  /* 0x00000064ff6ca228 */ /* 0x000fe20000000000 */
[----:B------:R-:W-:Y:S02]  /*69550*/  FSEL R122, R122, RZ, P1 ;  /* 0x000000ff7a7a7208 */ /* 0x000fe40000800000 */
[----:B------:R-:W-:Y:S01]  /*69560*/  FSEL R123, R94, RZ, P1 ;  /* 0x000000ff5e7b7208 */ /* 0x000fe20000800000 */
[----:B------:R-:W-:-:S04]  /*69570*/  DADD R94, -RZ, -R126 ;  /* 0x00000000ff5e7229 */ /* 0x000fc8000000097e */
[----:B------:R-:W-:Y:S01]  /*69580*/  FSEL R103, R126, R92, !P1 ;  /* 0x0000005c7e677208 */ /* 0x000fe20004800000 */
[-C--:B------:R-:W-:Y:S01]  /*69590*/  DMUL R132, R132, R122.reuse ;  /* 0x0000007a84847228 */ /* 0x080fe20000000000 */
[----:B------:R-:W-:Y:S01]  /*695a0*/  FSEL R93, R127, R93, !P1 ;  /* 0x0000005d7f5d7208 */ /* 0x000fe20004800000 */
[----:B------:R-:W-:-:S06]  /*695b0*/  DFMA R120, R130, R122, -R120 ;  /* 0x0000007a8278722b */ /* 0x000fcc0000000878 */
[----:B------:R-:W-:Y:S01]  /*695c0*/  DFMA R130, R130, R124, R132 ;  /* 0x0000007c8282722b */ /* 0x000fe20000000084 */
        /* <DEDUP_REMOVED lines=26> */
[----:B------:R-:W-:Y:S01]  /*69770*/  MOV R108, R102 ;  /* 0x00000066006c7202 */ /* 0x000fe20000000f00 */
[----:B------:R-:W-:-:S07]  /*69780*/  IMAD.MOV.U32 R109, RZ, RZ, R103 ;  /* 0x000000ffff6d7224 */ /* 0x000fce00078e0067 */
.L_x_4463:
[----:B------:R-:W-:Y:S05]  /*69790*/  BSYNC.RECONVERGENT B7 ;  /* 0x0000000000077941 */ /* 0x000fea0003800200 */
.L_x_4462:
[----:B------:R-:W-:-:S07]  /*697a0*/  VIADD R18, R105, 0x1 ;  /* 0x0000000169127836 */ /* 0x000fce0000000000 */
.L_x_4461:
[----:B------:R-:W-:Y:S05]  /*697b0*/  BSYNC.RECONVERGENT B6 ;  /* 0x0000000000067941 */ /* 0x000fea0003800200 */
.L_x_4460:
        /* <DEDUP_REMOVED lines=61> */
.L_x_4465:
[----:B------:R-:W-:Y:S05]  /*69b90*/  BSYNC.RECONVERGENT B6 ;  /* 0x0000000000067941 */ /* 0x000fea0003800200 */
.L_x_4464:
        /* <DEDUP_REMOVED lines=57> */
[----:B------:R-:W-:Y:S01]  /*69f30*/  MOV R128, R100 ;  /* 0x0000006400807202 */ /* 0x000fe20000000f00 */
[----:B------:R-:W-:-:S07]  /*69f40*/  IMAD.MOV.U32 R129, RZ, RZ, R101 ;  /* 0x000000ffff817224 */ /* 0x000fce00078e0065 */
.L_x_4467:
[----:B------:R-:W-:Y:S05]  /*69f50*/  BSYNC.RECONVERGENT B1 ;  /* 0x0000000000017941 */ /* 0x000fea0003800200 */
.L_x_4466:
        /* <DEDUP_REMOVED lines=24> */
.L_x_4469:
[----:B------:R-:W-:Y:S05]  /*6a0e0*/  BSYNC.RECONVERGENT B1 ;  /* 0x0000000000017941 */ /* 0x000fea0003800200 */
.L_x_4468:
        /* <DEDUP_REMOVED lines=20> */
[----:B------:R-:W-:Y:S01]  /*6a230*/  MOV R126, R100 ;  /* 0x00000064007e7202 */ /* 0x000fe20000000f00 */
[----:B------:R-:W-:-:S07]  /*6a240*/  IMAD.MOV.U32 R127, RZ, RZ, R101 ;  /* 0x000000ffff7f7224 */ /* 0x000fce00078e0065 */
.L_x_4471:
[----:B------:R-:W-:Y:S05]  /*6a250*/  BSYNC.RECONVERGENT B1 ;  /* 0x0000000000017941 */ /* 0x000fea0003800200 */
.L_x_4470:
        /* <DEDUP_REMOVED lines=22> */
.L_x_4473:
[----:B------:R-:W-:Y:S05]  /*6a3c0*/  BSYNC.RECONVERGENT B1 ;  /* 0x0000000000017941 */ /* 0x000fea0003800200 */
.L_x_4472:
        /* <DEDUP_REMOVED lines=26> */
[----:B------:R-:W-:Y:S05]  /*6a570*/  CALL.REL.NOINC `($__internal_17_$__cuda_sm20_dsqrt_rn_f64_mediumpath_v1) ;  /* 0x000023e000407944 */ /* 0x000fea0003c00000 */
[----:B------:R-:W-:Y:S02]  /*6a580*/  IMAD.MOV.U32 R38, RZ, RZ, R100 ;  /* 0x000000ffff267224 */ /* 0x000fe400078e0064 */
[----:B------:R-:W-:-:S07]  /*6a590*/  IMAD.MOV.U32 R39, RZ, RZ, R101 ;  /* 0x000000ffff277224 */ /* 0x000fce00078e0065 */
.L_x_4475:
[----:B------:R-:W-:Y:S05]  /*6a5a0*/  BSYNC.RECONVERGENT B1 ;  /* 0x0000000000017941 */ /* 0x000fea0003800200 */
.L_x_4474:
        /* <DEDUP_REMOVED lines=34> */
[----:B------:R-:W-:Y:S02]  /*6a7d0*/  MOV R101, R43 ;  /* 0x0000002b00657202 */ /* 0x000fe40000000f00 */
[----:B------:R-:W-:-:S07]  /*6a7e0*/  MOV R110, 0x6a800 ;  /* 0x0006a800006e7802 */ /* 0x000fce0000000f00 */
[----:B------:R-:W-:Y:S05]  /*6a7f0*/  CALL.REL.NOINC `($__internal_17_$__cuda_sm20_dsqrt_rn_f64_mediumpath_v1) ;  /* 0x000023dc00a07944 */ /* 0x000fea0003c00000 */
.L_x_4477:
[----:B------:R-:W-:Y:S05]  /*6a800*/  BSYNC.RECONVERGENT B1 ;  /* 0x0000000000017941 */ /* 0x000fea0003800200 */
.L_x_4476:
        /* <DEDUP_REMOVED lines=33> */
.L_x_4479:
[----:B------:R-:W-:Y:S05]  /*6aa20*/  BSYNC.RECONVERGENT B1 ;  /* 0x0000000000017941 */ /* 0x000fea0003800200 */
.L_x_4478:
        /* <DEDUP_REMOVED lines=27> */
.L_x_4481:
[----:B------:R-:W-:Y:S05]  /*6abe0*/  BSYNC.RECONVERGENT B1 ;  /* 0x0000000000017941 */ /* 0x000fea0003800200 */
.L_x_4480:
[----:B------:R-:W0:Y:S01]  /*6abf0*/  MUFU.RCP64H R101, R131 ;  /* 0x0000008300657308 */ /* 0x000e220000001800 */
[----:B------:R-:W-:Y:S01]  /*6ac00*/  MOV R100, 0x1 ;  /* 0x0000000100647802 */ /* 0x000fe20000000f00 */
        /* <DEDUP_REMOVED lines=22> */
.L_x_4483:
[----:B------:R-:W-:Y:S05]  /*6ad70*/  BSYNC.RECONVERGENT B1 ;  /* 0x0000000000017941 */ /* 0x000fea0003800200 */
.L_x_4482:
        /* <DEDUP_REMOVED lines=22> */
[----:B------:R-:W-:Y:S01]  /*6aee0*/  MOV R126, R100 ;  /* 0x00000064007e7202 */ /* 0x000fe20000000f00 */
[----:B------:R-:W-:-:S07]  /*6aef0*/  IMAD.MOV.U32 R127, RZ, RZ, R101 ;  /* 0x000000ffff7f7224 */ /* 0x000fce00078e0065 */
.L_x_4485:
[----:B------:R-:W-:Y:S05]  /*6af00*/  BSYNC.RECONVERGENT B1 ;  /* 0x0000000000017941 */ /* 0x000fea0003800200 */
.L_x_4484:
        /* <DEDUP_REMOVED lines=22> */
.L_x_4487:
[----:B------:R-:W-:Y:S05]  /*6b070*/  BSYNC.RECONVERGENT B1 ;  /* 0x0000000000017941 */ /* 0x000fea0003800200 */
.L_x_4486:
        /* <DEDUP_REMOVED lines=14> */
.L_x_4489:
[----:B------:R-:W-:Y:S05]  /*6b160*/  BSYNC.RECONVERGENT B0 ;  /* 0x0000000000007941 */ /* 0x000fea0003800200 */
.L_x_4488:
        /* <DEDUP_REMOVED lines=13> */
.L_x_4491:
[----:B------:R-:W-:Y:S05]  /*6b240*/  BSYNC.RECONVERGENT B0 ;  /* 0x0000000000007941 */ /* 0x000fea0003800200 */
.L_x_4490:
        /* <DEDUP_REMOVED lines=44> */
.L_x_4495:
[----:B------:R-:W-:Y:S05]  /*6b510*/  BSYNC.RECONVERGENT B6 ;  /* 0x0000000000067941 */ /* 0x000fea0003800200 */
.L_x_4494:
        /* <DEDUP_REMOVED lines=122> */
.L_x_4497:
[----:B------:R-:W-:Y:S05]  /*6bcc0*/  BSYNC.RECONVERGENT B6 ;  /* 0x0000000000067941 */ /* 0x000fea0003800200 */
.L_x_4496:
        /* <DEDUP_REMOVED lines=78> */
[----:B------:R-:W-:Y:S02]  /*6c1b0*/  @!P0 FSEL R92, R100, R102, !P1 ;  /* 0x00000066645c8208 */ /* 0x000fe40004800000 */
[----:B------:R-:W-:Y:S01]  /*6c1c0*/  @!P0 FSEL R93, R101, R103, !P1 ;  /* 0x00000067655d8208 */ /* 0x000fe20004800000 */
[----:B------:R-:W-:Y:S01]  /*6c1d0*/  @P6 DSETP.NEU.AND P0, PT, |R42|, |R94|, PT ;  /* 0x4000005e2a00622a */ /* 0x000fe20003f0d200 */
[----:B------:R-:W-:Y:S01]  /*6c1e0*/  @P6 IMAD.MOV.U32 R103, RZ, RZ, 0x7f3321d2 ;  /* 0x7f3321d2ff676424 */ /* 0x000fe200078e00ff */
[----:B------:R-:W-:Y:S01]  /*6c1f0*/  @P6 FSEL R105, R105, 1.8213495016098022461, !P1 ;  /* 0x3fe921fb69696808 */ /* 0x000fe20004800000 */
[----:B------:R-:W-:Y:S01]  /*6c200*/  DADD R100, |R94|, |R42| ;  /* 0x000000005e647229 */ /* 0x000fe2000000062a */
[----:B------:R-:W-:Y:S02]  /*6c210*/  @!P6 FSEL R43, RZ, 2.1426990032196044922, P1 ;  /* 0x400921fbff2be808 */ /* 0x000fe40000800000 */
        /* <DEDUP_REMOVED lines=11> */
.L_x_4493:
        /* <DEDUP_REMOVED lines=27> */
.L_x_4500:
[----:B------:R-:W-:Y:S05]  /*6c480*/  BSYNC.RECONVERGENT B6 ;  /* 0x0000000000067941 */ /* 0x000fea0003800200 */
.L_x_4499:
        /* <DEDUP_REMOVED lines=121> */
[----:B------:R-:W-:Y:S05]  /*6cc20*/  CALL.REL.NOINC `($__internal_16_$__cuda_sm20_div_rn_f64_full) ;  /* 0x000023b000fc7944 */ /* 0x000fea0003c00000 */
.L_x_4502:
[----:B------:R-:W-:Y:S05]  /*6cc30*/  BSYNC.RECONVERGENT B6 ;  /* 0x0000000000067941 */ /* 0x000fea0003800200 */
.L_x_4501:
        /* <DEDUP_REMOVED lines=94> */
[----:B------:R-:W-:-:S07]  /*6d220*/  FSEL R43, R101, R95, P0 ;  /* 0x0000005f652b7208 */ /* 0x000fce0000000000 */
.L_x_4498:
[----:B------:R-:W-:Y:S05]  /*6d230*/  BSYNC.RECONVERGENT B1 ;  /* 0x0000000000017941 */ /* 0x000fea0003800200 */
.L_x_4492:
        /* <DEDUP_REMOVED lines=19> */
.L_x_4504:
[----:B------:R-:W-:Y:S05]  /*6d370*/  BSYNC.RECONVERGENT B6 ;  /* 0x0000000000067941 */ /* 0x000fea0003800200 */
.L_x_4503:
        /* <DEDUP_REMOVED lines=26> */
.L_x_4506:
[----:B------:R-:W-:Y:S05]  /*6d520*/  BSYNC.RECONVERGENT B1 ;  /* 0x0000000000017941 */ /* 0x000fea0003800200 */
.L_x_4505:
        /* <DEDUP_REMOVED lines=20> */
.L_x_4508:
[----:B------:R-:W-:Y:S05]  /*6d670*/  BSYNC.RECONVERGENT B1 ;  /* 0x0000000000017941 */ /* 0x000fea0003800200 */
.L_x_4507:
        /* <DEDUP_REMOVED lines=57> */
.L_x_4510:
        /* <DEDUP_REMOVED lines=72> */
.L_x_4511:
[----:B------:R-:W-:Y:S05]  /*6de90*/  BSYNC.RECONVERGENT B0 ;  /* 0x0000000000007941 */ /* 0x000fea0003800200 */
.L_x_4509:
        /* <DEDUP_REMOVED lines=38> */
.L_x_4513:
[----:B------:R-:W-:Y:S05]  /*6e100*/  BSYNC.RECONVERGENT B6 ;  /* 0x0000000000067941 */ /* 0x000fea0003800200 */
.L_x_4512:
        /* <DEDUP_REMOVED lines=56> */
.L_x_4517:
[----:B------:R-:W-:Y:S05]  /*6e490*/  BSYNC.RECONVERGENT B7 ;  /* 0x0000000000077941 */ /* 0x000fea0003800200 */
.L_x_4516:
[----:B------:R-:W-:-:S07]  /*6e4a0*/  VIADD R18, R105, 0x1 ;  /* 0x0000000169127836 */ /* 0x000fce0000000000 */
.L_x_4515:
[----:B------:R-:W-:Y:S05]  /*6e4b0*/  BSYNC.RECONVERGENT B6 ;  /* 0x0000000000067941 */ /* 0x000fea0003800200 */
.L_x_4514:
        /* <DEDUP_REMOVED lines=21> */
[----:B----4-:R-:W-:Y:S02]  /*6e610*/  DFMA R92, R110, R92, R104 ;  /* 0x0000005c6e5c722b */ /* 0x010fe40000000068 */
[----:B------:R-:W-:-:S06]  /*6e620*/  DMUL R104, R38, 0.5 ;  /* 0x3fe0000026687828 */ /* 0x000fcc0000000000 */
[----:B------:R-:W-:-:S04]  /*6e630*/  DFMA R92, R110, R92, R106 ;  /* 0x0000005c6e5c722b */ /* 0x000fc8000000006a */
[----:B------:R-:W-:-:S04]  /*6e640*/  FSETP.GEU.AND P1, PT, |R105|, 1.7687499523162841797, PT ;  /* 0x3fe266666900780b */ /* 0x000fc80003f2e200 */
        /* <DEDUP_REMOVED lines=51> */
.L_x_4519:
        /* <DEDUP_REMOVED lines=69> */
.L_x_4520:
[----:B------:R-:W-:Y:S05]  /*6edd0*/  BSYNC.RECONVERGENT B0 ;  /* 0x0000000000007941 */ /* 0x000fea0003800200 */
.L_x_4518:
        /* <DEDUP_REMOVED lines=28> */
.L_x_4524:
[----:B------:R-:W-:Y:S05]  /*6efa0*/  BSYNC.RECONVERGENT B7 ;  /* 0x0000000000077941 */ /* 0x000fea0003800200 */
.L_x_4523:
[----:B------:R-:W-:-:S04]  /*6efb0*/  LOP3.LUT R105, R105, 0x1, RZ, 0xc0, !PT ;  /* 0x0000000169697812 */ /* 0x000fc800078ec0ff */
[----:B------:R-:W-:-:S13]  /*6efc0*/  ISETP.NE.U32.AND P0, PT, R105, 0x1, PT ;  /* 0x000000016900780c */ /* 0x000fda0003f05070 */
.L_x_4522:
[----:B------:R-:W-:Y:S05]  /*6efd0*/  BSYNC.RECONVERGENT B6 ;  /* 0x0000000000067941 */ /* 0x000fea0003800200 */
.L_x_4521:
        /* <DEDUP_REMOVED lines=59> */
.L_x_4526:
[----:B------:R-:W-:Y:S05]  /*6f390*/  BSYNC.RECONVERGENT B0 ;  /* 0x0000000000007941 */ /* 0x000fea0003800200 */
.L_x_4525:
[CC--:B------:R-:W-:Y:S02]  /*6f3a0*/  DMUL R76, R84.reuse, -R40.reuse ;  /* 0x80000028544c7228 */ /* 0x0c0fe40000000000 */
[----:B------:R-:W-:-:S06]  /*6f3b0*/  DMUL R40, R84, R40 ;  /* 0x0000002854287228 */ /* 0x000fcc0000000000 */
[----:B------:R-:W-:Y:S02]  /*6f3c0*/  DMUL R42, R76, R42 ;  /* 0x0000002a4c2a7228 */ /* 0x000fe40000000000 */
[----:B------:R-:W-:Y:S01]  /*6f3d0*/  DMUL R38, R40, R38 ;  /* 0x0000002628267228 */ /* 0x000fe20000000000 */
[----:B------:R-:W-:Y:S10]  /*6f3e0*/  BRA `(.L_x_4527) ;  /* 0x0000000000087947 */ /* 0x000ff40003800000 */
.L_x_4429:
[----:B------:R-:W-:Y:S02]  /*6f3f0*/  DADD R42, R122, -R92 ;  /* 0x000000007a2a7229 */ /* 0x000fe4000000085c */
[----:B------:R-:W-:-:S11]  /*6f400*/  DADD R38, R120, -R94 ;  /* 0x0000000078267229 */ /* 0x000fd6000000085e */
.L_x_4527:
[----:B------:R-:W-:Y:S01]  /*6f410*/  ISETP.GE.AND P0, PT, R17, 0x1, PT ;  /* 0x000000011100780c */ /* 0x000fe20003f06270 */
[----:B------:R-:W-:-:S12]  /*6f420*/  BSSY.RECONVERGENT B1, `(.L_x_4528) ;  /* 0x0000037000017945 */ /* 0x000fd80003800200 */
[----:B------:R-:W-:Y:S05]  /*6f430*/  @!P0 BRA `(.L_x_4529) ;  /* 0x0000000000d48947 */ /* 0x000fea0003800000 */
[----:B------:R-:W0:Y:S01]  /*6f440*/  LDC.64 R40, c[0x0][0x3b8] ;  /* 0x0000ee00ff287b82 */ /* 0x000e220000000a00 */
[----:B------:R-:W-:-:S04]  /*6f450*/  IMAD R77, R11, 0x9, RZ ;  /* 0x000000090b4d7824 */ /* 0x000fc800078e02ff */
[----:B0-----:R-:W-:-:S04]  /*6f460*/  IMAD.WIDE R40, R77, 0x8, R40 ;  /* 0x000000084d287825 */ /* 0x001fc800078e0228 */
[----:B------:R-:W-:-:S04]  /*6f470*/  IMAD R77, R15, 0x9, RZ ;  /* 0x000000090f4d7824 */ /* 0x000fc800078e02ff */
[----:B------:R-:W-:Y:S02]  /*6f480*/  IMAD.WIDE.U32 R40, R77, 0x8, R40 ;  /* 0x000000084d287825 */ /* 0x000fe400078e0028 */
[----:B------:R-:W2:Y:S04]  /*6f490*/  LDG.E.64 R76, desc[UR4][R26.64+0x38] ;  /* 0x000038041a4c7981 */ /* 0x000ea8000c1e1b00 */
[----:B------:R-:W3:Y:S01]  /*6f4a0*/  LDG.E.64 R40, desc[UR4][R40.64+0x40] ;  /* 0x0000400428287981 */ /* 0x000ee2000c1e1b00 */
[----:B------:R-:W-:Y:S01]  /*6f4b0*/  IMAD.MOV.U32 R18, RZ, RZ, RZ ;  /* 0x000000ffff127224 */ /* 0x000fe200078e00ff */
[----:B--2---:R-:W-:Y:S08]  /*6f4c0*/  F2I.F64.TRUNC R76, R76 ;  /* 0x0000004c004c7311 */ /* 0x004ff0000030d100 */
[----:B---3--:R-:W0:Y:S02]  /*6f4d0*/  F2I.F64.TRUNC R93, R40 ;  /* 0x00000028005d7311 */ /* 0x008e24000030d100 */
[----:B0-----:R-:W-:-:S13]  /*6f4e0*/  ISETP.NE.AND P0, PT, R76, R93, PT ;  /* 0x0000005d4c00720c */ /* 0x001fda0003f05270 */
[----:B------:R-:W-:Y:S05]  /*6f4f0*/  @!P0 BRA `(.L_x_4530) ;  /* 0x0000000000248947 */ /* 0x000fea0003800000 */
.L_x_4531:
        /* <DEDUP_REMOVED lines=9> */
.L_x_4530:
        /* <DEDUP_REMOVED lines=27> */
[----:B-1----:R-:W-:Y:S05]  /*6f740*/  CALL.REL.NOINC `($__internal_17_$__cuda_sm20_dsqrt_rn_f64_mediumpath_v1) ;  /* 0x0000238c00cc7944 */ /* 0x002fea0003c00000 */
[----:B------:R-:W-:Y:S02]  /*6f750*/  IMAD.MOV.U32 R38, RZ, RZ, R100 ;  /* 0x000000ffff267224 */ /* 0x000fe400078e0064 */
[----:B------:R-:W-:-:S07]  /*6f760*/  IMAD.MOV.U32 R39, RZ, RZ, R101 ;  /* 0x000000ffff277224 */ /* 0x000fce00078e0065 */
.L_x_4533:
[----:B------:R-:W-:Y:S05]  /*6f770*/  BSYNC.RECONVERGENT B6 ;  /* 0x0000000000067941 */ /* 0x000fea0003800200 */
.L_x_4532:
[----:B------:R-:W-:-:S11]  /*6f780*/  DADD R96, R96, R38 ;  /* 0x0000000060607229 */ /* 0x000fd60000000026 */
.L_x_4529:
[----:B------:R-:W-:Y:S05]  /*6f790*/  BSYNC.RECONVERGENT B1 ;  /* 0x0000000000017941 */ /* 0x000fea0003800200 */
.L_x_4528:
[----:B------:R-:W-:-:S05]  /*6f7a0*/  VIADD R15, R15, 0x1 ;  /* 0x000000010f0f7836 */ /* 0x000fca0000000000 */
[----:B------:R-:W-:-:S13]  /*6f7b0*/  ISETP.NE.AND P0, PT, R15, R10, PT ;  /* 0x0000000a0f00720c */ /* 0x000fda0003f05270 */
[----:B------:R-:W-:Y:S05]  /*6f7c0*/  @P0 BRA `(.L_x_4534) ;  /* 0xffffff5800c00947 */ /* 0x000fea000383ffff */
.L_x_4404:
[----:B------:R-:W-:Y:S05]  /*6f7d0*/  BSYNC.RECONVERGENT B5 ;  /* 0x0000000000057941 */ /* 0x000fea0003800200 */
.L_x_4403:
[----:B------:R-:W-:Y:S01]  /*6f7e0*/  DSETP.GEU.AND P0, PT, R112, R96, PT ;  /* 0x000000607000722a */ /* 0x000fe20003f0e000 */
[----:B------:R-:W-:Y:S01]  /*6f7f0*/  BSSY.RECONVERGENT B0, `(.L_x_4535) ;  /* 0x000003e000007945 */ /* 0x000fe20003800200 */
[----:B------:R-:W-:-:S12]  /*6f800*/  VIADD R12, R12, 0x2 ;  /* 0x000000020c0c7836 */ /* 0x000fd80000000000 */
[----:B------:R-:W-:Y:S05]  /*6f810*/  @P0 BRA `(.L_x_4536) ;  /* 0x0000000000740947 */ /* 0x000fea0003800000 */
[----:B------:R-:W4:Y:S01]  /*6f820*/  LDG.E.64 R16, desc[UR4][R28.64+0x4e0] ;  /* 0x0004e0041c107981 */ /* 0x000f22000c1e1b00 */
[----:B------:R-:W-:-:S04]  /*6f830*/  IMAD R83, R19, 0xc, RZ ;  /* 0x0000000c13537824 */ /* 0x000fc800078e02ff */
[----:B------:R-:W-:-:S05]  /*6f840*/  IMAD.WIDE.U32 R82, R83, 0x8, R28 ;  /* 0x0000000853527825 */ /* 0x000fca00078e001c */
[----:B----4-:R4:W-:Y:S04]  /*6f850*/  STG.E.64 desc[UR4][R82.64], R16 ;  /* 0x0000001052007986 */ /* 0x0109e8000c101b04 */
[----:B------:R-:W5:Y:S04]  /*6f860*/  LDG.E.64 R38, desc[UR4][R28.64+0x4e8] ;  /* 0x0004e8041c267981 */ /* 0x000f68000c1e1b00 */
[----:B-----5:R5:W-:Y:S04]  /*6f870*/  STG.E.64 desc[UR4][R82.64+0x8], R38 ;  /* 0x0000082652007986 */ /* 0x020be8000c101b04 */
        /* <DEDUP_REMOVED lines=8> */
[----:B------:R-:W2:Y:S04]  /*6f900*/  LDG.E.64 R16, desc[UR4][R28.64+0x510] ;  /* 0x000510041c107981 */ /* 0x000ea8000c1e1b00 */
[----:B--2---:R2:W-:Y:S04]  /*6f910*/  STG.E.64 desc[UR4][R82.64+0x30], R16 ;  /* 0x0000301052007986 */ /* 0x0045e8000c101b04 */
[----:B------:R-:W3:Y:S04]  /*6f920*/  LDG.E.64 R38, desc[UR4][R28.64+0x518] ;  /* 0x000518041c267981 */ /* 0x000ee8000c1e1b00 */
[----:B---3--:R2:W-:Y:S04]  /*6f930*/  STG.E.64 desc[UR4][R82.64+0x38], R38 ;  /* 0x0000382652007986 */ /* 0x0085e8000c101b04 */
[----:B------:R-:W3:Y:S04]  /*6f940*/  LDG.E.64 R40, desc[UR4][R28.64+0x520] ;  /* 0x000520041c287981 */ /* 0x000ee8000c1e1b00 */
[----:B---3--:R2:W-:Y:S04]  /*6f950*/  STG.E.64 desc[UR4][R82.64+0x40], R40 ;  /* 0x0000402852007986 */ /* 0x0085e8000c101b04 */
[----:B------:R-:W3:Y:S04]  /*6f960*/  LDG.E.64 R42, desc[UR4][R28.64+0x528] ;  /* 0x000528041c2a7981 */ /* 0x000ee8000c1e1b00 */
[----:B---3--:R2:W-:Y:S04]  /*6f970*/  STG.E.64 desc[UR4][R82.64+0x48], R42 ;  /* 0x0000482a52007986 */ /* 0x0085e8000c101b04 */
[----:B----4-:R-:W3:Y:S01]  /*6f980*/  LDG.E.64 R76, desc[UR4][R28.64+0x530] ;  /* 0x000530041c4c7981 */ /* 0x010ee2000c1e1b00 */
[----:B------:R-:W-:-:S03]  /*6f990*/  IMAD.WIDE.U32 R80, R19, 0x8, R28 ;  /* 0x0000000813507825 */ /* 0x000fc600078e001c */
[----:B---3--:R2:W-:Y:S04]  /*6f9a0*/  STG.E.64 desc[UR4][R82.64+0x50], R76 ;  /* 0x0000504c52007986 */ /* 0x0085e8000c101b04 */
[----:B-----5:R-:W3:Y:S04]  /*6f9b0*/  LDG.E.64 R78, desc[UR4][R28.64+0x538] ;  /* 0x000538041c4e7981 */ /* 0x020ee8000c1e1b00 */
[----:B---3--:R2:W-:Y:S04]  /*6f9c0*/  STG.E.64 desc[UR4][R82.64+0x58], R78 ;  /* 0x0000584e52007986 */ /* 0x0085e8000c101b04 */
[----:B------:R2:W-:Y:S01]  /*6f9d0*/  STG.E.64 desc[UR4][R80.64+0x600], R112 ;  /* 0x0006007050007986 */ /* 0x0005e2000c101b04 */
[----:B------:R-:W-:Y:S05]  /*6f9e0*/  BRA `(.L_x_4537) ;  /* 0x0000000000787947 */ /* 0x000fea0003800000 */
.L_x_4536:
        /* <DEDUP_REMOVED lines=25> */
[----:B-----5:R-:W3:Y:S01]  /*6fb80*/  LDG.E.64 R78, desc[UR4][R28.64+0x598] ;  /* 0x000598041c4e7981 */ /* 0x020ee2000c1e1b00 */
[----:B------:R-:W-:Y:S02]  /*6fb90*/  IMAD.MOV.U32 R112, RZ, RZ, R96 ;  /* 0x000000ffff707224 */ /* 0x000fe400078e0060 */
[----:B------:R-:W-:Y:S01]  /*6fba0*/  IMAD.MOV.U32 R113, RZ, RZ, R97 ;  /* 0x000000ffff717224 */ /* 0x000fe200078e0061 */
[----:B---3--:R2:W-:Y:S04]  /*6fbb0*/  STG.E.64 desc[UR4][R80.64+0x58], R78 ;  /* 0x0000584e50007986 */ /* 0x0085e8000c101b04 */
[----:B------:R2:W-:Y:S02]  /*6fbc0*/  STG.E.64 desc[UR4][R82.64+0x600], R96 ;  /* 0x0006006052007986 */ /* 0x0005e4000c101b04 */
.L_x_4537:
[----:B------:R-:W-:Y:S05]  /*6fbd0*/  BSYNC.RECONVERGENT B0 ;  /* 0x0000000000007941 */ /* 0x000fea0003800200 */
.L_x_4535:
[----:B------:R-:W-:Y:S05]  /*6fbe0*/  BRA `(.L_x_4538) ;  /* 0x0000051800847947 */ /* 0x000fea0003800000 */
.L_x_4199:
[----:B------:R-:W2:Y:S04]  /*6fbf0*/  LDG.E.64 R38, desc[UR4][R28.64+0x608] ;  /* 0x000608041c267981 */ /* 0x000ea8000c1e1b00 */
[----:B------:R-:W4:Y:S04]  /*6fc00*/  LDG.E.64 R16, desc[UR4][R28.64+0x600] ;  /* 0x000600041c107981 */ /* 0x000f28000c1e1b00 */
[----:B------:R-:W5:Y:S04]  /*6fc10*/  LDG.E.64 R40, desc[UR4][R28.64+0x610] ;  /* 0x000610041c287981 */ /* 0x000f68000c1e1b00 */
        /* <DEDUP_REMOVED lines=10> */
[----:B--2---:R-:W-:-:S02]  /*6fcc0*/  DSETP.GEU.AND P1, PT, R112, R38, PT ;  /* 0x000000267000722a */ /* 0x004fc40003f2e000 */
[----:B----4-:R-:W-:-:S04]  /*6fcd0*/  DSETP.GEU.AND P0, PT, R112, R16, PT ;  /* 0x000000107000722a */ /* 0x010fc80003f0e000 */
[----:B------:R-:W-:Y:S01]  /*6fce0*/  SEL R15, RZ, 0x1, P1 ;  /* 0x00000001ff0f7807 */ /* 0x000fe20000800000 */
[----:B------:R-:W-:Y:S01]  /*6fcf0*/  IMAD.MOV.U32 R16, RZ, RZ, 0x2 ;  /* 0x00000002ff107424 */ /* 0x000fe200078e00ff */
[----:B-----5:R-:W-:-:S06]  /*6fd00*/  DSETP.GEU.AND P2, PT, R112, R40, PT ;  /* 0x000000287000722a */ /* 0x020fcc0003f4e000 */
[----:B------:R-:W-:Y:S01]  /*6fd10*/  @P1 IMAD.MOV R16, RZ, RZ, 0x1 ;  /* 0x00000001ff101424 */ /* 0x000fe200078e02ff */
[C---:B---3--:R-:W-:Y:S01]  /*6fd20*/  DSETP.GEU.AND P1, PT, R112.reuse, R76, PT ;  /* 0x0000004c7000722a */ /* 0x048fe20003f2e000 */
[----:B------:R-:W-:Y:S01]  /*6fd30*/  @P0 IMAD.MOV R16, RZ, RZ, R15 ;  /* 0x000000ffff100224 */ /* 0x000fe200078e020f */
[----:B------:R-:W-:-:S03]  /*6fd40*/  DSETP.GEU.AND P0, PT, R112, R42, PT ;  /* 0x0000002a7000722a */ /* 0x000fc60003f0e000 */
[----:B------:R-:W-:Y:S02]  /*6fd50*/  VIADD R15, R16, 0x1 ;  /* 0x00000001100f7836 */ /* 0x000fe40000000000 */
[----:B------:R-:W-:-:S05]  /*6fd60*/  @P2 IMAD.MOV R15, RZ, RZ, R16 ;  /* 0x000000ffff0f2224 */ /* 0x000fca00078e0210 */
[----:B------:R-:W-:-:S04]  /*6fd70*/  IADD3 R16, PT, PT, R15, 0x1, RZ ;  /* 0x000000010f107810 */ /* 0x000fc80007ffe0ff */
[----:B------:R-:W-:Y:S01]  /*6fd80*/  @P0 IMAD.MOV R16, RZ, RZ, R15 ;  /* 0x000000ffff100224 */ /* 0x000fe200078e020f */
[----:B------:R-:W-:-:S03]  /*6fd90*/  DSETP.GEU.AND P0, PT, R112, R78, PT ;  /* 0x0000004e7000722a */ /* 0x000fc60003f0e000 */
[----:B------:R-:W-:Y:S02]  /*6fda0*/  VIADD R15, R16, 0x1 ;  /* 0x00000001100f7836 */ /* 0x000fe40000000000 */
[----:B------:R-:W-:Y:S01]  /*6fdb0*/  @P1 IMAD.MOV R15, RZ, RZ, R16 ;  /* 0x000000ffff0f1224 */ /* 0x000fe200078e0210 */
[----:B------:R-:W-:-:S03]  /*6fdc0*/  DSETP.GEU.AND P1, PT, R112, R80, PT ;  /* 0x000000507000722a */ /* 0x000fc60003f2e000 */
[----:B------:R-:W-:-:S05]  /*6fdd0*/  VIADD R16, R15, 0x1 ;  /* 0x000000010f107836 */ /* 0x000fca0000000000 */
        /* <DEDUP_REMOVED lines=10> */
[----:B------:R-:W-:-:S04]  /*6fe80*/  DSETP.GEU.AND P1, PT, R112, R88, PT ;  /* 0x000000587000722a */ /* 0x000fc80003f2e000 */
[----:B------:R-:W-:-:S04]  /*6fe90*/  IADD3 R16, PT, PT, R15, 0x1, RZ ;  /* 0x000000010f107810 */ /* 0x000fc80007ffe0ff */
[----:B------:R-:W-:Y:S01]  /*6fea0*/  @P0 IMAD.MOV R16, RZ, RZ, R15 ;  /* 0x000000ffff100224 */ /* 0x000fe200078e020f */
[----:B------:R-:W-:-:S03]  /*6feb0*/  DSETP.GEU.AND P0, PT, R112, R90, PT ;  /* 0x0000005a7000722a */ /* 0x000fc60003f0e000 */
[----:B------:R-:W-:Y:S02]  /*6fec0*/  VIADD R15, R16, 0x1 ;  /* 0x00000001100f7836 */ /* 0x000fe40000000000 */
[----:B------:R-:W-:Y:S01]  /*6fed0*/  @P1 IMAD.MOV R15, RZ, RZ, R16 ;  /* 0x000000ffff0f1224 */ /* 0x000fe200078e0210 */
[----:B------:R-:W-:-:S03]  /*6fee0*/  DSETP.GEU.AND P1, PT, R112, R92, PT ;  /* 0x0000005c7000722a */ /* 0x000fc60003f2e000 */
[----:B------:R-:W-:-:S05]  /*6fef0*/  VIADD R16, R15, 0x1 ;  /* 0x000000010f107836 */ /* 0x000fca0000000000 */
[----:B------:R-:W-:-:S04]  /*6ff00*/  @P0 IMAD.MOV R16, RZ, RZ, R15 ;  /* 0x000000ffff100224 */ /* 0x000fc800078e020f */
[----:B------:R-:W-:Y:S02]  /*6ff10*/  VIADD R15, R16, 0x1 ;  /* 0x00000001100f7836 */ /* 0x000fe40000000000 */
[----:B------:R-:W-:-:S05]  /*6ff20*/  @P1 IMAD.MOV R15, RZ, RZ, R16 ;  /* 0x000000ffff0f1224 */ /* 0x000fca00078e0210 */
[----:B------:R-:W-:-:S13]  /*6ff30*/  ISETP.GE.U32.AND P0, PT, R15, 0x2, PT ;  /* 0x000000020f00780c */ /* 0x000fda0003f06070 */
[----:B------:R-:W-:Y:S05]  /*6ff40*/  @!P0 BRA `(.L_x_4539) ;  /* 0x0000000000788947 */ /* 0x000fea0003800000 */
[----:B------:R-:W2:Y:S01]  /*6ff50*/  LDG.E.64 R16, desc[UR4][R28.64+0x4e0] ;  /* 0x0004e0041c107981 */ /* 0x000ea2000c1e1b00 */
[----:B------:R-:W-:-:S04]  /*6ff60*/  IMAD R81, R19, 0xc, RZ ;  /* 0x0000000c13517824 */ /* 0x000fc800078e02ff */
[----:B------:R-:W-:-:S05]  /*6ff70*/  IMAD.WIDE.U32 R80, R81, 0x8, R28 ;  /* 0x0000000851507825 */ /* 0x000fca00078e001c */
        /* <DEDUP_REMOVED lines=17> */
[----:B------:R-:W5:Y:S04]  /*70090*/  LDG.E.64 R42, desc[UR4][R28.64+0x528] ;  /* 0x000528041c2a7981 */ /* 0x000f68000c1e1b00 */
[----:B-----5:R4:W-:Y:S04]  /*700a0*/  STG.E.64 desc[UR4][R80.64+0x48], R42 ;  /* 0x0000482a50007986 */ /* 0x0209e8000c101b04 */
[----:B--2---:R-:W2:Y:S01]  /*700b0*/  LDG.E.64 R76, desc[UR4][R28.64+0x530] ;  /* 0x000530041c4c7981 */ /* 0x004ea2000c1e1b00 */
[----:B------:R-:W-:-:S03]  /*700c0*/  IMAD.WIDE.U32 R82, R19, 0x8, R28 ;  /* 0x0000000813527825 */ /* 0x000fc600078e001c */
[----:B--2---:R4:W-:Y:S04]  /*700d0*/  STG.E.64 desc[UR4][R80.64+0x50], R76 ;  /* 0x0000504c50007986 */ /* 0x0049e8000c101b04 */
[----:B---3--:R-:W2:Y:S01]  /*700e0*/  LDG.E.64 R78, desc[UR4][R28.64+0x538] ;  /* 0x000538041c4e7981 */ /* 0x008ea2000c1e1b00 */
[----:B------:R-:W-:-:S03]  /*700f0*/  VIADD R12, R12, 0x1 ;  /* 0x000000010c0c7836 */ /* 0x000fc60000000000 */
[----:B--2---:R4:W-:Y:S04]  /*70100*/  STG.E.64 desc[UR4][R80.64+0x58], R78 ;  /* 0x0000584e50007986 */ /* 0x0049e8000c101b04 */
[----:B------:R4:W-:Y:S01]  /*70110*/  STG.E.64 desc[UR4][R82.64+0x600], R112 ;  /* 0x0006007052007986 */ /* 0x0009e2000c101b04 */
[----:B------:R-:W-:Y:S05]  /*70120*/  BRA `(.L_x_4538) ;  /* 0x0000051400347947 */ /* 0x000fea0003800000 */
.L_x_4539:
[----:B------:R-:W-:-:S04]  /*70130*/  LOP3.LUT R15, R15, 0x1, RZ, 0xc0, !PT ;  /* 0x000000010f0f7812 */ /* 0x000fc800078ec0ff */
[----:B------:R-:W-:-:S13]  /*70140*/  ISETP.NE.U32.AND P0, PT, R15, 0x1, PT ;  /* 0x000000010f00780c */ /* 0x000fda0003f05070 */
[----:B------:R-:W-:Y:S05]  /*70150*/  @!P0 BRA `(.L_x_4540) ;  /* 0x0000036000a48947 */ /* 0x000fea0003800000 */
[----:B------:R-:W-:Y:S01]  /*70160*/  IMAD R109, R19, 0xc, RZ ;  /* 0x0000000c136d7824 */ /* 0x000fe200078e02ff */
[----:B------:R-:W2:Y:S03]  /*70170*/  LDG.E.64 R16, desc[UR4][R28.64+0x5a0] ;  /* 0x0005a0041c107981 */ /* 0x000ea6000c1e1b00 */
[----:B------:R-:W-:Y:S01]  /*70180*/  IMAD.WIDE.U32 R108, R109, 0x8, R28 ;  /* 0x000000086d6c7825 */ /* 0x000fe200078e001c */
[----:B------:R-:W3:Y:S04]  /*70190*/  LDG.E.64 R42, desc[UR4][R28.64+0x5a8] ;  /* 0x0005a8041c2a7981 */ /* 0x000ee8000c1e1b00 */
[----:B------:R-:W2:Y:S04]  /*701a0*/  LDG.E.64 R38, desc[UR4][R108.64] ;  /* 0x000000046c267981 */ /* 0x000ea8000c1e1b00 */
[----:B------:R-:W4:Y:S04]  /*701b0*/  LDG.E.64 R80, desc[UR4][R28.64+0x5b8] ;  /* 0x0005b8041c507981 */ /* 0x000f28000c1e1b00 */
[----:B------:R-:W5:Y:S04]  /*701c0*/  LDG.E.64 R92, desc[UR4][R28.64+0x5d0] ;  /* 0x0005d0041c5c7981 */ /* 0x000f68000c1e1b00 */
[----:B------:R-:W5:Y:S04]  /*701d0*/  LDG.E.64 R90, desc[UR4][R28.64+0x5d8] ;  /* 0x0005d8041c5a7981 */ /* 0x000f68000c1e1b00 */
[----:B------:R-:W5:Y:S01]  /*701e0*/  LDG.E.64 R94, desc[UR4][R28.64+0x5e0] ;  /* 0x0005e0041c5e7981 */ /* 0x000f62000c1e1b00 */
[----:B--2---:R-:W-:-:S08]  /*701f0*/  DADD R38, -R16, R38 ;  /* 0x0000000010267229 */ /* 0x004fd00000000126 */
[----:B------:R-:W-:-:S07]  /*70200*/  DFMA R38, R38, 0.5, R16 ;  /* 0x3fe000002626782b */ /* 0x000fce0000000010 */
[----:B------:R2:W-:Y:S04]  /*70210*/  STG.E.64 desc[UR4][R28.64+0x540], R38 ;  /* 0x000540261c007986 */ /* 0x0005e8000c101b04 */
[----:B------:R-:W3:Y:S02]  /*70220*/  LDG.E.64 R16, desc[UR4][R24.64] ;  /* 0x0000000418107981 */ /* 0x000ee4000c1e1b00 */
[----:B---3--:R-:W-:-:S14]  /*70230*/  DSETP.GEU.AND P0, PT, R38, R16, PT ;  /* 0x000000102600722a */ /* 0x008fdc0003f0e000 */
[----:B------:R-:W-:Y:S04]  /*70240*/  @!P0 STG.E.64 desc[UR4][R28.64+0x540], R16 ;  /* 0x000540101c008986 */ /* 0x000fe8000c101b04 */
[----:B------:R-:W3:Y:S01]  /*70250*/  LDG.E.64 R40, desc[UR4][R32.64] ;  /* 0x0000000420287981 */ /* 0x000ee2000c1e1b00 */
[----:B--2---:R-:W-:Y:S02]  /*70260*/  @!P0 IMAD.MOV.U32 R38, RZ, RZ, R16 ;  /* 0x000000ffff268224 */ /* 0x004fe400078e0010 */
[----:B------:R-:W-:-:S06]  /*70270*/  @!P0 IMAD.MOV.U32 R39, RZ, RZ, R17 ;  /* 0x000000ffff278224 */ /* 0x000fcc00078e0011 */
[----:B---3--:R-:W-:-:S14]  /*70280*/  DSETP.GT.AND P0, PT, R38, R40, PT ;  /* 0x000000282600722a */ /* 0x008fdc0003f04000 */
[----:B------:R2:W-:Y:S04]  /*70290*/  @P0 STG.E.64 desc[UR4][R28.64+0x540], R40 ;  /* 0x000540281c000986 */ /* 0x0005e8000c101b04 */
[----:B------:R-:W3:Y:S04]  /*702a0*/  LDG.E.64 R76, desc[UR4][R108.64+0x8] ;  /* 0x000008046c4c7981 */ /* 0x000ee8000c1e1b00 */
[----:B--2---:R-:W2:Y:S01]  /*702b0*/  LDG.E.64 R40, desc[UR4][R28.64+0x5b0] ;  /* 0x0005b0041c287981 */ /* 0x004ea2000c1e1b00 */
[----:B---3--:R-:W-:-:S08]  /*702c0*/  DADD R76, -R42, R76 ;  /* 0x000000002a4c7229 */ /* 0x008fd0000000014c */
[----:B------:R-:W-:-:S07]  /*702d0*/  DFMA R42, R76, 0.5, R42 ;  /* 0x3fe000004c2a782b */ /* 0x000fce000000002a */
[----:B------:R3:W-:Y:S04]  /*702e0*/  STG.E.64 desc[UR4][R28.64+0x548], R42 ;  /* 0x0005482a1c007986 */ /* 0x0007e8000c101b04 */
[----:B------:R-:W4:Y:S02]  /*702f0*/  LDG.E.64 R38, desc[UR4][R24.64+0x8] ;  /* 0x0000080418267981 */ /* 0x000f24000c1e1b00 */
[----:B----4-:R-:W-:-:S14]  /*70300*/  DSETP.GEU.AND P0, PT, R42, R38, PT ;  /* 0x000000262a00722a */ /* 0x010fdc0003f0e000 */
[----:B------:R4:W-:Y:S04]  /*70310*/  @!P0 STG.E.64 desc[UR4][R28.64+0x548], R38 ;  /* 0x000548261c008986 */ /* 0x0009e8000c101b04 */
[----:B------:R-:W5:Y:S01]  /*70320*/  LDG.E.64 R16, desc[UR4][R32.64+0x8] ;  /* 0x0000080420107981 */ /* 0x000f62000c1e1b00 */
[----:B---3--:R-:W-:Y:S01]  /*70330*/  @!P0 IMAD.MOV.U32 R42, RZ, RZ, R38 ;  /* 0x000000ffff2a8224 */ /* 0x008fe200078e0026 */
[----:B------:R-:W-:-:S06]  /*70340*/  @!P0 MOV R43, R39 ;  /* 0x00000027002b8202 */ /* 0x000fcc0000000f00 */
[----:B-----5:R-:W-:-:S14]  /*70350*/  DSETP.GT.AND P0, PT, R42, R16, PT ;  /* 0x000000102a00722a */ /* 0x020fdc0003f04000 */
[----:B------:R-:W-:Y:S04]  /*70360*/  @P0 STG.E.64 desc[UR4][R28.64+0x548], R16 ;  /* 0x000548101c000986 */ /* 0x000fe8000c101b04 */
[----:B------:R-:W2:Y:S02]  /*70370*/  LDG.E.64 R76, desc[UR4][R108.64+0x10] ;  /* 0x000010046c4c7981 */ /* 0x000ea4000c1e1b00 */
[----:B--2---:R-:W-:-:S08]  /*70380*/  DADD R76, -R40, R76 ;  /* 0x00000000284c7229 */ /* 0x004fd0000000014c */
[----:B------:R-:W-:-:S07]  /*70390*/  DFMA R76, R76, 0.5, R40 ;  /* 0x3fe000004c4c782b */ /* 0x000fce0000000028 */
[----:B------:R2:W-:Y:S04]  /*703a0*/  STG.E.64 desc[UR4][R28.64+0x550], R76 ;  /* 0x0005504c1c007986 */ /* 0x0005e8000c101b04 */
[----:B------:R-:W3:Y:S02]  /*703b0*/  LDG.E.64 R40, desc[UR4][R24.64+0x10] ;  /* 0x0000100418287981 */ /* 0x000ee4000c1e1b00 */
[----:B---3--:R-:W-:-:S14]  /*703c0*/  DSETP.GEU.AND P0, PT, R76, R40, PT ;  /* 0x000000284c00722a */ /* 0x008fdc0003f0e000 */
[----:B------:R3:W-:Y:S04]  /*703d0*/  @!P0 STG.E.64 desc[UR4][R28.64+0x550], R40 ;  /* 0x000550281c008986 */ /* 0x0007e8000c101b04 */
[----:B----4-:R-:W4:Y:S01]  /*703e0*/  LDG.E.64 R38, desc[UR4][R32.64+0x10] ;  /* 0x0000100420267981 */ /* 0x010f22000c1e1b00 */
[----:B--2---:R-:W-:Y:S02]  /*703f0*/  @!P0 IMAD.MOV.U32 R76, RZ, RZ, R40 ;  /* 0x000000ffff4c8224 */ /* 0x004fe400078e0028 */
[----:B------:R-:W-:-:S06]  /*70400*/  @!P0 IMAD.MOV.U32 R77, RZ, RZ, R41 ;  /* 0x000000ffff4d8224 */ /* 0x000fcc00078e0029 */
[----:B----4-:R-:W-:Y:S01]  /*70410*/  DSETP.GT.AND P0, PT, R76, R38, PT ;  /* 0x000000264c00722a */ /* 0x010fe20003f04000 */
[----:B------:R-:W2:-:S13]  /*70420*/  LDG.E.64 R76, desc[UR4][R28.64+0x5c0] ;  /* 0x0005c0041c4c7981 */ /* 0x000e9a000c1e1b00 */
[----:B------:R-:W-:Y:S04]  /*70430*/  @P0 STG.E.64 desc[UR4][R28.64+0x550], R38 ;  /* 0x000550261c000986 */ /* 0x000fe8000c101b04 */
[----:B------:R-:W4:Y:S02]  /*70440*/  LDG.E.64 R16, desc[UR4][R108.64+0x18] ;  /* 0x000018046c107981 */ /* 0x000f24000c1e1b00 */
[----:B----4-:R-:W-:-:S08]  /*70450*/  DADD R16, -R80, R16 ;  /* 0x0000000050107229 */ /* 0x010fd00000000110 */
[----:B------:R-:W-:-:S07]  /*70460*/  DFMA R80, R16, 0.5, R80 ;  /* 0x3fe000001050782b */ /* 0x000fce0000000050 */
[----:B------:R4:W-:Y:S04]  /*70470*/  STG.E.64 desc[UR4][R28.64+0x558], R80 ;  /* 0x000558501c007986 */ /* 0x0009e8000c101b04 */
[----:B------:R-:W5:Y:S02]  /*70480*/  LDG.E.64 R16, desc[UR4][R24.64+0x18] ;  /* 0x0000180418107981 */ /* 0x000f64000c1e1b00 */
[----:B-----5:R-:W-:-:S14]  /*70490*/  DSETP.GEU.AND P0, PT, R80, R16, PT ;  /* 0x000000105000722a */ /* 0x020fdc0003f0e000 */
[----:B------:R5:W-:Y:S04]  /*704a0*/  @!P0 STG.E.64 desc[UR4][R28.64+0x558], R16 ;  /* 0x000558101c008986 */ /* 0x000be8000c101b04 */
[----:B---3--:R-:W3:Y:S01]  /*704b0*/  LDG.E.64 R40, desc[UR4][R32.64+0x18] ;  /* 0x0000180420287981 */ /* 0x008ee2000c1e1b00 */
[----:B----4-:R-:W-:Y:S02]  /*704c0*/  @!P0 IMAD.MOV.U32 R80, RZ, RZ, R16 ;  /* 0x000000ffff508224 */ /* 0x010fe400078e0010 */
[----:B------:R-:W-:Y:S02]  /*704d0*/  @!P0 IMAD.MOV.U32 R81, RZ, RZ, R17 ;  /* 0x000000ffff518224 */ /* 0x000fe400078e0011 */
[----:B-----5:R-:W4:Y:S04]  /*704e0*/  LDG.E.64 R16, desc[UR4][R28.64+0x5c8] ;  /* 0x0005c8041c107981 */ /* 0x020f28000c1e1b00 */
[----:B---3--:R-:W-:-:S14]  /*704f0*/  DSETP.GT.AND P5, PT, R80, R40, PT ;  /* 0x000000285000722a */ /* 0x008fdc0003fa4000 */
        /* <DEDUP_REMOVED lines=8> */
[----:B------:R-:W5:Y:S01]  /*70580*/  LDG.E.64 R84, desc[UR4][R32.64+0x20] ;  /* 0x0000200420547981 */ /* 0x000f62000c1e1b00 */
[----:B--2---:R-:W-:Y:S02]  /*70590*/  @!P0 IMAD.MOV.U32 R76, RZ, RZ, R38 ;  /* 0x000000ffff4c8224 */ /* 0x004fe400078e0026 */
[----:B------:R-:W-:-:S06]  /*705a0*/  @!P0 IMAD.MOV.U32 R77, RZ, RZ, R39 ;  /* 0x000000ffff4d8224 */ /* 0x000fcc00078e0027 */
[----:B-----5:R-:W-:-:S14]  /*705b0*/  DSETP.GT.AND P4, PT, R76, R84, PT ;  /* 0x000000544c00722a */ /* 0x020fdc0003f84000 */
[----:B------:R-:W-:Y:S04]  /*705c0*/  @P4 STG.E.64 desc[UR4][R28.64+0x560], R84 ;  /* 0x000560541c004986 */ /* 0x000fe8000c101b04 */
[----:B------:R-:W4:Y:S02]  /*705d0*/  LDG.E.64 R42, desc[UR4][R108.64+0x28] ;  /* 0x000028046c2a7981 */ /* 0x000f24000c1e1b00 */
[----:B----4-:R-:W-:-:S08]  /*705e0*/  DADD R42, -R16, R42 ;  /* 0x00000000102a7229 */ /* 0x010fd0000000012a */
[----:B------:R-:W-:-:S07]  /*705f0*/  DFMA R16, R42, 0.5, R16 ;  /* 0x3fe000002a10782b */ /* 0x000fce0000000010 */
[----:B------:R2:W-:Y:S04]  /*70600*/  STG.E.64 desc[UR4][R28.64+0x568], R16 ;  /* 0x000568101c007986 */ /* 0x0005e8000c101b04 */
[----:B------:R-:W4:Y:S02]  /*70610*/  LDG.E.64 R42, desc[UR4][R24.64+0x28] ;  /* 0x00002804182a7981 */ /* 0x000f24000c1e1b00 */
[----:B----4-:R-:W-:-:S14]  /*70620*/  DSETP.GEU.AND P0, PT, R16, R42, PT ;  /* 0x0000002a1000722a */ /* 0x010fdc0003f0e000 */
[----:B------:R-:W-:Y:S04]  /*70630*/  @!P0 STG.E.64 desc[UR4][R28.64+0x568], R42 ;  /* 0x0005682a1c008986 */ /* 0x000fe8000c101b04 */
[----:B---3--:R-:W3:Y:S01]  /*70640*/  LDG.E.64 R38, desc[UR4][R32.64+0x28] ;  /* 0x0000280420267981 */ /* 0x008ee2000c1e1b00 */
[----:B--2---:R-:W-:Y:S02]  /*70650*/  @!P0 IMAD.MOV.U32 R16, RZ, RZ, R42 ;  /* 0x000000ffff108224 */ /* 0x004fe400078e002a */
[----:B------:R-:W-:-:S06]  /*70660*/  @!P0 IMAD.MOV.U32 R17, RZ, RZ, R43 ;  /* 0x000000ffff118224 */ /* 0x000fcc00078e002b */
        /* <DEDUP_REMOVED lines=21> */
[----:B------:R-:W4:Y:S01]  /*707c0*/  LDG.E.64 R88, desc[UR4][R32.64+0x38] ;  /* 0x0000380420587981 */ /* 0x000f22000c1e1b00 */
[----:B--2---:R-:W-:Y:S01]  /*707d0*/  @!P2 IMAD.MOV.U32 R90, RZ, RZ, R42 ;  /* 0x000000ffff5aa224 */ /* 0x004fe200078e002a */
[----:B------:R-:W-:Y:S02]  /*707e0*/  @!P2 MOV R91, R43 ;  /* 0x0000002b005ba202 */ /* 0x000fe40000000f00 */
[----:B---3--:R-:W2:Y:S04]  /*707f0*/  LDG.E.64 R42, desc[UR4][R28.64+0x5e8] ;  /* 0x0005e8041c2a7981 */ /* 0x008ea8000c1e1b00 */
[----:B----4-:R-:W-:-:S14]  /*70800*/  DSETP.GT.AND P2, PT, R90, R88, PT ;  /* 0x000000585a00722a */ /* 0x010fdc0003f44000 */
[----:B------:R-:W-:Y:S04]  /*70810*/  @P2 STG.E.64 desc[UR4][R28.64+0x578], R88 ;  /* 0x000578581c002986 */ /* 0x000fe8000c101b04 */
[----:B------:R-:W3:Y:S02]  /*70820*/  LDG.E.64 R78, desc[UR4][R108.64+0x40] ;  /* 0x000040046c4e7981 */ /* 0x000ee4000c1e1b00 */
[----:B---3--:R-:W-:-:S08]  /*70830*/  DADD R78, -R94, R78 ;  /* 0x000000005e4e7229 */ /* 0x008fd0000000014e */
[----:B------:R-:W-:-:S07]  /*70840*/  DFMA R94, R78, 0.5, R94 ;  /* 0x3fe000004e5e782b */ /* 0x000fce000000005e */
[----:B------:R3:W-:Y:S04]  /*70850*/  STG.E.64 desc[UR4][R28.64+0x580], R94 ;  /* 0x0005805e1c007986 */ /* 0x0007e8000c101b04 */
[----:B------:R-:W4:Y:S02]  /*70860*/  LDG.E.64 R78, desc[UR4][R24.64+0x40] ;  /* 0x00004004184e7981 */ /* 0x000f24000c1e1b00 */
[----:B----4-:R-:W-:-:S14]  /*70870*/  DSETP.GEU.AND P3, PT, R94, R78, PT ;  /* 0x0000004e5e00722a */ /* 0x010fdc0003f6e000 */
[----:B------:R-:W-:Y:S04]  /*70880*/  @!P3 STG.E.64 desc[UR4][R28.64+0x580], R78 ;  /* 0x0005804e1c00b986 */ /* 0x000fe8000c101b04 */
[----:B------:R-:W4:Y:S01]  /*70890*/  LDG.E.64 R96, desc[UR4][R32.64+0x40] ;  /* 0x0000400420607981 */ /* 0x000f22000c1e1b00 */
[----:B---3--:R-:W-:Y:S02]  /*708a0*/  @!P3 IMAD.MOV.U32 R94, RZ, RZ, R78 ;  /* 0x000000ffff5eb224 */ /* 0x008fe400078e004e */
[----:B------:R-:W-:-:S06]  /*708b0*/  @!P3 IMAD.MOV.U32 R95, RZ, RZ, R79 ;  /* 0x000000ffff5fb224 */ /* 0x000fcc00078e004f */
[----:B----4-:R-:W-:-:S14]  /*708c0*/  DSETP.GT.AND P3, PT, R94, R96, PT ;  /* 0x000000605e00722a */ /* 0x010fdc0003f64000 */
[----:B------:R-:W-:Y:S04]  /*708d0*/  @P3 STG.E.64 desc[UR4][R28.64+0x580], R96 ;  /* 0x000580601c003986 */ /* 0x000fe8000c101b04 */
[----:B------:R-:W2:Y:S02]  /*708e0*/  LDG.E.64 R82, desc[UR4][R108.64+0x48] ;  /* 0x000048046c527981 */ /* 0x000ea4000c1e1b00 */
[----:B--2---:R-:W-:-:S08]  /*708f0*/  DADD R82, -R42, R82 ;  /* 0x000000002a527229 */ /* 0x004fd00000000152 */
[----:B------:R-:W-:Y:S01]  /*70900*/  DFMA R100, R82, 0.5, R42 ;  /* 0x3fe000005264782b */ /* 0x000fe2000000002a */
[----:B------:R-:W2:Y:S06]  /*70910*/  LDG.E.64 R42, desc[UR4][R28.64+0x5f0] ;  /* 0x0005f0041c2a7981 */ /* 0x000eac000c1e1b00 */
        /* <DEDUP_REMOVED lines=12> */
[----:B------:R-:W-:Y:S01]  /*709e0*/  @P5 IMAD.MOV.U32 R80, RZ, RZ, R40 ;  /* 0x000000ffff505224 */ /* 0x000fe200078e0028 */
[----:B------:R-:W2:Y:S05]  /*709f0*/  LDG.E.64 R78, desc[UR4][R28.64+0x5f8] ;  /* 0x0005f8041c4e7981 */ /* 0x000eaa000c1e1b00 */
[----:B------:R3:W-:Y:S04]  /*70a00*/  STG.E.64 desc[UR4][R28.64+0x590], R42 ;  /* 0x0005902a1c007986 */ /* 0x0007e8000c101b04 */
[----:B------:R-:W4:Y:S01]  /*70a10*/  LDG.E.64 R104, desc[UR4][R24.64+0x50] ;  /* 0x0000500418687981 */ /* 0x000f22000c1e1b00 */
[----:B------:R-:W-:Y:S01]  /*70a20*/  @P5 IMAD.MOV.U32 R81, RZ, RZ, R41 ;  /* 0x000000ffff515224 */ /* 0x000fe200078e0029 */
        /* <DEDUP_REMOVED lines=9> */
[----:B------:R-:W-:-:S07]  /*70ac0*/  DFMA R78, R82, 0.5, R78 ;  /* 0x3fe00000524e782b */ /* 0x000fce000000004e */
[----:B------:R2:W-:Y:S04]  /*70ad0*/  STG.E.64 desc[UR4][R28.64+0x598], R78 ;  /* 0x0005984e1c007986 */ /* 0x0005e8000c101b04 */
[----:B------:R-:W3:Y:S01]  /*70ae0*/  LDG.E.64 R106, desc[UR4][R24.64+0x58] ;  /* 0x00005804186a7981 */ /* 0x000ee2000c1e1b00 */
[----:B------:R-:W-:Y:S02]  /*70af0*/  @P6 IMAD.MOV.U32 R100, RZ, RZ, R102 ;  /* 0x000000ffff646224 */ /* 0x000fe400078e0066 */
[----:B------:R-:W-:Y:S01]  /*70b00*/  @P6 IMAD.MOV.U32 R101, RZ, RZ, R103 ;  /* 0x000000ffff656224 */ /* 0x000fe200078e0067 */
[----:B---3--:R-:W-:-:S14]  /*70b10*/  DSETP.GEU.AND P6, PT, R78, R106, PT ;  /* 0x0000006a4e00722a */ /* 0x008fdc0003fce000 */
[----:B------:R3:W-:Y:S04]  /*70b20*/  @!P6 STG.E.64 desc[UR4][R28.64+0x598], R106 ;  /* 0x0005986a1c00e986 */ /* 0x0007e8000c101b04 */
[----:B------:R-:W4:Y:S01]  /*70b30*/  LDG.E.64 R102, desc[UR4][R32.64+0x58] ;  /* 0x0000580420667981 */ /* 0x000f22000c1e1b00 */
[----:B--2---:R-:W-:Y:S01]  /*70b40*/  @!P6 IMAD.MOV.U32 R78, RZ, RZ, R106 ;  /* 0x000000ffff4ee224 */ /* 0x004fe200078e006a */
[----:B------:R-:W-:Y:S01]  /*70b50*/  @!P6 MOV R79, R107 ;  /* 0x0000006b004fe202 */ /* 0x000fe20000000f00 */
[----:B------:R-:W-:Y:S01]  /*70b60*/  UMOV UR12, 0xa2529d3a ;  /* 0xa2529d3a000c7882 */ /* 0x000fe20000000000 */
[----:B------:R-:W-:Y:S02]  /*70b70*/  UMOV UR13, 0x3f91df46 ;  /* 0x3f91df46000d7882 */ /* 0x000fe40000000000 */
[----:B------:R-:W-:Y:S01]  /*70b80*/  DMUL R82, R100, UR12 ;  /* 0x0000000c64527c28 */ /* 0x000fe20008000000 */
[----:B------:R-:W-:-:S02]  /*70b90*/  @P4 IMAD.MOV.U32 R76, RZ, RZ, R84 ;  /* 0x000000ffff4c4224 */ /* 0x000fc400078e0054 */
[----:B------:R-:W-:-:S05]  /*70ba0*/  @P4 IMAD.MOV.U32 R77, RZ, RZ, R85 ;  /* 0x000000ffff4d4224 */ /* 0x000fca00078e0055 */
[----:B------:R-:W-:Y:S01]  /*70bb0*/  DSETP.NEU.AND P4, PT, |R82|, +INF , PT ;  /* 0x7ff000005200742a */ /* 0x000fe20003f8d200 */
[----:B------:R-:W-:Y:S01]  /*70bc0*/  @P0 IMAD.MOV.U32 R16, RZ, RZ, R38 ;  /* 0x000000ffff100224 */ /* 0x000fe200078e0026 */
[----:B------:R-:W-:Y:S01]  /*70bd0*/  BSSY.RECONVERGENT B5, `(.L_x_4541) ;  /* 0x0000028000057945 */ /* 0x000fe20003800200 */
[----:B------:R-:W-:Y:S01]  /*70be0*/  @P0 IMAD.MOV.U32 R17, RZ, RZ, R39 ;  /* 0x000000ffff110224 */ /* 0x000fe200078e0027 */
[----:B------:R-:W-:Y:S01]  /*70bf0*/  @P5 MOV R43, R41 ;  /* 0x00000029002b5202 */ /* 0x000fe20000000f00 */
        /* <DEDUP_REMOVED lines=8> */
[----:B------:R-:W-:Y:S01]  /*70c80*/  @!P4 IMAD.MOV.U32 R15, RZ, RZ, RZ ;  /* 0x000000ffff0fc224 */ /* 0x000fe200078e00ff */
[----:B----4-:R-:W-:-:S14]  /*70c90*/  DSETP.GT.AND P6, PT, R78, R102, PT ;  /* 0x000000664e00722a */ /* 0x010fdc0003fc4000 */
        /* <DEDUP_REMOVED lines=20> */
[----:B---3--:R-:W-:Y:S01]  /*70de0*/  IMAD.MOV.U32 R102, RZ, RZ, R82 ;  /* 0x000000ffff667224 */ /* 0x008fe200078e0052 */
[----:B------:R-:W-:Y:S01]  /*70df0*/  MOV R148, 0x70e20 ;  /* 0x00070e2000947802 */ /* 0x000fe20000000f00 */
[----:B------:R-:W-:-:S07]  /*70e00*/  IMAD.MOV.U32 R149, RZ, RZ, R83 ;  /* 0x000000ffff957224 */ /* 0x000fce00078e0053 */
[----:B01----:R-:W-:Y:S05]  /*70e10*/  CALL.REL.NOINC `($_Z8FitGrainPdPiS0_S_S_S0_S0_S_S_S_S_S_S_S_S_S_S_S_S_$__internal_trig_reduction_slowpathd) ;  /* 0x0000238400647944 */ /* 0x003fea0003c00000 */
[----:B------:R-:W-:Y:S02]  /*70e20*/  IMAD.MOV.U32 R15, RZ, RZ, R105 ;  /* 0x000000ffff0f7224 */ /* 0x000fe400078e0069 */
[----:B------:R-:W-:Y:S02]  /*70e30*/  IMAD.MOV.U32 R38, RZ, RZ, R102 ;  /* 0x000000ffff267224 */ /* 0x000fe400078e0066 */
[----:B------:R-:W-:-:S07]  /*70e40*/  IMAD.MOV.U32 R39, RZ, RZ, R103 ;  /* 0x000000ffff277224 */ /* 0x000fce00078e0067 */
.L_x_4542:
[----:B------:R-:W-:Y:S05]  /*70e50*/  BSYNC.RECONVERGENT B5 ;  /* 0x0000000000057941 */ /* 0x000fea0003800200 */
.L_x_4541:
[----:B------:R-:W2:Y:S01]  /*70e60*/  LDCU.64 UR12, c[0x4][0x28] ;  /* 0x01000500ff0c77ac */ /* 0x000ea20008000a00 */
[----:B------:R-:W-:-:S05]  /*70e70*/  IMAD.SHL.U32 R18, R15, 0x40, RZ ;  /* 0x000000400f127824 */ /* 0x000fca00078e00ff */
[----:B------:R-:W-:-:S04]  /*70e80*/  LOP3.LUT R18, R18, 0x40, RZ, 0xc0, !PT ;  /* 0x0000004012127812 */ /* 0x000fc800078ec0ff */
[----:B--2---:R-:W-:-:S05]  /*70e90*/  IADD3 R40, P0, PT, R18, UR12, RZ ;  /* 0x0000000c12287c10 */ /* 0x004fca000ff1e0ff */
[----:B------:R-:W-:-:S05]  /*70ea0*/  IMAD.X R41, RZ, RZ, UR13, P0 ;  /* 0x0000000dff297e24 */ /* 0x000fca00080e06ff */
[----:B---3--:R-:W2:Y:S04]  /*70eb0*/  LDG.E.128.CONSTANT R104, desc[UR4][R40.64] ;  /* 0x0000000428687981 */ /* 0x008ea8000c1e9d00 */
[----:B------:R-:W3:Y:S04]  /*70ec0*/  LDG.E.128.CONSTANT R100, desc[UR4][R40.64+0x10] ;  /* 0x0000100428647981 */ /* 0x000ee8000c1e9d00 */
[----:B------:R-:W4:Y:S01]  /*70ed0*/  LDG.E.128.CONSTANT R84, desc[UR4][R40.64+0x20] ;  /* 0x0000200428547981 */ /* 0x000f22000c1e9d00 */
[----:B------:R-:W-:Y:S01]  /*70ee0*/  LOP3.LUT R18, R15, 0x1, RZ, 0xc0, !PT ;  /* 0x000000010f127812 */ /* 0x000fe200078ec0ff */
[----:B------:R-:W-:Y:S01]  /*70ef0*/  IMAD.MOV.U32 R96, RZ, RZ, 0x20fd8164 ;  /* 0x20fd8164ff607424 */ /* 0x000fe200078e00ff */
[----:B------:R-:W-:Y:S01]  /*70f00*/  DMUL R88, R38, R38 ;  /* 0x0000002626587228 */ /* 0x000fe20000000000 */
[----:B------:R-:W-:Y:S01]  /*70f10*/  UMOV UR12, 0xa2529d3a ;  /* 0xa2529d3a000c7882 */ /* 0x000fe20000000000 */
[----:B------:R-:W-:Y:S01]  /*70f20*/  ISETP.NE.U32.AND P0, PT, R18, 0x1, PT ;  /* 0x000000011200780c */ /* 0x000fe20003f05070 */
[----:B------:R-:W-:Y:S01]  /*70f30*/  UMOV UR13, 0x3f91df46 ;  /* 0x3f91df46000d7882 */ /* 0x000fe20000000000 */
[----:B------:R-:W-:Y:S01]  /*70f40*/  MOV R18, 0x3da8ff83 ;  /* 0x3da8ff8300127802 */ /* 0x000fe20000000f00 */
[----:B------:R-:W-:Y:S01]  /*70f50*/  DMUL R42, R42, UR12 ;  /* 0x0000000c2a2a7c28 */ /* 0x000fe20008000000 */
[----:B------:R-:W-:Y:S01]  /*70f60*/  FSEL R96, R96, -8.06006814911005101289e+34, !P0 ;  /* 0xf9785eba60607808 */ /* 0x000fe20004000000 */
[----:B------:R-:W-:Y:S01]  /*70f70*/  BSSY.RECONVERGENT B5, `(.L_x_4543) ;  /* 0x000002b000057945 */ /* 0x000fe20003800200 */
[----:B------:R-:W-:-:S05]  /*70f80*/  FSEL R97, -R18, 0.11223486810922622681, !P0 ;  /* 0x3de5db6512617808 */ /* 0x000fca0004000100 */
        /* <DEDUP_REMOVED lines=38> */
[----:B------:R-:W-:Y:S02]  /*711f0*/  IMAD.MOV.U32 R15, RZ, RZ, R105 ;  /* 0x000000ffff0f7224 */ /* 0x000fe400078e0069 */
[----:B------:R-:W-:Y:S02]  /*71200*/  IMAD.MOV.U32 R88, RZ, RZ, R102 ;  /* 0x000000ffff587224 */ /* 0x000fe400078e0066 */
[----:B------:R-:W-:-:S07]  /*71210*/  IMAD.MOV.U32 R89, RZ, RZ, R103 ;  /* 0x000000ffff597224 */ /* 0x000fce00078e0067 */
.L_x_4544:
[----:B------:R-:W-:Y:S05]  /*71220*/  BSYNC.RECONVERGENT B5 ;  /* 0x0000000000057941 */ /* 0x000fea0003800200 */
.L_x_4543:
        /* <DEDUP_REMOVED lines=56> */
[----:B01----:R-:W-:Y:S05]  /*715b0*/  CALL.REL.NOINC `($_Z8FitGrainPdPiS0_S_S_S0_S0_S_S_S_S_S_S_S_S_S_S_S_S_$__internal_trig_reduction_slowpathd) ;  /* 0x0000237c007c7944 */ /* 0x003fea0003c00000 */
[----:B------:R-:W-:Y:S02]  /*715c0*/  IMAD.MOV.U32 R15, RZ, RZ, R105 ;  /* 0x000000ffff0f7224 */ /* 0x000fe400078e0069 */
[----:B------:R-:W-:Y:S02]  /*715d0*/  IMAD.MOV.U32 R88, RZ, RZ, R102 ;  /* 0x000000ffff587224 */ /* 0x000fe400078e0066 */
[----:B------:R-:W-:-:S07]  /*715e0*/  IMAD.MOV.U32 R89, RZ, RZ, R103 ;  /* 0x000000ffff597224 */ /* 0x000fce00078e0067 */
.L_x_4546:
[----:B------:R-:W-:Y:S05]  /*715f0*/  BSYNC.RECONVERGENT B5 ;  /* 0x0000000000057941 */ /* 0x000fea0003800200 */
.L_x_4545:
        /* <DEDUP_REMOVED lines=54> */
[----:B------:R-:W-:Y:S01]  /*71960*/  MOV R88, R102 ;  /* 0x0000006600587202 */ /* 0x000fe20000000f00 */
[----:B------:R-:W-:-:S07]  /*71970*/  IMAD.MOV.U32 R89, RZ, RZ, R103 ;  /* 0x000000ffff597224 */ /* 0x000fce00078e0067 */
.L_x_4550:
[----:B------:R-:W-:Y:S05]  /*71980*/  BSYNC.RECONVERGENT B6 ;  /* 0x0000000000067941 */ /* 0x000fea0003800200 */
.L_x_4549:
[----:B------:R-:W-:-:S07]  /*71990*/  VIADD R15, R105, 0x1 ;  /* 0x00000001690f7836 */ /* 0x000fce0000000000 */
.L_x_4548:
[----:B------:R-:W-:Y:S05]  /*719a0*/  BSYNC.RECONVERGENT B5 ;  /* 0x0000000000057941 */ /* 0x000fea0003800200 */
.L_x_4547:
        /* <DEDUP_REMOVED lines=55> */
[----:B------:R-:W-:-:S07]  /*71d20*/  IMAD.MOV.U32 R89, RZ, RZ, R103 ;  /* 0x000000ffff597224 */ /* 0x000fce00078e0067 */
.L_x_4554:
[----:B------:R-:W-:Y:S05]  /*71d30*/  BSYNC.RECONVERGENT B6 ;  /* 0x0000000000067941 */ /* 0x000fea0003800200 */
.L_x_4553:
[----:B------:R-:W-:-:S07]  /*71d40*/  IADD3 R15, PT, PT, R105, 0x1, RZ ;  /* 0x00000001690f7810 */ /* 0x000fce0007ffe0ff */
.L_x_4552:
[----:B------:R-:W-:Y:S05]  /*71d50*/  BSYNC.RECONVERGENT B5 ;  /* 0x0000000000057941 */ /* 0x000fea0003800200 */
.L_x_4551:
        /* <DEDUP_REMOVED lines=56> */
.L_x_4558:
[----:B------:R-:W-:Y:S05]  /*720e0*/  BSYNC.RECONVERGENT B6 ;  /* 0x0000000000067941 */ /* 0x000fea0003800200 */
.L_x_4557:
[----:B------:R-:W-:-:S07]  /*720f0*/  VIADD R15, R105, 0x1 ;  /* 0x00000001690f7836 */ /* 0x000fce0000000000 */
.L_x_4556:
[----:B------:R-:W-:Y:S05]  /*72100*/  BSYNC.RECONVERGENT B5 ;  /* 0x0000000000057941 */ /* 0x000fea0003800200 */
.L_x_4555:
[----:B------:R-:W2:Y:S01]  /*72110*/  LDCU.64 UR12, c[0x4][0x28] ;  /* 0x01000500ff0c77ac */ /* 0x000ea20008000a00 */
[----:B------:R-:W-:-:S05]  /*72120*/  IMAD.SHL.U32 R18, R15, 0x40, RZ ;  /* 0x000000400f127824 */ /* 0x000fca00078e00ff */
[----:B------:R-:W-:-:S04]  /*72130*/  LOP3.LUT R18, R18, 0x40, RZ, 0xc0, !PT ;  /* 0x0000004012127812 */ /* 0x000fc800078ec0ff */
[----:B--2---:R-:W-:-:S04]  /*72140*/  IADD3 R78, P0, PT, R18, UR12, RZ ;  /* 0x0000000c124e7c10 */ /* 0x004fc8000ff1e0ff */
[----:B------:R-:W-:-:S05]  /*72150*/  IADD3.X R79, PT, PT, RZ, UR13, RZ, P0, !PT ;  /* 0x0000000dff4f7c10 */ /* 0x000fca00087fe4ff */
[----:B------:R-:W2:Y:S04]  /*72160*/  LDG.E.128.CONSTANT R108, desc[UR4][R78.64] ;  /* 0x000000044e6c7981 */ /* 0x000ea8000c1e9d00 */
[----:B------:R-:W3:Y:S04]  /*72170*/  LDG.E.128.CONSTANT R100, desc[UR4][R78.64+0x10] ;  /* 0x000010044e647981 */ /* 0x000ee8000c1e9d00 */
[----:B------:R4:W5:Y:S01]  /*72180*/  LDG.E.128.CONSTANT R104, desc[UR4][R78.64+0x20] ;  /* 0x000020044e687981 */ /* 0x000962000c1e9d00 */
[----:B------:R-:W-:Y:S01]  /*72190*/  LOP3.LUT R18, R15, 0x1, RZ, 0xc0, !PT ;  /* 0x000000010f127812 */ /* 0x000fe200078ec0ff */
[----:B------:R-:W-:Y:S01]  /*721a0*/  IMAD.MOV.U32 R96, RZ, RZ, 0x20fd8164 ;  /* 0x20fd8164ff607424 */ /* 0x000fe200078e00ff */
[----:B------:R-:W-:Y:S01]  /*721b0*/  DMUL R88, R82, R82 ;  /* 0x0000005252587228 */ /* 0x000fe20000000000 */
[----:B------:R-:W-:Y:S01]  /*721c0*/  BSSY.RECONVERGENT B1, `(.L_x_4559) ;  /* 0x0000029000017945 */ /* 0x000fe20003800200 */
[----:B------:R-:W-:Y:S01]  /*721d0*/  ISETP.NE.U32.AND P0, PT, R18, 0x1, PT ;  /* 0x000000011200780c */ /* 0x000fe20003f05070 */
[----:B------:R-:W-:-:S03]  /*721e0*/  IMAD.MOV.U32 R18, RZ, RZ, 0x3da8ff83 ;  /* 0x3da8ff83ff127424 */ /* 0x000fc600078e00ff */
[----:B------:R-:W-:Y:S01]  /*721f0*/  FSEL R96, R96, -8.06006814911005101289e+34, !P0 ;  /* 0xf9785eba60607808 */ /* 0x000fe20004000000 */
[----:B----4-:R-:W-:Y:S01]  /*72200*/  IMAD.MOV.U32 R78, RZ, RZ, 0x1 ;  /* 0x00000001ff4e7424 */ /* 0x010fe200078e00ff */
[----:B------:R-:W-:-:S06]  /*72210*/  FSEL R97, -R18, 0.11223486810922622681, !P0 ;  /* 0x3de5db6512617808 */ /* 0x000fcc0004000100 */
[----:B--2---:R-:W-:-:S08]  /*72220*/  DFMA R108, R88, R96, R108 ;  /* 0x00000060586c722b */ /* 0x004fd0000000006c */
[----:B------:R-:W-:-:S08]  /*72230*/  DFMA R108, R88, R108, R110 ;  /* 0x0000006c586c722b */ /* 0x000fd0000000006e */
[----:B---3--:R-:W-:Y:S02]  /*72240*/  DFMA R100, R88, R108, R100 ;  /* 0x0000006c5864722b */ /* 0x008fe40000000064 */
[----:B------:R-:W-:-:S06]  /*72250*/  DMUL R108, R40, R38 ;  /* 0x00000026286c7228 */ /* 0x000fcc0000000000 */
[C---:B------:R-:W-:Y:S01]  /*72260*/  DFMA R100, R88.reuse, R100, R102 ;  /* 0x000000645864722b */ /* 0x040fe20000000066 */
[----:B------:R-:W2:Y:S07]  /*72270*/  MUFU.RCP64H R79, R109 ;  /* 0x0000006d004f7308 */ /* 0x000eae0000001800 */
[----:B-----5:R-:W-:-:S08]  /*72280*/  DFMA R100, R88, R100, R104 ;  /* 0x000000645864722b */ /* 0x020fd00000000068 */
[----:B------:R-:W-:Y:S02]  /*72290*/  DFMA R100, R88, R100, R106 ;  /* 0x000000645864722b */ /* 0x000fe4000000006a */
[----:B--2---:R-:W-:-:S06]  /*722a0*/  DFMA R96, -R108, R78, 1 ;  /* 0x3ff000006c60742b */ /* 0x004fcc000000014e */
        /* <DEDUP_REMOVED lines=26> */
.L_x_4560:
[----:B------:R-:W-:Y:S05]  /*72450*/  BSYNC.RECONVERGENT B1 ;  /* 0x0000000000017941 */ /* 0x000fea0003800200 */
.L_x_4559:
        /* <DEDUP_REMOVED lines=57> */
.L_x_4562:
        /* <DEDUP_REMOVED lines=72> */
.L_x_4563:
[----:B------:R-:W-:Y:S05]  /*72c70*/  BSYNC.RECONVERGENT B0 ;  /* 0x0000000000007941 */ /* 0x000fea0003800200 */
.L_x_4561:
[----:B------:R-:W-:Y:S01]  /*72c80*/  DMUL R102, R40, R86 ;  /* 0x0000005628667228 */ /* 0x000fe20000000000 */
[----:B------:R-:W-:Y:S01]  /*72c90*/  IMAD.MOV.U32 R82, RZ, RZ, 0x1 ;  /* 0x00000001ff527424 */ /* 0x000fe200078e00ff */
[----:B------:R-:W-:Y:S01]  /*72ca0*/  DFMA R78, R84, R78, -R42 ;  /* 0x0000004e544e722b */ /* 0x000fe2000000082a */
[----:B------:R-:W-:Y:S03]  /*72cb0*/  BSSY.RECONVERGENT B1, `(.L_x_4564) ;  /* 0x0000013000017945 */ /* 0x000fe60003800200 */
[----:B------:R-:W2:Y:S06]  /*72cc0*/  MUFU.RCP64H R83, R103 ;  /* 0x0000006700537308 */ /* 0x000eac0000001800 */
[----:B------:R-:W-:Y:S01]  /*72cd0*/  FSETP.GEU.AND P1, PT, |R79|, 6.5827683646048100446e-37, PT ;  /* 0x036000004f00780b */ /* 0x000fe20003f2e200 */
        /* <DEDUP_REMOVED lines=15> */
[----:B01----:R-:W-:Y:S05]  /*72dd0*/  CALL.REL.NOINC `($__internal_16_$__cuda_sm20_div_rn_f64_full) ;  /* 0x0000235000907944 */ /* 0x003fea0003c00000 */
.L_x_4565:
[----:B------:R-:W-:Y:S05]  /*72de0*/  BSYNC.RECONVERGENT B1 ;  /* 0x0000000000017941 */ /* 0x000fea0003800200 */
.L_x_4564:
        /* <DEDUP_REMOVED lines=57> */
.L_x_4567:
        /* <DEDUP_REMOVED lines=21> */
[----:B------:R-:W-:-:S04]  /*732d0*/  MOV R82, RZ ;  /* 0x000000ff00527202 */ /* 0x000fc80000000f00 */
        /* <DEDUP_REMOVED lines=50> */
.L_x_4568:
[----:B------:R-:W-:Y:S05]  /*73600*/  BSYNC.RECONVERGENT B0 ;  /* 0x0000000000007941 */ /* 0x000fea0003800200 */
.L_x_4566:
        /* <DEDUP_REMOVED lines=34> */
.L_x_4570:
[----:B------:R-:W-:Y:S05]  /*73830*/  BSYNC.RECONVERGENT B5 ;  /* 0x0000000000057941 */ /* 0x000fea0003800200 */
.L_x_4569:
        /* <DEDUP_REMOVED lines=36> */
[----:B------:R-:W2:Y:S02]  /*73a80*/  MUFU.RCP64H R79, R97 ;  /* 0x00000061004f7308 */ /* 0x000ea40000001800 */
[----:B--2---:R-:W-:-:S08]  /*73a90*/  DFMA R100, -R96, R78, 1 ;  /* 0x3ff000006064742b */ /* 0x004fd0000000014e */
        /* <DEDUP_REMOVED lines=21> */
.L_x_4572:
[----:B------:R-:W-:Y:S05]  /*73bf0*/  BSYNC.RECONVERGENT B1 ;  /* 0x0000000000017941 */ /* 0x000fea0003800200 */
.L_x_4571:
[----:B------:R-:W2:Y:S01]  /*73c00*/  MUFU.RCP64H R101, R97 ;  /* 0x0000006100657308 */ /* 0x000ea20000001800 */
[----:B------:R-:W-:Y:S01]  /*73c10*/  IMAD.MOV.U32 R100, RZ, RZ, 0x1 ;  /* 0x00000001ff647424 */ /* 0x000fe200078e00ff */
[----:B------:R-:W-:Y:S01]  /*73c20*/  DMUL R94, R94, R92 ;  /* 0x0000005c5e5e7228 */ /* 0x000fe20000000000 */
[----:B------:R-:W-:Y:S04]  /*73c30*/  BSSY.RECONVERGENT B1, `(.L_x_4573) ;  /* 0x0000014000017945 */ /* 0x000fe80003800200 */
[----:B--2---:R-:W-:-:S08]  /*73c40*/  DFMA R102, -R96, R100, 1 ;  /* 0x3ff000006066742b */ /* 0x004fd00000000164 */
        /* <DEDUP_REMOVED lines=15> */
[----:B01----:R-:W-:Y:S05]  /*73d40*/  CALL.REL.NOINC `($__internal_16_$__cuda_sm20_div_rn_f64_full) ;  /* 0x0000234000b47944 */ /* 0x003fea0003c00000 */
[----:B------:R-:W-:Y:S01]  /*73d50*/  MOV R38, R100 ;  /* 0x0000006400267202 */ /* 0x000fe20000000f00 */
[----:B------:R-:W-:-:S07]  /*73d60*/  IMAD.MOV.U32 R39, RZ, RZ, R101 ;  /* 0x000000ffff277224 */ /* 0x000fce00078e0065 */
.L_x_4574:
[----:B------:R-:W-:Y:S05]  /*73d70*/  BSYNC.RECONVERGENT B1 ;  /* 0x0000000000017941 */ /* 0x000fea0003800200 */
.L_x_4573:
        /* <DEDUP_REMOVED lines=21> */
[----:B------:R-:W-:Y:S02]  /*73ed0*/  IMAD.MOV.U32 R86, RZ, RZ, R100 ;  /* 0x000000ffff567224 */ /* 0x000fe400078e0064 */
[----:B------:R-:W-:-:S07]  /*73ee0*/  IMAD.MOV.U32 R87, RZ, RZ, R101 ;  /* 0x000000ffff577224 */ /* 0x000fce00078e0065 */
.L_x_4576:
[----:B------:R-:W-:Y:S05]  /*73ef0*/  BSYNC.RECONVERGENT B1 ;  /* 0x0000000000017941 */ /* 0x000fea0003800200 */
.L_x_4575:
        /* <DEDUP_REMOVED lines=34> */
.L_x_4580:
[----:B------:R-:W-:Y:S05]  /*74120*/  BSYNC.RECONVERGENT B6 ;  /* 0x0000000000067941 */ /* 0x000fea0003800200 */
.L_x_4579:
[----:B------:R-:W-:-:S07]  /*74130*/  IADD3 R15, PT, PT, R105, 0x1, RZ ;  /* 0x00000001690f7810 */ /* 0x000fce0007ffe0ff */
.L_x_4578:
[----:B------:R-:W-:Y:S05]  /*74140*/  BSYNC.RECONVERGENT B5 ;  /* 0x0000000000057941 */ /* 0x000fea0003800200 */
.L_x_4577:
        /* <DEDUP_REMOVED lines=15> */
[----:B----4-:R-:W-:Y:S01]  /*74240*/  @!P3 DMUL R96, RZ, R82 ;  /* 0x00000052ff60b228 */ /* 0x010fe20000000000 */
[----:B------:R-:W-:-:S06]  /*74250*/  FSEL R111, -R18, 0.11223486810922622681, !P0 ;  /* 0x3de5db65126f7808 */ /* 0x000fcc0004000100 */
[----:B--2---:R-:W-:-:S08]  /*74260*/  DFMA R104, R108, R110, R104 ;  /* 0x0000006e6c68722b */ /* 0x004fd00000000068 */
[----:B------:R-:W-:-:S08]  /*74270*/  DFMA R104, R108, R104, R106 ;  /* 0x000000686c68722b */ /* 0x000fd0000000006a */
[----:B---3--:R-:W-:-:S08]  /*74280*/  DFMA R92, R108, R104, R92 ;  /* 0x000000686c5c722b */ /* 0x008fd0000000005c */
[----:B------:R-:W-:-:S08]  /*74290*/  DFMA R92, R108, R92, R94 ;  /* 0x0000005c6c5c722b */ /* 0x000fd0000000005e */
        /* <DEDUP_REMOVED lines=35> */
.L_x_4584:
[----:B------:R-:W-:Y:S05]  /*744d0*/  BSYNC.RECONVERGENT B6 ;  /* 0x0000000000067941 */ /* 0x000fea0003800200 */
.L_x_4583:
[----:B------:R-:W-:-:S07]  /*744e0*/  VIADD R15, R105, 0x1 ;  /* 0x00000001690f7836 */ /* 0x000fce0000000000 */
.L_x_4582:
[----:B------:R-:W-:Y:S05]  /*744f0*/  BSYNC.RECONVERGENT B5 ;  /* 0x0000000000057941 */ /* 0x000fea0003800200 */
.L_x_4581:
        /* <DEDUP_REMOVED lines=56> */
.L_x_4586:
[----:B------:R-:W-:Y:S05]  /*74880*/  BSYNC.RECONVERGENT B5 ;  /* 0x0000000000057941 */ /* 0x000fea0003800200 */
.L_x_4585:
        /* <DEDUP_REMOVED lines=8> */
[----:B------:R-:W5:Y:S03]  /*74910*/  LDC.64 R112, c[0x0][0x390] ;  /* 0x0000e400ff707b82 */ /* 0x000f660000000a00 */
[----:B-----5:R-:W5:Y:S01]  /*74920*/  LDG.E R112, desc[UR4][R112.64+0x4] ;  /* 0x0000040470707981 */ /* 0x020f62000c1e1900 */
[----:B------:R-:W-:Y:S01]  /*74930*/  LOP3.LUT R18, R15, 0x1, RZ, 0xc0, !PT ;  /* 0x000000010f127812 */ /* 0x000fe200078ec0ff */
[----:B------:R-:W-:Y:S01]  /*74940*/  IMAD.MOV.U32 R110, RZ, RZ, 0x20fd8164 ;  /* 0x20fd8164ff6e7424 */ /* 0x000fe200078e00ff */
[----:B------:R-:W-:Y:S01]  /*74950*/  DMUL R108, R96, R96 ;  /* 0x00000060606c7228 */ /* 0x000fe20000000000 */
[----:B------:R-:W-:-:S02]  /*74960*/  PLOP3.LUT P5, PT, PT, PT, PT, 0x8, 0x80 ;  /* 0x000000000080781c */ /* 0x000fc40003fae170 */
[----:B------:R-:W-:Y:S02]  /*74970*/  ISETP.NE.U32.AND P0, PT, R18, 0x1, PT ;  /* 0x000000011200780c */ /* 0x000fe40003f05070 */
[----:B------:R-:W-:Y:S02]  /*74980*/  MOV R18, 0x3da8ff83 ;  /* 0x3da8ff8300127802 */ /* 0x000fe40000000f00 */
        /* <DEDUP_REMOVED lines=26> */
.L_x_4601:
[----:B------:R-:W2:Y:S01]  /*74b30*/  LDC.64 R82, c[0x0][0x3a8] ;  /* 0x0000ea00ff527b82 */ /* 0x000ea20000000a00 */
[----:B------:R-:W-:-:S04]  /*74b40*/  IMAD.SHL.U32 R81, R15, 0x4, RZ ;  /* 0x000000040f517824 */ /* 0x000fc800078e00ff */
[----:B--2---:R-:W-:-:S05]  /*74b50*/  IMAD.WIDE.U32 R82, R81, 0x4, R82 ;  /* 0x0000000451527825 */ /* 0x004fca00078e0052 */
[----:B------:R-:W2:Y:S04]  /*74b60*/  LDG.E R94, desc[UR4][R82.64] ;  /* 0x00000004525e7981 */ /* 0x000ea8000c1e1900 */
[----:B------:R-:W3:Y:S04]  /*74b70*/  LDG.E R18, desc[UR4][R82.64+0x4] ;  /* 0x0000040452127981 */ /* 0x000ee8000c1e1900 */
[----:B------:R-:W4:Y:S01]  /*74b80*/  LDG.E R84, desc[UR4][R82.64+0x8] ;  /* 0x0000080452547981 */ /* 0x000f22000c1e1900 */
[----:B------:R-:W-:Y:S01]  /*74b90*/  IMAD.MOV.U32 R90, RZ, RZ, RZ ;  /* 0x000000ffff5a7224 */ /* 0x000fe200078e00ff */
[----:B------:R-:W-:Y:S01]  /*74ba0*/  BSSY.RECONVERGENT B1, `(.L_x_4588) ;  /* 0x0000028000017945 */ /* 0x000fe20003800200 */
[----:B--2---:R-:W2:Y:S08]  /*74bb0*/  I2F.F64 R86, R94 ;  /* 0x0000005e00567312 */ /* 0x004eb00000201c00 */
[----:B---3--:R-:W3:Y:S01]  /*74bc0*/  I2F.F64 R80, R18 ;  /* 0x0000001200507312 */ /* 0x008ee20000201c00 */
[----:B--2---:R-:W-:-:S07]  /*74bd0*/  LOP3.LUT R91, RZ, 0x80000000, R87, 0xb8, !PT ;  /* 0x80000000ff5b7812 */ /* 0x004fce00078eb857 */
[----:B----4-:R-:W2:Y:S01]  /*74be0*/  I2F.F64 R84, R84 ;  /* 0x0000005400547312 */ /* 0x010ea20000201c00 */
[-C--:B---3--:R-:W-:Y:S02]  /*74bf0*/  DMUL R88, R38, R80.reuse ;  /* 0x0000005026587228 */ /* 0x088fe40000000000 */
[----:B------:R-:W-:-:S06]  /*74c00*/  DFMA R92, R76, R80, R90 ;  /* 0x000000504c5c722b */ /* 0x000fcc000000005a */
[----:B------:R-:W-:Y:S01]  /*74c10*/  DFMA R88, R86, R78, R88 ;  /* 0x0000004e5658722b */ /* 0x000fe20000000058 */
[----:B------:R-:W-:Y:S01]  /*74c20*/  LOP3.LUT R87, RZ, 0x80000000, R81, 0xb8, !PT ;  /* 0x80000000ff577812 */ /* 0x000fe200078eb851 */
[----:B--2---:R-:W-:Y:S01]  /*74c30*/  DFMA R80, R42, R84, R92 ;  /* 0x000000542a50722b */ /* 0x004fe2000000005c */
        /* <DEDUP_REMOVED lines=27> */
[----:B01----:R-:W-:Y:S05]  /*74df0*/  CALL.REL.NOINC `($__internal_17_$__cuda_sm20_dsqrt_rn_f64_mediumpath_v1) ;  /* 0x0000233800207944 */ /* 0x003fea0003c00000 */
[----:B------:R-:W-:Y:S02]  /*74e00*/  IMAD.MOV.U32 R104, RZ, RZ, R100 ;  /* 0x000000ffff687224 */ /* 0x000fe400078e0064 */
[----:B------:R-:W-:-:S07]  /*74e10*/  IMAD.MOV.U32 R105, RZ, RZ, R101 ;  /* 0x000000ffff697224 */ /* 0x000fce00078e0065 */
.L_x_4589:
[----:B------:R-:W-:Y:S05]  /*74e20*/  BSYNC.RECONVERGENT B1 ;  /* 0x0000000000017941 */ /* 0x000fea0003800200 */
.L_x_4588:
[----:B------:R-:W2:Y:S01]  /*74e30*/  MUFU.RCP64H R87, R105 ;  /* 0x0000006900577308 */ /* 0x000ea20000001800 */
[----:B------:R-:W-:Y:S01]  /*74e40*/  VIADD R86, R105, 0x300402 ;  /* 0x0030040269567836 */ /* 0x000fe20000000000 */
[----:B------:R-:W-:Y:S04]  /*74e50*/  BSSY.RECONVERGENT B1, `(.L_x_4590) ;  /* 0x000000e000017945 */ /* 0x000fe80003800200 */
[----:B------:R-:W-:Y:S01]  /*74e60*/  FSETP.GEU.AND P0, PT, |R86|, 5.8789094863358348022e-39, PT ;  /* 0x004004025600780b */ /* 0x000fe20003f0e200 */
[----:B--2---:R-:W-:-:S08]  /*74e70*/  DFMA R88, R86, -R104, 1 ;  /* 0x3ff000005658742b */ /* 0x004fd00000000868 */
        /* <DEDUP_REMOVED lines=9> */
[----:B01----:R-:W-:Y:S05]  /*74f10*/  CALL.REL.NOINC `($__internal_15_$__cuda_sm20_dblrcp_rn_slowpath_v3) ;  /* 0x0000232c00987944 */ /* 0x003fea0003c00000 */
[----:B------:R-:W-:-:S07]  /*74f20*/  IMAD.MOV.U32 R103, RZ, RZ, R101 ;  /* 0x000000ffff677224 */ /* 0x000fce00078e0065 */
.L_x_4591:
[----:B------:R-:W-:Y:S05]  /*74f30*/  BSYNC.RECONVERGENT B1 ;  /* 0x0000000000017941 */ /* 0x000fea0003800200 */
.L_x_4590:
[----:B------:R-:W2:Y:S01]  /*74f40*/  LDC.64 R88, c[0x0][0x3a0] ;  /* 0x0000e800ff587b82 */ /* 0x000ea20000000a00 */
[----:B------:R-:W-:-:S04]  /*74f50*/  IMAD R91, R15, 0x7, RZ ;  /* 0x000000070f5b7824 */ /* 0x000fc800078e02ff */
[----:B------:R-:W-:-:S05]  /*74f60*/  IMAD.WIDE.U32 R86, R91, 0x8, R30 ;  /* 0x000000085b567825 */ /* 0x000fca00078e001e */
[----:B------:R3:W-:Y:S04]  /*74f70*/  STG.E.64 desc[UR4][R86.64], R82 ;  /* 0x0000005256007986 */ /* 0x0007e8000c101b04 */
[----:B------:R4:W-:Y:S04]  /*74f80*/  STG.E.64 desc[UR4][R86.64+0x8], R80 ;  /* 0x0000085056007986 */ /* 0x0009e8000c101b04 */
[----:B------:R0:W-:Y:S01]  /*74f90*/  STG.E.64 desc[UR4][R86.64+0x10], R84 ;  /* 0x0000105456007986 */ /* 0x0001e2000c101b04 */
[----:B--2---:R-:W-:-:S06]  /*74fa0*/  IMAD.WIDE.U32 R88, R91, 0x8, R88 ;  /* 0x000000085b587825 */ /* 0x004fcc00078e0058 */
[----:B------:R-:W2:Y:S01]  /*74fb0*/  LDG.E.64 R88, desc[UR4][R88.64+0x18] ;  /* 0x0000180458587981 */ /* 0x000ea2000c1e1b00 */
[----:B------:R-:W5:Y:S03]  /*74fc0*/  LDC.64 R90, c[0x0][0x380] ;  /* 0x0000e000ff5a7b82 */ /* 0x000f660000000a00 */
[----:B------:R0:W-:Y:S01]  /*74fd0*/  STG.E.64 desc[UR4][R86.64+0x20], R102 ;  /* 0x0000206656007986 */ /* 0x0001e2000c101b04 */
[----:B------:R-:W-:-:S06]  /*74fe0*/  DADD R106, R102, R102 ;  /* 0x00000000666a7229 */ /* 0x000fcc0000000066 */
[----:B------:R-:W3:Y:S01]  /*74ff0*/  MUFU.RCP64H R93, R107 ;  /* 0x0000006b005d7308 */ /* 0x000ee20000001800 */
[----:B------:R-:W-:-:S06]  /*75000*/  IMAD.MOV.U32 R92, RZ, RZ, 0x1 ;  /* 0x00000001ff5c7424 */ /* 0x000fcc00078e00ff */
[----:B---3--:R-:W-:Y:S01]  /*75010*/  DFMA R82, -R106, R92, 1 ;  /* 0x3ff000006a52742b */ /* 0x008fe2000000015c */
[----:B--2---:R0:W-:Y:S04]  /*75020*/  STG.E.64 desc[UR4][R86.64+0x18], R88 ;  /* 0x0000185856007986 */ /* 0x0041e8000c101b04 */
[----:B-----5:R-:W2:Y:S03]  /*75030*/  LDG.E.64 R90, desc[UR4][R90.64+0x1038] ;  /* 0x001038045a5a7981 */ /* 0x020ea6000c1e1b00 */
[----:B------:R-:W-:Y:S01]  /*75040*/  DFMA R82, R82, R82, R82 ;  /* 0x000000525252722b */ /* 0x000fe20000000052 */
[----:B------:R-:W-:Y:S07]  /*75050*/  BSSY.RECONVERGENT B1, `(.L_x_4592) ;  /* 0x0000010000017945 */ /* 0x000fee0003800200 */
[----:B------:R-:W-:-:S08]  /*75060*/  DFMA R82, R92, R82, R92 ;  /* 0x000000525c52722b */ /* 0x000fd0000000005c */
[----:B----4-:R-:W-:-:S08]  /*75070*/  DFMA R80, -R106, R82, 1 ;  /* 0x3ff000006a50742b */ /* 0x010fd00000000152 */
[----:B------:R-:W-:-:S08]  /*75080*/  DFMA R80, R82, R80, R82 ;  /* 0x000000505250722b */ /* 0x000fd00000000052 */
[----:B--2---:R-:W-:Y:S01]  /*75090*/  DMUL R100, R90, R80 ;  /* 0x000000505a647228 */ /* 0x004fe20000000000 */
[----:B------:R-:W-:-:S07]  /*750a0*/  FSETP.GEU.AND P1, PT, |R91|, 6.5827683646048100446e-37, PT ;  /* 0x036000005b00780b */ /* 0x000fce0003f2e200 */
[----:B------:R-:W-:-:S08]  /*750b0*/  DFMA R82, -R106, R100, R90 ;  /* 0x000000646a52722b */ /* 0x000fd0000000015a */
[----:B------:R-:W-:-:S10]  /*750c0*/  DFMA R100, R80, R82, R100 ;  /* 0x000000525064722b */ /* 0x000fd40000000064 */
[----:B------:R-:W-:-:S05]  /*750d0*/  FFMA R18, RZ, R107, R101 ;  /* 0x0000006bff127223 */ /* 0x000fca0000000065 */
[----:B------:R-:W-:-:S13]  /*750e0*/  FSETP.GT.AND P0, PT, |R18|, 1.469367938527859385e-39, PT ;  /* 0x001000001200780b */ /* 0x000fda0003f04200 */
[----:B0-----:R-:W-:Y:S05]  /*750f0*/  @P0 BRA P1, `(.L_x_4593) ;  /* 0x0000000000140947 */ /* 0x001fea0000800000 */
[----:B------:R-:W-:Y:S01]  /*75100*/  IMAD.MOV.U32 R100, RZ, RZ, R90 ;  /* 0x000000ffff647224 */ /* 0x000fe200078e005a */
[----:B------:R-:W-:Y:S01]  /*75110*/  MOV R104, 0x75150 ;  /* 0x0007515000687802 */ /* 0x000fe20000000f00 */
[----:B------:R-:W-:Y:S02]  /*75120*/  IMAD.MOV.U32 R101, RZ, RZ, R91 ;  /* 0x000000ffff657224 */ /* 0x000fe400078e005b */
[----:B------:R-:W-:-:S07]  /*75130*/  IMAD.MOV.U32 R103, RZ, RZ, R107 ;  /* 0x000000ffff677224 */ /* 0x000fce00078e006b */
[----:B-1----:R-:W-:Y:S05]  /*75140*/  CALL.REL.NOINC `($__internal_16_$__cuda_sm20_div_rn_f64_full) ;  /* 0x0000232c00b47944 */ /* 0x002fea0003c00000 */
.L_x_4593:
[----:B------:R-:W-:Y:S05]  /*75150*/  BSYNC.RECONVERGENT B1 ;  /* 0x0000000000017941 */ /* 0x000fea0003800200 */
.L_x_4592:
[----:B------:R-:W-:Y:S01]  /*75160*/  FSETP.GEU.AND P0, PT, |R101|, 1.7687499523162841797, PT ;  /* 0x3fe266666500780b */ /* 0x000fe20003f0e200 */
[----:B------:R-:W-:-:S12]  /*75170*/  BSSY.RECONVERGENT B0, `(.L_x_4594) ;  /* 0x0000072000007945 */ /* 0x000fd80003800200 */
[----:B------:R-:W-:Y:S05]  /*75180*/  @P0 BRA `(.L_x_4595) ;  /* 0x0000000000a80947 */ /* 0x000fea0003800000 */
        /* <DEDUP_REMOVED lines=42> */
.L_x_4595:
        /* <DEDUP_REMOVED lines=70> */
.L_x_4596:
[----:B------:R-:W-:Y:S05]  /*75890*/  BSYNC.RECONVERGENT B0 ;  /* 0x0000000000007941 */ /* 0x000fea0003800200 */
.L_x_4594:
        /* <DEDUP_REMOVED lines=36> */
.L_x_4600:
[----:B------:R-:W-:Y:S05]  /*75ae0*/  BSYNC.RECONVERGENT B6 ;  /* 0x0000000000067941 */ /* 0x000fea0003800200 */
.L_x_4599:
[----:B------:R-:W-:-:S04]  /*75af0*/  LOP3.LUT R105, R105, 0x1, RZ, 0xc0, !PT ;  /* 0x0000000169697812 */ /* 0x000fc800078ec0ff */
[----:B------:R-:W-:-:S13]  /*75b00*/  ISETP.NE.U32.AND P0, PT, R105, 0x1, PT ;  /* 0x000000016900780c */ /* 0x000fda0003f05070 */
.L_x_4598:
[----:B------:R-:W-:Y:S05]  /*75b10*/  BSYNC.RECONVERGENT B5 ;  /* 0x0000000000057941 */ /* 0x000fea0003800200 */
.L_x_4597:
        /* <DEDUP_REMOVED lines=70> */
.L_x_4587:
        /* <DEDUP_REMOVED lines=29> */
.L_x_4605:
[----:B------:R-:W-:Y:S05]  /*76150*/  BSYNC.RECONVERGENT B6 ;  /* 0x0000000000067941 */ /* 0x000fea0003800200 */
.L_x_4604:
[----:B------:R-:W-:-:S07]  /*76160*/  VIADD R15, R105, 0x1 ;  /* 0x00000001690f7836 */ /* 0x000fce0000000000 */
.L_x_4603:
[----:B------:R-:W-:Y:S05]  /*76170*/  BSYNC.RECONVERGENT B5 ;  /* 0x0000000000057941 */ /* 0x000fea0003800200 */
.L_x_4602:
[----:B------:R-:W3:Y:S01]  /*76180*/  LDCU.64 UR12, c[0x4][0x28] ;  /* 0x01000500ff0c77ac */ /* 0x000ee20008000a00 */
[----:B------:R-:W-:-:S05]  /*76190*/  IMAD.SHL.U32 R18, R15, 0x40, RZ ;  /* 0x000000400f127824 */ /* 0x000fca00078e00ff */
[----:B------:R-:W-:-:S04]  /*761a0*/  LOP3.LUT R18, R18, 0x40, RZ, 0xc0, !PT ;  /* 0x0000004012127812 */ /* 0x000fc800078ec0ff */
[----:B---3--:R-:W-:-:S05]  /*761b0*/  IADD3 R38, P0, PT, R18, UR12, RZ ;  /* 0x0000000c12267c10 */ /* 0x008fca000ff1e0ff */
[----:B------:R-:W-:-:S05]  /*761c0*/  IMAD.X R39, RZ, RZ, UR13, P0 ;  /* 0x0000000dff277e24 */ /* 0x000fca00080e06ff */
[----:B------:R-:W3:Y:S04]  /*761d0*/  LDG.E.128.CONSTANT R84, desc[UR4][R38.64] ;  /* 0x0000000426547981 */ /* 0x000ee8000c1e9d00 */
[----:B------:R-:W4:Y:S04]  /*761e0*/  LDG.E.128.CONSTANT R88, desc[UR4][R38.64+0x10] ;  /* 0x0000100426587981 */ /* 0x000f28000c1e9d00 */
[----:B------:R-:W5:Y:S01]  /*761f0*/  LDG.E.128.CONSTANT R92, desc[UR4][R38.64+0x20] ;  /* 0x00002004265c7981 */ /* 0x000f62000c1e9d00 */
        /* <DEDUP_REMOVED lines=14> */
[----:B----4-:R-:W-:-:S08]  /*762e0*/  DFMA R84, R40, R84, R88 ;  /* 0x000000542854722b */ /* 0x010fd00000000058 */
[----:B------:R-:W-:-:S08]  /*762f0*/  DFMA R84, R40, R84, R90 ;  /* 0x000000542854722b */ /* 0x000fd0000000005a */
[----:B-----5:R-:W-:-:S08]  /*76300*/  DFMA R84, R40, R84, R92 ;  /* 0x000000542854722b */ /* 0x020fd0000000005c */
        /* <DEDUP_REMOVED lines=32> */
[----:B012---:R-:W-:Y:S05]  /*76510*/  CALL.REL.NOINC `($_Z8FitGrainPdPiS0_S_S_S0_S0_S_S_S_S_S_S_S_S_S_S_S_S_$__internal_trig_reduction_slowpathd) ;  /* 0x0000232c00a47944 */ /* 0x007fea0003c00000 */
.L_x_4609:
[----:B------:R-:W-:Y:S05]  /*76520*/  BSYNC.RECONVERGENT B6 ;  /* 0x0000000000067941 */ /* 0x000fea0003800200 */
.L_x_4608:
[----:B------:R-:W-:-:S07]  /*76530*/  VIADD R15, R105, 0x1 ;  /* 0x00000001690f7836 */ /* 0x000fce0000000000 */
.L_x_4607:
[----:B------:R-:W-:Y:S05]  /*76540*/  BSYNC.RECONVERGENT B5 ;  /* 0x0000000000057941 */ /* 0x000fea0003800200 */
.L_x_4606:
        /* <DEDUP_REMOVED lines=58> */
.L_x_4613:
[----:B------:R-:W-:Y:S05]  /*768f0*/  BSYNC.RECONVERGENT B6 ;  /* 0x0000000000067941 */ /* 0x000fea0003800200 */
.L_x_4612:
[----:B------:R-:W-:-:S07]  /*76900*/  VIADD R15, R105, 0x1 ;  /* 0x00000001690f7836 */ /* 0x000fce0000000000 */
.L_x_4611:
[----:B------:R-:W-:Y:S05]  /*76910*/  BSYNC.RECONVERGENT B5 ;  /* 0x0000000000057941 */ /* 0x000fea0003800200 */
.L_x_4610:
        /* <DEDUP_REMOVED lines=9> */
[----:B------:R-:W-:Y:S01]  /*769b0*/  DMUL R78, R102, R102 ;  /* 0x00000066664e7228 */ /* 0x000fe20000000000 */
[----:B------:R-:W-:Y:S01]  /*769c0*/  MOV R92, 0x20fd8164 ;  /* 0x20fd8164005c7802 */ /* 0x000fe20000000f00 */
[----:B------:R-:W-:Y:S01]  /*769d0*/  BSSY.RECONVERGENT B5, `(.L_x_4614) ;  /* 0x000002a000057945 */ /* 0x000fe20003800200 */
[----:B------:R-:W-:Y:S01]  /*769e0*/  ISETP.NE.U32.AND P0, PT, R18, 0x1, PT ;  /* 0x000000011200780c */ /* 0x000fe20003f05070 */
[----:B------:R-:W-:-:S02]  /*769f0*/  IMAD.MOV.U32 R18, RZ, RZ, 0x3da8ff83 ;  /* 0x3da8ff83ff127424 */ /* 0x000fc400078e00ff */
[----:B------:R-:W-:Y:S01]  /*76a00*/  @!P4 IMAD.MOV.U32 R105, RZ, RZ, RZ ;  /* 0x000000ffff69c224 */ /* 0x000fe200078e00ff */
[----:B------:R-:W-:Y:S02]  /*76a10*/  FSEL R92, R92, -8.06006814911005101289e+34, !P0 ;  /* 0xf9785eba5c5c7808 */ /* 0x000fe40004000000 */
[----:B------:R-:W-:-:S06]  /*76a20*/  FSEL R93, -R18, 0.11223486810922622681, !P0 ;  /* 0x3de5db65125d7808 */ /* 0x000fcc0004000100 */
        /* <DEDUP_REMOVED lines=36> */
.L_x_4615:
[----:B------:R-:W-:Y:S05]  /*76c70*/  BSYNC.RECONVERGENT B5 ;  /* 0x0000000000057941 */ /* 0x000fea0003800200 */
.L_x_4614:
        /* <DEDUP_REMOVED lines=53> */
.L_x_4617:
[----:B------:R-:W-:Y:S05]  /*76fd0*/  BSYNC.RECONVERGENT B5 ;  /* 0x0000000000057941 */ /* 0x000fea0003800200 */
.L_x_4616:
[----:B------:R-:W3:Y:S01]  /*76fe0*/  LDCU.64 UR12, c[0x4][0x28] ;  /* 0x01000500ff0c77ac */ /* 0x000ee20008000a00 */
[----:B------:R-:W-:-:S04]  /*76ff0*/  SHF.L.U32 R15, R105, 0x6, RZ ;  /* 0x00000006690f7819 */ /* 0x000fc800000006ff */
        /* <DEDUP_REMOVED lines=51> */
.L_x_4619:
[----:B------:R-:W-:Y:S05]  /*77330*/  BSYNC.RECONVERGENT B5 ;  /* 0x0000000000057941 */ /* 0x000fea0003800200 */
.L_x_4618:
        /* <DEDUP_REMOVED lines=10> */
[----:B------:R-:W-:-:S02]  /*773e0*/  DMUL R76, R102, R102 ;  /* 0x00000066664c7228 */ /* 0x000fc40000000000 */
        /* <DEDUP_REMOVED lines=20> */
[----:B------:R-:W3:Y:S08]  /*77530*/  LDC.64 R120, c[0x0][0x380] ;  /* 0x0000e000ff787b82 */ /* 0x000ef00000000a00 */
[----:B------:R-:W4:Y:S01]  /*77540*/  LDC.64 R86, c[0x0][0x388] ;  /* 0x0000e200ff567b82 */ /* 0x000f220000000a00 */
[----:B---3--:R-:W5:Y:S01]  /*77550*/  LDG.E.64 R120, desc[UR4][R120.64+0xff8] ;  /* 0x000ff80478787981 */ /* 0x008f62000c1e1b00 */
[----:B------:R-:W-:-:S02]  /*77560*/  DMUL R16, R96, R84 ;  /* 0x0000005460107228 */ /* 0x000fc40000000000 */
[----:B------:R-:W-:Y:S02]  /*77570*/  DMUL R80, R88, R84 ;  /* 0x0000005458507228 */ /* 0x000fe40000000000 */
[----:B------:R-:W-:Y:S02]  /*77580*/  DMUL R40, R96, R38 ;  /* 0x0000002660287228 */ /* 0x000fe40000000000 */
[----:B------:R-:W-:Y:S01]  /*77590*/  DMUL R76, R82, R84 ;  /* 0x00000054524c7228 */ /* 0x000fe20000000000 */
[----:B----4-:R3:W5:Y:S01]  /*775a0*/  LDG.E R18, desc[UR4][R86.64+0x4] ;  /* 0x0000040456127981 */ /* 0x010762000c1e1900 */
[----:B------:R-:W-:Y:S02]  /*775b0*/  DMUL R90, R88, R16 ;  /* 0x00000010585a7228 */ /* 0x000fe40000000000 */
[----:B------:R-:W-:Y:S02]  /*775c0*/  DMUL R42, R96, -R38 ;  /* 0x80000026602a7228 */ /* 0x000fe40000000000 */
[----:B------:R-:W-:-:S02]  /*775d0*/  DMUL R16, R82, R16 ;  /* 0x0000001052107228 */ /* 0x000fc40000000000 */
[C---:B------:R-:W-:Y:S02]  /*775e0*/  DFMA R80, R82.reuse, R40, -R80 ;  /* 0x000000285250722b */ /* 0x040fe40000000850 */
[----:B------:R-:W-:Y:S02]  /*775f0*/  DFMA R90, R82, R38, -R90 ;  /* 0x00000026525a722b */ /* 0x000fe4000000085a */
[----:B------:R-:W-:Y:S02]  /*77600*/  DMUL R84, R78, R84 ;  /* 0x000000544e547228 */ /* 0x000fe40000000000 */
[-C--:B------:R-:W-:Y:S02]  /*77610*/  DMUL R82, R82, -R78.reuse ;  /* 0x8000004e52527228 */ /* 0x080fe40000000000 */
[----:B---3--:R-:W-:Y:S02]  /*77620*/  DMUL R86, R38, R78 ;  /* 0x0000004e26567228 */ /* 0x008fe40000000000 */
[----:B------:R-:W-:-:S02]  /*77630*/  DFMA R76, R88, R42, -R76 ;  /* 0x0000002a584c722b */ /* 0x000fc4000000084c */
[----:B------:R-:W-:Y:S02]  /*77640*/  DMUL R78, R88, R78 ;  /* 0x0000004e584e7228 */ /* 0x000fe40000000000 */
[----:B------:R-:W-:Y:S01]  /*77650*/  DFMA R88, R38, R88, R16 ;  /* 0x000000582658722b */ /* 0x000fe20000000010 */
[----:B------:R-:W-:-:S10]  /*77660*/  CS2R R16, SRZ ;  /* 0x0000000000107805 */ /* 0x000fd4000001ff00 */
.L_x_4743:
[----:B------:R-:W-:-:S04]  /*77670*/  IMAD R93, R16, 0x7, RZ ;  /* 0x00000007105d7824 */ /* 0x000fc800078e02ff */
[----:B------:R-:W-:-:S05]  /*77680*/  IMAD.WIDE.U32 R92, R93, 0x8, R30 ;  /* 0x000000085d5c7825 */ /* 0x000fca00078e001e */
[----:B---3--:R-:W3:Y:S04]  /*77690*/  LDG.E.64 R40, desc[UR4][R92.64+0x8] ;  /* 0x000008045c287981 */ /* 0x008ee8000c1e1b00 */
[----:B------:R-:W4:Y:S04]  /*776a0*/  LDG.E.64 R42, desc[UR4][R92.64] ;  /* 0x000000045c2a7981 */ /* 0x000f28000c1e1b00 */
[----:B--2---:R-:W2:Y:S04]  /*776b0*/  LDG.E.64 R38, desc[UR4][R92.64+0x10] ;  /* 0x000010045c267981 */ /* 0x004ea8000c1e1b00 */
[----:B0----5:R0:W5:Y:S01]  /*776c0*/  LDG.E.64 R122, desc[UR4][R92.64+0x28] ;  /* 0x000028045c7a7981 */ /* 0x021162000c1e1b00 */
[----:B------:R-:W-:Y:S01]  /*776d0*/  BSSY.RECONVERGENT B1, `(.L_x_4621) ;  /* 0x0000022000017945 */ /* 0x000fe20003800200 */
[----:B---3--:R-:W-:-:S02]  /*776e0*/  DMUL R100, R80, R40 ;  /* 0x0000002850647228 */ /* 0x008fc40000000000 */
[-C--:B------:R-:W-:Y:S02]  /*776f0*/  DMUL R94, R76, R40.reuse ;  /* 0x000000284c5e7228 */ /* 0x080fe40000000000 */
[----:B------:R-:W-:-:S04]  /*77700*/  DMUL R102, R86, R40 ;  /* 0x0000002856667228 */ /* 0x000fc80000000000 */
[-C--:B----4-:R-:W-:Y:S02]  /*77710*/  DFMA R100, R88, R42.reuse, R100 ;  /* 0x0000002a5864722b */ /* 0x090fe40000000064 */
[-C--:B------:R-:W-:Y:S02]  /*77720*/  DFMA R94, R90, R42.reuse, R94 ;  /* 0x0000002a5a5e722b */ /* 0x080fe4000000005e */
[----:B------:R-:W-:-:S04]  /*77730*/  DFMA R102, R84, R42, R102 ;  /* 0x0000002a5466722b */ /* 0x000fc80000000066 */
[-C--:B--2---:R-:W-:Y:S02]  /*77740*/  DFMA R40, R82, R38.reuse, R100 ;  /* 0x000000265228722b */ /* 0x084fe40000000064 */
        /* <DEDUP_REMOVED lines=26> */
.L_x_4622:
[----:B------:R-:W-:Y:S05]  /*778f0*/  BSYNC.RECONVERGENT B1 ;  /* 0x0000000000017941 */ /* 0x000fea0003800200 */
.L_x_4621:
        /* <DEDUP_REMOVED lines=27> */
[----:B------:R-:W-:Y:S01]  /*77ab0*/  IMAD.MOV.U32 R15, RZ, RZ, R105 ;  /* 0x000000ffff0f7224 */ /* 0x000fe200078e0069 */
[----:B------:R-:W-:Y:S01]  /*77ac0*/  MOV R109, R103 ;  /* 0x00000067006d7202 */ /* 0x000fe20000000f00 */
[----:B------:R-:W-:-:S07]  /*77ad0*/  IMAD.MOV.U32 R108, RZ, RZ, R102 ;  /* 0x000000ffff6c7224 */ /* 0x000fce00078e0066 */
.L_x_4624:
[----:B------:R-:W-:Y:S05]  /*77ae0*/  BSYNC.RECONVERGENT B5 ;  /* 0x0000000000057941 */ /* 0x000fea0003800200 */
.L_x_4623:
        /* <DEDUP_REMOVED lines=60> */
.L_x_4629:
[----:B------:R-:W-:Y:S05]  /*77eb0*/  BSYNC.RECONVERGENT B1 ;  /* 0x0000000000017941 */ /* 0x000fea0003800200 */
.L_x_4628:
        /* <DEDUP_REMOVED lines=59> */
.L_x_4631:
        /* <DEDUP_REMOVED lines=72> */
.L_x_4632:
[----:B------:R-:W-:Y:S05]  /*786f0*/  BSYNC.RECONVERGENT B0 ;  /* 0x0000000000007941 */ /* 0x000fea0003800200 */
.L_x_4630:
[----:B------:R-:W-:Y:S01]  /*78700*/  UMOV UR12, 0x1a63c1f5 ;  /* 0x1a63c1f5000c7882 */ /* 0x000fe20000000000 */
[----:B------:R-:W-:Y:S01]  /*78710*/  UMOV UR13, 0x404ca5dc ;  /* 0x404ca5dc000d7882 */ /* 0x000fe20000000000 */
[----:B------:R-:W-:Y:S01]  /*78720*/  IMAD.MOV.U32 R15, RZ, RZ, 0x2 ;  /* 0x00000002ff0f7424 */ /* 0x000fe200078e00ff */
[----:B------:R-:W-:-:S08]  /*78730*/  DMUL R92, R92, UR12 ;  /* 0x0000000c5c5c7c28 */ /* 0x000fd00008000000 */
[----:B------:R-:W-:-:S07]  /*78740*/  DADD R94, -RZ, -R92 ;  /* 0x00000000ff5e7229 */ /* 0x000fce000000095c */
[----:B------:R2:W-:Y:S01]  /*78750*/  STL.128 [R1], R92 ;  /* 0x0000005c01007387 */ /* 0x0005e20000100c00 */
[----:B------:R-:W-:Y:S05]  /*78760*/  BRA `(.L_x_4627) ;  /* 0x0000003800607947 */ /* 0x000fea0003800000 */
.L_x_4626:
        /* <DEDUP_REMOVED lines=23> */
.L_x_4634:
[----:B------:R-:W-:Y:S05]  /*788e0*/  BSYNC.RECONVERGENT B1 ;  /* 0x0000000000017941 */ /* 0x000fea0003800200 */
.L_x_4633:
        /* <DEDUP_REMOVED lines=24> */
[----:B------:R-:W-:Y:S01]  /*78a70*/  MOV R124, R100 ;  /* 0x00000064007c7202 */ /* 0x000fe20000000f00 */
[----:B------:R-:W-:-:S07]  /*78a80*/  IMAD.MOV.U32 R125, RZ, RZ, R101 ;  /* 0x000000ffff7d7224 */ /* 0x000fce00078e0065 */
.L_x_4636:
[----:B------:R-:W-:Y:S05]  /*78a90*/  BSYNC.RECONVERGENT B1 ;  /* 0x0000000000017941 */ /* 0x000fea0003800200 */
.L_x_4635:
        /* <DEDUP_REMOVED lines=22> */
.L_x_4638:
[----:B------:R-:W-:Y:S05]  /*78c00*/  BSYNC.RECONVERGENT B1 ;  /* 0x0000000000017941 */ /* 0x000fea0003800200 */
.L_x_4637:
        /* <DEDUP_REMOVED lines=29> */
.L_x_4640:
[----:B------:R-:W-:Y:S05]  /*78de0*/  BSYNC.RECONVERGENT B1 ;  /* 0x0000000000017941 */ /* 0x000fea0003800200 */
.L_x_4639:
        /* <DEDUP_REMOVED lines=23> */
.L_x_4642:
[----:B------:R-:W-:Y:S05]  /*78f60*/  BSYNC.RECONVERGENT B1 ;  /* 0x0000000000017941 */ /* 0x000fea0003800200 */
.L_x_4641:
        /* <DEDUP_REMOVED lines=61> */
.L_x_4646:
        /* <DEDUP_REMOVED lines=72> */
.L_x_4647:
[----:B------:R-:W-:Y:S05]  /*797c0*/  BSYNC.RECONVERGENT B0 ;  /* 0x0000000000007941 */ /* 0x000fea0003800200 */
.L_x_4645:
        /* <DEDUP_REMOVED lines=28> */
.L_x_4651:
[----:B------:R-:W-:Y:S05]  /*79990*/  BSYNC.RECONVERGENT B8 ;  /* 0x0000000000087941 */ /* 0x000fea0003800200 */
.L_x_4650:
[----:B------:R-:W-:-:S07]  /*799a0*/  VIADD R15, R105, 0x1 ;  /* 0x00000001690f7836 */ /* 0x000fce0000000000 */
.L_x_4649:
[----:B------:R-:W-:Y:S05]  /*799b0*/  BSYNC.RECONVERGENT B7 ;  /* 0x0000000000077941 */ /* 0x000fea0003800200 */
.L_x_4648:
        /* <DEDUP_REMOVED lines=56> */
.L_x_4653:
[----:B------:R-:W-:Y:S05]  /*79d40*/  BSYNC.RECONVERGENT B7 ;  /* 0x0000000000077941 */ /* 0x000fea0003800200 */
.L_x_4652:
        /* <DEDUP_REMOVED lines=59> */
.L_x_4657:
[----:B------:R-:W-:Y:S05]  /*7a100*/  BSYNC.RECONVERGENT B8 ;  /* 0x0000000000087941 */ /* 0x000fea0003800200 */
.L_x_4656:
[----:B------:R-:W-:-:S07]  /*7a110*/  IADD3 R15, PT, PT, R105, 0x1, RZ ;  /* 0x00000001690f7810 */ /* 0x000fce0007ffe0ff */
.L_x_4655:
[----:B------:R-:W-:Y:S05]  /*7a120*/  BSYNC.RECONVERGENT B7 ;  /* 0x0000000000077941 */ /* 0x000fea0003800200 */
.L_x_4654:
        /* <DEDUP_REMOVED lines=56> */
.L_x_4659:
[----:B------:R-:W-:Y:S05]  /*7a4b0*/  BSYNC.RECONVERGENT B7 ;  /* 0x0000000000077941 */ /* 0x000fea0003800200 */
.L_x_4658:
        /* <DEDUP_REMOVED lines=43> */
.L_x_4644:
[----:B------:R-:W-:Y:S05]  /*7a770*/  BSYNC.RECONVERGENT B6 ;  /* 0x0000000000067941 */ /* 0x000fea0003800200 */
.L_x_4643:
        /* <DEDUP_REMOVED lines=22> */
.L_x_4661:
[----:B------:R-:W-:Y:S05]  /*7a8e0*/  BSYNC.RECONVERGENT B1 ;  /* 0x0000000000017941 */ /* 0x000fea0003800200 */
.L_x_4660:
        /* <DEDUP_REMOVED lines=59> */
.L_x_4663:
        /* <DEDUP_REMOVED lines=72> */
.L_x_4664:
[----:B------:R-:W-:Y:S05]  /*7b120*/  BSYNC.RECONVERGENT B0 ;  /* 0x0000000000007941 */ /* 0x000fea0003800200 */
.L_x_4662:
        /* <DEDUP_REMOVED lines=28> */
.L_x_4668:
[----:B------:R-:W-:Y:S05]  /*7b2f0*/  BSYNC.RECONVERGENT B7 ;  /* 0x0000000000077941 */ /* 0x000fea0003800200 */
.L_x_4667:
[----:B------:R-:W-:-:S07]  /*7b300*/  VIADD R130, R105, 0x1 ;  /* 0x0000000169827836 */ /* 0x000fce0000000000 */
.L_x_4666:
[----:B------:R-:W-:Y:S05]  /*7b310*/  BSYNC.RECONVERGENT B6 ;  /* 0x0000000000067941 */ /* 0x000fea0003800200 */
.L_x_4665:
        /* <DEDUP_REMOVED lines=56> */
.L_x_4670:
[----:B------:R-:W-:Y:S05]  /*7b6a0*/  BSYNC.RECONVERGENT B6 ;  /* 0x0000000000067941 */ /* 0x000fea0003800200 */
.L_x_4669:
        /* <DEDUP_REMOVED lines=58> */
[----:B------:R-:W-:-:S07]  /*7ba50*/  IMAD.MOV.U32 R109, RZ, RZ, R103 ;  /* 0x000000ffff6d7224 */ /* 0x000fce00078e0067 */
.L_x_4674:
[----:B------:R-:W-:Y:S05]  /*7ba60*/  BSYNC.RECONVERGENT B7 ;  /* 0x0000000000077941 */ /* 0x000fea0003800200 */
.L_x_4673:
[----:B------:R-:W-:-:S07]  /*7ba70*/  VIADD R132, R105, 0x1 ;  /* 0x0000000169847836 */ /* 0x000fce0000000000 */
.L_x_4672:
[----:B------:R-:W-:Y:S05]  /*7ba80*/  BSYNC.RECONVERGENT B6 ;  /* 0x0000000000067941 */ /* 0x000fea0003800200 */
.L_x_4671:
        /* <DEDUP_REMOVED lines=53> */
[----:B------:R-:W-:Y:S01]  /*7bde0*/  IMAD.MOV.U32 R134, RZ, RZ, R105 ;  /* 0x000000ffff867224 */ /* 0x000fe200078e0069 */
[----:B------:R-:W-:Y:S01]  /*7bdf0*/  MOV R109, R103 ;  /* 0x00000067006d7202 */ /* 0x000fe20000000f00 */
[----:B------:R-:W-:-:S07]  /*7be00*/  IMAD.MOV.U32 R108, RZ, RZ, R102 ;  /* 0x000000ffff6c7224 */ /* 0x000fce00078e0066 */
.L_x_4676:
[----:B------:R-:W-:Y:S05]  /*7be10*/  BSYNC.RECONVERGENT B6 ;  /* 0x0000000000067941 */ /* 0x000fea0003800200 */
.L_x_4675:
        /* <DEDUP_REMOVED lines=45> */
.L_x_4627:
[----:B------:R-:W-:Y:S05]  /*7c0f0*/  BSYNC.RECONVERGENT B5 ;  /* 0x0000000000057941 */ /* 0x000fea0003800200 */
.L_x_4625:
        /* <DEDUP_REMOVED lines=35> */
.L_x_4682:
[----:B------:R-:W-:Y:S05]  /*7c330*/  BSYNC.RECONVERGENT B7 ;  /* 0x0000000000077941 */ /* 0x000fea0003800200 */
.L_x_4681:
[----:B------:R-:W-:-:S07]  /*7c340*/  VIADD R108, R105, 0x1 ;  /* 0x00000001696c7836 */ /* 0x000fce0000000000 */
.L_x_4680:
[----:B------:R-:W-:Y:S05]  /*7c350*/  BSYNC.RECONVERGENT B6 ;  /* 0x0000000000067941 */ /* 0x000fea0003800200 */
.L_x_4679:
[----:B------:R-:W3:Y:S01]  /*7c360*/  LDCU.64 UR12, c[0x4][0x28] ;  /* 0x01000500ff0c77ac */ /* 0x000ee20008000a00 */
[----:B0-2---:R-:W-:-:S05]  /*7c370*/  IMAD.SHL.U32 R92, R108, 0x40, RZ ;  /* 0x000000406c5c7824 */ /* 0x005fca00078e00ff */
        /* <DEDUP_REMOVED lines=54> */
.L_x_4684:
[----:B------:R-:W-:Y:S05]  /*7c6e0*/  BSYNC.RECONVERGENT B6 ;  /* 0x0000000000067941 */ /* 0x000fea0003800200 */
.L_x_4683:
        /* <DEDUP_REMOVED lines=57> */
[----:B------:R-:W-:-:S07]  /*7ca80*/  IMAD.MOV.U32 R101, RZ, RZ, R93 ;  /* 0x000000ffff657224 */ /* 0x000fce00078e005d */
[----:B-1----:R-:W-:Y:S05]  /*7ca90*/  CALL.REL.NOINC `($__internal_17_$__cuda_sm20_dsqrt_rn_f64_mediumpath_v1) ;  /* 0x000022b800f87944 */ /* 0x002fea0003c00000 */
[----:B------:R-:W-:Y:S02]  /*7caa0*/  IMAD.MOV.U32 R102, RZ, RZ, R100 ;  /* 0x000000ffff667224 */ /* 0x000fe400078e0064 */
[----:B------:R-:W-:-:S07]  /*7cab0*/  IMAD.MOV.U32 R103, RZ, RZ, R101 ;  /* 0x000000ffff677224 */ /* 0x000fce00078e0065 */
.L_x_4686:
[----:B------:R-:W-:Y:S05]  /*7cac0*/  BSYNC.RECONVERGENT B1 ;  /* 0x0000000000017941 */ /* 0x000fea0003800200 */
.L_x_4685:
        /* <DEDUP_REMOVED lines=20> */
.L_x_4688:
[----:B------:R-:W-:Y:S05]  /*7cc10*/  BSYNC.RECONVERGENT B1 ;  /* 0x0000000000017941 */ /* 0x000fea0003800200 */
.L_x_4687:
        /* <DEDUP_REMOVED lines=57> */
.L_x_4690:
        /* <DEDUP_REMOVED lines=72> */
.L_x_4691:
[----:B------:R-:W-:Y:S05]  /*7d430*/  BSYNC.RECONVERGENT B0 ;  /* 0x0000000000007941 */ /* 0x000fea0003800200 */
.L_x_4689:
        /* <DEDUP_REMOVED lines=38> */
[----:B------:R-:W-:-:S07]  /*7d6a0*/  IMAD.MOV.U32 R109, RZ, RZ, R103 ;  /* 0x000000ffff6d7224 */ /* 0x000fce00078e0067 */
.L_x_4695:
[----:B------:R-:W-:Y:S05]  /*7d6b0*/  BSYNC.RECONVERGENT B7 ;  /* 0x0000000000077941 */ /* 0x000fea0003800200 */
.L_x_4694:
[----:B------:R-:W-:Y:S01]  /*7d6c0*/  VIADD R126, R105, 0x1 ;  /* 0x00000001697e7836 */ /* 0x000fe20000000000 */
[----:B------:R-:W-:Y:S06]  /*7d6d0*/  BRA `(.L_x_4696) ;  /* 0x0000000000087947 */ /* 0x000fec0003800000 */
.L_x_4693:
[----:B------:R-:W-:Y:S01]  /*7d6e0*/  DMUL R108, RZ, R122 ;  /* 0x0000007aff6c7228 */ /* 0x000fe20000000000 */
[----:B------:R-:W-:-:S10]  /*7d6f0*/  IMAD.MOV.U32 R126, RZ, RZ, 0x1 ;  /* 0x00000001ff7e7424 */ /* 0x000fd400078e00ff */
.L_x_4696:
[----:B------:R-:W-:Y:S05]  /*7d700*/  BSYNC.RECONVERGENT B6 ;  /* 0x0000000000067941 */ /* 0x000fea0003800200 */
.L_x_4692:
        /* <DEDUP_REMOVED lines=53> */
[----:B------:R-:W-:Y:S01]  /*7da60*/  IMAD.MOV.U32 R109, RZ, RZ, R103 ;  /* 0x000000ffff6d7224 */ /* 0x000fe200078e0067 */
[----:B------:R-:W-:Y:S06]  /*7da70*/  BRA `(.L_x_4699) ;  /* 0x0000000000087947 */ /* 0x000fec0003800000 */
.L_x_4698:
[----:B------:R-:W-:Y:S01]  /*7da80*/  DMUL R108, RZ, R122 ;  /* 0x0000007aff6c7228 */ /* 0x000fe20000000000 */
[----:B------:R-:W-:-:S10]  /*7da90*/  IMAD.MOV.U32 R126, RZ, RZ, RZ ;  /* 0x000000ffff7e7224 */ /* 0x000fd400078e00ff */
.L_x_4699:
[----:B------:R-:W-:Y:S05]  /*7daa0*/  BSYNC.RECONVERGENT B6 ;  /* 0x0000000000067941 */ /* 0x000fea0003800200 */
.L_x_4697:
        /* <DEDUP_REMOVED lines=61> */
.L_x_4701:
[----:B------:R-:W-:Y:S05]  /*7de80*/  BSYNC.RECONVERGENT B1 ;  /* 0x0000000000017941 */ /* 0x000fea0003800200 */
.L_x_4700:
        /* <DEDUP_REMOVED lines=20> */
.L_x_4703:
[----:B------:R-:W-:Y:S05]  /*7dfd0*/  BSYNC.RECONVERGENT B1 ;  /* 0x0000000000017941 */ /* 0x000fea0003800200 */
.L_x_4702:
        /* <DEDUP_REMOVED lines=77> */
.L_x_4705:
        /* <DEDUP_REMOVED lines=52> */
.L_x_4706:
[----:B------:R-:W-:Y:S05]  /*7e7f0*/  BSYNC.RECONVERGENT B0 ;  /* 0x0000000000007941 */ /* 0x000fea0003800200 */
.L_x_4704:
[----:B------:R-:W-:Y:S01]  /*7e800*/  UMOV UR12, 0x1a63c1f5 ;  /* 0x1a63c1f5000c7882 */ /* 0x000fe20000000000 */
[----:B------:R-:W-:Y:S01]  /*7e810*/  UMOV UR13, 0x404ca5dc ;  /* 0x404ca5dc000d7882 */ /* 0x000fe20000000000 */
[----:B------:R-:W-:Y:S02]  /*7e820*/  DSETP.GT.AND P0, PT, R54, RZ, PT ;  /* 0x000000ff3600722a */ /* 0x000fe40003f04000 */
[----:B------:R-:W-:-:S08]  /*7e830*/  DMUL R92, R92, UR12 ;  /* 0x0000000c5c5c7c28 */ /* 0x000fd00008000000 */
[----:B------:R-:W-:-:S10]  /*7e840*/  DADD R94, -RZ, -R92 ;  /* 0x00000000ff5e7229 */ /* 0x000fd4000000095c */
[----:B------:R-:W-:Y:S02]  /*7e850*/  FSEL R54, R94, R92, P0 ;  /* 0x0000005c5e367208 */ /* 0x000fe40000000000 */
[----:B------:R-:W-:-:S07]  /*7e860*/  FSEL R55, R95, R93, P0 ;  /* 0x0000005d5f377208 */ /* 0x000fce0000000000 */
.L_x_4678:
[----:B------:R-:W-:Y:S05]  /*7e870*/  BSYNC.RECONVERGENT B5 ;  /* 0x0000000000057941 */ /* 0x000fea0003800200 */
.L_x_4677:
        /* <DEDUP_REMOVED lines=27> */
.L_x_4708:
[----:B------:R-:W-:Y:S05]  /*7ea30*/  BSYNC.RECONVERGENT B1 ;  /* 0x0000000000017941 */ /* 0x000fea0003800200 */
.L_x_4707:
        /* <DEDUP_REMOVED lines=22> */
.L_x_4710:
[----:B------:R-:W-:Y:S05]  /*7eba0*/  BSYNC.RECONVERGENT B1 ;  /* 0x0000000000017941 */ /* 0x000fea0003800200 */
.L_x_4709:
        /* <DEDUP_REMOVED lines=19> */
[----:B-1----:R-:W-:Y:S05]  /*7ece0*/  CALL.REL.NOINC `($__internal_16_$__cuda_sm20_div_rn_f64_full) ;  /* 0x0000229000cc7944 */ /* 0x002fea0003c00000 */
[----:B------:R-:W-:Y:S02]  /*7ecf0*/  IMAD.MOV.U32 R38, RZ, RZ, R100 ;  /* 0x000000ffff267224 */ /* 0x000fe400078e0064 */
[----:B------:R-:W-:-:S07]  /*7ed00*/  IMAD.MOV.U32 R39, RZ, RZ, R101 ;  /* 0x000000ffff277224 */ /* 0x000fce00078e0065 */
.L_x_4712:
[----:B------:R-:W-:Y:S05]  /*7ed10*/  BSYNC.RECONVERGENT B1 ;  /* 0x0000000000017941 */ /* 0x000fea0003800200 */
.L_x_4711:
        /* <DEDUP_REMOVED lines=47> */
.L_x_4718:
[----:B------:R-:W-:Y:S05]  /*7f010*/  BSYNC.RECONVERGENT B7 ;  /* 0x0000000000077941 */ /* 0x000fea0003800200 */
.L_x_4717:
        /* <DEDUP_REMOVED lines=69> */
.L_x_4722:
[----:B------:R-:W-:Y:S05]  /*7f470*/  BSYNC.RECONVERGENT B8 ;  /* 0x0000000000087941 */ /* 0x000fea0003800200 */
.L_x_4721:
[----:B------:R-:W-:-:S07]  /*7f480*/  IADD3 R128, PT, PT, R105, 0x1, RZ ;  /* 0x0000000169807810 */ /* 0x000fce0007ffe0ff */
.L_x_4720:
[----:B------:R-:W-:Y:S05]  /*7f490*/  BSYNC.RECONVERGENT B7 ;  /* 0x0000000000077941 */ /* 0x000fea0003800200 */
.L_x_4719:
        /* <DEDUP_REMOVED lines=35> */
.L_x_4728:
        /* <DEDUP_REMOVED lines=25> */
.L_x_4726:
[----:B------:R-:W-:Y:S05]  /*7f860*/  BSYNC.RELIABLE B1 ;  /* 0x0000000000017941 */ /* 0x000fea0003800100 */
.L_x_4725:
[----:B------:R-:W-:-:S05]  /*7f870*/  VIADD R93, R93, 0x1 ;  /* 0x000000015d5d7836 */ /* 0x000fca0000000000 */
[----:B------:R-:W-:-:S13]  /*7f880*/  ISETP.NE.AND P0, PT, R93, R18, PT ;  /* 0x000000125d00720c */ /* 0x000fda0003f05270 */
[----:B------:R-:W-:Y:S05]  /*7f890*/  @P0 BRA `(.L_x_4728) ;  /* 0xfffffffc008c0947 */ /* 0x000fea000383ffff */
[----:B------:R-:W-:-:S07]  /*7f8a0*/  IMAD.MOV.U32 R5, RZ, RZ, RZ ;  /* 0x000000ffff057224 */ /* 0x000fce00078e00ff */
.L_x_4724:
        /* <DEDUP_REMOVED lines=8> */
.L_x_4723:
[----:B------:R3:W5:Y:S01]  /*7f930*/  LDL.64 R94, [R1] ;  /* 0x00000000015e7983 */ /* 0x0007620000100a00 */
[----:B------:R-:W-:-:S07]  /*7f940*/  IMAD.MOV.U32 R5, RZ, RZ, R92 ;  /* 0x000000ffff057224 */ /* 0x000fce00078e005c */
.L_x_4727:
        /* <DEDUP_REMOVED lines=17> */
.L_x_4716:
[----:B------:R-:W-:Y:S05]  /*7fa60*/  BSYNC.RECONVERGENT B5 ;  /* 0x0000000000057941 */ /* 0x000fea0003800200 */
.L_x_4715:
        /* <DEDUP_REMOVED lines=42> */
.L_x_4730:
[----:B------:R-:W-:Y:S01]  /*7fd10*/  DMUL R108, RZ, R126 ;  /* 0x0000007eff6c7228 */ /* 0x000fe20000000000 */
[----:B------:R-:W-:-:S10]  /*7fd20*/  IMAD.MOV.U32 R15, RZ, RZ, RZ ;  /* 0x000000ffff0f7224 */ /* 0x000fd400078e00ff */
.L_x_4731:
[----:B------:R-:W-:Y:S05]  /*7fd30*/  BSYNC.RECONVERGENT B5 ;  /* 0x0000000000057941 */ /* 0x000fea0003800200 */
.L_x_4729:
[----:B------:R-:W-:Y:S01]  /*7fd40*/  IMAD R129, R16, 0x7, RZ ;  /* 0x0000000710817824 */ /* 0x000fe200078e02ff */
[----:B------:R-:W3:Y:S01]  /*7fd50*/  LDCU.64 UR12, c[0x4][0x28] ;  /* 0x01000500ff0c77ac */ /* 0x000ee20008000a00 */
[----:B------:R-:W-:Y:S01]  /*7fd60*/  SHF.L.U32 R92, R15, 0x6, RZ ;  /* 0x000000060f5c7819 */ /* 0x000fe200000006ff */
        /* <DEDUP_REMOVED lines=61> */
.L_x_4735:
[----:B------:R-:W-:Y:S05]  /*80140*/  BSYNC.RECONVERGENT B7 ;  /* 0x0000000000077941 */ /* 0x000fea0003800200 */
.L_x_4734:
[----:B------:R-:W-:Y:S01]  /*80150*/  VIADD R15, R105, 0x1 ;  /* 0x00000001690f7836 */ /* 0x000fe20000000000 */
[----:B------:R-:W-:Y:S06]  /*80160*/  BRA `(.L_x_4736) ;  /* 0x0000000000147947 */ /* 0x000fec0003800000 */
.L_x_4733:
[----:B------:R-:W-:Y:S01]  /*80170*/  UMOV UR12, 0xa2529d3a ;  /* 0xa2529d3a000c7882 */ /* 0x000fe20000000000 */
[----:B------:R-:W-:Y:S01]  /*80180*/  UMOV UR13, 0x3f91df46 ;  /* 0x3f91df46000d7882 */ /* 0x000fe20000000000 */
[----:B------:R-:W-:Y:S01]  /*80190*/  IMAD.MOV.U32 R15, RZ, RZ, 0x1 ;  /* 0x00000001ff0f7424 */ /* 0x000fe200078e00ff */
[----:B------:R-:W-:-:S08]  /*801a0*/  DMUL R108, R54, UR12 ;  /* 0x0000000c366c7c28 */ /* 0x000fd00008000000 */
[----:B------:R-:W-:-:S11]  /*801b0*/  DMUL R108, RZ, R108 ;  /* 0x0000006cff6c7228 */ /* 0x000fd60000000000 */
.L_x_4736:
[----:B------:R-:W-:Y:S05]  /*801c0*/  BSYNC.RECONVERGENT B5 ;  /* 0x0000000000057941 */ /* 0x000fea0003800200 */
.L_x_4732:
        /* <DEDUP_REMOVED lines=35> */
.L_x_4742:
        /* <DEDUP_REMOVED lines=25> */
.L_x_4740:
[----:B------:R-:W-:Y:S05]  /*80590*/  BSYNC.RELIABLE B1 ;  /* 0x0000000000017941 */ /* 0x000fea0003800100 */
.L_x_4739:
[----:B------:R-:W-:-:S05]  /*805a0*/  VIADD R15, R15, 0x1 ;  /* 0x000000010f0f7836 */ /* 0x000fca0000000000 */
[----:B------:R-:W-:-:S13]  /*805b0*/  ISETP.NE.AND P0, PT, R15, R18, PT ;  /* 0x000000120f00720c */ /* 0x000fda0003f05270 */
[----:B------:R-:W-:Y:S05]  /*805c0*/  @P0 BRA `(.L_x_4742) ;  /* 0xfffffffc008c0947 */ /* 0x000fea000383ffff */
[----:B------:R-:W-:-:S07]  /*805d0*/  IMAD.MOV.U32 R5, RZ, RZ, RZ ;  /* 0x000000ffff057224 */ /* 0x000fce00078e00ff */
.L_x_4738:
[----:B------:R-:W-:Y:S01]  /*805e0*/  ISETP.NE.AND P0, PT, R5, RZ, PT ;  /* 0x000000ff0500720c */ /* 0x000fe20003f05270 */
[----:B------:R-:W-:Y:S02]  /*805f0*/  IMAD.MOV.U32 R15, RZ, RZ, R5 ;  /* 0x000000ffff0f7224 */ /* 0x000fe400078e0005 */
[----:B------:R-:W-:-:S10]  /*80600*/  IMAD.MOV.U32 R5, RZ, RZ, RZ ;  /* 0x000000ffff057224 */ /* 0x000fd400078e00ff */
[----:B------:R-:W-:Y:S05]  /*80610*/  @!P0 BREAK.RELIABLE B0 ;  /* 0x0000000000008942 */ /* 0x000fea0003800100 */
[----:B------:R-:W-:Y:S05]  /*80620*/  @!P0 BRA `(.L_x_4714) ;  /* 0x0000000000448947 */ /* 0x000fea0003800000 */
[----:B------:R-:W-:Y:S05]  /*80630*/  BSYNC.RELIABLE B0 ;  /* 0x0000000000007941 */ /* 0x000fea0003800100 */
.L_x_4737:
[----:B------:R3:W5:Y:S01]  /*80640*/  LDL.64 R92, [R1+0x8] ;  /* 0x00000800015c7983 */ /* 0x0007620000100a00 */
[----:B------:R-:W-:-:S07]  /*80650*/  IMAD.MOV.U32 R5, RZ, RZ, R15 ;  /* 0x000000ffff057224 */ /* 0x000fce00078e000f */
.L_x_4741:
        /* <DEDUP_REMOVED lines=14> */
.L_x_4714:
[----:B------:R-:W-:Y:S05]  /*80740*/  BSYNC.RECONVERGENT B6 ;  /* 0x0000000000067941 */ /* 0x000fea0003800200 */
.L_x_4713:
[----:B----4-:R-:W4:Y:S02]  /*80750*/  LDC.64 R38, c[0x0][0x390] ;  /* 0x0000e400ff267b82 */ /* 0x010f240000000a00 */
[----:B----4-:R-:W4:Y:S01]  /*80760*/  LDG.E R39, desc[UR4][R38.64+0x4] ;  /* 0x0000040426277981 */ /* 0x010f22000c1e1900 */
[----:B------:R-:W-:-:S05]  /*80770*/  VIADD R16, R16, 0x1 ;  /* 0x0000000110107836 */ /* 0x000fca0000000000 */
[----:B----4-:R-:W-:-:S13]  /*80780*/  ISETP.GE.AND P0, PT, R16, R39, PT ;  /* 0x000000271000720c */ /* 0x010fda0003f06270 */
[----:B------:R-:W-:Y:S05]  /*80790*/  @!P0 BRA `(.L_x_4743) ;  /* 0xffffff6c00b48947 */ /* 0x000fea000383ffff */
.L_x_4620:
        /* <DEDUP_REMOVED lines=32> */
.L_x_4875:
        /* <DEDUP_REMOVED lines=39> */
.L_x_4747:
[----:B------:R-:W-:Y:S05]  /*80c10*/  BSYNC.RECONVERGENT B6 ;  /* 0x0000000000067941 */ /* 0x000fea0003800200 */
.L_x_4746:
[----:B------:R-:W2:Y:S01]  /*80c20*/  LDCU.64 UR12, c[0x4][0x28] ;  /* 0x01000500ff0c77ac */ /* 0x000ea20008000a00 */
[----:B------:R-:W-:-:S05]  /*80c30*/  IMAD.SHL.U32 R78, R18, 0x40, RZ ;  /* 0x00000040124e7824 */ /* 0x000fca00078e00ff */
        /* <DEDUP_REMOVED lines=59> */
.L_x_4751:
[----:B------:R-:W-:Y:S05]  /*80ff0*/  BSYNC.RECONVERGENT B7 ;  /* 0x0000000000077941 */ /* 0x000fea0003800200 */
.L_x_4750:
[----:B------:R-:W-:-:S07]  /*81000*/  VIADD R18, R105, 0x1 ;  /* 0x0000000169127836 */ /* 0x000fce0000000000 */
.L_x_4749:
[----:B------:R-:W-:Y:S05]  /*81010*/  BSYNC.RECONVERGENT B6 ;  /* 0x0000000000067941 */ /* 0x000fea0003800200 */
.L_x_4748:
        /* <DEDUP_REMOVED lines=48> */
.L_x_4755:
[----:B------:R-:W-:Y:S05]  /*81320*/  BSYNC.RECONVERGENT B7 ;  /* 0x0000000000077941 */ /* 0x000fea0003800200 */
.L_x_4754:
[----:B------:R-:W-:-:S07]  /*81330*/  VIADD R126, R105, 0x1 ;  /* 0x00000001697e7836 */ /* 0x000fce0000000000 */
.L_x_4753:
[----:B------:R-:W-:Y:S05]  /*81340*/  BSYNC.RECONVERGENT B6 ;  /* 0x0000000000067941 */ /* 0x000fea0003800200 */
.L_x_4752:
        /* <DEDUP_REMOVED lines=41> */
.L_x_4757:
[----:B------:R-:W-:Y:S01]  /*815e0*/  MOV R18, R105 ;  /* 0x0000006900127202 */ /* 0x000fe20000000f00 */
[----:B------:R-:W-:Y:S02]  /*815f0*/  IMAD.MOV.U32 R108, RZ, RZ, R102 ;  /* 0x000000ffff6c7224 */ /* 0x000fe400078e0066 */
[----:B------:R-:W-:-:S07]  /*81600*/  IMAD.MOV.U32 R109, RZ, RZ, R103 ;  /* 0x000000ffff6d7224 */ /* 0x000fce00078e0067 */
.L_x_4756:
        /* <DEDUP_REMOVED lines=68> */
[----:B01----:R-:W-:Y:S05]  /*81a50*/  CALL.REL.NOINC `($__internal_17_$__cuda_sm20_dsqrt_rn_f64_mediumpath_v1) ;  /* 0x0000226c00087944 */ /* 0x003fea0003c00000 */
[----:B------:R-:W-:Y:S02]  /*81a60*/  IMAD.MOV.U32 R128, RZ, RZ, R100 ;  /* 0x000000ffff807224 */ /* 0x000fe400078e0064 */
[----:B------:R-:W-:-:S07]  /*81a70*/  IMAD.MOV.U32 R129, RZ, RZ, R101 ;  /* 0x000000ffff817224 */ /* 0x000fce00078e0065 */
.L_x_4759:
[----:B------:R-:W-:Y:S05]  /*81a80*/  BSYNC.RECONVERGENT B1 ;  /* 0x0000000000017941 */ /* 0x000fea0003800200 */
.L_x_4758:
        /* <DEDUP_REMOVED lines=21> */
[----:B------:R-:W-:Y:S01]  /*81be0*/  IMAD.MOV.U32 R124, RZ, RZ, R100 ;  /* 0x000000ffff7c7224 */ /* 0x000fe200078e0064 */
[----:B------:R-:W-:-:S07]  /*81bf0*/  MOV R125, R101 ;  /* 0x00000065007d7202 */ /* 0x000fce0000000f00 */
.L_x_4761:
[----:B------:R-:W-:Y:S05]  /*81c00*/  BSYNC.RECONVERGENT B1 ;  /* 0x0000000000017941 */ /* 0x000fea0003800200 */
.L_x_4760:
        /* <DEDUP_REMOVED lines=23> */
.L_x_4763:
[----:B------:R-:W-:Y:S05]  /*81d80*/  BSYNC.RECONVERGENT B1 ;  /* 0x0000000000017941 */ /* 0x000fea0003800200 */
.L_x_4762:
        /* <DEDUP_REMOVED lines=21> */
[----:B------:R-:W-:Y:S02]  /*81ee0*/  IMAD.MOV.U32 R94, RZ, RZ, R100 ;  /* 0x000000ffff5e7224 */ /* 0x000fe400078e0064 */
[----:B------:R-:W-:-:S07]  /*81ef0*/  IMAD.MOV.U32 R95, RZ, RZ, R101 ;  /* 0x000000ffff5f7224 */ /* 0x000fce00078e0065 */
.L_x_4765:
[----:B------:R-:W-:Y:S05]  /*81f00*/  BSYNC.RECONVERGENT B1 ;  /* 0x0000000000017941 */ /* 0x000fea0003800200 */
.L_x_4764:
        /* <DEDUP_REMOVED lines=22> */
.L_x_4767:
[----:B------:R-:W-:Y:S05]  /*82070*/  BSYNC.RECONVERGENT B1 ;  /* 0x0000000000017941 */ /* 0x000fea0003800200 */
.L_x_4766:
        /* <DEDUP_REMOVED lines=25> */
.L_x_4769:
[----:B------:R-:W-:Y:S05]  /*82210*/  BSYNC.RECONVERGENT B1 ;  /* 0x0000000000017941 */ /* 0x000fea0003800200 */
.L_x_4768:
        /* <DEDUP_REMOVED lines=30> */
.L_x_4772:
[----:B------:R-:W-:Y:S05]  /*82400*/  BSYNC.RECONVERGENT B1 ;  /* 0x0000000000017941 */ /* 0x000fea0003800200 */
.L_x_4771:
        /* <DEDUP_REMOVED lines=20> */
[----:B01---5:R-:W-:Y:S05]  /*82550*/  CALL.REL.NOINC `($__internal_16_$__cuda_sm20_div_rn_f64_full) ;  /* 0x0000225800b07944 */ /* 0x023fea0003c00000 */
.L_x_4774:
[----:B------:R-:W-:Y:S05]  /*82560*/  BSYNC.RECONVERGENT B1 ;  /* 0x0000000000017941 */ /* 0x000fea0003800200 */
.L_x_4773:
[----:B------:R-:W-:Y:S01]  /*82570*/  DSETP.GT.AND P0, PT, |R100|, 1, PT ;  /* 0x3ff000006400742a */ /* 0x000fe20003f04200 */
[----:B------:R-:W-:Y:S01]  /*82580*/  BSSY.RECONVERGENT B0, `(.L_x_4775) ;  /* 0x000000d000007945 */ /* 0x000fe20003800200 */
[----:B------:R-:W-:-:S10]  /*82590*/  DADD R102, -RZ, |R100| ;  /* 0x00000000ff667229 */ /* 0x000fd40000000564 */
[----:B------:R-:W-:Y:S02]  /*825a0*/  IMAD.MOV.U32 R92, RZ, RZ, R102 ;  /* 0x000000ffff5c7224 */ /* 0x000fe400078e0066 */
[----:B------:R-:W-:Y:S01]  /*825b0*/  IMAD.MOV.U32 R93, RZ, RZ, R103 ;  /* 0x000000ffff5d7224 */ /* 0x000fe200078e0067 */
[----:B------:R-:W-:Y:S06]  /*825c0*/  @!P0 BRA `(.L_x_4776) ;  /* 0x0000000000208947 */ /* 0x000fec0003800000 */
[----:B------:R-:W2:Y:S01]  /*825d0*/  MUFU.RCP64H R93, R103 ;  /* 0x00000067005d7308 */ /* 0x000ea20000001800 */
[----:B------:R-:W-:Y:S01]  /*825e0*/  IMAD.MOV.U32 R92, RZ, RZ, RZ ;  /* 0x000000ffff5c7224 */ /* 0x000fe200078e00ff */
[----:B------:R-:W-:-:S05]  /*825f0*/  DSETP.NEU.AND P1, PT, |R100|, +INF , PT ;  /* 0x7ff000006400742a */ /* 0x000fca0003f2d200 */
[----:B--2---:R-:W-:-:S08]  /*82600*/  DFMA R94, R92, -|R100|, 1 ;  /* 0x3ff000005c5e742b */ /* 0x004fd00000000c64 */
[----:B------:R-:W-:-:S08]  /*82610*/  DFMA R94, R94, R94, R94 ;  /* 0x0000005e5e5e722b */ /* 0x000fd0000000005e */
[----:B------:R-:W-:-:S10]  /*82620*/  DFMA R94, R92, R94, R92 ;  /* 0x0000005e5c5e722b */ /* 0x000fd4000000005c */
[----:B------:R-:W-:Y:S02]  /*82630*/  FSEL R92, R94, RZ, P1 ;  /* 0x000000ff5e5c7208 */ /* 0x000fe40000800000 */
[----:B------:R-:W-:-:S07]  /*82640*/  FSEL R93, R95, RZ, P1 ;  /* 0x000000ff5f5d7208 */ /* 0x000fce0000800000 */
.L_x_4776:
[----:B------:R-:W-:Y:S05]  /*82650*/  BSYNC.RECONVERGENT B0 ;  /* 0x0000000000007941 */ /* 0x000fea0003800200 */
.L_x_4775:
        /* <DEDUP_REMOVED lines=94> */
[----:B------:R-:W-:Y:S01]  /*82c40*/  MOV R18, R105 ;  /* 0x0000006900127202 */ /* 0x000fe20000000f00 */
[----:B------:R-:W-:Y:S02]  /*82c50*/  IMAD.MOV.U32 R108, RZ, RZ, R102 ;  /* 0x000000ffff6c7224 */ /* 0x000fe400078e0066 */
[----:B------:R-:W-:-:S07]  /*82c60*/  IMAD.MOV.U32 R109, RZ, RZ, R103 ;  /* 0x000000ffff6d7224 */ /* 0x000fce00078e0067 */
.L_x_4778:
[----:B------:R-:W-:Y:S05]  /*82c70*/  BSYNC.RECONVERGENT B6 ;  /* 0x0000000000067941 */ /* 0x000fea0003800200 */
.L_x_4777:
        /* <DEDUP_REMOVED lines=56> */
.L_x_4782:
[----:B------:R-:W-:Y:S05]  /*83000*/  BSYNC.RECONVERGENT B7 ;  /* 0x0000000000077941 */ /* 0x000fea0003800200 */
.L_x_4781:
[----:B------:R-:W-:-:S07]  /*83010*/  IADD3 R18, PT, PT, R105, 0x1, RZ ;  /* 0x0000000169127810 */ /* 0x000fce0007ffe0ff */
.L_x_4780:
[----:B------:R-:W-:Y:S05]  /*83020*/  BSYNC.RECONVERGENT B6 ;  /* 0x0000000000067941 */ /* 0x000fea0003800200 */
.L_x_4779:
        /* <DEDUP_REMOVED lines=55> */
.L_x_4784:
[----:B------:R-:W-:Y:S05]  /*833a0*/  BSYNC.RECONVERGENT B1 ;  /* 0x0000000000017941 */ /* 0x000fea0003800200 */
.L_x_4783:
        /* <DEDUP_REMOVED lines=14> */
[----:B-1----:R-:W-:Y:S05]  /*83490*/  CALL.REL.NOINC `($_Z8FitGrainPdPiS0_S_S_S0_S0_S_S_S_S_S_S_S_S_S_S_S_S_$__internal_trig_reduction_slowpathd) ;  /* 0x0000225c00c47944 */ /* 0x002fea0003c00000 */
[----:B------:R-:W-:Y:S05]  /*834a0*/  BSYNC.RECONVERGENT B6 ;  /* 0x0000000000067941 */ /* 0x000fea0003800200 */
.L_x_4787:
[----:B------:R-:W-:Y:S02]  /*834b0*/  IMAD.MOV.U32 R108, RZ, RZ, R102 ;  /* 0x000000ffff6c7224 */ /* 0x000fe400078e0066 */
[----:B------:R-:W-:-:S07]  /*834c0*/  IMAD.MOV.U32 R109, RZ, RZ, R103 ;  /* 0x000000ffff6d7224 */ /* 0x000fce00078e0067 */
.L_x_4786:
[----:B------:R-:W-:Y:S01]  /*834d0*/  VIADD R134, R105, 0x1 ;  /* 0x0000000169867836 */ /* 0x000fe20000000000 */
[----:B------:R-:W-:Y:S01]  /*834e0*/  MOV R18, R16 ;  /* 0x0000001000127202 */ /* 0x000fe20000000f00 */
[----:B------:R-:W-:Y:S02]  /*834f0*/  IMAD.MOV.U32 R130, RZ, RZ, R80 ;  /* 0x000000ffff827224 */ /* 0x000fe400078e0050 */
[----:B------:R-:W-:-:S07]  /*83500*/  IMAD.MOV.U32 R131, RZ, RZ, R81 ;  /* 0x000000ffff837224 */ /* 0x000fce00078e0051 */
.L_x_4785:
        /* <DEDUP_REMOVED lines=36> */
.L_x_4789:
[----:B------:R-:W-:Y:S02]  /*83750*/  IMAD.MOV.U32 R18, RZ, RZ, R105 ;  /* 0x000000ffff127224 */ /* 0x000fe400078e0069 */
[----:B------:R-:W-:Y:S02]  /*83760*/  IMAD.MOV.U32 R130, RZ, RZ, R102 ;  /* 0x000000ffff827224 */ /* 0x000fe400078e0066 */
[----:B------:R-:W-:-:S07]  /*83770*/  IMAD.MOV.U32 R131, RZ, RZ, R103 ;  /* 0x000000ffff837224 */ /* 0x000fce00078e0067 */
.L_x_4788:
        /* <DEDUP_REMOVED lines=50> */
.L_x_4791:
[----:B------:R-:W-:Y:S05]  /*83aa0*/  BSYNC.RECONVERGENT B1 ;  /* 0x0000000000017941 */ /* 0x000fea0003800200 */
.L_x_4790:
        /* <DEDUP_REMOVED lines=51> */
[----:B------:R-:W-:-:S08]  /*83de0*/  DFMA R92, R92, |R100|, |R100| ;  /* 0x400000645c5c722b */ /* 0x000fd00000000464 */
[C---:B------:R-:W-:Y:S02]  /*83df0*/  @!P0 DADD R38, R92.reuse, R38 ;  /* 0x000000005c268229 */ /* 0x040fe40000000026 */
[----:B------:R-:W-:-:S06]  /*83e00*/  @P0 DADD R92, R92, -R94 ;  /* 0x000000005c5c0229 */ /* 0x000fcc000000085e */
[----:B------:R-:W-:Y:S02]  /*83e10*/  @!P0 DADD R38, R38, UR12 ;  /* 0x0000000c26268e29 */ /* 0x000fe40008000000 */
[----:B------:R-:W-:Y:S01]  /*83e20*/  @P0 DADD R38, -R92, UR12 ;  /* 0x0000000c5c260e29 */ /* 0x000fe20008000100 */
[----:B------:R-:W-:Y:S10]  /*83e30*/  BRA `(.L_x_4794) ;  /* 0x0000000400207947 */ /* 0x000ff40003800000 */
.L_x_4793:
        /* <DEDUP_REMOVED lines=72> */
.L_x_4794:
[----:B------:R-:W-:Y:S05]  /*842c0*/  BSYNC.RECONVERGENT B0 ;  /* 0x0000000000007941 */ /* 0x000fea0003800200 */
.L_x_4792:
        /* <DEDUP_REMOVED lines=36> */
[----:B------:R-:W-:Y:S02]  /*84510*/  IMAD.MOV.U32 R108, RZ, RZ, R102 ;  /* 0x000000ffff6c7224 */ /* 0x000fe400078e0066 */
[----:B------:R-:W-:-:S07]  /*84520*/  IMAD.MOV.U32 R109, RZ, RZ, R103 ;  /* 0x000000ffff6d7224 */ /* 0x000fce00078e0067 */
.L_x_4796:
[----:B------:R-:W-:Y:S05]  /*84530*/  BSYNC.RECONVERGENT B6 ;  /* 0x0000000000067941 */ /* 0x000fea0003800200 */
.L_x_4795:
        /* <DEDUP_REMOVED lines=58> */
[----:B-1----:R-:W-:Y:S05]  /*848e0*/  CALL.REL.NOINC `($_Z8FitGrainPdPiS0_S_S_S0_S0_S_S_S_S_S_S_S_S_S_S_S_S_$__internal_trig_reduction_slowpathd) ;  /* 0x0000224800b07944 */ /* 0x002fea0003c00000 */
[----:B------:R-:W-:Y:S02]  /*848f0*/  IMAD.MOV.U32 R108, RZ, RZ, R102 ;  /* 0x000000ffff6c7224 */ /* 0x000fe400078e0066 */
[----:B------:R-:W-:-:S07]  /*84900*/  IMAD.MOV.U32 R109, RZ, RZ, R103 ;  /* 0x000000ffff6d7224 */ /* 0x000fce00078e0067 */
.L_x_4800:
[----:B------:R-:W-:Y:S05]  /*84910*/  BSYNC.RECONVERGENT B7 ;  /* 0x0000000000077941 */ /* 0x000fea0003800200 */
.L_x_4799:
[----:B------:R-:W-:-:S07]  /*84920*/  VIADD R18, R105, 0x1 ;  /* 0x0000000169127836 */ /* 0x000fce0000000000 */
.L_x_4798:
[----:B------:R-:W-:Y:S05]  /*84930*/  BSYNC.RECONVERGENT B6 ;  /* 0x0000000000067941 */ /* 0x000fea0003800200 */
.L_x_4797:
        /* <DEDUP_REMOVED lines=80> */
[----:B------:R-:W-:Y:S01]  /*84e40*/  MOV R40, R102 ;  /* 0x0000006600287202 */ /* 0x000fe20000000f00 */
[----:B------:R-:W-:-:S07]  /*84e50*/  IMAD.MOV.U32 R41, RZ, RZ, R103 ;  /* 0x000000ffff297224 */ /* 0x000fce00078e0067 */
.L_x_4804:
[----:B------:R-:W-:Y:S05]  /*84e60*/  BSYNC.RECONVERGENT B7 ;  /* 0x0000000000077941 */ /* 0x000fea0003800200 */
.L_x_4803:
[----:B------:R-:W-:-:S07]  /*84e70*/  VIADD R18, R105, 0x1 ;  /* 0x0000000169127836 */ /* 0x000fce0000000000 */
.L_x_4802:
[----:B------:R-:W-:Y:S05]  /*84e80*/  BSYNC.RECONVERGENT B6 ;  /* 0x0000000000067941 */ /* 0x000fea0003800200 */
.L_x_4801:
        /* <DEDUP_REMOVED lines=61> */
.L_x_4806:
[----:B------:R-:W-:Y:S05]  /*85260*/  BSYNC.RECONVERGENT B6 ;  /* 0x0000000000067941 */ /* 0x000fea0003800200 */
.L_x_4805:
        /* <DEDUP_REMOVED lines=57> */
[----:B------:R-:W-:Y:S01]  /*85600*/  MOV R126, R100 ;  /* 0x00000064007e7202 */ /* 0x000fe20000000f00 */
[----:B------:R-:W-:-:S07]  /*85610*/  IMAD.MOV.U32 R127, RZ, RZ, R101 ;  /* 0x000000ffff7f7224 */ /* 0x000fce00078e0065 */
.L_x_4808:
[----:B------:R-:W-:Y:S05]  /*85620*/  BSYNC.RECONVERGENT B1 ;  /* 0x0000000000017941 */ /* 0x000fea0003800200 */
.L_x_4807:
        /* <DEDUP_REMOVED lines=24> */
.L_x_4810:
[----:B------:R-:W-:Y:S05]  /*857b0*/  BSYNC.RECONVERGENT B1 ;  /* 0x0000000000017941 */ /* 0x000fea0003800200 */
.L_x_4809:
        /* <DEDUP_REMOVED lines=20> */
[----:B------:R-:W-:Y:S01]  /*85900*/  MOV R40, R100 ;  /* 0x0000006400287202 */ /* 0x000fe20000000f00 */
[----:B------:R-:W-:-:S07]  /*85910*/  IMAD.MOV.U32 R41, RZ, RZ, R101 ;  /* 0x000000ffff297224 */ /* 0x000fce00078e0065 */
.L_x_4812:
[----:B------:R-:W-:Y:S05]  /*85920*/  BSYNC.RECONVERGENT B1 ;  /* 0x0000000000017941 */ /* 0x000fea0003800200 */
.L_x_4811:
        /* <DEDUP_REMOVED lines=22> */
.L_x_4814:
[----:B------:R-:W-:Y:S05]  /*85a90*/  BSYNC.RECONVERGENT B1 ;  /* 0x0000000000017941 */ /* 0x000fea0003800200 */
.L_x_4813:
        /* <DEDUP_REMOVED lines=29> */
.L_x_4816:
[----:B------:R-:W-:Y:S05]  /*85c70*/  BSYNC.RECONVERGENT B1 ;  /* 0x0000000000017941 */ /* 0x000fea0003800200 */
.L_x_4815:
        /* <DEDUP_REMOVED lines=36> */
[----:B-1----:R-:W-:Y:S05]  /*85ec0*/  CALL.REL.NOINC `($__internal_17_$__cuda_sm20_dsqrt_rn_f64_mediumpath_v1) ;  /* 0x0000222400ec7944 */ /* 0x002fea0003c00000 */
.L_x_4818:
[----:B------:R-:W-:Y:S05]  /*85ed0*/  BSYNC.RECONVERGENT B1 ;  /* 0x0000000000017941 */ /* 0x000fea0003800200 */
.L_x_4817:
        /* <DEDUP_REMOVED lines=33> */
.L_x_4820:
[----:B------:R-:W-:Y:S05]  /*860f0*/  BSYNC.RECONVERGENT B1 ;  /* 0x0000000000017941 */ /* 0x000fea0003800200 */
.L_x_4819:
        /* <DEDUP_REMOVED lines=27> */
.L_x_4822:
[----:B------:R-:W-:Y:S05]  /*862b0*/  BSYNC.RECONVERGENT B1 ;  /* 0x0000000000017941 */ /* 0x000fea0003800200 */
.L_x_4821:
[----:B------:R-:W0:Y:S01]  /*862c0*/  MUFU.RCP64H R101, R127 ;  /* 0x0000007f00657308 */ /* 0x000e220000001800 */
[----:B------:R-:W-:Y:S01]  /*862d0*/  MOV R100, 0x1 ;  /* 0x0000000100647802 */ /* 0x000fe20000000f00 */
        /* <DEDUP_REMOVED lines=20> */
.L_x_4824:
[----:B------:R-:W-:Y:S05]  /*86420*/  BSYNC.RECONVERGENT B1 ;  /* 0x0000000000017941 */ /* 0x000fea0003800200 */
.L_x_4823:
        /* <DEDUP_REMOVED lines=24> */
.L_x_4826:
[----:B------:R-:W-:Y:S05]  /*865b0*/  BSYNC.RECONVERGENT B1 ;  /* 0x0000000000017941 */ /* 0x000fea0003800200 */
.L_x_4825:
        /* <DEDUP_REMOVED lines=22> */
.L_x_4828:
[----:B------:R-:W-:Y:S05]  /*86720*/  BSYNC.RECONVERGENT B1 ;  /* 0x0000000000017941 */ /* 0x000fea0003800200 */
.L_x_4827:
        /* <DEDUP_REMOVED lines=14> */
.L_x_4830:
[----:B------:R-:W-:Y:S05]  /*86810*/  BSYNC.RECONVERGENT B0 ;  /* 0x0000000000007941 */ /* 0x000fea0003800200 */
.L_x_4829:
[----:B------:R-:W-:Y:S01]  /*86820*/  DSETP.GT.AND P2, PT, |R42|, 1, PT ;  /* 0x3ff000002a00742a */ /* 0x000fe20003f44200 */
[----:B------:R-:W-:Y:S01]  /*86830*/  BSSY.RECONVERGENT B0, `(.L_x_4831) ;  /* 0x000000c000007945 */ /* 0x000fe20003800200 */
[----:B------:R-:W-:-:S12]  /*86840*/  CS2R R40, SRZ ;  /* 0x0000000000287805 */ /* 0x000fd8000001ff00 */
[----:B------:R-:W-:Y:S05]  /*86850*/  @P2 BRA `(.L_x_4832) ;  /* 0x0000000000242947 */ /* 0x000fea0003800000 */
[----:B------:R-:W-:Y:S01]  /*86860*/  DSETP.GEU.AND P6, PT, R100, -1, PT ;  /* 0xbff000006400742a */ /* 0x000fe20003fce000 */
[----:B------:R-:W-:Y:S01]  /*86870*/  MOV R41, R43 ;  /* 0x0000002b00297202 */ /* 0x000fe20000000f00 */
[----:B------:R-:W-:-:S12]  /*86880*/  IMAD.MOV.U32 R40, RZ, RZ, R42 ;  /* 0x000000ffff287224 */ /* 0x000fd800078e002a */
[----:B------:R-:W-:-:S06]  /*86890*/  @P6 DSETP.GT.AND P2, PT, R100, 1, PT ;  /* 0x3ff000006400642a */ /* 0x000fcc0003f44000 */
[----:B------:R-:W-:Y:S02]  /*868a0*/  @P6 FSEL R18, R100, RZ, !P2 ;  /* 0x000000ff64126208 */ /* 0x000fe40005000000 */
[----:B------:R-:W-:Y:S02]  /*868b0*/  @P6 FSEL R43, R101, RZ, !P2 ;  /* 0x000000ff652b6208 */ /* 0x000fe40005000000 */
[----:B------:R-:W-:Y:S02]  /*868c0*/  CS2R R100, SRZ ;  /* 0x0000000000647805 */ /* 0x000fe4000001ff00 */
[----:B------:R-:W-:Y:S02]  /*868d0*/  @P6 IMAD.MOV.U32 R100, RZ, RZ, R18 ;  /* 0x000000ffff646224 */ /* 0x000fe400078e0012 */
[----:B------:R-:W-:-:S07]  /*868e0*/  @P6 IMAD.MOV.U32 R101, RZ, RZ, R43 ;  /* 0x000000ffff656224 */ /* 0x000fce00078e002b */
.L_x_4832:
[----:B------:R-:W-:Y:S05]  /*868f0*/  BSYNC.RECONVERGENT B0 ;  /* 0x0000000000007941 */ /* 0x000fea0003800200 */
.L_x_4831:
        /* <DEDUP_REMOVED lines=44> */
.L_x_4836:
[----:B------:R-:W-:Y:S05]  /*86bc0*/  BSYNC.RECONVERGENT B6 ;  /* 0x0000000000067941 */ /* 0x000fea0003800200 */
.L_x_4835:
        /* <DEDUP_REMOVED lines=24> */
[----:B------:R-:W-:-:S02]  /*86d50*/  FSEL R120, R126, R120, P0 ;  /* 0x000000787e787208 */ /* 0x000fc40000000000 */
[----:B------:R-:W-:Y:S01]  /*86d60*/  FSEL R121, R127, R121, P0 ;  /* 0x000000797f797208 */ /* 0x000fe20000000000 */
[----:B------:R-:W-:Y:S01]  /*86d70*/  @P1 IMAD.MOV.U32 R127, RZ, RZ, 0x3ff921fb ;  /* 0x3ff921fbff7f1424 */ /* 0x000fe200078e00ff */
        /* <DEDUP_REMOVED lines=94> */
[----:B-1----:R-:W-:Y:S05]  /*87360*/  CALL.REL.NOINC `($__internal_16_$__cuda_sm20_div_rn_f64_full) ;  /* 0x0000220c002c7944 */ /* 0x002fea0003c00000 */
.L_x_4838:
[----:B------:R-:W-:Y:S05]  /*87370*/  BSYNC.RECONVERGENT B6 ;  /* 0x0000000000067941 */ /* 0x000fea0003800200 */
.L_x_4837:
        /* <DEDUP_REMOVED lines=69> */
[----:B------:R-:W-:Y:S01]  /*877d0*/  @!P0 IMAD.MOV.U32 R100, RZ, RZ, 0x54442d18 ;  /* 0x54442d18ff648424 */ /* 0x000fe200078e00ff */
[----:B------:R-:W-:-:S06]  /*877e0*/  @!P0 MOV R101, 0x400921fb ;  /* 0x400921fb00658802 */ /* 0x000fcc0000000f00 */
        /* <DEDUP_REMOVED lines=25> */
.L_x_4834:
        /* <DEDUP_REMOVED lines=27> */
.L_x_4841:
[----:B------:R-:W-:Y:S05]  /*87b30*/  BSYNC.RECONVERGENT B6 ;  /* 0x0000000000067941 */ /* 0x000fea0003800200 */
.L_x_4840:
[----:B------:R-:W-:Y:S01]  /*87b40*/  DMUL R102, R100, R100 ;  /* 0x0000006464667228 */ /* 0x000fe20000000000 */
[----:B------:R-:W-:Y:S01]  /*87b50*/  IMAD.MOV.U32 R104, RZ, RZ, -0x2449a4b7 ;  /* 0xdbb65b49ff687424 */ /* 0x000fe200078e00ff */
[----:B------:R-:W-:Y:S01]  /*87b60*/  MOV R105, 0x3f2d3b63 ;  /* 0x3f2d3b6300697802 */ /* 0x000fe20000000f00 */
[----:B------:R-:W-:Y:S01]  /*87b70*/  UMOV UR12, 0x2a25ff7e ;  /* 0x2a25ff7e000c7882 */ /* 0x000fe20000000000 */
        /* <DEDUP_REMOVED lines=94> */
[----:B------:R-:W-:Y:S02]  /*88160*/  DADD R104, |R92|, |R40| ;  /* 0x000000005c687229 */ /* 0x000fe40000000628 */
[----:B------:R-:W-:Y:S01]  /*88170*/  @P6 DSETP.NEU.AND P1, PT, |R40|, |R92|, PT ;  /* 0x4000005c2800622a */ /* 0x000fe20003f2d200 */
[----:B------:R-:W-:Y:S01]  /*88180*/  @P6 IMAD.MOV.U32 R92, RZ, RZ, 0x4002d97c ;  /* 0x4002d97cff5c6424 */ /* 0x000fe200078e00ff */
[----:B------:R-:W-:Y:S02]  /*88190*/  @P6 FSEL R109, R18, 3.37028055040000000000e+12, !P2 ;  /* 0x54442d18126d6808 */ /* 0x000fe40005000000 */
[----:B------:R-:W-:-:S02]  /*881a0*/  @!P6 FSEL R40, RZ, 3.37028055040000000000e+12, P2 ;  /* 0x54442d18ff28e808 */ /* 0x000fc40001000000 */
[----:B------:R-:W-:Y:S01]  /*881b0*/  @P6 FSEL R111, R92, 1.8213495016098022461, !P2 ;  /* 0x3fe921fb5c6f6808 */ /* 0x000fe20005000000 */
[----:B------:R-:W-:Y:S01]  /*881c0*/  FFMA R92, RZ, R107, R101 ;  /* 0x0000006bff5c7223 */ /* 0x000fe20000000065 */
[----:B------:R-:W-:Y:S02]  /*881d0*/  @P6 FSEL R18, R109, R102, !P1 ;  /* 0x000000666d126208 */ /* 0x000fe40004800000 */
[----:B------:R-:W-:Y:S02]  /*881e0*/  @P6 FSEL R103, R111, R103, !P1 ;  /* 0x000000676f676208 */ /* 0x000fe40004800000 */
[----:B------:R-:W-:Y:S01]  /*881f0*/  @!P6 FSEL R41, RZ, 2.1426990032196044922, P2 ;  /* 0x400921fbff29e808 */ /* 0x000fe20001000000 */
[----:B------:R-:W-:Y:S01]  /*88200*/  @P6 IMAD.MOV.U32 R40, RZ, RZ, R18 ;  /* 0x000000ffff286224 */ /* 0x000fe200078e0012 */
[----:B------:R-:W-:Y:S01]  /*88210*/  FSETP.GT.AND P1, PT, |R92|, 1.469367938527859385e-39, PT ;  /* 0x001000005c00780b */ /* 0x000fe20003f24200 */
[----:B------:R-:W-:Y:S01]  /*88220*/  @P6 IMAD.MOV.U32 R41, RZ, RZ, R103 ;  /* 0x000000ffff296224 */ /* 0x000fe200078e0067 */
[----:B------:R-:W-:Y:S01]  /*88230*/  FSETP.GEU.AND P6, PT, |R121|, 6.5827683646048100446e-37, PT ;  /* 0x036000007900780b */ /* 0x000fe20003fce200 */
[----:B------:R-:W-:-:S03]  /*88240*/  DSETP.NAN.AND P2, PT, R104, R104, PT ;  /* 0x000000686800722a */ /* 0x000fc60003f48000 */
[----:B------:R-:W-:-:S03]  /*88250*/  LOP3.LUT R93, R41, 0x80000000, R93, 0xb8, !PT ;  /* 0x80000000295d7812 */ /* 0x000fc600078eb85d */
[----:B------:R-:W-:Y:S02]  /*88260*/  FSEL R92, R104, R40, P2 ;  /* 0x00000028685c7208 */ /* 0x000fe40001000000 */
[----:B------:R-:W-:-:S04]  /*88270*/  FSEL R93, R105, R93, P2 ;  /* 0x0000005d695d7208 */ /* 0x000fc80001000000 */
[----:B------:R-:W-:Y:S05]  /*88280*/  @P1 BRA P6, `(.L_x_4843) ;  /* 0x0000000000141947 */ /* 0x000fea0003000000 */
[----:B------:R-:W-:Y:S01]  /*88290*/  IMAD.MOV.U32 R100, RZ, RZ, R120 ;  /* 0x000000ffff647224 */ /* 0x000fe200078e0078 */
[----:B------:R-:W-:Y:S01]  /*882a0*/  MOV R103, R107 ;  /* 0x0000006b00677202 */ /* 0x000fe20000000f00 */
[----:B------:R-:W-:Y:S01]  /*882b0*/  IMAD.MOV.U32 R101, RZ, RZ, R121 ;  /* 0x000000ffff657224 */ /* 0x000fe200078e0079 */
[----:B------:R-:W-:-:S07]  /*882c0*/  MOV R104, 0x882e0 ;  /* 0x000882e000687802 */ /* 0x000fce0000000f00 */
[----:B-1----:R-:W-:Y:S05]  /*882d0*/  CALL.REL.NOINC `($__internal_16_$__cuda_sm20_div_rn_f64_full) ;  /* 0x000021fc00507944 */ /* 0x002fea0003c00000 */
.L_x_4843:
[----:B------:R-:W-:Y:S05]  /*882e0*/  BSYNC.RECONVERGENT B6 ;  /* 0x0000000000067941 */ /* 0x000fea0003800200 */
.L_x_4842:
        /* <DEDUP_REMOVED lines=95> */
.L_x_4839:
[----:B------:R-:W-:Y:S05]  /*888e0*/  BSYNC.RECONVERGENT B1 ;  /* 0x0000000000017941 */ /* 0x000fea0003800200 */
.L_x_4833:
        /* <DEDUP_REMOVED lines=19> */
.L_x_4845:
[----:B------:R-:W-:Y:S05]  /*88a20*/  BSYNC.RECONVERGENT B6 ;  /* 0x0000000000067941 */ /* 0x000fea0003800200 */
.L_x_4844:
[----:B------:R-:W-:Y:S01]  /*88a30*/  DMUL R40, R122, R122 ;  /* 0x0000007a7a287228 */ /* 0x000fe20000000000 */
[----:B------:R-:W-:Y:S01]  /*88a40*/  IMAD.MOV.U32 R42, RZ, RZ, 0x0 ;  /* 0x00000000ff2a7424 */ /* 0x000fe200078e00ff */
[----:B------:R-:W-:Y:S01]  /*88a50*/  BSSY.RECONVERGENT B1, `(.L_x_4846) ;  /* 0x0000018000017945 */ /* 0x000fe20003800200 */
[----:B------:R-:W-:-:S05]  /*88a60*/  IMAD.MOV.U32 R43, RZ, RZ, 0x3fd80000 ;  /* 0x3fd80000ff2b7424 */ /* 0x000fca00078e00ff */
        /* <DEDUP_REMOVED lines=22> */
.L_x_4847:
[----:B------:R-:W-:Y:S05]  /*88bd0*/  BSYNC.RECONVERGENT B1 ;  /* 0x0000000000017941 */ /* 0x000fea0003800200 */
.L_x_4846:
        /* <DEDUP_REMOVED lines=20> */
.L_x_4849:
[----:B------:R-:W-:Y:S05]  /*88d20*/  BSYNC.RECONVERGENT B1 ;  /* 0x0000000000017941 */ /* 0x000fea0003800200 */
.L_x_4848:
        /* <DEDUP_REMOVED lines=57> */
.L_x_4851:
        /* <DEDUP_REMOVED lines=72> */
.L_x_4852:
[----:B------:R-:W-:Y:S05]  /*89540*/  BSYNC.RECONVERGENT B0 ;  /* 0x0000000000007941 */ /* 0x000fea0003800200 */
.L_x_4850:
        /* <DEDUP_REMOVED lines=38> */
.L_x_4854:
[----:B------:R-:W-:Y:S05]  /*897b0*/  BSYNC.RECONVERGENT B6 ;  /* 0x0000000000067941 */ /* 0x000fea0003800200 */
.L_x_4853:
        /* <DEDUP_REMOVED lines=56> */
.L_x_4858:
[----:B------:R-:W-:Y:S05]  /*89b40*/  BSYNC.RECONVERGENT B7 ;  /* 0x0000000000077941 */ /* 0x000fea0003800200 */
.L_x_4857:
[----:B------:R-:W-:-:S07]  /*89b50*/  VIADD R18, R105, 0x1 ;  /* 0x0000000169127836 */ /* 0x000fce0000000000 */
.L_x_4856:
[----:B------:R-:W-:Y:S05]  /*89b60*/  BSYNC.RECONVERGENT B6 ;  /* 0x0000000000067941 */ /* 0x000fea0003800200 */
.L_x_4855:
        /* <DEDUP_REMOVED lines=35> */
[----:B------:R-:W-:Y:S01]  /*89da0*/  MOV R76, 0x180754af ;  /* 0x180754af004c7802 */ /* 0x000fe20000000f00 */
[----:B------:R-:W-:Y:S01]  /*89db0*/  IMAD.MOV.U32 R77, RZ, RZ, 0x3fb3823b ;  /* 0x3fb3823bff4d7424 */ /* 0x000fe200078e00ff */
        /* <DEDUP_REMOVED lines=39> */
.L_x_4860:
        /* <DEDUP_REMOVED lines=69> */
.L_x_4861:
[----:B------:R-:W-:Y:S05]  /*8a480*/  BSYNC.RECONVERGENT B0 ;  /* 0x0000000000007941 */ /* 0x000fea0003800200 */
.L_x_4859:
        /* <DEDUP_REMOVED lines=28> */
.L_x_4865:
[----:B------:R-:W-:Y:S05]  /*8a650*/  BSYNC.RECONVERGENT B7 ;  /* 0x0000000000077941 */ /* 0x000fea0003800200 */
.L_x_4864:
[----:B------:R-:W-:-:S04]  /*8a660*/  LOP3.LUT R105, R105, 0x1, RZ, 0xc0, !PT ;  /* 0x0000000169697812 */ /* 0x000fc800078ec0ff */
[----:B------:R-:W-:-:S13]  /*8a670*/  ISETP.NE.U32.AND P0, PT, R105, 0x1, PT ;  /* 0x000000016900780c */ /* 0x000fda0003f05070 */
.L_x_4863:
[----:B------:R-:W-:Y:S05]  /*8a680*/  BSYNC.RECONVERGENT B6 ;  /* 0x0000000000067941 */ /* 0x000fea0003800200 */
.L_x_4862:
        /* <DEDUP_REMOVED lines=59> */
.L_x_4867:
[----:B------:R-:W-:Y:S05]  /*8aa40*/  BSYNC.RECONVERGENT B0 ;  /* 0x0000000000007941 */ /* 0x000fea0003800200 */
.L_x_4866:
[CC--:B------:R-:W-:Y:S02]  /*8aa50*/  DMUL R76, R86.reuse, -R40.reuse ;  /* 0x80000028564c7228 */ /* 0x0c0fe40000000000 */
[----:B------:R-:W-:-:S06]  /*8aa60*/  DMUL R40, R86, R40 ;  /* 0x0000002856287228 */ /* 0x000fcc0000000000 */
[----:B------:R-:W-:Y:S02]  /*8aa70*/  DMUL R42, R76, R42 ;  /* 0x0000002a4c2a7228 */ /* 0x000fe40000000000 */
[----:B------:R-:W-:Y:S01]  /*8aa80*/  DMUL R38, R40, R38 ;  /* 0x0000002628267228 */ /* 0x000fe20000000000 */
[----:B------:R-:W-:Y:S10]  /*8aa90*/  BRA `(.L_x_4868) ;  /* 0x0000000000087947 */ /* 0x000ff40003800000 */
.L_x_4770:
[----:B------:R-:W-:Y:S02]  /*8aaa0*/  DADD R42, R40, -R92 ;  /* 0x00000000282a7229 */ /* 0x000fe4000000085c */
[----:B------:R-:W-:-:S11]  /*8aab0*/  DADD R38, R38, -R122 ;  /* 0x0000000026267229 */ /* 0x000fd6000000087a */
.L_x_4868:
        /* <DEDUP_REMOVED lines=15> */
.L_x_4872:
        /* <DEDUP_REMOVED lines=9> */
.L_x_4871:
        /* <DEDUP_REMOVED lines=28> */
[----:B------:R-:W-:Y:S01]  /*8ae00*/  IMAD.MOV.U32 R38, RZ, RZ, R100 ;  /* 0x000000ffff267224 */ /* 0x000fe200078e0064 */
[----:B------:R-:W-:-:S07]  /*8ae10*/  MOV R39, R101 ;  /* 0x0000006500277202 */ /* 0x000fce0000000f00 */
.L_x_4874:
[----:B------:R-:W-:Y:S05]  /*8ae20*/  BSYNC.RECONVERGENT B6 ;  /* 0x0000000000067941 */ /* 0x000fea0003800200 */
.L_x_4873:
[----:B------:R-:W-:-:S11]  /*8ae30*/  DADD R112, R112, R38 ;  /* 0x0000000070707229 */ /* 0x000fd60000000026 */
.L_x_4870:
[----:B------:R-:W-:Y:S05]  /*8ae40*/  BSYNC.RECONVERGENT B1 ;  /* 0x0000000000017941 */ /* 0x000fea0003800200 */
.L_x_4869:
[----:B------:R-:W-:-:S05]  /*8ae50*/  VIADD R15, R15, 0x1 ;  /* 0x000000010f0f7836 */ /* 0x000fca0000000000 */
[----:B------:R-:W-:-:S13]  /*8ae60*/  ISETP.NE.AND P0, PT, R15, R10, PT ;  /* 0x0000000a0f00720c */ /* 0x000fda0003f05270 */
[----:B------:R-:W-:Y:S05]  /*8ae70*/  @P0 BRA `(.L_x_4875) ;  /* 0xffffff5800c80947 */ /* 0x000fea000383ffff */
.L_x_4745:
[----:B------:R-:W-:Y:S05]  /*8ae80*/  BSYNC.RECONVERGENT B5 ;  /* 0x0000000000057941 */ /* 0x000fea0003800200 */
.L_x_4744:
[----:B------:R-:W-:-:S05]  /*8ae90*/  IMAD.WIDE.U32 R80, R19, 0x8, R28 ;  /* 0x0000000813507825 */ /* 0x000fca00078e001c */
[----:B------:R-:W2:Y:S02]  /*8aea0*/  LDG.E.64 R16, desc[UR4][R80.64+0x600] ;  /* 0x0006000450107981 */ /* 0x000ea4000c1e1b00 */
[----:B--2---:R-:W-:-:S14]  /*8aeb0*/  DSETP.GEU.AND P0, PT, R16, R112, PT ;  /* 0x000000701000722a */ /* 0x004fdc0003f0e000 */
[----:B------:R-:W-:Y:S05]  /*8aec0*/  @P0 BRA `(.L_x_4876) ;  /* 0x000001b000d40947 */ /* 0x000fea0003800000 */
[----:B------:R-:W-:-:S07]  /*8aed0*/  IMAD.MOV.U32 R19, RZ, RZ, RZ ;  /* 0x000000ffff137224 */ /* 0x000fce00078e00ff */
.L_x_5212:
[----:B------:R-:W-:Y:S02]  /*8aee0*/  IMAD R39, R19, 0xc, RZ ;  /* 0x0000000c13277824 */ /* 0x000fe400078e02ff */
[----:B------:R-:W-:Y:S02]  /*8aef0*/  IMAD R41, R9, 0xc, RZ ;  /* 0x0000000c09297824 */ /* 0x000fe400078e02ff */
[----:B------:R-:W-:-:S04]  /*8af00*/  IMAD.WIDE.U32 R38, R39, 0x8, R28 ;  /* 0x0000000827267825 */ /* 0x000fc800078e001c */
[----:B------:R-:W-:Y:S01]  /*8af10*/  IMAD.WIDE.U32 R40, R41, 0x8, R28 ;  /* 0x0000000829287825 */ /* 0x000fe200078e001c */
[----:B--2---:R-:W2:Y:S04]  /*8af20*/  LDG.E.64 R16, desc[UR4][R38.64] ;  /* 0x0000000426107981 */ /* 0x004ea8000c1e1b00 */
[----:B------:R-:W2:Y:S02]  /*8af30*/  LDG.E.64 R42, desc[UR4][R40.64] ;  /* 0x00000004282a7981 */ /* 0x000ea4000c1e1b00 */
[----:B--2---:R-:W-:-:S08]  /*8af40*/  DADD R16, R16, R42 ;  /* 0x0000000010107229 */ /* 0x004fd0000000002a */
[----:B------:R-:W-:-:S07]  /*8af50*/  DMUL R42, R16, 0.5 ;  /* 0x3fe00000102a7828 */ /* 0x000fce0000000000 */
[----:B------:R-:W-:Y:S04]  /*8af60*/  STG.E.64 desc[UR4][R38.64], R42 ;  /* 0x0000002a26007986 */ /* 0x000fe8000c101b04 */
[----:B------:R2:W-:Y:S04]  /*8af70*/  STG.E.64 desc[UR4][R34.64], R42 ;  /* 0x0000002a22007986 */ /* 0x0005e8000c101b04 */
[----:B------:R-:W4:Y:S02]  /*8af80*/  LDG.E.64 R16, desc[UR4][R24.64] ;  /* 0x0000000418107981 */ /* 0x000f24000c1e1b00 */
[----:B----4-:R-:W-:-:S14]  /*8af90*/  DSETP.GEU.AND P0, PT, R42, R16, PT ;  /* 0x000000102a00722a */ /* 0x010fdc0003f0e000 */
[----:B------:R4:W-:Y:S04]  /*8afa0*/  @!P0 STG.E.64 desc[UR4][R34.64], R16 ;  /* 0x0000001022008986 */ /* 0x0009e8000c101b04 */
[----:B---3--:R-:W3:Y:S01]  /*8afb0*/  LDG.E.64 R76, desc[UR4][R32.64] ;  /* 0x00000004204c7981 */ /* 0x008ee2000c1e1b00 */
[----:B--2---:R-:W-:Y:S02]  /*8afc0*/  @!P0 IMAD.MOV.U32 R42, RZ, RZ, R16 ;  /* 0x000000ffff2a8224 */ /* 0x004fe400078e0010 */
[----:B------:R-:W-:-:S06]  /*8afd0*/  @!P0 IMAD.MOV.U32 R43, RZ, RZ, R17 ;  /* 0x000000ffff2b8224 */ /* 0x000fcc00078e0011 */
[----:B---3--:R-:W-:-:S14]  /*8afe0*/  DSETP.GT.AND P0, PT, R42, R76, PT ;  /* 0x0000004c2a00722a */ /* 0x008fdc0003f04000 */
[----:B------:R-:W-:Y:S04]  /*8aff0*/  @P0 STG.E.64 desc[UR4][R34.64], R76 ;  /* 0x0000004c22000986 */ /* 0x000fe8000c101b04 */
[----:B------:R-:W2:Y:S04]  /*8b000*/  LDG.E.64 R78, desc[UR4][R38.64+0x8] ;  /* 0x00000804264e7981 */ /* 0x000ea8000c1e1b00 */
[----:B------:R-:W2:Y:S02]  /*8b010*/  LDG.E.64 R80, desc[UR4][R40.64+0x8] ;  /* 0x0000080428507981 */ /* 0x000ea4000c1e1b00 */
[----:B--2---:R-:W-:-:S08]  /*8b020*/  DADD R78, R78, R80 ;  /* 0x000000004e4e7229 */ /* 0x004fd00000000050 */
[----:B------:R-:W-:-:S07]  /*8b030*/  DMUL R78, R78, 0.5 ;  /* 0x3fe000004e4e7828 */ /* 0x000fce0000000000 */
[----:B------:R-:W-:Y:S04]  /*8b040*/  STG.E.64 desc[UR4][R38.64+0x8], R78 ;  /* 0x0000084e26007986 */ /* 0x000fe8000c101b04 */
[----:B------:R2:W-:Y:S04]  /*8b050*/  STG.E.64 desc[UR4][R34.64+0x8], R78 ;  /* 0x0000084e22007986 */ /* 0x0005e8000c101b04 */
[----:B----4-:R-:W3:Y:S02]  /*8b060*/  LDG.E.64 R16, desc[UR4][R24.64+0x8] ;  /* 0x0000080418107981 */ /* 0x010ee4000c1e1b00 */
[----:B---3--:R-:W-:-:S14]  /*8b070*/  DSETP.GEU.AND P0, PT, R78, R16, PT ;  /* 0x000000104e00722a */ /* 0x008fdc0003f0e000 */
[----:B------:R3:W-:Y:S04]  /*8b080*/  @!P0 STG.E.64 desc[UR4][R34.64+0x8], R16 ;  /* 0x0000081022008986 */ /* 0x0007e8000c101b04 */
[----:B------:R-:W4:Y:S01]  /*8b090*/  LDG.E.64 R42, desc[UR4][R32.64+0x8] ;  /* 0x00000804202a7981 */ /* 0x000f22000c1e1b00 */
[----:B--2---:R-:W-:Y:S02]  /*8b0a0*/  @!P0 IMAD.MOV.U32 R78, RZ, RZ, R16 ;  /* 0x000000ffff4e8224 */ /* 0x004fe400078e0010 */
[----:B------:R-:W-:-:S06]  /*8b0b0*/  @!P0 IMAD.MOV.U32 R79, RZ, RZ, R17 ;  /* 0x000000ffff4f8224 */ /* 0x000fcc00078e0011 */
[----:B----4-:R-:W-:-:S14]  /*8b0c0*/  DSETP.GT.AND P0, PT, R78, R42, PT ;  /* 0x0000002a4e00722a */ /* 0x010fdc0003f04000 */
[----:B------:R-:W-:Y:S04]  /*8b0d0*/  @P0 STG.E.64 desc[UR4][R34.64+0x8], R42 ;  /* 0x0000082a22000986 */ /* 0x000fe8000c101b04 */
[----:B------:R-:W2:Y:S04]  /*8b0e0*/  LDG.E.64 R76, desc[UR4][R38.64+0x10] ;  /* 0x00001004264c7981 */ /* 0x000ea8000c1e1b00 */
[----:B------:R-:W2:Y:S02]  /*8b0f0*/  LDG.E.64 R80, desc[UR4][R40.64+0x10] ;  /* 0x0000100428507981 */ /* 0x000ea4000c1e1b00 */
[----:B--2---:R-:W-:-:S08]  /*8b100*/  DADD R76, R76, R80 ;  /* 0x000000004c4c7229 */ /* 0x004fd00000000050 */
[----:B------:R-:W-:-:S07]  /*8b110*/  DMUL R76, R76, 0.5 ;  /* 0x3fe000004c4c7828 */ /* 0x000fce0000000000 */
[----:B------:R-:W-:Y:S04]  /*8b120*/  STG.E.64 desc[UR4][R38.64+0x10], R76 ;  /* 0x0000104c26007986 */ /* 0x000fe8000c101b04 */
[----:B------:R2:W-:Y:S04]  /*8b130*/  STG.E.64 desc[UR4][R34.64+0x10], R76 ;  /* 0x0000104c22007986 */ /* 0x0005e8000c101b04 */
[----:B---3--:R-:W3:Y:S02]  /*8b140*/  LDG.E.64 R16, desc[UR4][R24.64+0x10] ;  /* 0x0000100418107981 */ /* 0x008ee4000c1e1b00 */
        /* <DEDUP_REMOVED lines=31> */
[----:B--2---:R-:W-:Y:S01]  /*8b340*/  @!P0 IMAD.MOV.U32 R78, RZ, RZ, R16 ;  /* 0x000000ffff4e8224 */ /* 0x004fe200078e0010 */
[----:B------:R-:W-:-:S06]  /*8b350*/  @!P0 MOV R79, R17 ;  /* 0x00000011004f8202 */ /* 0x000fcc0000000f00 */
        /* <DEDUP_REMOVED lines=92> */
[----:B------:R-:W4:Y:S04]  /*8b920*/  LDG.E.64 R78, desc[UR4][R24.64+0x58] ;  /* 0x00005804184e7981 */ /* 0x000f28000c1e1b00 */
[----:B------:R-:W2:Y:S04]  /*8b930*/  LDG.E.64 R76, desc[UR4][R34.64+0x48] ;  /* 0x00004804224c7981 */ /* 0x000ea8000c1e1b00 */
[----:B0-----:R0:W5:Y:S04]  /*8b940*/  LDG.E.64 R86, desc[UR4][R34.64+0x30] ;  /* 0x0000300422567981 */ /* 0x001168000c1e1b00 */
[----:B------:R0:W5:Y:S04]  /*8b950*/  LDG.E.64 R84, desc[UR4][R34.64+0x38] ;  /* 0x0000380422547981 */ /* 0x000168000c1e1b00 */
[----:B------:R0:W5:Y:S04]  /*8b960*/  LDG.E.64 R88, desc[UR4][R34.64+0x40] ;  /* 0x0000400422587981 */ /* 0x000168000c1e1b00 */
[----:B---3--:R0:W5:Y:S01]  /*8b970*/  LDG.E.64 R16, desc[UR4][R34.64+0x50] ;  /* 0x0000500422107981 */ /* 0x008162000c1e1b00 */
[----:B----4-:R-:W-:-:S14]  /*8b980*/  DSETP.GEU.AND P0, PT, R42, R78, PT ;  /* 0x0000004e2a00722a */ /* 0x010fdc0003f0e000 */
[----:B------:R0:W-:Y:S04]  /*8b990*/  @!P0 STG.E.64 desc[UR4][R34.64+0x58], R78 ;  /* 0x0000584e22008986 */ /* 0x0001e8000c101b04 */
[----:B------:R-:W3:Y:S01]  /*8b9a0*/  LDG.E.64 R82, desc[UR4][R32.64+0x58] ;  /* 0x0000580420527981 */ /* 0x000ee2000c1e1b00 */
[----:B--2---:R-:W-:Y:S02]  /*8b9b0*/  @!P0 IMAD.MOV.U32 R42, RZ, RZ, R78 ;  /* 0x000000ffff2a8224 */ /* 0x004fe400078e004e */
[----:B------:R-:W-:Y:S01]  /*8b9c0*/  @!P0 IMAD.MOV.U32 R43, RZ, RZ, R79 ;  /* 0x000000ffff2b8224 */ /* 0x000fe200078e004f */
[----:B------:R-:W-:Y:S01]  /*8b9d0*/  UMOV UR12, 0xa2529d3a ;  /* 0xa2529d3a000c7882 */ /* 0x000fe20000000000 */
[----:B------:R-:W-:Y:S02]  /*8b9e0*/  UMOV UR13, 0x3f91df46 ;  /* 0x3f91df46000d7882 */ /* 0x000fe40000000000 */
[----:B------:R-:W-:-:S08]  /*8b9f0*/  DMUL R76, R76, UR12 ;  /* 0x0000000c4c4c7c28 */ /* 0x000fd00008000000 */
[----:B------:R-:W-:Y:S01]  /*8ba00*/  DSETP.NEU.AND P4, PT, |R76|, +INF , PT ;  /* 0x7ff000004c00742a */ /* 0x000fe20003f8d200 */
[----:B------:R-:W-:-:S13]  /*8ba10*/  BSSY.RECONVERGENT B5, `(.L_x_4877) ;  /* 0x000001d000057945 */ /* 0x000fda0003800200 */
        /* <DEDUP_REMOVED lines=27> */
[----:B------:R-:W-:-:S07]  /*8bbd0*/  IMAD.MOV.U32 R15, RZ, RZ, R105 ;  /* 0x000000ffff0f7224 */ /* 0x000fce00078e0069 */
.L_x_4878:
[----:B------:R-:W-:Y:S05]  /*8bbe0*/  BSYNC.RECONVERGENT B5 ;  /* 0x0000000000057941 */ /* 0x000fea0003800200 */
.L_x_4877:
[----:B------:R-:W2:Y:S01]  /*8bbf0*/  LDCU.64 UR12, c[0x4][0x28] ;  /* 0x01000500ff0c77ac */ /* 0x000ea20008000a00 */
[----:B------:R-:W-:-:S05]  /*8bc00*/  IMAD.SHL.U32 R18, R15, 0x40, RZ ;  /* 0x000000400f127824 */ /* 0x000fca00078e00ff */
[----:B------:R-:W-:-:S04]  /*8bc10*/  LOP3.LUT R18, R18, 0x40, RZ, 0xc0, !PT ;  /* 0x0000004012127812 */ /* 0x000fc800078ec0ff */
[----:B--2---:R-:W-:-:S05]  /*8bc20*/  IADD3 R38, P0, PT, R18, UR12, RZ ;  /* 0x0000000c12267c10 */ /* 0x004fca000ff1e0ff */
[----:B------:R-:W-:-:S05]  /*8bc30*/  IMAD.X R39, RZ, RZ, UR13, P0 ;  /* 0x0000000dff277e24 */ /* 0x000fca00080e06ff */
[----:B------:R-:W2:Y:S04]  /*8bc40*/  LDG.E.128.CONSTANT R104, desc[UR4][R38.64] ;  /* 0x0000000426687981 */ /* 0x000ea8000c1e9d00 */
[----:B------:R-:W3:Y:S04]  /*8bc50*/  LDG.E.128.CONSTANT R92, desc[UR4][R38.64+0x10] ;  /* 0x00001004265c7981 */ /* 0x000ee8000c1e9d00 */
[----:B0-----:R-:W4:Y:S01]  /*8bc60*/  LDG.E.128.CONSTANT R80, desc[UR4][R38.64+0x20] ;  /* 0x0000200426507981 */ /* 0x001f22000c1e9d00 */
[----:B------:R-:W-:Y:S01]  /*8bc70*/  LOP3.LUT R18, R15, 0x1, RZ, 0xc0, !PT ;  /* 0x000000010f127812 */ /* 0x000fe200078ec0ff */
[----:B------:R-:W-:Y:S01]  /*8bc80*/  IMAD.MOV.U32 R78, RZ, RZ, 0x20fd8164 ;  /* 0x20fd8164ff4e7424 */ /* 0x000fe200078e00ff */
[----:B------:R-:W-:Y:S01]  /*8bc90*/  DMUL R40, R102, R102 ;  /* 0x0000006666287228 */ /* 0x000fe20000000000 */
[----:B------:R-:W-:Y:S01]  /*8bca0*/  UMOV UR12, 0xa2529d3a ;  /* 0xa2529d3a000c7882 */ /* 0x000fe20000000000 */
[----:B------:R-:W-:Y:S01]  /*8bcb0*/  ISETP.NE.U32.AND P0, PT, R18, 0x1, PT ;  /* 0x000000011200780c */ /* 0x000fe20003f05070 */
[----:B------:R-:W-:Y:S01]  /*8bcc0*/  UMOV UR13, 0x3f91df46 ;  /* 0x3f91df46000d7882 */ /* 0x000fe20000000000 */
[----:B------:R-:W-:Y:S01]  /*8bcd0*/  MOV R18, 0x3da8ff83 ;  /* 0x3da8ff8300127802 */ /* 0x000fe20000000f00 */
[----:B-----5:R-:W-:Y:S01]  /*8bce0*/  DMUL R16, R16, UR12 ;  /* 0x0000000c10107c28 */ /* 0x020fe20008000000 */
        /* <DEDUP_REMOVED lines=41> */
[----:B------:R-:W-:-:S07]  /*8bf80*/  IMAD.MOV.U32 R15, RZ, RZ, R105 ;  /* 0x000000ffff0f7224 */ /* 0x000fce00078e0069 */
.L_x_4880:
[----:B------:R-:W-:Y:S05]  /*8bf90*/  BSYNC.RECONVERGENT B5 ;  /* 0x0000000000057941 */ /* 0x000fea0003800200 */
.L_x_4879:
        /* <DEDUP_REMOVED lines=60> */
.L_x_4882:
[----:B------:R-:W-:Y:S05]  /*8c360*/  BSYNC.RECONVERGENT B5 ;  /* 0x0000000000057941 */ /* 0x000fea0003800200 */
.L_x_4881:
        /* <DEDUP_REMOVED lines=56> */
.L_x_4886:
[----:B------:R-:W-:Y:S05]  /*8c6f0*/  BSYNC.RECONVERGENT B6 ;  /* 0x0000000000067941 */ /* 0x000fea0003800200 */
.L_x_4885:
[----:B------:R-:W-:-:S07]  /*8c700*/  IADD3 R15, PT, PT, R105, 0x1, RZ ;  /* 0x00000001690f7810 */ /* 0x000fce0007ffe0ff */
.L_x_4884:
[----:B------:R-:W-:Y:S05]  /*8c710*/  BSYNC.RECONVERGENT B5 ;  /* 0x0000000000057941 */ /* 0x000fea0003800200 */
.L_x_4883:
        /* <DEDUP_REMOVED lines=56> */
.L_x_4890:
[----:B------:R-:W-:Y:S05]  /*8caa0*/  BSYNC.RECONVERGENT B6 ;  /* 0x0000000000067941 */ /* 0x000fea0003800200 */
.L_x_4889:
[----:B------:R-:W-:-:S07]  /*8cab0*/  VIADD R15, R105, 0x1 ;  /* 0x00000001690f7836 */ /* 0x000fce0000000000 */
.L_x_4888:
[----:B------:R-:W-:Y:S05]  /*8cac0*/  BSYNC.RECONVERGENT B5 ;  /* 0x0000000000057941 */ /* 0x000fea0003800200 */
.L_x_4887:
        /* <DEDUP_REMOVED lines=56> */
.L_x_4894:
[----:B------:R-:W-:Y:S05]  /*8ce50*/  BSYNC.RECONVERGENT B6 ;  /* 0x0000000000067941 */ /* 0x000fea0003800200 */
.L_x_4893:
[----:B------:R-:W-:-:S07]  /*8ce60*/  VIADD R15, R105, 0x1 ;  /* 0x00000001690f7836 */ /* 0x000fce0000000000 */
.L_x_4892:
[----:B------:R-:W-:Y:S05]  /*8ce70*/  BSYNC.RECONVERGENT B5 ;  /* 0x0000000000057941 */ /* 0x000fea0003800200 */
.L_x_4891:
        /* <DEDUP_REMOVED lines=51> */
.L_x_4896:
[----:B------:R-:W-:Y:S05]  /*8d1b0*/  BSYNC.RECONVERGENT B1 ;  /* 0x0000000000017941 */ /* 0x000fea0003800200 */
.L_x_4895:
        /* <DEDUP_REMOVED lines=57> */
.L_x_4898:
        /* <DEDUP_REMOVED lines=72> */
.L_x_4899:
[----:B------:R-:W-:Y:S05]  /*8d9d0*/  BSYNC.RECONVERGENT B0 ;  /* 0x0000000000007941 */ /* 0x000fea0003800200 */
.L_x_4897:
        /* <DEDUP_REMOVED lines=22> */
.L_x_4901:
[----:B------:R-:W-:Y:S05]  /*8db40*/  BSYNC.RECONVERGENT B1 ;  /* 0x0000000000017941 */ /* 0x000fea0003800200 */
.L_x_4900:
        /* <DEDUP_REMOVED lines=57> */
.L_x_4903:
        /* <DEDUP_REMOVED lines=72> */
.L_x_4904:
[----:B------:R-:W-:Y:S05]  /*8e360*/  BSYNC.RECONVERGENT B0 ;  /* 0x0000000000007941 */ /* 0x000fea0003800200 */
.L_x_4902:
        /* <DEDUP_REMOVED lines=34> */
.L_x_4906:
[----:B------:R-:W-:Y:S05]  /*8e590*/  BSYNC.RECONVERGENT B5 ;  /* 0x0000000000057941 */ /* 0x000fea0003800200 */
.L_x_4905:
        /* <DEDUP_REMOVED lines=57> */
.L_x_4908:
[----:B------:R-:W-:Y:S05]  /*8e930*/  BSYNC.RECONVERGENT B1 ;  /* 0x0000000000017941 */ /* 0x000fea0003800200 */
.L_x_4907:
        /* <DEDUP_REMOVED lines=23> */
.L_x_4910:
[----:B------:R-:W-:Y:S05]  /*8eab0*/  BSYNC.RECONVERGENT B1 ;  /* 0x0000000000017941 */ /* 0x000fea0003800200 */
.L_x_4909:
        /* <DEDUP_REMOVED lines=23> */
.L_x_4912:
[----:B------:R-:W-:Y:S05]  /*8ec30*/  BSYNC.RECONVERGENT B1 ;  /* 0x0000000000017941 */ /* 0x000fea0003800200 */
.L_x_4911:
        /* <DEDUP_REMOVED lines=34> */
.L_x_4916:
[----:B------:R-:W-:Y:S05]  /*8ee60*/  BSYNC.RECONVERGENT B6 ;  /* 0x0000000000067941 */ /* 0x000fea0003800200 */
.L_x_4915:
[----:B------:R-:W-:-:S07]  /*8ee70*/  VIADD R15, R105, 0x1 ;  /* 0x00000001690f7836 */ /* 0x000fce0000000000 */
.L_x_4914:
[----:B------:R-:W-:Y:S05]  /*8ee80*/  BSYNC.RECONVERGENT B5 ;  /* 0x0000000000057941 */ /* 0x000fea0003800200 */
.L_x_4913:
        /* <DEDUP_REMOVED lines=56> */
.L_x_4920:
[----:B------:R-:W-:Y:S05]  /*8f210*/  BSYNC.RECONVERGENT B6 ;  /* 0x0000000000067941 */ /* 0x000fea0003800200 */
.L_x_4919:
[----:B------:R-:W-:-:S07]  /*8f220*/  VIADD R15, R105, 0x1 ;  /* 0x00000001690f7836 */ /* 0x000fce0000000000 */
.L_x_4918:
[----:B------:R-:W-:Y:S05]  /*8f230*/  BSYNC.RECONVERGENT B5 ;  /* 0x0000000000057941 */ /* 0x000fea0003800200 */
.L_x_4917:
        /* <DEDUP_REMOVED lines=56> */
.L_x_4922:
[----:B------:R-:W-:Y:S05]  /*8f5c0*/  BSYNC.RECONVERGENT B5 ;  /* 0x0000000000057941 */ /* 0x000fea0003800200 */
.L_x_4921:
        /* <DEDUP_REMOVED lines=8> */
[----:B------:R4:W5:Y:S04]  /*8f650*/  LDG.E.128.CONSTANT R88, desc[UR4][R42.64+0x20] ;  /* 0x000020042a587981 */ /* 0x000968000c1e9d00 */
[----:B0-----:R-:W5:Y:S01]  /*8f660*/  LDG.E R106, desc[UR4][R106.64+0x4] ;  /* 0x000004046a6a7981 */ /* 0x001f62000c1e1900 */
        /* <DEDUP_REMOVED lines=32> */
.L_x_4937:
        /* <DEDUP_REMOVED lines=47> */
.L_x_4925:
[----:B------:R-:W-:Y:S05]  /*8fb60*/  BSYNC.RECONVERGENT B1 ;  /* 0x0000000000017941 */ /* 0x000fea0003800200 */
.L_x_4924:
        /* <DEDUP_REMOVED lines=12> */
[----:B------:R-:W-:Y:S02]  /*8fc30*/  MOV R100, 0x8fc60 ;  /* 0x0008fc6000647802 */ /* 0x000fe40000000f00 */
[----:B------:R-:W-:-:S07]  /*8fc40*/  IADD3 R102, PT, PT, R102, -0x100000, RZ ;  /* 0xfff0000066667810 */ /* 0x000fce0007ffe0ff */
[----:B-1----:R-:W-:Y:S05]  /*8fc50*/  CALL.REL.NOINC `($__internal_15_$__cuda_sm20_dblrcp_rn_slowpath_v3) ;  /* 0x0000218000487944 */ /* 0x002fea0003c00000 */
[----:B------:R-:W-:-:S07]  /*8fc60*/  IMAD.MOV.U32 R103, RZ, RZ, R101 ;  /* 0x000000ffff677224 */ /* 0x000fce00078e0065 */
.L_x_4927:
[----:B------:R-:W-:Y:S05]  /*8fc70*/  BSYNC.RECONVERGENT B1 ;  /* 0x0000000000017941 */ /* 0x000fea0003800200 */
.L_x_4926:
        /* <DEDUP_REMOVED lines=33> */
.L_x_4929:
[----:B------:R-:W-:Y:S05]  /*8fe90*/  BSYNC.RECONVERGENT B1 ;  /* 0x0000000000017941 */ /* 0x000fea0003800200 */
.L_x_4928:
        /* <DEDUP_REMOVED lines=45> */
.L_x_4931:
        /* <DEDUP_REMOVED lines=70> */
.L_x_4932:
[----:B------:R-:W-:Y:S05]  /*905d0*/  BSYNC.RECONVERGENT B0 ;  /* 0x0000000000007941 */ /* 0x000fea0003800200 */
.L_x_4930:
        /* <DEDUP_REMOVED lines=36> */
.L_x_4936:
[----:B------:R-:W-:Y:S05]  /*90820*/  BSYNC.RECONVERGENT B6 ;  /* 0x0000000000067941 */ /* 0x000fea0003800200 */
.L_x_4935:
[----:B------:R-:W-:-:S04]  /*90830*/  LOP3.LUT R105, R105, 0x1, RZ, 0xc0, !PT ;  /* 0x0000000169697812 */ /* 0x000fc800078ec0ff */
[----:B------:R-:W-:-:S13]  /*90840*/  ISETP.NE.U32.AND P0, PT, R105, 0x1, PT ;  /* 0x000000016900780c */ /* 0x000fda0003f05070 */
.L_x_4934:
[----:B------:R-:W-:Y:S05]  /*90850*/  BSYNC.RECONVERGENT B5 ;  /* 0x0000000000057941 */ /* 0x000fea0003800200 */
.L_x_4933:
        /* <DEDUP_REMOVED lines=66> */
[----:B------:R-:W-:-:S13]  /*90c80*/  ISETP.GT.AND P5, PT, R90, RZ, PT ;  /* 0x000000ff5a00720c */ /* 0x000fda0003fa4270 */
.L_x_4923:
        /* <DEDUP_REMOVED lines=32> */
.L_x_4941:
[----:B------:R-:W-:Y:S05]  /*90e90*/  BSYNC.RECONVERGENT B6 ;  /* 0x0000000000067941 */ /* 0x000fea0003800200 */
.L_x_4940:
[----:B------:R-:W-:-:S07]  /*90ea0*/  IADD3 R15, PT, PT, R105, 0x1, RZ ;  /* 0x00000001690f7810 */ /* 0x000fce0007ffe0ff */
.L_x_4939:
[----:B------:R-:W-:Y:S05]  /*90eb0*/  BSYNC.RECONVERGENT B5 ;  /* 0x0000000000057941 */ /* 0x000fea0003800200 */
.L_x_4938:
        /* <DEDUP_REMOVED lines=58> */
.L_x_4945:
[----:B------:R-:W-:Y:S05]  /*91260*/  BSYNC.RECONVERGENT B6 ;  /* 0x0000000000067941 */ /* 0x000fea0003800200 */
.L_x_4944:
[----:B------:R-:W-:-:S07]  /*91270*/  VIADD R15, R105, 0x1 ;  /* 0x00000001690f7836 */ /* 0x000fce0000000000 */
.L_x_4943:
[----:B------:R-:W-:Y:S05]  /*91280*/  BSYNC.RECONVERGENT B5 ;  /* 0x0000000000057941 */ /* 0x000fea0003800200 */
.L_x_4942:
        /* <DEDUP_REMOVED lines=58> */
.L_x_4949:
[----:B------:R-:W-:Y:S05]  /*91630*/  BSYNC.RECONVERGENT B6 ;  /* 0x0000000000067941 */ /* 0x000fea0003800200 */
.L_x_4948:
[----:B------:R-:W-:-:S07]  /*91640*/  VIADD R15, R105, 0x1 ;  /* 0x00000001690f7836 */ /* 0x000fce0000000000 */
.L_x_4947:
[----:B------:R-:W-:Y:S05]  /*91650*/  BSYNC.RECONVERGENT B5 ;  /* 0x0000000000057941 */ /* 0x000fea0003800200 */
.L_x_4946:
        /* <DEDUP_REMOVED lines=53> */
.L_x_4951:
[----:B------:R-:W-:Y:S05]  /*919b0*/  BSYNC.RECONVERGENT B5 ;  /* 0x0000000000057941 */ /* 0x000fea0003800200 */
.L_x_4950:
        /* <DEDUP_REMOVED lines=54> */
.L_x_4953:
[----:B------:R-:W-:Y:S05]  /*91d20*/  BSYNC.RECONVERGENT B5 ;  /* 0x0000000000057941 */ /* 0x000fea0003800200 */
.L_x_4952:
        /* <DEDUP_REMOVED lines=54> */
.L_x_4955:
[----:B------:R-:W-:Y:S05]  /*92090*/  BSYNC.RECONVERGENT B5 ;  /* 0x0000000000057941 */ /* 0x000fea0003800200 */
.L_x_4954:
        /* <DEDUP_REMOVED lines=31> */
[----:B------:R-:W0:Y:S08]  /*92290*/  LDC.64 R96, c[0x0][0x380] ;  /* 0x0000e000ff607b82 */ /* 0x000e300000000a00 */
[----:B------:R-:W2:Y:S01]  /*922a0*/  LDC.64 R86, c[0x0][0x388] ;  /* 0x0000e200ff567b82 */ /* 0x000ea20000000a00 */
[----:B0-----:R-:W5:Y:S01]  /*922b0*/  LDG.E.64 R96, desc[UR4][R96.64+0xff8] ;  /* 0x000ff80460607981 */ /* 0x001f62000c1e1b00 */
        /* <DEDUP_REMOVED lines=12> */
[----:B0-----:R-:W-:Y:S02]  /*92380*/  DMUL R86, R38, R78 ;  /* 0x0000004e26567228 */ /* 0x001fe40000000000 */
[----:B------:R-:W-:-:S02]  /*92390*/  DFMA R76, R88, R42, -R76 ;  /* 0x0000002a584c722b */ /* 0x000fc4000000084c */
[----:B------:R-:W-:Y:S02]  /*923a0*/  DMUL R78, R88, R78 ;  /* 0x0000004e584e7228 */ /* 0x000fe40000000000 */
[----:B------:R-:W-:Y:S01]  /*923b0*/  DFMA R88, R38, R88, R16 ;  /* 0x000000582658722b */ /* 0x000fe20000000010 */
[----:B------:R-:W-:-:S10]  /*923c0*/  CS2R R16, SRZ ;  /* 0x0000000000107805 */ /* 0x000fd4000001ff00 */
.L_x_5079:
[----:B--2---:R-:W-:-:S04]  /*923d0*/  IMAD R95, R16, 0x7, RZ ;  /* 0x00000007105f7824 */ /* 0x004fc800078e02ff */
[----:B------:R-:W-:-:S05]  /*923e0*/  IMAD.WIDE.U32 R94, R95, 0x8, R30 ;  /* 0x000000085f5e7825 */ /* 0x000fca00078e001e */
[----:B------:R-:W2:Y:S04]  /*923f0*/  LDG.E.64 R40, desc[UR4][R94.64+0x8] ;  /* 0x000008045e287981 */ /* 0x000ea8000c1e1b00 */
        /* <DEDUP_REMOVED lines=37> */
[----:B-1---5:R-:W-:Y:S05]  /*92650*/  CALL.REL.NOINC `($__internal_17_$__cuda_sm20_dsqrt_rn_f64_mediumpath_v1) ;  /* 0x0000216000087944 */ /* 0x022fea0003c00000 */
[----:B------:R-:W-:Y:S02]  /*92660*/  IMAD.MOV.U32 R94, RZ, RZ, R100 ;  /* 0x000000ffff5e7224 */ /* 0x000fe400078e0064 */
[----:B------:R-:W-:-:S07]  /*92670*/  IMAD.MOV.U32 R95, RZ, RZ, R101 ;  /* 0x000000ffff5f7224 */ /* 0x000fce00078e0065 */
.L_x_4958:
[----:B------:R-:W-:Y:S05]  /*92680*/  BSYNC.RECONVERGENT B1 ;  /* 0x0000000000017941 */ /* 0x000fea0003800200 */
.L_x_4957:
        /* <DEDUP_REMOVED lines=30> */
.L_x_4960:
[----:B------:R-:W-:Y:S05]  /*92870*/  BSYNC.RECONVERGENT B5 ;  /* 0x0000000000057941 */ /* 0x000fea0003800200 */
.L_x_4959:
        /* <DEDUP_REMOVED lines=60> */
.L_x_4965:
[----:B------:R-:W-:Y:S05]  /*92c40*/  BSYNC.RECONVERGENT B1 ;  /* 0x0000000000017941 */ /* 0x000fea0003800200 */
.L_x_4964:
        /* <DEDUP_REMOVED lines=59> */
.L_x_4967:
        /* <DEDUP_REMOVED lines=72> */
.L_x_4968:
[----:B------:R-:W-:Y:S05]  /*93480*/  BSYNC.RECONVERGENT B0 ;  /* 0x0000000000007941 */ /* 0x000fea0003800200 */
.L_x_4966:
[----:B------:R-:W-:Y:S01]  /*93490*/  UMOV UR12, 0x1a63c1f5 ;  /* 0x1a63c1f5000c7882 */ /* 0x000fe20000000000 */
[----:B------:R-:W-:Y:S01]  /*934a0*/  UMOV UR13, 0x404ca5dc ;  /* 0x404ca5dc000d7882 */ /* 0x000fe20000000000 */
[----:B------:R-:W-:Y:S01]  /*934b0*/  IMAD.MOV.U32 R15, RZ, RZ, 0x2 ;  /* 0x00000002ff0f7424 */ /* 0x000fe200078e00ff */
[----:B------:R-:W-:-:S08]  /*934c0*/  DMUL R100, R100, UR12 ;  /* 0x0000000c64647c28 */ /* 0x000fd00008000000 */
[----:B------:R-:W-:-:S07]  /*934d0*/  DADD R102, -RZ, -R100 ;  /* 0x00000000ff667229 */ /* 0x000fce0000000964 */
[----:B------:R2:W-:Y:S01]  /*934e0*/  STL.128 [R1], R100 ;  /* 0x0000006401007387 */ /* 0x0005e20000100c00 */
[----:B------:R-:W-:Y:S05]  /*934f0*/  BRA `(.L_x_4963) ;  /* 0x00000038006c7947 */ /* 0x000fea0003800000 */
.L_x_4962:
        /* <DEDUP_REMOVED lines=23> */
.L_x_4970:
[----:B------:R-:W-:Y:S05]  /*93670*/  BSYNC.RECONVERGENT B1 ;  /* 0x0000000000017941 */ /* 0x000fea0003800200 */
.L_x_4969:
        /* <DEDUP_REMOVED lines=26> */
.L_x_4972:
[----:B------:R-:W-:Y:S05]  /*93820*/  BSYNC.RECONVERGENT B1 ;  /* 0x0000000000017941 */ /* 0x000fea0003800200 */
.L_x_4971:
        /* <DEDUP_REMOVED lines=22> */
.L_x_4974:
[----:B------:R-:W-:Y:S05]  /*93990*/  BSYNC.RECONVERGENT B1 ;  /* 0x0000000000017941 */ /* 0x000fea0003800200 */
.L_x_4973:
        /* <DEDUP_REMOVED lines=32> */
.L_x_4976:
[----:B------:R-:W-:Y:S05]  /*93ba0*/  BSYNC.RECONVERGENT B1 ;  /* 0x0000000000017941 */ /* 0x000fea0003800200 */
.L_x_4975:
        /* <DEDUP_REMOVED lines=23> */
.L_x_4978:
[----:B------:R-:W-:Y:S05]  /*93d20*/  BSYNC.RECONVERGENT B1 ;  /* 0x0000000000017941 */ /* 0x000fea0003800200 */
.L_x_4977:
        /* <DEDUP_REMOVED lines=61> */
.L_x_4982:
        /* <DEDUP_REMOVED lines=72> */
.L_x_4983:
[----:B------:R-:W-:Y:S05]  /*94580*/  BSYNC.RECONVERGENT B0 ;  /* 0x0000000000007941 */ /* 0x000fea0003800200 */
.L_x_4981:
        /* <DEDUP_REMOVED lines=28> */
.L_x_4987:
[----:B------:R-:W-:Y:S05]  /*94750*/  BSYNC.RECONVERGENT B8 ;  /* 0x0000000000087941 */ /* 0x000fea0003800200 */
.L_x_4986:
[----:B------:R-:W-:-:S07]  /*94760*/  VIADD R15, R105, 0x1 ;  /* 0x00000001690f7836 */ /* 0x000fce0000000000 */
.L_x_4985:
[----:B------:R-:W-:Y:S05]  /*94770*/  BSYNC.RECONVERGENT B7 ;  /* 0x0000000000077941 */ /* 0x000fea0003800200 */
.L_x_4984:
        /* <DEDUP_REMOVED lines=56> */
.L_x_4989:
[----:B------:R-:W-:Y:S05]  /*94b00*/  BSYNC.RECONVERGENT B7 ;  /* 0x0000000000077941 */ /* 0x000fea0003800200 */
.L_x_4988:
        /* <DEDUP_REMOVED lines=59> */
.L_x_4993:
[----:B------:R-:W-:Y:S05]  /*94ec0*/  BSYNC.RECONVERGENT B8 ;  /* 0x0000000000087941 */ /* 0x000fea0003800200 */
.L_x_4992:
[----:B------:R-:W-:-:S07]  /*94ed0*/  VIADD R15, R105, 0x1 ;  /* 0x00000001690f7836 */ /* 0x000fce0000000000 */
.L_x_4991:
[----:B------:R-:W-:Y:S05]  /*94ee0*/  BSYNC.RECONVERGENT B7 ;  /* 0x0000000000077941 */ /* 0x000fea0003800200 */
.L_x_4990:
        /* <DEDUP_REMOVED lines=56> */
.L_x_4995:
[----:B------:R-:W-:Y:S05]  /*95270*/  BSYNC.RECONVERGENT B7 ;  /* 0x0000000000077941 */ /* 0x000fea0003800200 */
.L_x_4994:
        /* <DEDUP_REMOVED lines=43> */
.L_x_4980:
[----:B------:R-:W-:Y:S05]  /*95530*/  BSYNC.RECONVERGENT B6 ;  /* 0x0000000000067941 */ /* 0x000fea0003800200 */
.L_x_4979:
        /* <DEDUP_REMOVED lines=22> */
.L_x_4997:
[----:B------:R-:W-:Y:S05]  /*956a0*/  BSYNC.RECONVERGENT B1 ;  /* 0x0000000000017941 */ /* 0x000fea0003800200 */
.L_x_4996:
        /* <DEDUP_REMOVED lines=59> */
.L_x_4999:
        /* <DEDUP_REMOVED lines=72> */
.L_x_5000:
[----:B------:R-:W-:Y:S05]  /*95ee0*/  BSYNC.RECONVERGENT B0 ;  /* 0x0000000000007941 */ /* 0x000fea0003800200 */
.L_x_4998:
        /* <DEDUP_REMOVED lines=28> */
.L_x_5004:
[----:B------:R-:W-:Y:S05]  /*960b0*/  BSYNC.RECONVERGENT B7 ;  /* 0x0000000000077941 */ /* 0x000fea0003800200 */
.L_x_5003:
[----:B------:R-:W-:-:S07]  /*960c0*/  VIADD R128, R105, 0x1 ;  /* 0x0000000169807836 */ /* 0x000fce0000000000 */
.L_x_5002:
[----:B------:R-:W-:Y:S05]  /*960d0*/  BSYNC.RECONVERGENT B6 ;  /* 0x0000000000067941 */ /* 0x000fea0003800200 */
.L_x_5001:
        /* <DEDUP_REMOVED lines=56> */
.L_x_5006:
[----:B------:R-:W-:Y:S05]  /*96460*/  BSYNC.RECONVERGENT B6 ;  /* 0x0000000000067941 */ /* 0x000fea0003800200 */
.L_x_5005:
        /* <DEDUP_REMOVED lines=59> */
.L_x_5010:
[----:B------:R-:W-:Y:S05]  /*96820*/  BSYNC.RECONVERGENT B7 ;  /* 0x0000000000077941 */ /* 0x000fea0003800200 */
.L_x_5009:
[----:B------:R-:W-:-:S07]  /*96830*/  VIADD R130, R105, 0x1 ;  /* 0x0000000169827836 */ /* 0x000fce0000000000 */
.L_x_5008:
[----:B------:R-:W-:Y:S05]  /*96840*/  BSYNC.RECONVERGENT B6 ;  /* 0x0000000000067941 */ /* 0x000fea0003800200 */
.L_x_5007:
        /* <DEDUP_REMOVED lines=56> */
.L_x_5012:
[----:B------:R-:W-:Y:S05]  /*96bd0*/  BSYNC.RECONVERGENT B6 ;  /* 0x0000000000067941 */ /* 0x000fea0003800200 */
.L_x_5011:
        /* <DEDUP_REMOVED lines=35> */
[----:B------:R-:W-:Y:S01]  /*96e10*/  @!P0 IMAD.MOV.U32 R101, RZ, RZ, 0x404ca5dc ;  /* 0x404ca5dcff658424 */ /* 0x000fe200078e00ff */
[----:B------:R-:W-:Y:S01]  /*96e20*/  @!P0 IADD3 R15, PT, PT, R15, 0x1, RZ ;  /* 0x000000010f0f8810 */ /* 0x000fe20007ffe0ff */
[----:B------:R-:W-:Y:S02]  /*96e30*/  @P0 IMAD.MOV.U32 R102, RZ, RZ, 0x1a63c1f5 ;  /* 0x1a63c1f5ff660424 */ /* 0x000fe400078e00ff */
[----:B------:R-:W-:Y:S02]  /*96e40*/  @P0 IMAD.MOV.U32 R103, RZ, RZ, 0x404ca5dc ;  /* 0x404ca5dcff670424 */ /* 0x000fe400078e00ff */
[----:B------:R-:W-:-:S04]  /*96e50*/  @!P0 DMUL R100, R114, R100 ;  /* 0x0000006472648228 */ /* 0x000fc80000000000 */
[----:B------:R-:W-:Y:S01]  /*96e60*/  @P0 DMUL R114, R114, -R102 ;  /* 0x8000006672720228 */ /* 0x000fe20000000000 */
[C---:B------:R-:W-:Y:S02]  /*96e70*/  @P0 LEA R103, R15.reuse, UR6, 0x3 ;  /* 0x000000060f670c11 */ /* 0x040fe4000f8e18ff */
[----:B------:R0:W-:Y:S01]  /*96e80*/  @!P0 STL.64 [R105], R100 ;  /* 0x0000006469008387 */ /* 0x0001e20000100a00 */
[----:B------:R-:W-:-:S03]  /*96e90*/  @P0 VIADD R15, R15, 0x1 ;  /* 0x000000010f0f0836 */ /* 0x000fc60000000000 */
[----:B------:R0:W-:Y:S04]  /*96ea0*/  @P0 STL.64 [R103], R114 ;  /* 0x0000007267000387 */ /* 0x0001e80000100a00 */
.L_x_4963:
[----:B------:R-:W-:Y:S05]  /*96eb0*/  BSYNC.RECONVERGENT B5 ;  /* 0x0000000000057941 */ /* 0x000fea0003800200 */
.L_x_4961:
        /* <DEDUP_REMOVED lines=35> */
.L_x_5018:
[----:B------:R-:W-:Y:S05]  /*970f0*/  BSYNC.RECONVERGENT B7 ;  /* 0x0000000000077941 */ /* 0x000fea0003800200 */
.L_x_5017:
[----:B------:R-:W-:-:S07]  /*97100*/  VIADD R114, R105, 0x1 ;  /* 0x0000000169727836 */ /* 0x000fce0000000000 */
.L_x_5016:
[----:B------:R-:W-:Y:S05]  /*97110*/  BSYNC.RECONVERGENT B6 ;  /* 0x0000000000067941 */ /* 0x000fea0003800200 */
.L_x_5015:
[----:B------:R-:W0:Y:S01]  /*97120*/  LDCU.64 UR12, c[0x4][0x28] ;  /* 0x01000500ff0c77ac */ /* 0x000e220008000a00 */
[----:B--2---:R-:W-:-:S05]  /*97130*/  IMAD.SHL.U32 R100, R114, 0x40, RZ ;  /* 0x0000004072647824 */ /* 0x004fca00078e00ff */
        /* <DEDUP_REMOVED lines=15> */
[----:B------:R-:W-:-:S07]  /*97230*/  @!P2 MOV R124, RZ ;  /* 0x000000ff007ca202 */ /* 0x000fce0000000f00 */
        /* <DEDUP_REMOVED lines=38> */
.L_x_5020:
[----:B------:R-:W-:Y:S05]  /*974a0*/  BSYNC.RECONVERGENT B6 ;  /* 0x0000000000067941 */ /* 0x000fea0003800200 */
.L_x_5019:
        /* <DEDUP_REMOVED lines=23> */
[----:B0-----:R-:W-:-:S06]  /*97620*/  DADD R112, R38, R102 ;  /* 0x0000000026707229 */ /* 0x001fcc0000000066 */
        /* <DEDUP_REMOVED lines=10> */
[----:B------:R-:W-:Y:S02]  /*976d0*/  FSEL R101, R105, R101, !P0 ;  /* 0x0000006569657208 */ /* 0x000fe40004000000 */
[----:B------:R-:W-:-:S04]  /*976e0*/  MOV R105, 0x3fd80000 ;  /* 0x3fd8000000697802 */ /* 0x000fc80000000f00 */
        /* <DEDUP_REMOVED lines=24> */
[----:B------:R-:W-:-:S07]  /*97870*/  IMAD.MOV.U32 R101, RZ, RZ, R109 ;  /* 0x000000ffff657224 */ /* 0x000fce00078e006d */
[----:B-1----:R-:W-:Y:S05]  /*97880*/  CALL.REL.NOINC `($__internal_17_$__cuda_sm20_dsqrt_rn_f64_mediumpath_v1) ;  /* 0x0000210c007c7944 */ /* 0x002fea0003c00000 */
[----:B------:R-:W-:Y:S02]  /*97890*/  IMAD.MOV.U32 R102, RZ, RZ, R100 ;  /* 0x000000ffff667224 */ /* 0x000fe400078e0064 */
[----:B------:R-:W-:-:S07]  /*978a0*/  IMAD.MOV.U32 R103, RZ, RZ, R101 ;  /* 0x000000ffff677224 */ /* 0x000fce00078e0065 */
.L_x_5022:
[----:B------:R-:W-:Y:S05]  /*978b0*/  BSYNC.RECONVERGENT B1 ;  /* 0x0000000000017941 */ /* 0x000fea0003800200 */
.L_x_5021:
        /* <DEDUP_REMOVED lines=20> */
.L_x_5024:
[----:B------:R-:W-:Y:S05]  /*97a00*/  BSYNC.RECONVERGENT B1 ;  /* 0x0000000000017941 */ /* 0x000fea0003800200 */
.L_x_5023:
        /* <DEDUP_REMOVED lines=57> */
.L_x_5026:
        /* <DEDUP_REMOVED lines=72> */
.L_x_5027:
[----:B------:R-:W-:Y:S05]  /*98220*/  BSYNC.RECONVERGENT B0 ;  /* 0x0000000000007941 */ /* 0x000fea0003800200 */
.L_x_5025:
        /* <DEDUP_REMOVED lines=39> */
.L_x_5031:
[----:B------:R-:W-:Y:S05]  /*984a0*/  BSYNC.RECONVERGENT B7 ;  /* 0x0000000000077941 */ /* 0x000fea0003800200 */
.L_x_5030:
[----:B------:R-:W-:Y:S01]  /*984b0*/  VIADD R124, R105, 0x1 ;  /* 0x00000001697c7836 */ /* 0x000fe20000000000 */
[----:B------:R-:W-:Y:S06]  /*984c0*/  BRA `(.L_x_5032) ;  /* 0x0000000000087947 */ /* 0x000fec0003800000 */
.L_x_5029:
[----:B------:R-:W-:Y:S01]  /*984d0*/  DMUL R114, RZ, R112 ;  /* 0x00000070ff727228 */ /* 0x000fe20000000000 */
[----:B------:R-:W-:-:S10]  /*984e0*/  IMAD.MOV.U32 R124, RZ, RZ, 0x1 ;  /* 0x00000001ff7c7424 */ /* 0x000fd400078e00ff */
.L_x_5032:
[----:B------:R-:W-:Y:S05]  /*984f0*/  BSYNC.RECONVERGENT B6 ;  /* 0x0000000000067941 */ /* 0x000fea0003800200 */
.L_x_5028:
        /* <DEDUP_REMOVED lines=55> */
.L_x_5034:
[----:B------:R-:W-:Y:S01]  /*98870*/  DMUL R114, RZ, R112 ;  /* 0x00000070ff727228 */ /* 0x000fe20000000000 */
[----:B------:R-:W-:-:S10]  /*98880*/  IMAD.MOV.U32 R124, RZ, RZ, RZ ;  /* 0x000000ffff7c7224 */ /* 0x000fd400078e00ff */
.L_x_5035:
[----:B------:R-:W-:Y:S05]  /*98890*/  BSYNC.RECONVERGENT B6 ;  /* 0x0000000000067941 */ /* 0x000fea0003800200 */
.L_x_5033:
        /* <DEDUP_REMOVED lines=62> */
[----:B------:R-:W-:Y:S01]  /*98c80*/  MOV R102, R100 ;  /* 0x0000006400667202 */ /* 0x000fe20000000f00 */
[----:B------:R-:W-:-:S07]  /*98c90*/  IMAD.MOV.U32 R103, RZ, RZ, R101 ;  /* 0x000000ffff677224 */ /* 0x000fce00078e0065 */
.L_x_5037:
[----:B------:R-:W-:Y:S05]  /*98ca0*/  BSYNC.RECONVERGENT B1 ;  /* 0x0000000000017941 */ /* 0x000fea0003800200 */
.L_x_5036:
        /* <DEDUP_REMOVED lines=20> */
.L_x_5039:
[----:B------:R-:W-:Y:S05]  /*98df0*/  BSYNC.RECONVERGENT B1 ;  /* 0x0000000000017941 */ /* 0x000fea0003800200 */
.L_x_5038:
        /* <DEDUP_REMOVED lines=77> */
.L_x_5041:
        /* <DEDUP_REMOVED lines=52> */
.L_x_5042:
[----:B------:R-:W-:Y:S05]  /*99610*/  BSYNC.RECONVERGENT B0 ;  /* 0x0000000000007941 */ /* 0x000fea0003800200 */
.L_x_5040:
[----:B------:R-:W-:Y:S01]  /*99620*/  UMOV UR12, 0x1a63c1f5 ;  /* 0x1a63c1f5000c7882 */ /* 0x000fe20000000000 */
[----:B------:R-:W-:Y:S01]  /*99630*/  UMOV UR13, 0x404ca5dc ;  /* 0x404ca5dc000d7882 */ /* 0x000fe20000000000 */
[----:B------:R-:W-:Y:S02]  /*99640*/  DSETP.GT.AND P0, PT, R50, RZ, PT ;  /* 0x000000ff3200722a */ /* 0x000fe40003f04000 */
[----:B------:R-:W-:-:S08]  /*99650*/  DMUL R100, R100, UR12 ;  /* 0x0000000c64647c28 */ /* 0x000fd00008000000 */
[----:B------:R-:W-:-:S10]  /*99660*/  DADD R102, -RZ, -R100 ;  /* 0x00000000ff667229 */ /* 0x000fd40000000964 */
[----:B------:R-:W-:Y:S02]  /*99670*/  FSEL R50, R102, R100, P0 ;  /* 0x0000006466327208 */ /* 0x000fe40000000000 */
[----:B------:R-:W-:-:S07]  /*99680*/  FSEL R51, R103, R101, P0 ;  /* 0x0000006567337208 */ /* 0x000fce0000000000 */
.L_x_5014:
[----:B------:R-:W-:Y:S05]  /*99690*/  BSYNC.RECONVERGENT B5 ;  /* 0x0000000000057941 */ /* 0x000fea0003800200 */
.L_x_5013:
[----:B------:R-:W-:-:S04]  /*996a0*/  IMAD R113, R16, 0x7, RZ ;  /* 0x0000000710717824 */ /* 0x000fc800078e02ff */
[----:B------:R-:W-:-:S06]  /*996b0*/  IMAD.WIDE.U32 R112, R113, 0x8, R30 ;  /* 0x0000000871707825 */ /* 0x000fcc00078e001e */
[----:B------:R-:W3:Y:S01]  /*996c0*/  LDG.E.64 R112, desc[UR4][R112.64+0x20] ;  /* 0x0000200470707981 */ /* 0x000ee2000c1e1b00 */
[----:B0-2---:R-:W0:Y:S01]  /*996d0*/  MUFU.RCP64H R101, R95 ;  /* 0x0000005f00657308 */ /* 0x005e220000001800 */
[----:B------:R-:W-:Y:S01]  /*996e0*/  IMAD.MOV.U32 R100, RZ, RZ, 0x1 ;  /* 0x00000001ff647424 */ /* 0x000fe200078e00ff */
[----:B------:R-:W-:Y:S05]  /*996f0*/  BSSY.RECONVERGENT B1, `(.L_x_5043) ;  /* 0x0000016000017945 */ /* 0x000fea0003800200 */
[----:B0-----:R-:W-:-:S08]  /*99700*/  DFMA R102, R100, -R94, 1 ;  /* 0x3ff000006466742b */ /* 0x001fd0000000085e */
        /* <DEDUP_REMOVED lines=20> */
.L_x_5044:
[----:B------:R-:W-:Y:S05]  /*99850*/  BSYNC.RECONVERGENT B1 ;  /* 0x0000000000017941 */ /* 0x000fea0003800200 */
.L_x_5043:
        /* <DEDUP_REMOVED lines=24> */
.L_x_5046:
[----:B------:R-:W-:Y:S05]  /*999e0*/  BSYNC.RECONVERGENT B1 ;  /* 0x0000000000017941 */ /* 0x000fea0003800200 */
.L_x_5045:
        /* <DEDUP_REMOVED lines=24> */
.L_x_5048:
[----:B------:R-:W-:Y:S05]  /*99b70*/  BSYNC.RECONVERGENT B1 ;  /* 0x0000000000017941 */ /* 0x000fea0003800200 */
.L_x_5047:
[----:B------:R-:W-:Y:S04]  /*99b80*/  BSSY.RECONVERGENT B6, `(.L_x_5049) ;  /* 0x00001a5000067945 */ /* 0x000fe80003800200 */
[----:B------:R-:W-:Y:S05]  /*99b90*/  @!P3 BRA `(.L_x_5050) ;  /* 0x00000018008cb947 */ /* 0x000fea0003800000 */
[----:B------:R-:W-:Y:S01]  /*99ba0*/  DADD R94, -|R52|, 180 ;  /* 0x40668000345e7429 */ /* 0x000fe20000000300 */
[----:B------:R-:W-:Y:S01]  /*99bb0*/  IMAD.MOV.U32 R101, RZ, RZ, R53 ;  /* 0x000000ffff657224 */ /* 0x000fe200078e0035 */
[----:B------:R-:W-:Y:S01]  /*99bc0*/  BSSY.RECONVERGENT B5, `(.L_x_5051) ;  /* 0x00000d2000057945 */ /* 0x000fe20003800200 */
[----:B------:R-:W-:-:S05]  /*99bd0*/  IMAD.MOV.U32 R100, RZ, RZ, R52 ;  /* 0x000000ffff647224 */ /* 0x000fca00078e0034 */
[----:B------:R-:W-:Y:S02]  /*99be0*/  DSETP.MIN.AND P0, P1, |R52|, R94, PT ;  /* 0x0000005e3400722a */ /* 0x000fe40003900200 */
[----:B------:R-:W-:-:S05]  /*99bf0*/  IMAD.MOV.U32 R102, RZ, RZ, R95 ;  /* 0x000000ffff667224 */ /* 0x000fca00078e005f */
[----:B------:R-:W-:Y:S01]  /*99c00*/  FSEL R103, |R101|, R102, P0 ;  /* 0x0000006665677208 */ /* 0x000fe20000000200 */
[----:B------:R-:W-:Y:S01]  /*99c10*/  IMAD.MOV.U32 R101, RZ, RZ, R94 ;  /* 0x000000ffff657224 */ /* 0x000fe200078e005e */
[----:B------:R-:W-:-:S04]  /*99c20*/  LEA R94, R16, 0x1, 0x1 ;  /* 0x00000001105e7811 */ /* 0x000fc800078e08ff */
[----:B------:R-:W-:Y:S02]  /*99c30*/  SEL R100, R100, R101, P0 ;  /* 0x0000006564647207 */ /* 0x000fe40000000000 */
[----:B------:R-:W-:Y:S01]  /*99c40*/  @P1 LOP3.LUT R103, R102, 0x80000, RZ, 0xfc, !PT ;  /* 0x0008000066671812 */ /* 0x000fe200078efcff */
[----:B------:R-:W0:Y:S04]  /*99c50*/  I2F.F64.U32 R94, R94 ;  /* 0x0000005e005e7312 */ /* 0x000e280000201800 */
        /* <DEDUP_REMOVED lines=34> */
.L_x_5054:
[----:B------:R-:W-:Y:S05]  /*99e80*/  BSYNC.RECONVERGENT B7 ;  /* 0x0000000000077941 */ /* 0x000fea0003800200 */
.L_x_5053:
[----:B------:R-:W-:Y:S01]  /*99e90*/  IMAD R125, R16, 0x7, RZ ;  /* 0x00000007107d7824 */ /* 0x000fe200078e02ff */
[----:B------:R-:W0:Y:S03]  /*99ea0*/  LDCU.64 UR12, c[0x4][0x28] ;  /* 0x01000500ff0c77ac */ /* 0x000e260008000a00 */
[----:B------:R-:W-:-:S06]  /*99eb0*/  IMAD.WIDE.U32 R124, R125, 0x8, R30 ;  /* 0x000000087d7c7825 */ /* 0x000fcc00078e001e */
[----:B------:R-:W2:Y:S01]  /*99ec0*/  LDG.E.64 R124, desc[UR4][R124.64+0x18] ;  /* 0x000018047c7c7981 */ /* 0x000ea2000c1e1b00 */
[----:B------:R-:W-:-:S05]  /*99ed0*/  IMAD.SHL.U32 R94, R128, 0x40, RZ ;  /* 0x00000040805e7824 */ /* 0x000fca00078e00ff */
[----:B------:R-:W-:-:S04]  /*99ee0*/  LOP3.LUT R94, R94, 0x40, RZ, 0xc0, !PT ;  /* 0x000000405e5e7812 */ /* 0x000fc800078ec0ff */
[----:B0-----:R-:W-:Y:S02]  /*99ef0*/  IADD3 R120, P0, PT, R94, UR12, RZ ;  /* 0x0000000c5e787c10 */ /* 0x001fe4000ff1e0ff */
[----:B------:R-:W0:Y:S03]  /*99f00*/  LDC.64 R94, c[0x0][0x380] ;  /* 0x0000e000ff5e7b82 */ /* 0x000e260000000a00 */
[----:B------:R-:W-:-:S05]  /*99f10*/  IMAD.X R121, RZ, RZ, UR13, P0 ;  /* 0x0000000dff797e24 */ /* 0x000fca00080e06ff */
[----:B------:R-:W3:Y:S04]  /*99f20*/  LDG.E.128.CONSTANT R100, desc[UR4][R120.64] ;  /* 0x0000000478647981 */ /* 0x000ee8000c1e9d00 */
[----:B------:R-:W4:Y:S04]  /*99f30*/  LDG.E.128.CONSTANT R104, desc[UR4][R120.64+0x10] ;  /* 0x0000100478687981 */ /* 0x000f28000c1e9d00 */
[----:B------:R-:W5:Y:S01]  /*99f40*/  LDG.E.128.CONSTANT R108, desc[UR4][R120.64+0x20] ;  /* 0x00002004786c7981 */ /* 0x000f62000c1e9d00 */
[----:B------:R-:W-:Y:S01]  /*99f50*/  LOP3.LUT R122, R128, 0x1, RZ, 0xc0, !PT ;  /* 0x00000001807a7812 */ /* 0x000fe200078ec0ff */
[----:B------:R-:W-:-:S02]  /*99f60*/  IMAD.MOV.U32 R126, RZ, RZ, 0x20fd8164 ;  /* 0x20fd8164ff7e7424 */ /* 0x000fc400078e00ff */
[----:B------:R-:W-:Y:S01]  /*99f70*/  IMAD.MOV.U32 R127, RZ, RZ, 0x3da8ff83 ;  /* 0x3da8ff83ff7f7424 */ /* 0x000fe200078e00ff */
[----:B------:R-:W-:-:S04]  /*99f80*/  ISETP.NE.U32.AND P0, PT, R122, 0x1, PT ;  /* 0x000000017a00780c */ /* 0x000fc80003f05070 */
[----:B------:R-:W-:Y:S02]  /*99f90*/  FSEL R126, R126, -8.06006814911005101289e+34, !P0 ;  /* 0xf9785eba7e7e7808 */ /* 0x000fe40004000000 */
[----:B------:R-:W-:Y:S01]  /*99fa0*/  FSEL R127, -R127, 0.11223486810922622681, !P0 ;  /* 0x3de5db657f7f7808 */ /* 0x000fe20004000100 */
[----:B--2---:R-:W0:Y:S02]  /*99fb0*/  F2I.F64.TRUNC R123, R124 ;  /* 0x0000007c007b7311 */ /* 0x004e24000030d100 */
[----:B0-----:R-:W-:-:S06]  /*99fc0*/  IMAD.WIDE R94, R123, 0x8, R94 ;  /* 0x000000087b5e7825 */ /* 0x001fcc00078e025e */
[----:B------:R-:W2:Y:S01]  /*99fd0*/  LDG.E.64 R94, desc[UR4][R94.64+0x28] ;  /* 0x000028045e5e7981 */ /* 0x000ea2000c1e1b00 */
[----:B------:R-:W-:Y:S01]  /*99fe0*/  DMUL R122, R112, R112 ;  /* 0x00000070707a7228 */ /* 0x000fe20000000000 */
[----:B------:R-:W-:Y:S07]  /*99ff0*/  BSSY.RECONVERGENT B7, `(.L_x_5055) ;  /* 0x0000032000077945 */ /* 0x000fee0003800200 */
[----:B---3--:R-:W-:Y:S01]  /*9a000*/  DFMA R100, R122, R126, R100 ;  /* 0x0000007e7a64722b */ /* 0x008fe20000000064 */
[----:B------:R-:W-:-:S07]  /*9a010*/  @!P2 IMAD.MOV.U32 R126, RZ, RZ, 0x1 ;  /* 0x00000001ff7ea424 */ /* 0x000fce00078e00ff */
[----:B------:R-:W-:-:S08]  /*9a020*/  DFMA R100, R122, R100, R102 ;  /* 0x000000647a64722b */ /* 0x000fd00000000066 */
[----:B----4-:R-:W-:Y:S01]  /*9a030*/  DFMA R100, R122, R100, R104 ;  /* 0x000000647a64722b */ /* 0x010fe20000000068 */
[----:B------:R-:W-:Y:S02]  /*9a040*/  @!P2 IMAD.MOV.U32 R104, RZ, RZ, -0x5dad62c6 ;  /* 0xa2529d3aff68a424 */ /* 0x000fe400078e00ff */
[----:B------:R-:W-:-:S05]  /*9a050*/  @!P2 IMAD.MOV.U32 R105, RZ, RZ, 0x3f91df46 ;  /* 0x3f91df46ff69a424 */ /* 0x000fca00078e00ff */
[----:B------:R-:W-:Y:S02]  /*9a060*/  DFMA R100, R122, R100, R106 ;  /* 0x000000647a64722b */ /* 0x000fe4000000006a */
[----:B------:R-:W-:-:S06]  /*9a070*/  @!P2 DMUL R104, R52, R104 ;  /* 0x000000683468a228 */ /* 0x000fcc0000000000 */
[----:B-----5:R-:W-:Y:S02]  /*9a080*/  DFMA R100, R122, R100, R108 ;  /* 0x000000647a64722b */ /* 0x020fe4000000006c */
        /* <DEDUP_REMOVED lines=36> */
[----:B------:R-:W-:Y:S02]  /*9a2d0*/  IMAD.MOV.U32 R120, RZ, RZ, R102 ;  /* 0x000000ffff787224 */ /* 0x000fe400078e0066 */
[----:B------:R-:W-:-:S07]  /*9a2e0*/  IMAD.MOV.U32 R121, RZ, RZ, R103 ;  /* 0x000000ffff797224 */ /* 0x000fce00078e0067 */
.L_x_5058:
[----:B------:R-:W-:Y:S05]  /*9a2f0*/  BSYNC.RECONVERGENT B8 ;  /* 0x0000000000087941 */ /* 0x000fea0003800200 */
.L_x_5057:
[----:B------:R-:W-:-:S07]  /*9a300*/  VIADD R126, R100, 0x1 ;  /* 0x00000001647e7836 */ /* 0x000fce0000000000 */
.L_x_5056:
[----:B------:R-:W-:Y:S05]  /*9a310*/  BSYNC.RECONVERGENT B7 ;  /* 0x0000000000077941 */ /* 0x000fea0003800200 */
.L_x_5055:
        /* <DEDUP_REMOVED lines=35> */
.L_x_5064:
        /* <DEDUP_REMOVED lines=25> */
.L_x_5062:
[----:B------:R-:W-:Y:S05]  /*9a6e0*/  BSYNC.RELIABLE B1 ;  /* 0x0000000000017941 */ /* 0x000fea0003800100 */
.L_x_5061:
[----:B------:R-:W-:-:S05]  /*9a6f0*/  VIADD R95, R95, 0x1 ;  /* 0x000000015f5f7836 */ /* 0x000fca0000000000 */
[----:B------:R-:W-:-:S13]  /*9a700*/  ISETP.NE.AND P0, PT, R95, R18, PT ;  /* 0x000000125f00720c */ /* 0x000fda0003f05270 */
[----:B------:R-:W-:Y:S05]  /*9a710*/  @P0 BRA `(.L_x_5064) ;  /* 0xfffffffc008c0947 */ /* 0x000fea000383ffff */
[----:B------:R-:W-:-:S07]  /*9a720*/  IMAD.MOV.U32 R4, RZ, RZ, RZ ;  /* 0x000000ffff047224 */ /* 0x000fce00078e00ff */
.L_x_5060:
        /* <DEDUP_REMOVED lines=8> */
.L_x_5059:
[----:B------:R3:W5:Y:S01]  /*9a7b0*/  LDL.64 R100, [R1] ;  /* 0x0000000001647983 */ /* 0x0007620000100a00 */
[----:B------:R-:W-:-:S07]  /*9a7c0*/  IMAD.MOV.U32 R4, RZ, RZ, R102 ;  /* 0x000000ffff047224 */ /* 0x000fce00078e0066 */
.L_x_5063:
        /* <DEDUP_REMOVED lines=17> */
.L_x_5052:
[----:B------:R-:W-:Y:S05]  /*9a8e0*/  BSYNC.RECONVERGENT B5 ;  /* 0x0000000000057941 */ /* 0x000fea0003800200 */
.L_x_5051:
        /* <DEDUP_REMOVED lines=42> */
.L_x_5066:
[----:B------:R-:W-:Y:S01]  /*9ab90*/  DMUL R114, RZ, R120 ;  /* 0x00000078ff727228 */ /* 0x000fe20000000000 */
[----:B------:R-:W-:-:S10]  /*9aba0*/  IMAD.MOV.U32 R15, RZ, RZ, RZ ;  /* 0x000000ffff0f7224 */ /* 0x000fd400078e00ff */
.L_x_5067:
[----:B------:R-:W-:Y:S05]  /*9abb0*/  BSYNC.RECONVERGENT B5 ;  /* 0x0000000000057941 */ /* 0x000fea0003800200 */
.L_x_5065:
        /* <DEDUP_REMOVED lines=65> */
.L_x_5071:
[----:B------:R-:W-:Y:S05]  /*9afd0*/  BSYNC.RECONVERGENT B7 ;  /* 0x0000000000077941 */ /* 0x000fea0003800200 */
.L_x_5070:
[----:B------:R-:W-:Y:S01]  /*9afe0*/  VIADD R15, R100, 0x1 ;  /* 0x00000001640f7836 */ /* 0x000fe20000000000 */
[----:B------:R-:W-:Y:S06]  /*9aff0*/  BRA `(.L_x_5072) ;  /* 0x0000000000147947 */ /* 0x000fec0003800000 */
.L_x_5069:
[----:B------:R-:W-:Y:S01]  /*9b000*/  UMOV UR12, 0xa2529d3a ;  /* 0xa2529d3a000c7882 */ /* 0x000fe20000000000 */
[----:B------:R-:W-:Y:S01]  /*9b010*/  UMOV UR13, 0x3f91df46 ;  /* 0x3f91df46000d7882 */ /* 0x000fe20000000000 */
[----:B------:R-:W-:Y:S01]  /*9b020*/  MOV R15, 0x1 ;  /* 0x00000001000f7802 */ /* 0x000fe20000000f00 */
[----:B------:R-:W-:-:S08]  /*9b030*/  DMUL R120, R50, UR12 ;  /* 0x0000000c32787c28 */ /* 0x000fd00008000000 */
[----:B------:R-:W-:-:S11]  /*9b040*/  DMUL R120, RZ, R120 ;  /* 0x00000078ff787228 */ /* 0x000fd60000000000 */
.L_x_5072:
[----:B------:R-:W-:Y:S05]  /*9b050*/  BSYNC.RECONVERGENT B5 ;  /* 0x0000000000057941 */ /* 0x000fea0003800200 */
.L_x_5068:
        /* <DEDUP_REMOVED lines=35> */
.L_x_5078:
        /* <DEDUP_REMOVED lines=25> */
.L_x_5076:
[----:B------:R-:W-:Y:S05]  /*9b420*/  BSYNC.RELIABLE B1 ;  /* 0x0000000000017941 */ /* 0x000fea0003800100 */
.L_x_5075:
[----:B------:R-:W-:-:S05]  /*9b430*/  VIADD R15, R15, 0x1 ;  /* 0x000000010f0f7836 */ /* 0x000fca0000000000 */
[----:B------:R-:W-:-:S13]  /*9b440*/  ISETP.NE.AND P0, PT, R15, R18, PT ;  /* 0x000000120f00720c */ /* 0x000fda0003f05270 */
[----:B------:R-:W-:Y:S05]  /*9b450*/  @P0 BRA `(.L_x_5078) ;  /* 0xfffffffc008c0947 */ /* 0x000fea000383ffff */
[----:B------:R-:W-:-:S07]  /*9b460*/  IMAD.MOV.U32 R4, RZ, RZ, RZ ;  /* 0x000000ffff047224 */ /* 0x000fce00078e00ff */
.L_x_5074:
[----:B------:R-:W-:Y:S01]  /*9b470*/  ISETP.NE.AND P0, PT, R4, RZ, PT ;  /* 0x000000ff0400720c */ /* 0x000fe20003f05270 */
[----:B------:R-:W-:Y:S02]  /*9b480*/  IMAD.MOV.U32 R15, RZ, RZ, R4 ;  /* 0x000000ffff0f7224 */ /* 0x000fe400078e0004 */
[----:B------:R-:W-:-:S10]  /*9b490*/  IMAD.MOV.U32 R4, RZ, RZ, RZ ;  /* 0x000000ffff047224 */ /* 0x000fd400078e00ff */
[----:B------:R-:W-:Y:S05]  /*9b4a0*/  @!P0 BREAK.RELIABLE B0 ;  /* 0x0000000000008942 */ /* 0x000fea0003800100 */
[----:B------:R-:W-:Y:S05]  /*9b4b0*/  @!P0 BRA `(.L_x_5050) ;  /* 0x0000000000448947 */ /* 0x000fea0003800000 */
[----:B------:R-:W-:Y:S05]  /*9b4c0*/  BSYNC.RELIABLE B0 ;  /* 0x0000000000007941 */ /* 0x000fea0003800100 */
.L_x_5073:
[----:B------:R3:W5:Y:S01]  /*9b4d0*/  LDL.64 R100, [R1+0x8] ;  /* 0x0000080001647983 */ /* 0x0007620000100a00 */
[----:B------:R-:W-:-:S07]  /*9b4e0*/  IMAD.MOV.U32 R4, RZ, RZ, R15 ;  /* 0x000000ffff047224 */ /* 0x000fce00078e000f */
.L_x_5077:
        /* <DEDUP_REMOVED lines=14> */
.L_x_5050:
[----:B------:R-:W-:Y:S05]  /*9b5d0*/  BSYNC.RECONVERGENT B6 ;  /* 0x0000000000067941 */ /* 0x000fea0003800200 */
.L_x_5049:
[----:B----4-:R-:W4:Y:S02]  /*9b5e0*/  LDC.64 R38, c[0x0][0x390] ;  /* 0x0000e400ff267b82 */ /* 0x010f240000000a00 */
[----:B----4-:R-:W4:Y:S01]  /*9b5f0*/  LDG.E R39, desc[UR4][R38.64+0x4] ;  /* 0x0000040426277981 */ /* 0x010f22000c1e1900 */
[----:B------:R-:W-:-:S05]  /*9b600*/  VIADD R16, R16, 0x1 ;  /* 0x0000000110107836 */ /* 0x000fca0000000000 */
[----:B----4-:R-:W-:-:S13]  /*9b610*/  ISETP.GE.AND P0, PT, R16, R39, PT ;  /* 0x000000271000720c */ /* 0x010fda0003f06270 */
[----:B------:R-:W-:Y:S05]  /*9b620*/  @!P0 BRA `(.L_x_5079) ;  /* 0xffffff6c00688947 */ /* 0x000fea000383ffff */
.L_x_4956:
[----:B------:R-:W-:Y:S01]  /*9b630*/  ISETP.GE.AND P0, PT, R10, 0x1, PT ;  /* 0x000000010a00780c */ /* 0x000fe20003f06270 */
[----:B------:R-:W-:Y:S01]  /*9b640*/  BSSY.RECONVERGENT B5, `(.L_x_5080) ;  /* 0x0000a76000057945 */ /* 0x000fe20003800200 */
[----:B------:R-:W-:-:S11]  /*9b650*/  CS2R R96, SRZ ;  /* 0x0000000000607805 */ /* 0x000fd6000001ff00 */
[----:B------:R-:W-:Y:S05]  /*9b660*/  @!P0 BRA `(.L_x_5081) ;  /* 0x000000a400cc8947 */ /* 0x000fea0003800000 */
[----:B------:R-:W4:Y:S01]  /*9b670*/  LDC.64 R42, c[0x0][0x380] ;  /* 0x0000e000ff2a7b82 */ /* 0x000f220000000a00 */
[----:B--2---:R2:W5:Y:S04]  /*9b680*/  LDG.E.64 R94, desc[UR4][R34.64] ;  /* 0x00000004225e7981 */ /* 0x004568000c1e1b00 */
        /* <DEDUP_REMOVED lines=25> */
[----:B--2---:R-:W-:-:S11]  /*9b820*/  DFMA R82, R82, -UR12, R40 ;  /* 0x8000000c52527c2b */ /* 0x004fd60008000028 */
.L_x_5211:
[----:B------:R-:W2:Y:S01]  /*9b830*/  LDC.64 R38, c[0x0][0x3b8] ;  /* 0x0000ee00ff267b82 */ /* 0x000ea20000000a00 */
[----:B------:R-:W-:-:S04]  /*9b840*/  IMAD R41, R11, 0x9, RZ ;  /* 0x000000090b297824 */ /* 0x000fc800078e02ff */
[----:B--2---:R-:W-:-:S04]  /*9b850*/  IMAD.WIDE R38, R41, 0x8, R38 ;  /* 0x0000000829267825 */ /* 0x004fc800078e0226 */
[----:B------:R-:W-:-:S04]  /*9b860*/  IMAD R41, R15, 0x9, RZ ;  /* 0x000000090f297824 */ /* 0x000fc800078e02ff */
        /* <DEDUP_REMOVED lines=35> */
.L_x_5083:
[----:B------:R-:W-:Y:S05]  /*9baa0*/  BSYNC.RECONVERGENT B6 ;  /* 0x0000000000067941 */ /* 0x000fea0003800200 */
.L_x_5082:
        /* <DEDUP_REMOVED lines=22> */
[----:B------:R-:W-:Y:S02]  /*9bc10*/  DFMA R40, R108, R40, R102 ;  /* 0x000000286c28722b */ /* 0x000fe40000000066 */
[----:B------:R-:W-:-:S06]  /*9bc20*/  @!P2 DMUL R42, RZ, R42 ;  /* 0x0000002aff2aa228 */ /* 0x000fcc0000000000 */
[----:B---3--:R-:W-:-:S08]  /*9bc30*/  DFMA R40, R108, R40, R104 ;  /* 0x000000286c28722b */ /* 0x008fd00000000068 */
        /* <DEDUP_REMOVED lines=36> */
.L_x_5087:
[----:B------:R-:W-:Y:S05]  /*9be80*/  BSYNC.RECONVERGENT B7 ;  /* 0x0000000000077941 */ /* 0x000fea0003800200 */
.L_x_5086:
[----:B------:R-:W-:-:S07]  /*9be90*/  VIADD R18, R105, 0x1 ;  /* 0x0000000169127836 */ /* 0x000fce0000000000 */
.L_x_5085:
[----:B------:R-:W-:Y:S05]  /*9bea0*/  BSYNC.RECONVERGENT B6 ;  /* 0x0000000000067941 */ /* 0x000fea0003800200 */
.L_x_5084:
        /* <DEDUP_REMOVED lines=14> */
[----:B------:R-:W-:-:S02]  /*9bf90*/  IMAD.MOV.U32 R124, RZ, RZ, 0x1 ;  /* 0x00000001ff7c7424 */ /* 0x000fc400078e00ff */
[----:B------:R-:W-:Y:S02]  /*9bfa0*/  FSEL R120, R120, -8.06006814911005101289e+34, !P0 ;  /* 0xf9785eba78787808 */ /* 0x000fe40004000000 */
[----:B------:R-:W-:-:S06]  /*9bfb0*/  FSEL R121, -R121, 0.11223486810922622681, !P0 ;  /* 0x3de5db6579797808 */ /* 0x000fcc0004000100 */
[----:B--2---:R-:W-:Y:S02]  /*9bfc0*/  DFMA R100, R80, R120, R100 ;  /* 0x000000785064722b */ /* 0x004fe40000000064 */
[----:B------:R-:W-:-:S06]  /*9bfd0*/  DMUL R120, RZ, R84 ;  /* 0x00000054ff787228 */ /* 0x000fcc0000000000 */
        /* <DEDUP_REMOVED lines=29> */
.L_x_5091:
[----:B------:R-:W-:Y:S05]  /*9c1b0*/  BSYNC.RECONVERGENT B7 ;  /* 0x0000000000077941 */ /* 0x000fea0003800200 */
.L_x_5090:
[----:B------:R-:W-:-:S07]  /*9c1c0*/  VIADD R124, R105, 0x1 ;  /* 0x00000001697c7836 */ /* 0x000fce0000000000 */
.L_x_5089:
[----:B------:R-:W-:Y:S05]  /*9c1d0*/  BSYNC.RECONVERGENT B6 ;  /* 0x0000000000067941 */ /* 0x000fea0003800200 */
.L_x_5088:
        /* <DEDUP_REMOVED lines=29> */
[----:B------:R-:W-:-:S05]  /*9c3b0*/  DADD R78, RZ, -R100 ;  /* 0x00000000ff4e7229 */ /* 0x000fca0000000864 */
[----:B------:R-:W-:Y:S02]  /*9c3c0*/  FSEL R80, R80, R82, !P3 ;  /* 0x0000005250507208 */ /* 0x000fe40005800000 */
[----:B------:R-:W-:-:S03]  /*9c3d0*/  FSEL R81, R81, R83, !P3 ;  /* 0x0000005351517208 */ /* 0x000fc60005800000 */
        /* <DEDUP_REMOVED lines=9> */
.L_x_5093:
[----:B------:R-:W-:Y:S02]  /*9c470*/  IMAD.MOV.U32 R18, RZ, RZ, R105 ;  /* 0x000000ffff127224 */ /* 0x000fe400078e0069 */
[----:B------:R-:W-:Y:S02]  /*9c480*/  IMAD.MOV.U32 R80, RZ, RZ, R102 ;  /* 0x000000ffff507224 */ /* 0x000fe400078e0066 */
[----:B------:R-:W-:-:S07]  /*9c490*/  IMAD.MOV.U32 R81, RZ, RZ, R103 ;  /* 0x000000ffff517224 */ /* 0x000fce00078e0067 */
.L_x_5092:
        /* <DEDUP_REMOVED lines=40> */
[----:B------:R-:W-:Y:S01]  /*9c720*/  DADD R124, R88, -R78 ;  /* 0x00000000587c7229 */ /* 0x000fe2000000084e */
[----:B------:R-:W-:Y:S01]  /*9c730*/  MOV R104, 0x0 ;  /* 0x0000000000687802 */ /* 0x000fe20000000f00 */
[----:B------:R-:W-:Y:S01]  /*9c740*/  DFMA R120, R40, UR10, R120 ;  /* 0x0000000a28787c2b */ /* 0x000fe20008000078 */
[----:B------:R-:W-:-:S03]  /*9c750*/  IMAD.MOV.U32 R105, RZ, RZ, 0x3fd80000 ;  /* 0x3fd80000ff697424 */ /* 0x000fc600078e00ff */
        /* <DEDUP_REMOVED lines=27> */
.L_x_5095:
[----:B------:R-:W-:Y:S05]  /*9c910*/  BSYNC.RECONVERGENT B1 ;  /* 0x0000000000017941 */ /* 0x000fea0003800200 */
.L_x_5094:
        /* <DEDUP_REMOVED lines=23> */
.L_x_5097:
[----:B------:R-:W-:Y:S05]  /*9ca90*/  BSYNC.RECONVERGENT B1 ;  /* 0x0000000000017941 */ /* 0x000fea0003800200 */
.L_x_5096:
        /* <DEDUP_REMOVED lines=23> */
.L_x_5099:
[----:B------:R-:W-:Y:S05]  /*9cc10*/  BSYNC.RECONVERGENT B1 ;  /* 0x0000000000017941 */ /* 0x000fea0003800200 */
.L_x_5098:
        /* <DEDUP_REMOVED lines=23> */
.L_x_5101:
[----:B------:R-:W-:Y:S05]  /*9cd90*/  BSYNC.RECONVERGENT B1 ;  /* 0x0000000000017941 */ /* 0x000fea0003800200 */
.L_x_5100:
        /* <DEDUP_REMOVED lines=22> */
.L_x_5103:
[----:B------:R-:W-:Y:S05]  /*9cf00*/  BSYNC.RECONVERGENT B1 ;  /* 0x0000000000017941 */ /* 0x000fea0003800200 */
.L_x_5102:
[----:B------:R-:W2:Y:S01]  /*9cf10*/  MUFU.RCP64H R41, R123 ;  /* 0x0000007b00297308 */ /* 0x000ea20000001800 */
[----:B------:R-:W-:Y:S01]  /*9cf20*/  MOV R40, 0x1 ;  /* 0x0000000100287802 */ /* 0x000fe20000000f00 */
        /* <DEDUP_REMOVED lines=10> */
[----:B------:R-:W-:Y:S02]  /*9cfd0*/  DFMA R40, R102, R42, R40 ;  /* 0x0000002a6628722b */ /* 0x000fe40000000028 */
[----:B------:R-:W-:-:S08]  /*9cfe0*/  DADD R42, R80, -R100 ;  /* 0x00000000502a7229 */ /* 0x000fd00000000864 */
        /* <DEDUP_REMOVED lines=11> */
.L_x_5105:
[----:B------:R-:W-:Y:S05]  /*9d0a0*/  BSYNC.RECONVERGENT B1 ;  /* 0x0000000000017941 */ /* 0x000fea0003800200 */
.L_x_5104:
[----:B------:R-:W-:Y:S01]  /*9d0b0*/  DADD R40, R120, -R40 ;  /* 0x0000000078287229 */ /* 0x000fe20000000828 */
[----:B------:R-:W-:Y:S10]  /*9d0c0*/  @!P0 BRA `(.L_x_5106) ;  /* 0x00000088003c8947 */ /* 0x000ff40003800000 */
[----:B------:R-:W2:Y:S02]  /*9d0d0*/  LDC.64 R80, c[0x0][0x380] ;  /* 0x0000e000ff507b82 */ /* 0x000ea40000000a00 */
[----:B--2---:R-:W5:Y:S01]  /*9d0e0*/  LDG.E.64 R80, desc[UR4][R80.64+0x1038] ;  /* 0x0010380450507981 */ /* 0x004f62000c1e1b00 */
[----:B------:R-:W-:Y:S01]  /*9d0f0*/  DADD R38, R38, -R40 ;  /* 0x0000000026267229 */ /* 0x000fe20000000828 */
[----:B------:R-:W-:Y:S01]  /*9d100*/  BSSY.RECONVERGENT B1, `(.L_x_5107) ;  /* 0x0000019000017945 */ /* 0x000fe20003800200 */
[----:B------:R-:W-:Y:S01]  /*9d110*/  DADD R114, R114, -R42 ;  /* 0x0000000072727229 */ /* 0x000fe2000000082a */
[----:B------:R-:W-:Y:S02]  /*9d120*/  IMAD.MOV.U32 R42, RZ, RZ, 0x0 ;  /* 0x00000000ff2a7424 */ /* 0x000fe400078e00ff */
[----:B------:R-:W-:-:S03]  /*9d130*/  IMAD.MOV.U32 R43, RZ, RZ, 0x3fd80000 ;  /* 0x3fd80000ff2b7424 */ /* 0x000fc600078e00ff */
        /* <DEDUP_REMOVED lines=18> */
[----:B01---5:R-:W-:Y:S05]  /*9d260*/  CALL.REL.NOINC `($__internal_17_$__cuda_sm20_dsqrt_rn_f64_mediumpath_v1) ;  /* 0x000020b400047944 */ /* 0x023fea0003c00000 */
[----:B------:R-:W-:Y:S02]  /*9d270*/  IMAD.MOV.U32 R124, RZ, RZ, R100 ;  /* 0x000000ffff7c7224 */ /* 0x000fe400078e0064 */
[----:B------:R-:W-:-:S07]  /*9d280*/  IMAD.MOV.U32 R125, RZ, RZ, R101 ;  /* 0x000000ffff7d7224 */ /* 0x000fce00078e0065 */
.L_x_5108:
[----:B------:R-:W-:Y:S05]  /*9d290*/  BSYNC.RECONVERGENT B1 ;  /* 0x0000000000017941 */ /* 0x000fea0003800200 */
.L_x_5107:
        /* <DEDUP_REMOVED lines=21> */
.L_x_5110:
[----:B------:R-:W-:Y:S05]  /*9d3f0*/  BSYNC.RECONVERGENT B1 ;  /* 0x0000000000017941 */ /* 0x000fea0003800200 */
.L_x_5109:
        /* <DEDUP_REMOVED lines=14> */
.L_x_5112:
[----:B------:R-:W-:Y:S05]  /*9d4e0*/  BSYNC.RECONVERGENT B0 ;  /* 0x0000000000007941 */ /* 0x000fea0003800200 */
.L_x_5111:
        /* <DEDUP_REMOVED lines=97> */
.L_x_5114:
[----:B------:R-:W-:Y:S05]  /*9db00*/  BSYNC.RECONVERGENT B6 ;  /* 0x0000000000067941 */ /* 0x000fea0003800200 */
.L_x_5113:
        /* <DEDUP_REMOVED lines=53> */
[----:B01---5:R-:W-:Y:S05]  /*9de60*/  CALL.REL.NOINC `($_Z8FitGrainPdPiS0_S_S_S0_S0_S_S_S_S_S_S_S_S_S_S_S_S_$__internal_trig_reduction_slowpathd) ;  /* 0x000020b400507944 */ /* 0x023fea0003c00000 */
[----:B------:R-:W-:Y:S02]  /*9de70*/  IMAD.MOV.U32 R108, RZ, RZ, R102 ;  /* 0x000000ffff6c7224 */ /* 0x000fe400078e0066 */
[----:B------:R-:W-:-:S07]  /*9de80*/  IMAD.MOV.U32 R109, RZ, RZ, R103 ;  /* 0x000000ffff6d7224 */ /* 0x000fce00078e0067 */
.L_x_5118:
[----:B------:R-:W-:Y:S05]  /*9de90*/  BSYNC.RECONVERGENT B7 ;  /* 0x0000000000077941 */ /* 0x000fea0003800200 */
.L_x_5117:
[----:B------:R-:W-:-:S07]  /*9dea0*/  VIADD R18, R105, 0x1 ;  /* 0x0000000169127836 */ /* 0x000fce0000000000 */
.L_x_5116:
[----:B------:R-:W-:Y:S05]  /*9deb0*/  BSYNC.RECONVERGENT B6 ;  /* 0x0000000000067941 */ /* 0x000fea0003800200 */
.L_x_5115:
        /* <DEDUP_REMOVED lines=19> */
[----:B0-----:R-:W-:-:S08]  /*9dff0*/  DFMA R126, -R80, R122, 1 ;  /* 0x3ff00000507e742b */ /* 0x001fd0000000017a */
        /* <DEDUP_REMOVED lines=35> */
.L_x_5120:
[----:B------:R-:W-:Y:S05]  /*9e230*/  BSYNC.RECONVERGENT B1 ;  /* 0x0000000000017941 */ /* 0x000fea0003800200 */
.L_x_5119:
        /* <DEDUP_REMOVED lines=14> */
[----:B-1----:R-:W-:Y:S05]  /*9e320*/  CALL.REL.NOINC `($_Z8FitGrainPdPiS0_S_S_S0_S0_S_S_S_S_S_S_S_S_S_S_S_S_$__internal_trig_reduction_slowpathd) ;  /* 0x000020b000207944 */ /* 0x002fea0003c00000 */
[----:B------:R-:W-:Y:S05]  /*9e330*/  BSYNC.RECONVERGENT B6 ;  /* 0x0000000000067941 */ /* 0x000fea0003800200 */
.L_x_5123:
[----:B------:R-:W-:Y:S02]  /*9e340*/  IMAD.MOV.U32 R108, RZ, RZ, R102 ;  /* 0x000000ffff6c7224 */ /* 0x000fe400078e0066 */
[----:B------:R-:W-:-:S07]  /*9e350*/  IMAD.MOV.U32 R109, RZ, RZ, R103 ;  /* 0x000000ffff6d7224 */ /* 0x000fce00078e0067 */
.L_x_5122:
[----:B------:R-:W-:Y:S02]  /*9e360*/  VIADD R132, R105, 0x1 ;  /* 0x0000000169847836 */ /* 0x000fe40000000000 */
[----:B------:R-:W-:Y:S02]  /*9e370*/  IMAD.MOV.U32 R18, RZ, RZ, R16 ;  /* 0x000000ffff127224 */ /* 0x000fe400078e0010 */
[----:B------:R-:W-:Y:S02]  /*9e380*/  IMAD.MOV.U32 R128, RZ, RZ, R82 ;  /* 0x000000ffff807224 */ /* 0x000fe400078e0052 */
[----:B------:R-:W-:-:S07]  /*9e390*/  IMAD.MOV.U32 R129, RZ, RZ, R83 ;  /* 0x000000ffff817224 */ /* 0x000fce00078e0053 */
.L_x_5121:
        /* <DEDUP_REMOVED lines=34> */
[----:B-1----:R-:W-:Y:S05]  /*9e5c0*/  CALL.REL.NOINC `($_Z8FitGrainPdPiS0_S_S_S0_S0_S_S_S_S_S_S_S_S_S_S_S_S_$__internal_trig_reduction_slowpathd) ;  /* 0x000020ac00787944 */ /* 0x002fea0003c00000 */
[----:B------:R-:W-:Y:S05]  /*9e5d0*/  BSYNC.RECONVERGENT B6 ;  /* 0x0000000000067941 */ /* 0x000fea0003800200 */
.L_x_5125:
[----:B------:R-:W-:Y:S02]  /*9e5e0*/  IMAD.MOV.U32 R18, RZ, RZ, R105 ;  /* 0x000000ffff127224 */ /* 0x000fe400078e0069 */
[----:B------:R-:W-:Y:S02]  /*9e5f0*/  IMAD.MOV.U32 R128, RZ, RZ, R102 ;  /* 0x000000ffff807224 */ /* 0x000fe400078e0066 */
[----:B------:R-:W-:-:S07]  /*9e600*/  IMAD.MOV.U32 R129, RZ, RZ, R103 ;  /* 0x000000ffff817224 */ /* 0x000fce00078e0067 */
.L_x_5124:
        /* <DEDUP_REMOVED lines=50> */
.L_x_5127:
[----:B------:R-:W-:Y:S05]  /*9e930*/  BSYNC.RECONVERGENT B1 ;  /* 0x0000000000017941 */ /* 0x000fea0003800200 */
.L_x_5126:
        /* <DEDUP_REMOVED lines=57> */
.L_x_5129:
        /* <DEDUP_REMOVED lines=72> */
.L_x_5130:
[----:B------:R-:W-:Y:S05]  /*9f150*/  BSYNC.RECONVERGENT B0 ;  /* 0x0000000000007941 */ /* 0x000fea0003800200 */
.L_x_5128:
        /* <DEDUP_REMOVED lines=38> */
.L_x_5132:
[----:B------:R-:W-:Y:S05]  /*9f3c0*/  BSYNC.RECONVERGENT B6 ;  /* 0x0000000000067941 */ /* 0x000fea0003800200 */
.L_x_5131:
        /* <DEDUP_REMOVED lines=61> */
.L_x_5136:
[----:B------:R-:W-:Y:S05]  /*9f7a0*/  BSYNC.RECONVERGENT B7 ;  /* 0x0000000000077941 */ /* 0x000fea0003800200 */
.L_x_5135:
[----:B------:R-:W-:-:S07]  /*9f7b0*/  VIADD R18, R105, 0x1 ;  /* 0x0000000169127836 */ /* 0x000fce0000000000 */
.L_x_5134:
[----:B------:R-:W-:Y:S05]  /*9f7c0*/  BSYNC.RECONVERGENT B6 ;  /* 0x0000000000067941 */ /* 0x000fea0003800200 */
.L_x_5133:
        /* <DEDUP_REMOVED lines=34> */
[----:B------:R-:W-:Y:S01]  /*9f9f0*/  DSETP.NEU.AND P0, PT, R38, 90, PT ;  /* 0x405680002600742a */ /* 0x000fe20003f0d000 */
[----:B------:R-:W-:Y:S01]  /*9fa00*/  @!P2 MOV R100, 0xa2529d3a ;  /* 0xa2529d3a0064a802 */ /* 0x000fe20000000f00 */
[----:B------:R-:W-:Y:S01]  /*9fa10*/  @!P2 IMAD.MOV.U32 R101, RZ, RZ, 0x3f91df46 ;  /* 0x3f91df46ff65a424 */ /* 0x000fe200078e00ff */
[----:B------:R-:W-:Y:S02]  /*9fa20*/  DMUL R38, R128, R120 ;  /* 0x0000007880267228 */ /* 0x000fe40000000000 */
[----:B------:R-:W-:Y:S02]  /*9fa30*/  DMUL R42, R42, R40 ;  /* 0x000000282a2a7228 */ /* 0x000fe40000000000 */
[----:B------:R-:W-:-:S02]  /*9fa40*/  DMUL R40, R78, -R122 ;  /* 0x8000007a4e287228 */ /* 0x000fc40000000000 */
[----:B------:R-:W-:-:S06]  /*9fa50*/  @!P2 DMUL R100, R76, R100 ;  /* 0x000000644c64a228 */ /* 0x000fcc0000000000 */
[----:B------:R-:W-:Y:S01]  /*9fa60*/  FSEL R18, R42, RZ, P0 ;  /* 0x000000ff2a127208 */ /* 0x000fe20000000000 */
[----:B------:R-:W-:Y:S01]  /*9fa70*/  DMUL R124, R40, R124 ;  /* 0x0000007c287c7228 */ /* 0x000fe20000000000 */
[----:B------:R-:W-:Y:S01]  /*9fa80*/  FSEL R42, R43, RZ, P0 ;  /* 0x000000ff2b2a7208 */ /* 0x000fe20000000000 */
[----:B------:R-:W-:Y:S01]  /*9fa90*/  @!P2 DMUL R114, RZ, R100 ;  /* 0x00000064ff72a228 */ /* 0x000fe20000000000 */
[----:B------:R-:W-:Y:S01]  /*9faa0*/  FSEL R40, R18, RZ, P1 ;  /* 0x000000ff12287208 */ /* 0x000fe20000800000 */
[----:B------:R-:W-:Y:S01]  /*9fab0*/  @!P2 IMAD.MOV.U32 R18, RZ, RZ, 0x1 ;  /* 0x00000001ff12a424 */ /* 0x000fe200078e00ff */
[----:B------:R-:W-:Y:S01]  /*9fac0*/  FSEL R41, R42, RZ, P1 ;  /* 0x000000ff2a297208 */ /* 0x000fe20000800000 */
[----:B------:R-:W-:-:S04]  /*9fad0*/  DADD R42, -RZ, -R122 ;  /* 0x00000000ff2a7229 */ /* 0x000fc8000000097a */
[----:B------:R-:W-:Y:S01]  /*9fae0*/  FSEL R103, R122, R124, !P1 ;  /* 0x0000007c7a677208 */ /* 0x000fe20004800000 */
[-C--:B------:R-:W-:Y:S01]  /*9faf0*/  DMUL R128, R128, R40.reuse ;  /* 0x0000002880807228 */ /* 0x080fe20000000000 */
[----:B------:R-:W-:Y:S01]  /*9fb00*/  FSEL R123, R123, R125, !P1 ;  /* 0x0000007d7b7b7208 */ /* 0x000fe20004800000 */
[----:B------:R-:W-:-:S03]  /*9fb10*/  DFMA R38, R126, R40, -R38 ;  /* 0x000000287e26722b */ /* 0x000fc60000000826 */
[----:B------:R-:W-:Y:S02]  /*9fb20*/  FSEL R42, R42, R103, !P0 ;  /* 0x000000672a2a7208 */ /* 0x000fe40004000000 */
[----:B------:R-:W-:Y:S01]  /*9fb30*/  FSEL R43, R43, R123, !P0 ;  /* 0x0000007b2b2b7208 */ /* 0x000fe20004000000 */
[----:B------:R-:W-:Y:S01]  /*9fb40*/  DFMA R126, R126, R120, R128 ;  /* 0x000000787e7e722b */ /* 0x000fe20000000080 */
        /* <DEDUP_REMOVED lines=27> */
.L_x_5140:
[----:B------:R-:W-:Y:S05]  /*9fd00*/  BSYNC.RECONVERGENT B7 ;  /* 0x0000000000077941 */ /* 0x000fea0003800200 */
.L_x_5139:
[----:B------:R-:W-:-:S07]  /*9fd10*/  VIADD R18, R18, 0x1 ;  /* 0x0000000112127836 */ /* 0x000fce0000000000 */
.L_x_5138:
[----:B------:R-:W-:Y:S05]  /*9fd20*/  BSYNC.RECONVERGENT B6 ;  /* 0x0000000000067941 */ /* 0x000fea0003800200 */
.L_x_5137:
        /* <DEDUP_REMOVED lines=61> */
.L_x_5142:
[----:B------:R-:W-:Y:S05]  /*a0100*/  BSYNC.RECONVERGENT B6 ;  /* 0x0000000000067941 */ /* 0x000fea0003800200 */
.L_x_5141:
        /* <DEDUP_REMOVED lines=62> */
.L_x_5144:
[----:B------:R-:W-:Y:S05]  /*a04f0*/  BSYNC.RECONVERGENT B1 ;  /* 0x0000000000017941 */ /* 0x000fea0003800200 */
.L_x_5143:
        /* <DEDUP_REMOVED lines=24> */
.L_x_5146:
[----:B------:R-:W-:Y:S05]  /*a0680*/  BSYNC.RECONVERGENT B1 ;  /* 0x0000000000017941 */ /* 0x000fea0003800200 */
.L_x_5145:
        /* <DEDUP_REMOVED lines=24> */
.L_x_5148:
[----:B------:R-:W-:Y:S05]  /*a0810*/  BSYNC.RECONVERGENT B1 ;  /* 0x0000000000017941 */ /* 0x000fea0003800200 */
.L_x_5147:
        /* <DEDUP_REMOVED lines=22> */
.L_x_5150:
[----:B------:R-:W-:Y:S05]  /*a0980*/  BSYNC.RECONVERGENT B1 ;  /* 0x0000000000017941 */ /* 0x000fea0003800200 */
.L_x_5149:
        /* <DEDUP_REMOVED lines=26> */
[----:B-1----:R-:W-:Y:S05]  /*a0b30*/  CALL.REL.NOINC `($__internal_17_$__cuda_sm20_dsqrt_rn_f64_mediumpath_v1) ;  /* 0x0000207800d07944 */ /* 0x002fea0003c00000 */
[----:B------:R-:W-:Y:S02]  /*a0b40*/  IMAD.MOV.U32 R38, RZ, RZ, R100 ;  /* 0x000000ffff267224 */ /* 0x000fe400078e0064 */
[----:B------:R-:W-:-:S07]  /*a0b50*/  IMAD.MOV.U32 R39, RZ, RZ, R101 ;  /* 0x000000ffff277224 */ /* 0x000fce00078e0065 */
.L_x_5152:
[----:B------:R-:W-:Y:S05]  /*a0b60*/  BSYNC.RECONVERGENT B1 ;  /* 0x0000000000017941 */ /* 0x000fea0003800200 */
.L_x_5151:
        /* <DEDUP_REMOVED lines=37> */
.L_x_5154:
[----:B------:R-:W-:Y:S05]  /*a0dc0*/  BSYNC.RECONVERGENT B1 ;  /* 0x0000000000017941 */ /* 0x000fea0003800200 */
.L_x_5153:
        /* <DEDUP_REMOVED lines=33> */
.L_x_5156:
[----:B------:R-:W-:Y:S05]  /*a0fe0*/  BSYNC.RECONVERGENT B1 ;  /* 0x0000000000017941 */ /* 0x000fea0003800200 */
.L_x_5155:
        /* <DEDUP_REMOVED lines=27> */
.L_x_5158:
[----:B------:R-:W-:Y:S05]  /*a11a0*/  BSYNC.RECONVERGENT B1 ;  /* 0x0000000000017941 */ /* 0x000fea0003800200 */
.L_x_5157:
        /* <DEDUP_REMOVED lines=24> */
.L_x_5160:
[----:B------:R-:W-:Y:S05]  /*a1330*/  BSYNC.RECONVERGENT B1 ;  /* 0x0000000000017941 */ /* 0x000fea0003800200 */
.L_x_5159:
        /* <DEDUP_REMOVED lines=24> */
.L_x_5162:
[----:B------:R-:W-:Y:S05]  /*a14c0*/  BSYNC.RECONVERGENT B1 ;  /* 0x0000000000017941 */ /* 0x000fea0003800200 */
.L_x_5161:
        /* <DEDUP_REMOVED lines=22> */
.L_x_5164:
[----:B------:R-:W-:Y:S05]  /*a1630*/  BSYNC.RECONVERGENT B1 ;  /* 0x0000000000017941 */ /* 0x000fea0003800200 */
.L_x_5163:
        /* <DEDUP_REMOVED lines=14> */
.L_x_5166:
[----:B------:R-:W-:Y:S05]  /*a1720*/  BSYNC.RECONVERGENT B0 ;  /* 0x0000000000007941 */ /* 0x000fea0003800200 */
.L_x_5165:
[----:B------:R-:W-:Y:S01]  /*a1730*/  DSETP.GT.AND P2, PT, |R112|, 1, PT ;  /* 0x3ff000007000742a */ /* 0x000fe20003f44200 */
[----:B------:R-:W-:Y:S01]  /*a1740*/  BSSY.RECONVERGENT B0, `(.L_x_5167) ;  /* 0x000000c000007945 */ /* 0x000fe20003800200 */
[----:B------:R-:W-:-:S12]  /*a1750*/  CS2R R78, SRZ ;  /* 0x00000000004e7805 */ /* 0x000fd8000001ff00 */
[----:B------:R-:W-:Y:S05]  /*a1760*/  @P2 BRA `(.L_x_5168) ;  /* 0x0000000000242947 */ /* 0x000fea0003800000 */
[----:B------:R-:W-:Y:S01]  /*a1770*/  DSETP.GEU.AND P6, PT, R100, -1, PT ;  /* 0xbff000006400742a */ /* 0x000fe20003fce000 */
[----:B------:R-:W-:Y:S01]  /*a1780*/  IMAD.MOV.U32 R78, RZ, RZ, R112 ;  /* 0x000000ffff4e7224 */ /* 0x000fe200078e0070 */
[----:B------:R-:W-:-:S12]  /*a1790*/  MOV R79, R113 ;  /* 0x00000071004f7202 */ /* 0x000fd80000000f00 */
[----:B------:R-:W-:-:S06]  /*a17a0*/  @P6 DSETP.GT.AND P2, PT, R100, 1, PT ;  /* 0x3ff000006400642a */ /* 0x000fcc0003f44000 */
[----:B------:R-:W-:Y:S02]  /*a17b0*/  @P6 FSEL R18, R100, RZ, !P2 ;  /* 0x000000ff64126208 */ /* 0x000fe40005000000 */
[----:B------:R-:W-:Y:S02]  /*a17c0*/  @P6 FSEL R105, R101, RZ, !P2 ;  /* 0x000000ff65696208 */ /* 0x000fe40005000000 */
[----:B------:R-:W-:Y:S02]  /*a17d0*/  CS2R R100, SRZ ;  /* 0x0000000000647805 */ /* 0x000fe4000001ff00 */
[----:B------:R-:W-:Y:S02]  /*a17e0*/  @P6 IMAD.MOV.U32 R100, RZ, RZ, R18 ;  /* 0x000000ffff646224 */ /* 0x000fe400078e0012 */
[----:B------:R-:W-:-:S07]  /*a17f0*/  @P6 IMAD.MOV.U32 R101, RZ, RZ, R105 ;  /* 0x000000ffff656224 */ /* 0x000fce00078e0069 */
.L_x_5168:
[----:B------:R-:W-:Y:S05]  /*a1800*/  BSYNC.RECONVERGENT B0 ;  /* 0x0000000000007941 */ /* 0x000fea0003800200 */
.L_x_5167:
        /* <DEDUP_REMOVED lines=44> */
.L_x_5172:
[----:B------:R-:W-:Y:S05]  /*a1ad0*/  BSYNC.RECONVERGENT B6 ;  /* 0x0000000000067941 */ /* 0x000fea0003800200 */
.L_x_5171:
        /* <DEDUP_REMOVED lines=122> */
.L_x_5174:
[----:B------:R-:W-:Y:S05]  /*a2280*/  BSYNC.RECONVERGENT B6 ;  /* 0x0000000000067941 */ /* 0x000fea0003800200 */
.L_x_5173:
        /* <DEDUP_REMOVED lines=78> */
[----:B------:R-:W-:Y:S01]  /*a2770*/  @P6 FSEL R107, R107, 1.8213495016098022461, !P1 ;  /* 0x3fe921fb6b6b6808 */ /* 0x000fe20004800000 */
[----:B------:R-:W-:-:S04]  /*a2780*/  @P6 IMAD.MOV.U32 R105, RZ, RZ, 0x7f3321d2 ;  /* 0x7f3321d2ff696424 */ /* 0x000fc800078e00ff */
[----:B------:R-:W-:Y:S02]  /*a2790*/  @!P0 FSEL R78, R100, R102, !P1 ;  /* 0x00000066644e8208 */ /* 0x000fe40004800000 */
[----:B------:R-:W-:Y:S01]  /*a27a0*/  @!P0 FSEL R79, R101, R103, !P1 ;  /* 0x00000067654f8208 */ /* 0x000fe20004800000 */
[----:B------:R-:W-:Y:S01]  /*a27b0*/  @P6 DSETP.NEU.AND P0, PT, |R112|, |R120|, PT ;  /* 0x400000787000622a */ /* 0x000fe20003f0d200 */
[----:B------:R-:W-:Y:S01]  /*a27c0*/  @P6 FSEL R105, R105, 3.37028055040000000000e+12, !P1 ;  /* 0x54442d1869696808 */ /* 0x000fe20004800000 */
[----:B------:R-:W-:Y:S01]  /*a27d0*/  DADD R102, |R120|, |R112| ;  /* 0x0000000078667229 */ /* 0x000fe20000000670 */
[----:B------:R-:W-:Y:S02]  /*a27e0*/  @!P6 FSEL R101, RZ, 2.1426990032196044922, P1 ;  /* 0x400921fbff65e808 */ /* 0x000fe40000800000 */
[----:B------:R-:W-:Y:S02]  /*a27f0*/  @!P6 FSEL R100, RZ, 3.37028055040000000000e+12, P1 ;  /* 0x54442d18ff64e808 */ /* 0x000fe40000800000 */
[----:B------:R-:W-:-:S02]  /*a2800*/  @P6 FSEL R79, R107, R79, !P0 ;  /* 0x0000004f6b4f6208 */ /* 0x000fc40004000000 */
        /* <DEDUP_REMOVED lines=8> */
.L_x_5170:
        /* <DEDUP_REMOVED lines=27> */
.L_x_5177:
[----:B------:R-:W-:Y:S05]  /*a2a40*/  BSYNC.RECONVERGENT B6 ;  /* 0x0000000000067941 */ /* 0x000fea0003800200 */
.L_x_5176:
        /* <DEDUP_REMOVED lines=100> */
[----:B------:R-:W-:Y:S01]  /*a3090*/  DADD R106, |R114|, |R112| ;  /* 0x00000000726a7229 */ /* 0x000fe20000000670 */
[----:B------:R-:W-:Y:S02]  /*a30a0*/  @!P6 FSEL R104, RZ, 3.37028055040000000000e+12, P2 ;  /* 0x54442d18ff68e808 */ /* 0x000fe40001000000 */
[----:B------:R-:W-:-:S02]  /*a30b0*/  @P6 FSEL R111, R18, 3.37028055040000000000e+12, !P2 ;  /* 0x54442d18126f6808 */ /* 0x000fc40005000000 */
        /* <DEDUP_REMOVED lines=17> */
[----:B------:R-:W-:Y:S01]  /*a31d0*/  MOV R104, 0xa3200 ;  /* 0x000a320000687802 */ /* 0x000fe20000000f00 */
[----:B------:R-:W-:-:S07]  /*a31e0*/  IMAD.MOV.U32 R103, RZ, RZ, R109 ;  /* 0x000000ffff677224 */ /* 0x000fce00078e006d */
[----:B-1----:R-:W-:Y:S05]  /*a31f0*/  CALL.REL.NOINC `($__internal_16_$__cuda_sm20_div_rn_f64_full) ;  /* 0x0000204c00887944 */ /* 0x002fea0003c00000 */
.L_x_5179:
[----:B------:R-:W-:Y:S05]  /*a3200*/  BSYNC.RECONVERGENT B6 ;  /* 0x0000000000067941 */ /* 0x000fea0003800200 */
.L_x_5178:
[----:B------:R-:W-:Y:S01]  /*a3210*/  DMUL R102, R100, R100 ;  /* 0x0000006464667228 */ /* 0x000fe20000000000 */
[----:B------:R-:W-:Y:S01]  /*a3220*/  IMAD.MOV.U32 R104, RZ, RZ, -0x2449a4b7 ;  /* 0xdbb65b49ff687424 */ /* 0x000fe200078e00ff */
[----:B------:R-:W-:Y:S01]  /*a3230*/  UMOV UR12, 0x2a25ff7e ;  /* 0x2a25ff7e000c7882 */ /* 0x000fe20000000000 */
[----:B------:R-:W-:Y:S01]  /*a3240*/  IMAD.MOV.U32 R105, RZ, RZ, 0x3f2d3b63 ;  /* 0x3f2d3b63ff697424 */ /* 0x000fe200078e00ff */
[----:B------:R-:W-:Y:S01]  /*a3250*/  UMOV UR13, 0x3ef53e1d ;  /* 0x3ef53e1d000d7882 */ /* 0x000fe20000000000 */
[--C-:B------:R-:W-:Y:S01]  /*a3260*/  DADD R106, -RZ, |R78|.reuse ;  /* 0x00000000ff6a7229 */ /* 0x100fe2000000054e */
[----:B------:R-:W-:Y:S01]  /*a3270*/  ISETP.GE.AND P2, PT, R79, RZ, PT ;  /* 0x000000ff4f00720c */ /* 0x000fe20003f46270 */
[----:B------:R-:W-:Y:S02]  /*a3280*/  DSETP.GT.AND P0, PT, |R120|, |R78|, PT ;  /* 0x4000004e7800722a */ /* 0x000fe40003f04200 */
        /* <DEDUP_REMOVED lines=53> */
[----:B------:R-:W-:-:S06]  /*a35e0*/  DADD R102, -RZ, |R120| ;  /* 0x00000000ff667229 */ /* 0x000fcc0000000578 */
[----:B------:R-:W-:-:S04]  /*a35f0*/  DFMA R104, R104, R100, R100 ;  /* 0x000000646868722b */ /* 0x000fc80000000064 */
[----:B------:R-:W-:Y:S01]  /*a3600*/  FSEL R106, R102, R106, P0 ;  /* 0x0000006a666a7208 */ /* 0x000fe20000000000 */
[----:B------:R-:W-:Y:S01]  /*a3610*/  @!P1 IMAD.MOV.U32 R102, RZ, RZ, 0x54442d18 ;  /* 0x54442d18ff669424 */ /* 0x000fe200078e00ff */
[----:B------:R-:W-:Y:S01]  /*a3620*/  FSEL R107, R103, R107, P0 ;  /* 0x0000006b676b7208 */ /* 0x000fe20000000000 */
[----:B------:R-:W-:Y:S01]  /*a3630*/  @!P1 IMAD.MOV.U32 R103, RZ, RZ, 0x400921fb ;  /* 0x400921fbff679424 */ /* 0x000fe200078e00ff */
[----:B------:R-:W-:Y:S01]  /*a3640*/  @P1 DADD R100, -RZ, -R104 ;  /* 0x00000000ff641229 */ /* 0x000fe20000000968 */
[----:B------:R-:W-:-:S03]  /*a3650*/  @P1 PLOP3.LUT P0, PT, P2, PT, PT, 0x80, 0x8 ;  /* 0x000000000008181c */ /* 0x000fc6000170f070 */
[----:B------:R-:W-:Y:S01]  /*a3660*/  DSETP.NEU.AND P6, PT, R106, RZ, PT ;  /* 0x000000ff6a00722a */ /* 0x000fe20003fcd000 */
[----:B------:R-:W-:Y:S01]  /*a3670*/  @P1 IMAD.MOV.U32 R106, RZ, RZ, 0x54442d18 ;  /* 0x54442d18ff6a1424 */ /* 0x000fe200078e00ff */
[----:B------:R-:W-:Y:S01]  /*a3680*/  @!P1 DADD R102, -R104, R102 ;  /* 0x0000000068669229 */ /* 0x000fe20000000166 */
[----:B------:R-:W-:-:S03]  /*a3690*/  @P1 IMAD.MOV.U32 R107, RZ, RZ, 0x3ff921fb ;  /* 0x3ff921fbff6b1424 */ /* 0x000fc600078e00ff */
        /* <DEDUP_REMOVED lines=22> */
.L_x_5175:
[----:B------:R-:W-:Y:S05]  /*a3800*/  BSYNC.RECONVERGENT B1 ;  /* 0x0000000000017941 */ /* 0x000fea0003800200 */
.L_x_5169:
        /* <DEDUP_REMOVED lines=18> */
[----:B-1----:R-:W-:Y:S05]  /*a3930*/  CALL.REL.NOINC `($_Z8FitGrainPdPiS0_S_S_S0_S0_S_S_S_S_S_S_S_S_S_S_S_S_$__internal_trig_reduction_slowpathd) ;  /* 0x00002058009c7944 */ /* 0x002fea0003c00000 */
.L_x_5181:
[----:B------:R-:W-:Y:S05]  /*a3940*/  BSYNC.RECONVERGENT B6 ;  /* 0x0000000000067941 */ /* 0x000fea0003800200 */
.L_x_5180:
        /* <DEDUP_REMOVED lines=26> */
.L_x_5183:
[----:B------:R-:W-:Y:S05]  /*a3af0*/  BSYNC.RECONVERGENT B1 ;  /* 0x0000000000017941 */ /* 0x000fea0003800200 */
.L_x_5182:
        /* <DEDUP_REMOVED lines=20> */
.L_x_5185:
[----:B------:R-:W-:Y:S05]  /*a3c40*/  BSYNC.RECONVERGENT B1 ;  /* 0x0000000000017941 */ /* 0x000fea0003800200 */
.L_x_5184:
        /* <DEDUP_REMOVED lines=57> */
.L_x_5187:
        /* <DEDUP_REMOVED lines=72> */
.L_x_5188:
[----:B------:R-:W-:Y:S05]  /*a4460*/  BSYNC.RECONVERGENT B0 ;  /* 0x0000000000007941 */ /* 0x000fea0003800200 */
.L_x_5186:
        /* <DEDUP_REMOVED lines=38> */
.L_x_5190:
[----:B------:R-:W-:Y:S05]  /*a46d0*/  BSYNC.RECONVERGENT B6 ;  /* 0x0000000000067941 */ /* 0x000fea0003800200 */
.L_x_5189:
        /* <DEDUP_REMOVED lines=56> */
.L_x_5194:
[----:B------:R-:W-:Y:S05]  /*a4a60*/  BSYNC.RECONVERGENT B7 ;  /* 0x0000000000077941 */ /* 0x000fea0003800200 */
.L_x_5193:
[----:B------:R-:W-:-:S07]  /*a4a70*/  VIADD R18, R105, 0x1 ;  /* 0x0000000169127836 */ /* 0x000fce0000000000 */
.L_x_5192:
[----:B------:R-:W-:Y:S05]  /*a4a80*/  BSYNC.RECONVERGENT B6 ;  /* 0x0000000000067941 */ /* 0x000fea0003800200 */
.L_x_5191:
        /* <DEDUP_REMOVED lines=76> */
.L_x_5196:
        /* <DEDUP_REMOVED lines=69> */
.L_x_5197:
[----:B------:R-:W-:Y:S05]  /*a53a0*/  BSYNC.RECONVERGENT B0 ;  /* 0x0000000000007941 */ /* 0x000fea0003800200 */
.L_x_5195:
        /* <DEDUP_REMOVED lines=28> */
.L_x_5201:
[----:B------:R-:W-:Y:S05]  /*a5570*/  BSYNC.RECONVERGENT B7 ;  /* 0x0000000000077941 */ /* 0x000fea0003800200 */
.L_x_5200:
[----:B------:R-:W-:-:S04]  /*a5580*/  LOP3.LUT R105, R105, 0x1, RZ, 0xc0, !PT ;  /* 0x0000000169697812 */ /* 0x000fc800078ec0ff */
[----:B------:R-:W-:-:S13]  /*a5590*/  ISETP.NE.U32.AND P0, PT, R105, 0x1, PT ;  /* 0x000000016900780c */ /* 0x000fda0003f05070 */
.L_x_5199:
[----:B------:R-:W-:Y:S05]  /*a55a0*/  BSYNC.RECONVERGENT B6 ;  /* 0x0000000000067941 */ /* 0x000fea0003800200 */
.L_x_5198:
        /* <DEDUP_REMOVED lines=59> */
.L_x_5203:
[----:B------:R-:W-:Y:S05]  /*a5960*/  BSYNC.RECONVERGENT B0 ;  /* 0x0000000000007941 */ /* 0x000fea0003800200 */
.L_x_5202:
[CC--:B------:R-:W-:Y:S02]  /*a5970*/  DMUL R76, R88.reuse, -R40.reuse ;  /* 0x80000028584c7228 */ /* 0x0c0fe40000000000 */
[----:B------:R-:W-:-:S06]  /*a5980*/  DMUL R40, R88, R40 ;  /* 0x0000002858287228 */ /* 0x000fcc0000000000 */
[----:B------:R-:W-:Y:S02]  /*a5990*/  DMUL R42, R76, R42 ;  /* 0x0000002a4c2a7228 */ /* 0x000fe40000000000 */
[----:B------:R-:W-:Y:S01]  /*a59a0*/  DMUL R38, R40, R38 ;  /* 0x0000002628267228 */ /* 0x000fe20000000000 */
[----:B------:R-:W-:Y:S10]  /*a59b0*/  BRA `(.L_x_5204) ;  /* 0x0000000000087947 */ /* 0x000ff40003800000 */
.L_x_5106:
[----:B------:R-:W-:Y:S02]  /*a59c0*/  DADD R42, R114, -R42 ;  /* 0x00000000722a7229 */ /* 0x000fe4000000082a */
[----:B------:R-:W-:-:S11]  /*a59d0*/  DADD R38, R38, -R40 ;  /* 0x0000000026267229 */ /* 0x000fd60000000828 */
.L_x_5204:
        /* <DEDUP_REMOVED lines=15> */
.L_x_5208:
        /* <DEDUP_REMOVED lines=9> */
.L_x_5207:
        /* <DEDUP_REMOVED lines=28> */
[----:B------:R-:W-:Y:S01]  /*a5d20*/  MOV R38, R100 ;  /* 0x0000006400267202 */ /* 0x000fe20000000f00 */
[----:B------:R-:W-:-:S07]  /*a5d30*/  IMAD.MOV.U32 R39, RZ, RZ, R101 ;  /* 0x000000ffff277224 */ /* 0x000fce00078e0065 */
.L_x_5210:
[----:B------:R-:W-:Y:S05]  /*a5d40*/  BSYNC.RECONVERGENT B6 ;  /* 0x0000000000067941 */ /* 0x000fea0003800200 */
.L_x_5209:
[----:B------:R-:W-:-:S11]  /*a5d50*/  DADD R96, R96, R38 ;  /* 0x0000000060607229 */ /* 0x000fd60000000026 */
.L_x_5206:
[----:B------:R-:W-:Y:S05]  /*a5d60*/  BSYNC.RECONVERGENT B1 ;  /* 0x0000000000017941 */ /* 0x000fea0003800200 */
.L_x_5205:
[----:B------:R-:W-:-:S05]  /*a5d70*/  VIADD R15, R15, 0x1 ;  /* 0x000000010f0f7836 */ /* 0x000fca0000000000 */
[----:B------:R-:W-:-:S13]  /*a5d80*/  ISETP.NE.AND P0, PT, R15, R10, PT ;  /* 0x0000000a0f00720c */ /* 0x000fda0003f05270 */
[----:B------:R-:W-:Y:S05]  /*a5d90*/  @P0 BRA `(.L_x_5211) ;  /* 0xffffff5800a40947 */ /* 0x000fea000383ffff */
.L_x_5081:
[----:B------:R-:W-:Y:S05]  /*a5da0*/  BSYNC.RECONVERGENT B5 ;  /* 0x0000000000057941 */ /* 0x000fea0003800200 */
.L_x_5080:
[----:B------:R-:W-:-:S04]  /*a5db0*/  IMAD.WIDE.U32 R16, R19, 0x8, R28 ;  /* 0x0000000813107825 */ /* 0x000fc800078e001c */
        /* <DEDUP_REMOVED lines=17> */
[----:B------:R-:W-:Y:S01]  /*a5ed0*/  BSSY.RECONVERGENT B0, `(.L_x_5213) ;  /* 0x0000033000007945 */ /* 0x000fe20003800200 */
[----:B------:R-:W-:Y:S01]  /*a5ee0*/  VIADD R12, R12, 0xf ;  /* 0x0000000f0c0c7836 */ /* 0x000fe20000000000 */
        /* <DEDUP_REMOVED lines=44> */
[----:B------:R-:W-:-:S14]  /*a61b0*/  DSETP.GEU.AND P2, PT, R90, R114, PT ;  /* 0x000000725a00722a */ /* 0x000fdc0003f4e000 */
[----:B------:R-:W-:Y:S05]  /*a61c0*/  @P2 BRA `(.L_x_5214) ;  /* 0x00000000000c2947 */ /* 0x000fea0003800000 */
[----:B------:R-:W-:Y:S02]  /*a61d0*/  IMAD.MOV.U32 R114, RZ, RZ, R90 ;  /* 0x000000ffff727224 */ /* 0x000fe400078e005a */
[----:B------:R-:W-:Y:S02]  /*a61e0*/  IMAD.MOV.U32 R115, RZ, RZ, R91 ;  /* 0x000000ffff737224 */ /* 0x000fe400078e005b */
[----:B------:R-:W-:-:S07]  /*a61f0*/  IMAD.MOV.U32 R9, RZ, RZ, 0xc ;  /* 0x0000000cff097424 */ /* 0x000fce00078e00ff */
.L_x_5214:
[----:B------:R-:W-:Y:S05]  /*a6200*/  BSYNC.RECONVERGENT B0 ;  /* 0x0000000000007941 */ /* 0x000fea0003800200 */
.L_x_5213:
[----:B------:R-:W-:Y:S05]  /*a6210*/  BRA `(.L_x_5215) ;  /* 0x000001bc00f07947 */ /* 0x000fea0003800000 */
.L_x_4876:
[----:B------:R-:W2:Y:S01]  /*a6220*/  LDG.E.64 R16, desc[UR4][R28.64+0x540] ;  /* 0x000540041c107981 */ /* 0x000ea2000c1e1b00 */
[----:B------:R-:W-:-:S04]  /*a6230*/  IMAD R83, R19, 0xc, RZ ;  /* 0x0000000c13537824 */ /* 0x000fc800078e02ff */
[----:B------:R-:W-:-:S05]  /*a6240*/  IMAD.WIDE.U32 R82, R83, 0x8, R28 ;  /* 0x0000000853527825 */ /* 0x000fca00078e001c */
[----:B--2---:R2:W-:Y:S04]  /*a6250*/  STG.E.64 desc[UR4][R82.64], R16 ;  /* 0x0000001052007986 */ /* 0x0045e8000c101b04 */
[----:B------:R-:W4:Y:S04]  /*a6260*/  LDG.E.64 R38, desc[UR4][R28.64+0x548] ;  /* 0x000548041c267981 */ /* 0x000f28000c1e1b00 */
[----:B----4-:R4:W-:Y:S04]  /*a6270*/  STG.E.64 desc[UR4][R82.64+0x8], R38 ;  /* 0x0000082652007986 */ /* 0x0109e8000c101b04 */
[----:B------:R-:W5:Y:S04]  /*a6280*/  LDG.E.64 R40, desc[UR4][R28.64+0x550] ;  /* 0x000550041c287981 */ /* 0x000f68000c1e1b00 */
[----:B-----5:R5:W-:Y:S04]  /*a6290*/  STG.E.64 desc[UR4][R82.64+0x10], R40 ;  /* 0x0000102852007986 */ /* 0x020be8000c101b04 */
[----:B------:R-:W3:Y:S04]  /*a62a0*/  LDG.E.64 R42, desc[UR4][R28.64+0x558] ;  /* 0x000558041c2a7981 */ /* 0x000ee8000c1e1b00 */
[----:B---3--:R3:W-:Y:S04]  /*a62b0*/  STG.E.64 desc[UR4][R82.64+0x18], R42 ;  /* 0x0000182a52007986 */ /* 0x0087e8000c101b04 */
[----:B------:R-:W2:Y:S04]  /*a62c0*/  LDG.E.64 R76, desc[UR4][R28.64+0x560] ;  /* 0x000560041c4c7981 */ /* 0x000ea8000c1e1b00 */
[----:B--2---:R2:W-:Y:S04]  /*a62d0*/  STG.E.64 desc[UR4][R82.64+0x20], R76 ;  /* 0x0000204c52007986 */ /* 0x0045e8000c101b04 */
        /* <DEDUP_REMOVED lines=8> */
[----:B---3--:R-:W3:Y:S04]  /*a6360*/  LDG.E.64 R42, desc[UR4][R28.64+0x588] ;  /* 0x000588041c2a7981 */ /* 0x008ee8000c1e1b00 */
[----:B---3--:R0:W-:Y:S04]  /*a6370*/  STG.E.64 desc[UR4][R82.64+0x48], R42 ;  /* 0x0000482a52007986 */ /* 0x0081e8000c101b04 */
[----:B--2---:R-:W2:Y:S04]  /*a6380*/  LDG.E.64 R76, desc[UR4][R28.64+0x590] ;  /* 0x000590041c4c7981 */ /* 0x004ea8000c1e1b00 */
[----:B--2---:R0:W-:Y:S04]  /*a6390*/  STG.E.64 desc[UR4][R82.64+0x50], R76 ;  /* 0x0000504c52007986 */ /* 0x0041e8000c101b04 */
[----:B----4-:R-:W2:Y:S01]  /*a63a0*/  LDG.E.64 R78, desc[UR4][R28.64+0x598] ;  /* 0x000598041c4e7981 */ /* 0x010ea2000c1e1b00 */
[----:B------:R-:W-:-:S03]  /*a63b0*/  VIADD R12, R12, 0x2 ;  /* 0x000000020c0c7836 */ /* 0x000fc60000000000 */
[----:B--2---:R0:W-:Y:S04]  /*a63c0*/  STG.E.64 desc[UR4][R82.64+0x58], R78 ;  /* 0x0000584e52007986 */ /* 0x0041e8000c101b04 */
[----:B------:R0:W-:Y:S01]  /*a63d0*/  STG.E.64 desc[UR4][R80.64+0x600], R112 ;  /* 0x0006007050007986 */ /* 0x0001e2000c101b04 */
[----:B------:R-:W-:Y:S05]  /*a63e0*/  BRA `(.L_x_4538) ;  /* 0x000001b000847947 */ /* 0x000fea0003800000 */
.L_x_4540:
[----:B------:R-:W2:Y:S04]  /*a63f0*/  LDG.E.64 R16, desc[UR4][R28.64+0x5a0] ;  /* 0x0005a0041c107981 */ /* 0x000ea8000c1e1b00 */
[----:B------:R-:W2:Y:S04]  /*a6400*/  LDG.E.64 R38, desc[UR4][R28.64+0x4e0] ;  /* 0x0004e0041c267981 */ /* 0x000ea8000c1e1b00 */
[----:B------:R-:W3:Y:S04]  /*a6410*/  LDG.E.64 R42, desc[UR4][R28.64+0x5a8] ;  /* 0x0005a8041c2a7981 */ /* 0x000ee8000c1e1b00 */
[----:B------:R-:W3:Y:S04]  /*a6420*/  LDG.E.64 R76, desc[UR4][R28.64+0x4e8] ;  /* 0x0004e8041c4c7981 */ /* 0x000ee8000c1e1b00 */
[----:B------:R-:W4:Y:S04]  /*a6430*/  LDG.E.64 R78, desc[UR4][R28.64+0x4f0] ;  /* 0x0004f0041c4e7981 */ /* 0x000f28000c1e1b00 */
[----:B------:R-:W5:Y:S04]  /*a6440*/  LDG.E.64 R80, desc[UR4][R28.64+0x5b8] ;  /* 0x0005b8041c507981 */ /* 0x000f68000c1e1b00 */
[----:B------:R-:W5:Y:S04]  /*a6450*/  LDG.E.64 R92, desc[UR4][R28.64+0x5d0] ;  /* 0x0005d0041c5c7981 */ /* 0x000f68000c1e1b00 */
        /* <DEDUP_REMOVED lines=8> */
[----:B------:R3:W-:Y:S04]  /*a64e0*/  @!P0 STG.E.64 desc[UR4][R28.64+0x540], R16 ;  /* 0x000540101c008986 */ /* 0x0007e8000c101b04 */
[----:B------:R-:W4:Y:S01]  /*a64f0*/  LDG.E.64 R40, desc[UR4][R32.64] ;  /* 0x0000000420287981 */ /* 0x000f22000c1e1b00 */
[----:B--2---:R-:W-:Y:S02]  /*a6500*/  @!P0 IMAD.MOV.U32 R38, RZ, RZ, R16 ;  /* 0x000000ffff268224 */ /* 0x004fe400078e0010 */
[----:B------:R-:W-:Y:S01]  /*a6510*/  @!P0 IMAD.MOV.U32 R39, RZ, RZ, R17 ;  /* 0x000000ffff278224 */ /* 0x000fe200078e0011 */
[----:B------:R-:W-:-:S08]  /*a6520*/  DADD R76, -R42, R76 ;  /* 0x000000002a4c7229 */ /* 0x000fd0000000014c */
[----:B------:R-:W-:Y:S02]  /*a6530*/  DFMA R42, R76, 0.5, R42 ;  /* 0x3fe000004c2a782b */ /* 0x000fe4000000002a */
[----:B------:R-:W2:Y:S05]  /*a6540*/  LDG.E.64 R76, desc[UR4][R28.64+0x5b0] ;  /* 0x0005b0041c4c7981 */ /* 0x000eaa000c1e1b00 */
[----:B------:R0:W-:Y:S01]  /*a6550*/  STG.E.64 desc[UR4][R28.64+0x548], R42 ;  /* 0x0005482a1c007986 */ /* 0x0001e2000c101b04 */
[----:B----4-:R-:W-:-:S14]  /*a6560*/  DSETP.GT.AND P0, PT, R38, R40, PT ;  /* 0x000000282600722a */ /* 0x010fdc0003f04000 */
[----:B------:R4:W-:Y:S04]  /*a6570*/  @P0 STG.E.64 desc[UR4][R28.64+0x540], R40 ;  /* 0x000540281c000986 */ /* 0x0009e8000c101b04 */
[----:B------:R-:W5:Y:S02]  /*a6580*/  LDG.E.64 R38, desc[UR4][R24.64+0x8] ;  /* 0x0000080418267981 */ /* 0x000f64000c1e1b00 */
[----:B-----5:R-:W-:-:S14]  /*a6590*/  DSETP.GEU.AND P0, PT, R42, R38, PT ;  /* 0x000000262a00722a */ /* 0x020fdc0003f0e000 */
[----:B------:R5:W-:Y:S04]  /*a65a0*/  @!P0 STG.E.64 desc[UR4][R28.64+0x548], R38 ;  /* 0x000548261c008986 */ /* 0x000be8000c101b04 */
[----:B---3--:R-:W3:Y:S01]  /*a65b0*/  LDG.E.64 R16, desc[UR4][R32.64+0x8] ;  /* 0x0000080420107981 */ /* 0x008ee2000c1e1b00 */
[----:B0-----:R-:W-:Y:S01]  /*a65c0*/  @!P0 IMAD.MOV.U32 R42, RZ, RZ, R38 ;  /* 0x000000ffff2a8224 */ /* 0x001fe200078e0026 */
[----:B------:R-:W-:Y:S01]  /*a65d0*/  @!P0 MOV R43, R39 ;  /* 0x00000027002b8202 */ /* 0x000fe20000000f00 */
[----:B--2---:R-:W-:-:S08]  /*a65e0*/  DADD R78, -R76, R78 ;  /* 0x000000004c4e7229 */ /* 0x004fd0000000014e */
[----:B------:R-:W-:Y:S02]  /*a65f0*/  DFMA R76, R78, 0.5, R76 ;  /* 0x3fe000004e4c782b */ /* 0x000fe4000000004c */
[----:B------:R-:W2:Y:S05]  /*a6600*/  LDG.E.64 R78, desc[UR4][R28.64+0x510] ;  /* 0x000510041c4e7981 */ /* 0x000eaa000c1e1b00 */
[----:B------:R0:W-:Y:S01]  /*a6610*/  STG.E.64 desc[UR4][R28.64+0x550], R76 ;  /* 0x0005504c1c007986 */ /* 0x0001e2000c101b04 */
[----:B---3--:R-:W-:-:S03]  /*a6620*/  DSETP.GT.AND P0, PT, R42, R16, PT ;  /* 0x000000102a00722a */ /* 0x008fc60003f04000 */
[----:B------:R-:W3:Y:S11]  /*a6630*/  LDG.E.64 R42, desc[UR4][R28.64+0x4f8] ;  /* 0x0004f8041c2a7981 */ /* 0x000ef6000c1e1b00 */
[----:B------:R1:W-:Y:S04]  /*a6640*/  @P0 STG.E.64 desc[UR4][R28.64+0x548], R16 ;  /* 0x000548101c000986 */ /* 0x0003e8000c101b04 */
[----:B----4-:R-:W4:Y:S02]  /*a6650*/  LDG.E.64 R40, desc[UR4][R24.64+0x10] ;  /* 0x0000100418287981 */ /* 0x010f24000c1e1b00 */
[----:B----4-:R-:W-:-:S14]  /*a6660*/  DSETP.GEU.AND P0, PT, R76, R40, PT ;  /* 0x000000284c00722a */ /* 0x010fdc0003f0e000 */
[----:B------:R4:W-:Y:S04]  /*a6670*/  @!P0 STG.E.64 desc[UR4][R28.64+0x550], R40 ;  /* 0x000550281c008986 */ /* 0x0009e8000c101b04 */
[----:B-----5:R-:W5:Y:S01]  /*a6680*/  LDG.E.64 R38, desc[UR4][R32.64+0x10] ;  /* 0x0000100420267981 */ /* 0x020f62000c1e1b00 */
[----:B0-----:R-:W-:Y:S02]  /*a6690*/  @!P0 IMAD.MOV.U32 R76, RZ, RZ, R40 ;  /* 0x000000ffff4c8224 */ /* 0x001fe400078e0028 */
[----:B------:R-:W-:Y:S01]  /*a66a0*/  @!P0 IMAD.MOV.U32 R77, RZ, RZ, R41 ;  /* 0x000000ffff4d8224 */ /* 0x000fe200078e0029 */
[----:B---3--:R-:W-:-:S08]  /*a66b0*/  DADD R42, -R80, R42 ;  /* 0x00000000502a7229 */ /* 0x008fd0000000012a */
[----:B------:R-:W-:Y:S02]  /*a66c0*/  DFMA R80, R42, 0.5, R80 ;  /* 0x3fe000002a50782b */ /* 0x000fe40000000050 */
[----:B------:R-:W3:Y:S05]  /*a66d0*/  LDG.E.64 R42, desc[UR4][R28.64+0x500] ;  /* 0x000500041c2a7981 */ /* 0x000eea000c1e1b00 */
[----:B------:R0:W-:Y:S01]  /*a66e0*/  STG.E.64 desc[UR4][R28.64+0x558], R80 ;  /* 0x000558501c007986 */ /* 0x0001e2000c101b04 */
[----:B-----5:R-:W-:-:S03]  /*a66f0*/  DSETP.GT.AND P0, PT, R76, R38, PT ;  /* 0x000000264c00722a */ /* 0x020fc60003f04000 */
[----:B------:R-:W3:Y:S11]  /*a6700*/  LDG.E.64 R76, desc[UR4][R28.64+0x5c0] ;  /* 0x0005c0041c4c7981 */ /* 0x000ef6000c1e1b00 */
[----:B------:R-:W-:Y:S04]  /*a6710*/  @P0 STG.E.64 desc[UR4][R28.64+0x550], R38 ;  /* 0x000550261c000986 */ /* 0x000fe8000c101b04 */
[----:B-1----:R-:W5:Y:S02]  /*a6720*/  LDG.E.64 R16, desc[UR4][R24.64+0x18] ;  /* 0x0000180418107981 */ /* 0x002f64000c1e1b00 */
[----:B-----5:R-:W-:-:S14]  /*a6730*/  DSETP.GEU.AND P0, PT, R80, R16, PT ;  /* 0x000000105000722a */ /* 0x020fdc0003f0e000 */
[----:B------:R1:W-:Y:S04]  /*a6740*/  @!P0 STG.E.64 desc[UR4][R28.64+0x558], R16 ;  /* 0x000558101c008986 */ /* 0x0003e8000c101b04 */
[----:B----4-:R-:W4:Y:S01]  /*a6750*/  LDG.E.64 R40, desc[UR4][R32.64+0x18] ;  /* 0x0000180420287981 */ /* 0x010f22000c1e1b00 */
[----:B0-----:R-:W-:Y:S02]  /*a6760*/  @!P0 IMAD.MOV.U32 R80, RZ, RZ, R16 ;  /* 0x000000ffff508224 */ /* 0x001fe400078e0010 */
[----:B------:R-:W-:Y:S01]  /*a6770*/  @!P0 IMAD.MOV.U32 R81, RZ, RZ, R17 ;  /* 0x000000ffff518224 */ /* 0x000fe200078e0011 */
[----:B---3--:R-:W-:Y:S01]  /*a6780*/  DADD R42, -R76, R42 ;  /* 0x000000004c2a7229 */ /* 0x008fe2000000012a */
[----:B-1----:R-:W3:Y:S07]  /*a6790*/  LDG.E.64 R16, desc[UR4][R28.64+0x508] ;  /* 0x000508041c107981 */ /* 0x002eee000c1e1b00 */
[----:B------:R-:W-:-:S02]  /*a67a0*/  DFMA R76, R42, 0.5, R76 ;  /* 0x3fe000002a4c782b */ /* 0x000fc4000000004c */
[----:B------:R-:W3:Y:S05]  /*a67b0*/  LDG.E.64 R42, desc[UR4][R28.64+0x5c8] ;  /* 0x0005c8041c2a7981 */ /* 0x000eea000c1e1b00 */
[----:B------:R0:W-:Y:S01]  /*a67c0*/  STG.E.64 desc[UR4][R28.64+0x560], R76 ;  /* 0x0005604c1c007986 */ /* 0x0001e2000c101b04 */
[----:B----4-:R-:W-:-:S14]  /*a67d0*/  DSETP.GT.AND P5, PT, R80, R40, PT ;  /* 0x000000285000722a */ /* 0x010fdc0003fa4000 */
[----:B------:R-:W-:Y:S04]  /*a67e0*/  @P5 STG.E.64 desc[UR4][R28.64+0x558], R40 ;  /* 0x000558281c005986 */ /* 0x000fe8000c101b04 */
[----:B------:R-:W4:Y:S02]  /*a67f0*/  LDG.E.64 R38, desc[UR4][R24.64+0x20] ;  /* 0x0000200418267981 */ /* 0x000f24000c1e1b00 */
[----:B----4-:R-:W-:-:S14]  /*a6800*/  DSETP.GEU.AND P0, PT, R76, R38, PT ;  /* 0x000000264c00722a */ /* 0x010fdc0003f0e000 */
[----:B------:R1:W-:Y:S04]  /*a6810*/  @!P0 STG.E.64 desc[UR4][R28.64+0x560], R38 ;  /* 0x000560261c008986 */ /* 0x0003e8000c101b04 */
[----:B------:R-:W4:Y:S01]  /*a6820*/  LDG.E.64 R84, desc[UR4][R32.64+0x20] ;  /* 0x0000200420547981 */ /* 0x000f22000c1e1b00 */
[----:B0-----:R-:W-:Y:S02]  /*a6830*/  @!P0 IMAD.MOV.U32 R76, RZ, RZ, R38 ;  /* 0x000000ffff4c8224 */ /* 0x001fe400078e0026 */
[----:B------:R-:W-:Y:S01]  /*a6840*/  @!P0 IMAD.MOV.U32 R77, RZ, RZ, R39 ;  /* 0x000000ffff4d8224 */ /* 0x000fe200078e0027 */
[----:B---3--:R-:W-:-:S08]  /*a6850*/  DADD R16, -R42, R16 ;  /* 0x000000002a107229 */ /* 0x008fd00000000110 */
[----:B------:R-:W-:-:S07]  /*a6860*/  DFMA R16, R16, 0.5, R42 ;  /* 0x3fe000001010782b */ /* 0x000fce000000002a */
[----:B------:R0:W-:Y:S01]  /*a6870*/  STG.E.64 desc[UR4][R28.64+0x568], R16 ;  /* 0x000568101c007986 */ /* 0x0001e2000c101b04 */
[----:B----4-:R-:W-:-:S14]  /*a6880*/  DSETP.GT.AND P4, PT, R76, R84, PT ;  /* 0x000000544c00722a */ /* 0x010fdc0003f84000 */
        /* <DEDUP_REMOVED lines=9> */
[----:B------:R-:W-:-:S07]  /*a6920*/  DFMA R92, R78, 0.5, R92 ;  /* 0x3fe000004e5c782b */ /* 0x000fce000000005c */
        /* <DEDUP_REMOVED lines=11> */
[----:B------:R-:W-:-:S07]  /*a69e0*/  DFMA R90, R42, 0.5, R90 ;  /* 0x3fe000002a5a782b */ /* 0x000fce000000005a */
[----:B------:R0:W-:Y:S01]  /*a69f0*/  STG.E.64 desc[UR4][R28.64+0x578], R90 ;  /* 0x0005785a1c007986 */ /* 0x0001e2000c101b04 */
[----:B---3--:R-:W-:-:S14]  /*a6a00*/  DSETP.GT.AND P1, PT, R92, R86, PT ;  /* 0x000000565c00722a */ /* 0x008fdc0003f24000 */
[----:B------:R-:W-:Y:S04]  /*a6a10*/  @P1 STG.E.64 desc[UR4][R28.64+0x570], R86 ;  /* 0x000570561c001986 */ /* 0x000fe8000c101b04 */
[----:B------:R-:W3:Y:S02]  /*a6a20*/  LDG.E.64 R42, desc[UR4][R24.64+0x38] ;  /* 0x00003804182a7981 */ /* 0x000ee4000c1e1b00 */
[----:B---3--:R-:W-:-:S14]  /*a6a30*/  DSETP.GEU.AND P2, PT, R90, R42, PT ;  /* 0x0000002a5a00722a */ /* 0x008fdc0003f4e000 */
[----:B------:R1:W-:Y:S04]  /*a6a40*/  @!P2 STG.E.64 desc[UR4][R28.64+0x578], R42 ;  /* 0x0005782a1c00a986 */ /* 0x0003e8000c101b04 */
[----:B------:R-:W3:Y:S01]  /*a6a50*/  LDG.E.64 R88, desc[UR4][R32.64+0x38] ;  /* 0x0000380420587981 */ /* 0x000ee2000c1e1b00 */
[----:B0-----:R-:W-:Y:S01]  /*a6a60*/  @!P2 IMAD.MOV.U32 R90, RZ, RZ, R42 ;  /* 0x000000ffff5aa224 */ /* 0x001fe200078e002a */
[----:B------:R-:W-:Y:S01]  /*a6a70*/  @!P2 MOV R91, R43 ;  /* 0x0000002b005ba202 */ /* 0x000fe20000000f00 */
        /* <DEDUP_REMOVED lines=14> */
[----:B------:R-:W-:-:S02]  /*a6b60*/  DFMA R100, R42, 0.5, R82 ;  /* 0x3fe000002a64782b */ /* 0x000fc40000000052 */
        /* <DEDUP_REMOVED lines=14> */
[----:B------:R-:W-:-:S02]  /*a6c50*/  DFMA R42, R78, 0.5, R42 ;  /* 0x3fe000004e2a782b */ /* 0x000fc4000000002a */
        /* <DEDUP_REMOVED lines=11> */
[----:B------:R-:W-:-:S07]  /*a6d10*/  DFMA R78, R82, 0.5, R78 ;  /* 0x3fe00000524e782b */ /* 0x000fce000000004e */
        /* <DEDUP_REMOVED lines=9> */
[----:B0-----:R-:W-:Y:S01]  /*a6db0*/  @!P6 IMAD.MOV.U32 R78, RZ, RZ, R106 ;  /* 0x000000ffff4ee224 */ /* 0x001fe200078e006a */
        /* <DEDUP_REMOVED lines=48> */
.L_x_5217:
[----:B------:R-:W-:Y:S05]  /*a70c0*/  BSYNC.RECONVERGENT B5 ;  /* 0x0000000000057941 */ /* 0x000fea0003800200 */
.L_x_5216:
        /* <DEDUP_REMOVED lines=60> */
.L_x_5219:
[----:B------:R-:W-:Y:S05]  /*a7490*/  BSYNC.RECONVERGENT B5 ;  /* 0x0000000000057941 */ /* 0x000fea0003800200 */
.L_x_5218:
        /* <DEDUP_REMOVED lines=60> */
.L_x_5221:
[----:B------:R-:W-:Y:S05]  /*a7860*/  BSYNC.RECONVERGENT B5 ;  /* 0x0000000000057941 */ /* 0x000fea0003800200 */
.L_x_5220:
        /* <DEDUP_REMOVED lines=55> */
[----:B------:R-:W-:-:S07]  /*a7be0*/  IMAD.MOV.U32 R89, RZ, RZ, R103 ;  /* 0x000000ffff597224 */ /* 0x000fce00078e0067 */
.L_x_5225:
[----:B------:R-:W-:Y:S05]  /*a7bf0*/  BSYNC.RECONVERGENT B6 ;  /* 0x0000000000067941 */ /* 0x000fea0003800200 */
.L_x_5224:
[----:B------:R-:W-:-:S07]  /*a7c00*/  VIADD R15, R105, 0x1 ;  /* 0x00000001690f7836 */ /* 0x000fce0000000000 */
.L_x_5223:
[----:B------:R-:W-:Y:S05]  /*a7c10*/  BSYNC.RECONVERGENT B5 ;  /* 0x0000000000057941 */ /* 0x000fea0003800200 */
.L_x_5222:
        /* <DEDUP_REMOVED lines=56> */
.L_x_5229:
[----:B------:R-:W-:Y:S05]  /*a7fa0*/  BSYNC.RECONVERGENT B6 ;  /* 0x0000000000067941 */ /* 0x000fea0003800200 */
.L_x_5228:
[----:B------:R-:W-:-:S07]  /*a7fb0*/  IADD3 R15, PT, PT, R105, 0x1, RZ ;  /* 0x00000001690f7810 */ /* 0x000fce0007ffe0ff */
.L_x_5227:
[----:B------:R-:W-:Y:S05]  /*a7fc0*/  BSYNC.RECONVERGENT B5 ;  /* 0x0000000000057941 */ /* 0x000fea0003800200 */
.L_x_5226:
        /* <DEDUP_REMOVED lines=56> */
.L_x_5233:
[----:B------:R-:W-:Y:S05]  /*a8350*/  BSYNC.RECONVERGENT B6 ;  /* 0x0000000000067941 */ /* 0x000fea0003800200 */
.L_x_5232:
[----:B------:R-:W-:-:S07]  /*a8360*/  VIADD R15, R105, 0x1 ;  /* 0x00000001690f7836 */ /* 0x000fce0000000000 */
.L_x_5231:
[----:B------:R-:W-:Y:S05]  /*a8370*/  BSYNC.RECONVERGENT B5 ;  /* 0x0000000000057941 */ /* 0x000fea0003800200 */
.L_x_5230:
        /* <DEDUP_REMOVED lines=51> */
.L_x_5235:
[----:B------:R-:W-:Y:S05]  /*a86b0*/  BSYNC.RECONVERGENT B1 ;  /* 0x0000000000017941 */ /* 0x000fea0003800200 */
.L_x_5234:
        /* <DEDUP_REMOVED lines=57> */
.L_x_5237:
        /* <DEDUP_REMOVED lines=72> */
.L_x_5238:
[----:B------:R-:W-:Y:S05]  /*a8ed0*/  BSYNC.RECONVERGENT B0 ;  /* 0x0000000000007941 */ /* 0x000fea0003800200 */
.L_x_5236:
        /* <DEDUP_REMOVED lines=22> */
.L_x_5240:
[----:B------:R-:W-:Y:S05]  /*a9040*/  BSYNC.RECONVERGENT B1 ;  /* 0x0000000000017941 */ /* 0x000fea0003800200 */
.L_x_5239:
        /* <DEDUP_REMOVED lines=57> */
.L_x_5242:
        /* <DEDUP_REMOVED lines=72> */
.L_x_5243:
[----:B------:R-:W-:Y:S05]  /*a9860*/  BSYNC.RECONVERGENT B0 ;  /* 0x0000000000007941 */ /* 0x000fea0003800200 */
.L_x_5241:
        /* <DEDUP_REMOVED lines=34> */
.L_x_5245:
[----:B------:R-:W-:Y:S05]  /*a9a90*/  BSYNC.RECONVERGENT B5 ;  /* 0x0000000000057941 */ /* 0x000fea0003800200 */
.L_x_5244:
        /* <DEDUP_REMOVED lines=59> */
.L_x_5247:
[----:B------:R-:W-:Y:S05]  /*a9e50*/  BSYNC.RECONVERGENT B1 ;  /* 0x0000000000017941 */ /* 0x000fea0003800200 */
.L_x_5246:
        /* <DEDUP_REMOVED lines=21> */
[----:B------:R-:W-:Y:S01]  /*a9fb0*/  IMAD.MOV.U32 R38, RZ, RZ, R100 ;  /* 0x000000ffff267224 */ /* 0x000fe200078e0064 */
[----:B------:R-:W-:-:S07]  /*a9fc0*/  MOV R39, R101 ;  /* 0x0000006500277202 */ /* 0x000fce0000000f00 */
.L_x_5249:
[----:B------:R-:W-:Y:S05]  /*a9fd0*/  BSYNC.RECONVERGENT B1 ;  /* 0x0000000000017941 */ /* 0x000fea0003800200 */
.L_x_5248:
        /* <DEDUP_REMOVED lines=23> */
.L_x_5251:
[----:B------:R-:W-:Y:S05]  /*aa150*/  BSYNC.RECONVERGENT B1 ;  /* 0x0000000000017941 */ /* 0x000fea0003800200 */
.L_x_5250:
        /* <DEDUP_REMOVED lines=34> */
.L_x_5255:
[----:B------:R-:W-:Y:S05]  /*aa380*/  BSYNC.RECONVERGENT B6 ;  /* 0x0000000000067941 */ /* 0x000fea0003800200 */
.L_x_5254:
[----:B------:R-:W-:-:S07]  /*aa390*/  VIADD R15, R105, 0x1 ;  /* 0x00000001690f7836 */ /* 0x000fce0000000000 */
.L_x_5253:
[----:B------:R-:W-:Y:S05]  /*aa3a0*/  BSYNC.RECONVERGENT B5 ;  /* 0x0000000000057941 */ /* 0x000fea0003800200 */
.L_x_5252:
        /* <DEDUP_REMOVED lines=56> */
.L_x_5259:
[----:B------:R-:W-:Y:S05]  /*aa730*/  BSYNC.RECONVERGENT B6 ;  /* 0x0000000000067941 */ /* 0x000fea0003800200 */
.L_x_5258:
[----:B------:R-:W-:-:S07]  /*aa740*/  VIADD R15, R105, 0x1 ;  /* 0x00000001690f7836 */ /* 0x000fce0000000000 */
.L_x_5257:
[----:B------:R-:W-:Y:S05]  /*aa750*/  BSYNC.RECONVERGENT B5 ;  /* 0x0000000000057941 */ /* 0x000fea0003800200 */
.L_x_5256:
        /* <DEDUP_REMOVED lines=56> */
.L_x_5261:
[----:B------:R-:W-:Y:S05]  /*aaae0*/  BSYNC.RECONVERGENT B5 ;  /* 0x0000000000057941 */ /* 0x000fea0003800200 */
.L_x_5260:
        /* <DEDUP_REMOVED lines=39> */
[----:B------:R-:W-:Y:S01]  /*aad60*/  MOV R15, RZ ;  /* 0x000000ff000f7202 */ /* 0x000fe20000000f00 */
[----:B------:R-:W-:Y:S02]  /*aad70*/  DMUL R38, R38, R88 ;  /* 0x0000005826267228 */ /* 0x000fe40000000000 */
[----:B------:R-:W-:-:S11]  /*aad80*/  DMUL R16, R86, R82 ;  /* 0x0000005256107228 */ /* 0x000fd60000000000 */
.L_x_5276:
        /* <DEDUP_REMOVED lines=45> */
[----:B------:R-:W-:Y:S01]  /*ab060*/  MOV R104, R100 ;  /* 0x0000006400687202 */ /* 0x000fe20000000f00 */
[----:B------:R-:W-:-:S07]  /*ab070*/  IMAD.MOV.U32 R105, RZ, RZ, R101 ;  /* 0x000000ffff697224 */ /* 0x000fce00078e0065 */
.L_x_5264:
[----:B------:R-:W-:Y:S05]  /*ab080*/  BSYNC.RECONVERGENT B1 ;  /* 0x0000000000017941 */ /* 0x000fea0003800200 */
.L_x_5263:
        /* <DEDUP_REMOVED lines=16> */
.L_x_5266:
[----:B------:R-:W-:Y:S05]  /*ab190*/  BSYNC.RECONVERGENT B1 ;  /* 0x0000000000017941 */ /* 0x000fea0003800200 */
.L_x_5265:
        /* <DEDUP_REMOVED lines=33> */
.L_x_5268:
[----:B------:R-:W-:Y:S05]  /*ab3b0*/  BSYNC.RECONVERGENT B1 ;  /* 0x0000000000017941 */ /* 0x000fea0003800200 */
.L_x_5267:
        /* <DEDUP_REMOVED lines=45> */
.L_x_5270:
        /* <DEDUP_REMOVED lines=70> */
.L_x_5271:
[----:B------:R-:W-:Y:S05]  /*abaf0*/  BSYNC.RECONVERGENT B0 ;  /* 0x0000000000007941 */ /* 0x000fea0003800200 */
.L_x_5269:
        /* <DEDUP_REMOVED lines=36> */
.L_x_5275:
[----:B------:R-:W-:Y:S05]  /*abd40*/  BSYNC.RECONVERGENT B6 ;  /* 0x0000000000067941 */ /* 0x000fea0003800200 */
.L_x_5274:
[----:B------:R-:W-:-:S04]  /*abd50*/  LOP3.LUT R105, R105, 0x1, RZ, 0xc0, !PT ;  /* 0x0000000169697812 */ /* 0x000fc800078ec0ff */
[----:B------:R-:W-:-:S13]  /*abd60*/  ISETP.NE.U32.AND P0, PT, R105, 0x1, PT ;  /* 0x000000016900780c */ /* 0x000fda0003f05070 */
.L_x_5273:
[----:B------:R-:W-:Y:S05]  /*abd70*/  BSYNC.RECONVERGENT B5 ;  /* 0x0000000000057941 */ /* 0x000fea0003800200 */
.L_x_5272:
        /* <DEDUP_REMOVED lines=63> */
[----:B------:R-:W-:-:S04]  /*ac170*/  IADD3 R15, PT, PT, R15, 0x1, RZ ;  /* 0x000000010f0f7810 */ /* 0x000fc80007ffe0ff */
[----:B--2---:R-:W-:-:S13]  /*ac180*/  ISETP.GE.AND P0, PT, R15, R90, PT ;  /* 0x0000005a0f00720c */ /* 0x004fda0003f06270 */
[----:B-1----:R-:W-:Y:S05]  /*ac190*/  @!P0 BRA `(.L_x_5276) ;  /* 0xffffffe800fc8947 */ /* 0x002fea000383ffff */
[----:B------:R0:W5:Y:S04]  /*ac1a0*/  LDG.E.64 R80, desc[UR4][R28.64+0x558] ;  /* 0x000558041c507981 */ /* 0x000168000c1e1b00 */
[----:B------:R0:W5:Y:S04]  /*ac1b0*/  LDG.E.64 R76, desc[UR4][R28.64+0x560] ;  /* 0x000560041c4c7981 */ /* 0x000168000c1e1b00 */
[----:B------:R0:W5:Y:S01]  /*ac1c0*/  LDG.E.64 R16, desc[UR4][R28.64+0x568] ;  /* 0x000568041c107981 */ /* 0x000162000c1e1b00 */
[----:B------:R-:W-:-:S13]  /*ac1d0*/  ISETP.GT.AND P5, PT, R90, RZ, PT ;  /* 0x000000ff5a00720c */ /* 0x000fda0003fa4270 */
.L_x_5262:
        /* <DEDUP_REMOVED lines=29> */
.L_x_5280:
[----:B------:R-:W-:Y:S05]  /*ac3b0*/  BSYNC.RECONVERGENT B6 ;  /* 0x0000000000067941 */ /* 0x000fea0003800200 */
.L_x_5279:
[----:B------:R-:W-:-:S07]  /*ac3c0*/  VIADD R15, R105, 0x1 ;  /* 0x00000001690f7836 */ /* 0x000fce0000000000 */
.L_x_5278:
[----:B------:R-:W-:Y:S05]  /*ac3d0*/  BSYNC.RECONVERGENT B5 ;  /* 0x0000000000057941 */ /* 0x000fea0003800200 */
.L_x_5277:
        /* <DEDUP_REMOVED lines=58> */
.L_x_5284:
[----:B------:R-:W-:Y:S05]  /*ac780*/  BSYNC.RECONVERGENT B6 ;  /* 0x0000000000067941 */ /* 0x000fea0003800200 */
.L_x_5283:
[----:B------:R-:W-:-:S07]  /*ac790*/  IADD3 R15, PT, PT, R105, 0x1, RZ ;  /* 0x00000001690f7810 */ /* 0x000fce0007ffe0ff */
.L_x_5282:
[----:B------:R-:W-:Y:S05]  /*ac7a0*/  BSYNC.RECONVERGENT B5 ;  /* 0x0000000000057941 */ /* 0x000fea0003800200 */
.L_x_5281:
        /* <DEDUP_REMOVED lines=58> */
.L_x_5288:
[----:B------:R-:W-:Y:S05]  /*acb50*/  BSYNC.RECONVERGENT B6 ;  /* 0x0000000000067941 */ /* 0x000fea0003800200 */
.L_x_5287:
[----:B------:R-:W-:-:S07]  /*acb60*/  VIADD R15, R105, 0x1 ;  /* 0x00000001690f7836 */ /* 0x000fce0000000000 */
.L_x_5286:
[----:B------:R-:W-:Y:S05]  /*acb70*/  BSYNC.RECONVERGENT B5 ;  /* 0x0000000000057941 */ /* 0x000fea0003800200 */
.L_x_5285:
        /* <DEDUP_REMOVED lines=53> */
.L_x_5290:
[----:B------:R-:W-:Y:S05]  /*aced0*/  BSYNC.RECONVERGENT B5 ;  /* 0x0000000000057941 */ /* 0x000fea0003800200 */
.L_x_5289:
        /* <DEDUP_REMOVED lines=54> */
.L_x_5292:
[----:B------:R-:W-:Y:S05]  /*ad240*/  BSYNC.RECONVERGENT B5 ;  /* 0x0000000000057941 */ /* 0x000fea0003800200 */
.L_x_5291:
        /* <DEDUP_REMOVED lines=54> */
.L_x_5294:
[----:B------:R-:W-:Y:S05]  /*ad5b0*/  BSYNC.RECONVERGENT B5 ;  /* 0x0000000000057941 */ /* 0x000fea0003800200 */
.L_x_5293:
        /* <DEDUP_REMOVED lines=51> */
.L_x_5418:
        /* <DEDUP_REMOVED lines=41> */
[----:B------:R-:W-:Y:S02]  /*adb80*/  IMAD.MOV.U32 R94, RZ, RZ, R100 ;  /* 0x000000ffff5e7224 */ /* 0x000fe400078e0064 */
[----:B------:R-:W-:-:S07]  /*adb90*/  IMAD.MOV.U32 R95, RZ, RZ, R101 ;  /* 0x000000ffff5f7224 */ /* 0x000fce00078e0065 */
.L_x_5297:
[----:B------:R-:W-:Y:S05]  /*adba0*/  BSYNC.RECONVERGENT B1 ;  /* 0x0000000000017941 */ /* 0x000fea0003800200 */
.L_x_5296:
        /* <DEDUP_REMOVED lines=30> */
.L_x_5299:
[----:B------:R-:W-:Y:S05]  /*add90*/  BSYNC.RECONVERGENT B5 ;  /* 0x0000000000057941 */ /* 0x000fea0003800200 */
.L_x_5298:
        /* <DEDUP_REMOVED lines=60> */
.L_x_5304:
[----:B------:R-:W-:Y:S05]  /*ae160*/  BSYNC.RECONVERGENT B1 ;  /* 0x0000000000017941 */ /* 0x000fea0003800200 */
.L_x_5303:
        /* <DEDUP_REMOVED lines=59> */
.L_x_5306:
        /* <DEDUP_REMOVED lines=72> */
.L_x_5307:
[----:B------:R-:W-:Y:S05]  /*ae9a0*/  BSYNC.RECONVERGENT B0 ;  /* 0x0000000000007941 */ /* 0x000fea0003800200 */
.L_x_5305:
[----:B------:R-:W-:Y:S01]  /*ae9b0*/  UMOV UR12, 0x1a63c1f5 ;  /* 0x1a63c1f5000c7882 */ /* 0x000fe20000000000 */
[----:B------:R-:W-:Y:S01]  /*ae9c0*/  UMOV UR13, 0x404ca5dc ;  /* 0x404ca5dc000d7882 */ /* 0x000fe20000000000 */
[----:B------:R-:W-:Y:S01]  /*ae9d0*/  IMAD.MOV.U32 R15, RZ, RZ, 0x2 ;  /* 0x00000002ff0f7424 */ /* 0x000fe200078e00ff */
[----:B------:R-:W-:-:S08]  /*ae9e0*/  DMUL R100, R100, UR12 ;  /* 0x0000000c64647c28 */ /* 0x000fd00008000000 */
[----:B------:R-:W-:-:S07]  /*ae9f0*/  DADD R102, -RZ, -R100 ;  /* 0x00000000ff667229 */ /* 0x000fce0000000964 */
[----:B------:R1:W-:Y:S01]  /*aea00*/  STL.128 [R1], R100 ;  /* 0x0000006401007387 */ /* 0x0003e20000100c00 */
[----:B------:R-:W-:Y:S05]  /*aea10*/  BRA `(.L_x_5302) ;  /* 0x00000038006c7947 */ /* 0x000fea0003800000 */
.L_x_5301:
        /* <DEDUP_REMOVED lines=23> */
.L_x_5309:
[----:B------:R-:W-:Y:S05]  /*aeb90*/  BSYNC.RECONVERGENT B1 ;  /* 0x0000000000017941 */ /* 0x000fea0003800200 */
.L_x_5308:
        /* <DEDUP_REMOVED lines=23> */
[----:B0-----:R-:W-:Y:S05]  /*aed10*/  CALL.REL.NOINC `($__internal_16_$__cuda_sm20_div_rn_f64_full) ;  /* 0x00001f9000c07944 */ /* 0x001fea0003c00000 */
[----:B------:R-:W-:Y:S02]  /*aed20*/  IMAD.MOV.U32 R122, RZ, RZ, R100 ;  /* 0x000000ffff7a7224 */ /* 0x000fe400078e0064 */
[----:B------:R-:W-:-:S07]  /*aed30*/  IMAD.MOV.U32 R123, RZ, RZ, R101 ;  /* 0x000000ffff7b7224 */ /* 0x000fce00078e0065 */
.L_x_5311:
[----:B------:R-:W-:Y:S05]  /*aed40*/  BSYNC.RECONVERGENT B1 ;  /* 0x0000000000017941 */ /* 0x000fea0003800200 */
.L_x_5310:
        /* <DEDUP_REMOVED lines=22> */
.L_x_5313:
[----:B------:R-:W-:Y:S05]  /*aeeb0*/  BSYNC.RECONVERGENT B1 ;  /* 0x0000000000017941 */ /* 0x000fea0003800200 */
.L_x_5312:
        /* <DEDUP_REMOVED lines=8> */
[----:B------:R-:W-:Y:S01]  /*aef40*/  IADD3 R100, PT, PT, R107, -0x3500000, RZ ;  /* 0xfcb000006b647810 */ /* 0x000fe20007ffe0ff */
[----:B------:R-:W-:Y:S01]  /*aef50*/  IMAD.MOV.U32 R104, RZ, RZ, 0x0 ;  /* 0x00000000ff687424 */ /* 0x000fe200078e00ff */
[----:B------:R-:W-:Y:S01]  /*aef60*/  BSSY.RECONVERGENT B1, `(.L_x_5314) ;  /* 0x0000016000017945 */ /* 0x000fe20003800200 */
[----:B------:R-:W-:Y:S01]  /*aef70*/  IMAD.MOV.U32 R105, RZ, RZ, 0x3fd80000 ;  /* 0x3fd80000ff697424 */ /* 0x000fe200078e00ff */
[----:B------:R-:W-:Y:S02]  /*aef80*/  ISETP.GE.U32.AND P0, PT, R100, 0x7ca00000, PT ;  /* 0x7ca000006400780c */ /* 0x000fe40003f06070 */
        /* <DEDUP_REMOVED lines=17> */
[----:B------:R-:W-:Y:S02]  /*af0a0*/  IMAD.MOV.U32 R126, RZ, RZ, R100 ;  /* 0x000000ffff7e7224 */ /* 0x000fe400078e0064 */
[----:B------:R-:W-:-:S07]  /*af0b0*/  IMAD.MOV.U32 R127, RZ, RZ, R101 ;  /* 0x000000ffff7f7224 */ /* 0x000fce00078e0065 */
.L_x_5315:
[----:B------:R-:W-:Y:S05]  /*af0c0*/  BSYNC.RECONVERGENT B1 ;  /* 0x0000000000017941 */ /* 0x000fea0003800200 */
.L_x_5314:
        /* <DEDUP_REMOVED lines=23> */
.L_x_5317:
[----:B------:R-:W-:Y:S05]  /*af240*/  BSYNC.RECONVERGENT B1 ;  /* 0x0000000000017941 */ /* 0x000fea0003800200 */
.L_x_5316:
        /* <DEDUP_REMOVED lines=61> */
.L_x_5321:
        /* <DEDUP_REMOVED lines=72> */
.L_x_5322:
[----:B------:R-:W-:Y:S05]  /*afaa0*/  BSYNC.RECONVERGENT B0 ;  /* 0x0000000000007941 */ /* 0x000fea0003800200 */
.L_x_5320:
        /* <DEDUP_REMOVED lines=28> */
.L_x_5326:
[----:B------:R-:W-:Y:S05]  /*afc70*/  BSYNC.RECONVERGENT B8 ;  /* 0x0000000000087941 */ /* 0x000fea0003800200 */
.L_x_5325:
[----:B------:R-:W-:-:S07]  /*afc80*/  IADD3 R15, PT, PT, R105, 0x1, RZ ;  /* 0x00000001690f7810 */ /* 0x000fce0007ffe0ff */
.L_x_5324:
[----:B------:R-:W-:Y:S05]  /*afc90*/  BSYNC.RECONVERGENT B7 ;  /* 0x0000000000077941 */ /* 0x000fea0003800200 */
.L_x_5323:
        /* <DEDUP_REMOVED lines=56> */
.L_x_5328:
[----:B------:R-:W-:Y:S05]  /*b0020*/  BSYNC.RECONVERGENT B7 ;  /* 0x0000000000077941 */ /* 0x000fea0003800200 */
.L_x_5327:
        /* <DEDUP_REMOVED lines=59> */
.L_x_5332:
[----:B------:R-:W-:Y:S05]  /*b03e0*/  BSYNC.RECONVERGENT B8 ;  /* 0x0000000000087941 */ /* 0x000fea0003800200 */
.L_x_5331:
[----:B------:R-:W-:-:S07]  /*b03f0*/  VIADD R15, R105, 0x1 ;  /* 0x00000001690f7836 */ /* 0x000fce0000000000 */
.L_x_5330:
[----:B------:R-:W-:Y:S05]  /*b0400*/  BSYNC.RECONVERGENT B7 ;  /* 0x0000000000077941 */ /* 0x000fea0003800200 */
.L_x_5329:
        /* <DEDUP_REMOVED lines=56> */
.L_x_5334:
[----:B------:R-:W-:Y:S05]  /*b0790*/  BSYNC.RECONVERGENT B7 ;  /* 0x0000000000077941 */ /* 0x000fea0003800200 */
.L_x_5333:
        /* <DEDUP_REMOVED lines=43> */
.L_x_5319:
[----:B------:R-:W-:Y:S05]  /*b0a50*/  BSYNC.RECONVERGENT B6 ;  /* 0x0000000000067941 */ /* 0x000fea0003800200 */
.L_x_5318:
        /* <DEDUP_REMOVED lines=22> */
.L_x_5336:
[----:B------:R-:W-:Y:S05]  /*b0bc0*/  BSYNC.RECONVERGENT B1 ;  /* 0x0000000000017941 */ /* 0x000fea0003800200 */
.L_x_5335:
        /* <DEDUP_REMOVED lines=59> */
.L_x_5338:
        /* <DEDUP_REMOVED lines=72> */
.L_x_5339:
[----:B------:R-:W-:Y:S05]  /*b1400*/  BSYNC.RECONVERGENT B0 ;  /* 0x0000000000007941 */ /* 0x000fea0003800200 */
.L_x_5337:
        /* <DEDUP_REMOVED lines=28> */
.L_x_5343:
[----:B------:R-:W-:Y:S05]  /*b15d0*/  BSYNC.RECONVERGENT B7 ;  /* 0x0000000000077941 */ /* 0x000fea0003800200 */
.L_x_5342:
[----:B------:R-:W-:-:S07]  /*b15e0*/  VIADD R132, R105, 0x1 ;  /* 0x0000000169847836 */ /* 0x000fce0000000000 */
.L_x_5341:
[----:B------:R-:W-:Y:S05]  /*b15f0*/  BSYNC.RECONVERGENT B6 ;  /* 0x0000000000067941 */ /* 0x000fea0003800200 */
.L_x_5340:
        /* <DEDUP_REMOVED lines=56> */
.L_x_5345:
[----:B------:R-:W-:Y:S05]  /*b1980*/  BSYNC.RECONVERGENT B6 ;  /* 0x0000000000067941 */ /* 0x000fea0003800200 */
.L_x_5344:
        /* <DEDUP_REMOVED lines=59> */
.L_x_5349:
[----:B------:R-:W-:Y:S05]  /*b1d40*/  BSYNC.RECONVERGENT B7 ;  /* 0x0000000000077941 */ /* 0x000fea0003800200 */
.L_x_5348:
[----:B------:R-:W-:-:S07]  /*b1d50*/  VIADD R134, R105, 0x1 ;  /* 0x0000000169867836 */ /* 0x000fce0000000000 */
.L_x_5347:
[----:B------:R-:W-:Y:S05]  /*b1d60*/  BSYNC.RECONVERGENT B6 ;  /* 0x0000000000067941 */ /* 0x000fea0003800200 */
.L_x_5346:
[----:B------:R-:W1:Y:S01]  /*b1d70*/  LDCU.64 UR12, c[0x4][0x28] ;  /* 0x01000500ff0c77ac */ /* 0x000e620008000a00 */
[----:B------:R-:W-:-:S05]  /*b1d80*/  IMAD.SHL.U32 R100, R134, 0x40, RZ ;  /* 0x0000004086647824 */ /* 0x000fca00078e00ff */
[----:B------:R-:W-:-:S04]  /*b1d90*/  LOP3.LUT R100, R100, 0x40, RZ, 0xc0, !PT ;  /* 0x0000004064647812 */ /* 0x000fc800078ec0ff */
[----:B-1----:R-:W-:-:S04]  /*b1da0*/  IADD3 R128, P0, PT, R100, UR12, RZ ;  /* 0x0000000c64807c10 */ /* 0x002fc8000ff1e0ff */
        /* <DEDUP_REMOVED lines=52> */
.L_x_5351:
[----:B------:R-:W-:Y:S05]  /*b20f0*/  BSYNC.RECONVERGENT B6 ;  /* 0x0000000000067941 */ /* 0x000fea0003800200 */
.L_x_5350:
        /* <DEDUP_REMOVED lines=34> */
[----:B------:R-:W-:Y:S01]  /*b2320*/  @!P0 IMAD.MOV.U32 R101, RZ, RZ, 0x404ca5dc ;  /* 0x404ca5dcff658424 */ /* 0x000fe200078e00ff */
[C---:B------:R-:W-:Y:S01]  /*b2330*/  @!P0 LEA R105, R15.reuse, UR6, 0x3 ;  /* 0x000000060f698c11 */ /* 0x040fe2000f8e18ff */
        /* <DEDUP_REMOVED lines=9> */
.L_x_5302:
[----:B------:R-:W-:Y:S05]  /*b23d0*/  BSYNC.RECONVERGENT B5 ;  /* 0x0000000000057941 */ /* 0x000fea0003800200 */
.L_x_5300:
        /* <DEDUP_REMOVED lines=35> */
.L_x_5357:
[----:B------:R-:W-:Y:S05]  /*b2610*/  BSYNC.RECONVERGENT B7 ;  /* 0x0000000000077941 */ /* 0x000fea0003800200 */
.L_x_5356:
[----:B------:R-:W-:-:S07]  /*b2620*/  VIADD R122, R105, 0x1 ;  /* 0x00000001697a7836 */ /* 0x000fce0000000000 */
.L_x_5355:
[----:B------:R-:W-:Y:S05]  /*b2630*/  BSYNC.RECONVERGENT B6 ;  /* 0x0000000000067941 */ /* 0x000fea0003800200 */
.L_x_5354:
[----:B------:R-:W2:Y:S01]  /*b2640*/  LDCU.64 UR12, c[0x4][0x28] ;  /* 0x01000500ff0c77ac */ /* 0x000ea20008000a00 */
[----:B-1----:R-:W-:-:S04]  /*b2650*/  SHF.L.U32 R100, R122, 0x6, RZ ;  /* 0x000000067a647819 */ /* 0x002fc800000006ff */
        /* <DEDUP_REMOVED lines=54> */
.L_x_5359:
[----:B------:R-:W-:Y:S05]  /*b29c0*/  BSYNC.RECONVERGENT B6 ;  /* 0x0000000000067941 */ /* 0x000fea0003800200 */
.L_x_5358:
        /* <DEDUP_REMOVED lines=64> */
.L_x_5361:
[----:B------:R-:W-:Y:S05]  /*b2dd0*/  BSYNC.RECONVERGENT B1 ;  /* 0x0000000000017941 */ /* 0x000fea0003800200 */
.L_x_5360:
        /* <DEDUP_REMOVED lines=20> */
.L_x_5363:
[----:B------:R-:W-:Y:S05]  /*b2f20*/  BSYNC.RECONVERGENT B1 ;  /* 0x0000000000017941 */ /* 0x000fea0003800200 */
.L_x_5362:
        /* <DEDUP_REMOVED lines=57> */
.L_x_5365:
        /* <DEDUP_REMOVED lines=72> */
.L_x_5366:
[----:B------:R-:W-:Y:S05]  /*b3740*/  BSYNC.RECONVERGENT B0 ;  /* 0x0000000000007941 */ /* 0x000fea0003800200 */
.L_x_5364:
        /* <DEDUP_REMOVED lines=40> */
.L_x_5370:
[----:B------:R-:W-:Y:S05]  /*b39d0*/  BSYNC.RECONVERGENT B7 ;  /* 0x0000000000077941 */ /* 0x000fea0003800200 */
.L_x_5369:
[----:B------:R-:W-:Y:S01]  /*b39e0*/  VIADD R128, R100, 0x1 ;  /* 0x0000000164807836 */ /* 0x000fe20000000000 */
[----:B------:R-:W-:Y:S06]  /*b39f0*/  BRA `(.L_x_5371) ;  /* 0x0000000000087947 */ /* 0x000fec0003800000 */
.L_x_5368:
[----:B------:R-:W-:Y:S01]  /*b3a00*/  DMUL R116, RZ, R120 ;  /* 0x00000078ff747228 */ /* 0x000fe20000000000 */
[----:B------:R-:W-:-:S10]  /*b3a10*/  IMAD.MOV.U32 R128, RZ, RZ, 0x1 ;  /* 0x00000001ff807424 */ /* 0x000fd400078e00ff */
.L_x_5371:
[----:B------:R-:W-:Y:S05]  /*b3a20*/  BSYNC.RECONVERGENT B6 ;  /* 0x0000000000067941 */ /* 0x000fea0003800200 */
.L_x_5367:
        /* <DEDUP_REMOVED lines=55> */
.L_x_5373:
[----:B------:R-:W-:Y:S01]  /*b3da0*/  DMUL R122, RZ, R120 ;  /* 0x00000078ff7a7228 */ /* 0x000fe20000000000 */
[----:B------:R-:W-:-:S10]  /*b3db0*/  IMAD.MOV.U32 R128, RZ, RZ, RZ ;  /* 0x000000ffff807224 */ /* 0x000fd400078e00ff */
.L_x_5374:
[----:B------:R-:W-:Y:S05]  /*b3dc0*/  BSYNC.RECONVERGENT B6 ;  /* 0x0000000000067941 */ /* 0x000fea0003800200 */
.L_x_5372:
        /* <DEDUP_REMOVED lines=64> */
.L_x_5376:
[----:B------:R-:W-:Y:S05]  /*b41d0*/  BSYNC.RECONVERGENT B1 ;  /* 0x0000000000017941 */ /* 0x000fea0003800200 */
.L_x_5375:
        /* <DEDUP_REMOVED lines=20> */
.L_x_5378:
[----:B------:R-:W-:Y:S05]  /*b4320*/  BSYNC.RECONVERGENT B1 ;  /* 0x0000000000017941 */ /* 0x000fea0003800200 */
.L_x_5377:
[----:B------:R-:W-:Y:S01]  /*b4330*/  DADD R102, -RZ, |R100| ;  /* 0x00000000ff667229 */ /* 0x000fe20000000564 */
[----:B------:R-:W-:Y:S09]  /*b4340*/  BSSY.RECONVERGENT B0, `(.L_x_5379) ;  /* 0x0000080000007945 */ /* 0x000ff20003800200 */
[----:B------:R-:W-:-:S13]  /*b4350*/  ISETP.GE.AND P0, PT, R103, 0x3fe26666, PT ;  /* 0x3fe266666700780c */ /* 0x000fda0003f06270 */
[----:B------:R-:W-:Y:S05]  /*b4360*/  @!P0 BRA `(.L_x_5380) ;  /* 0x0000000400248947 */ /* 0x000fea0003800000 */
        /* <DEDUP_REMOVED lines=73> */
.L_x_5380:
        /* <DEDUP_REMOVED lines=49> */
[----:B------:R-:W-:-:S08]  /*b4b10*/  @P0 DADD R100, R104, -R100 ;  /* 0x0000000068640229 */ /* 0x000fd00000000864 */
[----:B------:R-:W-:Y:S02]  /*b4b20*/  @P0 DADD R100, -R100, UR12 ;  /* 0x0000000c64640e29 */ /* 0x000fe40008000100 */
[----:B------:R-:W-:-:S11]  /*b4b30*/  @!P0 DADD R100, R102, UR12 ;  /* 0x0000000c66648e29 */ /* 0x000fd60008000000 */
.L_x_5381:
[----:B------:R-:W-:Y:S05]  /*b4b40*/  BSYNC.RECONVERGENT B0 ;  /* 0x0000000000007941 */ /* 0x000fea0003800200 */
.L_x_5379:
[----:B------:R-:W-:Y:S01]  /*b4b50*/  UMOV UR12, 0x1a63c1f5 ;  /* 0x1a63c1f5000c7882 */ /* 0x000fe20000000000 */
[----:B------:R-:W-:Y:S01]  /*b4b60*/  UMOV UR13, 0x404ca5dc ;  /* 0x404ca5dc000d7882 */ /* 0x000fe20000000000 */
[----:B------:R-:W-:Y:S02]  /*b4b70*/  DSETP.GT.AND P0, PT, R116, RZ, PT ;  /* 0x000000ff7400722a */ /* 0x000fe40003f04000 */
[----:B------:R-:W-:-:S08]  /*b4b80*/  DMUL R100, R100, UR12 ;  /* 0x0000000c64647c28 */ /* 0x000fd00008000000 */
[----:B------:R-:W-:-:S10]  /*b4b90*/  DADD R102, -RZ, -R100 ;  /* 0x00000000ff667229 */ /* 0x000fd40000000964 */
[----:B------:R-:W-:Y:S02]  /*b4ba0*/  FSEL R116, R102, R100, P0 ;  /* 0x0000006466747208 */ /* 0x000fe40000000000 */
[----:B------:R-:W-:-:S07]  /*b4bb0*/  FSEL R117, R103, R101, P0 ;  /* 0x0000006567757208 */ /* 0x000fce0000000000 */
.L_x_5353:
[----:B------:R-:W-:Y:S05]  /*b4bc0*/  BSYNC.RECONVERGENT B5 ;  /* 0x0000000000057941 */ /* 0x000fea0003800200 */
.L_x_5352:
        /* <DEDUP_REMOVED lines=27> */
.L_x_5383:
[----:B------:R-:W-:Y:S05]  /*b4d80*/  BSYNC.RECONVERGENT B1 ;  /* 0x0000000000017941 */ /* 0x000fea0003800200 */
.L_x_5382:
        /* <DEDUP_REMOVED lines=22> */
.L_x_5385:
[----:B------:R-:W-:Y:S05]  /*b4ef0*/  BSYNC.RECONVERGENT B1 ;  /* 0x0000000000017941 */ /* 0x000fea0003800200 */
.L_x_5384:
        /* <DEDUP_REMOVED lines=22> */
.L_x_5387:
[----:B------:R-:W-:Y:S05]  /*b5060*/  BSYNC.RECONVERGENT B1 ;  /* 0x0000000000017941 */ /* 0x000fea0003800200 */
.L_x_5386:
        /* <DEDUP_REMOVED lines=47> */
.L_x_5393:
[----:B------:R-:W-:Y:S05]  /*b5360*/  BSYNC.RECONVERGENT B7 ;  /* 0x0000000000077941 */ /* 0x000fea0003800200 */
.L_x_5392:
        /* <DEDUP_REMOVED lines=67> */
[----:B------:R-:W-:Y:S01]  /*b57a0*/  MOV R108, R102 ;  /* 0x00000066006c7202 */ /* 0x000fe20000000f00 */
[----:B------:R-:W-:-:S07]  /*b57b0*/  IMAD.MOV.U32 R109, RZ, RZ, R103 ;  /* 0x000000ffff6d7224 */ /* 0x000fce00078e0067 */
.L_x_5397:
[----:B------:R-:W-:Y:S05]  /*b57c0*/  BSYNC.RECONVERGENT B8 ;  /* 0x0000000000087941 */ /* 0x000fea0003800200 */
.L_x_5396:
[----:B------:R-:W-:-:S07]  /*b57d0*/  VIADD R130, R105, 0x1 ;  /* 0x0000000169827836 */ /* 0x000fce0000000000 */
.L_x_5395:
[----:B------:R-:W-:Y:S05]  /*b57e0*/  BSYNC.RECONVERGENT B7 ;  /* 0x0000000000077941 */ /* 0x000fea0003800200 */
.L_x_5394:
        /* <DEDUP_REMOVED lines=35> */
.L_x_5403:
        /* <DEDUP_REMOVED lines=25> */
.L_x_5401:
[----:B------:R-:W-:Y:S05]  /*b5bb0*/  BSYNC.RELIABLE B1 ;  /* 0x0000000000017941 */ /* 0x000fea0003800100 */
.L_x_5400:
[----:B------:R-:W-:-:S05]  /*b5bc0*/  VIADD R41, R41, 0x1 ;  /* 0x0000000129297836 */ /* 0x000fca0000000000 */
[----:B------:R-:W-:-:S13]  /*b5bd0*/  ISETP.NE.AND P0, PT, R41, R18, PT ;  /* 0x000000122900720c */ /* 0x000fda0003f05270 */
[----:B------:R-:W-:Y:S05]  /*b5be0*/  @P0 BRA `(.L_x_5403) ;  /* 0xfffffffc008c0947 */ /* 0x000fea000383ffff */
[----:B------:R-:W-:-:S07]  /*b5bf0*/  IMAD.MOV.U32 R3, RZ, RZ, RZ ;  /* 0x000000ffff037224 */ /* 0x000fce00078e00ff */
.L_x_5399:
[----:B------:R-:W-:Y:S01]  /*b5c00*/  LEA R94, R16, 0x1, 0x1 ;  /* 0x00000001105e7811 */ /* 0x000fe200078e08ff */
[----:B------:R-:W-:Y:S01]  /*b5c10*/  IMAD.MOV.U32 R40, RZ, RZ, R3 ;  /* 0x000000ffff287224 */ /* 0x000fe200078e0003 */
[----:B------:R-:W-:Y:S02]  /*b5c20*/  ISETP.NE.AND P0, PT, R3, RZ, PT ;  /* 0x000000ff0300720c */ /* 0x000fe40003f05270 */
[----:B------:R-:W-:Y:S02]  /*b5c30*/  MOV R3, RZ ;  /* 0x000000ff00037202 */ /* 0x000fe40000000f00 */
[----:B------:R-:W2:Y:S09]  /*b5c40*/  I2F.F64.U32 R94, R94 ;  /* 0x0000005e005e7312 */ /* 0x000eb20000201800 */
[----:B------:R-:W-:Y:S05]  /*b5c50*/  @!P0 BREAK.RELIABLE B0 ;  /* 0x0000000000008942 */ /* 0x000fea0003800100 */
[----:B------:R-:W-:Y:S05]  /*b5c60*/  @!P0 BRA `(.L_x_5391) ;  /* 0x0000000000508947 */ /* 0x000fea0003800000 */
[----:B------:R-:W-:Y:S05]  /*b5c70*/  BSYNC.RELIABLE B0 ;  /* 0x0000000000007941 */ /* 0x000fea0003800100 */
.L_x_5398:
[----:B------:R3:W5:Y:S01]  /*b5c80*/  LDL.64 R42, [R1] ;  /* 0x00000000012a7983 */ /* 0x0007620000100a00 */
[----:B------:R-:W-:-:S07]  /*b5c90*/  IMAD.MOV.U32 R3, RZ, RZ, R40 ;  /* 0x000000ffff037224 */ /* 0x000fce00078e0028 */
.L_x_5402:
        /* <DEDUP_REMOVED lines=17> */
.L_x_5391:
[----:B------:R-:W-:Y:S05]  /*b5db0*/  BSYNC.RECONVERGENT B5 ;  /* 0x0000000000057941 */ /* 0x000fea0003800200 */
.L_x_5390:
        /* <DEDUP_REMOVED lines=42> */
.L_x_5405:
[----:B------:R-:W-:Y:S01]  /*b6060*/  DMUL R108, RZ, R128 ;  /* 0x00000080ff6c7228 */ /* 0x000fe20000000000 */
[----:B------:R-:W-:-:S10]  /*b6070*/  IMAD.MOV.U32 R15, RZ, RZ, RZ ;  /* 0x000000ffff0f7224 */ /* 0x000fd400078e00ff */
.L_x_5406:
[----:B------:R-:W-:Y:S05]  /*b6080*/  BSYNC.RECONVERGENT B5 ;  /* 0x0000000000057941 */ /* 0x000fea0003800200 */
.L_x_5404:
        /* <DEDUP_REMOVED lines=64> */
.L_x_5410:
[----:B------:R-:W-:Y:S05]  /*b6490*/  BSYNC.RECONVERGENT B7 ;  /* 0x0000000000077941 */ /* 0x000fea0003800200 */
.L_x_5409:
[----:B------:R-:W-:Y:S01]  /*b64a0*/  VIADD R15, R105, 0x1 ;  /* 0x00000001690f7836 */ /* 0x000fe20000000000 */
[----:B------:R-:W-:Y:S06]  /*b64b0*/  BRA `(.L_x_5411) ;  /* 0x0000000000147947 */ /* 0x000fec0003800000 */
.L_x_5408:
[----:B------:R-:W-:Y:S01]  /*b64c0*/  UMOV UR12, 0xa2529d3a ;  /* 0xa2529d3a000c7882 */ /* 0x000fe20000000000 */
[----:B------:R-:W-:Y:S01]  /*b64d0*/  UMOV UR13, 0x3f91df46 ;  /* 0x3f91df46000d7882 */ /* 0x000fe20000000000 */
[----:B------:R-:W-:Y:S01]  /*b64e0*/  IMAD.MOV.U32 R15, RZ, RZ, 0x1 ;  /* 0x00000001ff0f7424 */ /* 0x000fe200078e00ff */
[----:B------:R-:W-:-:S08]  /*b64f0*/  DMUL R108, R116, UR12 ;  /* 0x0000000c746c7c28 */ /* 0x000fd00008000000 */
[----:B------:R-:W-:-:S11]  /*b6500*/  DMUL R108, RZ, R108 ;  /* 0x0000006cff6c7228 */ /* 0x000fd60000000000 */
.L_x_5411:
[----:B------:R-:W-:Y:S05]  /*b6510*/  BSYNC.RECONVERGENT B5 ;  /* 0x0000000000057941 */ /* 0x000fea0003800200 */
.L_x_5407:
        /* <DEDUP_REMOVED lines=35> */
.L_x_5417:
        /* <DEDUP_REMOVED lines=25> */
.L_x_5415:
[----:B------:R-:W-:Y:S05]  /*b68e0*/  BSYNC.RELIABLE B1 ;  /* 0x0000000000017941 */ /* 0x000fea0003800100 */
.L_x_5414:
[----:B------:R-:W-:-:S05]  /*b68f0*/  VIADD R15, R15, 0x1 ;  /* 0x000000010f0f7836 */ /* 0x000fca0000000000 */
[----:B------:R-:W-:-:S13]  /*b6900*/  ISETP.NE.AND P0, PT, R15, R18, PT ;  /* 0x000000120f00720c */ /* 0x000fda0003f05270 */
[----:B------:R-:W-:Y:S05]  /*b6910*/  @P0 BRA `(.L_x_5417) ;  /* 0xfffffffc008c0947 */ /* 0x000fea000383ffff */
[----:B------:R-:W-:-:S07]  /*b6920*/  IMAD.MOV.U32 R3, RZ, RZ, RZ ;  /* 0x000000ffff037224 */ /* 0x000fce00078e00ff */
.L_x_5413:
[----:B------:R-:W-:Y:S01]  /*b6930*/  ISETP.NE.AND P0, PT, R3, RZ, PT ;  /* 0x000000ff0300720c */ /* 0x000fe20003f05270 */
[----:B------:R-:W-:Y:S02]  /*b6940*/  IMAD.MOV.U32 R15, RZ, RZ, R3 ;  /* 0x000000ffff0f7224 */ /* 0x000fe400078e0003 */
[----:B------:R-:W-:-:S10]  /*b6950*/  IMAD.MOV.U32 R3, RZ, RZ, RZ ;  /* 0x000000ffff037224 */ /* 0x000fd400078e00ff */
[----:B------:R-:W-:Y:S05]  /*b6960*/  @!P0 BREAK.RELIABLE B0 ;  /* 0x0000000000008942 */ /* 0x000fea0003800100 */
[----:B------:R-:W-:Y:S05]  /*b6970*/  @!P0 BRA `(.L_x_5389) ;  /* 0x0000000000448947 */ /* 0x000fea0003800000 */
[----:B------:R-:W-:Y:S05]  /*b6980*/  BSYNC.RELIABLE B0 ;  /* 0x0000000000007941 */ /* 0x000fea0003800100 */
.L_x_5412:
[----:B------:R3:W5:Y:S01]  /*b6990*/  LDL.64 R40, [R1+0x8] ;  /* 0x0000080001287983 */ /* 0x0007620000100a00 */
[----:B------:R-:W-:-:S07]  /*b69a0*/  IMAD.MOV.U32 R3, RZ, RZ, R15 ;  /* 0x000000ffff037224 */ /* 0x000fce00078e000f */
.L_x_5416:
        /* <DEDUP_REMOVED lines=14> */
.L_x_5389:
[----:B------:R-:W-:Y:S05]  /*b6a90*/  BSYNC.RECONVERGENT B6 ;  /* 0x0000000000067941 */ /* 0x000fea0003800200 */
.L_x_5388:
[----:B----4-:R-:W4:Y:S02]  /*b6aa0*/  LDC.64 R38, c[0x0][0x390] ;  /* 0x0000e400ff267b82 */ /* 0x010f240000000a00 */
[----:B----4-:R-:W4:Y:S01]  /*b6ab0*/  LDG.E R39, desc[UR4][R38.64+0x4] ;  /* 0x0000040426277981 */ /* 0x010f22000c1e1900 */
[----:B------:R-:W-:-:S04]  /*b6ac0*/  IADD3 R16, PT, PT, R16, 0x1, RZ ;  /* 0x0000000110107810 */ /* 0x000fc80007ffe0ff */
[----:B----4-:R-:W-:-:S13]  /*b6ad0*/  ISETP.GE.AND P0, PT, R16, R39, PT ;  /* 0x000000271000720c */ /* 0x010fda0003f06270 */
[----:B------:R-:W-:Y:S05]  /*b6ae0*/  @!P0 BRA `(.L_x_5418) ;  /* 0xffffff6c00808947 */ /* 0x000fea000383ffff */
.L_x_5295:
        /* <DEDUP_REMOVED lines=32> */
.L_x_5550:
[----:B------:R-:W0:Y:S01]  /*b6cf0*/  LDC.64 R38, c[0x0][0x3b8] ;  /* 0x0000ee00ff267b82 */ /* 0x000e220000000a00 */
[----:B------:R-:W-:Y:S02]  /*b6d00*/  IMAD R41, R11, 0x9, RZ ;  /* 0x000000090b297824 */ /* 0x000fe400078e02ff */
[----:B------:R-:W-:Y:S02]  /*b6d10*/  IMAD R43, R15, 0x9, RZ ;  /* 0x000000090f2b7824 */ /* 0x000fe400078e02ff */
[----:B0-----:R-:W-:-:S04]  /*b6d20*/  IMAD.WIDE R38, R41, 0x8, R38 ;  /* 0x0000000829267825 */ /* 0x001fc800078e0226 */
[----:B------:R-:W-:-:S05]  /*b6d30*/  IMAD.WIDE.U32 R42, R43, 0x8, R38 ;  /* 0x000000082b2a7825 */ /* 0x000fca00078e0026 */
[----:B------:R-:W4:Y:S04]  /*b6d40*/  LDG.E.64 R40, desc[UR4][R42.64+0x20] ;  /* 0x000020042a287981 */ /* 0x000f28000c1e1b00 */
        /* <DEDUP_REMOVED lines=29> */
[----:B-123-5:R-:W-:Y:S05]  /*b6f20*/  CALL.REL.NOINC `($_Z8FitGrainPdPiS0_S_S_S0_S0_S_S_S_S_S_S_S_S_S_S_S_S_$__internal_trig_reduction_slowpathd) ;  /* 0x00001f2400207944 */ /* 0x02efea0003c00000 */
[----:B------:R-:W-:Y:S02]  /*b6f30*/  IMAD.MOV.U32 R18, RZ, RZ, R105 ;  /* 0x000000ffff127224 */ /* 0x000fe400078e0069 */
[----:B------:R-:W-:Y:S02]  /*b6f40*/  IMAD.MOV.U32 R76, RZ, RZ, R102 ;  /* 0x000000ffff4c7224 */ /* 0x000fe400078e0066 */
[----:B------:R-:W-:-:S07]  /*b6f50*/  IMAD.MOV.U32 R77, RZ, RZ, R103 ;  /* 0x000000ffff4d7224 */ /* 0x000fce00078e0067 */
.L_x_5422:
[----:B------:R-:W-:Y:S05]  /*b6f60*/  BSYNC.RECONVERGENT B6 ;  /* 0x0000000000067941 */ /* 0x000fea0003800200 */
.L_x_5421:
        /* <DEDUP_REMOVED lines=26> */
[----:B------:R-:W-:Y:S01]  /*b7110*/  @!P2 IMAD.MOV.U32 R77, RZ, RZ, 0x3f91df46 ;  /* 0x3f91df46ff4da424 */ /* 0x000fe200078e00ff */
[----:B------:R-:W-:Y:S02]  /*b7120*/  @!P2 MOV R76, 0xa2529d3a ;  /* 0xa2529d3a004ca802 */ /* 0x000fe40000000f00 */
[----:B------:R-:W-:Y:S01]  /*b7130*/  LOP3.LUT P0, RZ, R18, 0x2, RZ, 0xc0, !PT ;  /* 0x0000000212ff7812 */ /* 0x000fe2000780c0ff */
[----:B------:R-:W-:Y:S01]  /*b7140*/  @!P2 IMAD.MOV.U32 R18, RZ, RZ, 0x1 ;  /* 0x00000001ff12a424 */ /* 0x000fe200078e00ff */
        /* <DEDUP_REMOVED lines=31> */
.L_x_5426:
[----:B------:R-:W-:Y:S05]  /*b7340*/  BSYNC.RECONVERGENT B7 ;  /* 0x0000000000077941 */ /* 0x000fea0003800200 */
.L_x_5425:
[----:B------:R-:W-:-:S07]  /*b7350*/  VIADD R18, R105, 0x1 ;  /* 0x0000000169127836 */ /* 0x000fce0000000000 */
.L_x_5424:
[----:B------:R-:W-:Y:S05]  /*b7360*/  BSYNC.RECONVERGENT B6 ;  /* 0x0000000000067941 */ /* 0x000fea0003800200 */
.L_x_5423:
        /* <DEDUP_REMOVED lines=38> */
[----:B------:R-:W-:Y:S01]  /*b75d0*/  MOV R105, R16 ;  /* 0x0000001000697202 */ /* 0x000fe20000000f00 */
        /* <DEDUP_REMOVED lines=9> */
.L_x_5430:
[----:B------:R-:W-:Y:S05]  /*b7670*/  BSYNC.RECONVERGENT B7 ;  /* 0x0000000000077941 */ /* 0x000fea0003800200 */
.L_x_5429:
[----:B------:R-:W-:-:S07]  /*b7680*/  VIADD R128, R105, 0x1 ;  /* 0x0000000169807836 */ /* 0x000fce0000000000 */
.L_x_5428:
[----:B------:R-:W-:Y:S05]  /*b7690*/  BSYNC.RECONVERGENT B6 ;  /* 0x0000000000067941 */ /* 0x000fea0003800200 */
.L_x_5427:
        /* <DEDUP_REMOVED lines=39> */
[----:B-1---5:R-:W-:Y:S05]  /*b7910*/  CALL.REL.NOINC `($_Z8FitGrainPdPiS0_S_S_S0_S0_S_S_S_S_S_S_S_S_S_S_S_S_$__internal_trig_reduction_slowpathd) ;  /* 0x00001f1800a47944 */ /* 0x022fea0003c00000 */
[----:B------:R-:W-:Y:S05]  /*b7920*/  BSYNC.RECONVERGENT B6 ;  /* 0x0000000000067941 */ /* 0x000fea0003800200 */
.L_x_5432:
[----:B------:R-:W-:Y:S02]  /*b7930*/  IMAD.MOV.U32 R18, RZ, RZ, R105 ;  /* 0x000000ffff127224 */ /* 0x000fe400078e0069 */
[----:B------:R-:W-:Y:S02]  /*b7940*/  IMAD.MOV.U32 R108, RZ, RZ, R102 ;  /* 0x000000ffff6c7224 */ /* 0x000fe400078e0066 */
[----:B------:R-:W-:-:S07]  /*b7950*/  IMAD.MOV.U32 R109, RZ, RZ, R103 ;  /* 0x000000ffff6d7224 */ /* 0x000fce00078e0067 */
.L_x_5431:
        /* <DEDUP_REMOVED lines=71> */
.L_x_5434:
[----:B------:R-:W-:Y:S05]  /*b7dd0*/  BSYNC.RECONVERGENT B1 ;  /* 0x0000000000017941 */ /* 0x000fea0003800200 */
.L_x_5433:
        /* <DEDUP_REMOVED lines=23> */
.L_x_5436:
[----:B------:R-:W-:Y:S05]  /*b7f50*/  BSYNC.RECONVERGENT B1 ;  /* 0x0000000000017941 */ /* 0x000fea0003800200 */
.L_x_5435:
        /* <DEDUP_REMOVED lines=23> */
.L_x_5438:
[----:B------:R-:W-:Y:S05]  /*b80d0*/  BSYNC.RECONVERGENT B1 ;  /* 0x0000000000017941 */ /* 0x000fea0003800200 */
.L_x_5437:
        /* <DEDUP_REMOVED lines=23> */
.L_x_5440:
[----:B------:R-:W-:Y:S05]  /*b8250*/  BSYNC.RECONVERGENT B1 ;  /* 0x0000000000017941 */ /* 0x000fea0003800200 */
.L_x_5439:
        /* <DEDUP_REMOVED lines=22> */
.L_x_5442:
[----:B------:R-:W-:Y:S05]  /*b83c0*/  BSYNC.RECONVERGENT B1 ;  /* 0x0000000000017941 */ /* 0x000fea0003800200 */
.L_x_5441:
        /* <DEDUP_REMOVED lines=25> */
.L_x_5444:
[----:B------:R-:W-:Y:S05]  /*b8560*/  BSYNC.RECONVERGENT B1 ;  /* 0x0000000000017941 */ /* 0x000fea0003800200 */
.L_x_5443:
        /* <DEDUP_REMOVED lines=28> */
[----:B------:R-:W-:Y:S01]  /*b8730*/  IMAD.MOV.U32 R128, RZ, RZ, R100 ;  /* 0x000000ffff807224 */ /* 0x000fe200078e0064 */
[----:B------:R-:W-:-:S07]  /*b8740*/  MOV R129, R101 ;  /* 0x0000006500817202 */ /* 0x000fce0000000f00 */
.L_x_5447:
[----:B------:R-:W-:Y:S05]  /*b8750*/  BSYNC.RECONVERGENT B1 ;  /* 0x0000000000017941 */ /* 0x000fea0003800200 */
.L_x_5446:
        /* <DEDUP_REMOVED lines=21> */
.L_x_5449:
[----:B------:R-:W-:Y:S05]  /*b88b0*/  BSYNC.RECONVERGENT B1 ;  /* 0x0000000000017941 */ /* 0x000fea0003800200 */
.L_x_5448:
        /* <DEDUP_REMOVED lines=14> */
.L_x_5451:
[----:B------:R-:W-:Y:S05]  /*b89a0*/  BSYNC.RECONVERGENT B0 ;  /* 0x0000000000007941 */ /* 0x000fea0003800200 */
.L_x_5450:
        /* <DEDUP_REMOVED lines=95> */
[----:B------:R-:W-:Y:S02]  /*b8fa0*/  IMAD.MOV.U32 R108, RZ, RZ, R102 ;  /* 0x000000ffff6c7224 */ /* 0x000fe400078e0066 */
[----:B------:R-:W-:-:S07]  /*b8fb0*/  IMAD.MOV.U32 R109, RZ, RZ, R103 ;  /* 0x000000ffff6d7224 */ /* 0x000fce00078e0067 */
.L_x_5453:
[----:B------:R-:W-:Y:S05]  /*b8fc0*/  BSYNC.RECONVERGENT B6 ;  /* 0x0000000000067941 */ /* 0x000fea0003800200 */
.L_x_5452:
        /* <DEDUP_REMOVED lines=55> */
[----:B------:R-:W-:-:S07]  /*b9340*/  IMAD.MOV.U32 R109, RZ, RZ, R103 ;  /* 0x000000ffff6d7224 */ /* 0x000fce00078e0067 */
.L_x_5457:
[----:B------:R-:W-:Y:S05]  /*b9350*/  BSYNC.RECONVERGENT B7 ;  /* 0x0000000000077941 */ /* 0x000fea0003800200 */
.L_x_5456:
[----:B------:R-:W-:-:S07]  /*b9360*/  VIADD R18, R105, 0x1 ;  /* 0x0000000169127836 */ /* 0x000fce0000000000 */
.L_x_5455:
[----:B------:R-:W-:Y:S05]  /*b9370*/  BSYNC.RECONVERGENT B6 ;  /* 0x0000000000067941 */ /* 0x000fea0003800200 */
.L_x_5454:
        /* <DEDUP_REMOVED lines=55> */
.L_x_5459:
[----:B------:R-:W-:Y:S05]  /*b96f0*/  BSYNC.RECONVERGENT B1 ;  /* 0x0000000000017941 */ /* 0x000fea0003800200 */
.L_x_5458:
        /* <DEDUP_REMOVED lines=16> */
.L_x_5462:
[----:B------:R-:W-:Y:S01]  /*b9800*/  IMAD.MOV.U32 R108, RZ, RZ, R102 ;  /* 0x000000ffff6c7224 */ /* 0x000fe200078e0066 */
[----:B------:R-:W-:-:S07]  /*b9810*/  MOV R109, R103 ;  /* 0x00000067006d7202 */ /* 0x000fce0000000f00 */
.L_x_5461:
[----:B------:R-:W-:Y:S02]  /*b9820*/  VIADD R136, R105, 0x1 ;  /* 0x0000000169887836 */ /* 0x000fe40000000000 */
[----:B------:R-:W-:Y:S02]  /*b9830*/  IMAD.MOV.U32 R18, RZ, RZ, R16 ;  /* 0x000000ffff127224 */ /* 0x000fe400078e0010 */
[----:B------:R-:W-:Y:S02]  /*b9840*/  IMAD.MOV.U32 R132, RZ, RZ, R78 ;  /* 0x000000ffff847224 */ /* 0x000fe400078e004e */
[----:B------:R-:W-:-:S07]  /*b9850*/  IMAD.MOV.U32 R133, RZ, RZ, R79 ;  /* 0x000000ffff857224 */ /* 0x000fce00078e004f */
.L_x_5460:
        /* <DEDUP_REMOVED lines=36> */
.L_x_5464:
[----:B------:R-:W-:Y:S01]  /*b9aa0*/  IMAD.MOV.U32 R18, RZ, RZ, R105 ;  /* 0x000000ffff127224 */ /* 0x000fe200078e0069 */
[----:B------:R-:W-:Y:S01]  /*b9ab0*/  MOV R132, R102 ;  /* 0x0000006600847202 */ /* 0x000fe20000000f00 */
[----:B------:R-:W-:-:S07]  /*b9ac0*/  IMAD.MOV.U32 R133, RZ, RZ, R103 ;  /* 0x000000ffff857224 */ /* 0x000fce00078e0067 */
.L_x_5463:
        /* <DEDUP_REMOVED lines=50> */
.L_x_5466:
[----:B------:R-:W-:Y:S05]  /*b9df0*/  BSYNC.RECONVERGENT B1 ;  /* 0x0000000000017941 */ /* 0x000fea0003800200 */
.L_x_5465:
        /* <DEDUP_REMOVED lines=57> */
.L_x_5468:
        /* <DEDUP_REMOVED lines=72> */
.L_x_5469:
[----:B------:R-:W-:Y:S05]  /*ba610*/  BSYNC.RECONVERGENT B0 ;  /* 0x0000000000007941 */ /* 0x000fea0003800200 */
.L_x_5467:
        /* <DEDUP_REMOVED lines=38> */
.L_x_5471:
[----:B------:R-:W-:Y:S05]  /*ba880*/  BSYNC.RECONVERGENT B6 ;  /* 0x0000000000067941 */ /* 0x000fea0003800200 */
.L_x_5470:
        /* <DEDUP_REMOVED lines=19> */
[----:B------:R-:W-:Y:S01]  /*ba9c0*/  @!P2 IMAD.MOV.U32 R100, RZ, RZ, -0x5dad62c6 ;  /* 0xa2529d3aff64a424 */ /* 0x000fe200078e00ff */
[----:B------:R-:W-:-:S06]  /*ba9d0*/  @!P2 MOV R101, 0x3f91df46 ;  /* 0x3f91df460065a802 */ /* 0x000fcc0000000f00 */
        /* <DEDUP_REMOVED lines=39> */
[----:B------:R-:W-:-:S07]  /*bac50*/  IMAD.MOV.U32 R109, RZ, RZ, R103 ;  /* 0x000000ffff6d7224 */ /* 0x000fce00078e0067 */
.L_x_5475:
[----:B------:R-:W-:Y:S05]  /*bac60*/  BSYNC.RECONVERGENT B7 ;  /* 0x0000000000077941 */ /* 0x000fea0003800200 */
.L_x_5474:
[----:B------:R-:W-:-:S07]  /*bac70*/  VIADD R18, R105, 0x1 ;  /* 0x0000000169127836 */ /* 0x000fce0000000000 */
.L_x_5473:
[----:B------:R-:W-:Y:S05]  /*bac80*/  BSYNC.RECONVERGENT B6 ;  /* 0x0000000000067941 */ /* 0x000fea0003800200 */
.L_x_5472:
        /* <DEDUP_REMOVED lines=82> */
.L_x_5479:
[----:B------:R-:W-:Y:S05]  /*bb1b0*/  BSYNC.RECONVERGENT B7 ;  /* 0x0000000000077941 */ /* 0x000fea0003800200 */
.L_x_5478:
[----:B------:R-:W-:-:S07]  /*bb1c0*/  VIADD R18, R105, 0x1 ;  /* 0x0000000169127836 */ /* 0x000fce0000000000 */
.L_x_5477:
[----:B------:R-:W-:Y:S05]  /*bb1d0*/  BSYNC.RECONVERGENT B6 ;  /* 0x0000000000067941 */ /* 0x000fea0003800200 */
.L_x_5476:
        /* <DEDUP_REMOVED lines=59> */
[----:B------:R-:W-:Y:S02]  /*bb590*/  IMAD.MOV.U32 R108, RZ, RZ, R102 ;  /* 0x000000ffff6c7224 */ /* 0x000fe400078e0066 */
[----:B------:R-:W-:-:S07]  /*bb5a0*/  IMAD.MOV.U32 R109, RZ, RZ, R103 ;  /* 0x000000ffff6d7224 */ /* 0x000fce00078e0067 */
.L_x_5481:
[----:B------:R-:W-:Y:S05]  /*bb5b0*/  BSYNC.RECONVERGENT B6 ;  /* 0x0000000000067941 */ /* 0x000fea0003800200 */
.L_x_5480:
        /* <DEDUP_REMOVED lines=59> */
.L_x_5483:
[----:B------:R-:W-:Y:S05]  /*bb970*/  BSYNC.RECONVERGENT B1 ;  /* 0x0000000000017941 */ /* 0x000fea0003800200 */
.L_x_5482:
        /* <DEDUP_REMOVED lines=24> */
.L_x_5485:
[----:B------:R-:W-:Y:S05]  /*bbb00*/  BSYNC.RECONVERGENT B1 ;  /* 0x0000000000017941 */ /* 0x000fea0003800200 */
.L_x_5484:
        /* <DEDUP_REMOVED lines=22> */
.L_x_5487:
[----:B------:R-:W-:Y:S05]  /*bbc70*/  BSYNC.RECONVERGENT B1 ;  /* 0x0000000000017941 */ /* 0x000fea0003800200 */
.L_x_5486:
        /* <DEDUP_REMOVED lines=22> */
.L_x_5489:
[----:B------:R-:W-:Y:S05]  /*bbde0*/  BSYNC.RECONVERGENT B1 ;  /* 0x0000000000017941 */ /* 0x000fea0003800200 */
.L_x_5488:
        /* <DEDUP_REMOVED lines=29> */
.L_x_5491:
[----:B------:R-:W-:Y:S05]  /*bbfc0*/  BSYNC.RECONVERGENT B1 ;  /* 0x0000000000017941 */ /* 0x000fea0003800200 */
.L_x_5490:
        /* <DEDUP_REMOVED lines=27> */
[----:B------:R-:W-:Y:S01]  /*bc180*/  VIADD R43, R109, 0xfff00000 ;  /* 0xfff000006d2b7836 */ /* 0x000fe20000000000 */
[----:B------:R-:W-:Y:S02]  /*bc190*/  MOV R42, R108 ;  /* 0x0000006c002a7202 */ /* 0x000fe40000000f00 */
        /* <DEDUP_REMOVED lines=8> */
.L_x_5493:
[----:B------:R-:W-:Y:S05]  /*bc220*/  BSYNC.RECONVERGENT B1 ;  /* 0x0000000000017941 */ /* 0x000fea0003800200 */
.L_x_5492:
        /* <DEDUP_REMOVED lines=33> */
.L_x_5495:
[----:B------:R-:W-:Y:S05]  /*bc440*/  BSYNC.RECONVERGENT B1 ;  /* 0x0000000000017941 */ /* 0x000fea0003800200 */
.L_x_5494:
        /* <DEDUP_REMOVED lines=27> */
.L_x_5497:
[----:B------:R-:W-:Y:S05]  /*bc600*/  BSYNC.RECONVERGENT B1 ;  /* 0x0000000000017941 */ /* 0x000fea0003800200 */
.L_x_5496:
        /* <DEDUP_REMOVED lines=24> */
.L_x_5499:
[----:B------:R-:W-:Y:S05]  /*bc790*/  BSYNC.RECONVERGENT B1 ;  /* 0x0000000000017941 */ /* 0x000fea0003800200 */
.L_x_5498:
        /* <DEDUP_REMOVED lines=24> */
.L_x_5501:
[----:B------:R-:W-:Y:S05]  /*bc920*/  BSYNC.RECONVERGENT B1 ;  /* 0x0000000000017941 */ /* 0x000fea0003800200 */
.L_x_5500:
        /* <DEDUP_REMOVED lines=22> */
.L_x_5503:
[----:B------:R-:W-:Y:S05]  /*bca90*/  BSYNC.RECONVERGENT B1 ;  /* 0x0000000000017941 */ /* 0x000fea0003800200 */
.L_x_5502:
[----:B------:R-:W-:Y:S01]  /*bcaa0*/  DSETP.GT.AND P2, PT, |R120|, 1, PT ;  /* 0x3ff000007800742a */ /* 0x000fe20003f44200 */
[----:B------:R-:W-:Y:S01]  /*bcab0*/  BSSY.RECONVERGENT B0, `(.L_x_5504) ;  /* 0x000000d000007945 */ /* 0x000fe20003800200 */
[----:B------:R-:W-:Y:S02]  /*bcac0*/  IMAD.MOV.U32 R102, RZ, RZ, R42 ;  /* 0x000000ffff667224 */ /* 0x000fe400078e002a */
[----:B------:R-:W-:-:S10]  /*bcad0*/  IMAD.MOV.U32 R103, RZ, RZ, R43 ;  /* 0x000000ffff677224 */ /* 0x000fd400078e002b */
[----:B------:R-:W-:Y:S05]  /*bcae0*/  @P2 BRA `(.L_x_5505) ;  /* 0x0000000000242947 */ /* 0x000fea0003800000 */
[----:B------:R-:W-:Y:S01]  /*bcaf0*/  DSETP.GEU.AND P6, PT, R42, -1, PT ;  /* 0xbff000002a00742a */ /* 0x000fe20003fce000 */
[----:B------:R-:W-:Y:S01]  /*bcb00*/  CS2R R102, SRZ ;  /* 0x0000000000667805 */ /* 0x000fe2000001ff00 */
[----:B------:R-:W-:Y:S01]  /*bcb10*/  IMAD.MOV.U32 R94, RZ, RZ, R120 ;  /* 0x000000ffff5e7224 */ /* 0x000fe200078e0078 */
[----:B------:R-:W-:-:S11]  /*bcb20*/  MOV R95, R121 ;  /* 0x00000079005f7202 */ /* 0x000fd60000000f00 */
[----:B------:R-:W-:-:S06]  /*bcb30*/  @P6 DSETP.GT.AND P2, PT, R42, 1, PT ;  /* 0x3ff000002a00642a */ /* 0x000fcc0003f44000 */
[----:B------:R-:W-:Y:S02]  /*bcb40*/  @P6 FSEL R18, R42, RZ, !P2 ;  /* 0x000000ff2a126208 */ /* 0x000fe40005000000 */
[----:B------:R-:W-:-:S03]  /*bcb50*/  @P6 FSEL R43, R43, RZ, !P2 ;  /* 0x000000ff2b2b6208 */ /* 0x000fc60005000000 */
[----:B------:R-:W-:Y:S02]  /*bcb60*/  @P6 IMAD.MOV.U32 R102, RZ, RZ, R18 ;  /* 0x000000ffff666224 */ /* 0x000fe400078e0012 */
[----:B------:R-:W-:-:S07]  /*bcb70*/  @P6 IMAD.MOV.U32 R103, RZ, RZ, R43 ;  /* 0x000000ffff676224 */ /* 0x000fce00078e002b */
.L_x_5505:
[----:B------:R-:W-:Y:S05]  /*bcb80*/  BSYNC.RECONVERGENT B0 ;  /* 0x0000000000007941 */ /* 0x000fea0003800200 */
.L_x_5504:
        /* <DEDUP_REMOVED lines=13> */
.L_x_5507:
[----:B------:R-:W-:Y:S05]  /*bcc60*/  BSYNC.RECONVERGENT B0 ;  /* 0x0000000000007941 */ /* 0x000fea0003800200 */
.L_x_5506:
        /* <DEDUP_REMOVED lines=44> */
.L_x_5511:
[----:B------:R-:W-:Y:S05]  /*bcf30*/  BSYNC.RECONVERGENT B6 ;  /* 0x0000000000067941 */ /* 0x000fea0003800200 */
.L_x_5510:
        /* <DEDUP_REMOVED lines=118> */
[----:B------:R-:W-:Y:S01]  /*bd6a0*/  MOV R103, R107 ;  /* 0x0000006b00677202 */ /* 0x000fe20000000f00 */
[----:B------:R-:W-:Y:S01]  /*bd6b0*/  IMAD.MOV.U32 R101, RZ, RZ, R127 ;  /* 0x000000ffff657224 */ /* 0x000fe200078e007f */
[----:B------:R-:W-:-:S07]  /*bd6c0*/  MOV R104, 0xbd6e0 ;  /* 0x000bd6e000687802 */ /* 0x000fce0000000f00 */
[----:B------:R-:W-:Y:S05]  /*bd6d0*/  CALL.REL.NOINC `($__internal_16_$__cuda_sm20_div_rn_f64_full) ;  /* 0x00001ea800507944 */ /* 0x000fea0003c00000 */
.L_x_5513:
[----:B------:R-:W-:Y:S05]  /*bd6e0*/  BSYNC.RECONVERGENT B6 ;  /* 0x0000000000067941 */ /* 0x000fea0003800200 */
.L_x_5512:
        /* <DEDUP_REMOVED lines=96> */
.L_x_5509:
        /* <DEDUP_REMOVED lines=26> */
[----:B------:R-:W-:Y:S05]  /*bde90*/  CALL.REL.NOINC `($__internal_16_$__cuda_sm20_div_rn_f64_full) ;  /* 0x00001ea000607944 */ /* 0x000fea0003c00000 */
.L_x_5516:
[----:B------:R-:W-:Y:S05]  /*bdea0*/  BSYNC.RECONVERGENT B6 ;  /* 0x0000000000067941 */ /* 0x000fea0003800200 */
.L_x_5515:
        /* <DEDUP_REMOVED lines=106> */
[----:B------:R-:W-:Y:S02]  /*be550*/  @!P6 FSEL R42, RZ, 3.37028055040000000000e+12, P2 ;  /* 0x54442d18ff2ae808 */ /* 0x000fe40001000000 */
[----:B------:R-:W-:Y:S01]  /*be560*/  @!P6 FSEL R43, RZ, 2.1426990032196044922, P2 ;  /* 0x400921fbff2be808 */ /* 0x000fe20001000000 */
[----:B------:R-:W-:Y:S01]  /*be570*/  @P6 IMAD.MOV.U32 R43, RZ, RZ, R103 ;  /* 0x000000ffff2b6224 */ /* 0x000fe200078e0067 */
[----:B------:R-:W-:Y:S01]  /*be580*/  @P6 MOV R42, R18 ;  /* 0x00000012002a6202 */ /* 0x000fe20000000f00 */
[----:B------:R-:W-:Y:S01]  /*be590*/  DSETP.NAN.AND P2, PT, R104, R104, PT ;  /* 0x000000686800722a */ /* 0x000fe20003f48000 */
[----:B------:R-:W-:-:S02]  /*be5a0*/  FSETP.GT.AND P1, PT, |R108|, 1.469367938527859385e-39, PT ;  /* 0x001000006c00780b */ /* 0x000fc40003f24200 */
[----:B------:R-:W-:Y:S02]  /*be5b0*/  FSETP.GEU.AND P6, PT, |R127|, 6.5827683646048100446e-37, PT ;  /* 0x036000007f00780b */ /* 0x000fe40003fce200 */
[----:B------:R-:W-:Y:S02]  /*be5c0*/  LOP3.LUT R121, R43, 0x80000000, R121, 0xb8, !PT ;  /* 0x800000002b797812 */ /* 0x000fe400078eb879 */
[----:B------:R-:W-:Y:S02]  /*be5d0*/  FSEL R120, R104, R42, P2 ;  /* 0x0000002a68787208 */ /* 0x000fe40001000000 */
[----:B------:R-:W-:-:S07]  /*be5e0*/  FSEL R121, R105, R121, P2 ;  /* 0x0000007969797208 */ /* 0x000fce0001000000 */
[----:B------:R-:W-:Y:S05]  /*be5f0*/  @P1 BRA P6, `(.L_x_5518) ;  /* 0x0000000000141947 */ /* 0x000fea0003000000 */
[----:B------:R-:W-:Y:S01]  /*be600*/  IMAD.MOV.U32 R100, RZ, RZ, R126 ;  /* 0x000000ffff647224 */ /* 0x000fe200078e007e */
[----:B------:R-:W-:Y:S01]  /*be610*/  MOV R104, 0xbe650 ;  /* 0x000be65000687802 */ /* 0x000fe20000000f00 */
[----:B------:R-:W-:Y:S02]  /*be620*/  IMAD.MOV.U32 R101, RZ, RZ, R127 ;  /* 0x000000ffff657224 */ /* 0x000fe400078e007f */
[----:B------:R-:W-:-:S07]  /*be630*/  IMAD.MOV.U32 R103, RZ, RZ, R107 ;  /* 0x000000ffff677224 */ /* 0x000fce00078e006b */
[----:B------:R-:W-:Y:S05]  /*be640*/  CALL.REL.NOINC `($__internal_16_$__cuda_sm20_div_rn_f64_full) ;  /* 0x00001e9800747944 */ /* 0x000fea0003c00000 */
.L_x_5518:
[----:B------:R-:W-:Y:S05]  /*be650*/  BSYNC.RECONVERGENT B6 ;  /* 0x0000000000067941 */ /* 0x000fea0003800200 */
.L_x_5517:
        /* <DEDUP_REMOVED lines=79> */
[----:B------:R-:W-:Y:S02]  /*beb50*/  @P6 MOV R102, 0x4002d97c ;  /* 0x4002d97c00666802 */ /* 0x000fe40000000f00 */
[----:B------:R-:W-:Y:S01]  /*beb60*/  @!P0 FSEL R43, R101, R103, !P1 ;  /* 0x00000067652b8208 */ /* 0x000fe20004800000 */
[----:B------:R-:W-:Y:S01]  /*beb70*/  @P6 DSETP.NEU.AND P0, PT, |R92|, |R94|, PT ;  /* 0x4000005e5c00622a */ /* 0x000fe20003f0d200 */
[----:B------:R-:W-:Y:S01]  /*beb80*/  @P6 FSEL R105, R102, 1.8213495016098022461, !P1 ;  /* 0x3fe921fb66696808 */ /* 0x000fe20004800000 */
[----:B------:R-:W-:Y:S01]  /*beb90*/  DADD R100, |R94|, |R92| ;  /* 0x000000005e647229 */ /* 0x000fe2000000065c */
[----:B------:R-:W-:Y:S02]  /*beba0*/  @P6 FSEL R103, R18, 3.37028055040000000000e+12, !P1 ;  /* 0x54442d1812676808 */ /* 0x000fe40004800000 */
[----:B------:R-:W-:-:S02]  /*bebb0*/  @!P6 FSEL R93, RZ, 2.1426990032196044922, P1 ;  /* 0x400921fbff5de808 */ /* 0x000fc40000800000 */
[----:B------:R-:W-:Y:S02]  /*bebc0*/  @P6 FSEL R43, R105, R43, !P0 ;  /* 0x0000002b692b6208 */ /* 0x000fe40004000000 */
        /* <DEDUP_REMOVED lines=8> */
.L_x_5514:
[----:B------:R-:W-:Y:S05]  /*bec50*/  BSYNC.RECONVERGENT B1 ;  /* 0x0000000000017941 */ /* 0x000fea0003800200 */
.L_x_5508:
        /* <DEDUP_REMOVED lines=19> */
.L_x_5520:
[----:B------:R-:W-:Y:S05]  /*bed90*/  BSYNC.RECONVERGENT B6 ;  /* 0x0000000000067941 */ /* 0x000fea0003800200 */
.L_x_5519:
        /* <DEDUP_REMOVED lines=26> */
.L_x_5522:
[----:B------:R-:W-:Y:S05]  /*bef40*/  BSYNC.RECONVERGENT B1 ;  /* 0x0000000000017941 */ /* 0x000fea0003800200 */
.L_x_5521:
        /* <DEDUP_REMOVED lines=20> */
.L_x_5524:
[----:B------:R-:W-:Y:S05]  /*bf090*/  BSYNC.RECONVERGENT B1 ;  /* 0x0000000000017941 */ /* 0x000fea0003800200 */
.L_x_5523:
        /* <DEDUP_REMOVED lines=57> */
.L_x_5526:
        /* <DEDUP_REMOVED lines=72> */
.L_x_5527:
[----:B------:R-:W-:Y:S05]  /*bf8b0*/  BSYNC.RECONVERGENT B0 ;  /* 0x0000000000007941 */ /* 0x000fea0003800200 */
.L_x_5525:
        /* <DEDUP_REMOVED lines=38> */
.L_x_5529:
[----:B------:R-:W-:Y:S05]  /*bfb20*/  BSYNC.RECONVERGENT B6 ;  /* 0x0000000000067941 */ /* 0x000fea0003800200 */
.L_x_5528:
        /* <DEDUP_REMOVED lines=56> */
.L_x_5533:
[----:B------:R-:W-:Y:S05]  /*bfeb0*/  BSYNC.RECONVERGENT B7 ;  /* 0x0000000000077941 */ /* 0x000fea0003800200 */
.L_x_5532:
[----:B------:R-:W-:-:S07]  /*bfec0*/  VIADD R18, R105, 0x1 ;  /* 0x0000000169127836 */ /* 0x000fce0000000000 */
.L_x_5531:
[----:B------:R-:W-:Y:S05]  /*bfed0*/  BSYNC.RECONVERGENT B6 ;  /* 0x0000000000067941 */ /* 0x000fea0003800200 */
.L_x_5530:
        /* <DEDUP_REMOVED lines=76> */
.L_x_5535:
        /* <DEDUP_REMOVED lines=69> */
.L_x_5536:
[----:B------:R-:W-:Y:S05]  /*c07f0*/  BSYNC.RECONVERGENT B0 ;  /* 0x0000000000007941 */ /* 0x000fea0003800200 */
.L_x_5534:
        /* <DEDUP_REMOVED lines=28> */
.L_x_5540:
[----:B------:R-:W-:Y:S05]  /*c09c0*/  BSYNC.RECONVERGENT B7 ;  /* 0x0000000000077941 */ /* 0x000fea0003800200 */
.L_x_5539:
[----:B------:R-:W-:-:S04]  /*c09d0*/  LOP3.LUT R105, R105, 0x1, RZ, 0xc0, !PT ;  /* 0x0000000169697812 */ /* 0x000fc800078ec0ff */
[----:B------:R-:W-:-:S13]  /*c09e0*/  ISETP.NE.U32.AND P0, PT, R105, 0x1, PT ;  /* 0x000000016900780c */ /* 0x000fda0003f05070 */
.L_x_5538:
[----:B------:R-:W-:Y:S05]  /*c09f0*/  BSYNC.RECONVERGENT B6 ;  /* 0x0000000000067941 */ /* 0x000fea0003800200 */
.L_x_5537:
        /* <DEDUP_REMOVED lines=59> */
.L_x_5542:
[----:B------:R-:W-:Y:S05]  /*c0db0*/  BSYNC.RECONVERGENT B0 ;  /* 0x0000000000007941 */ /* 0x000fea0003800200 */
.L_x_5541:
[CC--:B------:R-:W-:Y:S02]  /*c0dc0*/  DMUL R76, R84.reuse, -R40.reuse ;  /* 0x80000028544c7228 */ /* 0x0c0fe40000000000 */
[----:B------:R-:W-:-:S06]  /*c0dd0*/  DMUL R40, R84, R40 ;  /* 0x0000002854287228 */ /* 0x000fcc0000000000 */
[----:B------:R-:W-:Y:S02]  /*c0de0*/  DMUL R42, R76, R42 ;  /* 0x0000002a4c2a7228 */ /* 0x000fe40000000000 */
[----:B------:R-:W-:Y:S01]  /*c0df0*/  DMUL R38, R40, R38 ;  /* 0x0000002628267228 */ /* 0x000fe20000000000 */
[----:B------:R-:W-:Y:S10]  /*c0e00*/  BRA `(.L_x_5543) ;  /* 0x0000000000087947 */ /* 0x000ff40003800000 */
.L_x_5445:
[----:B------:R-:W-:Y:S02]  /*c0e10*/  DADD R42, R122, -R92 ;  /* 0x000000007a2a7229 */ /* 0x000fe4000000085c */
[----:B------:R-:W-:-:S11]  /*c0e20*/  DADD R38, R120, -R94 ;  /* 0x0000000078267229 */ /* 0x000fd6000000085e */
.L_x_5543:
        /* <DEDUP_REMOVED lines=15> */
.L_x_5547:
        /* <DEDUP_REMOVED lines=9> */
.L_x_5546:
        /* <DEDUP_REMOVED lines=30> */
.L_x_5549:
[----:B------:R-:W-:Y:S05]  /*c1190*/  BSYNC.RECONVERGENT B6 ;  /* 0x0000000000067941 */ /* 0x000fea0003800200 */
.L_x_5548:
[----:B------:R-:W-:-:S11]  /*c11a0*/  DADD R96, R96, R38 ;  /* 0x0000000060607229 */ /* 0x000fd60000000026 */
.L_x_5545:
[----:B------:R-:W-:Y:S05]  /*c11b0*/  BSYNC.RECONVERGENT B1 ;  /* 0x0000000000017941 */ /* 0x000fea0003800200 */
.L_x_5544:
[----:B------:R-:W-:-:S05]  /*c11c0*/  VIADD R15, R15, 0x1 ;  /* 0x000000010f0f7836 */ /* 0x000fca0000000000 */
[----:B------:R-:W-:-:S13]  /*c11d0*/  ISETP.NE.AND P0, PT, R15, R10, PT ;  /* 0x0000000a0f00720c */ /* 0x000fda0003f05270 */
[----:B------:R-:W-:Y:S05]  /*c11e0*/  @P0 BRA `(.L_x_5550) ;  /* 0xffffff5800c00947 */ /* 0x000fea000383ffff */
.L_x_5420:
[----:B------:R-:W-:Y:S05]  /*c11f0*/  BSYNC.RECONVERGENT B5 ;  /* 0x0000000000057941 */ /* 0x000fea0003800200 */
.L_x_5419:
[----:B------:R-:W-:Y:S01]  /*c1200*/  DSETP.GTU.AND P0, PT, R96, R112, PT ;  /* 0x000000706000722a */ /* 0x000fe20003f0c000 */
        /* <DEDUP_REMOVED lines=32> */
[----:B------:R2:W-:Y:S01]  /*c1410*/  STG.E.64 desc[UR4][R82.64+0x600], R96 ;  /* 0x0006006052007986 */ /* 0x0005e2000c101b04 */
[----:B------:R-:W-:Y:S05]  /*c1420*/  BRA `(.L_x_5552) ;  /* 0x0000000000707947 */ /* 0x000fea0003800000 */
.L_x_5551:
        /* <DEDUP_REMOVED lines=27> */
[----:B------:R2:W-:Y:S02]  /*c15e0*/  STG.E.64 desc[UR4][R82.64+0x600], R112 ;  /* 0x0006007052007986 */ /* 0x0005e4000c101b04 */
.L_x_5552:
[----:B------:R-:W-:Y:S05]  /*c15f0*/  BSYNC.RECONVERGENT B0 ;  /* 0x0000000000007941 */ /* 0x000fea0003800200 */
.L_x_4538:
[----:B------:R-:W-:Y:S01]  /*c1600*/  ISETP.GT.AND P0, PT, R12, 0xfa, PT ;  /* 0x000000fa0c00780c */ /* 0x000fe20003f04270 */
[----:B------:R-:W-:-:S03]  /*c1610*/  DSETP.GEU.AND P1, PT, R112, R114, PT ;  /* 0x000000727000722a */ /* 0x000fc60003f2e000 */
[C---:B------:R-:W-:Y:S01]  /*c1620*/  ISETP.GT.OR P0, PT, R14.reuse, 0x1, P0 ;  /* 0x000000010e00780c */ /* 0x040fe20000704670 */
[----:B------:R-:W-:Y:S02]  /*c1630*/  VIADD R14, R14, 0xffffffff ;  /* 0xffffffff0e0e7836 */ /* 0x000fe40000000000 */
[----:B------:R-:W-:Y:S02]  /*c1640*/  FSEL R114, R112, R114, !P1 ;  /* 0x0000007270727208 */ /* 0x000fe40004800000 */
[----:B------:R-:W-:Y:S02]  /*c1650*/  FSEL R115, R113, R115, !P1 ;  /* 0x0000007371737208 */ /* 0x000fe40004800000 */
[----:B------:R-:W-:-:S06]  /*c1660*/  SEL R9, R19, R9, !P1 ;  /* 0x0000000913097207 */ /* 0x000fcc0004800000 */
[----:B------:R-:W-:Y:S05]  /*c1670*/  @P0 BRA `(.L_x_5215) ;  /* 0x0000000800d80947 */ /* 0x000fea0003800000 */
[----:B------:R-:W3:Y:S04]  /*c1680*/  LDG.E.64 R18, desc[UR4][R28.64+0x600] ;  /* 0x000600041c127981 */ /* 0x000ee8000c1e1b00 */
[----:B0-2-4-:R-:W2:Y:S04]  /*c1690*/  LDG.E.64 R16, desc[UR4][R28.64+0x608] ;  /* 0x000608041c107981 */ /* 0x015ea8000c1e1b00 */
        /* <DEDUP_REMOVED lines=11> */
[----:B------:R-:W-:Y:S01]  /*c1750*/  BSSY.RECONVERGENT B1, `(.L_x_5553) ;  /* 0x0000024000017945 */ /* 0x000fe20003800200 */
[----:B---3--:R-:W-:-:S08]  /*c1760*/  DADD R14, RZ, R18 ;  /* 0x00000000ff0e7229 */ /* 0x008fd00000000012 */
[----:B--2---:R-:W-:Y:S01]  /*c1770*/  DADD R14, R14, R16 ;  /* 0x000000000e0e7229 */ /* 0x004fe20000000010 */
[----:B------:R-:W0:Y:S01]  /*c1780*/  MUFU.RCP64H R17, 13 ;  /* 0x402a000000117908 */ /* 0x000e220000001800 */
[----:B------:R-:W-:-:S06]  /*c1790*/  MOV R16, 0x1 ;  /* 0x0000000100107802 */ /* 0x000fcc0000000f00 */
[----:B----4-:R-:W-:-:S08]  /*c17a0*/  DADD R14, R14, R38 ;  /* 0x000000000e0e7229 */ /* 0x010fd00000000026 */
[----:B-----5:R-:W-:Y:S01]  /*c17b0*/  DADD R14, R14, R40 ;  /* 0x000000000e0e7229 */ /* 0x020fe20000000028 */
[----:B------:R-:W-:Y:S02]  /*c17c0*/  IMAD.MOV.U32 R40, RZ, RZ, 0x0 ;  /* 0x00000000ff287424 */ /* 0x000fe400078e00ff */
[----:B------:R-:W-:-:S05]  /*c17d0*/  IMAD.MOV.U32 R41, RZ, RZ, 0x402a0000 ;  /* 0x402a0000ff297424 */ /* 0x000fca00078e00ff */
[----:B------:R-:W-:Y:S02]  /*c17e0*/  DADD R14, R14, R42 ;  /* 0x000000000e0e7229 */ /* 0x000fe4000000002a */
[----:B0-----:R-:W-:-:S06]  /*c17f0*/  DFMA R38, R16, -R40, 1 ;  /* 0x3ff000001026742b */ /* 0x001fcc0000000828 */
        /* <DEDUP_REMOVED lines=12> */
[----:B------:R-:W-:Y:S02]  /*c18c0*/  DMUL R40, R100, R16 ;  /* 0x0000001064287228 */ /* 0x000fe40000000000 */
[----:B------:R-:W-:-:S06]  /*c18d0*/  FSETP.GEU.AND P1, PT, |R101|, 6.5827683646048100446e-37, PT ;  /* 0x036000006500780b */ /* 0x000fcc0003f2e200 */
[----:B------:R-:W-:-:S08]  /*c18e0*/  DFMA R14, R40, -13, R100 ;  /* 0xc02a0000280e782b */ /* 0x000fd00000000064 */
[----:B------:R-:W-:-:S10]  /*c18f0*/  DFMA R40, R16, R14, R40 ;  /* 0x0000000e1028722b */ /* 0x000fd40000000028 */
[----:B------:R-:W-:-:S05]  /*c1900*/  FFMA R14, RZ, 2.65625, R41 ;  /* 0x402a0000ff0e7823 */ /* 0x000fca0000000029 */
[----:B------:R-:W-:-:S13]  /*c1910*/  FSETP.GT.AND P0, PT, |R14|, 1.469367938527859385e-39, PT ;  /* 0x001000000e00780b */ /* 0x000fda0003f04200 */
[----:B------:R-:W-:Y:S05]  /*c1920*/  @P0 BRA P1, `(.L_x_5554) ;  /* 0x0000000000180947 */ /* 0x000fea0000800000 */
[----:B------:R-:W-:Y:S01]  /*c1930*/  IMAD.MOV.U32 R106, RZ, RZ, RZ ;  /* 0x000000ffff6a7224 */ /* 0x000fe200078e00ff */
[----:B------:R-:W-:Y:S01]  /*c1940*/  MOV R104, 0xc1970 ;  /* 0x000c197000687802 */ /* 0x000fe20000000f00 */
[----:B------:R-:W-:-:S07]  /*c1950*/  IMAD.MOV.U32 R103, RZ, RZ, 0x402a0000 ;  /* 0x402a0000ff677424 */ /* 0x000fce00078e00ff */
[----:B-1----:R-:W-:Y:S05]  /*c1960*/  CALL.REL.NOINC `($__internal_16_$__cuda_sm20_div_rn_f64_full) ;  /* 0x00001e6400ac7944 */ /* 0x002fea0003c00000 */
[----:B------:R-:W-:Y:S02]  /*c1970*/  IMAD.MOV.U32 R40, RZ, RZ, R100 ;  /* 0x000000ffff287224 */ /* 0x000fe400078e0064 */
[----:B------:R-:W-:-:S07]  /*c1980*/  IMAD.MOV.U32 R41, RZ, RZ, R101 ;  /* 0x000000ffff297224 */ /* 0x000fce00078e0065 */
.L_x_5554:
[----:B------:R-:W-:Y:S05]  /*c1990*/  BSYNC.RECONVERGENT B1 ;  /* 0x0000000000017941 */ /* 0x000fea0003800200 */
.L_x_5553:
[----:B------:R-:W-:Y:S01]  /*c19a0*/  BSSY.RECONVERGENT B0, `(.L_x_5555) ;  /* 0x000007d000007945 */ /* 0x000fe20003800200 */
[----:B------:R-:W-:Y:S01]  /*c19b0*/  IMAD.MOV.U32 R15, RZ, RZ, RZ ;  /* 0x000000ffff0f7224 */ /* 0x000fe200078e00ff */
[----:B------:R-:W-:-:S07]  /*c19c0*/  CS2R R38, SRZ ;  /* 0x0000000000267805 */ /* 0x000fce000001ff00 */
.L_x_5572:
[----:B-----5:R-:W-:Y:S01]  /*c19d0*/  DADD R16, -R40, R18 ;  /* 0x0000000028107229 */ /* 0x020fe20000000112 */
[----:B------:R-:W-:Y:S01]  /*c19e0*/  BSSY.RECONVERGENT B1, `(.L_x_5556) ;  /* 0x0000005000017945 */ /* 0x000fe20003800200 */
[----:B------:R-:W-:-:S06]  /*c19f0*/  MOV R140, 0xc1a30 ;  /* 0x000c1a30008c7802 */ /* 0x000fcc0000000f00 */
[----:B------:R-:W-:-:S10]  /*c1a00*/  DADD R102, -RZ, |R16| ;  /* 0x00000000ff667229 */ /* 0x000fd40000000510 */
[----:B------:R-:W-:-:S07]  /*c1a10*/  IMAD.MOV.U32 R141, RZ, RZ, R103 ;  /* 0x000000ffff8d7224 */ /* 0x000fce00078e0067 */
[----:B-1----:R-:W-:Y:S05]  /*c1a20*/  CALL.REL.NOINC `($_Z8FitGrainPdPiS0_S_S_S0_S0_S_S_S_S_S_S_S_S_S_S_S_S_$__internal_accurate_pow) ;  /* 0x00001e6c00b47944 */ /* 0x002fea0003c00000 */
[----:B------:R-:W-:Y:S05]  /*c1a30*/  BSYNC.RECONVERGENT B1 ;  /* 0x0000000000017941 */ /* 0x000fea0003800200 */
.L_x_5556:
[C---:B------:R-:W-:Y:S01]  /*c1a40*/  DADD R18, R16.reuse, 2 ;  /* 0x4000000010127429 */ /* 0x040fe20000000000 */
[----:B------:R-:W-:Y:S01]  /*c1a50*/  BSSY.RECONVERGENT B1, `(.L_x_5557) ;  /* 0x000000e000017945 */ /* 0x000fe20003800200 */
[C---:B------:R-:W-:Y:S02]  /*c1a60*/  DSETP.NEU.AND P0, PT, R16.reuse, RZ, PT ;  /* 0x000000ff1000722a */ /* 0x040fe40003f0d000 */
[----:B------:R-:W-:-:S06]  /*c1a70*/  DSETP.NEU.AND P2, PT, R16, 1, PT ;  /* 0x3ff000001000742a */ /* 0x000fcc0003f4d000 */
[----:B------:R-:W-:Y:S02]  /*c1a80*/  LOP3.LUT R18, R19, 0x7ff00000, RZ, 0xc0, !PT ;  /* 0x7ff0000013127812 */ /* 0x000fe400078ec0ff */
[----:B------:R-:W-:Y:S02]  /*c1a90*/  FSEL R19, R100, RZ, P0 ;  /* 0x000000ff64137208 */ /* 0x000fe40000000000 */
[----:B------:R-:W-:Y:S02]  /*c1aa0*/  ISETP.NE.AND P1, PT, R18, 0x7ff00000, PT ;  /* 0x7ff000001200780c */ /* 0x000fe40003f25270 */
[----:B------:R-:W-:-:S11]  /*c1ab0*/  FSEL R18, R101, RZ, P0 ;  /* 0x000000ff65127208 */ /* 0x000fd60000000000 */
[----:B------:R-:W-:Y:S05]  /*c1ac0*/  @P1 BRA `(.L_x_5558) ;  /* 0x0000000000181947 */ /* 0x000fea0003800000 */
[----:B------:R-:W-:-:S14]  /*c1ad0*/  DSETP.NAN.AND P0, PT, R16, R16, PT ;  /* 0x000000101000722a */ /* 0x000fdc0003f08000 */
[----:B------:R-:W-:Y:S01]  /*c1ae0*/  @P0 DADD R18, R16, 2 ;  /* 0x4000000010120429 */ /* 0x000fe20000000000 */
[----:B------:R-:W-:Y:S10]  /*c1af0*/  @P0 BRA `(.L_x_5558) ;  /* 0x00000000000c0947 */ /* 0x000ff40003800000 */
[----:B------:R-:W-:-:S14]  /*c1b00*/  DSETP.NEU.AND P0, PT, |R16|, +INF , PT ;  /* 0x7ff000001000742a */ /* 0x000fdc0003f0d200 */
[----:B------:R-:W-:Y:S02]  /*c1b10*/  @!P0 IMAD.MOV.U32 R18, RZ, RZ, 0x0 ;  /* 0x00000000ff128424 */ /* 0x000fe400078e00ff */
[----:B------:R-:W-:-:S07]  /*c1b20*/  @!P0 IMAD.MOV.U32 R19, RZ, RZ, 0x7ff00000 ;  /* 0x7ff00000ff138424 */ /* 0x000fce00078e00ff */
.L_x_5558:
[----:B------:R-:W-:Y:S05]  /*c1b30*/  BSYNC.RECONVERGENT B1 ;  /* 0x0000000000017941 */ /* 0x000fea0003800200 */
.L_x_5557:
[----:B------:R-:W-:Y:S02]  /*c1b40*/  ISETP.NE.AND P0, PT, R15, 0xc, PT ;  /* 0x0000000c0f00780c */ /* 0x000fe40003f05270 */
[----:B------:R-:W-:Y:S02]  /*c1b50*/  FSEL R16, R18, RZ, P2 ;  /* 0x000000ff12107208 */ /* 0x000fe40001000000 */
[----:B------:R-:W-:-:S06]  /*c1b60*/  FSEL R17, R19, 1.875, P2 ;  /* 0x3ff0000013117808 */ /* 0x000fcc0001000000 */
[----:B------:R-:W-:-:S03]  /*c1b70*/  DADD R38, R38, R16 ;  /* 0x0000000026267229 */ /* 0x000fc60000000010 */
[----:B------:R-:W-:Y:S08]  /*c1b80*/  @!P0 BRA `(.L_x_5559) ;  /* 0x0000000400788947 */ /* 0x000ff00003800000 */
[----:B------:R-:W-:-:S05]  /*c1b90*/  IMAD.WIDE.U32 R18, R15, 0x8, R28 ;  /* 0x000000080f127825 */ /* 0x000fca00078e001c */
[----:B------:R-:W2:Y:S01]  /*c1ba0*/  LDG.E.64 R16, desc[UR4][R18.64+0x608] ;  /* 0x0006080412107981 */ /* 0x000ea2000c1e1b00 */
[----:B------:R-:W-:Y:S01]  /*c1bb0*/  BSSY.RECONVERGENT B1, `(.L_x_5560) ;  /* 0x0000006000017945 */ /* 0x000fe20003800200 */
[----:B------:R-:W-:Y:S01]  /*c1bc0*/  MOV R140, 0xc1c10 ;  /* 0x000c1c10008c7802 */ /* 0x000fe20000000f00 */
[----:B--2---:R-:W-:-:S08]  /*c1bd0*/  DADD R16, R16, -R40 ;  /* 0x0000000010107229 */ /* 0x004fd00000000828 */
[----:B------:R-:W-:-:S10]  /*c1be0*/  DADD R102, -RZ, |R16| ;  /* 0x00000000ff667229 */ /* 0x000fd40000000510 */
[----:B------:R-:W-:-:S07]  /*c1bf0*/  IMAD.MOV.U32 R141, RZ, RZ, R103 ;  /* 0x000000ffff8d7224 */ /* 0x000fce00078e0067 */
[----:B------:R-:W-:Y:S05]  /*c1c00*/  CALL.REL.NOINC `($_Z8FitGrainPdPiS0_S_S_S0_S0_S_S_S_S_S_S_S_S_S_S_S_S_$__internal_accurate_pow) ;  /* 0x00001e6c003c7944 */ /* 0x000fea0003c00000 */
[----:B------:R-:W-:Y:S05]  /*c1c10*/  BSYNC.RECONVERGENT B1 ;  /* 0x0000000000017941 */ /* 0x000fea0003800200 */
.L_x_5560:
[C---:B------:R-:W-:Y:S01]  /*c1c20*/  DADD R18, R16.reuse, 2 ;  /* 0x4000000010127429 */ /* 0x040fe20000000000 */
[----:B------:R-:W-:Y:S01]  /*c1c30*/  BSSY.RECONVERGENT B1, `(.L_x_5561) ;  /* 0x000000f000017945 */ /* 0x000fe20003800200 */
[----:B------:R-:W-:-:S06]  /*c1c40*/  DSETP.NEU.AND P0, PT, R16, RZ, PT ;  /* 0x000000ff1000722a */ /* 0x000fcc0003f0d000 */
[----:B------:R-:W-:Y:S02]  /*c1c50*/  FSEL R42, R101, RZ, P0 ;  /* 0x000000ff652a7208 */ /* 0x000fe40000000000 */
[----:B------:R-:W-:Y:S02]  /*c1c60*/  LOP3.LUT R18, R19, 0x7ff00000, RZ, 0xc0, !PT ;  /* 0x7ff0000013127812 */ /* 0x000fe400078ec0ff */
[----:B------:R-:W-:Y:S02]  /*c1c70*/  FSEL R43, R100, RZ, P0 ;  /* 0x000000ff642b7208 */ /* 0x000fe40000000000 */
[----:B------:R-:W-:-:S13]  /*c1c80*/  ISETP.NE.AND P1, PT, R18, 0x7ff00000, PT ;  /* 0x7ff000001200780c */ /* 0x000fda0003f25270 */
[----:B------:R-:W-:Y:S05]  /*c1c90*/  @P1 BRA `(.L_x_5562) ;  /* 0x0000000000201947 */ /* 0x000fea0003800000 */
[----:B------:R-:W-:-:S14]  /*c1ca0*/  DSETP.NAN.AND P0, PT, R16, R16, PT ;  /* 0x000000101000722a */ /* 0x000fdc0003f08000 */
[----:B------:R-:W-:Y:S05]  /*c1cb0*/  @P0 BRA `(.L_x_5563) ;  /* 0x0000000000140947 */ /* 0x000fea0003800000 */
[----:B------:R-:W-:-:S14]  /*c1cc0*/  DSETP.NEU.AND P0, PT, |R16|, +INF , PT ;  /* 0x7ff000001000742a */ /* 0x000fdc0003f0d200 */
[----:B------:R-:W-:Y:S05]  /*c1cd0*/  @P0 BRA `(.L_x_5562) ;  /* 0x0000000000100947 */ /* 0x000fea0003800000 */
[----:B------:R-:W-:Y:S02]  /*c1ce0*/  IMAD.MOV.U32 R42, RZ, RZ, 0x0 ;  /* 0x00000000ff2a7424 */ /* 0x000fe400078e00ff */
[----:B------:R-:W-:Y:S01]  /*c1cf0*/  IMAD.MOV.U32 R43, RZ, RZ, 0x7ff00000 ;  /* 0x7ff00000ff2b7424 */ /* 0x000fe200078e00ff */
[----:B------:R-:W-:Y:S06]  /*c1d00*/  BRA `(.L_x_5562) ;  /* 0x0000000000047947 */ /* 0x000fec0003800000 */
.L_x_5563:
[----:B------:R-:W-:-:S11]  /*c1d10*/  DADD R42, R16, 2 ;  /* 0x40000000102a7429 */ /* 0x000fd60000000000 */
.L_x_5562:
[----:B------:R-:W-:Y:S05]  /*c1d20*/  BSYNC.RECONVERGENT B1 ;  /* 0x0000000000017941 */ /* 0x000fea0003800200 */
.L_x_5561:
[----:B------:R-:W-:-:S05]  /*c1d30*/  IMAD.WIDE.U32 R76, R15, 0x8, R28 ;  /* 0x000000080f4c7825 */ /* 0x000fca00078e001c */
[----:B------:R-:W2:Y:S01]  /*c1d40*/  LDG.E.64 R18, desc[UR4][R76.64+0x610] ;  /* 0x000610044c127981 */ /* 0x000ea2000c1e1b00 */
[----:B------:R-:W-:Y:S01]  /*c1d50*/  DSETP.NEU.AND P0, PT, R16, 1, PT ;  /* 0x3ff000001000742a */ /* 0x000fe20003f0d000 */
[----:B------:R-:W-:Y:S01]  /*c1d60*/  BSSY.RECONVERGENT B1, `(.L_x_5564) ;  /* 0x0000009000017945 */ /* 0x000fe20003800200 */
[----:B------:R-:W-:-:S04]  /*c1d70*/  MOV R140, 0xc1df0 ;  /* 0x000c1df0008c7802 */ /* 0x000fc80000000f00 */
[----:B------:R-:W-:Y:S02]  /*c1d80*/  FSEL R16, R42, RZ, P0 ;  /* 0x000000ff2a107208 */ /* 0x000fe40000000000 */
[----:B------:R-:W-:-:S06]  /*c1d90*/  FSEL R17, R43, 1.875, P0 ;  /* 0x3ff000002b117808 */ /* 0x000fcc0000000000 */
[----:B------:R-:W-:Y:S02]  /*c1da0*/  DADD R38, R38, R16 ;  /* 0x0000000026267229 */ /* 0x000fe40000000010 */
[----:B--2---:R-:W-:-:S08]  /*c1db0*/  DADD R18, R18, -R40 ;  /* 0x0000000012127229 */ /* 0x004fd00000000828 */
[----:B------:R-:W-:-:S10]  /*c1dc0*/  DADD R102, -RZ, |R18| ;  /* 0x00000000ff667229 */ /* 0x000fd40000000512 */
[----:B------:R-:W-:-:S07]  /*c1dd0*/  MOV R141, R103 ;  /* 0x00000067008d7202 */ /* 0x000fce0000000f00 */
[----:B------:R-:W-:Y:S05]  /*c1de0*/  CALL.REL.NOINC `($_Z8FitGrainPdPiS0_S_S_S0_S0_S_S_S_S_S_S_S_S_S_S_S_S_$__internal_accurate_pow) ;  /* 0x00001e6800c47944 */ /* 0x000fea0003c00000 */
[----:B------:R-:W-:Y:S05]  /*c1df0*/  BSYNC.RECONVERGENT B1 ;  /* 0x0000000000017941 */ /* 0x000fea0003800200 */
.L_x_5564:
        /* <DEDUP_REMOVED lines=15> */
.L_x_5567:
[----:B------:R-:W-:-:S11]  /*c1ef0*/  DADD R42, R18, 2 ;  /* 0x40000000122a7429 */ /* 0x000fd60000000000 */
.L_x_5566:
[----:B------:R-:W-:Y:S05]  /*c1f00*/  BSYNC.RECONVERGENT B1 ;  /* 0x0000000000017941 */ /* 0x000fea0003800200 */
.L_x_5565:
        /* <DEDUP_REMOVED lines=10> */
[----:B------:R-:W-:-:S07]  /*c1fb0*/  IMAD.MOV.U32 R141, RZ, RZ, R103 ;  /* 0x000000ffff8d7224 */ /* 0x000fce00078e0067 */
[----:B------:R-:W-:Y:S05]  /*c1fc0*/  CALL.REL.NOINC `($_Z8FitGrainPdPiS0_S_S_S0_S0_S_S_S_S_S_S_S_S_S_S_S_S_$__internal_accurate_pow) ;  /* 0x00001e68004c7944 */ /* 0x000fea0003c00000 */
[----:B------:R-:W-:Y:S05]  /*c1fd0*/  BSYNC.RECONVERGENT B1 ;  /* 0x0000000000017941 */ /* 0x000fea0003800200 */
.L_x_5568:
        /* <DEDUP_REMOVED lines=15> */
.L_x_5571:
[----:B------:R-:W-:-:S11]  /*c20d0*/  DADD R42, R16, 2 ;  /* 0x40000000102a7429 */ /* 0x000fd60000000000 */
.L_x_5570:
[----:B------:R-:W-:Y:S05]  /*c20e0*/  BSYNC.RECONVERGENT B1 ;  /* 0x0000000000017941 */ /* 0x000fea0003800200 */
.L_x_5569:
[----:B------:R-:W-:-:S06]  /*c20f0*/  IMAD.WIDE.U32 R18, R15, 0x8, R28 ;  /* 0x000000080f127825 */ /* 0x000fcc00078e001c */
[----:B------:R-:W5:Y:S01]  /*c2100*/  LDG.E.64 R18, desc[UR4][R18.64+0x620] ;  /* 0x0006200412127981 */ /* 0x000f62000c1e1b00 */
[----:B------:R-:W-:Y:S01]  /*c2110*/  DSETP.NEU.AND P0, PT, R16, 1, PT ;  /* 0x3ff000001000742a */ /* 0x000fe20003f0d000 */
[----:B------:R-:W-:-:S05]  /*c2120*/  VIADD R15, R15, 0x4 ;  /* 0x000000040f0f7836 */ /* 0x000fca0000000000 */
[----:B------:R-:W-:Y:S02]  /*c2130*/  FSEL R16, R42, RZ, P0 ;  /* 0x000000ff2a107208 */ /* 0x000fe40000000000 */
[----:B------:R-:W-:-:S06]  /*c2140*/  FSEL R17, R43, 1.875, P0 ;  /* 0x3ff000002b117808 */ /* 0x000fcc0000000000 */
[----:B------:R-:W-:Y:S01]  /*c2150*/  DADD R38, R38, R16 ;  /* 0x0000000026267229 */ /* 0x000fe20000000010 */
[----:B------:R-:W-:Y:S10]  /*c2160*/  BRA `(.L_x_5572) ;  /* 0xfffffff800187947 */ /* 0x000ff4000383ffff */
.L_x_5559:
[----:B------:R-:W-:Y:S05]  /*c2170*/  BSYNC.RECONVERGENT B0 ;  /* 0x0000000000007941 */ /* 0x000fea0003800200 */
.L_x_5555:
[----:B------:R-:W-:Y:S01]  /*c2180*/  UMOV UR12, 0x29a4692c ;  /* 0x29a4692c000c7882 */ /* 0x000fe20000000000 */
[----:B------:R-:W-:Y:S01]  /*c2190*/  UMOV UR13, 0x3e801b2b ;  /* 0x3e801b2b000d7882 */ /* 0x000fe20000000000 */
[----:B------:R-:W-:Y:S01]  /*c21a0*/  IMAD.MOV.U32 R14, RZ, RZ, 0xa ;  /* 0x0000000aff0e7424 */ /* 0x000fe200078e00ff */
[----:B------:R-:W-:-:S14]  /*c21b0*/  DSETP.GTU.AND P0, PT, R38, UR12, PT ;  /* 0x0000000c26007e2a */ /* 0x000fdc000bf0c000 */
[----:B------:R-:W-:Y:S05]  /*c21c0*/  @!P0 BREAK.RELIABLE B4 ;  /* 0x0000000000048942 */ /* 0x000fea0003800100 */
[----:B------:R-:W-:Y:S05]  /*c21d0*/  @!P0 BRA `(.L_x_3838) ;  /* 0x00000000000c8947 */ /* 0x000fea0003800000 */
.L_x_5215:
[----:B------:R-:W-:Y:S05]  /*c21e0*/  BSYNC.RELIABLE B4 ;  /* 0x0000000000047941 */ /* 0x000fea0003800100 */
.L_x_4198:
[----:B------:R-:W-:-:S13]  /*c21f0*/  ISETP.GE.AND P0, PT, R12, 0xfa, PT ;  /* 0x000000fa0c00780c */ /* 0x000fda0003f06270 */
[----:B------:R-:W-:Y:S05]  /*c2200*/  @!P0 BRA `(.L_x_5573) ;  /* 0xfffff75000188947 */ /* 0x000fea000383ffff */
.L_x_3838:
[----:B------:R-:W-:Y:S05]  /*c2210*/  BSYNC.RECONVERGENT B3 ;  /* 0x0000000000037941 */ /* 0x000fea0003800200 */
.L_x_3837:
[----:B0-2-4-:R-:W-:-:S04]  /*c2220*/  IMAD R17, R9, 0xc, RZ ;  /* 0x0000000c09117824 */ /* 0x015fc800078e02ff */
[----:B------:R-:W-:-:S05]  /*c2230*/  IMAD.WIDE.U32 R16, R17, 0x8, R28 ;  /* 0x0000000811107825 */ /* 0x000fca00078e001c */
[----:B------:R-:W2:Y:S04]  /*c2240*/  LDG.E.64 R38, desc[UR4][R16.64] ;  /* 0x0000000410267981 */ /* 0x000ea8000c1e1b00 */
[----:B--2---:R-:W-:Y:S04]  /*c2250*/  STG.E.64 desc[UR4][R34.64], R38 ;  /* 0x0000002622007986 */ /* 0x004fe8000c101b04 */
[----:B------:R-:W2:Y:S04]  /*c2260*/  LDG.E.64 R40, desc[UR4][R16.64+0x8] ;  /* 0x0000080410287981 */ /* 0x000ea8000c1e1b00 */
[----:B--2---:R-:W-:Y:S04]  /*c2270*/  STG.E.64 desc[UR4][R34.64+0x8], R40 ;  /* 0x0000082822007986 */ /* 0x004fe8000c101b04 */
[----:B------:R-:W2:Y:S04]  /*c2280*/  LDG.E.64 R42, desc[UR4][R16.64+0x10] ;  /* 0x00001004102a7981 */ /* 0x000ea8000c1e1b00 */
[----:B--2---:R-:W-:Y:S04]  /*c2290*/  STG.E.64 desc[UR4][R34.64+0x10], R42 ;  /* 0x0000102a22007986 */ /* 0x004fe8000c101b04 */
[----:B------:R-:W2:Y:S04]  /*c22a0*/  LDG.E.64 R18, desc[UR4][R16.64+0x18] ;  /* 0x0000180410127981 */ /* 0x000ea8000c1e1b00 */
        /* <DEDUP_REMOVED lines=16> */
[----:B------:R-:W-:-:S03]  /*c23b0*/  ISETP.GT.AND P0, PT, R12, 0xfa, PT ;  /* 0x000000fa0c00780c */ /* 0x000fc60003f04270 */
[----:B--2---:R4:W-:Y:S10]  /*c23c0*/  STG.E.64 desc[UR4][R34.64+0x58], R78 ;  /* 0x0000584e22007986 */ /* 0x0049f4000c101b04 */
[----:B------:R-:W-:Y:S05]  /*c23d0*/  @P0 BRA `(.L_x_5574) ;  /* 0x0000034c00980947 */ /* 0x000fea0003800000 */
[----:B------:R-:W-:-:S06]  /*c23e0*/  IMAD.WIDE.U32 R38, R9, 0x8, R28 ;  /* 0x0000000809267825 */ /* 0x000fcc00078e001c */
[----:B------:R-:W5:Y:S01]  /*c23f0*/  LDG.E.64 R38, desc[UR4][R38.64+0x600] ;  /* 0x0006000426267981 */ /* 0x000f62000c1e1b00 */
[----:B------:R-:W-:Y:S01]  /*c2400*/  BSSY.RELIABLE B3, `(.L_x_5575) ;  /* 0x00034c8000037945 */ /* 0x000fe20003800100 */
[----:B----4-:R-:W-:Y:S02]  /*c2410*/  IMAD.MOV.U32 R18, RZ, RZ, R12 ;  /* 0x000000ffff127224 */ /* 0x010fe400078e000c */
[----:B------:R-:W-:-:S07]  /*c2420*/  IMAD.MOV.U32 R17, RZ, RZ, RZ ;  /* 0x000000ffff117224 */ /* 0x000fce00078e00ff */
.L_x_6248:
[----:B------:R-:W-:-:S04]  /*c2430*/  IMAD.WIDE.U32 R40, R17, 0x8, R36 ;  /* 0x0000000811287825 */ /* 0x000fc800078e0024 */
[C---:B------:R-:W-:Y:S02]  /*c2440*/  IMAD.WIDE.U32 R84, R17.reuse, 0x8, R34 ;  /* 0x0000000811547825 */ /* 0x040fe400078e0022 */
[----:B--2---:R-:W2:Y:S04]  /*c2450*/  LDG.E.64 R40, desc[UR4][R40.64] ;  /* 0x0000000428287981 */ /* 0x004ea8000c1e1b00 */
[----:B------:R-:W2:Y:S01]  /*c2460*/  LDG.E.64 R42, desc[UR4][R84.64] ;  /* 0x00000004542a7981 */ /* 0x000ea2000c1e1b00 */
[----:B------:R-:W-:Y:S01]  /*c2470*/  UMOV UR12, 0xd2f1a9fc ;  /* 0xd2f1a9fc000c7882 */ /* 0x000fe20000000000 */
[----:B------:R-:W-:Y:S02]  /*c2480*/  UMOV UR13, 0x3f50624d ;  /* 0x3f50624d000d7882 */ /* 0x000fe40000000000 */
[----:B--2---:R-:W-:Y:S01]  /*c2490*/  DFMA R76, R40, UR12, R42 ;  /* 0x0000000c284c7c2b */ /* 0x004fe2000800002a */
[----:B------:R-:W-:-:S06]  /*c24a0*/  IMAD.WIDE.U32 R42, R17, 0x8, R24 ;  /* 0x00000008112a7825 */ /* 0x000fcc00078e0018 */
[----:B0-----:R0:W-:Y:S04]  /*c24b0*/  STG.E.64 desc[UR4][R84.64], R76 ;  /* 0x0000004c54007986 */ /* 0x0011e8000c101b04 */
[----:B------:R-:W2:Y:S01]  /*c24c0*/  LDG.E.64 R86, desc[UR4][R42.64] ;  /* 0x000000042a567981 */ /* 0x000ea2000c1e1b00 */
[----:B------:R-:W-:Y:S01]  /*c24d0*/  IMAD.WIDE.U32 R78, R17, 0x8, R32 ;  /* 0x00000008114e7825 */ /* 0x000fe200078e0020 */
[----:B--2---:R-:W-:-:S14]  /*c24e0*/  DSETP.GEU.AND P0, PT, R76, R86, PT ;  /* 0x000000564c00722a */ /* 0x004fdc0003f0e000 */
[----:B------:R2:W-:Y:S04]  /*c24f0*/  @!P0 STG.E.64 desc[UR4][R84.64], R86 ;  /* 0x0000005654008986 */ /* 0x0005e8000c101b04 */
[----:B---3--:R-:W3:Y:S01]  /*c2500*/  LDG.E.64 R78, desc[UR4][R78.64] ;  /* 0x000000044e4e7981 */ /* 0x008ee2000c1e1b00 */
[----:B0-----:R-:W-:Y:S02]  /*c2510*/  @!P0 IMAD.MOV.U32 R76, RZ, RZ, R86 ;  /* 0x000000ffff4c8224 */ /* 0x001fe400078e0056 */
[----:B------:R-:W-:-:S06]  /*c2520*/  @!P0 IMAD.MOV.U32 R77, RZ, RZ, R87 ;  /* 0x000000ffff4d8224 */ /* 0x000fcc00078e0057 */
[----:B---3--:R-:W-:-:S14]  /*c2530*/  DSETP.GT.AND P0, PT, R76, R78, PT ;  /* 0x0000004e4c00722a */ /* 0x008fdc0003f04000 */
[----:B------:R2:W-:Y:S04]  /*c2540*/  @P0 STG.E.64 desc[UR4][R84.64], R78 ;  /* 0x0000004e54000986 */ /* 0x0005e8000c101b04 */
[----:B------:R-:W3:Y:S04]  /*c2550*/  LDG.E.64 R82, desc[UR4][R34.64+0x48] ;  /* 0x0000480422527981 */ /* 0x000ee8000c1e1b00 */
[----:B-----5:R2:W5:Y:S04]  /*c2560*/  LDG.E.64 R92, desc[UR4][R34.64+0x30] ;  /* 0x00003004225c7981 */ /* 0x020568000c1e1b00 */
        /* <DEDUP_REMOVED lines=10> */
[----:B------:R-:W-:Y:S01]  /*c2610*/  @!P4 MOV R9, RZ ;  /* 0x000000ff0009c202 */ /* 0x000fe20000000f00 */
[----:B--2---:R-:W-:Y:S09]  /*c2620*/  @!P4 BRA `(.L_x_5577) ;  /* 0x000000000054c947 */ /* 0x004ff20003800000 */
        /* <DEDUP_REMOVED lines=20> */
[----:B------:R-:W-:-:S07]  /*c2770*/  IMAD.MOV.U32 R9, RZ, RZ, R105 ;  /* 0x000000ffff097224 */ /* 0x000fce00078e0069 */
.L_x_5577:
[----:B------:R-:W-:Y:S05]  /*c2780*/  BSYNC.RECONVERGENT B4 ;  /* 0x0000000000047941 */ /* 0x000fea0003800200 */
.L_x_5576:
        /* <DEDUP_REMOVED lines=60> */
.L_x_5579:
[----:B------:R-:W-:Y:S05]  /*c2b50*/  BSYNC.RECONVERGENT B4 ;  /* 0x0000000000047941 */ /* 0x000fea0003800200 */
.L_x_5578:
        /* <DEDUP_REMOVED lines=60> */
.L_x_5581:
[----:B------:R-:W-:Y:S05]  /*c2f20*/  BSYNC.RECONVERGENT B4 ;  /* 0x0000000000047941 */ /* 0x000fea0003800200 */
.L_x_5580:
        /* <DEDUP_REMOVED lines=56> */
.L_x_5585:
[----:B------:R-:W-:Y:S05]  /*c32b0*/  BSYNC.RECONVERGENT B5 ;  /* 0x0000000000057941 */ /* 0x000fea0003800200 */
.L_x_5584:
[----:B------:R-:W-:-:S07]  /*c32c0*/  VIADD R9, R105, 0x1 ;  /* 0x0000000169097836 */ /* 0x000fce0000000000 */
.L_x_5583:
[----:B------:R-:W-:Y:S05]  /*c32d0*/  BSYNC.RECONVERGENT B4 ;  /* 0x0000000000047941 */ /* 0x000fea0003800200 */
.L_x_5582:
        /* <DEDUP_REMOVED lines=56> */
.L_x_5589:
[----:B------:R-:W-:Y:S05]  /*c3660*/  BSYNC.RECONVERGENT B5 ;  /* 0x0000000000057941 */ /* 0x000fea0003800200 */
.L_x_5588:
[----:B------:R-:W-:-:S07]  /*c3670*/  VIADD R9, R105, 0x1 ;  /* 0x0000000169097836 */ /* 0x000fce0000000000 */
.L_x_5587:
[----:B------:R-:W-:Y:S05]  /*c3680*/  BSYNC.RECONVERGENT B4 ;  /* 0x0000000000047941 */ /* 0x000fea0003800200 */
.L_x_5586:
        /* <DEDUP_REMOVED lines=56> */
.L_x_5593:
[----:B------:R-:W-:Y:S05]  /*c3a10*/  BSYNC.RECONVERGENT B5 ;  /* 0x0000000000057941 */ /* 0x000fea0003800200 */
.L_x_5592:
[----:B------:R-:W-:-:S07]  /*c3a20*/  VIADD R9, R105, 0x1 ;  /* 0x0000000169097836 */ /* 0x000fce0000000000 */
.L_x_5591:
[----:B------:R-:W-:Y:S05]  /*c3a30*/  BSYNC.RECONVERGENT B4 ;  /* 0x0000000000047941 */ /* 0x000fea0003800200 */
.L_x_5590:
        /* <DEDUP_REMOVED lines=52> */
.L_x_5595:
[----:B------:R-:W-:Y:S05]  /*c3d80*/  BSYNC.RECONVERGENT B1 ;  /* 0x0000000000017941 */ /* 0x000fea0003800200 */
.L_x_5594:
        /* <DEDUP_REMOVED lines=57> */
.L_x_5597:
        /* <DEDUP_REMOVED lines=72> */
.L_x_5598:
[----:B------:R-:W-:Y:S05]  /*c45a0*/  BSYNC.RECONVERGENT B0 ;  /* 0x0000000000007941 */ /* 0x000fea0003800200 */
.L_x_5596:
        /* <DEDUP_REMOVED lines=22> */
.L_x_5600:
[----:B------:R-:W-:Y:S05]  /*c4710*/  BSYNC.RECONVERGENT B1 ;  /* 0x0000000000017941 */ /* 0x000fea0003800200 */
.L_x_5599:
        /* <DEDUP_REMOVED lines=57> */
.L_x_5602:
        /* <DEDUP_REMOVED lines=72> */
.L_x_5603:
[----:B------:R-:W-:Y:S05]  /*c4f30*/  BSYNC.RECONVERGENT B0 ;  /* 0x0000000000007941 */ /* 0x000fea0003800200 */
.L_x_5601:
        /* <DEDUP_REMOVED lines=34> */
.L_x_5605:
[----:B------:R-:W-:Y:S05]  /*c5160*/  BSYNC.RECONVERGENT B4 ;  /* 0x0000000000047941 */ /* 0x000fea0003800200 */
.L_x_5604:
        /* <DEDUP_REMOVED lines=59> */
.L_x_5607:
[----:B------:R-:W-:Y:S05]  /*c5520*/  BSYNC.RECONVERGENT B1 ;  /* 0x0000000000017941 */ /* 0x000fea0003800200 */
.L_x_5606:
        /* <DEDUP_REMOVED lines=23> */
.L_x_5609:
[----:B------:R-:W-:Y:S05]  /*c56a0*/  BSYNC.RECONVERGENT B1 ;  /* 0x0000000000017941 */ /* 0x000fea0003800200 */
.L_x_5608:
        /* <DEDUP_REMOVED lines=23> */
.L_x_5611:
[----:B------:R-:W-:Y:S05]  /*c5820*/  BSYNC.RECONVERGENT B1 ;  /* 0x0000000000017941 */ /* 0x000fea0003800200 */
.L_x_5610:
        /* <DEDUP_REMOVED lines=34> */
.L_x_5615:
[----:B------:R-:W-:Y:S05]  /*c5a50*/  BSYNC.RECONVERGENT B5 ;  /* 0x0000000000057941 */ /* 0x000fea0003800200 */
.L_x_5614:
[----:B------:R-:W-:-:S07]  /*c5a60*/  VIADD R9, R105, 0x1 ;  /* 0x0000000169097836 */ /* 0x000fce0000000000 */
.L_x_5613:
[----:B------:R-:W-:Y:S05]  /*c5a70*/  BSYNC.RECONVERGENT B4 ;  /* 0x0000000000047941 */ /* 0x000fea0003800200 */
.L_x_5612:
        /* <DEDUP_REMOVED lines=56> */
.L_x_5619:
[----:B------:R-:W-:Y:S05]  /*c5e00*/  BSYNC.RECONVERGENT B5 ;  /* 0x0000000000057941 */ /* 0x000fea0003800200 */
.L_x_5618:
[----:B------:R-:W-:-:S07]  /*c5e10*/  VIADD R9, R105, 0x1 ;  /* 0x0000000169097836 */ /* 0x000fce0000000000 */
.L_x_5617:
[----:B------:R-:W-:Y:S05]  /*c5e20*/  BSYNC.RECONVERGENT B4 ;  /* 0x0000000000047941 */ /* 0x000fea0003800200 */
.L_x_5616:
        /* <DEDUP_REMOVED lines=56> */
.L_x_5621:
[----:B------:R-:W-:Y:S05]  /*c61b0*/  BSYNC.RECONVERGENT B4 ;  /* 0x0000000000047941 */ /* 0x000fea0003800200 */
.L_x_5620:
        /* <DEDUP_REMOVED lines=8> */
[----:B------:R-:W5:Y:S03]  /*c6240*/  LDC.64 R112, c[0x0][0x390] ;  /* 0x0000e400ff707b82 */ /* 0x000f660000000a00 */
[----:B-----5:R-:W5:Y:S01]  /*c6250*/  LDG.E R112, desc[UR4][R112.64+0x4] ;  /* 0x0000040470707981 */ /* 0x020f62000c1e1900 */
[----:B------:R-:W-:Y:S01]  /*c6260*/  LOP3.LUT R12, R9, 0x1, RZ, 0xc0, !PT ;  /* 0x00000001090c7812 */ /* 0x000fe200078ec0ff */
[----:B------:R-:W-:Y:S01]  /*c6270*/  IMAD.MOV.U32 R110, RZ, RZ, 0x20fd8164 ;  /* 0x20fd8164ff6e7424 */ /* 0x000fe200078e00ff */
[----:B------:R-:W-:Y:S01]  /*c6280*/  DMUL R108, R96, R96 ;  /* 0x00000060606c7228 */ /* 0x000fe20000000000 */
[----:B------:R-:W-:Y:S01]  /*c6290*/  PLOP3.LUT P5, PT, PT, PT, PT, 0x8, 0x80 ;  /* 0x000000000080781c */ /* 0x000fe20003fae170 */
[CC--:B0-----:R-:W-:Y:S01]  /*c62a0*/  DMUL R80, R42.reuse, -R86.reuse ;  /* 0x800000562a507228 */ /* 0x0c1fe20000000000 */
        /* <DEDUP_REMOVED lines=10> */
[----:B------:R-:W-:-:S08]  /*c6350*/  DFMA R100, R108, R100, R102 ;  /* 0x000000646c64722b */ /* 0x000fd00000000066 */
[----:B----4-:R-:W-:Y:S01]  /*c6360*/  DFMA R92, R108, R100, R92 ;  /* 0x000000646c5c722b */ /* 0x010fe2000000005c */
[----:B-----5:R-:W-:-:S07]  /*c6370*/  ISETP.GE.AND P1, PT, R112, 0x1, PT ;  /* 0x000000017000780c */ /* 0x020fce0003f26270 */
        /* <DEDUP_REMOVED lines=14> */
.L_x_5636:
        /* <DEDUP_REMOVED lines=47> */
.L_x_5624:
[----:B------:R-:W-:Y:S05]  /*c6750*/  BSYNC.RECONVERGENT B1 ;  /* 0x0000000000017941 */ /* 0x000fea0003800200 */
.L_x_5623:
        /* <DEDUP_REMOVED lines=16> */
.L_x_5626:
[----:B------:R-:W-:Y:S05]  /*c6860*/  BSYNC.RECONVERGENT B1 ;  /* 0x0000000000017941 */ /* 0x000fea0003800200 */
.L_x_5625:
        /* <DEDUP_REMOVED lines=33> */
.L_x_5628:
[----:B------:R-:W-:Y:S05]  /*c6a80*/  BSYNC.RECONVERGENT B1 ;  /* 0x0000000000017941 */ /* 0x000fea0003800200 */
.L_x_5627:
        /* <DEDUP_REMOVED lines=45> */
.L_x_5630:
        /* <DEDUP_REMOVED lines=70> */
.L_x_5631:
[----:B------:R-:W-:Y:S05]  /*c71c0*/  BSYNC.RECONVERGENT B0 ;  /* 0x0000000000007941 */ /* 0x000fea0003800200 */
.L_x_5629:
        /* <DEDUP_REMOVED lines=36> */
.L_x_5635:
[----:B------:R-:W-:Y:S05]  /*c7410*/  BSYNC.RECONVERGENT B5 ;  /* 0x0000000000057941 */ /* 0x000fea0003800200 */
.L_x_5634:
[----:B------:R-:W-:-:S04]  /*c7420*/  LOP3.LUT R105, R105, 0x1, RZ, 0xc0, !PT ;  /* 0x0000000169697812 */ /* 0x000fc800078ec0ff */
[----:B------:R-:W-:-:S13]  /*c7430*/  ISETP.NE.U32.AND P0, PT, R105, 0x1, PT ;  /* 0x000000016900780c */ /* 0x000fda0003f05070 */
.L_x_5633:
[----:B------:R-:W-:Y:S05]  /*c7440*/  BSYNC.RECONVERGENT B4 ;  /* 0x0000000000047941 */ /* 0x000fea0003800200 */
.L_x_5632:
        /* <DEDUP_REMOVED lines=67> */
.L_x_5622:
        /* <DEDUP_REMOVED lines=32> */
.L_x_5640:
[----:B------:R-:W-:Y:S05]  /*c7a80*/  BSYNC.RECONVERGENT B5 ;  /* 0x0000000000057941 */ /* 0x000fea0003800200 */
.L_x_5639:
[----:B------:R-:W-:-:S07]  /*c7a90*/  IADD3 R9, PT, PT, R105, 0x1, RZ ;  /* 0x0000000169097810 */ /* 0x000fce0007ffe0ff */
.L_x_5638:
[----:B------:R-:W-:Y:S05]  /*c7aa0*/  BSYNC.RECONVERGENT B4 ;  /* 0x0000000000047941 */ /* 0x000fea0003800200 */
.L_x_5637:
        /* <DEDUP_REMOVED lines=58> */
.L_x_5644:
[----:B------:R-:W-:Y:S05]  /*c7e50*/  BSYNC.RECONVERGENT B5 ;  /* 0x0000000000057941 */ /* 0x000fea0003800200 */
.L_x_5643:
[----:B------:R-:W-:-:S07]  /*c7e60*/  VIADD R9, R105, 0x1 ;  /* 0x0000000169097836 */ /* 0x000fce0000000000 */
.L_x_5642:
[----:B------:R-:W-:Y:S05]  /*c7e70*/  BSYNC.RECONVERGENT B4 ;  /* 0x0000000000047941 */ /* 0x000fea0003800200 */
.L_x_5641:
        /* <DEDUP_REMOVED lines=58> */
.L_x_5648:
[----:B------:R-:W-:Y:S05]  /*c8220*/  BSYNC.RECONVERGENT B5 ;  /* 0x0000000000057941 */ /* 0x000fea0003800200 */
.L_x_5647:
[----:B------:R-:W-:-:S07]  /*c8230*/  VIADD R9, R105, 0x1 ;  /* 0x0000000169097836 */ /* 0x000fce0000000000 */
.L_x_5646:
[----:B------:R-:W-:Y:S05]  /*c8240*/  BSYNC.RECONVERGENT B4 ;  /* 0x0000000000047941 */ /* 0x000fea0003800200 */
.L_x_5645:
        /* <DEDUP_REMOVED lines=53> */
[----:B------:R-:W-:-:S07]  /*c85a0*/  MOV R9, R105 ;  /* 0x0000006900097202 */ /* 0x000fce0000000f00 */
.L_x_5650:
[----:B------:R-:W-:Y:S05]  /*c85b0*/  BSYNC.RECONVERGENT B4 ;  /* 0x0000000000047941 */ /* 0x000fea0003800200 */
.L_x_5649:
        /* <DEDUP_REMOVED lines=54> */
.L_x_5652:
[----:B------:R-:W-:Y:S05]  /*c8920*/  BSYNC.RECONVERGENT B4 ;  /* 0x0000000000047941 */ /* 0x000fea0003800200 */
.L_x_5651:
        /* <DEDUP_REMOVED lines=54> */
.L_x_5654:
[----:B------:R-:W-:Y:S05]  /*c8c90*/  BSYNC.RECONVERGENT B4 ;  /* 0x0000000000047941 */ /* 0x000fea0003800200 */
.L_x_5653:
        /* <DEDUP_REMOVED lines=32> */
[----:B------:R-:W2:Y:S01]  /*c8ea0*/  LDC.64 R114, c[0x0][0x380] ;  /* 0x0000e000ff727b82 */ /* 0x000ea20000000a00 */
[----:B0-----:R0:W5:Y:S04]  /*c8eb0*/  LDG.E R16, desc[UR4][R100.64+0x4] ;  /* 0x0000040464107981 */ /* 0x001168000c1e1900 */
[----:B--2---:R-:W5:Y:S01]  /*c8ec0*/  LDG.E.64 R114, desc[UR4][R114.64+0xff8] ;  /* 0x000ff80472727981 */ /* 0x004f62000c1e1b00 */
[-C--:B------:R-:W-:Y:S01]  /*c8ed0*/  DMUL R76, R96, R90.reuse ;  /* 0x0000005a604c7228 */ /* 0x080fe20000000000 */
[----:B------:R-:W-:Y:S01]  /*c8ee0*/  IMAD.MOV.U32 R12, RZ, RZ, RZ ;  /* 0x000000ffff0c7224 */ /* 0x000fe200078e00ff */
[----:B------:R-:W-:Y:S01]  /*c8ef0*/  DMUL R80, R86, R90 ;  /* 0x0000005a56507228 */ /* 0x000fe20000000000 */
[----:B------:R-:W-:Y:S01]  /*c8f00*/  IMAD.MOV.U32 R15, RZ, RZ, RZ ;  /* 0x000000ffff0f7224 */ /* 0x000fe200078e00ff */
[----:B------:R-:W-:-:S02]  /*c8f10*/  DMUL R88, R96, -R42 ;  /* 0x8000002a60587228 */ /* 0x000fc40000000000 */
[----:B------:R-:W-:Y:S02]  /*c8f20*/  DMUL R84, R92, R90 ;  /* 0x0000005a5c547228 */ /* 0x000fe40000000000 */
[----:B------:R-:W-:Y:S02]  /*c8f30*/  DMUL R78, R96, R42 ;  /* 0x0000002a604e7228 */ /* 0x000fe40000000000 */
[-C--:B------:R-:W-:Y:S02]  /*c8f40*/  DMUL R94, R92, R76.reuse ;  /* 0x0000004c5c5e7228 */ /* 0x080fe40000000000 */
[----:B------:R-:W-:Y:S02]  /*c8f50*/  DMUL R76, R86, R76 ;  /* 0x0000004c564c7228 */ /* 0x000fe40000000000 */
[----:B------:R-:W-:Y:S02]  /*c8f60*/  DFMA R80, R92, R88, -R80 ;  /* 0x000000585c50722b */ /* 0x000fe40000000850 */
[----:B------:R-:W-:-:S02]  /*c8f70*/  DFMA R84, R86, R78, -R84 ;  /* 0x0000004e5654722b */ /* 0x000fc40000000854 */
[----:B------:R-:W-:Y:S02]  /*c8f80*/  DMUL R88, R82, R90 ;  /* 0x0000005a52587228 */ /* 0x000fe40000000000 */
[C---:B------:R-:W-:Y:S02]  /*c8f90*/  DFMA R94, R86.reuse, R42, -R94 ;  /* 0x0000002a565e722b */ /* 0x040fe4000000085e */
[-C--:B------:R-:W-:Y:S02]  /*c8fa0*/  DMUL R86, R86, -R82.reuse ;  /* 0x8000005256567228 */ /* 0x080fe40000000000 */
[-C--:B------:R-:W-:Y:S02]  /*c8fb0*/  DMUL R90, R42, R82.reuse ;  /* 0x000000522a5a7228 */ /* 0x080fe40000000000 */
[----:B------:R-:W-:Y:S02]  /*c8fc0*/  DMUL R82, R92, R82 ;  /* 0x000000525c527228 */ /* 0x000fe40000000000 */
[----:B0-----:R-:W-:-:S11]  /*c8fd0*/  DFMA R92, R42, R92, R76 ;  /* 0x0000005c2a5c722b */ /* 0x001fd6000000004c */
.L_x_5778:
        /* <DEDUP_REMOVED lines=21> */
[----:B0-----:R-:W0:Y:S04]  /*c9130*/  MUFU.RSQ64H R101, R107 ;  /* 0x0000006b00657308 */ /* 0x001e280000001c00 */
        /* <DEDUP_REMOVED lines=21> */
.L_x_5657:
[----:B------:R-:W-:Y:S05]  /*c9290*/  BSYNC.RECONVERGENT B1 ;  /* 0x0000000000017941 */ /* 0x000fea0003800200 */
.L_x_5656:
        /* <DEDUP_REMOVED lines=28> */
[----:B------:R-:W-:Y:S02]  /*c9460*/  IMAD.MOV.U32 R120, RZ, RZ, R102 ;  /* 0x000000ffff787224 */ /* 0x000fe400078e0066 */
[----:B------:R-:W-:-:S07]  /*c9470*/  IMAD.MOV.U32 R121, RZ, RZ, R103 ;  /* 0x000000ffff797224 */ /* 0x000fce00078e0067 */
.L_x_5659:
[----:B------:R-:W-:Y:S05]  /*c9480*/  BSYNC.RECONVERGENT B4 ;  /* 0x0000000000047941 */ /* 0x000fea0003800200 */
.L_x_5658:
        /* <DEDUP_REMOVED lines=60> */
.L_x_5664:
[----:B------:R-:W-:Y:S05]  /*c9850*/  BSYNC.RECONVERGENT B1 ;  /* 0x0000000000017941 */ /* 0x000fea0003800200 */
.L_x_5663:
        /* <DEDUP_REMOVED lines=59> */
.L_x_5666:
        /* <DEDUP_REMOVED lines=72> */
.L_x_5667:
[----:B------:R-:W-:Y:S05]  /*ca090*/  BSYNC.RECONVERGENT B0 ;  /* 0x0000000000007941 */ /* 0x000fea0003800200 */
.L_x_5665:
[----:B------:R-:W-:Y:S01]  /*ca0a0*/  UMOV UR12, 0x1a63c1f5 ;  /* 0x1a63c1f5000c7882 */ /* 0x000fe20000000000 */
[----:B------:R-:W-:Y:S01]  /*ca0b0*/  UMOV UR13, 0x404ca5dc ;  /* 0x404ca5dc000d7882 */ /* 0x000fe20000000000 */
[----:B------:R-:W-:Y:S01]  /*ca0c0*/  IMAD.MOV.U32 R9, RZ, RZ, 0x2 ;  /* 0x00000002ff097424 */ /* 0x000fe200078e00ff */
[----:B------:R-:W-:-:S08]  /*ca0d0*/  DMUL R100, R100, UR12 ;  /* 0x0000000c64647c28 */ /* 0x000fd00008000000 */
[----:B------:R-:W-:-:S07]  /*ca0e0*/  DADD R102, -RZ, -R100 ;  /* 0x00000000ff667229 */ /* 0x000fce0000000964 */
[----:B------:R0:W-:Y:S01]  /*ca0f0*/  STL.128 [R1], R100 ;  /* 0x0000006401007387 */ /* 0x0001e20000100c00 */
[----:B------:R-:W-:Y:S05]  /*ca100*/  BRA `(.L_x_5662) ;  /* 0x00000038006c7947 */ /* 0x000fea0003800000 */
.L_x_5661:
        /* <DEDUP_REMOVED lines=23> */
.L_x_5669:
[----:B------:R-:W-:Y:S05]  /*ca280*/  BSYNC.RECONVERGENT B1 ;  /* 0x0000000000017941 */ /* 0x000fea0003800200 */
.L_x_5668:
        /* <DEDUP_REMOVED lines=26> */
.L_x_5671:
[----:B------:R-:W-:Y:S05]  /*ca430*/  BSYNC.RECONVERGENT B1 ;  /* 0x0000000000017941 */ /* 0x000fea0003800200 */
.L_x_5670:
        /* <DEDUP_REMOVED lines=22> */
.L_x_5673:
[----:B------:R-:W-:Y:S05]  /*ca5a0*/  BSYNC.RECONVERGENT B1 ;  /* 0x0000000000017941 */ /* 0x000fea0003800200 */
.L_x_5672:
        /* <DEDUP_REMOVED lines=9> */
[----:B------:R-:W-:Y:S01]  /*ca640*/  MOV R104, 0x0 ;  /* 0x0000000000687802 */ /* 0x000fe20000000f00 */
[----:B------:R-:W-:Y:S01]  /*ca650*/  IMAD.MOV.U32 R105, RZ, RZ, 0x3fd80000 ;  /* 0x3fd80000ff697424 */ /* 0x000fe200078e00ff */
[----:B------:R-:W-:Y:S02]  /*ca660*/  BSSY.RECONVERGENT B1, `(.L_x_5674) ;  /* 0x0000015000017945 */ /* 0x000fe40003800200 */
        /* <DEDUP_REMOVED lines=20> */
.L_x_5675:
[----:B------:R-:W-:Y:S05]  /*ca7b0*/  BSYNC.RECONVERGENT B1 ;  /* 0x0000000000017941 */ /* 0x000fea0003800200 */
.L_x_5674:
        /* <DEDUP_REMOVED lines=23> */
.L_x_5677:
[----:B------:R-:W-:Y:S05]  /*ca930*/  BSYNC.RECONVERGENT B1 ;  /* 0x0000000000017941 */ /* 0x000fea0003800200 */
.L_x_5676:
        /* <DEDUP_REMOVED lines=61> */
.L_x_5681:
        /* <DEDUP_REMOVED lines=72> */
.L_x_5682:
[----:B------:R-:W-:Y:S05]  /*cb190*/  BSYNC.RECONVERGENT B0 ;  /* 0x0000000000007941 */ /* 0x000fea0003800200 */
.L_x_5680:
        /* <DEDUP_REMOVED lines=28> */
.L_x_5686:
[----:B------:R-:W-:Y:S05]  /*cb360*/  BSYNC.RECONVERGENT B7 ;  /* 0x0000000000077941 */ /* 0x000fea0003800200 */
.L_x_5685:
[----:B------:R-:W-:-:S07]  /*cb370*/  VIADD R9, R105, 0x1 ;  /* 0x0000000169097836 */ /* 0x000fce0000000000 */
.L_x_5684:
[----:B------:R-:W-:Y:S05]  /*cb380*/  BSYNC.RECONVERGENT B6 ;  /* 0x0000000000067941 */ /* 0x000fea0003800200 */
.L_x_5683:
        /* <DEDUP_REMOVED lines=56> */
.L_x_5688:
[----:B------:R-:W-:Y:S05]  /*cb710*/  BSYNC.RECONVERGENT B6 ;  /* 0x0000000000067941 */ /* 0x000fea0003800200 */
.L_x_5687:
        /* <DEDUP_REMOVED lines=11> */
[----:B------:R-:W-:Y:S01]  /*cb7d0*/  DMUL R130, R78, R130 ;  /* 0x000000824e827228 */ /* 0x000fe20000000000 */
[----:B------:R-:W-:Y:S01]  /*cb7e0*/  ISETP.NE.U32.AND P0, PT, R19, 0x1, PT ;  /* 0x000000011300780c */ /* 0x000fe20003f05070 */
[----:B------:R-:W-:Y:S01]  /*cb7f0*/  IMAD.MOV.U32 R19, RZ, RZ, 0x3da8ff83 ;  /* 0x3da8ff83ff137424 */ /* 0x000fe200078e00ff */
        /* <DEDUP_REMOVED lines=45> */
.L_x_5692:
[----:B------:R-:W-:Y:S05]  /*cbad0*/  BSYNC.RECONVERGENT B7 ;  /* 0x0000000000077941 */ /* 0x000fea0003800200 */
.L_x_5691:
[----:B------:R-:W-:-:S07]  /*cbae0*/  VIADD R9, R105, 0x1 ;  /* 0x0000000169097836 */ /* 0x000fce0000000000 */
.L_x_5690:
[----:B------:R-:W-:Y:S05]  /*cbaf0*/  BSYNC.RECONVERGENT B6 ;  /* 0x0000000000067941 */ /* 0x000fea0003800200 */
.L_x_5689:
        /* <DEDUP_REMOVED lines=56> */
.L_x_5694:
[----:B------:R-:W-:Y:S05]  /*cbe80*/  BSYNC.RECONVERGENT B6 ;  /* 0x0000000000067941 */ /* 0x000fea0003800200 */
.L_x_5693:
        /* <DEDUP_REMOVED lines=43> */
.L_x_5679:
[----:B------:R-:W-:Y:S05]  /*cc140*/  BSYNC.RECONVERGENT B5 ;  /* 0x0000000000057941 */ /* 0x000fea0003800200 */
.L_x_5678:
        /* <DEDUP_REMOVED lines=22> */
.L_x_5696:
[----:B------:R-:W-:Y:S05]  /*cc2b0*/  BSYNC.RECONVERGENT B1 ;  /* 0x0000000000017941 */ /* 0x000fea0003800200 */
.L_x_5695:
        /* <DEDUP_REMOVED lines=59> */
.L_x_5698:
        /* <DEDUP_REMOVED lines=72> */
.L_x_5699:
[----:B------:R-:W-:Y:S05]  /*ccaf0*/  BSYNC.RECONVERGENT B0 ;  /* 0x0000000000007941 */ /* 0x000fea0003800200 */
.L_x_5697:
        /* <DEDUP_REMOVED lines=28> */
.L_x_5703:
[----:B------:R-:W-:Y:S05]  /*cccc0*/  BSYNC.RECONVERGENT B6 ;  /* 0x0000000000067941 */ /* 0x000fea0003800200 */
.L_x_5702:
[----:B------:R-:W-:-:S07]  /*cccd0*/  VIADD R19, R105, 0x1 ;  /* 0x0000000169137836 */ /* 0x000fce0000000000 */
.L_x_5701:
[----:B------:R-:W-:Y:S05]  /*ccce0*/  BSYNC.RECONVERGENT B5 ;  /* 0x0000000000057941 */ /* 0x000fea0003800200 */
.L_x_5700:
        /* <DEDUP_REMOVED lines=56> */
.L_x_5705:
[----:B------:R-:W-:Y:S05]  /*cd070*/  BSYNC.RECONVERGENT B5 ;  /* 0x0000000000057941 */ /* 0x000fea0003800200 */
.L_x_5704:
        /* <DEDUP_REMOVED lines=59> */
.L_x_5709:
[----:B------:R-:W-:Y:S05]  /*cd430*/  BSYNC.RECONVERGENT B6 ;  /* 0x0000000000067941 */ /* 0x000fea0003800200 */
.L_x_5708:
[----:B------:R-:W-:-:S07]  /*cd440*/  VIADD R19, R105, 0x1 ;  /* 0x0000000169137836 */ /* 0x000fce0000000000 */
.L_x_5707:
[----:B------:R-:W-:Y:S05]  /*cd450*/  BSYNC.RECONVERGENT B5 ;  /* 0x0000000000057941 */ /* 0x000fea0003800200 */
.L_x_5706:
        /* <DEDUP_REMOVED lines=56> */
.L_x_5711:
[----:B------:R-:W-:Y:S05]  /*cd7e0*/  BSYNC.RECONVERGENT B5 ;  /* 0x0000000000057941 */ /* 0x000fea0003800200 */
.L_x_5710:
        /* <DEDUP_REMOVED lines=45> */
.L_x_5662:
[----:B------:R-:W-:Y:S05]  /*cdac0*/  BSYNC.RECONVERGENT B4 ;  /* 0x0000000000047941 */ /* 0x000fea0003800200 */
.L_x_5660:
        /* <DEDUP_REMOVED lines=35> */
.L_x_5717:
[----:B------:R-:W-:Y:S05]  /*cdd00*/  BSYNC.RECONVERGENT B6 ;  /* 0x0000000000067941 */ /* 0x000fea0003800200 */
.L_x_5716:
[----:B------:R-:W-:-:S07]  /*cdd10*/  VIADD R19, R105, 0x1 ;  /* 0x0000000169137836 */ /* 0x000fce0000000000 */
.L_x_5715:
[----:B------:R-:W-:Y:S05]  /*cdd20*/  BSYNC.RECONVERGENT B5 ;  /* 0x0000000000057941 */ /* 0x000fea0003800200 */
.L_x_5714:
[----:B------:R-:W2:Y:S01]  /*cdd30*/  LDCU.64 UR12, c[0x4][0x28] ;  /* 0x01000500ff0c77ac */ /* 0x000ea20008000a00 */
[----:B0-----:R-:W-:-:S05]  /*cdd40*/  IMAD.SHL.U32 R100, R19, 0x40, RZ ;  /* 0x0000004013647824 */ /* 0x001fca00078e00ff */
[----:B------:R-:W-:-:S04]  /*cdd50*/  LOP3.LUT R100, R100, 0x40, RZ, 0xc0, !PT ;  /* 0x0000004064647812 */ /* 0x000fc800078ec0ff */
[----:B--2---:R-:W-:-:S04]  /*cdd60*/  IADD3 R122, P0, PT, R100, UR12, RZ ;  /* 0x0000000c647a7c10 */ /* 0x004fc8000ff1e0ff */
        /* <DEDUP_REMOVED lines=52> */
.L_x_5719:
[----:B------:R-:W-:Y:S05]  /*ce0b0*/  BSYNC.RECONVERGENT B5 ;  /* 0x0000000000057941 */ /* 0x000fea0003800200 */
.L_x_5718:
        /* <DEDUP_REMOVED lines=64> */
.L_x_5721:
[----:B------:R-:W-:Y:S05]  /*ce4c0*/  BSYNC.RECONVERGENT B1 ;  /* 0x0000000000017941 */ /* 0x000fea0003800200 */
.L_x_5720:
        /* <DEDUP_REMOVED lines=20> */
.L_x_5723:
[----:B------:R-:W-:Y:S05]  /*ce610*/  BSYNC.RECONVERGENT B1 ;  /* 0x0000000000017941 */ /* 0x000fea0003800200 */
.L_x_5722:
        /* <DEDUP_REMOVED lines=57> */
.L_x_5725:
        /* <DEDUP_REMOVED lines=72> */
.L_x_5726:
[----:B------:R-:W-:Y:S05]  /*cee30*/  BSYNC.RECONVERGENT B0 ;  /* 0x0000000000007941 */ /* 0x000fea0003800200 */
.L_x_5724:
        /* <DEDUP_REMOVED lines=39> */
.L_x_5730:
[----:B------:R-:W-:Y:S05]  /*cf0b0*/  BSYNC.RECONVERGENT B6 ;  /* 0x0000000000067941 */ /* 0x000fea0003800200 */
.L_x_5729:
[----:B------:R-:W-:Y:S01]  /*cf0c0*/  IADD3 R19, PT, PT, R105, 0x1, RZ ;  /* 0x0000000169137810 */ /* 0x000fe20007ffe0ff */
[----:B------:R-:W-:Y:S06]  /*cf0d0*/  BRA `(.L_x_5731) ;  /* 0x0000000000087947 */ /* 0x000fec0003800000 */
.L_x_5728:
[----:B------:R-:W-:Y:S01]  /*cf0e0*/  DMUL R122, RZ, R120 ;  /* 0x00000078ff7a7228 */ /* 0x000fe20000000000 */
[----:B------:R-:W-:-:S10]  /*cf0f0*/  IMAD.MOV.U32 R19, RZ, RZ, 0x1 ;  /* 0x00000001ff137424 */ /* 0x000fd400078e00ff */
.L_x_5731:
[----:B------:R-:W-:Y:S05]  /*cf100*/  BSYNC.RECONVERGENT B5 ;  /* 0x0000000000057941 */ /* 0x000fea0003800200 */
.L_x_5727:
        /* <DEDUP_REMOVED lines=55> */
.L_x_5733:
[----:B------:R-:W-:Y:S01]  /*cf480*/  DMUL R122, RZ, R120 ;  /* 0x00000078ff7a7228 */ /* 0x000fe20000000000 */
[----:B------:R-:W-:-:S10]  /*cf490*/  IMAD.MOV.U32 R19, RZ, RZ, RZ ;  /* 0x000000ffff137224 */ /* 0x000fd400078e00ff */
.L_x_5734:
[----:B------:R-:W-:Y:S05]  /*cf4a0*/  BSYNC.RECONVERGENT B5 ;  /* 0x0000000000057941 */ /* 0x000fea0003800200 */
.L_x_5732:
        /* <DEDUP_REMOVED lines=61> */
[----:B-1----:R-:W-:Y:S05]  /*cf880*/  CALL.REL.NOINC `($__internal_17_$__cuda_sm20_dsqrt_rn_f64_mediumpath_v1) ;  /* 0x00001d8c007c7944 */ /* 0x002fea0003c00000 */
[----:B------:R-:W-:Y:S02]  /*cf890*/  IMAD.MOV.U32 R102, RZ, RZ, R100 ;  /* 0x000000ffff667224 */ /* 0x000fe400078e0064 */
[----:B------:R-:W-:-:S07]  /*cf8a0*/  IMAD.MOV.U32 R103, RZ, RZ, R101 ;  /* 0x000000ffff677224 */ /* 0x000fce00078e0065 */
.L_x_5736:
[----:B------:R-:W-:Y:S05]  /*cf8b0*/  BSYNC.RECONVERGENT B1 ;  /* 0x0000000000017941 */ /* 0x000fea0003800200 */
.L_x_5735:
        /* <DEDUP_REMOVED lines=20> */
.L_x_5738:
[----:B------:R-:W-:Y:S05]  /*cfa00*/  BSYNC.RECONVERGENT B1 ;  /* 0x0000000000017941 */ /* 0x000fea0003800200 */
.L_x_5737:
        /* <DEDUP_REMOVED lines=77> */
.L_x_5740:
        /* <DEDUP_REMOVED lines=52> */
.L_x_5741:
[----:B------:R-:W-:Y:S05]  /*d0220*/  BSYNC.RECONVERGENT B0 ;  /* 0x0000000000007941 */ /* 0x000fea0003800200 */
.L_x_5739:
[----:B------:R-:W-:Y:S01]  /*d0230*/  UMOV UR12, 0x1a63c1f5 ;  /* 0x1a63c1f5000c7882 */ /* 0x000fe20000000000 */
[----:B------:R-:W-:Y:S01]  /*d0240*/  UMOV UR13, 0x404ca5dc ;  /* 0x404ca5dc000d7882 */ /* 0x000fe20000000000 */
[----:B------:R-:W-:Y:S02]  /*d0250*/  DSETP.GT.AND P0, PT, R46, RZ, PT ;  /* 0x000000ff2e00722a */ /* 0x000fe40003f04000 */
[----:B------:R-:W-:-:S08]  /*d0260*/  DMUL R100, R100, UR12 ;  /* 0x0000000c64647c28 */ /* 0x000fd00008000000 */
[----:B------:R-:W-:-:S10]  /*d0270*/  DADD R102, -RZ, -R100 ;  /* 0x00000000ff667229 */ /* 0x000fd40000000964 */
[----:B------:R-:W-:Y:S02]  /*d0280*/  FSEL R46, R102, R100, P0 ;  /* 0x00000064662e7208 */ /* 0x000fe40000000000 */
[----:B------:R-:W-:-:S07]  /*d0290*/  FSEL R47, R103, R101, P0 ;  /* 0x00000065672f7208 */ /* 0x000fce0000000000 */
.L_x_5713:
[----:B------:R-:W-:Y:S05]  /*d02a0*/  BSYNC.RECONVERGENT B4 ;  /* 0x0000000000047941 */ /* 0x000fea0003800200 */
.L_x_5712:
        /* <DEDUP_REMOVED lines=27> */
.L_x_5743:
[----:B------:R-:W-:Y:S05]  /*d0460*/  BSYNC.RECONVERGENT B1 ;  /* 0x0000000000017941 */ /* 0x000fea0003800200 */
.L_x_5742:
        /* <DEDUP_REMOVED lines=24> */
.L_x_5745:
[----:B------:R-:W-:Y:S05]  /*d05f0*/  BSYNC.RECONVERGENT B1 ;  /* 0x0000000000017941 */ /* 0x000fea0003800200 */
.L_x_5744:
        /* <DEDUP_REMOVED lines=24> */
.L_x_5747:
[----:B------:R-:W-:Y:S05]  /*d0780*/  BSYNC.RECONVERGENT B1 ;  /* 0x0000000000017941 */ /* 0x000fea0003800200 */
.L_x_5746:
        /* <DEDUP_REMOVED lines=47> */
.L_x_5753:
[----:B------:R-:W-:Y:S05]  /*d0a80*/  BSYNC.RECONVERGENT B6 ;  /* 0x0000000000067941 */ /* 0x000fea0003800200 */
.L_x_5752:
        /* <DEDUP_REMOVED lines=30> */
[----:B------:R-:W-:Y:S02]  /*d0c70*/  DFMA R100, R126, R100, R108 ;  /* 0x000000647e64722b */ /* 0x000fe4000000006c */
[----:B------:R-:W-:-:S06]  /*d0c80*/  @!P2 DMUL R124, RZ, R104 ;  /* 0x00000068ff7ca228 */ /* 0x000fcc0000000000 */
        /* <DEDUP_REMOVED lines=38> */
.L_x_5757:
[----:B------:R-:W-:Y:S05]  /*d0ef0*/  BSYNC.RECONVERGENT B7 ;  /* 0x0000000000077941 */ /* 0x000fea0003800200 */
.L_x_5756:
[----:B------:R-:W-:-:S07]  /*d0f00*/  VIADD R19, R19, 0x1 ;  /* 0x0000000113137836 */ /* 0x000fce0000000000 */
.L_x_5755:
[----:B------:R-:W-:Y:S05]  /*d0f10*/  BSYNC.RECONVERGENT B6 ;  /* 0x0000000000067941 */ /* 0x000fea0003800200 */
.L_x_5754:
        /* <DEDUP_REMOVED lines=35> */
.L_x_5763:
        /* <DEDUP_REMOVED lines=25> */
.L_x_5761:
[----:B------:R-:W-:Y:S05]  /*d12e0*/  BSYNC.RELIABLE B1 ;  /* 0x0000000000017941 */ /* 0x000fea0003800100 */
.L_x_5760:
[----:B------:R-:W-:-:S04]  /*d12f0*/  IADD3 R19, PT, PT, R19, 0x1, RZ ;  /* 0x0000000113137810 */ /* 0x000fc80007ffe0ff */
[----:B------:R-:W-:-:S13]  /*d1300*/  ISETP.NE.AND P0, PT, R19, R16, PT ;  /* 0x000000101300720c */ /* 0x000fda0003f05270 */
[----:B------:R-:W-:Y:S05]  /*d1310*/  @P0 BRA `(.L_x_5763) ;  /* 0xfffffffc008c0947 */ /* 0x000fea000383ffff */
[----:B------:R-:W-:-:S07]  /*d1320*/  IMAD.MOV.U32 R2, RZ, RZ, RZ ;  /* 0x000000ffff027224 */ /* 0x000fce00078e00ff */
.L_x_5759:
        /* <DEDUP_REMOVED lines=8> */
.L_x_5758:
[----:B------:R3:W5:Y:S01]  /*d13b0*/  LDL.64 R100, [R1] ;  /* 0x0000000001647983 */ /* 0x0007620000100a00 */
[----:B------:R-:W-:-:S07]  /*d13c0*/  IMAD.MOV.U32 R2, RZ, RZ, R19 ;  /* 0x000000ffff027224 */ /* 0x000fce00078e0013 */
.L_x_5762:
        /* <DEDUP_REMOVED lines=17> */
.L_x_5751:
[----:B------:R-:W-:Y:S05]  /*d14e0*/  BSYNC.RECONVERGENT B5 ;  /* 0x0000000000057941 */ /* 0x000fea0003800200 */
.L_x_5750:
        /* <DEDUP_REMOVED lines=38> */
[----:B------:R-:W-:Y:S02]  /*d1750*/  IMAD.MOV.U32 R9, RZ, RZ, R105 ;  /* 0x000000ffff097224 */ /* 0x000fe400078e0069 */
[----:B------:R-:W-:Y:S02]  /*d1760*/  IMAD.MOV.U32 R122, RZ, RZ, R102 ;  /* 0x000000ffff7a7224 */ /* 0x000fe400078e0066 */
[----:B------:R-:W-:Y:S01]  /*d1770*/  IMAD.MOV.U32 R123, RZ, RZ, R103 ;  /* 0x000000ffff7b7224 */ /* 0x000fe200078e0067 */
[----:B------:R-:W-:Y:S06]  /*d1780*/  BRA `(.L_x_5766) ;  /* 0x0000000000087947 */ /* 0x000fec0003800000 */
.L_x_5765:
[----:B------:R-:W-:Y:S01]  /*d1790*/  DMUL R122, RZ, R124 ;  /* 0x0000007cff7a7228 */ /* 0x000fe20000000000 */
[----:B------:R-:W-:-:S10]  /*d17a0*/  IMAD.MOV.U32 R9, RZ, RZ, RZ ;  /* 0x000000ffff097224 */ /* 0x000fd400078e00ff */
.L_x_5766:
[----:B------:R-:W-:Y:S05]  /*d17b0*/  BSYNC.RECONVERGENT B5 ;  /* 0x0000000000057941 */ /* 0x000fea0003800200 */
.L_x_5764:
        /* <DEDUP_REMOVED lines=63> */
[----:B------:R-:W-:Y:S01]  /*d1bb0*/  MOV R125, R103 ;  /* 0x00000067007d7202 */ /* 0x000fe20000000f00 */
[----:B------:R-:W-:-:S07]  /*d1bc0*/  IMAD.MOV.U32 R124, RZ, RZ, R102 ;  /* 0x000000ffff7c7224 */ /* 0x000fce00078e0066 */
.L_x_5770:
[----:B------:R-:W-:Y:S05]  /*d1bd0*/  BSYNC.RECONVERGENT B6 ;  /* 0x0000000000067941 */ /* 0x000fea0003800200 */
.L_x_5769:
[----:B------:R-:W-:Y:S01]  /*d1be0*/  VIADD R9, R100, 0x1 ;  /* 0x0000000164097836 */ /* 0x000fe20000000000 */
[----:B------:R-:W-:Y:S06]  /*d1bf0*/  BRA `(.L_x_5771) ;  /* 0x0000000000147947 */ /* 0x000fec0003800000 */
.L_x_5768:
[----:B------:R-:W-:Y:S01]  /*d1c00*/  UMOV UR12, 0xa2529d3a ;  /* 0xa2529d3a000c7882 */ /* 0x000fe20000000000 */
[----:B------:R-:W-:Y:S01]  /*d1c10*/  UMOV UR13, 0x3f91df46 ;  /* 0x3f91df46000d7882 */ /* 0x000fe20000000000 */
[----:B------:R-:W-:Y:S01]  /*d1c20*/  IMAD.MOV.U32 R9, RZ, RZ, 0x1 ;  /* 0x00000001ff097424 */ /* 0x000fe200078e00ff */
[----:B------:R-:W-:-:S08]  /*d1c30*/  DMUL R124, R46, UR12 ;  /* 0x0000000c2e7c7c28 */ /* 0x000fd00008000000 */
[----:B------:R-:W-:-:S11]  /*d1c40*/  DMUL R124, RZ, R124 ;  /* 0x0000007cff7c7228 */ /* 0x000fd60000000000 */
.L_x_5771:
[----:B------:R-:W-:Y:S05]  /*d1c50*/  BSYNC.RECONVERGENT B5 ;  /* 0x0000000000057941 */ /* 0x000fea0003800200 */
.L_x_5767:
        /* <DEDUP_REMOVED lines=35> */
.L_x_5777:
        /* <DEDUP_REMOVED lines=25> */
.L_x_5775:
[----:B------:R-:W-:Y:S05]  /*d2020*/  BSYNC.RELIABLE B1 ;  /* 0x0000000000017941 */ /* 0x000fea0003800100 */
.L_x_5774:
[----:B------:R-:W-:-:S05]  /*d2030*/  VIADD R9, R9, 0x1 ;  /* 0x0000000109097836 */ /* 0x000fca0000000000 */
[----:B------:R-:W-:-:S13]  /*d2040*/  ISETP.NE.AND P0, PT, R9, R16, PT ;  /* 0x000000100900720c */ /* 0x000fda0003f05270 */
[----:B------:R-:W-:Y:S05]  /*d2050*/  @P0 BRA `(.L_x_5777) ;  /* 0xfffffffc008c0947 */ /* 0x000fea000383ffff */
[----:B------:R-:W-:-:S07]  /*d2060*/  IMAD.MOV.U32 R2, RZ, RZ, RZ ;  /* 0x000000ffff027224 */ /* 0x000fce00078e00ff */
.L_x_5773:
[----:B------:R-:W-:Y:S01]  /*d2070*/  ISETP.NE.AND P0, PT, R2, RZ, PT ;  /* 0x000000ff0200720c */ /* 0x000fe20003f05270 */
[----:B------:R-:W-:Y:S01]  /*d2080*/  IMAD.MOV.U32 R9, RZ, RZ, R2 ;  /* 0x000000ffff097224 */ /* 0x000fe200078e0002 */
[----:B------:R-:W-:-:S11]  /*d2090*/  MOV R2, RZ ;  /* 0x000000ff00027202 */ /* 0x000fd60000000f00 */
[----:B------:R-:W-:Y:S05]  /*d20a0*/  @!P0 BREAK.RELIABLE B0 ;  /* 0x0000000000008942 */ /* 0x000fea0003800100 */
[----:B------:R-:W-:Y:S05]  /*d20b0*/  @!P0 BRA `(.L_x_5749) ;  /* 0x0000000000448947 */ /* 0x000fea0003800000 */
[----:B------:R-:W-:Y:S05]  /*d20c0*/  BSYNC.RELIABLE B0 ;  /* 0x0000000000007941 */ /* 0x000fea0003800100 */
.L_x_5772:
[----:B------:R3:W5:Y:S01]  /*d20d0*/  LDL.64 R100, [R1+0x8] ;  /* 0x0000080001647983 */ /* 0x0007620000100a00 */
[----:B------:R-:W-:-:S07]  /*d20e0*/  IMAD.MOV.U32 R2, RZ, RZ, R9 ;  /* 0x000000ffff027224 */ /* 0x000fce00078e0009 */
.L_x_5776:
        /* <DEDUP_REMOVED lines=14> */
.L_x_5749:
[----:B------:R-:W-:Y:S05]  /*d21d0*/  BSYNC.RECONVERGENT B4 ;  /* 0x0000000000047941 */ /* 0x000fea0003800200 */
.L_x_5748:
[----:B----4-:R-:W4:Y:S02]  /*d21e0*/  LDC.64 R42, c[0x0][0x390] ;  /* 0x0000e400ff2a7b82 */ /* 0x010f240000000a00 */
[----:B----4-:R-:W4:Y:S01]  /*d21f0*/  LDG.E R43, desc[UR4][R42.64+0x4] ;  /* 0x000004042a2b7981 */ /* 0x010f22000c1e1900 */
[----:B------:R-:W-:-:S05]  /*d2200*/  VIADD R12, R12, 0x1 ;  /* 0x000000010c0c7836 */ /* 0x000fca0000000000 */
[----:B----4-:R-:W-:-:S13]  /*d2210*/  ISETP.GE.AND P0, PT, R12, R43, PT ;  /* 0x0000002b0c00720c */ /* 0x010fda0003f06270 */
[----:B------:R-:W-:Y:S05]  /*d2220*/  @!P0 BRA `(.L_x_5778) ;  /* 0xffffff6c006c8947 */ /* 0x000fea000383ffff */
.L_x_5655:
        /* <DEDUP_REMOVED lines=32> */
.L_x_5910:
        /* <DEDUP_REMOVED lines=39> */
.L_x_5782:
[----:B------:R-:W-:Y:S05]  /*d26a0*/  BSYNC.RECONVERGENT B5 ;  /* 0x0000000000057941 */ /* 0x000fea0003800200 */
.L_x_5781:
        /* <DEDUP_REMOVED lines=60> */
[----:B------:R-:W-:Y:S02]  /*d2a70*/  IMAD.MOV.U32 R114, RZ, RZ, R102 ;  /* 0x000000ffff727224 */ /* 0x000fe400078e0066 */
[----:B------:R-:W-:-:S07]  /*d2a80*/  IMAD.MOV.U32 R115, RZ, RZ, R103 ;  /* 0x000000ffff737224 */ /* 0x000fce00078e0067 */
.L_x_5786:
[----:B------:R-:W-:Y:S05]  /*d2a90*/  BSYNC.RECONVERGENT B6 ;  /* 0x0000000000067941 */ /* 0x000fea0003800200 */
.L_x_5785:
[----:B------:R-:W-:-:S07]  /*d2aa0*/  VIADD R16, R16, 0x1 ;  /* 0x0000000110107836 */ /* 0x000fce0000000000 */
.L_x_5784:
[----:B------:R-:W-:Y:S05]  /*d2ab0*/  BSYNC.RECONVERGENT B5 ;  /* 0x0000000000057941 */ /* 0x000fea0003800200 */
.L_x_5783:
[----:B------:R-:W2:Y:S01]  /*d2ac0*/  LDCU.64 UR12, c[0x4][0x28] ;  /* 0x01000500ff0c77ac */ /* 0x000ea20008000a00 */
[----:B------:R-:W-:-:S04]  /*d2ad0*/  SHF.L.U32 R19, R16, 0x6, RZ ;  /* 0x0000000610137819 */ /* 0x000fc800000006ff */
[----:B------:R-:W-:-:S04]  /*d2ae0*/  LOP3.LUT R19, R19, 0x40, RZ, 0xc0, !PT ;  /* 0x0000004013137812 */ /* 0x000fc800078ec0ff */
[----:B--2---:R-:W-:-:S05]  /*d2af0*/  IADD3 R120, P0, PT, R19, UR12, RZ ;  /* 0x0000000c13787c10 */ /* 0x004fca000ff1e0ff */
[----:B------:R-:W-:-:S05]  /*d2b00*/  IMAD.X R121, RZ, RZ, UR13, P0 ;  /* 0x0000000dff797e24 */ /* 0x000fca00080e06ff */
[----:B------:R-:W2:Y:S04]  /*d2b10*/  LDG.E.128.CONSTANT R100, desc[UR4][R120.64] ;  /* 0x0000000478647981 */ /* 0x000ea8000c1e9d00 */
[----:B------:R-:W3:Y:S04]  /*d2b20*/  LDG.E.128.CONSTANT R104, desc[UR4][R120.64+0x10] ;  /* 0x0000100478687981 */ /* 0x000ee8000c1e9d00 */
[----:B------:R4:W3:Y:S01]  /*d2b30*/  LDG.E.128.CONSTANT R108, desc[UR4][R120.64+0x20] ;  /* 0x00002004786c7981 */ /* 0x0008e2000c1e9d00 */
[----:B------:R-:W-:Y:S01]  /*d2b40*/  LOP3.LUT R19, R16, 0x1, RZ, 0xc0, !PT ;  /* 0x0000000110137812 */ /* 0x000fe200078ec0ff */
[----:B------:R-:W-:Y:S01]  /*d2b50*/  IMAD.MOV.U32 R124, RZ, RZ, 0x20fd8164 ;  /* 0x20fd8164ff7c7424 */ /* 0x000fe200078e00ff */
[----:B------:R-:W-:Y:S01]  /*d2b60*/  DMUL R122, R114, R114 ;  /* 0x00000072727a7228 */ /* 0x000fe20000000000 */
[----:B------:R-:W-:Y:S01]  /*d2b70*/  BSSY.RECONVERGENT B5, `(.L_x_5787) ;  /* 0x0000027000057945 */ /* 0x000fe20003800200 */
[----:B------:R-:W-:Y:S01]  /*d2b80*/  ISETP.NE.U32.AND P0, PT, R19, 0x1, PT ;  /* 0x000000011300780c */ /* 0x000fe20003f05070 */
[----:B------:R-:W-:-:S03]  /*d2b90*/  IMAD.MOV.U32 R19, RZ, RZ, 0x3da8ff83 ;  /* 0x3da8ff83ff137424 */ /* 0x000fc600078e00ff */
[----:B------:R-:W-:Y:S01]  /*d2ba0*/  FSEL R124, R124, -8.06006814911005101289e+34, !P0 ;  /* 0xf9785eba7c7c7808 */ /* 0x000fe20004000000 */
[----:B----4-:R-:W-:Y:S01]  /*d2bb0*/  DMUL R120, RZ, R86 ;  /* 0x00000056ff787228 */ /* 0x010fe20000000000 */
[----:B------:R-:W-:Y:S01]  /*d2bc0*/  FSEL R125, -R19, 0.11223486810922622681, !P0 ;  /* 0x3de5db65137d7808 */ /* 0x000fe20004000100 */
[----:B------:R-:W-:-:S05]  /*d2bd0*/  IMAD.MOV.U32 R19, RZ, RZ, 0x1 ;  /* 0x00000001ff137424 */ /* 0x000fca00078e00ff */
[----:B--2---:R-:W-:-:S08]  /*d2be0*/  DFMA R100, R122, R124, R100 ;  /* 0x0000007c7a64722b */ /* 0x004fd00000000064 */
[----:B------:R-:W-:-:S08]  /*d2bf0*/  DFMA R100, R122, R100, R102 ;  /* 0x000000647a64722b */ /* 0x000fd00000000066 */
[----:B---3--:R-:W-:-:S08]  /*d2c00*/  DFMA R100, R122, R100, R104 ;  /* 0x000000647a64722b */ /* 0x008fd00000000068 */
        /* <DEDUP_REMOVED lines=27> */
.L_x_5790:
[----:B------:R-:W-:Y:S05]  /*d2dc0*/  BSYNC.RECONVERGENT B6 ;  /* 0x0000000000067941 */ /* 0x000fea0003800200 */
.L_x_5789:
[----:B------:R-:W-:-:S07]  /*d2dd0*/  IADD3 R19, PT, PT, R105, 0x1, RZ ;  /* 0x0000000169137810 */ /* 0x000fce0007ffe0ff */
.L_x_5788:
[----:B------:R-:W-:Y:S05]  /*d2de0*/  BSYNC.RECONVERGENT B5 ;  /* 0x0000000000057941 */ /* 0x000fea0003800200 */
.L_x_5787:
[----:B------:R-:W2:Y:S01]  /*d2df0*/  LDCU.64 UR12, c[0x4][0x28] ;  /* 0x01000500ff0c77ac */ /* 0x000ea20008000a00 */
[----:B------:R-:W-:-:S05]  /*d2e00*/  IMAD.SHL.U32 R16, R19, 0x40, RZ ;  /* 0x0000004013107824 */ /* 0x000fca00078e00ff */
[----:B------:R-:W-:-:S04]  /*d2e10*/  LOP3.LUT R16, R16, 0x40, RZ, 0xc0, !PT ;  /* 0x0000004010107812 */ /* 0x000fc800078ec0ff */
[----:B--2---:R-:W-:-:S05]  /*d2e20*/  IADD3 R122, P0, PT, R16, UR12, RZ ;  /* 0x0000000c107a7c10 */ /* 0x004fca000ff1e0ff */
        /* <DEDUP_REMOVED lines=18> */
[----:B----4-:R-:W-:Y:S02]  /*d2f50*/  FSEL R122, R104, R84, !P3 ;  /* 0x00000054687a7208 */ /* 0x010fe40005800000 */
[----:B------:R-:W-:Y:S02]  /*d2f60*/  FSEL R123, R105, R85, !P3 ;  /* 0x00000055697b7208 */ /* 0x000fe40005800000 */
        /* <DEDUP_REMOVED lines=17> */
.L_x_5792:
[----:B------:R-:W-:Y:S02]  /*d3080*/  IMAD.MOV.U32 R16, RZ, RZ, R105 ;  /* 0x000000ffff107224 */ /* 0x000fe400078e0069 */
[----:B------:R-:W-:Y:S02]  /*d3090*/  IMAD.MOV.U32 R122, RZ, RZ, R102 ;  /* 0x000000ffff7a7224 */ /* 0x000fe400078e0066 */
[----:B------:R-:W-:-:S07]  /*d30a0*/  IMAD.MOV.U32 R123, RZ, RZ, R103 ;  /* 0x000000ffff7b7224 */ /* 0x000fce00078e0067 */
.L_x_5791:
        /* <DEDUP_REMOVED lines=69> */
[----:B------:R-:W-:Y:S01]  /*d3500*/  IMAD.MOV.U32 R130, RZ, RZ, R100 ;  /* 0x000000ffff827224 */ /* 0x000fe200078e0064 */
[----:B------:R-:W-:-:S07]  /*d3510*/  MOV R131, R101 ;  /* 0x0000006500837202 */ /* 0x000fce0000000f00 */
.L_x_5794:
[----:B------:R-:W-:Y:S05]  /*d3520*/  BSYNC.RECONVERGENT B1 ;  /* 0x0000000000017941 */ /* 0x000fea0003800200 */
.L_x_5793:
        /* <DEDUP_REMOVED lines=23> */
.L_x_5796:
[----:B------:R-:W-:Y:S05]  /*d36a0*/  BSYNC.RECONVERGENT B1 ;  /* 0x0000000000017941 */ /* 0x000fea0003800200 */
.L_x_5795:
        /* <DEDUP_REMOVED lines=23> */
.L_x_5798:
[----:B------:R-:W-:Y:S05]  /*d3820*/  BSYNC.RECONVERGENT B1 ;  /* 0x0000000000017941 */ /* 0x000fea0003800200 */
.L_x_5797:
        /* <DEDUP_REMOVED lines=23> */
.L_x_5800:
[----:B------:R-:W-:Y:S05]  /*d39a0*/  BSYNC.RECONVERGENT B1 ;  /* 0x0000000000017941 */ /* 0x000fea0003800200 */
.L_x_5799:
        /* <DEDUP_REMOVED lines=22> */
.L_x_5802:
[----:B------:R-:W-:Y:S05]  /*d3b10*/  BSYNC.RECONVERGENT B1 ;  /* 0x0000000000017941 */ /* 0x000fea0003800200 */
.L_x_5801:
        /* <DEDUP_REMOVED lines=25> */
.L_x_5804:
[----:B------:R-:W-:Y:S05]  /*d3cb0*/  BSYNC.RECONVERGENT B1 ;  /* 0x0000000000017941 */ /* 0x000fea0003800200 */
.L_x_5803:
[----:B------:R-:W-:Y:S01]  /*d3cc0*/  DADD R124, R124, -R82 ;  /* 0x000000007c7c7229 */ /* 0x000fe20000000852 */
[----:B------:R-:W-:Y:S10]  /*d3cd0*/  @!P0 BRA `(.L_x_5805) ;  /* 0x00000088003c8947 */ /* 0x000ff40003800000 */
[----:B------:R-:W2:Y:S02]  /*d3ce0*/  LDC.64 R82, c[0x0][0x380] ;  /* 0x0000e000ff527b82 */ /* 0x000ea40000000a00 */
[----:B--2---:R-:W5:Y:S01]  /*d3cf0*/  LDG.E.64 R82, desc[UR4][R82.64+0x1038] ;  /* 0x0010380452527981 */ /* 0x004f62000c1e1b00 */
[----:B------:R-:W-:Y:S01]  /*d3d00*/  DADD R42, R42, -R124 ;  /* 0x000000002a2a7229 */ /* 0x000fe2000000087c */
[----:B------:R-:W-:Y:S01]  /*d3d10*/  IMAD.MOV.U32 R104, RZ, RZ, 0x0 ;  /* 0x00000000ff687424 */ /* 0x000fe200078e00ff */
[----:B------:R-:W-:Y:S01]  /*d3d20*/  DADD R76, R76, -R122 ;  /* 0x000000004c4c7229 */ /* 0x000fe2000000087a */
[----:B------:R-:W-:Y:S01]  /*d3d30*/  MOV R105, 0x3fd80000 ;  /* 0x3fd8000000697802 */ /* 0x000fe20000000f00 */
        /* <DEDUP_REMOVED lines=22> */
[----:B01---5:R-:W-:Y:S05]  /*d3ea0*/  CALL.REL.NOINC `($__internal_17_$__cuda_sm20_dsqrt_rn_f64_mediumpath_v1) ;  /* 0x00001d4400f47944 */ /* 0x023fea0003c00000 */
[----:B------:R-:W-:Y:S02]  /*d3eb0*/  IMAD.MOV.U32 R124, RZ, RZ, R100 ;  /* 0x000000ffff7c7224 */ /* 0x000fe400078e0064 */
[----:B------:R-:W-:-:S07]  /*d3ec0*/  IMAD.MOV.U32 R125, RZ, RZ, R101 ;  /* 0x000000ffff7d7224 */ /* 0x000fce00078e0065 */
.L_x_5807:
[----:B------:R-:W-:Y:S05]  /*d3ed0*/  BSYNC.RECONVERGENT B1 ;  /* 0x0000000000017941 */ /* 0x000fea0003800200 */
.L_x_5806:
        /* <DEDUP_REMOVED lines=20> */
[----:B01---5:R-:W-:Y:S05]  /*d4020*/  CALL.REL.NOINC `($__internal_16_$__cuda_sm20_div_rn_f64_full) ;  /* 0x00001d3c00fc7944 */ /* 0x023fea0003c00000 */
.L_x_5809:
[----:B------:R-:W-:Y:S05]  /*d4030*/  BSYNC.RECONVERGENT B1 ;  /* 0x0000000000017941 */ /* 0x000fea0003800200 */
.L_x_5808:
        /* <DEDUP_REMOVED lines=14> */
.L_x_5811:
[----:B------:R-:W-:Y:S05]  /*d4120*/  BSYNC.RECONVERGENT B0 ;  /* 0x0000000000007941 */ /* 0x000fea0003800200 */
.L_x_5810:
        /* <DEDUP_REMOVED lines=94> */
[----:B------:R-:W-:Y:S01]  /*d4710*/  IMAD.MOV.U32 R16, RZ, RZ, R105 ;  /* 0x000000ffff107224 */ /* 0x000fe200078e0069 */
[----:B------:R-:W-:Y:S01]  /*d4720*/  MOV R121, R103 ;  /* 0x0000006700797202 */ /* 0x000fe20000000f00 */
[----:B------:R-:W-:-:S07]  /*d4730*/  IMAD.MOV.U32 R120, RZ, RZ, R102 ;  /* 0x000000ffff787224 */ /* 0x000fce00078e0066 */
.L_x_5813:
[----:B------:R-:W-:Y:S05]  /*d4740*/  BSYNC.RECONVERGENT B5 ;  /* 0x0000000000057941 */ /* 0x000fea0003800200 */
.L_x_5812:
        /* <DEDUP_REMOVED lines=56> */
.L_x_5817:
[----:B------:R-:W-:Y:S05]  /*d4ad0*/  BSYNC.RECONVERGENT B6 ;  /* 0x0000000000067941 */ /* 0x000fea0003800200 */
.L_x_5816:
[----:B------:R-:W-:-:S07]  /*d4ae0*/  VIADD R16, R105, 0x1 ;  /* 0x0000000169107836 */ /* 0x000fce0000000000 */
.L_x_5815:
[----:B------:R-:W-:Y:S05]  /*d4af0*/  BSYNC.RECONVERGENT B5 ;  /* 0x0000000000057941 */ /* 0x000fea0003800200 */
.L_x_5814:
        /* <DEDUP_REMOVED lines=8> */
[----:B-----5:R-:W0:Y:S01]  /*d4b80*/  MUFU.RCP64H R129, R83 ;  /* 0x0000005300817308 */ /* 0x020e220000001800 */
[----:B------:R-:W-:Y:S01]  /*d4b90*/  LOP3.LUT R19, R16, 0x1, RZ, 0xc0, !PT ;  /* 0x0000000110137812 */ /* 0x000fe200078ec0ff */
[----:B------:R-:W-:Y:S01]  /*d4ba0*/  IMAD.MOV.U32 R128, RZ, RZ, 0x1 ;  /* 0x00000001ff807424 */ /* 0x000fe200078e00ff */
[----:B------:R-:W-:Y:S01]  /*d4bb0*/  DMUL R126, R122, R122 ;  /* 0x0000007a7a7e7228 */ /* 0x000fe20000000000 */
[----:B------:R-:W-:Y:S01]  /*d4bc0*/  IMAD.MOV.U32 R132, RZ, RZ, 0x20fd8164 ;  /* 0x20fd8164ff847424 */ /* 0x000fe200078e00ff */
[----:B------:R-:W-:Y:S01]  /*d4bd0*/  ISETP.NE.U32.AND P0, PT, R19, 0x1, PT ;  /* 0x000000011300780c */ /* 0x000fe20003f05070 */
[----:B------:R-:W-:Y:S01]  /*d4be0*/  IMAD.MOV.U32 R19, RZ, RZ, 0x3da8ff83 ;  /* 0x3da8ff83ff137424 */ /* 0x000fe200078e00ff */
[----:B------:R-:W-:Y:S01]  /*d4bf0*/  BSSY.RECONVERGENT B1, `(.L_x_5818) ;  /* 0x0000028000017945 */ /* 0x000fe20003800200 */
[----:B------:R-:W-:Y:S01]  /*d4c00*/  DSETP.NEU.AND P3, PT, |R86|, +INF , PT ;  /* 0x7ff000005600742a */ /* 0x000fe20003f6d200 */
[----:B------:R-:W-:-:S02]  /*d4c10*/  FSEL R132, R132, -8.06006814911005101289e+34, !P0 ;  /* 0xf9785eba84847808 */ /* 0x000fc40004000000 */
[----:B------:R-:W-:Y:S01]  /*d4c20*/  FSEL R133, -R19, 0.11223486810922622681, !P0 ;  /* 0x3de5db6513857808 */ /* 0x000fe20004000100 */
[----:B0-----:R-:W-:-:S08]  /*d4c30*/  DFMA R130, -R82, R128, 1 ;  /* 0x3ff000005282742b */ /* 0x001fd00000000180 */
[----:B------:R-:W-:-:S08]  /*d4c40*/  DFMA R130, R130, R130, R130 ;  /* 0x000000828282722b */ /* 0x000fd00000000082 */
[----:B------:R-:W-:Y:S02]  /*d4c50*/  DFMA R130, R128, R130, R128 ;  /* 0x000000828082722b */ /* 0x000fe40000000080 */
[----:B------:R-:W-:Y:S02]  /*d4c60*/  DMUL R128, RZ, R86 ;  /* 0x00000056ff807228 */ /* 0x000fe40000000000 */
[----:B--2---:R-:W-:-:S08]  /*d4c70*/  DFMA R100, R126, R132, R100 ;  /* 0x000000847e64722b */ /* 0x004fd00000000064 */
        /* <DEDUP_REMOVED lines=31> */
.L_x_5819:
[----:B------:R-:W-:Y:S05]  /*d4e70*/  BSYNC.RECONVERGENT B1 ;  /* 0x0000000000017941 */ /* 0x000fea0003800200 */
.L_x_5818:
[----:B------:R-:W-:Y:S01]  /*d4e80*/  IMAD.MOV.U32 R136, RZ, RZ, 0x1 ;  /* 0x00000001ff887424 */ /* 0x000fe200078e00ff */
[----:B------:R-:W-:Y:S01]  /*d4e90*/  MOV R126, R128 ;  /* 0x00000080007e7202 */ /* 0x000fe20000000f00 */
[----:B------:R-:W-:Y:S02]  /*d4ea0*/  IMAD.MOV.U32 R16, RZ, RZ, RZ ;  /* 0x000000ffff107224 */ /* 0x000fe400078e00ff */
        /* <DEDUP_REMOVED lines=13> */
.L_x_5822:
[----:B------:R-:W-:Y:S02]  /*d4f80*/  IMAD.MOV.U32 R126, RZ, RZ, R102 ;  /* 0x000000ffff7e7224 */ /* 0x000fe400078e0066 */
[----:B------:R-:W-:-:S07]  /*d4f90*/  IMAD.MOV.U32 R127, RZ, RZ, R103 ;  /* 0x000000ffff7f7224 */ /* 0x000fce00078e0067 */
.L_x_5821:
[----:B------:R-:W-:Y:S01]  /*d4fa0*/  VIADD R136, R105, 0x1 ;  /* 0x0000000169887836 */ /* 0x000fe20000000000 */
[----:B------:R-:W-:Y:S01]  /*d4fb0*/  MOV R129, R85 ;  /* 0x0000005500817202 */ /* 0x000fe20000000f00 */
[----:B------:R-:W-:Y:S02]  /*d4fc0*/  IMAD.MOV.U32 R16, RZ, RZ, R12 ;  /* 0x000000ffff107224 */ /* 0x000fe400078e000c */
[----:B------:R-:W-:-:S07]  /*d4fd0*/  IMAD.MOV.U32 R128, RZ, RZ, R84 ;  /* 0x000000ffff807224 */ /* 0x000fce00078e0054 */
.L_x_5820:
        /* <DEDUP_REMOVED lines=36> */
.L_x_5824:
[----:B------:R-:W-:Y:S02]  /*d5220*/  IMAD.MOV.U32 R16, RZ, RZ, R105 ;  /* 0x000000ffff107224 */ /* 0x000fe400078e0069 */
[----:B------:R-:W-:Y:S02]  /*d5230*/  IMAD.MOV.U32 R128, RZ, RZ, R102 ;  /* 0x000000ffff807224 */ /* 0x000fe400078e0066 */
[----:B------:R-:W-:-:S07]  /*d5240*/  IMAD.MOV.U32 R129, RZ, RZ, R103 ;  /* 0x000000ffff817224 */ /* 0x000fce00078e0067 */
.L_x_5823:
        /* <DEDUP_REMOVED lines=9> */
[----:B------:R-:W0:Y:S01]  /*d52e0*/  MUFU.RCP64H R135, R125 ;  /* 0x0000007d00877308 */ /* 0x000e220000001800 */
[----:B------:R-:W-:Y:S01]  /*d52f0*/  MOV R136, 0x20fd8164 ;  /* 0x20fd816400887802 */ /* 0x000fe20000000f00 */
[----:B------:R-:W-:Y:S01]  /*d5300*/  DMUL R132, R128, R128 ;  /* 0x0000008080847228 */ /* 0x000fe20000000000 */
[----:B------:R-:W-:Y:S01]  /*d5310*/  ISETP.NE.U32.AND P0, PT, R19, 0x1, PT ;  /* 0x000000011300780c */ /* 0x000fe20003f05070 */
[----:B------:R-:W-:Y:S01]  /*d5320*/  IMAD.MOV.U32 R19, RZ, RZ, 0x3da8ff83 ;  /* 0x3da8ff83ff137424 */ /* 0x000fe200078e00ff */
[----:B------:R-:W-:Y:S01]  /*d5330*/  FSETP.GEU.AND P2, PT, |R43|, 6.5827683646048100446e-37, PT ;  /* 0x036000002b00780b */ /* 0x000fe20003f4e200 */
[----:B------:R-:W-:Y:S01]  /*d5340*/  IMAD.MOV.U32 R134, RZ, RZ, 0x1 ;  /* 0x00000001ff867424 */ /* 0x000fe200078e00ff */
[----:B------:R-:W-:Y:S01]  /*d5350*/  FSEL R136, R136, -8.06006814911005101289e+34, !P0 ;  /* 0xf9785eba88887808 */ /* 0x000fe20004000000 */
[----:B------:R-:W-:Y:S01]  /*d5360*/  BSSY.RECONVERGENT B1, `(.L_x_5825) ;  /* 0x0000021000017945 */ /* 0x000fe20003800200 */
[----:B------:R-:W-:-:S03]  /*d5370*/  FSEL R137, -R19, 0.11223486810922622681, !P0 ;  /* 0x3de5db6513897808 */ /* 0x000fc60004000100 */
        /* <DEDUP_REMOVED lines=30> */
[----:B-1----:R-:W-:Y:S05]  /*d5560*/  CALL.REL.NOINC `($__internal_16_$__cuda_sm20_div_rn_f64_full) ;  /* 0x00001d2800ac7944 */ /* 0x002fea0003c00000 */
.L_x_5826:
[----:B------:R-:W-:Y:S05]  /*d5570*/  BSYNC.RECONVERGENT B1 ;  /* 0x0000000000017941 */ /* 0x000fea0003800200 */
.L_x_5825:
        /* <DEDUP_REMOVED lines=57> */
.L_x_5828:
        /* <DEDUP_REMOVED lines=72> */
.L_x_5829:
[----:B------:R-:W-:Y:S05]  /*d5d90*/  BSYNC.RECONVERGENT B0 ;  /* 0x0000000000007941 */ /* 0x000fea0003800200 */
.L_x_5827:
        /* <DEDUP_REMOVED lines=38> */
.L_x_5831:
[----:B------:R-:W-:Y:S05]  /*d6000*/  BSYNC.RECONVERGENT B5 ;  /* 0x0000000000057941 */ /* 0x000fea0003800200 */
.L_x_5830:
        /* <DEDUP_REMOVED lines=62> */
.L_x_5835:
[----:B------:R-:W-:Y:S05]  /*d63f0*/  BSYNC.RECONVERGENT B6 ;  /* 0x0000000000067941 */ /* 0x000fea0003800200 */
.L_x_5834:
[----:B------:R-:W-:-:S07]  /*d6400*/  VIADD R16, R16, 0x1 ;  /* 0x0000000110107836 */ /* 0x000fce0000000000 */
.L_x_5833:
[----:B------:R-:W-:Y:S05]  /*d6410*/  BSYNC.RECONVERGENT B5 ;  /* 0x0000000000057941 */ /* 0x000fea0003800200 */
.L_x_5832:
        /* <DEDUP_REMOVED lines=15> */
[----:B------:R-:W-:Y:S01]  /*d6510*/  FSEL R134, R134, -8.06006814911005101289e+34, !P0 ;  /* 0xf9785eba86867808 */ /* 0x000fe20004000000 */
[----:B------:R-:W-:Y:S01]  /*d6520*/  DSETP.NEU.AND P1, PT, R42, -90, PT ;  /* 0xc05680002a00742a */ /* 0x000fe20003f2d000 */
        /* <DEDUP_REMOVED lines=66> */
.L_x_5839:
[----:B------:R-:W-:Y:S05]  /*d6950*/  BSYNC.RECONVERGENT B6 ;  /* 0x0000000000067941 */ /* 0x000fea0003800200 */
.L_x_5838:
[----:B------:R-:W-:-:S07]  /*d6960*/  VIADD R16, R16, 0x1 ;  /* 0x0000000110107836 */ /* 0x000fce0000000000 */
.L_x_5837:
[----:B------:R-:W-:Y:S05]  /*d6970*/  BSYNC.RECONVERGENT B5 ;  /* 0x0000000000057941 */ /* 0x000fea0003800200 */
.L_x_5836:
        /* <DEDUP_REMOVED lines=61> */
.L_x_5841:
[----:B------:R-:W-:Y:S05]  /*d6d50*/  BSYNC.RECONVERGENT B5 ;  /* 0x0000000000057941 */ /* 0x000fea0003800200 */
.L_x_5840:
        /* <DEDUP_REMOVED lines=59> */
.L_x_5843:
[----:B------:R-:W-:Y:S05]  /*d7110*/  BSYNC.RECONVERGENT B1 ;  /* 0x0000000000017941 */ /* 0x000fea0003800200 */
.L_x_5842:
        /* <DEDUP_REMOVED lines=24> */
.L_x_5845:
[----:B------:R-:W-:Y:S05]  /*d72a0*/  BSYNC.RECONVERGENT B1 ;  /* 0x0000000000017941 */ /* 0x000fea0003800200 */
.L_x_5844:
        /* <DEDUP_REMOVED lines=24> */
.L_x_5847:
[----:B------:R-:W-:Y:S05]  /*d7430*/  BSYNC.RECONVERGENT B1 ;  /* 0x0000000000017941 */ /* 0x000fea0003800200 */
.L_x_5846:
        /* <DEDUP_REMOVED lines=22> */
.L_x_5849:
[----:B------:R-:W-:Y:S05]  /*d75a0*/  BSYNC.RECONVERGENT B1 ;  /* 0x0000000000017941 */ /* 0x000fea0003800200 */
.L_x_5848:
        /* <DEDUP_REMOVED lines=29> */
.L_x_5851:
[----:B------:R-:W-:Y:S05]  /*d7780*/  BSYNC.RECONVERGENT B1 ;  /* 0x0000000000017941 */ /* 0x000fea0003800200 */
.L_x_5850:
        /* <DEDUP_REMOVED lines=8> */
[C---:B------:R-:W-:Y:S02]  /*d7810*/  DMUL R114, R100.reuse, -2 ;  /* 0xc000000064727828 */ /* 0x040fe40000000000 */
[----:B------:R-:W-:Y:S02]  /*d7820*/  DFMA R100, R100, R100, -R126 ;  /* 0x000000646464722b */ /* 0x000fe4000000087e */
[----:B------:R-:W-:Y:S02]  /*d7830*/  DMUL R76, R102, R76 ;  /* 0x0000004c664c7228 */ /* 0x000fe40000000000 */
[----:B------:R-:W-:-:S02]  /*d7840*/  DMUL R104, R104, R106 ;  /* 0x0000006a68687228 */ /* 0x000fc40000000000 */
[----:B------:R-:W-:Y:S02]  /*d7850*/  DMUL R114, R114, R78 ;  /* 0x0000004e72727228 */ /* 0x000fe40000000000 */
[----:B------:R-:W-:-:S04]  /*d7860*/  DMUL R100, R100, R106 ;  /* 0x0000006a64647228 */ /* 0x000fc80000000000 */
[----:B------:R-:W-:Y:S01]  /*d7870*/  DFMA R130, R76, R76, -R104 ;  /* 0x0000004c4c82722b */ /* 0x000fe20000000868 */
[----:B------:R-:W-:Y:S02]  /*d7880*/  IMAD.MOV.U32 R104, RZ, RZ, 0x0 ;  /* 0x00000000ff687424 */ /* 0x000fe400078e00ff */
[----:B------:R-:W-:Y:S01]  /*d7890*/  IMAD.MOV.U32 R105, RZ, RZ, 0x3fd80000 ;  /* 0x3fd80000ff697424 */ /* 0x000fe200078e00ff */
[----:B------:R-:W-:Y:S02]  /*d78a0*/  DFMA R126, R114, R114, -R100 ;  /* 0x00000072727e722b */ /* 0x000fe40000000864 */
        /* <DEDUP_REMOVED lines=20> */
[----:B-1----:R-:W-:Y:S05]  /*d79f0*/  CALL.REL.NOINC `($__internal_17_$__cuda_sm20_dsqrt_rn_f64_mediumpath_v1) ;  /* 0x00001d0c00207944 */ /* 0x002fea0003c00000 */
.L_x_5853:
[----:B------:R-:W-:Y:S05]  /*d7a00*/  BSYNC.RECONVERGENT B1 ;  /* 0x0000000000017941 */ /* 0x000fea0003800200 */
.L_x_5852:
        /* <DEDUP_REMOVED lines=33> */
.L_x_5855:
[----:B------:R-:W-:Y:S05]  /*d7c20*/  BSYNC.RECONVERGENT B1 ;  /* 0x0000000000017941 */ /* 0x000fea0003800200 */
.L_x_5854:
        /* <DEDUP_REMOVED lines=27> */
.L_x_5857:
[----:B------:R-:W-:Y:S05]  /*d7de0*/  BSYNC.RECONVERGENT B1 ;  /* 0x0000000000017941 */ /* 0x000fea0003800200 */
.L_x_5856:
        /* <DEDUP_REMOVED lines=22> */
.L_x_5859:
[----:B------:R-:W-:Y:S05]  /*d7f50*/  BSYNC.RECONVERGENT B1 ;  /* 0x0000000000017941 */ /* 0x000fea0003800200 */
.L_x_5858:
        /* <DEDUP_REMOVED lines=24> */
.L_x_5861:
[----:B------:R-:W-:Y:S05]  /*d80e0*/  BSYNC.RECONVERGENT B1 ;  /* 0x0000000000017941 */ /* 0x000fea0003800200 */
.L_x_5860:
        /* <DEDUP_REMOVED lines=22> */
.L_x_5863:
[----:B------:R-:W-:Y:S05]  /*d8250*/  BSYNC.RECONVERGENT B1 ;  /* 0x0000000000017941 */ /* 0x000fea0003800200 */
.L_x_5862:
        /* <DEDUP_REMOVED lines=14> */
.L_x_5865:
[----:B------:R-:W-:Y:S05]  /*d8340*/  BSYNC.RECONVERGENT B0 ;  /* 0x0000000000007941 */ /* 0x000fea0003800200 */
.L_x_5864:
        /* <DEDUP_REMOVED lines=13> */
.L_x_5867:
[----:B------:R-:W-:Y:S05]  /*d8420*/  BSYNC.RECONVERGENT B0 ;  /* 0x0000000000007941 */ /* 0x000fea0003800200 */
.L_x_5866:
        /* <DEDUP_REMOVED lines=44> */
.L_x_5871:
[----:B------:R-:W-:Y:S05]  /*d86f0*/  BSYNC.RECONVERGENT B5 ;  /* 0x0000000000057941 */ /* 0x000fea0003800200 */
.L_x_5870:
        /* <DEDUP_REMOVED lines=121> */
[----:B-1----:R-:W-:Y:S05]  /*d8e90*/  CALL.REL.NOINC `($__internal_16_$__cuda_sm20_div_rn_f64_full) ;  /* 0x00001cf000607944 */ /* 0x002fea0003c00000 */
.L_x_5873:
[----:B------:R-:W-:Y:S05]  /*d8ea0*/  BSYNC.RECONVERGENT B5 ;  /* 0x0000000000057941 */ /* 0x000fea0003800200 */
.L_x_5872:
        /* <DEDUP_REMOVED lines=96> */
.L_x_5869:
        /* <DEDUP_REMOVED lines=27> */
.L_x_5876:
[----:B------:R-:W-:Y:S05]  /*d9660*/  BSYNC.RECONVERGENT B5 ;  /* 0x0000000000057941 */ /* 0x000fea0003800200 */
.L_x_5875:
        /* <DEDUP_REMOVED lines=121> */
[----:B-1----:R-:W-:Y:S05]  /*d9e00*/  CALL.REL.NOINC `($__internal_16_$__cuda_sm20_div_rn_f64_full) ;  /* 0x00001ce000847944 */ /* 0x002fea0003c00000 */
.L_x_5878:
[----:B------:R-:W-:Y:S05]  /*d9e10*/  BSYNC.RECONVERGENT B5 ;  /* 0x0000000000057941 */ /* 0x000fea0003800200 */
.L_x_5877:
        /* <DEDUP_REMOVED lines=79> */
[----:B------:R-:W-:Y:S02]  /*da310*/  @!P0 FSEL R76, R100, R102, !P1 ;  /* 0x00000066644c8208 */ /* 0x000fe40004800000 */
[----:B------:R-:W-:Y:S02]  /*da320*/  @P6 MOV R102, 0x4002d97c ;  /* 0x4002d97c00666802 */ /* 0x000fe40000000f00 */
[----:B------:R-:W-:Y:S01]  /*da330*/  @!P0 FSEL R77, R101, R103, !P1 ;  /* 0x00000067654d8208 */ /* 0x000fe20004800000 */
[----:B------:R-:W-:Y:S01]  /*da340*/  @P6 DSETP.NEU.AND P0, PT, |R78|, |R124|, PT ;  /* 0x4000007c4e00622a */ /* 0x000fe20003f0d200 */
[----:B------:R-:W-:Y:S01]  /*da350*/  @P6 FSEL R103, R102, 1.8213495016098022461, !P1 ;  /* 0x3fe921fb66676808 */ /* 0x000fe20004800000 */
[----:B------:R-:W-:Y:S01]  /*da360*/  DADD R100, |R124|, |R78| ;  /* 0x000000007c647229 */ /* 0x000fe2000000064e */
[----:B------:R-:W-:-:S03]  /*da370*/  @!P6 FSEL R79, RZ, 2.1426990032196044922, P1 ;  /* 0x400921fbff4fe808 */ /* 0x000fc60000800000 */
[----:B------:R-:W-:Y:S02]  /*da380*/  @P6 FSEL R77, R103, R77, !P0 ;  /* 0x0000004d674d6208 */ /* 0x000fe40004000000 */
        /* <DEDUP_REMOVED lines=8> */
.L_x_5874:
[----:B------:R-:W-:Y:S05]  /*da410*/  BSYNC.RECONVERGENT B1 ;  /* 0x0000000000017941 */ /* 0x000fea0003800200 */
.L_x_5868:
        /* <DEDUP_REMOVED lines=19> */
.L_x_5880:
[----:B------:R-:W-:Y:S05]  /*da550*/  BSYNC.RECONVERGENT B5 ;  /* 0x0000000000057941 */ /* 0x000fea0003800200 */
.L_x_5879:
        /* <DEDUP_REMOVED lines=24> */
[----:B------:R-:W-:Y:S01]  /*da6e0*/  MOV R102, R100 ;  /* 0x0000006400667202 */ /* 0x000fe20000000f00 */
[----:B------:R-:W-:-:S07]  /*da6f0*/  IMAD.MOV.U32 R103, RZ, RZ, R101 ;  /* 0x000000ffff677224 */ /* 0x000fce00078e0065 */
.L_x_5882:
[----:B------:R-:W-:Y:S05]  /*da700*/  BSYNC.RECONVERGENT B1 ;  /* 0x0000000000017941 */ /* 0x000fea0003800200 */
.L_x_5881:
        /* <DEDUP_REMOVED lines=20> */
.L_x_5884:
[----:B------:R-:W-:Y:S05]  /*da850*/  BSYNC.RECONVERGENT B1 ;  /* 0x0000000000017941 */ /* 0x000fea0003800200 */
.L_x_5883:
        /* <DEDUP_REMOVED lines=57> */
.L_x_5886:
        /* <DEDUP_REMOVED lines=72> */
.L_x_5887:
[----:B------:R-:W-:Y:S05]  /*db070*/  BSYNC.RECONVERGENT B0 ;  /* 0x0000000000007941 */ /* 0x000fea0003800200 */
.L_x_5885:
        /* <DEDUP_REMOVED lines=38> */
.L_x_5889:
[----:B------:R-:W-:Y:S05]  /*db2e0*/  BSYNC.RECONVERGENT B5 ;  /* 0x0000000000057941 */ /* 0x000fea0003800200 */
.L_x_5888:
        /* <DEDUP_REMOVED lines=56> */
.L_x_5893:
[----:B------:R-:W-:Y:S05]  /*db670*/  BSYNC.RECONVERGENT B6 ;  /* 0x0000000000067941 */ /* 0x000fea0003800200 */
.L_x_5892:
[----:B------:R-:W-:-:S07]  /*db680*/  VIADD R16, R105, 0x1 ;  /* 0x0000000169107836 */ /* 0x000fce0000000000 */
.L_x_5891:
[----:B------:R-:W-:Y:S05]  /*db690*/  BSYNC.RECONVERGENT B5 ;  /* 0x0000000000057941 */ /* 0x000fea0003800200 */
.L_x_5890:
        /* <DEDUP_REMOVED lines=76> */
.L_x_5895:
        /* <DEDUP_REMOVED lines=69> */
.L_x_5896:
[----:B------:R-:W-:Y:S05]  /*dbfb0*/  BSYNC.RECONVERGENT B0 ;  /* 0x0000000000007941 */ /* 0x000fea0003800200 */
.L_x_5894:
        /* <DEDUP_REMOVED lines=28> */
.L_x_5900:
[----:B------:R-:W-:Y:S05]  /*dc180*/  BSYNC.RECONVERGENT B6 ;  /* 0x0000000000067941 */ /* 0x000fea0003800200 */
.L_x_5899:
[----:B------:R-:W-:-:S04]  /*dc190*/  LOP3.LUT R105, R105, 0x1, RZ, 0xc0, !PT ;  /* 0x0000000169697812 */ /* 0x000fc800078ec0ff */
[----:B------:R-:W-:-:S13]  /*dc1a0*/  ISETP.NE.U32.AND P0, PT, R105, 0x1, PT ;  /* 0x000000016900780c */ /* 0x000fda0003f05070 */
.L_x_5898:
[----:B------:R-:W-:Y:S05]  /*dc1b0*/  BSYNC.RECONVERGENT B5 ;  /* 0x0000000000057941 */ /* 0x000fea0003800200 */
.L_x_5897:
        /* <DEDUP_REMOVED lines=59> */
.L_x_5902:
[----:B------:R-:W-:Y:S05]  /*dc570*/  BSYNC.RECONVERGENT B0 ;  /* 0x0000000000007941 */ /* 0x000fea0003800200 */
.L_x_5901:
[CC--:B------:R-:W-:Y:S02]  /*dc580*/  DMUL R80, R90.reuse, -R76.reuse ;  /* 0x8000004c5a507228 */ /* 0x0c0fe40000000000 */
[----:B------:R-:W-:-:S06]  /*dc590*/  DMUL R76, R90, R76 ;  /* 0x0000004c5a4c7228 */ /* 0x000fcc0000000000 */
[----:B------:R-:W-:Y:S02]  /*dc5a0*/  DMUL R78, R80, R78 ;  /* 0x0000004e504e7228 */ /* 0x000fe40000000000 */
[----:B------:R-:W-:Y:S01]  /*dc5b0*/  DMUL R42, R76, R42 ;  /* 0x0000002a4c2a7228 */ /* 0x000fe20000000000 */
[----:B------:R-:W-:Y:S10]  /*dc5c0*/  BRA `(.L_x_5903) ;  /* 0x0000000000087947 */ /* 0x000ff40003800000 */
.L_x_5805:
[----:B------:R-:W-:Y:S02]  /*dc5d0*/  DADD R78, R76, -R122 ;  /* 0x000000004c4e7229 */ /* 0x000fe4000000087a */
[----:B------:R-:W-:-:S11]  /*dc5e0*/  DADD R42, R42, -R124 ;  /* 0x000000002a2a7229 */ /* 0x000fd6000000087c */
.L_x_5903:
[----:B------:R-:W-:Y:S01]  /*dc5f0*/  ISETP.GE.AND P0, PT, R15, 0x1, PT ;  /* 0x000000010f00780c */ /* 0x000fe20003f06270 */
[----:B------:R-:W-:-:S12]  /*dc600*/  BSSY.RECONVERGENT B1, `(.L_x_5904) ;  /* 0x0000037000017945 */ /* 0x000fd80003800200 */
[----:B------:R-:W-:Y:S05]  /*dc610*/  @!P0 BRA `(.L_x_5905) ;  /* 0x0000000000d48947 */ /* 0x000fea0003800000 */
[----:B------:R-:W2:Y:S01]  /*dc620*/  LDC.64 R76, c[0x0][0x3b8] ;  /* 0x0000ee00ff4c7b82 */ /* 0x000ea20000000a00 */
[----:B------:R-:W-:Y:S01]  /*dc630*/  IMAD R19, R11, 0x9, RZ ;  /* 0x000000090b137824 */ /* 0x000fe200078e02ff */
[----:B------:R-:W3:Y:S03]  /*dc640*/  LDG.E.64 R80, desc[UR4][R26.64+0x38] ;  /* 0x000038041a507981 */ /* 0x000ee6000c1e1b00 */
[----:B--2---:R-:W-:-:S04]  /*dc650*/  IMAD.WIDE R76, R19, 0x8, R76 ;  /* 0x00000008134c7825 */ /* 0x004fc800078e024c */
[----:B------:R-:W-:-:S04]  /*dc660*/  IMAD R19, R9, 0x9, RZ ;  /* 0x0000000909137824 */ /* 0x000fc800078e02ff */
[----:B------:R-:W-:-:S06]  /*dc670*/  IMAD.WIDE.U32 R76, R19, 0x8, R76 ;  /* 0x00000008134c7825 */ /* 0x000fcc00078e004c */
[----:B------:R-:W2:Y:S01]  /*dc680*/  LDG.E.64 R76, desc[UR4][R76.64+0x40] ;  /* 0x000040044c4c7981 */ /* 0x000ea2000c1e1b00 */
[----:B------:R-:W-:Y:S01]  /*dc690*/  IMAD.MOV.U32 R16, RZ, RZ, RZ ;  /* 0x000000ffff107224 */ /* 0x000fe200078e00ff */
[----:B---3--:R-:W-:Y:S08]  /*dc6a0*/  F2I.F64.TRUNC R80, R80 ;  /* 0x0000005000507311 */ /* 0x008ff0000030d100 */
[----:B--2---:R-:W2:Y:S02]  /*dc6b0*/  F2I.F64.TRUNC R82, R76 ;  /* 0x0000004c00527311 */ /* 0x004ea4000030d100 */
[----:B--2---:R-:W-:-:S13]  /*dc6c0*/  ISETP.NE.AND P0, PT, R80, R82, PT ;  /* 0x000000525000720c */ /* 0x004fda0003f05270 */
[----:B------:R-:W-:Y:S05]  /*dc6d0*/  @!P0 BRA `(.L_x_5906) ;  /* 0x0000000000248947 */ /* 0x000fea0003800000 */
.L_x_5907:
        /* <DEDUP_REMOVED lines=9> */
.L_x_5906:
        /* <DEDUP_REMOVED lines=30> */
.L_x_5909:
[----:B------:R-:W-:Y:S05]  /*dc950*/  BSYNC.RECONVERGENT B5 ;  /* 0x0000000000057941 */ /* 0x000fea0003800200 */
.L_x_5908:
[----:B------:R-:W-:-:S11]  /*dc960*/  DADD R112, R112, R42 ;  /* 0x0000000070707229 */ /* 0x000fd6000000002a */
.L_x_5905:
[----:B------:R-:W-:Y:S05]  /*dc970*/  BSYNC.RECONVERGENT B1 ;  /* 0x0000000000017941 */ /* 0x000fea0003800200 */
.L_x_5904:
[----:B------:R-:W-:-:S05]  /*dc980*/  VIADD R9, R9, 0x1 ;  /* 0x0000000109097836 */ /* 0x000fca0000000000 */
[----:B------:R-:W-:-:S13]  /*dc990*/  ISETP.NE.AND P0, PT, R9, R10, PT ;  /* 0x0000000a0900720c */ /* 0x000fda0003f05270 */
[----:B------:R-:W-:Y:S05]  /*dc9a0*/  @P0 BRA `(.L_x_5910) ;  /* 0xffffff5800a00947 */ /* 0x000fea000383ffff */
.L_x_5780:
[----:B------:R-:W-:Y:S05]  /*dc9b0*/  BSYNC.RECONVERGENT B4 ;  /* 0x0000000000047941 */ /* 0x000fea0003800200 */
.L_x_5779:
[----:B------:R-:W-:-:S14]  /*dc9c0*/  DSETP.GEU.AND P0, PT, R112, R38, PT ;  /* 0x000000267000722a */ /* 0x000fdc0003f0e000 */
[----:B------:R-:W-:Y:S05]  /*dc9d0*/  @!P0 BRA `(.L_x_5911) ;  /* 0x000001a400a48947 */ /* 0x000fea0003800000 */
[----:B------:R-:W-:-:S05]  /*dc9e0*/  IMAD.WIDE.U32 R84, R17, 0x8, R34 ;  /* 0x0000000811547825 */ /* 0x000fca00078e0022 */
[----:B------:R-:W2:Y:S01]  /*dc9f0*/  LDG.E.64 R42, desc[UR4][R84.64] ;  /* 0x00000004542a7981 */ /* 0x000ea2000c1e1b00 */
[----:B------:R-:W-:Y:S01]  /*dca00*/  UMOV UR12, 0xd2f1a9fc ;  /* 0xd2f1a9fc000c7882 */ /* 0x000fe20000000000 */
[----:B------:R-:W-:Y:S01]  /*dca10*/  UMOV UR13, 0x3f50624d ;  /* 0x3f50624d000d7882 */ /* 0x000fe20000000000 */
[----:B------:R-:W-:Y:S01]  /*dca20*/  IMAD.WIDE.U32 R76, R17, 0x8, R24 ;  /* 0x00000008114c7825 */ /* 0x000fe200078e0018 */
[----:B--2---:R-:W-:-:S08]  /*dca30*/  DFMA R42, R40, -UR12, R42 ;  /* 0x8000000c282a7c2b */ /* 0x004fd0000800002a */
[----:B------:R-:W-:-:S07]  /*dca40*/  DFMA R42, R40, -UR12, R42 ;  /* 0x8000000c282a7c2b */ /* 0x000fce000800002a */
[----:B------:R2:W-:Y:S04]  /*dca50*/  STG.E.64 desc[UR4][R84.64], R42 ;  /* 0x0000002a54007986 */ /* 0x0005e8000c101b04 */
[----:B------:R-:W4:Y:S01]  /*dca60*/  LDG.E.64 R76, desc[UR4][R76.64] ;  /* 0x000000044c4c7981 */ /* 0x000f22000c1e1b00 */
[----:B------:R-:W-:Y:S01]  /*dca70*/  IMAD.WIDE.U32 R78, R17, 0x8, R32 ;  /* 0x00000008114e7825 */ /* 0x000fe200078e0020 */
[----:B----4-:R-:W-:-:S14]  /*dca80*/  DSETP.GEU.AND P0, PT, R42, R76, PT ;  /* 0x0000004c2a00722a */ /* 0x010fdc0003f0e000 */
[----:B------:R4:W-:Y:S04]  /*dca90*/  @!P0 STG.E.64 desc[UR4][R84.64], R76 ;  /* 0x0000004c54008986 */ /* 0x0009e8000c101b04 */
[----:B------:R-:W3:Y:S01]  /*dcaa0*/  LDG.E.64 R78, desc[UR4][R78.64] ;  /* 0x000000044e4e7981 */ /* 0x000ee2000c1e1b00 */
[----:B--2---:R-:W-:Y:S02]  /*dcab0*/  @!P0 IMAD.MOV.U32 R42, RZ, RZ, R76 ;  /* 0x000000ffff2a8224 */ /* 0x004fe400078e004c */
[----:B------:R-:W-:-:S06]  /*dcac0*/  @!P0 IMAD.MOV.U32 R43, RZ, RZ, R77 ;  /* 0x000000ffff2b8224 */ /* 0x000fcc00078e004d */
[----:B---3--:R-:W-:-:S14]  /*dcad0*/  DSETP.GT.AND P0, PT, R42, R78, PT ;  /* 0x0000004e2a00722a */ /* 0x008fdc0003f04000 */
[----:B------:R4:W-:Y:S04]  /*dcae0*/  @P0 STG.E.64 desc[UR4][R84.64], R78 ;  /* 0x0000004e54000986 */ /* 0x0009e8000c101b04 */
        /* <DEDUP_REMOVED lines=35> */
.L_x_5913:
[----:B------:R-:W-:Y:S05]  /*dcd20*/  BSYNC.RECONVERGENT B4 ;  /* 0x0000000000047941 */ /* 0x000fea0003800200 */
.L_x_5912:
        /* <DEDUP_REMOVED lines=20> */
[----:B----4-:R-:W-:Y:S02]  /*dce70*/  @!P3 DMUL R88, RZ, R42 ;  /* 0x0000002aff58b228 */ /* 0x010fe40000000000 */
        /* <DEDUP_REMOVED lines=39> */
.L_x_5915:
[----:B------:R-:W-:Y:S05]  /*dd0f0*/  BSYNC.RECONVERGENT B4 ;  /* 0x0000000000047941 */ /* 0x000fea0003800200 */
.L_x_5914:
        /* <DEDUP_REMOVED lines=60> */
.L_x_5917:
[----:B------:R-:W-:Y:S05]  /*dd4c0*/  BSYNC.RECONVERGENT B4 ;  /* 0x0000000000047941 */ /* 0x000fea0003800200 */
.L_x_5916:
        /* <DEDUP_REMOVED lines=56> */
.L_x_5921:
[----:B------:R-:W-:Y:S05]  /*dd850*/  BSYNC.RECONVERGENT B5 ;  /* 0x0000000000057941 */ /* 0x000fea0003800200 */
.L_x_5920:
[----:B------:R-:W-:-:S07]  /*dd860*/  VIADD R9, R105, 0x1 ;  /* 0x0000000169097836 */ /* 0x000fce0000000000 */
.L_x_5919:
[----:B------:R-:W-:Y:S05]  /*dd870*/  BSYNC.RECONVERGENT B4 ;  /* 0x0000000000047941 */ /* 0x000fea0003800200 */
.L_x_5918:
        /* <DEDUP_REMOVED lines=54> */
[----:B------:R-:W-:Y:S02]  /*ddbe0*/  IMAD.MOV.U32 R84, RZ, RZ, R102 ;  /* 0x000000ffff547224 */ /* 0x000fe400078e0066 */
[----:B------:R-:W-:-:S07]  /*ddbf0*/  IMAD.MOV.U32 R85, RZ, RZ, R103 ;  /* 0x000000ffff557224 */ /* 0x000fce00078e0067 */
.L_x_5925:
[----:B------:R-:W-:Y:S05]  /*ddc00*/  BSYNC.RECONVERGENT B5 ;  /* 0x0000000000057941 */ /* 0x000fea0003800200 */
.L_x_5924:
[----:B------:R-:W-:-:S07]  /*ddc10*/  VIADD R9, R105, 0x1 ;  /* 0x0000000169097836 */ /* 0x000fce0000000000 */
.L_x_5923:
[----:B------:R-:W-:Y:S05]  /*ddc20*/  BSYNC.RECONVERGENT B4 ;  /* 0x0000000000047941 */ /* 0x000fea0003800200 */
.L_x_5922:
        /* <DEDUP_REMOVED lines=54> */
[----:B------:R-:W-:Y:S01]  /*ddf90*/  IMAD.MOV.U32 R84, RZ, RZ, R102 ;  /* 0x000000ffff547224 */ /* 0x000fe200078e0066 */
[----:B------:R-:W-:-:S07]  /*ddfa0*/  MOV R85, R103 ;  /* 0x0000006700557202 */ /* 0x000fce0000000f00 */
.L_x_5929:
[----:B------:R-:W-:Y:S05]  /*ddfb0*/  BSYNC.RECONVERGENT B5 ;  /* 0x0000000000057941 */ /* 0x000fea0003800200 */
.L_x_5928:
[----:B------:R-:W-:-:S07]  /*ddfc0*/  VIADD R9, R105, 0x1 ;  /* 0x0000000169097836 */ /* 0x000fce0000000000 */
.L_x_5927:
[----:B------:R-:W-:Y:S05]  /*ddfd0*/  BSYNC.RECONVERGENT B4 ;  /* 0x0000000000047941 */ /* 0x000fea0003800200 */
.L_x_5926:
        /* <DEDUP_REMOVED lines=52> */
.L_x_5931:
[----:B------:R-:W-:Y:S05]  /*de320*/  BSYNC.RECONVERGENT B1 ;  /* 0x0000000000017941 */ /* 0x000fea0003800200 */
.L_x_5930:
        /* <DEDUP_REMOVED lines=57> */
.L_x_5933:
        /* <DEDUP_REMOVED lines=72> */
.L_x_5934:
[----:B------:R-:W-:Y:S05]  /*deb40*/  BSYNC.RECONVERGENT B0 ;  /* 0x0000000000007941 */ /* 0x000fea0003800200 */
.L_x_5932:
        /* <DEDUP_REMOVED lines=21> */
[----:B01----:R-:W-:Y:S05]  /*deca0*/  CALL.REL.NOINC `($__internal_16_$__cuda_sm20_div_rn_f64_full) ;  /* 0x00001c9000dc7944 */ /* 0x003fea0003c00000 */
.L_x_5936:
[----:B------:R-:W-:Y:S05]  /*decb0*/  BSYNC.RECONVERGENT B1 ;  /* 0x0000000000017941 */ /* 0x000fea0003800200 */
.L_x_5935:
        /* <DEDUP_REMOVED lines=57> */
.L_x_5938:
        /* <DEDUP_REMOVED lines=72> */
.L_x_5939:
[----:B------:R-:W-:Y:S05]  /*df4d0*/  BSYNC.RECONVERGENT B0 ;  /* 0x0000000000007941 */ /* 0x000fea0003800200 */
.L_x_5937:
        /* <DEDUP_REMOVED lines=32> */
[----:B------:R-:W-:Y:S01]  /*df6e0*/  MOV R43, R103 ;  /* 0x00000067002b7202 */ /* 0x000fe20000000f00 */
[----:B------:R-:W-:-:S07]  /*df6f0*/  IMAD.MOV.U32 R42, RZ, RZ, R102 ;  /* 0x000000ffff2a7224 */ /* 0x000fce00078e0066 */
.L_x_5941:
[----:B------:R-:W-:Y:S05]  /*df700*/  BSYNC.RECONVERGENT B4 ;  /* 0x0000000000047941 */ /* 0x000fea0003800200 */
.L_x_5940:
        /* <DEDUP_REMOVED lines=59> */
.L_x_5943:
[----:B------:R-:W-:Y:S05]  /*dfac0*/  BSYNC.RECONVERGENT B1 ;  /* 0x0000000000017941 */ /* 0x000fea0003800200 */
.L_x_5942:
[----:B------:R-:W2:Y:S01]  /*dfad0*/  MUFU.RCP64H R101, R97 ;  /* 0x0000006100657308 */ /* 0x000ea20000001800 */
[----:B------:R-:W-:Y:S01]  /*dfae0*/  MOV R100, 0x1 ;  /* 0x0000000100647802 */ /* 0x000fe20000000f00 */
        /* <DEDUP_REMOVED lines=21> */
.L_x_5945:
[----:B------:R-:W-:Y:S05]  /*dfc40*/  BSYNC.RECONVERGENT B1 ;  /* 0x0000000000017941 */ /* 0x000fea0003800200 */
.L_x_5944:
        /* <DEDUP_REMOVED lines=23> */
.L_x_5947:
[----:B------:R-:W-:Y:S05]  /*dfdc0*/  BSYNC.RECONVERGENT B1 ;  /* 0x0000000000017941 */ /* 0x000fea0003800200 */
.L_x_5946:
        /* <DEDUP_REMOVED lines=34> */
.L_x_5951:
[----:B------:R-:W-:Y:S05]  /*dfff0*/  BSYNC.RECONVERGENT B5 ;  /* 0x0000000000057941 */ /* 0x000fea0003800200 */
.L_x_5950:
[----:B------:R-:W-:-:S07]  /*e0000*/  VIADD R9, R105, 0x1 ;  /* 0x0000000169097836 */ /* 0x000fce0000000000 */
.L_x_5949:
[----:B------:R-:W-:Y:S05]  /*e0010*/  BSYNC.RECONVERGENT B4 ;  /* 0x0000000000047941 */ /* 0x000fea0003800200 */
.L_x_5948:
        /* <DEDUP_REMOVED lines=56> */
.L_x_5955:
[----:B------:R-:W-:Y:S05]  /*e03a0*/  BSYNC.RECONVERGENT B5 ;  /* 0x0000000000057941 */ /* 0x000fea0003800200 */
.L_x_5954:
[----:B------:R-:W-:-:S07]  /*e03b0*/  VIADD R9, R105, 0x1 ;  /* 0x0000000169097836 */ /* 0x000fce0000000000 */
.L_x_5953:
[----:B------:R-:W-:Y:S05]  /*e03c0*/  BSYNC.RECONVERGENT B4 ;  /* 0x0000000000047941 */ /* 0x000fea0003800200 */
.L_x_5952:
        /* <DEDUP_REMOVED lines=56> */
.L_x_5957:
[----:B------:R-:W-:Y:S05]  /*e0750*/  BSYNC.RECONVERGENT B4 ;  /* 0x0000000000047941 */ /* 0x000fea0003800200 */
.L_x_5956:
[----:B------:R-:W2:Y:S01]  /*e0760*/  LDCU.64 UR12, c[0x4][0x28] ;  /* 0x01000500ff0c77ac */ /* 0x000ea20008000a00 */
[----:B------:R-:W-:-:S04]  /*e0770*/  SHF.L.U32 R12, R9, 0x6, RZ ;  /* 0x00000006090c7819 */ /* 0x000fc800000006ff */
[----:B------:R-:W-:-:S04]  /*e0780*/  LOP3.LUT R12, R12, 0x40, RZ, 0xc0, !PT ;  /* 0x000000400c0c7812 */ /* 0x000fc800078ec0ff */
[----:B--2---:R-:W-:-:S05]  /*e0790*/  IADD3 R80, P0, PT, R12, UR12, RZ ;  /* 0x0000000c0c507c10 */ /* 0x004fca000ff1e0ff */
[----:B------:R-:W-:-:S05]  /*e07a0*/  IMAD.X R81, RZ, RZ, UR13, P0 ;  /* 0x0000000dff517e24 */ /* 0x000fca00080e06ff */
[----:B------:R-:W2:Y:S04]  /*e07b0*/  LDG.E.128.CONSTANT R104, desc[UR4][R80.64] ;  /* 0x0000000450687981 */ /* 0x000ea8000c1e9d00 */
[----:B------:R-:W3:Y:S04]  /*e07c0*/  LDG.E.128.CONSTANT R100, desc[UR4][R80.64+0x10] ;  /* 0x0000100450647981 */ /* 0x000ee8000c1e9d00 */
[----:B------:R4:W5:Y:S01]  /*e07d0*/  LDG.E.128.CONSTANT R92, desc[UR4][R80.64+0x20] ;  /* 0x00002004505c7981 */ /* 0x000962000c1e9d00 */
[----:B------:R-:W0:Y:S03]  /*e07e0*/  LDC.64 R112, c[0x0][0x390] ;  /* 0x0000e400ff707b82 */ /* 0x000e260000000a00 */
        /* <DEDUP_REMOVED lines=17> */
[----:B-----5:R-:W-:Y:S01]  /*e0900*/  DFMA R92, R108, R100, R92 ;  /* 0x000000646c5c722b */ /* 0x020fe2000000005c */
[----:B------:R-:W-:-:S07]  /*e0910*/  ISETP.GE.AND P1, PT, R112, 0x1, PT ;  /* 0x000000017000780c */ /* 0x000fce0003f26270 */
        /* <DEDUP_REMOVED lines=14> */
.L_x_5972:
        /* <DEDUP_REMOVED lines=47> */
.L_x_5960:
[----:B------:R-:W-:Y:S05]  /*e0cf0*/  BSYNC.RECONVERGENT B1 ;  /* 0x0000000000017941 */ /* 0x000fea0003800200 */
.L_x_5959:
        /* <DEDUP_REMOVED lines=15> */
[----:B------:R-:W-:-:S07]  /*e0df0*/  IMAD.MOV.U32 R103, RZ, RZ, R101 ;  /* 0x000000ffff677224 */ /* 0x000fce00078e0065 */
.L_x_5962:
[----:B------:R-:W-:Y:S05]  /*e0e00*/  BSYNC.RECONVERGENT B1 ;  /* 0x0000000000017941 */ /* 0x000fea0003800200 */
.L_x_5961:
        /* <DEDUP_REMOVED lines=29> */
[----:B------:R-:W-:Y:S01]  /*e0fe0*/  MOV R101, R97 ;  /* 0x0000006100657202 */ /* 0x000fe20000000f00 */
[----:B------:R-:W-:Y:S01]  /*e0ff0*/  IMAD.MOV.U32 R103, RZ, RZ, R107 ;  /* 0x000000ffff677224 */ /* 0x000fe200078e006b */
[----:B------:R-:W-:-:S07]  /*e1000*/  MOV R104, 0xe1020 ;  /* 0x000e102000687802 */ /* 0x000fce0000000f00 */
[----:B-1----:R-:W-:Y:S05]  /*e1010*/  CALL.REL.NOINC `($__internal_16_$__cuda_sm20_div_rn_f64_full) ;  /* 0x00001c7000007944 */ /* 0x002fea0003c00000 */
.L_x_5964:
[----:B------:R-:W-:Y:S05]  /*e1020*/  BSYNC.RECONVERGENT B1 ;  /* 0x0000000000017941 */ /* 0x000fea0003800200 */
.L_x_5963:
        /* <DEDUP_REMOVED lines=45> */
.L_x_5966:
        /* <DEDUP_REMOVED lines=70> */
.L_x_5967:
[----:B------:R-:W-:Y:S05]  /*e1760*/  BSYNC.RECONVERGENT B0 ;  /* 0x0000000000007941 */ /* 0x000fea0003800200 */
.L_x_5965:
        /* <DEDUP_REMOVED lines=35> */
[----:B-1---5:R-:W-:Y:S05]  /*e19a0*/  CALL.REL.NOINC `($_Z8FitGrainPdPiS0_S_S_S0_S0_S_S_S_S_S_S_S_S_S_S_S_S_$__internal_trig_reduction_slowpathd) ;  /* 0x00001c7800807944 */ /* 0x022fea0003c00000 */
.L_x_5971:
[----:B------:R-:W-:Y:S05]  /*e19b0*/  BSYNC.RECONVERGENT B5 ;  /* 0x0000000000057941 */ /* 0x000fea0003800200 */
.L_x_5970:
[----:B------:R-:W-:-:S04]  /*e19c0*/  LOP3.LUT R105, R105, 0x1, RZ, 0xc0, !PT ;  /* 0x0000000169697812 */ /* 0x000fc800078ec0ff */
[----:B------:R-:W-:-:S13]  /*e19d0*/  ISETP.NE.U32.AND P0, PT, R105, 0x1, PT ;  /* 0x000000016900780c */ /* 0x000fda0003f05070 */
.L_x_5969:
[----:B------:R-:W-:Y:S05]  /*e19e0*/  BSYNC.RECONVERGENT B4 ;  /* 0x0000000000047941 */ /* 0x000fea0003800200 */
.L_x_5968:
        /* <DEDUP_REMOVED lines=67> */
.L_x_5958:
        /* <DEDUP_REMOVED lines=32> */
.L_x_5976:
[----:B------:R-:W-:Y:S05]  /*e2020*/  BSYNC.RECONVERGENT B5 ;  /* 0x0000000000057941 */ /* 0x000fea0003800200 */
.L_x_5975:
[----:B------:R-:W-:-:S07]  /*e2030*/  VIADD R9, R105, 0x1 ;  /* 0x0000000169097836 */ /* 0x000fce0000000000 */
.L_x_5974:
[----:B------:R-:W-:Y:S05]  /*e2040*/  BSYNC.RECONVERGENT B4 ;  /* 0x0000000000047941 */ /* 0x000fea0003800200 */
.L_x_5973:
        /* <DEDUP_REMOVED lines=58> */
.L_x_5980:
[----:B------:R-:W-:Y:S05]  /*e23f0*/  BSYNC.RECONVERGENT B5 ;  /* 0x0000000000057941 */ /* 0x000fea0003800200 */
.L_x_5979:
[----:B------:R-:W-:-:S07]  /*e2400*/  VIADD R9, R105, 0x1 ;  /* 0x0000000169097836 */ /* 0x000fce0000000000 */
.L_x_5978:
[----:B------:R-:W-:Y:S05]  /*e2410*/  BSYNC.RECONVERGENT B4 ;  /* 0x0000000000047941 */ /* 0x000fea0003800200 */
.L_x_5977:
        /* <DEDUP_REMOVED lines=58> */
.L_x_5984:
[----:B------:R-:W-:Y:S05]  /*e27c0*/  BSYNC.RECONVERGENT B5 ;  /* 0x0000000000057941 */ /* 0x000fea0003800200 */
.L_x_5983:
[----:B------:R-:W-:-:S07]  /*e27d0*/  IADD3 R9, PT, PT, R105, 0x1, RZ ;  /* 0x0000000169097810 */ /* 0x000fce0007ffe0ff */
.L_x_5982:
[----:B------:R-:W-:Y:S05]  /*e27e0*/  BSYNC.RECONVERGENT B4 ;  /* 0x0000000000047941 */ /* 0x000fea0003800200 */
.L_x_5981:
        /* <DEDUP_REMOVED lines=54> */
.L_x_5986:
[----:B------:R-:W-:Y:S05]  /*e2b50*/  BSYNC.RECONVERGENT B4 ;  /* 0x0000000000047941 */ /* 0x000fea0003800200 */
.L_x_5985:
        /* <DEDUP_REMOVED lines=54> */
.L_x_5988:
[----:B------:R-:W-:Y:S05]  /*e2ec0*/  BSYNC.RECONVERGENT B4 ;  /* 0x0000000000047941 */ /* 0x000fea0003800200 */
.L_x_5987:
        /* <DEDUP_REMOVED lines=54> */
.L_x_5990:
[----:B------:R-:W-:Y:S05]  /*e3230*/  BSYNC.RECONVERGENT B4 ;  /* 0x0000000000047941 */ /* 0x000fea0003800200 */
.L_x_5989:
        /* <DEDUP_REMOVED lines=52> */
.L_x_6114:
        /* <DEDUP_REMOVED lines=43> */
.L_x_5993:
[----:B------:R-:W-:Y:S05]  /*e3830*/  BSYNC.RECONVERGENT B1 ;  /* 0x0000000000017941 */ /* 0x000fea0003800200 */
.L_x_5992:
        /* <DEDUP_REMOVED lines=30> */
.L_x_5995:
[----:B------:R-:W-:Y:S05]  /*e3a20*/  BSYNC.RECONVERGENT B4 ;  /* 0x0000000000047941 */ /* 0x000fea0003800200 */
.L_x_5994:
        /* <DEDUP_REMOVED lines=60> */
.L_x_6000:
[----:B------:R-:W-:Y:S05]  /*e3df0*/  BSYNC.RECONVERGENT B1 ;  /* 0x0000000000017941 */ /* 0x000fea0003800200 */
.L_x_5999:
        /* <DEDUP_REMOVED lines=52> */
[----:B------:R-:W-:Y:S01]  /*e4140*/  @!P0 MOV R100, 0x33145c07 ;  /* 0x33145c0700648802 */ /* 0x000fe20000000f00 */
[----:B------:R-:W-:-:S06]  /*e4150*/  @!P0 IMAD.MOV.U32 R101, RZ, RZ, 0x3c91a626 ;  /* 0x3c91a626ff658424 */ /* 0x000fcc00078e00ff */
[C---:B------:R-:W-:Y:S02]  /*e4160*/  @P0 DADD R102, R104.reuse, -R102 ;  /* 0x0000000068660229 */ /* 0x040fe40000000866 */
[----:B------:R-:W-:-:S08]  /*e4170*/  @!P0 DADD R100, R104, R100 ;  /* 0x0000000068648229 */ /* 0x000fd00000000064 */
[----:B------:R-:W-:Y:S02]  /*e4180*/  @!P0 DADD R100, R100, UR12 ;  /* 0x0000000c64648e29 */ /* 0x000fe40008000000 */
[----:B------:R-:W-:Y:S01]  /*e4190*/  @P0 DADD R100, -R102, UR12 ;  /* 0x0000000c66640e29 */ /* 0x000fe20008000100 */
[----:B------:R-:W-:Y:S10]  /*e41a0*/  BRA `(.L_x_6003) ;  /* 0x0000000400207947 */ /* 0x000ff40003800000 */
.L_x_6002:
        /* <DEDUP_REMOVED lines=72> */
.L_x_6003:
[----:B------:R-:W-:Y:S05]  /*e4630*/  BSYNC.RECONVERGENT B0 ;  /* 0x0000000000007941 */ /* 0x000fea0003800200 */
.L_x_6001:
[----:B------:R-:W-:Y:S01]  /*e4640*/  UMOV UR12, 0x1a63c1f5 ;  /* 0x1a63c1f5000c7882 */ /* 0x000fe20000000000 */
[----:B------:R-:W-:Y:S01]  /*e4650*/  UMOV UR13, 0x404ca5dc ;  /* 0x404ca5dc000d7882 */ /* 0x000fe20000000000 */
[----:B------:R-:W-:Y:S01]  /*e4660*/  MOV R9, 0x2 ;  /* 0x0000000200097802 */ /* 0x000fe20000000f00 */
[----:B------:R-:W-:-:S08]  /*e4670*/  DMUL R100, R100, UR12 ;  /* 0x0000000c64647c28 */ /* 0x000fd00008000000 */
[----:B------:R-:W-:-:S07]  /*e4680*/  DADD R102, -RZ, -R100 ;  /* 0x00000000ff667229 */ /* 0x000fce0000000964 */
[----:B------:R0:W-:Y:S01]  /*e4690*/  STL.128 [R1], R100 ;  /* 0x0000006401007387 */ /* 0x0001e20000100c00 */
[----:B------:R-:W-:Y:S05]  /*e46a0*/  BRA `(.L_x_5998) ;  /* 0x00000038006c7947 */ /* 0x000fea0003800000 */
.L_x_5997:
        /* <DEDUP_REMOVED lines=23> */
.L_x_6005:
[----:B------:R-:W-:Y:S05]  /*e4820*/  BSYNC.RECONVERGENT B1 ;  /* 0x0000000000017941 */ /* 0x000fea0003800200 */
.L_x_6004:
        /* <DEDUP_REMOVED lines=26> */
.L_x_6007:
[----:B------:R-:W-:Y:S05]  /*e49d0*/  BSYNC.RECONVERGENT B1 ;  /* 0x0000000000017941 */ /* 0x000fea0003800200 */
.L_x_6006:
        /* <DEDUP_REMOVED lines=22> */
.L_x_6009:
[----:B------:R-:W-:Y:S05]  /*e4b40*/  BSYNC.RECONVERGENT B1 ;  /* 0x0000000000017941 */ /* 0x000fea0003800200 */
.L_x_6008:
        /* <DEDUP_REMOVED lines=32> */
.L_x_6011:
[----:B------:R-:W-:Y:S05]  /*e4d50*/  BSYNC.RECONVERGENT B1 ;  /* 0x0000000000017941 */ /* 0x000fea0003800200 */
.L_x_6010:
        /* <DEDUP_REMOVED lines=23> */
.L_x_6013:
[----:B------:R-:W-:Y:S05]  /*e4ed0*/  BSYNC.RECONVERGENT B1 ;  /* 0x0000000000017941 */ /* 0x000fea0003800200 */
.L_x_6012:
        /* <DEDUP_REMOVED lines=61> */
.L_x_6017:
        /* <DEDUP_REMOVED lines=72> */
.L_x_6018:
[----:B------:R-:W-:Y:S05]  /*e5730*/  BSYNC.RECONVERGENT B0 ;  /* 0x0000000000007941 */ /* 0x000fea0003800200 */
.L_x_6016:
        /* <DEDUP_REMOVED lines=28> */
.L_x_6022:
[----:B------:R-:W-:Y:S05]  /*e5900*/  BSYNC.RECONVERGENT B7 ;  /* 0x0000000000077941 */ /* 0x000fea0003800200 */
.L_x_6021:
[----:B------:R-:W-:-:S07]  /*e5910*/  VIADD R9, R105, 0x1 ;  /* 0x0000000169097836 */ /* 0x000fce0000000000 */
.L_x_6020:
[----:B------:R-:W-:Y:S05]  /*e5920*/  BSYNC.RECONVERGENT B6 ;  /* 0x0000000000067941 */ /* 0x000fea0003800200 */
.L_x_6019:
        /* <DEDUP_REMOVED lines=56> */
.L_x_6024:
[----:B------:R-:W-:Y:S05]  /*e5cb0*/  BSYNC.RECONVERGENT B6 ;  /* 0x0000000000067941 */ /* 0x000fea0003800200 */
.L_x_6023:
        /* <DEDUP_REMOVED lines=57> */
[----:B------:R-:W-:Y:S01]  /*e6050*/  MOV R132, R102 ;  /* 0x0000006600847202 */ /* 0x000fe20000000f00 */
[----:B------:R-:W-:-:S07]  /*e6060*/  IMAD.MOV.U32 R133, RZ, RZ, R103 ;  /* 0x000000ffff857224 */ /* 0x000fce00078e0067 */
.L_x_6028:
[----:B------:R-:W-:Y:S05]  /*e6070*/  BSYNC.RECONVERGENT B7 ;  /* 0x0000000000077941 */ /* 0x000fea0003800200 */
.L_x_6027:
[----:B------:R-:W-:-:S07]  /*e6080*/  VIADD R9, R105, 0x1 ;  /* 0x0000000169097836 */ /* 0x000fce0000000000 */
.L_x_6026:
[----:B------:R-:W-:Y:S05]  /*e6090*/  BSYNC.RECONVERGENT B6 ;  /* 0x0000000000067941 */ /* 0x000fea0003800200 */
.L_x_6025:
        /* <DEDUP_REMOVED lines=56> */
.L_x_6030:
[----:B------:R-:W-:Y:S05]  /*e6420*/  BSYNC.RECONVERGENT B6 ;  /* 0x0000000000067941 */ /* 0x000fea0003800200 */
.L_x_6029:
        /* <DEDUP_REMOVED lines=43> */
.L_x_6015:
[----:B------:R-:W-:Y:S05]  /*e66e0*/  BSYNC.RECONVERGENT B5 ;  /* 0x0000000000057941 */ /* 0x000fea0003800200 */
.L_x_6014:
        /* <DEDUP_REMOVED lines=22> */
.L_x_6032:
[----:B------:R-:W-:Y:S05]  /*e6850*/  BSYNC.RECONVERGENT B1 ;  /* 0x0000000000017941 */ /* 0x000fea0003800200 */
.L_x_6031:
        /* <DEDUP_REMOVED lines=59> */
.L_x_6034:
        /* <DEDUP_REMOVED lines=72> */
.L_x_6035:
[----:B------:R-:W-:Y:S05]  /*e7090*/  BSYNC.RECONVERGENT B0 ;  /* 0x0000000000007941 */ /* 0x000fea0003800200 */
.L_x_6033:
        /* <DEDUP_REMOVED lines=28> */
.L_x_6039:
[----:B------:R-:W-:Y:S05]  /*e7260*/  BSYNC.RECONVERGENT B6 ;  /* 0x0000000000067941 */ /* 0x000fea0003800200 */
.L_x_6038:
[----:B------:R-:W-:-:S07]  /*e7270*/  VIADD R19, R105, 0x1 ;  /* 0x0000000169137836 */ /* 0x000fce0000000000 */
.L_x_6037:
[----:B------:R-:W-:Y:S05]  /*e7280*/  BSYNC.RECONVERGENT B5 ;  /* 0x0000000000057941 */ /* 0x000fea0003800200 */
.L_x_6036:
        /* <DEDUP_REMOVED lines=56> */
.L_x_6041:
[----:B------:R-:W-:Y:S05]  /*e7610*/  BSYNC.RECONVERGENT B5 ;  /* 0x0000000000057941 */ /* 0x000fea0003800200 */
.L_x_6040:
        /* <DEDUP_REMOVED lines=59> */
.L_x_6045:
[----:B------:R-:W-:Y:S05]  /*e79d0*/  BSYNC.RECONVERGENT B6 ;  /* 0x0000000000067941 */ /* 0x000fea0003800200 */
.L_x_6044:
[----:B------:R-:W-:-:S07]  /*e79e0*/  VIADD R19, R105, 0x1 ;  /* 0x0000000169137836 */ /* 0x000fce0000000000 */
.L_x_6043:
[----:B------:R-:W-:Y:S05]  /*e79f0*/  BSYNC.RECONVERGENT B5 ;  /* 0x0000000000057941 */ /* 0x000fea0003800200 */
.L_x_6042:
        /* <DEDUP_REMOVED lines=54> */
[----:B------:R-:W-:Y:S02]  /*e7d60*/  IMAD.MOV.U32 R128, RZ, RZ, R102 ;  /* 0x000000ffff807224 */ /* 0x000fe400078e0066 */
[----:B------:R-:W-:-:S07]  /*e7d70*/  IMAD.MOV.U32 R129, RZ, RZ, R103 ;  /* 0x000000ffff817224 */ /* 0x000fce00078e0067 */
.L_x_6047:
[----:B------:R-:W-:Y:S05]  /*e7d80*/  BSYNC.RECONVERGENT B5 ;  /* 0x0000000000057941 */ /* 0x000fea0003800200 */
.L_x_6046:
        /* <DEDUP_REMOVED lines=41> */
[----:B------:R-:W-:-:S03]  /*e8020*/  @P0 LEA R103, R9, UR6, 0x3 ;  /* 0x0000000609670c11 */ /* 0x000fc6000f8e18ff */
[----:B------:R2:W-:Y:S01]  /*e8030*/  @!P0 STL.64 [R19], R100 ;  /* 0x0000006413008387 */ /* 0x0005e20000100a00 */
[----:B------:R-:W-:-:S03]  /*e8040*/  @P0 IADD3 R9, PT, PT, R9, 0x1, RZ ;  /* 0x0000000109090810 */ /* 0x000fc60007ffe0ff */
[----:B------:R2:W-:Y:S04]  /*e8050*/  @P0 STL.64 [R103], R122 ;  /* 0x0000007a67000387 */ /* 0x0005e80000100a00 */
.L_x_5998:
[----:B------:R-:W-:Y:S05]  /*e8060*/  BSYNC.RECONVERGENT B4 ;  /* 0x0000000000047941 */ /* 0x000fea0003800200 */
.L_x_5996:
        /* <DEDUP_REMOVED lines=35> */
.L_x_6053:
[----:B------:R-:W-:Y:S05]  /*e82a0*/  BSYNC.RECONVERGENT B6 ;  /* 0x0000000000067941 */ /* 0x000fea0003800200 */
.L_x_6052:
[----:B------:R-:W-:-:S07]  /*e82b0*/  VIADD R19, R105, 0x1 ;  /* 0x0000000169137836 */ /* 0x000fce0000000000 */
.L_x_6051:
[----:B------:R-:W-:Y:S05]  /*e82c0*/  BSYNC.RECONVERGENT B5 ;  /* 0x0000000000057941 */ /* 0x000fea0003800200 */
.L_x_6050:
[----:B------:R-:W2:Y:S01]  /*e82d0*/  LDCU.64 UR12, c[0x4][0x28] ;  /* 0x01000500ff0c77ac */ /* 0x000ea20008000a00 */
[----:B0-----:R-:W-:-:S05]  /*e82e0*/  IMAD.SHL.U32 R100, R19, 0x40, RZ ;  /* 0x0000004013647824 */ /* 0x001fca00078e00ff */
        /* <DEDUP_REMOVED lines=54> */
.L_x_6055:
[----:B------:R-:W-:Y:S05]  /*e8650*/  BSYNC.RECONVERGENT B5 ;  /* 0x0000000000057941 */ /* 0x000fea0003800200 */
.L_x_6054:
        /* <DEDUP_REMOVED lines=64> */
.L_x_6057:
[----:B------:R-:W-:Y:S05]  /*e8a60*/  BSYNC.RECONVERGENT B1 ;  /* 0x0000000000017941 */ /* 0x000fea0003800200 */
.L_x_6056:
        /* <DEDUP_REMOVED lines=20> */
.L_x_6059:
[----:B------:R-:W-:Y:S05]  /*e8bb0*/  BSYNC.RECONVERGENT B1 ;  /* 0x0000000000017941 */ /* 0x000fea0003800200 */
.L_x_6058:
        /* <DEDUP_REMOVED lines=57> */
.L_x_6061:
        /* <DEDUP_REMOVED lines=72> */
.L_x_6062:
[----:B------:R-:W-:Y:S05]  /*e93d0*/  BSYNC.RECONVERGENT B0 ;  /* 0x0000000000007941 */ /* 0x000fea0003800200 */
.L_x_6060:
        /* <DEDUP_REMOVED lines=39> */
.L_x_6066:
[----:B------:R-:W-:Y:S05]  /*e9650*/  BSYNC.RECONVERGENT B6 ;  /* 0x0000000000067941 */ /* 0x000fea0003800200 */
.L_x_6065:
[----:B------:R-:W-:Y:S01]  /*e9660*/  VIADD R19, R105, 0x1 ;  /* 0x0000000169137836 */ /* 0x000fe20000000000 */
[----:B------:R-:W-:Y:S06]  /*e9670*/  BRA `(.L_x_6067) ;  /* 0x0000000000087947 */ /* 0x000fec0003800000 */
.L_x_6064:
[----:B------:R-:W-:Y:S01]  /*e9680*/  DMUL R122, RZ, R120 ;  /* 0x00000078ff7a7228 */ /* 0x000fe20000000000 */
[----:B------:R-:W-:-:S10]  /*e9690*/  IMAD.MOV.U32 R19, RZ, RZ, 0x1 ;  /* 0x00000001ff137424 */ /* 0x000fd400078e00ff */
.L_x_6067:
[----:B------:R-:W-:Y:S05]  /*e96a0*/  BSYNC.RECONVERGENT B5 ;  /* 0x0000000000057941 */ /* 0x000fea0003800200 */
.L_x_6063:
        /* <DEDUP_REMOVED lines=55> */
.L_x_6069:
[----:B------:R-:W-:Y:S01]  /*e9a20*/  DMUL R122, RZ, R120 ;  /* 0x00000078ff7a7228 */ /* 0x000fe20000000000 */
[----:B------:R-:W-:-:S10]  /*e9a30*/  IMAD.MOV.U32 R19, RZ, RZ, RZ ;  /* 0x000000ffff137224 */ /* 0x000fd400078e00ff */
.L_x_6070:
[----:B------:R-:W-:Y:S05]  /*e9a40*/  BSYNC.RECONVERGENT B5 ;  /* 0x0000000000057941 */ /* 0x000fea0003800200 */
.L_x_6068:
        /* <DEDUP_REMOVED lines=62> */
[----:B------:R-:W-:Y:S01]  /*e9e30*/  IMAD.MOV.U32 R102, RZ, RZ, R100 ;  /* 0x000000ffff667224 */ /* 0x000fe200078e0064 */
[----:B------:R-:W-:-:S07]  /*e9e40*/  MOV R103, R101 ;  /* 0x0000006500677202 */ /* 0x000fce0000000f00 */
.L_x_6072:
[----:B------:R-:W-:Y:S05]  /*e9e50*/  BSYNC.RECONVERGENT B1 ;  /* 0x0000000000017941 */ /* 0x000fea0003800200 */
.L_x_6071:
        /* <DEDUP_REMOVED lines=20> */
.L_x_6074:
[----:B------:R-:W-:Y:S05]  /*e9fa0*/  BSYNC.RECONVERGENT B1 ;  /* 0x0000000000017941 */ /* 0x000fea0003800200 */
.L_x_6073:
        /* <DEDUP_REMOVED lines=77> */
.L_x_6076:
        /* <DEDUP_REMOVED lines=52> */
.L_x_6077:
[----:B------:R-:W-:Y:S05]  /*ea7c0*/  BSYNC.RECONVERGENT B0 ;  /* 0x0000000000007941 */ /* 0x000fea0003800200 */
.L_x_6075:
[----:B------:R-:W-:Y:S01]  /*ea7d0*/  UMOV UR12, 0x1a63c1f5 ;  /* 0x1a63c1f5000c7882 */ /* 0x000fe20000000000 */
[----:B------:R-:W-:Y:S01]  /*ea7e0*/  UMOV UR13, 0x404ca5dc ;  /* 0x404ca5dc000d7882 */ /* 0x000fe20000000000 */
[----:B------:R-:W-:Y:S02]  /*ea7f0*/  DSETP.GT.AND P0, PT, R20, RZ, PT ;  /* 0x000000ff1400722a */ /* 0x000fe40003f04000 */
[----:B------:R-:W-:-:S08]  /*ea800*/  DMUL R100, R100, UR12 ;  /* 0x0000000c64647c28 */ /* 0x000fd00008000000 */
[----:B------:R-:W-:-:S10]  /*ea810*/  DADD R102, -RZ, -R100 ;  /* 0x00000000ff667229 */ /* 0x000fd40000000964 */
[----:B------:R-:W-:Y:S02]  /*ea820*/  FSEL R20, R102, R100, P0 ;  /* 0x0000006466147208 */ /* 0x000fe40000000000 */
[----:B------:R-:W-:-:S07]  /*ea830*/  FSEL R21, R103, R101, P0 ;  /* 0x0000006567157208 */ /* 0x000fce0000000000 */
.L_x_6049:
[----:B------:R-:W-:Y:S05]  /*ea840*/  BSYNC.RECONVERGENT B4 ;  /* 0x0000000000047941 */ /* 0x000fea0003800200 */
.L_x_6048:
        /* <DEDUP_REMOVED lines=27> */
.L_x_6079:
[----:B------:R-:W-:Y:S05]  /*eaa00*/  BSYNC.RECONVERGENT B1 ;  /* 0x0000000000017941 */ /* 0x000fea0003800200 */
.L_x_6078:
        /* <DEDUP_REMOVED lines=24> */
.L_x_6081:
[----:B------:R-:W-:Y:S05]  /*eab90*/  BSYNC.RECONVERGENT B1 ;  /* 0x0000000000017941 */ /* 0x000fea0003800200 */
.L_x_6080:
        /* <DEDUP_REMOVED lines=24> */
.L_x_6083:
[----:B------:R-:W-:Y:S05]  /*ead20*/  BSYNC.RECONVERGENT B1 ;  /* 0x0000000000017941 */ /* 0x000fea0003800200 */
.L_x_6082:
        /* <DEDUP_REMOVED lines=47> */
.L_x_6089:
[----:B------:R-:W-:Y:S05]  /*eb020*/  BSYNC.RECONVERGENT B6 ;  /* 0x0000000000067941 */ /* 0x000fea0003800200 */
.L_x_6088:
        /* <DEDUP_REMOVED lines=70> */
.L_x_6093:
[----:B------:R-:W-:Y:S05]  /*eb490*/  BSYNC.RECONVERGENT B7 ;  /* 0x0000000000077941 */ /* 0x000fea0003800200 */
.L_x_6092:
[----:B------:R-:W-:-:S07]  /*eb4a0*/  VIADD R19, R19, 0x1 ;  /* 0x0000000113137836 */ /* 0x000fce0000000000 */
.L_x_6091:
[----:B------:R-:W-:Y:S05]  /*eb4b0*/  BSYNC.RECONVERGENT B6 ;  /* 0x0000000000067941 */ /* 0x000fea0003800200 */
.L_x_6090:
        /* <DEDUP_REMOVED lines=35> */
.L_x_6099:
        /* <DEDUP_REMOVED lines=25> */
.L_x_6097:
[----:B------:R-:W-:Y:S05]  /*eb880*/  BSYNC.RELIABLE B1 ;  /* 0x0000000000017941 */ /* 0x000fea0003800100 */
.L_x_6096:
[----:B------:R-:W-:-:S05]  /*eb890*/  VIADD R19, R19, 0x1 ;  /* 0x0000000113137836 */ /* 0x000fca0000000000 */
[----:B------:R-:W-:-:S13]  /*eb8a0*/  ISETP.NE.AND P0, PT, R19, R16, PT ;  /* 0x000000101300720c */ /* 0x000fda0003f05270 */
[----:B------:R-:W-:Y:S05]  /*eb8b0*/  @P0 BRA `(.L_x_6099) ;  /* 0xfffffffc008c0947 */ /* 0x000fea000383ffff */
[----:B------:R-:W-:-:S07]  /*eb8c0*/  IMAD.MOV.U32 R0, RZ, RZ, RZ ;  /* 0x000000ffff007224 */ /* 0x000fce00078e00ff */
.L_x_6095:
        /* <DEDUP_REMOVED lines=8> */
.L_x_6094:
[----:B------:R3:W5:Y:S01]  /*eb950*/  LDL.64 R100, [R1] ;  /* 0x0000000001647983 */ /* 0x0007620000100a00 */
[----:B------:R-:W-:-:S07]  /*eb960*/  MOV R0, R19 ;  /* 0x0000001300007202 */ /* 0x000fce0000000f00 */
.L_x_6098:
        /* <DEDUP_REMOVED lines=17> */
.L_x_6087:
[----:B------:R-:W-:Y:S05]  /*eba80*/  BSYNC.RECONVERGENT B5 ;  /* 0x0000000000057941 */ /* 0x000fea0003800200 */
.L_x_6086:
        /* <DEDUP_REMOVED lines=42> */
.L_x_6101:
[----:B------:R-:W-:Y:S01]  /*ebd30*/  DMUL R122, RZ, R124 ;  /* 0x0000007cff7a7228 */ /* 0x000fe20000000000 */
[----:B------:R-:W-:-:S10]  /*ebd40*/  MOV R9, RZ ;  /* 0x000000ff00097202 */ /* 0x000fd40000000f00 */
.L_x_6102:
[----:B------:R-:W-:Y:S05]  /*ebd50*/  BSYNC.RECONVERGENT B5 ;  /* 0x0000000000057941 */ /* 0x000fea0003800200 */
.L_x_6100:
        /* <DEDUP_REMOVED lines=65> */
.L_x_6106:
[----:B------:R-:W-:Y:S05]  /*ec170*/  BSYNC.RECONVERGENT B6 ;  /* 0x0000000000067941 */ /* 0x000fea0003800200 */
.L_x_6105:
[----:B------:R-:W-:Y:S01]  /*ec180*/  VIADD R9, R100, 0x1 ;  /* 0x0000000164097836 */ /* 0x000fe20000000000 */
[----:B------:R-:W-:Y:S06]  /*ec190*/  BRA `(.L_x_6107) ;  /* 0x0000000000147947 */ /* 0x000fec0003800000 */
.L_x_6104:
[----:B------:R-:W-:Y:S01]  /*ec1a0*/  UMOV UR12, 0xa2529d3a ;  /* 0xa2529d3a000c7882 */ /* 0x000fe20000000000 */
[----:B------:R-:W-:Y:S01]  /*ec1b0*/  UMOV UR13, 0x3f91df46 ;  /* 0x3f91df46000d7882 */ /* 0x000fe20000000000 */
[----:B------:R-:W-:Y:S01]  /*ec1c0*/  IMAD.MOV.U32 R9, RZ, RZ, 0x1 ;  /* 0x00000001ff097424 */ /* 0x000fe200078e00ff */
[----:B------:R-:W-:-:S08]  /*ec1d0*/  DMUL R124, R20, UR12 ;  /* 0x0000000c147c7c28 */ /* 0x000fd00008000000 */
[----:B------:R-:W-:-:S11]  /*ec1e0*/  DMUL R124, RZ, R124 ;  /* 0x0000007cff7c7228 */ /* 0x000fd60000000000 */
.L_x_6107:
[----:B------:R-:W-:Y:S05]  /*ec1f0*/  BSYNC.RECONVERGENT B5 ;  /* 0x0000000000057941 */ /* 0x000fea0003800200 */
.L_x_6103:
        /* <DEDUP_REMOVED lines=35> */
.L_x_6113:
        /* <DEDUP_REMOVED lines=25> */
.L_x_6111:
[----:B------:R-:W-:Y:S05]  /*ec5c0*/  BSYNC.RELIABLE B1 ;  /* 0x0000000000017941 */ /* 0x000fea0003800100 */
.L_x_6110:
[----:B------:R-:W-:-:S05]  /*ec5d0*/  VIADD R9, R9, 0x1 ;  /* 0x0000000109097836 */ /* 0x000fca0000000000 */
[----:B------:R-:W-:-:S13]  /*ec5e0*/  ISETP.NE.AND P0, PT, R9, R16, PT ;  /* 0x000000100900720c */ /* 0x000fda0003f05270 */
[----:B------:R-:W-:Y:S05]  /*ec5f0*/  @P0 BRA `(.L_x_6113) ;  /* 0xfffffffc008c0947 */ /* 0x000fea000383ffff */
[----:B------:R-:W-:-:S07]  /*ec600*/  IMAD.MOV.U32 R0, RZ, RZ, RZ ;  /* 0x000000ffff007224 */ /* 0x000fce00078e00ff */
.L_x_6109:
[----:B------:R-:W-:Y:S01]  /*ec610*/  ISETP.NE.AND P0, PT, R0, RZ, PT ;  /* 0x000000ff0000720c */ /* 0x000fe20003f05270 */
[----:B------:R-:W-:Y:S02]  /*ec620*/  IMAD.MOV.U32 R9, RZ, RZ, R0 ;  /* 0x000000ffff097224 */ /* 0x000fe400078e0000 */
[----:B------:R-:W-:-:S10]  /*ec630*/  IMAD.MOV.U32 R0, RZ, RZ, RZ ;  /* 0x000000ffff007224 */ /* 0x000fd400078e00ff */
[----:B------:R-:W-:Y:S05]  /*ec640*/  @!P0 BREAK.RELIABLE B0 ;  /* 0x0000000000008942 */ /* 0x000fea0003800100 */
[----:B------:R-:W-:Y:S05]  /*ec650*/  @!P0 BRA `(.L_x_6085) ;  /* 0x0000000000448947 */ /* 0x000fea0003800000 */
[----:B------:R-:W-:Y:S05]  /*ec660*/  BSYNC.RELIABLE B0 ;  /* 0x0000000000007941 */ /* 0x000fea0003800100 */
.L_x_6108:
[----:B------:R3:W5:Y:S01]  /*ec670*/  LDL.64 R100, [R1+0x8] ;  /* 0x0000080001647983 */ /* 0x0007620000100a00 */
[----:B------:R-:W-:-:S07]  /*ec680*/  IMAD.MOV.U32 R0, RZ, RZ, R9 ;  /* 0x000000ffff007224 */ /* 0x000fce00078e0009 */
.L_x_6112:
        /* <DEDUP_REMOVED lines=14> */
.L_x_6085:
[----:B------:R-:W-:Y:S05]  /*ec770*/  BSYNC.RECONVERGENT B4 ;  /* 0x0000000000047941 */ /* 0x000fea0003800200 */
.L_x_6084:
[----:B----4-:R-:W4:Y:S02]  /*ec780*/  LDC.64 R42, c[0x0][0x390] ;  /* 0x0000e400ff2a7b82 */ /* 0x010f240000000a00 */
[----:B----4-:R-:W4:Y:S01]  /*ec790*/  LDG.E R43, desc[UR4][R42.64+0x4] ;  /* 0x000004042a2b7981 */ /* 0x010f22000c1e1900 */
[----:B------:R-:W-:-:S04]  /*ec7a0*/  IADD3 R12, PT, PT, R12, 0x1, RZ ;  /* 0x000000010c0c7810 */ /* 0x000fc80007ffe0ff */
[----:B----4-:R-:W-:-:S13]  /*ec7b0*/  ISETP.GE.AND P0, PT, R12, R43, PT ;  /* 0x0000002b0c00720c */ /* 0x010fda0003f06270 */
[----:B------:R-:W-:Y:S05]  /*ec7c0*/  @!P0 BRA `(.L_x_6114) ;  /* 0xffffff6c006c8947 */ /* 0x000fea000383ffff */
.L_x_5991:
        /* <DEDUP_REMOVED lines=32> */
.L_x_6246:
        /* <DEDUP_REMOVED lines=39> */
.L_x_6118:
[----:B------:R-:W-:Y:S05]  /*ecc40*/  BSYNC.RECONVERGENT B5 ;  /* 0x0000000000057941 */ /* 0x000fea0003800200 */
.L_x_6117:
        /* <DEDUP_REMOVED lines=18> */
[----:B------:R-:W-:Y:S01]  /*ecd70*/  @!P2 MOV R102, 0xa2529d3a ;  /* 0xa2529d3a0066a802 */ /* 0x000fe20000000f00 */
[----:B------:R-:W-:-:S06]  /*ecd80*/  @!P2 IMAD.MOV.U32 R103, RZ, RZ, 0x3f91df46 ;  /* 0x3f91df46ff67a424 */ /* 0x000fcc00078e00ff */
        /* <DEDUP_REMOVED lines=42> */
.L_x_6122:
[----:B------:R-:W-:Y:S05]  /*ed030*/  BSYNC.RECONVERGENT B6 ;  /* 0x0000000000067941 */ /* 0x000fea0003800200 */
.L_x_6121:
[----:B------:R-:W-:-:S07]  /*ed040*/  VIADD R16, R16, 0x1 ;  /* 0x0000000110107836 */ /* 0x000fce0000000000 */
.L_x_6120:
[----:B------:R-:W-:Y:S05]  /*ed050*/  BSYNC.RECONVERGENT B5 ;  /* 0x0000000000057941 */ /* 0x000fea0003800200 */
.L_x_6119:
        /* <DEDUP_REMOVED lines=16> */
[----:B------:R-:W-:Y:S02]  /*ed160*/  FSEL R125, -R19, 0.11223486810922622681, !P0 ;  /* 0x3de5db65137d7808 */ /* 0x000fe40004000100 */
[----:B------:R-:W-:-:S04]  /*ed170*/  MOV R19, 0x1 ;  /* 0x0000000100137802 */ /* 0x000fc80000000f00 */
        /* <DEDUP_REMOVED lines=30> */
.L_x_6126:
[----:B------:R-:W-:Y:S05]  /*ed360*/  BSYNC.RECONVERGENT B6 ;  /* 0x0000000000067941 */ /* 0x000fea0003800200 */
.L_x_6125:
[----:B------:R-:W-:-:S07]  /*ed370*/  VIADD R19, R105, 0x1 ;  /* 0x0000000169137836 */ /* 0x000fce0000000000 */
.L_x_6124:
[----:B------:R-:W-:Y:S05]  /*ed380*/  BSYNC.RECONVERGENT B5 ;  /* 0x0000000000057941 */ /* 0x000fea0003800200 */
.L_x_6123:
        /* <DEDUP_REMOVED lines=41> */
.L_x_6128:
[----:B------:R-:W-:Y:S02]  /*ed620*/  IMAD.MOV.U32 R16, RZ, RZ, R105 ;  /* 0x000000ffff107224 */ /* 0x000fe400078e0069 */
[----:B------:R-:W-:Y:S02]  /*ed630*/  IMAD.MOV.U32 R122, RZ, RZ, R102 ;  /* 0x000000ffff7a7224 */ /* 0x000fe400078e0066 */
[----:B------:R-:W-:-:S07]  /*ed640*/  IMAD.MOV.U32 R123, RZ, RZ, R103 ;  /* 0x000000ffff7b7224 */ /* 0x000fce00078e0067 */
.L_x_6127:
        /* <DEDUP_REMOVED lines=71> */
.L_x_6130:
[----:B------:R-:W-:Y:S05]  /*edac0*/  BSYNC.RECONVERGENT B1 ;  /* 0x0000000000017941 */ /* 0x000fea0003800200 */
.L_x_6129:
        /* <DEDUP_REMOVED lines=23> */
.L_x_6132:
[----:B------:R-:W-:Y:S05]  /*edc40*/  BSYNC.RECONVERGENT B1 ;  /* 0x0000000000017941 */ /* 0x000fea0003800200 */
.L_x_6131:
        /* <DEDUP_REMOVED lines=23> */
.L_x_6134:
[----:B------:R-:W-:Y:S05]  /*eddc0*/  BSYNC.RECONVERGENT B1 ;  /* 0x0000000000017941 */ /* 0x000fea0003800200 */
.L_x_6133:
        /* <DEDUP_REMOVED lines=20> */
[----:B01----:R-:W-:Y:S05]  /*edf10*/  CALL.REL.NOINC `($__internal_16_$__cuda_sm20_div_rn_f64_full) ;  /* 0x00001ba000407944 */ /* 0x003fea0003c00000 */
[----:B------:R-:W-:Y:S02]  /*edf20*/  IMAD.MOV.U32 R114, RZ, RZ, R100 ;  /* 0x000000ffff727224 */ /* 0x000fe400078e0064 */
[----:B------:R-:W-:-:S07]  /*edf30*/  IMAD.MOV.U32 R115, RZ, RZ, R101 ;  /* 0x000000ffff737224 */ /* 0x000fce00078e0065 */
.L_x_6136:
[----:B------:R-:W-:Y:S05]  /*edf40*/  BSYNC.RECONVERGENT B1 ;  /* 0x0000000000017941 */ /* 0x000fea0003800200 */
.L_x_6135:
        /* <DEDUP_REMOVED lines=22> */
.L_x_6138:
[----:B------:R-:W-:Y:S05]  /*ee0b0*/  BSYNC.RECONVERGENT B1 ;  /* 0x0000000000017941 */ /* 0x000fea0003800200 */
.L_x_6137:
        /* <DEDUP_REMOVED lines=25> */
.L_x_6140:
[----:B------:R-:W-:Y:S05]  /*ee250*/  BSYNC.RECONVERGENT B1 ;  /* 0x0000000000017941 */ /* 0x000fea0003800200 */
.L_x_6139:
        /* <DEDUP_REMOVED lines=30> */
[----:B01---5:R-:W-:Y:S05]  /*ee440*/  CALL.REL.NOINC `($__internal_17_$__cuda_sm20_dsqrt_rn_f64_mediumpath_v1) ;  /* 0x00001ba0008c7944 */ /* 0x023fea0003c00000 */
[----:B------:R-:W-:Y:S02]  /*ee450*/  IMAD.MOV.U32 R124, RZ, RZ, R100 ;  /* 0x000000ffff7c7224 */ /* 0x000fe400078e0064 */
[----:B------:R-:W-:-:S07]  /*ee460*/  IMAD.MOV.U32 R125, RZ, RZ, R101 ;  /* 0x000000ffff7d7224 */ /* 0x000fce00078e0065 */
.L_x_6143:
[----:B------:R-:W-:Y:S05]  /*ee470*/  BSYNC.RECONVERGENT B1 ;  /* 0x0000000000017941 */ /* 0x000fea0003800200 */
.L_x_6142:
        /* <DEDUP_REMOVED lines=21> */
.L_x_6145:
[----:B------:R-:W-:Y:S05]  /*ee5d0*/  BSYNC.RECONVERGENT B1 ;  /* 0x0000000000017941 */ /* 0x000fea0003800200 */
.L_x_6144:
        /* <DEDUP_REMOVED lines=14> */
.L_x_6147:
[----:B------:R-:W-:Y:S05]  /*ee6c0*/  BSYNC.RECONVERGENT B0 ;  /* 0x0000000000007941 */ /* 0x000fea0003800200 */
.L_x_6146:
        /* <DEDUP_REMOVED lines=97> */
.L_x_6149:
[----:B------:R-:W-:Y:S05]  /*eece0*/  BSYNC.RECONVERGENT B5 ;  /* 0x0000000000057941 */ /* 0x000fea0003800200 */
.L_x_6148:
        /* <DEDUP_REMOVED lines=12> */
[----:B------:R-:W-:-:S02]  /*eedb0*/  ISETP.NE.U32.AND P0, PT, R19, 0x1, PT ;  /* 0x000000011300780c */ /* 0x000fc40003f05070 */
[----:B------:R-:W-:Y:S02]  /*eedc0*/  MOV R19, 0x3da8ff83 ;  /* 0x3da8ff8300137802 */ /* 0x000fe40000000f00 */
        /* <DEDUP_REMOVED lines=42> */
.L_x_6153:
[----:B------:R-:W-:Y:S05]  /*ef070*/  BSYNC.RECONVERGENT B6 ;  /* 0x0000000000067941 */ /* 0x000fea0003800200 */
.L_x_6152:
[----:B------:R-:W-:-:S07]  /*ef080*/  VIADD R16, R105, 0x1 ;  /* 0x0000000169107836 */ /* 0x000fce0000000000 */
.L_x_6151:
[----:B------:R-:W-:Y:S05]  /*ef090*/  BSYNC.RECONVERGENT B5 ;  /* 0x0000000000057941 */ /* 0x000fea0003800200 */
.L_x_6150:
        /* <DEDUP_REMOVED lines=55> */
.L_x_6155:
[----:B------:R-:W-:Y:S05]  /*ef410*/  BSYNC.RECONVERGENT B1 ;  /* 0x0000000000017941 */ /* 0x000fea0003800200 */
.L_x_6154:
        /* <DEDUP_REMOVED lines=16> */
.L_x_6158:
[----:B------:R-:W-:Y:S02]  /*ef520*/  IMAD.MOV.U32 R126, RZ, RZ, R102 ;  /* 0x000000ffff7e7224 */ /* 0x000fe400078e0066 */
[----:B------:R-:W-:-:S07]  /*ef530*/  IMAD.MOV.U32 R127, RZ, RZ, R103 ;  /* 0x000000ffff7f7224 */ /* 0x000fce00078e0067 */
.L_x_6157:
[----:B------:R-:W-:Y:S02]  /*ef540*/  VIADD R136, R105, 0x1 ;  /* 0x0000000169887836 */ /* 0x000fe40000000000 */
[----:B------:R-:W-:Y:S02]  /*ef550*/  IMAD.MOV.U32 R16, RZ, RZ, R12 ;  /* 0x000000ffff107224 */ /* 0x000fe400078e000c */
[----:B------:R-:W-:Y:S02]  /*ef560*/  IMAD.MOV.U32 R128, RZ, RZ, R84 ;  /* 0x000000ffff807224 */ /* 0x000fe400078e0054 */
[----:B------:R-:W-:-:S07]  /*ef570*/  IMAD.MOV.U32 R129, RZ, RZ, R85 ;  /* 0x000000ffff817224 */ /* 0x000fce00078e0055 */
.L_x_6156:
        /* <DEDUP_REMOVED lines=36> */
.L_x_6160:
[----:B------:R-:W-:Y:S02]  /*ef7c0*/  IMAD.MOV.U32 R16, RZ, RZ, R105 ;  /* 0x000000ffff107224 */ /* 0x000fe400078e0069 */
[----:B------:R-:W-:Y:S02]  /*ef7d0*/  IMAD.MOV.U32 R128, RZ, RZ, R102 ;  /* 0x000000ffff807224 */ /* 0x000fe400078e0066 */
[----:B------:R-:W-:-:S07]  /*ef7e0*/  IMAD.MOV.U32 R129, RZ, RZ, R103 ;  /* 0x000000ffff817224 */ /* 0x000fce00078e0067 */
.L_x_6159:
        /* <DEDUP_REMOVED lines=10> */
[----:B------:R-:W-:Y:S01]  /*ef890*/  IMAD.MOV.U32 R136, RZ, RZ, 0x20fd8164 ;  /* 0x20fd8164ff887424 */ /* 0x000fe200078e00ff */
        /* <DEDUP_REMOVED lines=38> */
[----:B-1----:R-:W-:Y:S05]  /*efb00*/  CALL.REL.NOINC `($__internal_16_$__cuda_sm20_div_rn_f64_full) ;  /* 0x00001b8400447944 */ /* 0x002fea0003c00000 */
.L_x_6162:
[----:B------:R-:W-:Y:S05]  /*efb10*/  BSYNC.RECONVERGENT B1 ;  /* 0x0000000000017941 */ /* 0x000fea0003800200 */
.L_x_6161:
        /* <DEDUP_REMOVED lines=57> */
.L_x_6164:
        /* <DEDUP_REMOVED lines=72> */
.L_x_6165:
[----:B------:R-:W-:Y:S05]  /*f0330*/  BSYNC.RECONVERGENT B0 ;  /* 0x0000000000007941 */ /* 0x000fea0003800200 */
.L_x_6163:
        /* <DEDUP_REMOVED lines=38> */
.L_x_6167:
[----:B------:R-:W-:Y:S05]  /*f05a0*/  BSYNC.RECONVERGENT B5 ;  /* 0x0000000000057941 */ /* 0x000fea0003800200 */
.L_x_6166:
        /* <DEDUP_REMOVED lines=62> */
.L_x_6171:
[----:B------:R-:W-:Y:S05]  /*f0990*/  BSYNC.RECONVERGENT B6 ;  /* 0x0000000000067941 */ /* 0x000fea0003800200 */
.L_x_6170:
[----:B------:R-:W-:-:S07]  /*f09a0*/  VIADD R16, R16, 0x1 ;  /* 0x0000000110107836 */ /* 0x000fce0000000000 */
.L_x_6169:
[----:B------:R-:W-:Y:S05]  /*f09b0*/  BSYNC.RECONVERGENT B5 ;  /* 0x0000000000057941 */ /* 0x000fea0003800200 */
.L_x_6168:
        /* <DEDUP_REMOVED lines=83> */
.L_x_6175:
[----:B------:R-:W-:Y:S05]  /*f0ef0*/  BSYNC.RECONVERGENT B6 ;  /* 0x0000000000067941 */ /* 0x000fea0003800200 */
.L_x_6174:
[----:B------:R-:W-:-:S07]  /*f0f00*/  VIADD R16, R16, 0x1 ;  /* 0x0000000110107836 */ /* 0x000fce0000000000 */
.L_x_6173:
[----:B------:R-:W-:Y:S05]  /*f0f10*/  BSYNC.RECONVERGENT B5 ;  /* 0x0000000000057941 */ /* 0x000fea0003800200 */
.L_x_6172:
        /* <DEDUP_REMOVED lines=61> */
.L_x_6177:
[----:B------:R-:W-:Y:S05]  /*f12f0*/  BSYNC.RECONVERGENT B5 ;  /* 0x0000000000057941 */ /* 0x000fea0003800200 */
.L_x_6176:
        /* <DEDUP_REMOVED lines=59> */
.L_x_6179:
[----:B------:R-:W-:Y:S05]  /*f16b0*/  BSYNC.RECONVERGENT B1 ;  /* 0x0000000000017941 */ /* 0x000fea0003800200 */
.L_x_6178:
        /* <DEDUP_REMOVED lines=24> */
.L_x_6181:
[----:B------:R-:W-:Y:S05]  /*f1840*/  BSYNC.RECONVERGENT B1 ;  /* 0x0000000000017941 */ /* 0x000fea0003800200 */
.L_x_6180:
        /* <DEDUP_REMOVED lines=24> */
.L_x_6183:
[----:B------:R-:W-:Y:S05]  /*f19d0*/  BSYNC.RECONVERGENT B1 ;  /* 0x0000000000017941 */ /* 0x000fea0003800200 */
.L_x_6182:
        /* <DEDUP_REMOVED lines=22> */
.L_x_6185:
[----:B------:R-:W-:Y:S05]  /*f1b40*/  BSYNC.RECONVERGENT B1 ;  /* 0x0000000000017941 */ /* 0x000fea0003800200 */
.L_x_6184:
        /* <DEDUP_REMOVED lines=29> */
.L_x_6187:
[----:B------:R-:W-:Y:S05]  /*f1d20*/  BSYNC.RECONVERGENT B1 ;  /* 0x0000000000017941 */ /* 0x000fea0003800200 */
.L_x_6186:
        /* <DEDUP_REMOVED lines=39> */
.L_x_6189:
[----:B------:R-:W-:Y:S05]  /*f1fa0*/  BSYNC.RECONVERGENT B1 ;  /* 0x0000000000017941 */ /* 0x000fea0003800200 */
.L_x_6188:
        /* <DEDUP_REMOVED lines=33> */
.L_x_6191:
[----:B------:R-:W-:Y:S05]  /*f21c0*/  BSYNC.RECONVERGENT B1 ;  /* 0x0000000000017941 */ /* 0x000fea0003800200 */
.L_x_6190:
        /* <DEDUP_REMOVED lines=27> */
.L_x_6193:
[----:B------:R-:W-:Y:S05]  /*f2380*/  BSYNC.RECONVERGENT B1 ;  /* 0x0000000000017941 */ /* 0x000fea0003800200 */
.L_x_6192:
        /* <DEDUP_REMOVED lines=22> */
.L_x_6195:
[----:B------:R-:W-:Y:S05]  /*f24f0*/  BSYNC.RECONVERGENT B1 ;  /* 0x0000000000017941 */ /* 0x000fea0003800200 */
.L_x_6194:
        /* <DEDUP_REMOVED lines=24> */
.L_x_6197:
[----:B------:R-:W-:Y:S05]  /*f2680*/  BSYNC.RECONVERGENT B1 ;  /* 0x0000000000017941 */ /* 0x000fea0003800200 */
.L_x_6196:
        /* <DEDUP_REMOVED lines=22> */
.L_x_6199:
[----:B------:R-:W-:Y:S05]  /*f27f0*/  BSYNC.RECONVERGENT B1 ;  /* 0x0000000000017941 */ /* 0x000fea0003800200 */
.L_x_6198:
        /* <DEDUP_REMOVED lines=14> */
.L_x_6201:
[----:B------:R-:W-:Y:S05]  /*f28e0*/  BSYNC.RECONVERGENT B0 ;  /* 0x0000000000007941 */ /* 0x000fea0003800200 */
.L_x_6200:
        /* <DEDUP_REMOVED lines=13> */
.L_x_6203:
[----:B------:R-:W-:Y:S05]  /*f29c0*/  BSYNC.RECONVERGENT B0 ;  /* 0x0000000000007941 */ /* 0x000fea0003800200 */
.L_x_6202:
        /* <DEDUP_REMOVED lines=44> */
.L_x_6207:
[----:B------:R-:W-:Y:S05]  /*f2c90*/  BSYNC.RECONVERGENT B5 ;  /* 0x0000000000057941 */ /* 0x000fea0003800200 */
.L_x_6206:
        /* <DEDUP_REMOVED lines=122> */
.L_x_6209:
[----:B------:R-:W-:Y:S05]  /*f3440*/  BSYNC.RECONVERGENT B5 ;  /* 0x0000000000057941 */ /* 0x000fea0003800200 */
.L_x_6208:
        /* <DEDUP_REMOVED lines=96> */
.L_x_6205:
        /* <DEDUP_REMOVED lines=27> */
.L_x_6212:
[----:B------:R-:W-:Y:S05]  /*f3c00*/  BSYNC.RECONVERGENT B5 ;  /* 0x0000000000057941 */ /* 0x000fea0003800200 */
.L_x_6211:
        /* <DEDUP_REMOVED lines=122> */
.L_x_6214:
[----:B------:R-:W-:Y:S05]  /*f43b0*/  BSYNC.RECONVERGENT B5 ;  /* 0x0000000000057941 */ /* 0x000fea0003800200 */
.L_x_6213:
        /* <DEDUP_REMOVED lines=95> */
.L_x_6210:
[----:B------:R-:W-:Y:S05]  /*f49b0*/  BSYNC.RECONVERGENT B1 ;  /* 0x0000000000017941 */ /* 0x000fea0003800200 */
.L_x_6204:
        /* <DEDUP_REMOVED lines=19> */
.L_x_6216:
[----:B------:R-:W-:Y:S05]  /*f4af0*/  BSYNC.RECONVERGENT B5 ;  /* 0x0000000000057941 */ /* 0x000fea0003800200 */
.L_x_6215:
        /* <DEDUP_REMOVED lines=26> */
.L_x_6218:
[----:B------:R-:W-:Y:S05]  /*f4ca0*/  BSYNC.RECONVERGENT B1 ;  /* 0x0000000000017941 */ /* 0x000fea0003800200 */
.L_x_6217:
        /* <DEDUP_REMOVED lines=20> */
.L_x_6220:
[----:B------:R-:W-:Y:S05]  /*f4df0*/  BSYNC.RECONVERGENT B1 ;  /* 0x0000000000017941 */ /* 0x000fea0003800200 */
.L_x_6219:
        /* <DEDUP_REMOVED lines=57> */
.L_x_6222:
        /* <DEDUP_REMOVED lines=72> */
.L_x_6223:
[----:B------:R-:W-:Y:S05]  /*f5610*/  BSYNC.RECONVERGENT B0 ;  /* 0x0000000000007941 */ /* 0x000fea0003800200 */
.L_x_6221:
        /* <DEDUP_REMOVED lines=38> */
.L_x_6225:
[----:B------:R-:W-:Y:S05]  /*f5880*/  BSYNC.RECONVERGENT B5 ;  /* 0x0000000000057941 */ /* 0x000fea0003800200 */
.L_x_6224:
        /* <DEDUP_REMOVED lines=56> */
.L_x_6229:
[----:B------:R-:W-:Y:S05]  /*f5c10*/  BSYNC.RECONVERGENT B6 ;  /* 0x0000000000067941 */ /* 0x000fea0003800200 */
.L_x_6228:
[----:B------:R-:W-:-:S07]  /*f5c20*/  VIADD R16, R105, 0x1 ;  /* 0x0000000169107836 */ /* 0x000fce0000000000 */
.L_x_6227:
[----:B------:R-:W-:Y:S05]  /*f5c30*/  BSYNC.RECONVERGENT B5 ;  /* 0x0000000000057941 */ /* 0x000fea0003800200 */
.L_x_6226:
        /* <DEDUP_REMOVED lines=76> */
.L_x_6231:
        /* <DEDUP_REMOVED lines=69> */
.L_x_6232:
[----:B------:R-:W-:Y:S05]  /*f6550*/  BSYNC.RECONVERGENT B0 ;  /* 0x0000000000007941 */ /* 0x000fea0003800200 */
.L_x_6230:
        /* <DEDUP_REMOVED lines=28> */
.L_x_6236:
[----:B------:R-:W-:Y:S05]  /*f6720*/  BSYNC.RECONVERGENT B6 ;  /* 0x0000000000067941 */ /* 0x000fea0003800200 */
.L_x_6235:
[----:B------:R-:W-:-:S04]  /*f6730*/  LOP3.LUT R105, R105, 0x1, RZ, 0xc0, !PT ;  /* 0x0000000169697812 */ /* 0x000fc800078ec0ff */
[----:B------:R-:W-:-:S13]  /*f6740*/  ISETP.NE.U32.AND P0, PT, R105, 0x1, PT ;  /* 0x000000016900780c */ /* 0x000fda0003f05070 */
.L_x_6234:
[----:B------:R-:W-:Y:S05]  /*f6750*/  BSYNC.RECONVERGENT B5 ;  /* 0x0000000000057941 */ /* 0x000fea0003800200 */
.L_x_6233:
        /* <DEDUP_REMOVED lines=59> */
.L_x_6238:
[----:B------:R-:W-:Y:S05]  /*f6b10*/  BSYNC.RECONVERGENT B0 ;  /* 0x0000000000007941 */ /* 0x000fea0003800200 */
.L_x_6237:
[CC--:B------:R-:W-:Y:S02]  /*f6b20*/  DMUL R80, R90.reuse, -R76.reuse ;  /* 0x8000004c5a507228 */ /* 0x0c0fe40000000000 */
[----:B------:R-:W-:-:S06]  /*f6b30*/  DMUL R76, R90, R76 ;  /* 0x0000004c5a4c7228 */ /* 0x000fcc0000000000 */
[----:B------:R-:W-:Y:S02]  /*f6b40*/  DMUL R78, R80, R78 ;  /* 0x0000004e504e7228 */ /* 0x000fe40000000000 */
[----:B------:R-:W-:Y:S01]  /*f6b50*/  DMUL R42, R76, R42 ;  /* 0x0000002a4c2a7228 */ /* 0x000fe20000000000 */
[----:B------:R-:W-:Y:S10]  /*f6b60*/  BRA `(.L_x_6239) ;  /* 0x0000000000087947 */ /* 0x000ff40003800000 */
.L_x_6141:
[----:B------:R-:W-:Y:S02]  /*f6b70*/  DADD R78, R76, -R122 ;  /* 0x000000004c4e7229 */ /* 0x000fe4000000087a */
[----:B------:R-:W-:-:S11]  /*f6b80*/  DADD R42, R42, -R124 ;  /* 0x000000002a2a7229 */ /* 0x000fd6000000087c */
.L_x_6239:
        /* <DEDUP_REMOVED lines=15> */
.L_x_6243:
        /* <DEDUP_REMOVED lines=9> */
.L_x_6242:
        /* <DEDUP_REMOVED lines=30> */
.L_x_6245:
[----:B------:R-:W-:Y:S05]  /*f6ef0*/  BSYNC.RECONVERGENT B5 ;  /* 0x0000000000057941 */ /* 0x000fea0003800200 */
.L_x_6244:
[----:B------:R-:W-:-:S11]  /*f6f00*/  DADD R112, R112, R42 ;  /* 0x0000000070707229 */ /* 0x000fd6000000002a */
.L_x_6241:
[----:B------:R-:W-:Y:S05]  /*f6f10*/  BSYNC.RECONVERGENT B1 ;  /* 0x0000000000017941 */ /* 0x000fea0003800200 */
.L_x_6240:
[----:B------:R-:W-:-:S05]  /*f6f20*/  VIADD R9, R9, 0x1 ;  /* 0x0000000109097836 */ /* 0x000fca0000000000 */
[----:B------:R-:W-:-:S13]  /*f6f30*/  ISETP.NE.AND P0, PT, R9, R10, PT ;  /* 0x0000000a0900720c */ /* 0x000fda0003f05270 */
[----:B------:R-:W-:Y:S05]  /*f6f40*/  @P0 BRA `(.L_x_6246) ;  /* 0xffffff5800a00947 */ /* 0x000fea000383ffff */
.L_x_6116:
[----:B------:R-:W-:Y:S05]  /*f6f50*/  BSYNC.RECONVERGENT B4 ;  /* 0x0000000000047941 */ /* 0x000fea0003800200 */
.L_x_6115:
[----:B------:R-:W-:Y:S01]  /*f6f60*/  DSETP.GEU.AND P0, PT, R112, R38, PT ;  /* 0x000000267000722a */ /* 0x000fe20003f0e000 */
[----:B------:R-:W-:-:S13]  /*f6f70*/  VIADD R18, R18, 0x2 ;  /* 0x0000000212127836 */ /* 0x000fda0000000000 */
[----:B------:R-:W-:Y:S05]  /*f6f80*/  @!P0 BRA `(.L_x_6247) ;  /* 0x00000000003c8947 */ /* 0x000fea0003800000 */
[----:B------:R-:W-:-:S05]  /*f6f90*/  IMAD.WIDE.U32 R76, R17, 0x8, R34 ;  /* 0x00000008114c7825 */ /* 0x000fca00078e0022 */
[----:B------:R-:W2:Y:S01]  /*f6fa0*/  LDG.E.64 R42, desc[UR4][R76.64] ;  /* 0x000000044c2a7981 */ /* 0x000ea2000c1e1b00 */
[----:B------:R-:W-:Y:S01]  /*f6fb0*/  UMOV UR12, 0xd2f1a9fc ;  /* 0xd2f1a9fc000c7882 */ /* 0x000fe20000000000 */
[----:B------:R-:W-:Y:S01]  /*f6fc0*/  UMOV UR13, 0x3f50624d ;  /* 0x3f50624d000d7882 */ /* 0x000fe20000000000 */
[----:B------:R-:W-:-:S05]  /*f6fd0*/  VIADD R17, R17, 0x1 ;  /* 0x0000000111117836 */ /* 0x000fca0000000000 */
[----:B------:R-:W-:Y:S01]  /*f6fe0*/  ISETP.NE.AND P0, PT, R17, 0xc, PT ;  /* 0x0000000c1100780c */ /* 0x000fe20003f05270 */
[----:B--2---:R-:W-:-:S12]  /*f6ff0*/  DFMA R42, R40, UR12, R42 ;  /* 0x0000000c282a7c2b */ /* 0x004fd8000800002a */
[----:B------:R-:W-:Y:S05]  /*f7000*/  @!P0 BREAK.RELIABLE B3 ;  /* 0x0000000000038942 */ /* 0x000fea0003800100 */
[----:B------:R2:W-:Y:S01]  /*f7010*/  STG.E.64 desc[UR4][R76.64], R42 ;  /* 0x0000002a4c007986 */ /* 0x0005e2000c101b04 */
[----:B------:R-:W-:Y:S05]  /*f7020*/  @P0 BRA `(.L_x_6248) ;  /* 0xfffffcb400000947 */ /* 0x000fea000383ffff */
[----:B------:R4:W5:Y:S04]  /*f7030*/  LDG.E.64 R38, desc[UR4][R34.64] ;  /* 0x0000000422267981 */ /* 0x000968000c1e1b00 */
[----:B------:R4:W5:Y:S04]  /*f7040*/  LDG.E.64 R40, desc[UR4][R34.64+0x8] ;  /* 0x0000080422287981 */ /* 0x000968000c1e1b00 */
[----:B--2---:R4:W5:Y:S01]  /*f7050*/  LDG.E.64 R42, desc[UR4][R34.64+0x10] ;  /* 0x00001004222a7981 */ /* 0x004962000c1e1b00 */
[----:B------:R-:W-:Y:S05]  /*f7060*/  BRA `(.L_x_5574) ;  /* 0x0000000000747947 */ /* 0x000fea0003800000 */
.L_x_5911:
[----:B------:R-:W-:-:S07]  /*f7070*/  VIADD R18, R18, 0x1 ;  /* 0x0000000112127836 */ /* 0x000fce0000000000 */
.L_x_6247:
[----:B------:R-:W-:Y:S05]  /*f7080*/  BSYNC.RELIABLE B3 ;  /* 0x0000000000037941 */ /* 0x000fea0003800100 */
.L_x_5575:
[----:B------:R-:W2:Y:S04]  /*f7090*/  LDG.E.64 R16, desc[UR4][R34.64] ;  /* 0x0000000422107981 */ /* 0x000ea8000c1e1b00 */
[----:B--2---:R-:W-:Y:S04]  /*f70a0*/  STG.E.64 desc[UR4][R22.64], R16 ;  /* 0x0000001016007986 */ /* 0x004fe8000c101b04 */
[----:B------:R-:W2:Y:S04]  /*f70b0*/  LDG.E.64 R38, desc[UR4][R34.64+0x8] ;  /* 0x0000080422267981 */ /* 0x000ea8000c1e1b00 */
        /* <DEDUP_REMOVED lines=19> */
[----:B--2---:R-:W2:Y:S01]  /*f71f0*/  LDG.E.64 R78, desc[UR4][R34.64+0x58] ;  /* 0x00005804224e7981 */ /* 0x004ea2000c1e1b00 */
[----:B------:R-:W-:-:S02]  /*f7200*/  IMAD.MOV.U32 R114, RZ, RZ, -0x2d0e5604 ;  /* 0xd2f1a9fcff727424 */ /* 0x000fc400078e00ff */
[----:B------:R-:W-:Y:S01]  /*f7210*/  IMAD.MOV.U32 R115, RZ, RZ, 0x3f50624d ;  /* 0x3f50624dff737424 */ /* 0x000fe200078e00ff */
[----:B--2---:R4:W-:Y:S01]  /*f7220*/  STG.E.64 desc[UR4][R22.64+0x58], R78 ;  /* 0x0000584e16007986 */ /* 0x0049e2000c101b04 */
[----:B------:R-:W-:Y:S05]  /*f7230*/  BRA `(.L_x_6249) ;  /* 0xfffff0b000447947 */ /* 0x000fea000383ffff */
.L_x_5574:
[----:B------:R-:W-:Y:S05]  /*f7240*/  BSYNC.RECONVERGENT B2 ;  /* 0x0000000000027941 */ /* 0x000fea0003800200 */
.L_x_3165:
[----:B------:R-:W-:Y:S05]  /*f7250*/  WARPSYNC.ALL ;  /* 0x0000000000007948 */ /* 0x000fea0003800000 */
[----:B------:R-:W-:Y:S01]  /*f7260*/  ISETP.GE.AND P0, PT, R10, 0x1, PT ;  /* 0x000000010a00780c */ /* 0x000fe20003f06270 */
[----:B------:R-:W2:Y:S01]  /*f7270*/  LDCU.64 UR12, c[0x4][0x28] ;  /* 0x01000500ff0c77ac */ /* 0x000ea20008000a00 */
[----:B------:R-:W-:Y:S11]  /*f7280*/  BSSY.RECONVERGENT B2, `(.L_x_6250) ;  /* 0x0000d04000027945 */ /* 0x000ff60003800200 */
[----:B------:R-:W-:Y:S05]  /*f7290*/  @!P0 BRA `(.L_x_6251) ;  /* 0x000000d000088947 */ /* 0x000fea0003800000 */
[----:B------:R-:W-:Y:S02]  /*f72a0*/  IMAD R0, R11, 0x9, RZ ;  /* 0x000000090b007824 */ /* 0x000fe400078e02ff */
[----:B------:R-:W-:-:S07]  /*f72b0*/  IMAD.MOV.U32 R3, RZ, RZ, RZ ;  /* 0x000000ffff037224 */ /* 0x000fce00078e00ff */
.L_x_6411:
[----:B-1----:R-:W0:Y:S01]  /*f72c0*/  LDC.64 R4, c[0x0][0x3b8] ;  /* 0x0000ee00ff047b82 */ /* 0x002e220000000a00 */
[----:B------:R-:W-:Y:S01]  /*f72d0*/  IMAD R2, R3, 0x9, RZ ;  /* 0x0000000903027824 */ /* 0x000fe200078e02ff */
[----:B-----5:R0:W5:Y:S04]  /*f72e0*/  LDG.E.64 R20, desc[UR4][R34.64] ;  /* 0x0000000422147981 */ /* 0x020168000c1e1b00 */
[----:B------:R0:W5:Y:S02]  /*f72f0*/  LDG.E.64 R46, desc[UR4][R34.64+0x8] ;  /* 0x00000804222e7981 */ /* 0x000164000c1e1b00 */
[----:B------:R-:W1:Y:S02]  /*f7300*/  LDC.64 R44, c[0x0][0x380] ;  /* 0x0000e000ff2c7b82 */ /* 0x000e640000000a00 */
[----:B------:R0:W5:Y:S02]  /*f7310*/  LDG.E.64 R48, desc[UR4][R34.64+0x10] ;  /* 0x0000100422307981 */ /* 0x000164000c1e1b00 */
[----:B0-----:R-:W-:-:S04]  /*f7320*/  IMAD.WIDE R4, R0, 0x8, R4 ;  /* 0x0000000800047825 */ /* 0x001fc800078e0204 */
[----:B------:R-:W-:Y:S01]  /*f7330*/  IMAD.WIDE.U32 R14, R2, 0x8, R4 ;  /* 0x00000008020e7825 */ /* 0x000fe200078e0004 */
[----:B-1----:R0:W5:Y:S04]  /*f7340*/  LDG.E.64 R6, desc[UR4][R44.64] ;  /* 0x000000042c067981 */ /* 0x002168000c1e1b00 */
[----:B------:R-:W2:Y:S04]  /*f7350*/  LDG.E.64 R4, desc[UR4][R14.64+0x20] ;  /* 0x000020040e047981 */ /* 0x000ea8000c1e1b00 */
[----:B----4-:R0:W5:Y:S04]  /*f7360*/  LDG.E.64 R18, desc[UR4][R44.64+0x1040] ;  /* 0x001040042c127981 */ /* 0x010168000c1e1b00 */
        /* <DEDUP_REMOVED lines=29> */
[----:B---3-5:R-:W-:Y:S05]  /*f7540*/  CALL.REL.NOINC `($_Z8FitGrainPdPiS0_S_S_S0_S0_S_S_S_S_S_S_S_S_S_S_S_S_$__internal_trig_reduction_slowpathd) ;  /* 0x00001b1c00987944 */ /* 0x028fea0003c00000 */
.L_x_6253:
[----:B------:R-:W-:Y:S05]  /*f7550*/  BSYNC.RECONVERGENT B3 ;  /* 0x0000000000037941 */ /* 0x000fea0003800200 */
.L_x_6252:
[----:B------:R-:W-:-:S05]  /*f7560*/  IMAD.SHL.U32 R14, R105, 0x40, RZ ;  /* 0x00000040690e7824 */ /* 0x000fca00078e00ff */
[----:B------:R-:W-:-:S04]  /*f7570*/  LOP3.LUT R14, R14, 0x40, RZ, 0xc0, !PT ;  /* 0x000000400e0e7812 */ /* 0x000fc800078ec0ff */
[----:B------:R-:W-:-:S04]  /*f7580*/  IADD3 R14, P0, PT, R14, UR12, RZ ;  /* 0x0000000c0e0e7c10 */ /* 0x000fc8000ff1e0ff */
[----:B------:R-:W-:-:S05]  /*f7590*/  IADD3.X R15, PT, PT, RZ, UR13, RZ, P0, !PT ;  /* 0x0000000dff0f7c10 */ /* 0x000fca00087fe4ff */
[----:B------:R-:W2:Y:S04]  /*f75a0*/  LDG.E.128.CONSTANT R52, desc[UR4][R14.64] ;  /* 0x000000040e347981 */ /* 0x000ea8000c1e9d00 */
[----:B------:R-:W4:Y:S04]  /*f75b0*/  LDG.E.128.CONSTANT R56, desc[UR4][R14.64+0x10] ;  /* 0x000010040e387981 */ /* 0x000f28000c1e9d00 */
[----:B------:R-:W3:Y:S01]  /*f75c0*/  LDG.E.128.CONSTANT R60, desc[UR4][R14.64+0x20] ;  /* 0x000020040e3c7981 */ /* 0x000ee2000c1e9d00 */
        /* <DEDUP_REMOVED lines=9> */
[----:B------:R-:W-:Y:S01]  /*f7660*/  @!P1 IMAD.MOV.U32 R68, RZ, RZ, 0x1 ;  /* 0x00000001ff449424 */ /* 0x000fe200078e00ff */
        /* <DEDUP_REMOVED lines=37> */
.L_x_6257:
[----:B------:R-:W-:Y:S05]  /*f78c0*/  BSYNC.RECONVERGENT B4 ;  /* 0x0000000000047941 */ /* 0x000fea0003800200 */
.L_x_6256:
[----:B------:R-:W-:-:S07]  /*f78d0*/  VIADD R68, R105, 0x1 ;  /* 0x0000000169447836 */ /* 0x000fce0000000000 */
.L_x_6255:
[----:B------:R-:W-:Y:S05]  /*f78e0*/  BSYNC.RECONVERGENT B3 ;  /* 0x0000000000037941 */ /* 0x000fea0003800200 */
.L_x_6254:
[----:B------:R-:W-:-:S05]  /*f78f0*/  IMAD.SHL.U32 R14, R68, 0x40, RZ ;  /* 0x00000040440e7824 */ /* 0x000fca00078e00ff */
[----:B------:R-:W-:-:S04]  /*f7900*/  LOP3.LUT R14, R14, 0x40, RZ, 0xc0, !PT ;  /* 0x000000400e0e7812 */ /* 0x000fc800078ec0ff */
[----:B------:R-:W-:-:S05]  /*f7910*/  IADD3 R14, P0, PT, R14, UR12, RZ ;  /* 0x0000000c0e0e7c10 */ /* 0x000fca000ff1e0ff */
        /* <DEDUP_REMOVED lines=10> */
[----:B------:R-:W-:-:S02]  /*f79c0*/  UMOV UR15, 0x3f91df46 ;  /* 0x3f91df46000f7882 */ /* 0x000fc40000000000 */
[----:B------:R-:W-:Y:S01]  /*f79d0*/  FSEL R66, R66, -8.06006814911005101289e+34, !P0 ;  /* 0xf9785eba42427808 */ /* 0x000fe20004000000 */
[----:B0----5:R-:W-:Y:S01]  /*f79e0*/  DMUL R14, R18, UR14 ;  /* 0x0000000e120e7c28 */ /* 0x021fe20008000000 */
        /* <DEDUP_REMOVED lines=43> */
[----:B------:R-:W-:Y:S05]  /*f7ca0*/  CALL.REL.NOINC `($_Z8FitGrainPdPiS0_S_S_S0_S0_S_S_S_S_S_S_S_S_S_S_S_S_$__internal_trig_reduction_slowpathd) ;  /* 0x00001b1400c07944 */ /* 0x000fea0003c00000 */
[----:B------:R-:W-:Y:S05]  /*f7cb0*/  BSYNC.RECONVERGENT B3 ;  /* 0x0000000000037941 */ /* 0x000fea0003800200 */
.L_x_6259:
[----:B------:R-:W-:-:S07]  /*f7cc0*/  VIADD R68, R105, 0x1 ;  /* 0x0000000169447836 */ /* 0x000fce0000000000 */
.L_x_6258:
[----:B------:R-:W-:-:S05]  /*f7cd0*/  IMAD.SHL.U32 R20, R68, 0x40, RZ ;  /* 0x0000004044147824 */ /* 0x000fca00078e00ff */
[----:B------:R-:W-:-:S04]  /*f7ce0*/  LOP3.LUT R20, R20, 0x40, RZ, 0xc0, !PT ;  /* 0x0000004014147812 */ /* 0x000fc800078ec0ff */
[----:B------:R-:W-:-:S05]  /*f7cf0*/  IADD3 R20, P0, PT, R20, UR12, RZ ;  /* 0x0000000c14147c10 */ /* 0x000fca000ff1e0ff */
        /* <DEDUP_REMOVED lines=9> */
[----:B------:R-:W-:Y:S02]  /*f7d90*/  @!P2 IMAD.MOV.U32 R105, RZ, RZ, RZ ;  /* 0x000000ffff69a224 */ /* 0x000fe400078e00ff */
        /* <DEDUP_REMOVED lines=38> */
[----:B------:R-:W-:Y:S05]  /*f8000*/  CALL.REL.NOINC `($_Z8FitGrainPdPiS0_S_S_S0_S0_S_S_S_S_S_S_S_S_S_S_S_S_$__internal_trig_reduction_slowpathd) ;  /* 0x00001b1000e87944 */ /* 0x000fea0003c00000 */
[----:B------:R-:W-:Y:S05]  /*f8010*/  BSYNC.RECONVERGENT B3 ;  /* 0x0000000000037941 */ /* 0x000fea0003800200 */
.L_x_6260:
        /* <DEDUP_REMOVED lines=37> */
[----:B------:R-:W-:Y:S01]  /*f8270*/  DFMA R52, R44, UR10, R52 ;  /* 0x0000000a2c347c2b */ /* 0x000fe20008000034 */
        /* <DEDUP_REMOVED lines=26> */
.L_x_6262:
[----:B------:R-:W-:Y:S05]  /*f8420*/  BSYNC.RECONVERGENT B1 ;  /* 0x0000000000017941 */ /* 0x000fea0003800200 */
.L_x_6261:
        /* <DEDUP_REMOVED lines=23> */
.L_x_6264:
[----:B------:R-:W-:Y:S05]  /*f85a0*/  BSYNC.RECONVERGENT B1 ;  /* 0x0000000000017941 */ /* 0x000fea0003800200 */
.L_x_6263:
        /* <DEDUP_REMOVED lines=23> */
.L_x_6266:
[----:B------:R-:W-:Y:S05]  /*f8720*/  BSYNC.RECONVERGENT B1 ;  /* 0x0000000000017941 */ /* 0x000fea0003800200 */
.L_x_6265:
        /* <DEDUP_REMOVED lines=23> */
.L_x_6268:
[----:B------:R-:W-:Y:S05]  /*f88a0*/  BSYNC.RECONVERGENT B1 ;  /* 0x0000000000017941 */ /* 0x000fea0003800200 */
.L_x_6267:
        /* <DEDUP_REMOVED lines=22> */
.L_x_6270:
[----:B------:R-:W-:Y:S05]  /*f8a10*/  BSYNC.RECONVERGENT B1 ;  /* 0x0000000000017941 */ /* 0x000fea0003800200 */
.L_x_6269:
        /* <DEDUP_REMOVED lines=25> */
.L_x_6272:
[----:B------:R-:W-:Y:S05]  /*f8bb0*/  BSYNC.RECONVERGENT B1 ;  /* 0x0000000000017941 */ /* 0x000fea0003800200 */
.L_x_6271:
[----:B------:R-:W-:Y:S01]  /*f8bc0*/  UMOV UR14, 0x47ae147b ;  /* 0x47ae147b000e7882 */ /* 0x000fe20000000000 */
[----:B------:R-:W-:Y:S02]  /*f8bd0*/  UMOV UR15, 0x3f947ae1 ;  /* 0x3f947ae1000f7882 */ /* 0x000fe40000000000 */
[----:B------:R-:W-:Y:S02]  /*f8be0*/  DSETP.GT.AND P0, PT, |R18|, UR14, PT ;  /* 0x0000000e12007e2a */ /* 0x000fe4000bf04200 */
[----:B------:R-:W-:-:S12]  /*f8bf0*/  DADD R18, R52, -R44 ;  /* 0x0000000034127229 */ /* 0x000fd8000000082c */
[----:B------:R-:W-:Y:S05]  /*f8c00*/  @!P0 BRA `(.L_x_6273) ;  /* 0x0000008400348947 */ /* 0x000fea0003800000 */
        /* <DEDUP_REMOVED lines=25> */
[----:B-----5:R-:W-:Y:S05]  /*f8da0*/  CALL.REL.NOINC `($__internal_17_$__cuda_sm20_dsqrt_rn_f64_mediumpath_v1) ;  /* 0x00001af800347944 */ /* 0x020fea0003c00000 */
[----:B------:R-:W-:Y:S02]  /*f8db0*/  IMAD.MOV.U32 R50, RZ, RZ, R100 ;  /* 0x000000ffff327224 */ /* 0x000fe400078e0064 */
[----:B------:R-:W-:-:S07]  /*f8dc0*/  IMAD.MOV.U32 R51, RZ, RZ, R101 ;  /* 0x000000ffff337224 */ /* 0x000fce00078e0065 */
.L_x_6275:
[----:B------:R-:W-:Y:S05]  /*f8dd0*/  BSYNC.RECONVERGENT B1 ;  /* 0x0000000000017941 */ /* 0x000fea0003800200 */
.L_x_6274:
        /* <DEDUP_REMOVED lines=21> */
.L_x_6277:
[----:B------:R-:W-:Y:S05]  /*f8f30*/  BSYNC.RECONVERGENT B1 ;  /* 0x0000000000017941 */ /* 0x000fea0003800200 */
.L_x_6276:
        /* <DEDUP_REMOVED lines=14> */
.L_x_6279:
[----:B------:R-:W-:Y:S05]  /*f9020*/  BSYNC.RECONVERGENT B0 ;  /* 0x0000000000007941 */ /* 0x000fea0003800200 */
.L_x_6278:
        /* <DEDUP_REMOVED lines=94> */
.L_x_6281:
[----:B------:R-:W-:Y:S05]  /*f9610*/  BSYNC.RECONVERGENT B3 ;  /* 0x0000000000037941 */ /* 0x000fea0003800200 */
.L_x_6280:
        /* <DEDUP_REMOVED lines=53> */
.L_x_6285:
[----:B------:R-:W-:Y:S05]  /*f9970*/  BSYNC.RECONVERGENT B4 ;  /* 0x0000000000047941 */ /* 0x000fea0003800200 */
.L_x_6284:
[----:B------:R-:W-:-:S07]  /*f9980*/  VIADD R70, R105, 0x1 ;  /* 0x0000000169467836 */ /* 0x000fce0000000000 */
.L_x_6283:
[----:B------:R-:W-:Y:S05]  /*f9990*/  BSYNC.RECONVERGENT B3 ;  /* 0x0000000000037941 */ /* 0x000fea0003800200 */
.L_x_6282:
[----:B------:R-:W-:-:S04]  /*f99a0*/  SHF.L.U32 R18, R70, 0x6, RZ ;  /* 0x0000000646127819 */ /* 0x000fc800000006ff */
[----:B------:R-:W-:-:S04]  /*f99b0*/  LOP3.LUT R18, R18, 0x40, RZ, 0xc0, !PT ;  /* 0x0000004012127812 */ /* 0x000fc800078ec0ff */
[----:B------:R-:W-:-:S05]  /*f99c0*/  IADD3 R18, P0, PT, R18, UR12, RZ ;  /* 0x0000000c12127c10 */ /* 0x000fca000ff1e0ff */
[----:B------:R-:W-:-:S05]  /*f99d0*/  IMAD.X R19, RZ, RZ, UR13, P0 ;  /* 0x0000000dff137e24 */ /* 0x000fca00080e06ff */
[----:B------:R-:W2:Y:S04]  /*f99e0*/  LDG.E.128.CONSTANT R52, desc[UR4][R18.64] ;  /* 0x0000000412347981 */ /* 0x000ea8000c1e9d00 */
[----:B------:R-:W3:Y:S04]  /*f99f0*/  LDG.E.128.CONSTANT R56, desc[UR4][R18.64+0x10] ;  /* 0x0000100412387981 */ /* 0x000ee8000c1e9d00 */
[----:B------:R0:W4:Y:S01]  /*f9a00*/  LDG.E.128.CONSTANT R60, desc[UR4][R18.64+0x20] ;  /* 0x00002004123c7981 */ /* 0x000122000c1e9d00 */
[----:B-----5:R-:W1:Y:S01]  /*f9a10*/  MUFU.RCP64H R47, R21 ;  /* 0x00000015002f7308 */ /* 0x020e620000001800 */
[----:B------:R-:W-:Y:S01]  /*f9a20*/  LOP3.LUT R44, R70, 0x1, RZ, 0xc0, !PT ;  /* 0x00000001462c7812 */ /* 0x000fe200078ec0ff */
[----:B------:R-:W-:Y:S01]  /*f9a30*/  IMAD.MOV.U32 R46, RZ, RZ, 0x3da8ff83 ;  /* 0x3da8ff83ff2e7424 */ /* 0x000fe200078e00ff */
[----:B------:R-:W-:Y:S01]  /*f9a40*/  DADD R100, R48, R48 ;  /* 0x0000000030647229 */ /* 0x000fe20000000030 */
[----:B------:R-:W-:Y:S01]  /*f9a50*/  IMAD.MOV.U32 R68, RZ, RZ, 0x20fd8164 ;  /* 0x20fd8164ff447424 */ /* 0x000fe200078e00ff */
[----:B------:R-:W-:Y:S01]  /*f9a60*/  ISETP.NE.U32.AND P0, PT, R44, 0x1, PT ;  /* 0x000000012c00780c */ /* 0x000fe20003f05070 */
[----:B------:R-:W-:Y:S01]  /*f9a70*/  DMUL R44, R102, R102 ;  /* 0x00000066662c7228 */ /* 0x000fe20000000000 */
[----:B------:R-:W-:Y:S01]  /*f9a80*/  BSSY.RECONVERGENT B1, `(.L_x_6286) ;  /* 0x0000025000017945 */ /* 0x000fe20003800200 */
[----:B------:R-:W-:Y:S01]  /*f9a90*/  DSETP.NEU.AND P3, PT, |R14|, +INF , PT ;  /* 0x7ff000000e00742a */ /* 0x000fe20003f6d200 */
[----:B------:R-:W-:Y:S01]  /*f9aa0*/  FSEL R69, -R46, 0.11223486810922622681, !P0 ;  /* 0x3de5db652e457808 */ /* 0x000fe20004000100 */
[----:B------:R-:W-:Y:S01]  /*f9ab0*/  IMAD.MOV.U32 R46, RZ, RZ, 0x1 ;  /* 0x00000001ff2e7424 */ /* 0x000fe200078e00ff */
[----:B------:R-:W-:-:S02]  /*f9ac0*/  FSEL R68, R68, -8.06006814911005101289e+34, !P0 ;  /* 0xf9785eba44447808 */ /* 0x000fc40004000000 */
[----:B------:R-:W-:-:S03]  /*f9ad0*/  FSETP.GEU.AND P2, PT, |R101|, 6.5827683646048100446e-37, PT ;  /* 0x036000006500780b */ /* 0x000fc60003f4e200 */
[----:B-1----:R-:W-:-:S08]  /*f9ae0*/  DFMA R66, -R20, R46, 1 ;  /* 0x3ff000001442742b */ /* 0x002fd0000000012e */
[----:B------:R-:W-:-:S08]  /*f9af0*/  DFMA R66, R66, R66, R66 ;  /* 0x000000424242722b */ /* 0x000fd00000000042 */
[----:B------:R-:W-:-:S08]  /*f9b00*/  DFMA R66, R46, R66, R46 ;  /* 0x000000422e42722b */ /* 0x000fd0000000002e */
[----:B0-----:R-:W-:-:S08]  /*f9b10*/  DFMA R18, -R20, R66, 1 ;  /* 0x3ff000001412742b */ /* 0x001fd00000000142 */
[----:B------:R-:W-:-:S08]  /*f9b20*/  DFMA R18, R66, R18, R66 ;  /* 0x000000124212722b */ /* 0x000fd00000000042 */
[----:B------:R-:W-:Y:S02]  /*f9b30*/  DMUL R46, R100, R18 ;  /* 0x00000012642e7228 */ /* 0x000fe40000000000 */
[----:B--2---:R-:W-:-:S08]  /*f9b40*/  DFMA R52, R44, R68, R52 ;  /* 0x000000442c34722b */ /* 0x004fd00000000034 */
[----:B------:R-:W-:Y:S02]  /*f9b50*/  DFMA R52, R44, R52, R54 ;  /* 0x000000342c34722b */ /* 0x000fe40000000036 */
[----:B------:R-:W-:-:S06]  /*f9b60*/  DFMA R54, -R20, R46, R100 ;  /* 0x0000002e1436722b */ /* 0x000fcc0000000164 */
[----:B---3--:R-:W-:Y:S02]  /*f9b70*/  DFMA R52, R44, R52, R56 ;  /* 0x000000342c34722b */ /* 0x008fe40000000038 */
[----:B------:R-:W-:-:S06]  /*f9b80*/  DFMA R18, R18, R54, R46 ;  /* 0x000000361212722b */ /* 0x000fcc000000002e */
[----:B------:R-:W-:-:S08]  /*f9b90*/  DFMA R52, R44, R52, R58 ;  /* 0x000000342c34722b */ /* 0x000fd0000000003a */
[----:B----4-:R-:W-:-:S08]  /*f9ba0*/  DFMA R52, R44, R52, R60 ;  /* 0x000000342c34722b */ /* 0x010fd0000000003c */
[----:B------:R-:W-:-:S08]  /*f9bb0*/  DFMA R52, R44, R52, R62 ;  /* 0x000000342c34722b */ /* 0x000fd0000000003e */
[----:B------:R-:W-:Y:S02]  /*f9bc0*/  DFMA R102, R52, R102, R102 ;  /* 0x000000663466722b */ /* 0x000fe40000000066 */
[----:B------:R-:W-:Y:S01]  /*f9bd0*/  DFMA R44, R44, R52, 1 ;  /* 0x3ff000002c2c742b */ /* 0x000fe20000000034 */
[----:B------:R-:W-:-:S05]  /*f9be0*/  FFMA R52, RZ, R21, R19 ;  /* 0x00000015ff347223 */ /* 0x000fca0000000013 */
[----:B------:R-:W-:-:S04]  /*f9bf0*/  FSETP.GT.AND P1, PT, |R52|, 1.469367938527859385e-39, PT ;  /* 0x001000003400780b */ /* 0x000fc80003f24200 */
        /* <DEDUP_REMOVED lines=9> */
[----:B------:R-:W-:-:S07]  /*f9c90*/  IMAD.MOV.U32 R103, RZ, RZ, R21 ;  /* 0x000000ffff677224 */ /* 0x000fce00078e0015 */
[----:B------:R-:W-:Y:S05]  /*f9ca0*/  CALL.REL.NOINC `($__internal_16_$__cuda_sm20_div_rn_f64_full) ;  /* 0x00001ae000dc7944 */ /* 0x000fea0003c00000 */
[----:B------:R-:W-:Y:S02]  /*f9cb0*/  IMAD.MOV.U32 R18, RZ, RZ, R100 ;  /* 0x000000ffff127224 */ /* 0x000fe400078e0064 */
[----:B------:R-:W-:-:S07]  /*f9cc0*/  IMAD.MOV.U32 R19, RZ, RZ, R101 ;  /* 0x000000ffff137224 */ /* 0x000fce00078e0065 */
.L_x_6287:
[----:B------:R-:W-:Y:S05]  /*f9cd0*/  BSYNC.RECONVERGENT B1 ;  /* 0x0000000000017941 */ /* 0x000fea0003800200 */
.L_x_6286:
        /* <DEDUP_REMOVED lines=25> */
.L_x_6289:
[----:B------:R-:W-:-:S07]  /*f9e70*/  IADD3 R66, PT, PT, R105, 0x1, RZ ;  /* 0x0000000169427810 */ /* 0x000fce0007ffe0ff */
.L_x_6288:
        /* <DEDUP_REMOVED lines=53> */
.L_x_6290:
[----:B------:R-:W-:-:S05]  /*fa1d0*/  IMAD.SHL.U32 R14, R105, 0x40, RZ ;  /* 0x00000040690e7824 */ /* 0x000fca00078e00ff */
[----:B------:R-:W-:-:S04]  /*fa1e0*/  LOP3.LUT R14, R14, 0x40, RZ, 0xc0, !PT ;  /* 0x000000400e0e7812 */ /* 0x000fc800078ec0ff */
[----:B------:R-:W-:-:S05]  /*fa1f0*/  IADD3 R14, P0, PT, R14, UR12, RZ ;  /* 0x0000000c0e0e7c10 */ /* 0x000fca000ff1e0ff */
        /* <DEDUP_REMOVED lines=12> */
[----:B------:R-:W-:-:S02]  /*fa2c0*/  FSEL R67, -R54, 0.11223486810922622681, !P0 ;  /* 0x3de5db6536437808 */ /* 0x000fc40004000100 */
[----:B------:R-:W-:Y:S02]  /*fa2d0*/  MOV R54, 0x1 ;  /* 0x0000000100367802 */ /* 0x000fe40000000f00 */
[----:B------:R-:W-:-:S04]  /*fa2e0*/  FSEL R66, R66, -8.06006814911005101289e+34, !P0 ;  /* 0xf9785eba42427808 */ /* 0x000fc80004000000 */
        /* <DEDUP_REMOVED lines=9> */
[----:B------:R-:W-:Y:S01]  /*fa380*/  FSETP.GT.AND P1, PT, |R54|, 1.469367938527859385e-39, PT ;  /* 0x001000003600780b */ /* 0x000fe20003f24200 */
        /* <DEDUP_REMOVED lines=21> */
.L_x_6292:
[----:B------:R-:W-:Y:S05]  /*fa4e0*/  BSYNC.RECONVERGENT B1 ;  /* 0x0000000000017941 */ /* 0x000fea0003800200 */
.L_x_6291:
        /* <DEDUP_REMOVED lines=57> */
.L_x_6294:
        /* <DEDUP_REMOVED lines=72> */
.L_x_6295:
[----:B------:R-:W-:Y:S05]  /*fad00*/  BSYNC.RECONVERGENT B0 ;  /* 0x0000000000007941 */ /* 0x000fea0003800200 */
.L_x_6293:
        /* <DEDUP_REMOVED lines=35> */
.L_x_6297:
[----:B------:R-:W-:Y:S05]  /*faf40*/  BSYNC.RECONVERGENT B3 ;  /* 0x0000000000037941 */ /* 0x000fea0003800200 */
.L_x_6296:
        /* <DEDUP_REMOVED lines=53> */
.L_x_6301:
[----:B------:R-:W-:Y:S05]  /*fb2a0*/  BSYNC.RECONVERGENT B4 ;  /* 0x0000000000047941 */ /* 0x000fea0003800200 */
.L_x_6300:
[----:B------:R-:W-:-:S07]  /*fb2b0*/  VIADD R66, R105, 0x1 ;  /* 0x0000000169427836 */ /* 0x000fce0000000000 */
.L_x_6299:
[----:B------:R-:W-:Y:S05]  /*fb2c0*/  BSYNC.RECONVERGENT B3 ;  /* 0x0000000000037941 */ /* 0x000fea0003800200 */
.L_x_6298:
        /* <DEDUP_REMOVED lines=15> */
[----:B------:R-:W-:Y:S01]  /*fb3c0*/  FSEL R54, R54, -8.06006814911005101289e+34, !P0 ;  /* 0xf9785eba36367808 */ /* 0x000fe20004000000 */
[----:B------:R-:W-:Y:S01]  /*fb3d0*/  DSETP.NEU.AND P2, PT, |R16|, +INF , PT ;  /* 0x7ff000001000742a */ /* 0x000fe20003f4d200 */
        /* <DEDUP_REMOVED lines=13> */
[----:B------:R-:W-:Y:S01]  /*fb4b0*/  @!P2 DMUL R102, RZ, R16 ;  /* 0x00000010ff66a228 */ /* 0x000fe20000000000 */
[----:B------:R-:W-:Y:S02]  /*fb4c0*/  @!P2 IMAD.MOV.U32 R66, RZ, RZ, 0x1 ;  /* 0x00000001ff42a424 */ /* 0x000fe400078e00ff */
        /* <DEDUP_REMOVED lines=42> */
.L_x_6305:
[----:B------:R-:W-:Y:S05]  /*fb770*/  BSYNC.RECONVERGENT B4 ;  /* 0x0000000000047941 */ /* 0x000fea0003800200 */
.L_x_6304:
[----:B------:R-:W-:-:S07]  /*fb780*/  VIADD R66, R105, 0x1 ;  /* 0x0000000169427836 */ /* 0x000fce0000000000 */
.L_x_6303:
[----:B------:R-:W-:Y:S05]  /*fb790*/  BSYNC.RECONVERGENT B3 ;  /* 0x0000000000037941 */ /* 0x000fea0003800200 */
.L_x_6302:
        /* <DEDUP_REMOVED lines=53> */
.L_x_6307:
[----:B------:R-:W-:Y:S05]  /*fbaf0*/  BSYNC.RECONVERGENT B3 ;  /* 0x0000000000037941 */ /* 0x000fea0003800200 */
.L_x_6306:
        /* <DEDUP_REMOVED lines=58> */
.L_x_6309:
[----:B------:R-:W-:Y:S05]  /*fbea0*/  BSYNC.RECONVERGENT B1 ;  /* 0x0000000000017941 */ /* 0x000fea0003800200 */
.L_x_6308:
        /* <DEDUP_REMOVED lines=22> */
.L_x_6311:
[----:B------:R-:W-:Y:S05]  /*fc010*/  BSYNC.RECONVERGENT B1 ;  /* 0x0000000000017941 */ /* 0x000fea0003800200 */
.L_x_6310:
        /* <DEDUP_REMOVED lines=22> */
.L_x_6313:
[----:B------:R-:W-:Y:S05]  /*fc180*/  BSYNC.RECONVERGENT B1 ;  /* 0x0000000000017941 */ /* 0x000fea0003800200 */
.L_x_6312:
        /* <DEDUP_REMOVED lines=22> */
.L_x_6315:
[----:B------:R-:W-:Y:S05]  /*fc2f0*/  BSYNC.RECONVERGENT B1 ;  /* 0x0000000000017941 */ /* 0x000fea0003800200 */
.L_x_6314:
        /* <DEDUP_REMOVED lines=26> */
.L_x_6317:
[----:B------:R-:W-:Y:S05]  /*fc4a0*/  BSYNC.RECONVERGENT B1 ;  /* 0x0000000000017941 */ /* 0x000fea0003800200 */
.L_x_6316:
        /* <DEDUP_REMOVED lines=34> */
[----:B------:R-:W-:-:S07]  /*fc6d0*/  MOV R110, 0xfc6f0 ;  /* 0x000fc6f0006e7802 */ /* 0x000fce0000000f00 */
[----:B------:R-:W-:Y:S05]  /*fc6e0*/  CALL.REL.NOINC `($__internal_17_$__cuda_sm20_dsqrt_rn_f64_mediumpath_v1) ;  /* 0x00001abc00e47944 */ /* 0x000fea0003c00000 */
[----:B------:R-:W-:Y:S02]  /*fc6f0*/  IMAD.MOV.U32 R16, RZ, RZ, R100 ;  /* 0x000000ffff107224 */ /* 0x000fe400078e0064 */
[----:B------:R-:W-:-:S07]  /*fc700*/  IMAD.MOV.U32 R17, RZ, RZ, R101 ;  /* 0x000000ffff117224 */ /* 0x000fce00078e0065 */
.L_x_6319:
[----:B------:R-:W-:Y:S05]  /*fc710*/  BSYNC.RECONVERGENT B1 ;  /* 0x0000000000017941 */ /* 0x000fea0003800200 */
.L_x_6318:
        /* <DEDUP_REMOVED lines=27> */
.L_x_6321:
[----:B------:R-:W-:Y:S05]  /*fc8d0*/  BSYNC.RECONVERGENT B1 ;  /* 0x0000000000017941 */ /* 0x000fea0003800200 */
.L_x_6320:
[----:B------:R-:W-:Y:S01]  /*fc8e0*/  DADD R50, R56, R56 ;  /* 0x0000000038327229 */ /* 0x000fe20000000038 */
[----:B------:R-:W-:Y:S01]  /*fc8f0*/  IMAD.MOV.U32 R16, RZ, RZ, 0x1 ;  /* 0x00000001ff107424 */ /* 0x000fe200078e00ff */
[----:B------:R-:W-:Y:S01]  /*fc900*/  DADD R100, -R44, -R18 ;  /* 0x000000002c647229 */ /* 0x000fe20000000912 */
        /* <DEDUP_REMOVED lines=11> */
[----:B------:R-:W-:-:S09]  /*fc9c0*/  FSEL R55, R53, RZ, P0 ;  /* 0x000000ff35377208 */ /* 0x000fd20000000000 */
[----:B------:R-:W-:-:S05]  /*fc9d0*/  FFMA R54, RZ, R51, R17 ;  /* 0x00000033ff367223 */ /* 0x000fca0000000011 */
[----:B------:R-:W-:Y:S02]  /*fc9e0*/  FSETP.GT.AND P2, PT, |R54|, 1.469367938527859385e-39, PT ;  /* 0x001000003600780b */ /* 0x000fe40003f44200 */
[----:B------:R-:W-:-:S11]  /*fc9f0*/  FSEL R54, R52, RZ, P0 ;  /* 0x000000ff34367208 */ /* 0x000fd60000000000 */
[----:B------:R-:W-:Y:S05]  /*fca00*/  @P2 BRA P3, `(.L_x_6323) ;  /* 0x0000000000182947 */ /* 0x000fea0001800000 */
[----:B------:R-:W-:Y:S01]  /*fca10*/  IMAD.MOV.U32 R106, RZ, RZ, R50 ;  /* 0x000000ffff6a7224 */ /* 0x000fe200078e0032 */
[----:B------:R-:W-:Y:S01]  /*fca20*/  MOV R104, 0xfca50 ;  /* 0x000fca5000687802 */ /* 0x000fe20000000f00 */
[----:B------:R-:W-:-:S07]  /*fca30*/  IMAD.MOV.U32 R103, RZ, RZ, R51 ;  /* 0x000000ffff677224 */ /* 0x000fce00078e0033 */
[----:B------:R-:W-:Y:S05]  /*fca40*/  CALL.REL.NOINC `($__internal_16_$__cuda_sm20_div_rn_f64_full) ;  /* 0x00001ab400747944 */ /* 0x000fea0003c00000 */
[----:B------:R-:W-:Y:S02]  /*fca50*/  IMAD.MOV.U32 R16, RZ, RZ, R100 ;  /* 0x000000ffff107224 */ /* 0x000fe400078e0064 */
[----:B------:R-:W-:-:S07]  /*fca60*/  IMAD.MOV.U32 R17, RZ, RZ, R101 ;  /* 0x000000ffff117224 */ /* 0x000fce00078e0065 */
.L_x_6323:
[----:B------:R-:W-:Y:S05]  /*fca70*/  BSYNC.RECONVERGENT B1 ;  /* 0x0000000000017941 */ /* 0x000fea0003800200 */
.L_x_6322:
        /* <DEDUP_REMOVED lines=22> */
.L_x_6325:
[----:B------:R-:W-:Y:S05]  /*fcbe0*/  BSYNC.RECONVERGENT B1 ;  /* 0x0000000000017941 */ /* 0x000fea0003800200 */
.L_x_6324:
[----:B------:R-:W0:Y:S01]  /*fcbf0*/  MUFU.RCP64H R45, R51 ;  /* 0x00000033002d7308 */ /* 0x000e220000001800 */
[----:B------:R-:W-:Y:S01]  /*fcc00*/  MOV R44, 0x1 ;  /* 0x00000001002c7802 */ /* 0x000fe20000000f00 */
        /* <DEDUP_REMOVED lines=20> */
.L_x_6327:
[----:B------:R-:W-:Y:S05]  /*fcd50*/  BSYNC.RECONVERGENT B1 ;  /* 0x0000000000017941 */ /* 0x000fea0003800200 */
.L_x_6326:
        /* <DEDUP_REMOVED lines=22> */
.L_x_6329:
[----:B------:R-:W-:Y:S05]  /*fcec0*/  BSYNC.RECONVERGENT B1 ;  /* 0x0000000000017941 */ /* 0x000fea0003800200 */
.L_x_6328:
        /* <DEDUP_REMOVED lines=8> */
[----:B------:R-:W-:Y:S02]  /*fcf50*/  MOV R46, R16 ;  /* 0x00000010002e7202 */ /* 0x000fe40000000f00 */
[----:B------:R-:W-:Y:S01]  /*fcf60*/  CS2R R48, SRZ ;  /* 0x0000000000307805 */ /* 0x000fe2000001ff00 */
[----:B------:R-:W-:-:S10]  /*fcf70*/  IMAD.MOV.U32 R47, RZ, RZ, R17 ;  /* 0x000000ffff2f7224 */ /* 0x000fd400078e0011 */
[----:B------:R-:W-:-:S06]  /*fcf80*/  @P3 DSETP.GT.AND P2, PT, R18, 1, PT ;  /* 0x3ff000001200342a */ /* 0x000fcc0003f44000 */
[----:B------:R-:W-:Y:S02]  /*fcf90*/  @P3 FSEL R16, R18, RZ, !P2 ;  /* 0x000000ff12103208 */ /* 0x000fe40005000000 */
[----:B------:R-:W-:-:S03]  /*fcfa0*/  @P3 FSEL R19, R19, RZ, !P2 ;  /* 0x000000ff13133208 */ /* 0x000fc60005000000 */
[----:B------:R-:W-:Y:S02]  /*fcfb0*/  @P3 IMAD.MOV.U32 R48, RZ, RZ, R16 ;  /* 0x000000ffff303224 */ /* 0x000fe400078e0010 */
[----:B------:R-:W-:-:S07]  /*fcfc0*/  @P3 IMAD.MOV.U32 R49, RZ, RZ, R19 ;  /* 0x000000ffff313224 */ /* 0x000fce00078e0013 */
.L_x_6331:
[----:B------:R-:W-:Y:S05]  /*fcfd0*/  BSYNC.RECONVERGENT B0 ;  /* 0x0000000000007941 */ /* 0x000fea0003800200 */
.L_x_6330:
        /* <DEDUP_REMOVED lines=11> */
.L_x_6333:
[----:B------:R-:W-:Y:S05]  /*fd090*/  BSYNC.RECONVERGENT B0 ;  /* 0x0000000000007941 */ /* 0x000fea0003800200 */
.L_x_6332:
        /* <DEDUP_REMOVED lines=45> */
.L_x_6337:
[----:B------:R-:W-:Y:S05]  /*fd370*/  BSYNC.RECONVERGENT B3 ;  /* 0x0000000000037941 */ /* 0x000fea0003800200 */
.L_x_6336:
        /* <DEDUP_REMOVED lines=15> */
[----:B------:R-:W-:Y:S02]  /*fd470*/  BSSY.RECONVERGENT B3, `(.L_x_6338) ;  /* 0x0000067000037945 */ /* 0x000fe40003800200 */
        /* <DEDUP_REMOVED lines=33> */
[C---:B------:R-:W-:Y:S01]  /*fd690*/  DFMA R54, R52.reuse, R48, UR14 ;  /* 0x0000000e34367e2b */ /* 0x040fe20008000030 */
[----:B------:R-:W-:Y:S01]  /*fd6a0*/  UMOV UR14, 0x22f8dc5c ;  /* 0x22f8dc5c000e7882 */ /* 0x000fe20000000000 */
[----:B------:R-:W-:Y:S01]  /*fd6b0*/  FSEL R49, R61, R63, P0 ;  /* 0x0000003f3d317208 */ /* 0x000fe20000000000 */
[----:B------:R-:W-:Y:S01]  /*fd6c0*/  UMOV UR15, 0x3fb745d0 ;  /* 0x3fb745d0000f7882 */ /* 0x000fe20000000000 */
[----:B------:R-:W-:Y:S02]  /*fd6d0*/  FSEL R48, R60, R62, P0 ;  /* 0x0000003e3c307208 */ /* 0x000fe40000000000 */
[----:B------:R-:W0:Y:S02]  /*fd6e0*/  MUFU.RCP64H R57, R49 ;  /* 0x0000003100397308 */ /* 0x000e240000001800 */
        /* <DEDUP_REMOVED lines=15> */
[C---:B------:R-:W-:Y:S01]  /*fd7e0*/  DFMA R54, R52.reuse, R54, -UR14 ;  /* 0x8000000e34367e2b */ /* 0x040fe20008000036 */
[----:B------:R-:W-:Y:S01]  /*fd7f0*/  FSEL R56, R62, R60, P0 ;  /* 0x0000003c3e387208 */ /* 0x000fe20000000000 */
[----:B------:R-:W-:Y:S01]  /*fd800*/  @!P1 IMAD.MOV.U32 R62, RZ, RZ, 0x54442d18 ;  /* 0x54442d18ff3e9424 */ /* 0x000fe200078e00ff */
[----:B------:R-:W-:Y:S01]  /*fd810*/  FSEL R57, R63, R61, P0 ;  /* 0x0000003d3f397208 */ /* 0x000fe20000000000 */
[----:B------:R-:W-:Y:S02]  /*fd820*/  @!P1 IMAD.MOV.U32 R63, RZ, RZ, 0x400921fb ;  /* 0x400921fbff3f9424 */ /* 0x000fe400078e00ff */
[----:B------:R-:W-:Y:S02]  /*fd830*/  @P1 IMAD.MOV.U32 R60, RZ, RZ, 0x54442d18 ;  /* 0x54442d18ff3c1424 */ /* 0x000fe400078e00ff */
[----:B------:R-:W-:Y:S01]  /*fd840*/  DMUL R54, R52, R54 ;  /* 0x0000003634367228 */ /* 0x000fe20000000000 */
[----:B------:R-:W-:Y:S01]  /*fd850*/  @P1 IMAD.MOV.U32 R61, RZ, RZ, 0x3ff921fb ;  /* 0x3ff921fbff3d1424 */ /* 0x000fe200078e00ff */
[----:B------:R-:W-:-:S06]  /*fd860*/  DFMA R52, -R48, R58, 1 ;  /* 0x3ff000003034742b */ /* 0x000fcc000000013a */
[----:B------:R-:W-:Y:S02]  /*fd870*/  DFMA R66, R54, R100, R100 ;  /* 0x000000643642722b */ /* 0x000fe40000000064 */
[----:B------:R-:W-:-:S06]  /*fd880*/  DFMA R58, R58, R52, R58 ;  /* 0x000000343a3a722b */ /* 0x000fcc000000003a */
[----:B------:R-:W-:Y:S02]  /*fd890*/  @P1 DADD R52, -RZ, -R66 ;  /* 0x00000000ff341229 */ /* 0x000fe40000000942 */
[----:B------:R-:W-:-:S08]  /*fd8a0*/  DMUL R100, R58, R56 ;  /* 0x000000383a647228 */ /* 0x000fd00000000000 */
[----:B------:R-:W-:Y:S01]  /*fd8b0*/  DFMA R54, -R48, R100, R56 ;  /* 0x000000643036722b */ /* 0x000fe20000000138 */
[----:B------:R-:W-:Y:S02]  /*fd8c0*/  @P1 FSEL R50, R66, R52, !P2 ;  /* 0x0000003442321208 */ /* 0x000fe40005000000 */
[----:B------:R-:W-:Y:S01]  /*fd8d0*/  @P1 FSEL R51, R67, R53, !P2 ;  /* 0x0000003543331208 */ /* 0x000fe20005000000 */
[----:B------:R-:W-:Y:S01]  /*fd8e0*/  @!P1 DADD R52, -R66, R62 ;  /* 0x0000000042349229 */ /* 0x000fe2000000013e */
[----:B------:R-:W-:Y:S02]  /*fd8f0*/  @!P1 PLOP3.LUT P2, PT, P3, PT, PT, 0x80, 0x8 ;  /* 0x000000000008981c */ /* 0x000fe40001f4f070 */
[----:B------:R-:W-:Y:S01]  /*fd900*/  FSETP.GEU.AND P3, PT, |R57|, 6.5827683646048100446e-37, PT ;  /* 0x036000003900780b */ /* 0x000fe20003f6e200 */
[----:B------:R-:W-:Y:S02]  /*fd910*/  DFMA R100, R58, R54, R100 ;  /* 0x000000363a64722b */ /* 0x000fe40000000064 */
[----:B------:R-:W-:Y:S01]  /*fd920*/  @P1 DADD R50, R50, R60 ;  /* 0x0000000032321229 */ /* 0x000fe2000000003c */
[----:B------:R-:W-:-:S02]  /*fd930*/  @P4 IMAD.MOV.U32 R59, RZ, RZ, 0x4002d97c ;  /* 0x4002d97cff3b4424 */ /* 0x000fc400078e00ff */
[----:B------:R-:W-:-:S03]  /*fd940*/  @P4 IMAD.MOV.U32 R55, RZ, RZ, 0x7f3321d2 ;  /* 0x7f3321d2ff374424 */ /* 0x000fc600078e00ff */
[----:B------:R-:W-:Y:S02]  /*fd950*/  @!P1 FSEL R50, R52, R66, !P2 ;  /* 0x0000004234329208 */ /* 0x000fe40005000000 */
[----:B------:R-:W-:Y:S01]  /*fd960*/  @!P1 FSEL R51, R53, R67, !P2 ;  /* 0x0000004335339208 */ /* 0x000fe20005000000 */
[----:B------:R-:W-:Y:S01]  /*fd970*/  @P4 DSETP.NEU.AND P1, PT, |R16|, |R44|, PT ;  /* 0x4000002c1000422a */ /* 0x000fe20003f2d200 */
[----:B------:R-:W-:Y:S01]  /*fd980*/  FFMA R54, RZ, R49, R101 ;  /* 0x00000031ff367223 */ /* 0x000fe20000000065 */
[----:B------:R-:W-:Y:S01]  /*fd990*/  @P4 FSEL R59, R59, 1.8213495016098022461, !P2 ;  /* 0x3fe921fb3b3b4808 */ /* 0x000fe20005000000 */
[----:B------:R-:W-:Y:S01]  /*fd9a0*/  DADD R52, |R44|, |R16| ;  /* 0x000000002c347229 */ /* 0x000fe20000000610 */
[----:B------:R-:W-:Y:S02]  /*fd9b0*/  @P4 FSEL R55, R55, 3.37028055040000000000e+12, !P2 ;  /* 0x54442d1837374808 */ /* 0x000fe40005000000 */
[----:B------:R-:W-:Y:S02]  /*fd9c0*/  @!P4 FSEL R16, RZ, 3.37028055040000000000e+12, P2 ;  /* 0x54442d18ff10c808 */ /* 0x000fe40001000000 */
[----:B------:R-:W-:-:S02]  /*fd9d0*/  @!P4 FSEL R17, RZ, 2.1426990032196044922, P2 ;  /* 0x400921fbff11c808 */ /* 0x000fc40001000000 */
        /* <DEDUP_REMOVED lines=10> */
[----:B------:R-:W-:Y:S01]  /*fda80*/  MOV R100, R56 ;  /* 0x0000003800647202 */ /* 0x000fe20000000f00 */
[----:B------:R-:W-:Y:S01]  /*fda90*/  IMAD.MOV.U32 R101, RZ, RZ, R57 ;  /* 0x000000ffff657224 */ /* 0x000fe200078e0039 */
[----:B------:R-:W-:Y:S01]  /*fdaa0*/  MOV R104, 0xfdae0 ;  /* 0x000fdae000687802 */ /* 0x000fe20000000f00 */
[----:B------:R-:W-:Y:S02]  /*fdab0*/  IMAD.MOV.U32 R106, RZ, RZ, R48 ;  /* 0x000000ffff6a7224 */ /* 0x000fe400078e0030 */
[----:B------:R-:W-:-:S07]  /*fdac0*/  IMAD.MOV.U32 R103, RZ, RZ, R49 ;  /* 0x000000ffff677224 */ /* 0x000fce00078e0031 */
[----:B------:R-:W-:Y:S05]  /*fdad0*/  CALL.REL.NOINC `($__internal_16_$__cuda_sm20_div_rn_f64_full) ;  /* 0x00001aa400507944 */ /* 0x000fea0003c00000 */
.L_x_6339:
[----:B------:R-:W-:Y:S05]  /*fdae0*/  BSYNC.RECONVERGENT B3 ;  /* 0x0000000000037941 */ /* 0x000fea0003800200 */
.L_x_6338:
[----:B------:R-:W-:Y:S01]  /*fdaf0*/  DMUL R16, R100, R100 ;  /* 0x0000006464107228 */ /* 0x000fe20000000000 */
[----:B------:R-:W-:Y:S01]  /*fdb00*/  IMAD.MOV.U32 R50, RZ, RZ, -0x2449a4b7 ;  /* 0xdbb65b49ff327424 */ /* 0x000fe200078e00ff */
[----:B------:R-:W-:Y:S01]  /*fdb10*/  UMOV UR14, 0x2a25ff7e ;  /* 0x2a25ff7e000e7882 */ /* 0x000fe20000000000 */
[----:B------:R-:W-:Y:S01]  /*fdb20*/  IMAD.MOV.U32 R51, RZ, RZ, 0x3f2d3b63 ;  /* 0x3f2d3b63ff337424 */ /* 0x000fe200078e00ff */
[----:B------:R-:W-:Y:S01]  /*fdb30*/  UMOV UR15, 0x3ef53e1d ;  /* 0x3ef53e1d000f7882 */ /* 0x000fe20000000000 */
[----:B------:R-:W-:Y:S01]  /*fdb40*/  ISETP.GE.AND P2, PT, R19, RZ, PT ;  /* 0x000000ff1300720c */ /* 0x000fe20003f46270 */
[----:B------:R-:W-:Y:S01]  /*fdb50*/  @!P0 IMAD.MOV.U32 R54, RZ, RZ, 0x54442d18 ;  /* 0x54442d18ff368424 */ /* 0x000fe200078e00ff */
[----:B------:R-:W-:Y:S01]  /*fdb60*/  DSETP.NEU.AND P3, PT, R48, RZ, PT ;  /* 0x000000ff3000722a */ /* 0x000fe20003f6d000 */
[----:B------:R-:W-:Y:S01]  /*fdb70*/  @!P0 IMAD.MOV.U32 R55, RZ, RZ, 0x400921fb ;  /* 0x400921fbff378424 */ /* 0x000fe200078e00ff */
[----:B------:R-:W-:Y:S01]  /*fdb80*/  DFMA R50, R16, -UR14, R50 ;  /* 0x8000000e10327c2b */ /* 0x000fe20008000032 */
[----:B------:R-:W-:Y:S01]  /*fdb90*/  UMOV UR14, 0x8dde082e ;  /* 0x8dde082e000e7882 */ /* 0x000fe20000000000 */
[----:B------:R-:W-:Y:S01]  /*fdba0*/  UMOV UR15, 0x3f531278 ;  /* 0x3f531278000f7882 */ /* 0x000fe20000000000 */
[----:B------:R-:W-:Y:S01]  /*fdbb0*/  @P0 PLOP3.LUT P1, PT, P2, PT, PT, 0x80, 0x8 ;  /* 0x000000000008081c */ /* 0x000fe2000172f070 */
        /* <DEDUP_REMOVED lines=52> */
[----:B------:R-:W-:-:S08]  /*fdf00*/  DFMA R50, R50, R100, R100 ;  /* 0x000000643232722b */ /* 0x000fd00000000064 */
        /* <DEDUP_REMOVED lines=10> */
[----:B------:R-:W-:Y:S01]  /*fdfb0*/  @P3 FSEL R53, R53, 1.8213495016098022461, !P1 ;  /* 0x3fe921fb35353808 */ /* 0x000fe20004800000 */
[----:B------:R-:W-:Y:S01]  /*fdfc0*/  @P3 IMAD.MOV.U32 R51, RZ, RZ, 0x7f3321d2 ;  /* 0x7f3321d2ff333424 */ /* 0x000fe200078e00ff */
[----:B------:R-:W-:Y:S01]  /*fdfd0*/  DADD R48, |R46|, |R18| ;  /* 0x000000002e307229 */ /* 0x000fe20000000612 */
[----:B------:R-:W-:Y:S02]  /*fdfe0*/  @!P3 FSEL R19, RZ, 2.1426990032196044922, P1 ;  /* 0x400921fbff13b808 */ /* 0x000fe40000800000 */
[----:B------:R-:W-:Y:S02]  /*fdff0*/  @P3 FSEL R17, R53, R17, !P0 ;  /* 0x0000001135113208 */ /* 0x000fe40004000000 */
[----:B------:R-:W-:-:S02]  /*fe000*/  @P3 FSEL R51, R51, 3.37028055040000000000e+12, !P1 ;  /* 0x54442d1833333808 */ /* 0x000fc40004800000 */
[----:B------:R-:W-:Y:S01]  /*fe010*/  @!P3 FSEL R18, RZ, 3.37028055040000000000e+12, P1 ;  /* 0x54442d18ff12b808 */ /* 0x000fe20000800000 */
[----:B------:R-:W-:Y:S01]  /*fe020*/  @P3 IMAD.MOV.U32 R19, RZ, RZ, R17 ;  /* 0x000000ffff133224 */ /* 0x000fe200078e0011 */
[----:B------:R-:W-:Y:S01]  /*fe030*/  @P3 FSEL R16, R51, R16, !P0 ;  /* 0x0000001033103208 */ /* 0x000fe20004000000 */
[----:B------:R-:W-:-:S03]  /*fe040*/  DSETP.NAN.AND P0, PT, R48, R48, PT ;  /* 0x000000303000722a */ /* 0x000fc60003f08000 */
[----:B------:R-:W-:Y:S02]  /*fe050*/  @P3 MOV R18, R16 ;  /* 0x0000001000123202 */ /* 0x000fe40000000f00 */
[----:B------:R-:W-:Y:S02]  /*fe060*/  LOP3.LUT R47, R19, 0x80000000, R47, 0xb8, !PT ;  /* 0x80000000132f7812 */ /* 0x000fe400078eb82f */
[----:B------:R-:W-:Y:S02]  /*fe070*/  FSEL R18, R48, R18, P0 ;  /* 0x0000001230127208 */ /* 0x000fe40000000000 */
[----:B------:R-:W-:Y:S01]  /*fe080*/  FSEL R19, R49, R47, P0 ;  /* 0x0000002f31137208 */ /* 0x000fe20000000000 */
[----:B------:R-:W-:Y:S06]  /*fe090*/  BRA `(.L_x_6340) ;  /* 0x0000000c00b87947 */ /* 0x000fec0003800000 */
.L_x_6335:
        /* <DEDUP_REMOVED lines=28> */
.L_x_6342:
[----:B------:R-:W-:Y:S05]  /*fe260*/  BSYNC.RECONVERGENT B3 ;  /* 0x0000000000037941 */ /* 0x000fea0003800200 */
.L_x_6341:
        /* <DEDUP_REMOVED lines=74> */
[----:B------:R-:W-:Y:S01]  /*fe710*/  @!P1 IMAD.MOV.U32 R67, RZ, RZ, 0x400921fb ;  /* 0x400921fbff439424 */ /* 0x000fe200078e00ff */
[----:B------:R-:W-:Y:S01]  /*fe720*/  @P1 MOV R62, 0x54442d18 ;  /* 0x54442d18003e1802 */ /* 0x000fe20000000f00 */
[----:B------:R-:W-:Y:S02]  /*fe730*/  @P1 IMAD.MOV.U32 R63, RZ, RZ, 0x3ff921fb ;  /* 0x3ff921fbff3f1424 */ /* 0x000fe400078e00ff */
[----:B------:R-:W-:Y:S02]  /*fe740*/  DMUL R54, R52, R54 ;  /* 0x0000003634367228 */ /* 0x000fe40000000000 */
        /* <DEDUP_REMOVED lines=12> */
[----:B------:R-:W-:-:S06]  /*fe810*/  @P1 DADD R50, R50, R62 ;  /* 0x0000000032321229 */ /* 0x000fcc000000003e */
[----:B------:R-:W-:Y:S02]  /*fe820*/  @!P1 FSEL R50, R52, R60, !P2 ;  /* 0x0000003c34329208 */ /* 0x000fe40005000000 */
[----:B------:R-:W-:Y:S01]  /*fe830*/  @!P1 FSEL R51, R53, R61, !P2 ;  /* 0x0000003d35339208 */ /* 0x000fe20005000000 */
[----:B------:R-:W-:Y:S01]  /*fe840*/  DADD R52, |R44|, |R18| ;  /* 0x000000002c347229 */ /* 0x000fe20000000612 */
[----:B------:R-:W-:Y:S01]  /*fe850*/  FFMA R54, RZ, R49, R101 ;  /* 0x00000031ff367223 */ /* 0x000fe20000000065 */
[----:B------:R-:W-:Y:S01]  /*fe860*/  @P4 DSETP.NEU.AND P1, PT, |R18|, |R44|, PT ;  /* 0x4000002c1200422a */ /* 0x000fe20003f2d200 */
[----:B------:R-:W-:Y:S02]  /*fe870*/  @P4 IMAD.MOV.U32 R19, RZ, RZ, 0x4002d97c ;  /* 0x4002d97cff134424 */ /* 0x000fe400078e00ff */
[----:B------:R-:W-:-:S03]  /*fe880*/  @P4 IMAD.MOV.U32 R18, RZ, RZ, 0x7f3321d2 ;  /* 0x7f3321d2ff124424 */ /* 0x000fc600078e00ff */
[----:B------:R-:W-:Y:S02]  /*fe890*/  @P4 FSEL R59, R19, 1.8213495016098022461, !P2 ;  /* 0x3fe921fb133b4808 */ /* 0x000fe40005000000 */
[----:B------:R-:W-:Y:S02]  /*fe8a0*/  @P4 FSEL R55, R18, 3.37028055040000000000e+12, !P2 ;  /* 0x54442d1812374808 */ /* 0x000fe40005000000 */
[----:B------:R-:W-:Y:S02]  /*fe8b0*/  @!P4 FSEL R18, RZ, 3.37028055040000000000e+12, P2 ;  /* 0x54442d18ff12c808 */ /* 0x000fe40001000000 */
[----:B------:R-:W-:Y:S02]  /*fe8c0*/  @!P4 FSEL R19, RZ, 2.1426990032196044922, P2 ;  /* 0x400921fbff13c808 */ /* 0x000fe40001000000 */
[----:B------:R-:W-:Y:S02]  /*fe8d0*/  FSETP.GT.AND P2, PT, |R54|, 1.469367938527859385e-39, PT ;  /* 0x001000003600780b */ /* 0x000fe40003f44200 */
        /* <DEDUP_REMOVED lines=14> */
[----:B------:R-:W-:Y:S05]  /*fe9c0*/  CALL.REL.NOINC `($__internal_16_$__cuda_sm20_div_rn_f64_full) ;  /* 0x00001a9400947944 */ /* 0x000fea0003c00000 */
.L_x_6344:
[----:B------:R-:W-:Y:S05]  /*fe9d0*/  BSYNC.RECONVERGENT B3 ;  /* 0x0000000000037941 */ /* 0x000fea0003800200 */
.L_x_6343:
[----:B------:R-:W-:Y:S01]  /*fe9e0*/  DMUL R18, R100, R100 ;  /* 0x0000006464127228 */ /* 0x000fe20000000000 */
[----:B------:R-:W-:Y:S01]  /*fe9f0*/  IMAD.MOV.U32 R50, RZ, RZ, -0x2449a4b7 ;  /* 0xdbb65b49ff327424 */ /* 0x000fe200078e00ff */
[----:B------:R-:W-:Y:S01]  /*fea00*/  UMOV UR14, 0x2a25ff7e ;  /* 0x2a25ff7e000e7882 */ /* 0x000fe20000000000 */
[----:B------:R-:W-:Y:S01]  /*fea10*/  IMAD.MOV.U32 R51, RZ, RZ, 0x3f2d3b63 ;  /* 0x3f2d3b63ff337424 */ /* 0x000fe200078e00ff */
[----:B------:R-:W-:Y:S01]  /*fea20*/  UMOV UR15, 0x3ef53e1d ;  /* 0x3ef53e1d000f7882 */ /* 0x000fe20000000000 */
[----:B------:R-:W-:Y:S01]  /*fea30*/  ISETP.GE.AND P2, PT, R17, RZ, PT ;  /* 0x000000ff1100720c */ /* 0x000fe20003f46270 */
[----:B------:R-:W-:Y:S01]  /*fea40*/  @!P0 IMAD.MOV.U32 R55, RZ, RZ, 0x400921fb ;  /* 0x400921fbff378424 */ /* 0x000fe200078e00ff */
[----:B------:R-:W-:Y:S01]  /*fea50*/  @!P0 MOV R54, 0x54442d18 ;  /* 0x54442d1800368802 */ /* 0x000fe20000000f00 */
[----:B------:R-:W-:Y:S01]  /*fea60*/  DSETP.NEU.AND P3, PT, R48, RZ, PT ;  /* 0x000000ff3000722a */ /* 0x000fe20003f6d000 */
[----:B------:R-:W-:Y:S01]  /*fea70*/  @P0 PLOP3.LUT P1, PT, P2, PT, PT, 0x80, 0x8 ;  /* 0x000000000008081c */ /* 0x000fe2000172f070 */
[----:B------:R-:W-:Y:S01]  /*fea80*/  DFMA R50, R18, -UR14, R50 ;  /* 0x8000000e12327c2b */ /* 0x000fe20008000032 */
[----:B------:R-:W-:Y:S01]  /*fea90*/  UMOV UR14, 0x8dde082e ;  /* 0x8dde082e000e7882 */ /* 0x000fe20000000000 */
[----:B------:R-:W-:Y:S01]  /*feaa0*/  UMOV UR15, 0x3f531278 ;  /* 0x3f531278000f7882 */ /* 0x000fe20000000000 */
[----:B------:R-:W-:-:S02]  /*feab0*/  @P0 IMAD.MOV.U32 R52, RZ, RZ, 0x54442d18 ;  /* 0x54442d18ff340424 */ /* 0x000fc400078e00ff */
[----:B------:R-:W-:-:S03]  /*feac0*/  @P0 IMAD.MOV.U32 R53, RZ, RZ, 0x3ff921fb ;  /* 0x3ff921fbff350424 */ /* 0x000fc600078e00ff */
        /* <DEDUP_REMOVED lines=75> */
.L_x_6340:
[----:B------:R-:W-:Y:S05]  /*fef80*/  BSYNC.RECONVERGENT B1 ;  /* 0x0000000000017941 */ /* 0x000fea0003800200 */
.L_x_6334:
        /* <DEDUP_REMOVED lines=19> */
.L_x_6346:
[----:B------:R-:W-:Y:S05]  /*ff0c0*/  BSYNC.RECONVERGENT B3 ;  /* 0x0000000000037941 */ /* 0x000fea0003800200 */
.L_x_6345:
        /* <DEDUP_REMOVED lines=26> */
.L_x_6348:
[----:B------:R-:W-:Y:S05]  /*ff270*/  BSYNC.RECONVERGENT B1 ;  /* 0x0000000000017941 */ /* 0x000fea0003800200 */
.L_x_6347:
        /* <DEDUP_REMOVED lines=20> */
.L_x_6350:
[----:B------:R-:W-:Y:S05]  /*ff3c0*/  BSYNC.RECONVERGENT B1 ;  /* 0x0000000000017941 */ /* 0x000fea0003800200 */
.L_x_6349:
        /* <DEDUP_REMOVED lines=57> */
.L_x_6352:
        /* <DEDUP_REMOVED lines=72> */
.L_x_6353:
[----:B------:R-:W-:Y:S05]  /*ffbe0*/  BSYNC.RECONVERGENT B0 ;  /* 0x0000000000007941 */ /* 0x000fea0003800200 */
.L_x_6351:
        /* <DEDUP_REMOVED lines=35> */
.L_x_6355:
[----:B------:R-:W-:Y:S05]  /*ffe20*/  BSYNC.RECONVERGENT B3 ;  /* 0x0000000000037941 */ /* 0x000fea0003800200 */
.L_x_6354:
        /* <DEDUP_REMOVED lines=54> */
.L_x_6359:
[----:B------:R-:W-:Y:S05]  /*100190*/  BSYNC.RECONVERGENT B4 ;  /* 0x0000000000047941 */ /* 0x000fea0003800200 */
.L_x_6358:
[----:B------:R-:W-:-:S07]  /*1001a0*/  VIADD R56, R105, 0x1 ;  /* 0x0000000169387836 */ /* 0x000fce0000000000 */
.L_x_6357:
[----:B------:R-:W-:Y:S05]  /*1001b0*/  BSYNC.RECONVERGENT B3 ;  /* 0x0000000000037941 */ /* 0x000fea0003800200 */
.L_x_6356:
[----:B------:R-:W-:-:S04]  /*1001c0*/  SHF.L.U32 R12, R56, 0x6, RZ ;  /* 0x00000006380c7819 */ /* 0x000fc800000006ff */
        /* <DEDUP_REMOVED lines=18> */
[----:B------:R-:W-:-:S06]  /*1002f0*/  DMUL R48, R8, 0.5 ;  /* 0x3fe0000008307828 */ /* 0x000fcc0000000000 */
[----:B------:R-:W-:-:S04]  /*100300*/  DFMA R44, R16, R44, R50 ;  /* 0x0000002c102c722b */ /* 0x000fc80000000032 */
[----:B------:R-:W-:-:S04]  /*100310*/  FSETP.GEU.AND P1, PT, |R49|, 1.7687499523162841797, PT ;  /* 0x3fe266663100780b */ /* 0x000fc80003f2e200 */
        /* <DEDUP_REMOVED lines=53> */
.L_x_6361:
        /* <DEDUP_REMOVED lines=69> */
.L_x_6362:
[----:B------:R-:W-:Y:S05]  /*100ac0*/  BSYNC.RECONVERGENT B0 ;  /* 0x0000000000007941 */ /* 0x000fea0003800200 */
.L_x_6360:
        /* <DEDUP_REMOVED lines=28> */
.L_x_6366:
[----:B------:R-:W-:Y:S05]  /*100c90*/  BSYNC.RECONVERGENT B4 ;  /* 0x0000000000047941 */ /* 0x000fea0003800200 */
.L_x_6365:
[----:B------:R-:W-:-:S04]  /*100ca0*/  LOP3.LUT R105, R105, 0x1, RZ, 0xc0, !PT ;  /* 0x0000000169697812 */ /* 0x000fc800078ec0ff */
[----:B------:R-:W-:-:S13]  /*100cb0*/  ISETP.NE.U32.AND P0, PT, R105, 0x1, PT ;  /* 0x000000016900780c */ /* 0x000fda0003f05070 */
.L_x_6364:
[----:B------:R-:W-:Y:S05]  /*100cc0*/  BSYNC.RECONVERGENT B3 ;  /* 0x0000000000037941 */ /* 0x000fea0003800200 */
.L_x_6363:
        /* <DEDUP_REMOVED lines=59> */
.L_x_6368:
[----:B------:R-:W-:Y:S05]  /*101080*/  BSYNC.RECONVERGENT B0 ;  /* 0x0000000000007941 */ /* 0x000fea0003800200 */
.L_x_6367:
[CC--:B------:R-:W-:Y:S02]  /*101090*/  DMUL R20, R6.reuse, -R8.reuse ;  /* 0x8000000806147228 */ /* 0x0c0fe40000000000 */
[----:B------:R-:W-:-:S06]  /*1010a0*/  DMUL R8, R6, R8 ;  /* 0x0000000806087228 */ /* 0x000fcc0000000000 */
[----:B------:R-:W-:Y:S02]  /*1010b0*/  DMUL R20, R20, R14 ;  /* 0x0000000e14147228 */ /* 0x000fe40000000000 */
[----:B------:R-:W-:Y:S01]  /*1010c0*/  DMUL R18, R8, R18 ;  /* 0x0000001208127228 */ /* 0x000fe20000000000 */
[----:B------:R-:W-:Y:S10]  /*1010d0*/  BRA `(.L_x_6369) ;  /* 0x0000000000087947 */ /* 0x000ff40003800000 */
.L_x_6273:
[----:B------:R-:W-:Y:S02]  /*1010e0*/  DADD R20, R12, -R48 ;  /* 0x000000000c147229 */ /* 0x000fe40000000830 */
[----:B------:R-:W-:-:S11]  /*1010f0*/  DADD R18, R8, -R18 ;  /* 0x0000000008127229 */ /* 0x000fd60000000812 */
.L_x_6369:
        /* <DEDUP_REMOVED lines=23> */
[----:B------:R-:W-:Y:S01]  /*101270*/  IMAD.MOV.U32 R14, RZ, RZ, R100 ;  /* 0x000000ffff0e7224 */ /* 0x000fe200078e0064 */
[----:B------:R-:W-:-:S07]  /*101280*/  MOV R15, R101 ;  /* 0x00000065000f7202 */ /* 0x000fce0000000f00 */
.L_x_6371:
[----:B------:R-:W-:Y:S05]  /*101290*/  BSYNC.RECONVERGENT B1 ;  /* 0x0000000000017941 */ /* 0x000fea0003800200 */
.L_x_6370:
        /* <DEDUP_REMOVED lines=21> */
.L_x_6373:
[----:B------:R-:W-:Y:S05]  /*1013f0*/  BSYNC.RECONVERGENT B1 ;  /* 0x0000000000017941 */ /* 0x000fea0003800200 */
.L_x_6372:
        /* <DEDUP_REMOVED lines=14> */
.L_x_6375:
[----:B------:R-:W-:Y:S05]  /*1014e0*/  BSYNC.RECONVERGENT B0 ;  /* 0x0000000000007941 */ /* 0x000fea0003800200 */
.L_x_6374:
[----:B------:R-:W-:Y:S01]  /*1014f0*/  DMUL R16, R14, R14 ;  /* 0x0000000e0e107228 */ /* 0x000fe20000000000 */
[----:B------:R-:W-:Y:S01]  /*101500*/  IMAD.MOV.U32 R44, RZ, RZ, -0x2449a4b7 ;  /* 0xdbb65b49ff2c7424 */ /* 0x000fe200078e00ff */
[----:B------:R-:W-:Y:S01]  /*101510*/  UMOV UR14, 0x2a25ff7e ;  /* 0x2a25ff7e000e7882 */ /* 0x000fe20000000000 */
[----:B------:R-:W-:Y:S01]  /*101520*/  IMAD.MOV.U32 R45, RZ, RZ, 0x3f2d3b63 ;  /* 0x3f2d3b63ff2d7424 */ /* 0x000fe200078e00ff */
[----:B------:R-:W-:Y:S01]  /*101530*/  UMOV UR15, 0x3ef53e1d ;  /* 0x3ef53e1d000f7882 */ /* 0x000fe20000000000 */
[----:B------:R-:W-:Y:S01]  /*101540*/  DFMA R8, R6, R6, R8 ;  /* 0x000000060608722b */ /* 0x000fe20000000008 */
[----:B------:R-:W-:Y:S01]  /*101550*/  MOV R46, 0x0 ;  /* 0x00000000002e7802 */ /* 0x000fe20000000f00 */
[----:B------:R-:W-:Y:S01]  /*101560*/  IMAD.MOV.U32 R47, RZ, RZ, 0x3fd80000 ;  /* 0x3fd80000ff2f7424 */ /* 0x000fe200078e00ff */
        /* <DEDUP_REMOVED lines=66> */
[----:B------:R-:W-:Y:S01]  /*101990*/  DFMA R44, R44, R14, R14 ;  /* 0x0000000e2c2c722b */ /* 0x000fe2000000000e */
[----:B------:R-:W-:Y:S02]  /*1019a0*/  VIADD R15, R109, 0xfff00000 ;  /* 0xfff000006d0f7836 */ /* 0x000fe40000000000 */
[----:B------:R-:W-:-:S05]  /*1019b0*/  IMAD.MOV.U32 R14, RZ, RZ, R108 ;  /* 0x000000ffff0e7224 */ /* 0x000fca00078e006c */
[----:B------:R-:W-:Y:S01]  /*1019c0*/  DADD R8, -R44, UR14 ;  /* 0x0000000e2c087e29 */ /* 0x000fe20008000100 */
[----:B------:R-:W-:Y:S01]  /*1019d0*/  UMOV UR14, 0x1a63c1f5 ;  /* 0x1a63c1f5000e7882 */ /* 0x000fe20000000000 */
[----:B------:R-:W-:-:S08]  /*1019e0*/  UMOV UR15, 0x404ca5dc ;  /* 0x404ca5dc000f7882 */ /* 0x000fd00000000000 */
[----:B------:R-:W-:Y:S02]  /*1019f0*/  FSEL R9, R9, R45, P0 ;  /* 0x0000002d09097208 */ /* 0x000fe40000000000 */
[----:B------:R-:W-:Y:S01]  /*101a00*/  FSEL R8, R8, R44, P0 ;  /* 0x0000002c08087208 */ /* 0x000fe20000000000 */
[----:B------:R-:W-:Y:S01]  /*101a10*/  DFMA R44, R104, R14, R102 ;  /* 0x0000000e682c722b */ /* 0x000fe20000000066 */
[----:B------:R-:W-:Y:S02]  /*101a20*/  ISETP.GE.U32.AND P0, PT, R12, 0x7ca00000, PT ;  /* 0x7ca000000c00780c */ /* 0x000fe40003f06070 */
[----:B------:R-:W-:-:S06]  /*101a30*/  LOP3.LUT R9, R9, 0x80000000, R101, 0xb8, !PT ;  /* 0x8000000009097812 */ /* 0x000fcc00078eb865 */
[----:B------:R-:W-:-:S05]  /*101a40*/  DMUL R8, R8, UR14 ;  /* 0x0000000e08087c28 */ /* 0x000fca0008000000 */
[----:B------:R-:W-:Y:S06]  /*101a50*/  @!P0 BRA `(.L_x_6377) ;  /* 0x0000000000188947 */ /* 0x000fec0003800000 */
[----:B------:R-:W-:Y:S01]  /*101a60*/  IMAD.MOV.U32 R100, RZ, RZ, R12 ;  /* 0x000000ffff647224 */ /* 0x000fe200078e000c */
[----:B------:R-:W-:Y:S01]  /*101a70*/  MOV R110, 0x101aa0 ;  /* 0x00101aa0006e7802 */ /* 0x000fe20000000f00 */
[----:B------:R-:W-:-:S07]  /*101a80*/  IMAD.MOV.U32 R101, RZ, RZ, R15 ;  /* 0x000000ffff657224 */ /* 0x000fce00078e000f */
[----:B------:R-:W-:Y:S05]  /*101a90*/  CALL.REL.NOINC `($__internal_17_$__cuda_sm20_dsqrt_rn_f64_mediumpath_v1) ;  /* 0x00001a6800f87944 */ /* 0x000fea0003c00000 */
[----:B------:R-:W-:Y:S02]  /*101aa0*/  IMAD.MOV.U32 R44, RZ, RZ, R100 ;  /* 0x000000ffff2c7224 */ /* 0x000fe400078e0064 */
[----:B------:R-:W-:-:S07]  /*101ab0*/  IMAD.MOV.U32 R45, RZ, RZ, R101 ;  /* 0x000000ffff2d7224 */ /* 0x000fce00078e0065 */
.L_x_6377:
[----:B------:R-:W-:Y:S05]  /*101ac0*/  BSYNC.RECONVERGENT B1 ;  /* 0x0000000000017941 */ /* 0x000fea0003800200 */
.L_x_6376:
        /* <DEDUP_REMOVED lines=23> */
.L_x_6379:
[----:B------:R-:W-:Y:S05]  /*101c40*/  BSYNC.RECONVERGENT B1 ;  /* 0x0000000000017941 */ /* 0x000fea0003800200 */
.L_x_6378:
        /* <DEDUP_REMOVED lines=23> */
.L_x_6381:
[----:B------:R-:W-:Y:S05]  /*101dc0*/  BSYNC.RECONVERGENT B1 ;  /* 0x0000000000017941 */ /* 0x000fea0003800200 */
.L_x_6380:
        /* <DEDUP_REMOVED lines=23> */
.L_x_6383:
[----:B------:R-:W-:Y:S05]  /*101f40*/  BSYNC.RECONVERGENT B1 ;  /* 0x0000000000017941 */ /* 0x000fea0003800200 */
.L_x_6382:
        /* <DEDUP_REMOVED lines=29> */
.L_x_6387:
[----:B------:R-:W-:Y:S05]  /*102120*/  BSYNC.RECONVERGENT B4 ;  /* 0x0000000000047941 */ /* 0x000fea0003800200 */
.L_x_6386:
[----:B------:R-:W-:-:S07]  /*102130*/  VIADD R60, R105, 0x1 ;  /* 0x00000001693c7836 */ /* 0x000fce0000000000 */
.L_x_6385:
[----:B------:R-:W-:Y:S05]  /*102140*/  BSYNC.RECONVERGENT B3 ;  /* 0x0000000000037941 */ /* 0x000fea0003800200 */
.L_x_6384:
        /* <DEDUP_REMOVED lines=54> */
.L_x_6389:
[----:B------:R-:W-:Y:S05]  /*1024b0*/  BSYNC.RECONVERGENT B3 ;  /* 0x0000000000037941 */ /* 0x000fea0003800200 */
.L_x_6388:
        /* <DEDUP_REMOVED lines=26> */
[----:B------:R-:W-:-:S10]  /*102660*/  DFMA R108, R46, R4, R100 ;  /* 0x000000042e6c722b */ /* 0x000fd40000000064 */
[----:B------:R-:W-:Y:S01]  /*102670*/  IADD3 R47, PT, PT, R109, -0x100000, RZ ;  /* 0xfff000006d2f7810 */ /* 0x000fe20007ffe0ff */
[----:B------:R-:W-:Y:S01]  /*102680*/  IMAD.MOV.U32 R46, RZ, RZ, R108 ;  /* 0x000000ffff2e7224 */ /* 0x000fe200078e006c */
        /* <DEDUP_REMOVED lines=8> */
[----:B------:R-:W-:-:S08]  /*102710*/  DMUL R48, R106, R108 ;  /* 0x0000006c6a307228 */ /* 0x000fd00000000000 */
[----:B------:R-:W-:Y:S01]  /*102720*/  FSEL R44, R44, R102, !P0 ;  /* 0x000000662c2c7208 */ /* 0x000fe20004000000 */
[----:B------:R-:W-:Y:S01]  /*102730*/  DFMA R104, R48, -R48, R106 ;  /* 0x800000303068722b */ /* 0x000fe2000000006a */
[----:B------:R-:W-:Y:S02]  /*102740*/  FSEL R45, R45, R103, !P0 ;  /* 0x000000672d2d7208 */ /* 0x000fe40004000000 */
[----:B------:R-:W-:-:S04]  /*102750*/  LOP3.LUT P0, RZ, R62, 0x2, RZ, 0xc0, !PT ;  /* 0x000000023eff7812 */ /* 0x000fc8000780c0ff */
[----:B------:R-:W-:Y:S02]  /*102760*/  DADD R4, RZ, -R44 ;  /* 0x00000000ff047229 */ /* 0x000fe4000000082c */
[----:B------:R-:W-:-:S08]  /*102770*/  DFMA R102, R104, R46, R48 ;  /* 0x0000002e6866722b */ /* 0x000fd00000000030 */
[----:B------:R-:W-:Y:S02]  /*102780*/  FSEL R4, R44, R4, !P0 ;  /* 0x000000042c047208 */ /* 0x000fe40004000000 */
[----:B------:R-:W-:Y:S01]  /*102790*/  FSEL R5, R45, R5, !P0 ;  /* 0x000000052d057208 */ /* 0x000fe20004000000 */
[----:B------:R-:W-:Y:S06]  /*1027a0*/  @!P1 BRA `(.L_x_6391) ;  /* 0x00000000001c9947 */ /* 0x000fec0003800000 */
[----:B------:R-:W-:Y:S01]  /*1027b0*/  IMAD.MOV.U32 R102, RZ, RZ, R48 ;  /* 0x000000ffff667224 */ /* 0x000fe200078e0030 */
[----:B------:R-:W-:Y:S01]  /*1027c0*/  MOV R110, 0x102800 ;  /* 0x00102800006e7802 */ /* 0x000fe20000000f00 */
[----:B------:R-:W-:Y:S02]  /*1027d0*/  IMAD.MOV.U32 R103, RZ, RZ, R49 ;  /* 0x000000ffff677224 */ /* 0x000fe400078e0031 */
[----:B------:R-:W-:-:S07]  /*1027e0*/  IMAD.MOV.U32 R101, RZ, RZ, R47 ;  /* 0x000000ffff657224 */ /* 0x000fce00078e002f */
[----:B------:R-:W-:Y:S05]  /*1027f0*/  CALL.REL.NOINC `($__internal_17_$__cuda_sm20_dsqrt_rn_f64_mediumpath_v1) ;  /* 0x00001a5c00a07944 */ /* 0x000fea0003c00000 */
[----:B------:R-:W-:Y:S02]  /*102800*/  IMAD.MOV.U32 R102, RZ, RZ, R100 ;  /* 0x000000ffff667224 */ /* 0x000fe400078e0064 */
[----:B------:R-:W-:-:S07]  /*102810*/  IMAD.MOV.U32 R103, RZ, RZ, R101 ;  /* 0x000000ffff677224 */ /* 0x000fce00078e0065 */
.L_x_6391:
[----:B------:R-:W-:Y:S05]  /*102820*/  BSYNC.RECONVERGENT B1 ;  /* 0x0000000000017941 */ /* 0x000fea0003800200 */
.L_x_6390:
        /* <DEDUP_REMOVED lines=20> */
.L_x_6393:
[----:B------:R-:W-:Y:S05]  /*102970*/  BSYNC.RECONVERGENT B1 ;  /* 0x0000000000017941 */ /* 0x000fea0003800200 */
.L_x_6392:
        /* <DEDUP_REMOVED lines=57> */
.L_x_6395:
        /* <DEDUP_REMOVED lines=72> */
.L_x_6396:
[----:B------:R-:W-:Y:S05]  /*103190*/  BSYNC.RECONVERGENT B0 ;  /* 0x0000000000007941 */ /* 0x000fea0003800200 */
.L_x_6394:
        /* <DEDUP_REMOVED lines=35> */
.L_x_6400:
[----:B------:R-:W-:Y:S05]  /*1033d0*/  BSYNC.RECONVERGENT B4 ;  /* 0x0000000000047941 */ /* 0x000fea0003800200 */
.L_x_6399:
[----:B------:R-:W-:-:S04]  /*1033e0*/  LOP3.LUT R105, R105, 0x1, RZ, 0xc0, !PT ;  /* 0x0000000169697812 */ /* 0x000fc800078ec0ff */
[----:B------:R-:W-:-:S13]  /*1033f0*/  ISETP.NE.U32.AND P0, PT, R105, 0x1, PT ;  /* 0x000000016900780c */ /* 0x000fda0003f05070 */
.L_x_6398:
[----:B------:R-:W-:Y:S05]  /*103400*/  BSYNC.RECONVERGENT B3 ;  /* 0x0000000000037941 */ /* 0x000fea0003800200 */
.L_x_6397:
        /* <DEDUP_REMOVED lines=60> */
.L_x_6402:
[----:B------:R-:W-:Y:S05]  /*1037d0*/  BSYNC.RECONVERGENT B0 ;  /* 0x0000000000007941 */ /* 0x000fea0003800200 */
.L_x_6401:
        /* <DEDUP_REMOVED lines=28> */
.L_x_6404:
[----:B------:R-:W-:Y:S05]  /*1039a0*/  BSYNC.RECONVERGENT B3 ;  /* 0x0000000000037941 */ /* 0x000fea0003800200 */
.L_x_6403:
        /* <DEDUP_REMOVED lines=16> */
[----:B--2---:R-:W-:Y:S01]  /*103ab0*/  DFMA R52, R50, R66, R52 ;  /* 0x000000423234722b */ /* 0x004fe20000000034 */
[----:B------:R-:W-:-:S07]  /*103ac0*/  @!P1 MOV R66, 0x1 ;  /* 0x0000000100429802 */ /* 0x000fce0000000f00 */
        /* <DEDUP_REMOVED lines=36> */
.L_x_6408:
[----:B------:R-:W-:Y:S05]  /*103d10*/  BSYNC.RECONVERGENT B4 ;  /* 0x0000000000047941 */ /* 0x000fea0003800200 */
.L_x_6407:
[----:B------:R-:W-:-:S07]  /*103d20*/  VIADD R66, R105, 0x1 ;  /* 0x0000000169427836 */ /* 0x000fce0000000000 */
.L_x_6406:
[----:B------:R-:W-:Y:S05]  /*103d30*/  BSYNC.RECONVERGENT B3 ;  /* 0x0000000000037941 */ /* 0x000fea0003800200 */
.L_x_6405:
[----:B------:R-:W-:-:S05]  /*103d40*/  IMAD.SHL.U32 R48, R66, 0x40, RZ ;  /* 0x0000004042307824 */ /* 0x000fca00078e00ff */
[----:B------:R-:W-:-:S04]  /*103d50*/  LOP3.LUT R48, R48, 0x40, RZ, 0xc0, !PT ;  /* 0x0000004030307812 */ /* 0x000fc800078ec0ff */
[----:B------:R-:W-:-:S05]  /*103d60*/  IADD3 R48, P0, PT, R48, UR12, RZ ;  /* 0x0000000c30307c10 */ /* 0x000fca000ff1e0ff */
        /* <DEDUP_REMOVED lines=20> */
[----:B------:R-:W-:Y:S01]  /*103eb0*/  DFMA R14, R48, R14, R48 ;  /* 0x0000000e300e722b */ /* 0x000fe20000000030 */
[----:B------:R-:W0:Y:S01]  /*103ec0*/  LDC.64 R48, c[0x0][0x408] ;  /* 0x00010200ff307b82 */ /* 0x000e220000000a00 */
[----:B--2---:R-:W-:Y:S02]  /*103ed0*/  DFMA R52, R12, R50, R52 ;  /* 0x000000320c34722b */ /* 0x004fe40000000034 */
[----:B------:R-:W-:-:S06]  /*103ee0*/  DMUL R50, R8, R16 ;  /* 0x0000001008327228 */ /* 0x000fcc0000000000 */
[----:B------:R-:W-:Y:S02]  /*103ef0*/  DFMA R52, R12, R52, R54 ;  /* 0x000000340c34722b */ /* 0x000fe40000000036 */
[----:B------:R-:W-:Y:S02]  /*103f00*/  DMUL R100, R50, R14 ;  /* 0x0000000e32647228 */ /* 0x000fe40000000000 */
[----:B------:R-:W-:-:S04]  /*103f10*/  FSETP.GEU.AND P2, PT, |R51|, 6.5827683646048100446e-37, PT ;  /* 0x036000003300780b */ /* 0x000fc80003f4e200 */
[----:B---3--:R-:W-:Y:S02]  /*103f20*/  DFMA R52, R12, R52, R56 ;  /* 0x000000340c34722b */ /* 0x008fe40000000038 */
[----:B------:R-:W-:-:S06]  /*103f30*/  DFMA R16, -R106, R100, R50 ;  /* 0x000000646a10722b */ /* 0x000fcc0000000132 */
[----:B------:R-:W-:Y:S02]  /*103f40*/  DFMA R52, R12, R52, R58 ;  /* 0x000000340c34722b */ /* 0x000fe4000000003a */
[----:B------:R-:W-:-:S06]  /*103f50*/  DFMA R100, R14, R16, R100 ;  /* 0x000000100e64722b */ /* 0x000fcc0000000064 */
[----:B----4-:R-:W-:-:S08]  /*103f60*/  DFMA R52, R12, R52, R60 ;  /* 0x000000340c34722b */ /* 0x010fd0000000003c */
[----:B------:R-:W-:-:S08]  /*103f70*/  DFMA R52, R12, R52, R62 ;  /* 0x000000340c34722b */ /* 0x000fd0000000003e */
[----:B------:R-:W-:Y:S02]  /*103f80*/  DFMA R102, R52, R102, R102 ;  /* 0x000000663466722b */ /* 0x000fe40000000066 */
[----:B------:R-:W-:-:S10]  /*103f90*/  DFMA R12, R12, R52, 1 ;  /* 0x3ff000000c0c742b */ /* 0x000fd40000000034 */
[----:B------:R-:W-:Y:S01]  /*103fa0*/  FSEL R16, R12, R102, !P0 ;  /* 0x000000660c107208 */ /* 0x000fe20004000000 */
[----:B------:R-:W-:Y:S01]  /*103fb0*/  FFMA R12, RZ, R107, R101 ;  /* 0x0000006bff0c7223 */ /* 0x000fe20000000065 */
[----:B------:R-:W-:Y:S01]  /*103fc0*/  FSEL R17, R13, R103, !P0 ;  /* 0x000000670d117208 */ /* 0x000fe20004000000 */
[----:B------:R-:W-:Y:S01]  /*103fd0*/  IMAD R13, R11, 0x6, RZ ;  /* 0x000000060b0d7824 */ /* 0x000fe200078e02ff */
[----:B------:R-:W-:Y:S02]  /*103fe0*/  LOP3.LUT P0, RZ, R66, 0x2, RZ, 0xc0, !PT ;  /* 0x0000000242ff7812 */ /* 0x000fe4000780c0ff */
[----:B------:R-:W-:Y:S01]  /*103ff0*/  FSETP.GT.AND P1, PT, |R12|, 1.469367938527859385e-39, PT ;  /* 0x001000000c00780b */ /* 0x000fe20003f24200 */
[----:B0-----:R-:W-:Y:S01]  /*104000*/  IMAD.WIDE R12, R13, 0x8, R48 ;  /* 0x000000080d0c7825 */ /* 0x001fe200078e0230 */
[----:B------:R-:W-:-:S03]  /*104010*/  DADD R14, RZ, -R16 ;  /* 0x00000000ff0e7229 */ /* 0x000fc60000000810 */
[----:B------:R-:W-:-:S04]  /*104020*/  IMAD R49, R3, 0x6, RZ ;  /* 0x0000000603317824 */ /* 0x000fc800078e02ff */
[----:B------:R-:W-:-:S03]  /*104030*/  IMAD.WIDE.U32 R48, R49, 0x8, R12 ;  /* 0x0000000831307825 */ /* 0x000fc600078e000c */
[----:B------:R-:W-:Y:S02]  /*104040*/  FSEL R14, R16, R14, !P0 ;  /* 0x0000000e100e7208 */ /* 0x000fe40004000000 */
[----:B------:R-:W-:Y:S01]  /*104050*/  FSEL R15, R17, R15, !P0 ;  /* 0x0000000f110f7208 */ /* 0x000fe20004000000 */
[----:B------:R-:W-:Y:S06]  /*104060*/  @P1 BRA P2, `(.L_x_6410) ;  /* 0x0000000000141947 */ /* 0x000fec0001000000 */
[----:B------:R-:W-:Y:S01]  /*104070*/  IMAD.MOV.U32 R100, RZ, RZ, R50 ;  /* 0x000000ffff647224 */ /* 0x000fe200078e0032 */
[----:B------:R-:W-:Y:S01]  /*104080*/  MOV R104, 0x1040c0 ;  /* 0x001040c000687802 */ /* 0x000fe20000000f00 */
[----:B------:R-:W-:Y:S02]  /*104090*/  IMAD.MOV.U32 R101, RZ, RZ, R51 ;  /* 0x000000ffff657224 */ /* 0x000fe400078e0033 */
[----:B------:R-:W-:-:S07]  /*1040a0*/  IMAD.MOV.U32 R103, RZ, RZ, R107 ;  /* 0x000000ffff677224 */ /* 0x000fce00078e006b */
[----:B------:R-:W-:Y:S05]  /*1040b0*/  CALL.REL.NOINC `($__internal_16_$__cuda_sm20_div_rn_f64_full) ;  /* 0x00001a3c00d87944 */ /* 0x000fea0003c00000 */
.L_x_6410:
[----:B------:R-:W-:Y:S05]  /*1040c0*/  BSYNC.RECONVERGENT B1 ;  /* 0x0000000000017941 */ /* 0x000fea0003800200 */
.L_x_6409:
[----:B------:R-:W-:Y:S01]  /*1040d0*/  DSETP.NEU.AND P0, PT, R44, 90, PT ;  /* 0x405680002c00742a */ /* 0x000fe20003f0d000 */
[----:B------:R-:W0:Y:S01]  /*1040e0*/  LDC.64 R50, c[0x0][0x3b8] ;  /* 0x0000ee00ff327b82 */ /* 0x000e220000000a00 */
[----:B------:R-:W-:Y:S01]  /*1040f0*/  DMUL R46, R100, R46 ;  /* 0x0000002e642e7228 */ /* 0x000fe20000000000 */
[----:B------:R1:W-:Y:S01]  /*104100*/  STG.E.64 desc[UR4][R48.64], R20 ;  /* 0x0000001430007986 */ /* 0x0003e2000c101b04 */
[----:B------:R-:W-:Y:S02]  /*104110*/  DSETP.NEU.AND P1, PT, R44, -90, PT ;  /* 0xc05680002c00742a */ /* 0x000fe40003f2d000 */
[----:B------:R-:W-:Y:S01]  /*104120*/  DADD R44, -RZ, -R14 ;  /* 0x00000000ff2c7229 */ /* 0x000fe2000000090e */
[----:B------:R-:W-:Y:S01]  /*104130*/  FSEL R12, R100, RZ, P0 ;  /* 0x000000ff640c7208 */ /* 0x000fe20000000000 */
[----:B------:R1:W-:Y:S01]  /*104140*/  STG.E.64 desc[UR4][R48.64+0x8], R18 ;  /* 0x0000081230007986 */ /* 0x0003e2000c101b04 */
        /* <DEDUP_REMOVED lines=8> */
[----:B------:R-:W-:Y:S01]  /*1041d0*/  DFMA R8, RZ, R8, R12 ;  /* 0x00000008ff08722b */ /* 0x000fe2000000000c */
[----:B0-----:R-:W-:-:S04]  /*1041e0*/  IMAD.WIDE R50, R0, 0x8, R50 ;  /* 0x0000000800327825 */ /* 0x001fc800078e0232 */
[C---:B------:R-:W-:Y:S02]  /*1041f0*/  DMUL R44, R4.reuse, R14 ;  /* 0x0000000e042c7228 */ /* 0x040fe40000000000 */
[-C--:B------:R-:W-:Y:S01]  /*104200*/  DMUL R4, R4, R16.reuse ;  /* 0x0000001004047228 */ /* 0x080fe20000000000 */
[----:B------:R1:W-:Y:S05]  /*104210*/  STG.E.64 desc[UR4][R48.64+0x20], R8 ;  /* 0x0000200830007986 */ /* 0x0003ea000c101b04 */
[C---:B------:R-:W-:Y:S02]  /*104220*/  DFMA R44, R6.reuse, R16, R44 ;  /* 0x00000010062c722b */ /* 0x040fe4000000002c */
[----:B------:R-:W-:Y:S01]  /*104230*/  DFMA R4, R6, R14, -R4 ;  /* 0x0000000e0604722b */ /* 0x000fe20000000804 */
[----:B------:R-:W-:-:S04]  /*104240*/  IMAD.WIDE.U32 R6, R2, 0x8, R50 ;  /* 0x0000000802067825 */ /* 0x000fc800078e0032 */
[----:B------:R1:W-:Y:S04]  /*104250*/  STG.E.64 desc[UR4][R48.64+0x10], R44 ;  /* 0x0000102c30007986 */ /* 0x0003e8000c101b04 */
[----:B------:R1:W-:Y:S04]  /*104260*/  STG.E.64 desc[UR4][R48.64+0x18], R4 ;  /* 0x0000180430007986 */ /* 0x0003e8000c101b04 */
[----:B------:R-:W2:Y:S01]  /*104270*/  LDG.E.64 R6, desc[UR4][R6.64+0x40] ;  /* 0x0000400406067981 */ /* 0x000ea2000c1e1b00 */
[----:B------:R-:W-:-:S04]  /*104280*/  IADD3 R3, PT, PT, R3, 0x1, RZ ;  /* 0x0000000103037810 */ /* 0x000fc80007ffe0ff */
[----:B------:R-:W-:Y:S01]  /*104290*/  ISETP.NE.AND P0, PT, R3, R10, PT ;  /* 0x0000000a0300720c */ /* 0x000fe20003f05270 */
[----:B--2---:R1:W-:-:S12]  /*1042a0*/  STG.E.64 desc[UR4][R48.64+0x28], R6 ;  /* 0x0000280630007986 */ /* 0x0043d8000c101b04 */
[----:B------:R-:W-:Y:S05]  /*1042b0*/  @P0 BRA `(.L_x_6411) ;  /* 0xffffff3000000947 */ /* 0x000fea000383ffff */
.L_x_6251:
[----:B--2---:R-:W-:Y:S05]  /*1042c0*/  BSYNC.RECONVERGENT B2 ;  /* 0x0000000000027941 */ /* 0x004fea0003800200 */
.L_x_6250:
[----:B------:R-:W2:Y:S04]  /*1042d0*/  LDG.E.64 R2, desc[UR4][R64.64+0x18] ;  /* 0x0000180440027981 */ /* 0x000ea8000c1e1b00 */
[----:B--2---:R-:W-:Y:S04]  /*1042e0*/  STG.E.64 desc[UR4][R22.64], R2 ;  /* 0x0000000216007986 */ /* 0x004fe8000c101b04 */
[----:B-1----:R-:W2:Y:S04]  /*1042f0*/  LDG.E.64 R4, desc[UR4][R64.64+0x20] ;  /* 0x0000200440047981 */ /* 0x002ea8000c1e1b00 */
        /* <DEDUP_REMOVED lines=9> */
[----:B------:R-:W4:Y:S04]  /*104390*/  LDG.E.64 R16, desc[UR4][R64.64+0x48] ;  /* 0x0000480440107981 */ /* 0x000f28000c1e1b00 */
[----:B----4-:R4:W-:Y:S04]  /*1043a0*/  STG.E.64 desc[UR4][R22.64+0x30], R16 ;  /* 0x0000301016007986 */ /* 0x0109e8000c101b04 */
[----:B-1----:R-:W2:Y:S01]  /*1043b0*/  LDG.E.64 R4, desc[UR4][R64.64+0x50] ;  /* 0x0000500440047981 */ /* 0x002ea2000c1e1b00 */
[----:B------:R-:W1:Y:S01]  /*1043c0*/  LDC.64 R18, c[0x0][0x380] ;  /* 0x0000e000ff127b82 */ /* 0x000e620000000a00 */
[----:B------:R-:W-:-:S02]  /*1043d0*/  DADD R2, R2, -2 ;  /* 0xc000000002027429 */ /* 0x000fc40000000000 */
[----:B--2---:R2:W-:Y:S04]  /*1043e0*/  STG.E.64 desc[UR4][R22.64+0x38], R4 ;  /* 0x0000380416007986 */ /* 0x0045e8000c101b04 */
[----:B------:R-:W2:Y:S01]  /*1043f0*/  LDG.E.64 R6, desc[UR4][R64.64+0x58] ;  /* 0x0000580440067981 */ /* 0x000ea2000c1e1b00 */
[----:B---3--:R-:W2:Y:S01]  /*104400*/  MUFU.RCP64H R15, 100 ;  /* 0x40590000000f7908 */ /* 0x008ea20000001800 */
[----:B----4-:R-:W-:Y:S02]  /*104410*/  IMAD.MOV.U32 R16, RZ, RZ, 0x0 ;  /* 0x00000000ff107424 */ /* 0x010fe400078e00ff */
[----:B------:R-:W-:Y:S02]  /*104420*/  IMAD.MOV.U32 R17, RZ, RZ, 0x40590000 ;  /* 0x40590000ff117424 */ /* 0x000fe400078e00ff */
[----:B------:R-:W-:-:S06]  /*104430*/  IMAD.MOV.U32 R14, RZ, RZ, 0x1 ;  /* 0x00000001ff0e7424 */ /* 0x000fcc00078e00ff */
[----:B--2---:R-:W-:-:S08]  /*104440*/  DFMA R4, R14, -R16, 1 ;  /* 0x3ff000000e04742b */ /* 0x004fd00000000810 */
[----:B------:R-:W-:Y:S01]  /*104450*/  DFMA R4, R4, R4, R4 ;  /* 0x000000040404722b */ /* 0x000fe20000000004 */
[----:B------:R-:W-:Y:S04]  /*104460*/  STG.E.64 desc[UR4][R22.64+0x40], R6 ;  /* 0x0000400616007986 */ /* 0x000fe8000c101b04 */
[----:B------:R2:W-:Y:S04]  /*104470*/  STG.E.64 desc[UR4][R24.64], R2 ;  /* 0x0000000218007986 */ /* 0x0005e8000c101b04 */
[----:B-1----:R-:W3:Y:S04]  /*104480*/  LDG.E.64 R12, desc[UR4][R18.64+0x1048] ;  /* 0x00104804120c7981 */ /* 0x002ee8000c1e1b00 */
[----:B------:R1:W5:Y:S01]  /*104490*/  LDG.E.64 R8, desc[UR4][R22.64+0x18] ;  /* 0x0000180416087981 */ /* 0x000362000c1e1b00 */
[----:B------:R-:W-:-:S08]  /*1044a0*/  DFMA R4, R14, R4, R14 ;  /* 0x000000040e04722b */ /* 0x000fd0000000000e */
[----:B------:R-:W-:-:S08]  /*1044b0*/  DFMA R16, R4, -R16, 1 ;  /* 0x3ff000000410742b */ /* 0x000fd00000000810 */
[----:B------:R-:W-:-:S08]  /*1044c0*/  DFMA R16, R4, R16, R4 ;  /* 0x000000100410722b */ /* 0x000fd00000000004 */
[----:B---3--:R-:W-:Y:S01]  /*1044d0*/  DMUL R100, R16, R12 ;  /* 0x0000000c10647228 */ /* 0x008fe20000000000 */
[----:B------:R-:W-:-:S07]  /*1044e0*/  FSETP.GEU.AND P1, PT, |R13|, 6.5827683646048100446e-37, PT ;  /* 0x036000000d00780b */ /* 0x000fce0003f2e200 */
[----:B--2---:R-:W-:-:S08]  /*1044f0*/  DFMA R2, R100, -100, R12 ;  /* 0xc05900006402782b */ /* 0x004fd0000000000c */
[----:B------:R-:W-:-:S10]  /*104500*/  DFMA R100, R16, R2, R100 ;  /* 0x000000021064722b */ /* 0x000fd40000000064 */
        /* <DEDUP_REMOVED lines=8> */
[----:B0----5:R-:W-:Y:S05]  /*104590*/  CALL.REL.NOINC `($__internal_16_$__cuda_sm20_div_rn_f64_full) ;  /* 0x00001a3800a07944 */ /* 0x021fea0003c00000 */
.L_x_6412:
[----:B------:R-:W1:Y:S01]  /*1045a0*/  LDC.64 R4, c[0x0][0x380] ;  /* 0x0000e000ff047b82 */ /* 0x000e620000000a00 */
[----:B------:R-:W-:-:S08]  /*1045b0*/  DADD R100, -R100, 1 ;  /* 0x3ff0000064647429 */ /* 0x000fd00000000100 */
[----:B-----5:R-:W-:-:S07]  /*1045c0*/  DMUL R8, R8, R100 ;  /* 0x0000006408087228 */ /* 0x020fce0000000000 */
[----:B------:R2:W-:Y:S04]  /*1045d0*/  STG.E.64 desc[UR4][R24.64+0x18], R8 ;  /* 0x0000180818007986 */ /* 0x0005e8000c101b04 */
[----:B------:R2:W5:Y:S04]  /*1045e0*/  LDG.E.64 R2, desc[UR4][R22.64+0x30] ;  /* 0x0000300416027981 */ /* 0x000568000c1e1b00 */
[----:B-1----:R-:W3:Y:S01]  /*1045f0*/  LDG.E.64 R4, desc[UR4][R4.64+0x1050] ;  /* 0x0010500404047981 */ /* 0x002ee2000c1e1b00 */
[----:B------:R-:W1:Y:S01]  /*104600*/  MUFU.RCP64H R7, 100 ;  /* 0x4059000000077908 */ /* 0x000e620000001800 */
[----:B------:R-:W-:-:S02]  /*104610*/  IMAD.MOV.U32 R12, RZ, RZ, 0x0 ;  /* 0x00000000ff0c7424 */ /* 0x000fc400078e00ff */
[----:B------:R-:W-:Y:S02]  /*104620*/  IMAD.MOV.U32 R13, RZ, RZ, 0x40590000 ;  /* 0x40590000ff0d7424 */ /* 0x000fe400078e00ff */
[----:B------:R-:W-:-:S06]  /*104630*/  IMAD.MOV.U32 R6, RZ, RZ, 0x1 ;  /* 0x00000001ff067424 */ /* 0x000fcc00078e00ff */
[----:B-1----:R-:W-:-:S08]  /*104640*/  DFMA R14, R6, -R12, 1 ;  /* 0x3ff00000060e742b */ /* 0x002fd0000000080c */
[----:B------:R-:W-:-:S08]  /*104650*/  DFMA R14, R14, R14, R14 ;  /* 0x0000000e0e0e722b */ /* 0x000fd0000000000e */
[----:B------:R-:W-:-:S08]  /*104660*/  DFMA R14, R6, R14, R6 ;  /* 0x0000000e060e722b */ /* 0x000fd00000000006 */
[----:B------:R-:W-:-:S08]  /*104670*/  DFMA R12, R14, -R12, 1 ;  /* 0x3ff000000e0c742b */ /* 0x000fd0000000080c */
[----:B------:R-:W-:Y:S01]  /*104680*/  DFMA R12, R14, R12, R14 ;  /* 0x0000000c0e0c722b */ /* 0x000fe2000000000e */
[----:B------:R-:W-:Y:S01]  /*104690*/  IMAD.MOV.U32 R118, RZ, RZ, 0x0 ;  /* 0x00000000ff767424 */ /* 0x000fe200078e00ff */
[----:B------:R-:W-:-:S06]  /*1046a0*/  MOV R119, 0x3ff00000 ;  /* 0x3ff0000000777802 */ /* 0x000fcc0000000f00 */
[----:B---3--:R-:W-:-:S08]  /*1046b0*/  DMUL R100, R12, R4 ;  /* 0x000000040c647228 */ /* 0x008fd00000000000 */
[----:B------:R-:W-:-:S08]  /*1046c0*/  DFMA R6, R100, -100, R4 ;  /* 0xc05900006406782b */ /* 0x000fd00000000004 */
        /* <DEDUP_REMOVED lines=10> */
[----:B0----5:R-:W-:Y:S05]  /*104770*/  CALL.REL.NOINC `($__internal_16_$__cuda_sm20_div_rn_f64_full) ;  /* 0x00001a3800287944 */ /* 0x021fea0003c00000 */
.L_x_6413:
[----:B------:R-:W-:-:S08]  /*104780*/  DADD R100, -R100, 1 ;  /* 0x3ff0000064647429 */ /* 0x000fd00000000100 */
[----:B-----5:R-:W-:-:S07]  /*104790*/  DMUL R2, R2, R100 ;  /* 0x0000006402027228 */ /* 0x020fce0000000000 */
[----:B------:R1:W-:Y:S04]  /*1047a0*/  STG.E.64 desc[UR4][R24.64+0x30], R2 ;  /* 0x0000300218007986 */ /* 0x0003e8000c101b04 */
[----:B------:R-:W2:Y:S01]  /*1047b0*/  LDG.E.64 R4, desc[UR4][R22.64] ;  /* 0x0000000416047981 */ /* 0x000ea2000c1e1b00 */
[----:B------:R-:W3:Y:S01]  /*1047c0*/  LDC.64 R8, c[0x0][0x380] ;  /* 0x0000e000ff087b82 */ /* 0x000ee20000000a00 */
[----:B------:R-:W4:Y:S01]  /*1047d0*/  MUFU.RCP64H R13, 100 ;  /* 0x40590000000d7908 */ /* 0x000f220000001800 */
[----:B------:R-:W-:Y:S02]  /*1047e0*/  IMAD.MOV.U32 R14, RZ, RZ, 0x0 ;  /* 0x00000000ff0e7424 */ /* 0x000fe400078e00ff */
[----:B------:R-:W-:Y:S02]  /*1047f0*/  IMAD.MOV.U32 R15, RZ, RZ, 0x40590000 ;  /* 0x40590000ff0f7424 */ /* 0x000fe400078e00ff */
[----:B------:R-:W-:-:S06]  /*104800*/  IMAD.MOV.U32 R12, RZ, RZ, 0x1 ;  /* 0x00000001ff0c7424 */ /* 0x000fcc00078e00ff */
[----:B----4-:R-:W-:Y:S02]  /*104810*/  DFMA R16, R12, -R14, 1 ;  /* 0x3ff000000c10742b */ /* 0x010fe4000000080e */
[----:B--2---:R-:W-:-:S07]  /*104820*/  DADD R4, R4, 2 ;  /* 0x4000000004047429 */ /* 0x004fce0000000000 */
[----:B------:R2:W-:Y:S04]  /*104830*/  STG.E.64 desc[UR4][R32.64], R4 ;  /* 0x0000000420007986 */ /* 0x0005e8000c101b04 */
[----:B---3--:R-:W3:Y:S04]  /*104840*/  LDG.E.64 R8, desc[UR4][R8.64+0x1048] ;  /* 0x0010480408087981 */ /* 0x008ee8000c1e1b00 */
[----:B------:R2:W5:Y:S01]  /*104850*/  LDG.E.64 R6, desc[UR4][R22.64+0x18] ;  /* 0x0000180416067981 */ /* 0x000562000c1e1b00 */
[----:B------:R-:W-:-:S08]  /*104860*/  DFMA R16, R16, R16, R16 ;  /* 0x000000101010722b */ /* 0x000fd00000000010 */
[----:B------:R-:W-:-:S08]  /*104870*/  DFMA R16, R12, R16, R12 ;  /* 0x000000100c10722b */ /* 0x000fd0000000000c */
[----:B------:R-:W-:-:S08]  /*104880*/  DFMA R14, R16, -R14, 1 ;  /* 0x3ff00000100e742b */ /* 0x000fd0000000080e */
[----:B------:R-:W-:-:S08]  /*104890*/  DFMA R14, R16, R14, R16 ;  /* 0x0000000e100e722b */ /* 0x000fd00000000010 */
[----:B---3--:R-:W-:Y:S01]  /*1048a0*/  DMUL R100, R14, R8 ;  /* 0x000000080e647228 */ /* 0x008fe20000000000 */
[----:B------:R-:W-:-:S07]  /*1048b0*/  FSETP.GEU.AND P1, PT, |R9|, 6.5827683646048100446e-37, PT ;  /* 0x036000000900780b */ /* 0x000fce0003f2e200 */
[----:B-1----:R-:W-:-:S08]  /*1048c0*/  DFMA R2, R100, -100, R8 ;  /* 0xc05900006402782b */ /* 0x002fd00000000008 */
[----:B------:R-:W-:-:S10]  /*1048d0*/  DFMA R100, R14, R2, R100 ;  /* 0x000000020e64722b */ /* 0x000fd40000000064 */
        /* <DEDUP_REMOVED lines=9> */
.L_x_6414:
[----:B------:R-:W1:Y:S01]  /*104970*/  LDC.64 R4, c[0x0][0x380] ;  /* 0x0000e000ff047b82 */ /* 0x000e620000000a00 */
[----:B------:R-:W-:-:S08]  /*104980*/  DADD R100, R100, 1 ;  /* 0x3ff0000064647429 */ /* 0x000fd00000000000 */
[----:B-----5:R-:W-:-:S07]  /*104990*/  DMUL R6, R6, R100 ;  /* 0x0000006406067228 */ /* 0x020fce0000000000 */
[----:B------:R2:W-:Y:S04]  /*1049a0*/  STG.E.64 desc[UR4][R32.64+0x18], R6 ;  /* 0x0000180620007986 */ /* 0x0005e8000c101b04 */
[----:B------:R3:W5:Y:S04]  /*1049b0*/  LDG.E.64 R2, desc[UR4][R22.64+0x30] ;  /* 0x0000300416027981 */ /* 0x000768000c1e1b00 */
[----:B-1----:R-:W4:Y:S01]  /*1049c0*/  LDG.E.64 R4, desc[UR4][R4.64+0x1050] ;  /* 0x0010500404047981 */ /* 0x002f22000c1e1b00 */
[----:B------:R-:W1:Y:S01]  /*1049d0*/  MUFU.RCP64H R9, 100 ;  /* 0x4059000000097908 */ /* 0x000e620000001800 */
[----:B------:R-:W-:Y:S01]  /*1049e0*/  MOV R12, 0x0 ;  /* 0x00000000000c7802 */ /* 0x000fe20000000f00 */
[----:B------:R-:W-:-:S02]  /*1049f0*/  IMAD.MOV.U32 R13, RZ, RZ, 0x40590000 ;  /* 0x40590000ff0d7424 */ /* 0x000fc400078e00ff */
[----:B------:R-:W-:-:S06]  /*104a00*/  IMAD.MOV.U32 R8, RZ, RZ, 0x1 ;  /* 0x00000001ff087424 */ /* 0x000fcc00078e00ff */
[----:B-1----:R-:W-:-:S08]  /*104a10*/  DFMA R14, R8, -R12, 1 ;  /* 0x3ff00000080e742b */ /* 0x002fd0000000080c */
[----:B------:R-:W-:-:S08]  /*104a20*/  DFMA R14, R14, R14, R14 ;  /* 0x0000000e0e0e722b */ /* 0x000fd0000000000e */
[----:B------:R-:W-:-:S08]  /*104a30*/  DFMA R14, R8, R14, R8 ;  /* 0x0000000e080e722b */ /* 0x000fd00000000008 */
[----:B------:R-:W-:-:S08]  /*104a40*/  DFMA R12, R14, -R12, 1 ;  /* 0x3ff000000e0c742b */ /* 0x000fd0000000080c */
[----:B------:R-:W-:-:S08]  /*104a50*/  DFMA R12, R14, R12, R14 ;  /* 0x0000000c0e0c722b */ /* 0x000fd0000000000e */
[----:B----4-:R-:W-:-:S08]  /*104a60*/  DMUL R100, R12, R4 ;  /* 0x000000040c647228 */ /* 0x010fd00000000000 */
[----:B--2---:R-:W-:-:S08]  /*104a70*/  DFMA R6, R100, -100, R4 ;  /* 0xc05900006406782b */ /* 0x004fd00000000004 */
[----:B------:R-:W-:Y:S01]  /*104a80*/  DFMA R100, R12, R6, R100 ;  /* 0x000000060c64722b */ /* 0x000fe20000000064 */
[----:B------:R-:W-:-:S09]  /*104a90*/  FSETP.GEU.AND P1, PT, |R5|, 6.5827683646048100446e-37, PT ;  /* 0x036000000500780b */ /* 0x000fd20003f2e200 */
[----:B------:R-:W-:-:S05]  /*104aa0*/  FFMA R0, RZ, 3.390625, R101 ;  /* 0x40590000ff007823 */ /* 0x000fca0000000065 */
[----:B------:R-:W-:-:S13]  /*104ab0*/  FSETP.GT.AND P0, PT, |R0|, 1.469367938527859385e-39, PT ;  /* 0x001000000000780b */ /* 0x000fda0003f04200 */
[----:B---3--:R-:W-:Y:S05]  /*104ac0*/  @P0 BRA P1, `(.L_x_6415) ;  /* 0x0000000000180947 */ /* 0x008fea0000800000 */
[----:B------:R-:W-:Y:S01]  /*104ad0*/  IMAD.MOV.U32 R100, RZ, RZ, R4 ;  /* 0x000000ffff647224 */ /* 0x000fe200078e0004 */
[----:B------:R-:W-:Y:S01]  /*104ae0*/  MOV R104, 0x104b30 ;  /* 0x00104b3000687802 */ /* 0x000fe20000000f00 */
[----:B------:R-:W-:Y:S02]  /*104af0*/  IMAD.MOV.U32 R101, RZ, RZ, R5 ;  /* 0x000000ffff657224 */ /* 0x000fe400078e0005 */
[----:B------:R-:W-:Y:S02]  /*104b00*/  IMAD.MOV.U32 R106, RZ, RZ, RZ ;  /* 0x000000ffff6a7224 */ /* 0x000fe400078e00ff */
[----:B------:R-:W-:-:S07]  /*104b10*/  IMAD.MOV.U32 R103, RZ, RZ, 0x40590000 ;  /* 0x40590000ff677424 */ /* 0x000fce00078e00ff */
[----:B0----5:R-:W-:Y:S05]  /*104b20*/  CALL.REL.NOINC `($__internal_16_$__cuda_sm20_div_rn_f64_full) ;  /* 0x00001a34003c7944 */ /* 0x021fea0003c00000 */
.L_x_6415:
[----:B------:R-:W-:-:S08]  /*104b30*/  DADD R100, R100, 1 ;  /* 0x3ff0000064647429 */ /* 0x000fd00000000000 */
        /* <DEDUP_REMOVED lines=9> */
[----:B--2---:R-:W-:-:S07]  /*104bd0*/  DADD R4, R4, -2 ;  /* 0xc000000004047429 */ /* 0x004fce0000000000 */
        /* <DEDUP_REMOVED lines=15> */
[----:B------:R-:W-:Y:S01]  /*104cd0*/  MOV R106, RZ ;  /* 0x000000ff006a7202 */ /* 0x000fe20000000f00 */
[----:B------:R-:W-:Y:S01]  /*104ce0*/  IMAD.MOV.U32 R101, RZ, RZ, R9 ;  /* 0x000000ffff657224 */ /* 0x000fe200078e0009 */
[----:B------:R-:W-:Y:S01]  /*104cf0*/  MOV R104, 0x104d20 ;  /* 0x00104d2000687802 */ /* 0x000fe20000000f00 */
[----:B------:R-:W-:-:S07]  /*104d00*/  IMAD.MOV.U32 R103, RZ, RZ, 0x40590000 ;  /* 0x40590000ff677424 */ /* 0x000fce00078e00ff */
[----:B0----5:R-:W-:Y:S05]  /*104d10*/  CALL.REL.NOINC `($__internal_16_$__cuda_sm20_div_rn_f64_full) ;  /* 0x00001a3000c07944 */ /* 0x021fea0003c00000 */
.L_x_6416:
[----:B------:R-:W1:Y:S01]  /*104d20*/  LDC.64 R4, c[0x0][0x380] ;  /* 0x0000e000ff047b82 */ /* 0x000e620000000a00 */
[----:B------:R-:W-:-:S08]  /*104d30*/  DADD R100, -R100, 1 ;  /* 0x3ff0000064647429 */ /* 0x000fd00000000100 */
[----:B-----5:R-:W-:-:S07]  /*104d40*/  DMUL R6, R6, R100 ;  /* 0x0000006406067228 */ /* 0x020fce0000000000 */
[----:B------:R2:W-:Y:S04]  /*104d50*/  STG.E.64 desc[UR4][R24.64+0x20], R6 ;  /* 0x0000200618007986 */ /* 0x0005e8000c101b04 */
[----:B------:R3:W5:Y:S04]  /*104d60*/  LDG.E.64 R2, desc[UR4][R22.64+0x38] ;  /* 0x0000380416027981 */ /* 0x000768000c1e1b00 */
[----:B-1----:R-:W4:Y:S01]  /*104d70*/  LDG.E.64 R4, desc[UR4][R4.64+0x1050] ;  /* 0x0010500404047981 */ /* 0x002f22000c1e1b00 */
        /* <DEDUP_REMOVED lines=22> */
.L_x_6417:
        /* <DEDUP_REMOVED lines=25> */
[----:B------:R-:W-:Y:S01]  /*105070*/  MOV R100, R8 ;  /* 0x0000000800647202 */ /* 0x000fe20000000f00 */
[----:B------:R-:W-:Y:S01]  /*105080*/  IMAD.MOV.U32 R101, RZ, RZ, R9 ;  /* 0x000000ffff657224 */ /* 0x000fe200078e0009 */
[----:B------:R-:W-:Y:S01]  /*105090*/  MOV R104, 0x1050d0 ;  /* 0x001050d000687802 */ /* 0x000fe20000000f00 */
[----:B------:R-:W-:Y:S02]  /*1050a0*/  IMAD.MOV.U32 R106, RZ, RZ, RZ ;  /* 0x000000ffff6a7224 */ /* 0x000fe400078e00ff */
[----:B------:R-:W-:-:S07]  /*1050b0*/  IMAD.MOV.U32 R103, RZ, RZ, 0x40590000 ;  /* 0x40590000ff677424 */ /* 0x000fce00078e00ff */
[----:B0----5:R-:W-:Y:S05]  /*1050c0*/  CALL.REL.NOINC `($__internal_16_$__cuda_sm20_div_rn_f64_full) ;  /* 0x00001a2c00d47944 */ /* 0x021fea0003c00000 */
.L_x_6418:
[----:B------:R-:W1:Y:S01]  /*1050d0*/  LDC.64 R4, c[0x0][0x380] ;  /* 0x0000e000ff047b82 */ /* 0x000e620000000a00 */
[----:B------:R-:W-:-:S08]  /*1050e0*/  DADD R100, R100, 1 ;  /* 0x3ff0000064647429 */ /* 0x000fd00000000000 */
        /* <DEDUP_REMOVED lines=26> */
.L_x_6419:
[----:B------:R-:W-:-:S08]  /*105290*/  DADD R100, R100, 1 ;  /* 0x3ff0000064647429 */ /* 0x000fd00000000000 */
[----:B-----5:R-:W-:-:S07]  /*1052a0*/  DMUL R2, R2, R100 ;  /* 0x0000006402027228 */ /* 0x020fce0000000000 */
[----:B------:R1:W-:Y:S04]  /*1052b0*/  STG.E.64 desc[UR4][R32.64+0x38], R2 ;  /* 0x0000380220007986 */ /* 0x0003e8000c101b04 */
[----:B------:R-:W2:Y:S01]  /*1052c0*/  LDG.E.64 R4, desc[UR4][R22.64+0x10] ;  /* 0x0000100416047981 */ /* 0x000ea2000c1e1b00 */
[----:B------:R-:W3:Y:S01]  /*1052d0*/  LDC.64 R8, c[0x0][0x380] ;  /* 0x0000e000ff087b82 */ /* 0x000ee20000000a00 */
[----:B------:R-:W4:Y:S01]  /*1052e0*/  MUFU.RCP64H R13, 100 ;  /* 0x40590000000d7908 */ /* 0x000f220000001800 */
[----:B------:R-:W-:Y:S01]  /*1052f0*/  IMAD.MOV.U32 R14, RZ, RZ, 0x0 ;  /* 0x00000000ff0e7424 */ /* 0x000fe200078e00ff */
[----:B------:R-:W-:Y:S01]  /*105300*/  MOV R15, 0x40590000 ;  /* 0x40590000000f7802 */ /* 0x000fe20000000f00 */
        /* <DEDUP_REMOVED lines=23> */
.L_x_6420:
        /* <DEDUP_REMOVED lines=24> */
[----:B------:R-:W-:Y:S01]  /*105600*/  IMAD.MOV.U32 R101, RZ, RZ, R5 ;  /* 0x000000ffff657224 */ /* 0x000fe200078e0005 */
[----:B------:R-:W-:Y:S01]  /*105610*/  MOV R104, 0x105640 ;  /* 0x0010564000687802 */ /* 0x000fe20000000f00 */
[----:B------:R-:W-:-:S07]  /*105620*/  IMAD.MOV.U32 R106, RZ, RZ, RZ ;  /* 0x000000ffff6a7224 */ /* 0x000fce00078e00ff */
[----:B0----5:R-:W-:Y:S05]  /*105630*/  CALL.REL.NOINC `($__internal_16_$__cuda_sm20_div_rn_f64_full) ;  /* 0x00001a2800787944 */ /* 0x021fea0003c00000 */
.L_x_6421:
        /* <DEDUP_REMOVED lines=31> */
.L_x_6422:
        /* <DEDUP_REMOVED lines=23> */
[----:B------:R-:W-:Y:S01]  /*1059a0*/  MOV R101, R5 ;  /* 0x0000000500657202 */ /* 0x000fe20000000f00 */
[----:B------:R-:W-:Y:S01]  /*1059b0*/  IMAD.MOV.U32 R106, RZ, RZ, RZ ;  /* 0x000000ffff6a7224 */ /* 0x000fe200078e00ff */
[----:B------:R-:W-:Y:S01]  /*1059c0*/  MOV R104, 0x1059f0 ;  /* 0x001059f000687802 */ /* 0x000fe20000000f00 */
[----:B------:R-:W-:-:S07]  /*1059d0*/  IMAD.MOV.U32 R103, RZ, RZ, 0x40590000 ;  /* 0x40590000ff677424 */ /* 0x000fce00078e00ff */
[----:B0----5:R-:W-:Y:S05]  /*1059e0*/  CALL.REL.NOINC `($__internal_16_$__cuda_sm20_div_rn_f64_full) ;  /* 0x00001a24008c7944 */ /* 0x021fea0003c00000 */
.L_x_6423:
        /* <DEDUP_REMOVED lines=8> */
[----:B------:R-:W3:Y:S04]  /*105a70*/  LDG.E.64 R6, desc[UR4][R32.64+0x8] ;  /* 0x0000080420067981 */ /* 0x000ee8000c1e1b00 */
[----:B------:R-:W3:Y:S02]  /*105a80*/  LDG.E.64 R8, desc[UR4][R24.64+0x8] ;  /* 0x0000080418087981 */ /* 0x000ee4000c1e1b00 */
[----:B---3--:R-:W-:-:S08]  /*105a90*/  DADD R6, R6, -R8 ;  /* 0x0000000006067229 */ /* 0x008fd00000000808 */
[----:B------:R-:W-:-:S07]  /*105aa0*/  DMUL R6, |R6|, 0.25 ;  /* 0x3fd0000006067828 */ /* 0x000fce0000000200 */
[----:B------:R3:W-:Y:S04]  /*105ab0*/  STG.E.64 desc[UR4][R36.64+0x8], R6 ;  /* 0x0000080624007986 */ /* 0x0007e8000c101b04 */
[----:B------:R-:W4:Y:S04]  /*105ac0*/  LDG.E.64 R8, desc[UR4][R32.64+0x10] ;  /* 0x0000100420087981 */ /* 0x000f28000c1e1b00 */
[----:B-1----:R-:W4:Y:S02]  /*105ad0*/  LDG.E.64 R2, desc[UR4][R24.64+0x10] ;  /* 0x0000100418027981 */ /* 0x002f24000c1e1b00 */
[----:B----4-:R-:W-:-:S08]  /*105ae0*/  DADD R2, R8, -R2 ;  /* 0x0000000008027229 */ /* 0x010fd00000000802 */
[----:B------:R-:W-:-:S07]  /*105af0*/  DMUL R2, |R2|, 0.25 ;  /* 0x3fd0000002027828 */ /* 0x000fce0000000200 */
[----:B------:R1:W-:Y:S04]  /*105b00*/  STG.E.64 desc[UR4][R36.64+0x10], R2 ;  /* 0x0000100224007986 */ /* 0x0003e8000c101b04 */
[----:B--2---:R-:W2:Y:S04]  /*105b10*/  LDG.E.64 R4, desc[UR4][R32.64+0x18] ;  /* 0x0000180420047981 */ /* 0x004ea8000c1e1b00 */
[----:B------:R-:W2:Y:S02]  /*105b20*/  LDG.E.64 R8, desc[UR4][R24.64+0x18] ;  /* 0x0000180418087981 */ /* 0x000ea4000c1e1b00 */
[----:B--2---:R-:W-:-:S08]  /*105b30*/  DADD R4, R4, -R8 ;  /* 0x0000000004047229 */ /* 0x004fd00000000808 */
[----:B------:R-:W-:-:S07]  /*105b40*/  DMUL R4, |R4|, 0.25 ;  /* 0x3fd0000004047828 */ /* 0x000fce0000000200 */
[----:B------:R2:W-:Y:S04]  /*105b50*/  STG.E.64 desc[UR4][R36.64+0x18], R4 ;  /* 0x0000180424007986 */ /* 0x0005e8000c101b04 */
[----:B---3--:R-:W3:Y:S04]  /*105b60*/  LDG.E.64 R6, desc[UR4][R32.64+0x20] ;  /* 0x0000200420067981 */ /* 0x008ee8000c1e1b00 */
[----:B------:R-:W3:Y:S02]  /*105b70*/  LDG.E.64 R8, desc[UR4][R24.64+0x20] ;  /* 0x0000200418087981 */ /* 0x000ee4000c1e1b00 */
[----:B---3--:R-:W-:-:S08]  /*105b80*/  DADD R6, R6, -R8 ;  /* 0x0000000006067229 */ /* 0x008fd00000000808 */
[----:B------:R-:W-:-:S07]  /*105b90*/  DMUL R6, |R6|, 0.25 ;  /* 0x3fd0000006067828 */ /* 0x000fce0000000200 */
[----:B------:R3:W-:Y:S04]  /*105ba0*/  STG.E.64 desc[UR4][R36.64+0x20], R6 ;  /* 0x0000200624007986 */ /* 0x0007e8000c101b04 */
[----:B-1----:R-:W4:Y:S04]  /*105bb0*/  LDG.E.64 R2, desc[UR4][R32.64+0x28] ;  /* 0x0000280420027981 */ /* 0x002f28000c1e1b00 */
[----:B------:R-:W4:Y:S02]  /*105bc0*/  LDG.E.64 R8, desc[UR4][R24.64+0x28] ;  /* 0x0000280418087981 */ /* 0x000f24000c1e1b00 */
        /* <DEDUP_REMOVED lines=18> */
[----:B------:R2:W5:Y:S01]  /*105cf0*/  LDG.E.64 R44, desc[UR4][R22.64] ;  /* 0x00000004162c7981 */ /* 0x000562000c1e1b00 */
[----:B------:R-:W-:Y:S01]  /*105d00*/  BSSY.RECONVERGENT B2, `(.L_x_6424) ;  /* 0x0009f80000027945 */ /* 0x000fe20003800200 */
[----:B------:R-:W-:Y:S02]  /*105d10*/  IMAD.MOV.U32 R91, RZ, RZ, 0xa ;  /* 0x0000000aff5b7424 */ /* 0x000fe400078e00ff */
[----:B------:R-:W-:-:S07]  /*105d20*/  IMAD.MOV.U32 R78, RZ, RZ, RZ ;  /* 0x000000ffff4e7224 */ /* 0x000fce00078e00ff */
.L_x_8479:
[----:B-----5:R-:W-:Y:S04]  /*105d30*/  STG.E.64 desc[UR4][R28.64+0x288], R44 ;  /* 0x0002882c1c007986 */ /* 0x020fe8000c101b04 */
[----:B--2---:R-:W3:Y:S04]  /*105d40*/  LDG.E.64 R46, desc[UR4][R22.64+0x8] ;  /* 0x00000804162e7981 */ /* 0x004ee8000c1e1b00 */
[----:B-1-3--:R1:W-:Y:S04]  /*105d50*/  STG.E.64 desc[UR4][R28.64+0x290], R46 ;  /* 0x0002902e1c007986 */ /* 0x00a3e8000c101b04 */
[----:B------:R-:W3:Y:S04]  /*105d60*/  LDG.E.64 R48, desc[UR4][R22.64+0x10] ;  /* 0x0000100416307981 */ /* 0x000ee8000c1e1b00 */
[----:B---3--:R3:W-:Y:S04]  /*105d70*/  STG.E.64 desc[UR4][R28.64+0x298], R48 ;  /* 0x000298301c007986 */ /* 0x0087e8000c101b04 */
[----:B------:R-:W4:Y:S04]  /*105d80*/  LDG.E.64 R66, desc[UR4][R22.64+0x18] ;  /* 0x0000180416427981 */ /* 0x000f28000c1e1b00 */
[----:B----4-:R-:W-:Y:S04]  /*105d90*/  STG.E.64 desc[UR4][R28.64+0x2a0], R66 ;  /* 0x0002a0421c007986 */ /* 0x010fe8000c101b04 */
[----:B------:R-:W4:Y:S04]  /*105da0*/  LDG.E.64 R68, desc[UR4][R22.64+0x20] ;  /* 0x0000200416447981 */ /* 0x000f28000c1e1b00 */
[----:B----4-:R4:W-:Y:S04]  /*105db0*/  STG.E.64 desc[UR4][R28.64+0x2a8], R68 ;  /* 0x0002a8441c007986 */ /* 0x0109e8000c101b04 */
[----:B------:R-:W2:Y:S04]  /*105dc0*/  LDG.E.64 R70, desc[UR4][R22.64+0x28] ;  /* 0x0000280416467981 */ /* 0x000ea8000c1e1b00 */
[----:B--2---:R2:W-:Y:S04]  /*105dd0*/  STG.E.64 desc[UR4][R28.64+0x2b0], R70 ;  /* 0x0002b0461c007986 */ /* 0x0045e8000c101b04 */
[----:B------:R-:W3:Y:S04]  /*105de0*/  LDG.E.64 R72, desc[UR4][R22.64+0x30] ;  /* 0x0000300416487981 */ /* 0x000ee8000c1e1b00 */
[----:B---3--:R2:W-:Y:S04]  /*105df0*/  STG.E.64 desc[UR4][R28.64+0x2b8], R72 ;  /* 0x0002b8481c007986 */ /* 0x0085e8000c101b04 */
[----:B------:R-:W3:Y:S04]  /*105e00*/  LDG.E.64 R74, desc[UR4][R22.64+0x38] ;  /* 0x00003804164a7981 */ /* 0x000ee8000c1e1b00 */
[----:B---3--:R2:W-:Y:S04]  /*105e10*/  STG.E.64 desc[UR4][R28.64+0x2c0], R74 ;  /* 0x0002c04a1c007986 */ /* 0x0085e8000c101b04 */
[----:B-1----:R-:W3:Y:S01]  /*105e20*/  LDG.E.64 R46, desc[UR4][R22.64+0x40] ;  /* 0x00004004162e7981 */ /* 0x002ee2000c1e1b00 */
[----:B------:R-:W-:-:S03]  /*105e30*/  UMOV UR12, 0xa2529d3a ;  /* 0xa2529d3a000c7882 */ /* 0x000fc60000000000 */
[----:B---3--:R2:W-:Y:S04]  /*105e40*/  STG.E.64 desc[UR4][R28.64+0x2c8], R46 ;  /* 0x0002c82e1c007986 */ /* 0x0085e8000c101b04 */
[----:B------:R-:W4:Y:S04]  /*105e50*/  LDG.E.64 R48, desc[UR4][R22.64+0x30] ;  /* 0x0000300416307981 */ /* 0x000f28000c1e1b00 */
[----:B------:R2:W5:Y:S04]  /*105e60*/  LDG.E.64 R80, desc[UR4][R22.64+0x18] ;  /* 0x0000180416507981 */ /* 0x000568000c1e1b00 */
[----:B------:R2:W5:Y:S04]  /*105e70*/  LDG.E.64 R76, desc[UR4][R22.64+0x20] ;  /* 0x00002004164c7981 */ /* 0x000568000c1e1b00 */
[----:B------:R2:W5:Y:S04]  /*105e80*/  LDG.E.64 R92, desc[UR4][R22.64+0x28] ;  /* 0x00002804165c7981 */ /* 0x000568000c1e1b00 */
[----:B------:R2:W5:Y:S01]  /*105e90*/  LDG.E.64 R44, desc[UR4][R22.64+0x38] ;  /* 0x00003804162c7981 */ /* 0x000562000c1e1b00 */
[----:B------:R-:W-:Y:S01]  /*105ea0*/  UMOV UR13, 0x3f91df46 ;  /* 0x3f91df46000d7882 */ /* 0x000fe20000000000 */
[----:B------:R-:W-:Y:S01]  /*105eb0*/  BSSY.RECONVERGENT B3, `(.L_x_6425) ;  /* 0x000001d000037945 */ /* 0x000fe20003800200 */
[----:B----4-:R-:W-:-:S08]  /*105ec0*/  DMUL R68, R48, UR12 ;  /* 0x0000000c30447c28 */ /* 0x010fd00008000000 */
        /* <DEDUP_REMOVED lines=27> */
.L_x_6426:
[----:B------:R-:W-:Y:S05]  /*106080*/  BSYNC.RECONVERGENT B3 ;  /* 0x0000000000037941 */ /* 0x000fea0003800200 */
.L_x_6425:
        /* <DEDUP_REMOVED lines=60> */
.L_x_6428:
[----:B------:R-:W-:Y:S05]  /*106450*/  BSYNC.RECONVERGENT B3 ;  /* 0x0000000000037941 */ /* 0x000fea0003800200 */
.L_x_6427:
        /* <DEDUP_REMOVED lines=60> */
.L_x_6430:
[----:B------:R-:W-:Y:S05]  /*106820*/  BSYNC.RECONVERGENT B3 ;  /* 0x0000000000037941 */ /* 0x000fea0003800200 */
.L_x_6429:
        /* <DEDUP_REMOVED lines=55> */
[----:B------:R-:W-:-:S07]  /*106ba0*/  IMAD.MOV.U32 R95, RZ, RZ, R103 ;  /* 0x000000ffff5f7224 */ /* 0x000fce00078e0067 */
.L_x_6434:
[----:B------:R-:W-:Y:S05]  /*106bb0*/  BSYNC.RECONVERGENT B4 ;  /* 0x0000000000047941 */ /* 0x000fea0003800200 */
.L_x_6433:
[----:B------:R-:W-:-:S07]  /*106bc0*/  VIADD R79, R105, 0x1 ;  /* 0x00000001694f7836 */ /* 0x000fce0000000000 */
.L_x_6432:
[----:B------:R-:W-:Y:S05]  /*106bd0*/  BSYNC.RECONVERGENT B3 ;  /* 0x0000000000037941 */ /* 0x000fea0003800200 */
.L_x_6431:
        /* <DEDUP_REMOVED lines=56> */
.L_x_6438:
[----:B------:R-:W-:Y:S05]  /*106f60*/  BSYNC.RECONVERGENT B4 ;  /* 0x0000000000047941 */ /* 0x000fea0003800200 */
.L_x_6437:
[----:B------:R-:W-:-:S07]  /*106f70*/  VIADD R79, R105, 0x1 ;  /* 0x00000001694f7836 */ /* 0x000fce0000000000 */
.L_x_6436:
[----:B------:R-:W-:Y:S05]  /*106f80*/  BSYNC.RECONVERGENT B3 ;  /* 0x0000000000037941 */ /* 0x000fea0003800200 */
.L_x_6435:
        /* <DEDUP_REMOVED lines=56> */
.L_x_6442:
[----:B------:R-:W-:Y:S05]  /*107310*/  BSYNC.RECONVERGENT B4 ;  /* 0x0000000000047941 */ /* 0x000fea0003800200 */
.L_x_6441:
[----:B------:R-:W-:-:S07]  /*107320*/  IADD3 R79, PT, PT, R105, 0x1, RZ ;  /* 0x00000001694f7810 */ /* 0x000fce0007ffe0ff */
.L_x_6440:
[----:B------:R-:W-:Y:S05]  /*107330*/  BSYNC.RECONVERGENT B3 ;  /* 0x0000000000037941 */ /* 0x000fea0003800200 */
.L_x_6439:
        /* <DEDUP_REMOVED lines=23> */
[----:B----4-:R-:W-:-:S08]  /*1074b0*/  DFMA R72, R96, R100, R72 ;  /* 0x000000646048722b */ /* 0x010fd00000000048 */
[----:B------:R-:W-:Y:S02]  /*1074c0*/  DFMA R72, R96, R72, R74 ;  /* 0x000000486048722b */ /* 0x000fe4000000004a */
[----:B-1----:R-:W-:-:S06]  /*1074d0*/  DFMA R74, -R106, R46, 1 ;  /* 0x3ff000006a4a742b */ /* 0x002fcc000000012e */
        /* <DEDUP_REMOVED lines=25> */
.L_x_6444:
[----:B------:R-:W-:Y:S05]  /*107670*/  BSYNC.RECONVERGENT B1 ;  /* 0x0000000000017941 */ /* 0x000fea0003800200 */
.L_x_6443:
        /* <DEDUP_REMOVED lines=57> */
.L_x_6446:
        /* <DEDUP_REMOVED lines=72> */
.L_x_6447:
[----:B------:R-:W-:Y:S05]  /*107e90*/  BSYNC.RECONVERGENT B0 ;  /* 0x0000000000007941 */ /* 0x000fea0003800200 */
.L_x_6445:
        /* <DEDUP_REMOVED lines=22> */
.L_x_6449:
[----:B------:R-:W-:Y:S05]  /*108000*/  BSYNC.RECONVERGENT B1 ;  /* 0x0000000000017941 */ /* 0x000fea0003800200 */
.L_x_6448:
        /* <DEDUP_REMOVED lines=57> */
.L_x_6451:
        /* <DEDUP_REMOVED lines=72> */
.L_x_6452:
[----:B------:R-:W-:Y:S05]  /*108820*/  BSYNC.RECONVERGENT B0 ;  /* 0x0000000000007941 */ /* 0x000fea0003800200 */
.L_x_6450:
        /* <DEDUP_REMOVED lines=34> */
.L_x_6454:
[----:B------:R-:W-:Y:S05]  /*108a50*/  BSYNC.RECONVERGENT B3 ;  /* 0x0000000000037941 */ /* 0x000fea0003800200 */
.L_x_6453:
        /* <DEDUP_REMOVED lines=59> */
.L_x_6456:
[----:B------:R-:W-:Y:S05]  /*108e10*/  BSYNC.RECONVERGENT B1 ;  /* 0x0000000000017941 */ /* 0x000fea0003800200 */
.L_x_6455:
[----:B------:R-:W1:Y:S01]  /*108e20*/  MUFU.RCP64H R97, R95 ;  /* 0x0000005f00617308 */ /* 0x000e620000001800 */
[----:B------:R-:W-:Y:S01]  /*108e30*/  IMAD.MOV.U32 R96, RZ, RZ, 0x1 ;  /* 0x00000001ff607424 */ /* 0x000fe200078e00ff */
[----:B------:R-:W-:Y:S01]  /*108e40*/  DMUL R92, R80, R92 ;  /* 0x0000005c505c7228 */ /* 0x000fe20000000000 */
[----:B------:R-:W-:Y:S04]  /*108e50*/  BSSY.RECONVERGENT B1, `(.L_x_6457) ;  /* 0x0000014000017945 */ /* 0x000fe80003800200 */
[----:B-1----:R-:W-:-:S08]  /*108e60*/  DFMA R100, -R94, R96, 1 ;  /* 0x3ff000005e64742b */ /* 0x002fd00000000160 */
        /* <DEDUP_REMOVED lines=15> */
[----:B0-----:R-:W-:Y:S05]  /*108f60*/  CALL.REL.NOINC `($__internal_16_$__cuda_sm20_div_rn_f64_full) ;  /* 0x000019f0002c7944 */ /* 0x001fea0003c00000 */
[----:B------:R-:W-:Y:S02]  /*108f70*/  IMAD.MOV.U32 R48, RZ, RZ, R100 ;  /* 0x000000ffff307224 */ /* 0x000fe400078e0064 */
[----:B------:R-:W-:-:S07]  /*108f80*/  IMAD.MOV.U32 R49, RZ, RZ, R101 ;  /* 0x000000ffff317224 */ /* 0x000fce00078e0065 */
.L_x_6458:
[----:B------:R-:W-:Y:S05]  /*108f90*/  BSYNC.RECONVERGENT B1 ;  /* 0x0000000000017941 */ /* 0x000fea0003800200 */
.L_x_6457:
        /* <DEDUP_REMOVED lines=23> */
.L_x_6460:
[----:B------:R-:W-:Y:S05]  /*109110*/  BSYNC.RECONVERGENT B1 ;  /* 0x0000000000017941 */ /* 0x000fea0003800200 */
.L_x_6459:
        /* <DEDUP_REMOVED lines=34> */
.L_x_6464:
[----:B------:R-:W-:Y:S05]  /*109340*/  BSYNC.RECONVERGENT B4 ;  /* 0x0000000000047941 */ /* 0x000fea0003800200 */
.L_x_6463:
[----:B------:R-:W-:-:S07]  /*109350*/  VIADD R79, R105, 0x1 ;  /* 0x00000001694f7836 */ /* 0x000fce0000000000 */
.L_x_6462:
[----:B------:R-:W-:Y:S05]  /*109360*/  BSYNC.RECONVERGENT B3 ;  /* 0x0000000000037941 */ /* 0x000fea0003800200 */
.L_x_6461:
        /* <DEDUP_REMOVED lines=56> */
.L_x_6468:
[----:B------:R-:W-:Y:S05]  /*1096f0*/  BSYNC.RECONVERGENT B4 ;  /* 0x0000000000047941 */ /* 0x000fea0003800200 */
.L_x_6467:
[----:B------:R-:W-:-:S07]  /*109700*/  VIADD R79, R105, 0x1 ;  /* 0x00000001694f7836 */ /* 0x000fce0000000000 */
.L_x_6466:
[----:B------:R-:W-:Y:S05]  /*109710*/  BSYNC.RECONVERGENT B3 ;  /* 0x0000000000037941 */ /* 0x000fea0003800200 */
.L_x_6465:
        /* <DEDUP_REMOVED lines=56> */
.L_x_6470:
[----:B------:R-:W-:Y:S05]  /*109aa0*/  BSYNC.RECONVERGENT B3 ;  /* 0x0000000000037941 */ /* 0x000fea0003800200 */
.L_x_6469:
        /* <DEDUP_REMOVED lines=8> */
[----:B------:R-:W1:Y:S03]  /*109b30*/  LDC.64 R110, c[0x0][0x390] ;  /* 0x0000e400ff6e7b82 */ /* 0x000e660000000a00 */
[----:B-1----:R-:W5:Y:S01]  /*109b40*/  LDG.E R110, desc[UR4][R110.64+0x4] ;  /* 0x000004046e6e7981 */ /* 0x002f62000c1e1900 */
[----:B------:R-:W-:Y:S01]  /*109b50*/  LOP3.LUT R90, R79, 0x1, RZ, 0xc0, !PT ;  /* 0x000000014f5a7812 */ /* 0x000fe200078ec0ff */
[----:B------:R-:W-:Y:S01]  /*109b60*/  HFMA2 R108, -RZ, RZ, 0.00974273681640625, -2.12192535400390625e-05 ;  /* 0x20fd8164ff6c7431 */ /* 0x000fe200000001ff */
        /* <DEDUP_REMOVED lines=16> */
[----:B------:R-:W-:Y:S01]  /*109c70*/  FSEL R93, R93, R81, !P0 ;  /* 0x000000515d5d7208 */ /* 0x000fe20004000000 */
[CC--:B------:R-:W-:Y:S01]  /*109c80*/  DMUL R80, R44.reuse, -R76.reuse ;  /* 0x8000004c2c507228 */ /* 0x0c0fe20000000000 */
[----:B------:R-:W-:Y:S01]  /*109c90*/  LOP3.LUT P0, RZ, R79, 0x2, RZ, 0xc0, !PT ;  /* 0x000000024fff7812 */ /* 0x000fe2000780c0ff */
[----:B------:R-:W-:-:S03]  /*109ca0*/  DMUL R44, R44, R76 ;  /* 0x0000004c2c2c7228 */ /* 0x000fc60000000000 */
[----:B------:R-:W-:-:S03]  /*109cb0*/  DADD R70, RZ, -R92 ;  /* 0x00000000ff467229 */ /* 0x000fc6000000085c */
[----:B------:R-:W-:Y:S02]  /*109cc0*/  DMUL R68, R68, R80 ;  /* 0x0000005044447228 */ /* 0x000fe40000000000 */
[----:B------:R-:W-:-:S05]  /*109cd0*/  DMUL R66, R66, R44 ;  /* 0x0000002c42427228 */ /* 0x000fca0000000000 */
[----:B------:R-:W-:Y:S02]  /*109ce0*/  FSEL R70, R92, R70, !P0 ;  /* 0x000000465c467208 */ /* 0x000fe40004000000 */
[----:B------:R-:W-:Y:S01]  /*109cf0*/  FSEL R71, R93, R71, !P0 ;  /* 0x000000475d477208 */ /* 0x000fe20004000000 */
[----:B------:R-:W-:Y:S06]  /*109d00*/  @!P1 BRA `(.L_x_6471) ;  /* 0x0000001400189947 */ /* 0x000fec0003800000 */
[C---:B------:R-:W-:Y:S01]  /*109d10*/  DMUL R70, R48.reuse, R70 ;  /* 0x0000004630467228 */ /* 0x040fe20000000000 */
[----:B------:R-:W-:Y:S01]  /*109d20*/  IMAD.MOV.U32 R44, RZ, RZ, RZ ;  /* 0x000000ffff2c7224 */ /* 0x000fe200078e00ff */
[----:B------:R-:W-:Y:S02]  /*109d30*/  DMUL R48, R48, R74 ;  /* 0x0000004a30307228 */ /* 0x000fe40000000000 */
[----:B------:R-:W-:-:S11]  /*109d40*/  DMUL R46, R76, R46 ;  /* 0x0000002e4c2e7228 */ /* 0x000fd60000000000 */
.L_x_6485:
        /* <DEDUP_REMOVED lines=47> */
.L_x_6473:
[----:B------:R-:W-:Y:S05]  /*10a040*/  BSYNC.RECONVERGENT B1 ;  /* 0x0000000000017941 */ /* 0x000fea0003800200 */
.L_x_6472:
        /* <DEDUP_REMOVED lines=16> */
.L_x_6475:
[----:B------:R-:W-:Y:S05]  /*10a150*/  BSYNC.RECONVERGENT B1 ;  /* 0x0000000000017941 */ /* 0x000fea0003800200 */
.L_x_6474:
        /* <DEDUP_REMOVED lines=33> */
.L_x_6477:
[----:B------:R-:W-:Y:S05]  /*10a370*/  BSYNC.RECONVERGENT B1 ;  /* 0x0000000000017941 */ /* 0x000fea0003800200 */
.L_x_6476:
[----:B------:R-:W-:Y:S01]  /*10a380*/  FSETP.GEU.AND P0, PT, |R101|, 1.7687499523162841797, PT ;  /* 0x3fe266666500780b */ /* 0x000fe20003f0e200 */
[----:B------:R-:W-:-:S12]  /*10a390*/  BSSY.RECONVERGENT B0, `(.L_x_6478) ;  /* 0x0000072000007945 */ /* 0x000fd80003800200 */
[----:B------:R-:W-:Y:S05]  /*10a3a0*/  @P0 BRA `(.L_x_6479) ;  /* 0x0000000000a80947 */ /* 0x000fea0003800000 */
        /* <DEDUP_REMOVED lines=42> */
.L_x_6479:
        /* <DEDUP_REMOVED lines=70> */
.L_x_6480:
[----:B------:R-:W-:Y:S05]  /*10aab0*/  BSYNC.RECONVERGENT B0 ;  /* 0x0000000000007941 */ /* 0x000fea0003800200 */
.L_x_6478:
        /* <DEDUP_REMOVED lines=36> */
.L_x_6484:
[----:B------:R-:W-:Y:S05]  /*10ad00*/  BSYNC.RECONVERGENT B4 ;  /* 0x0000000000047941 */ /* 0x000fea0003800200 */
.L_x_6483:
[----:B------:R-:W-:-:S04]  /*10ad10*/  LOP3.LUT R105, R105, 0x1, RZ, 0xc0, !PT ;  /* 0x0000000169697812 */ /* 0x000fc800078ec0ff */
[----:B------:R-:W-:-:S13]  /*10ad20*/  ISETP.NE.U32.AND P0, PT, R105, 0x1, PT ;  /* 0x000000016900780c */ /* 0x000fda0003f05070 */
.L_x_6482:
[----:B------:R-:W-:Y:S05]  /*10ad30*/  BSYNC.RECONVERGENT B3 ;  /* 0x0000000000037941 */ /* 0x000fea0003800200 */
.L_x_6481:
[----:B------:R-:W-:Y:S01]  /*10ad40*/  DMUL R76, R102, R102 ;  /* 0x00000066664c7228 */ /* 0x000fe20000000000 */
[----:B------:R-:W-:Y:S01]  /*10ad50*/  IMAD.MOV.U32 R80, RZ, RZ, 0x5b27ebb1 ;  /* 0x5b27ebb1ff507424 */ /* 0x000fe200078e00ff */
[----:B------:R-:W-:Y:S01]  /*10ad60*/  MOV R81, 0x3ef9757c ;  /* 0x3ef9757c00517802 */ /* 0x000fe20000000f00 */
[----:B------:R-:W-:Y:S01]  /*10ad70*/  UMOV UR12, 0x2799bcb9 ;  /* 0x2799bcb9000c7882 */ /* 0x000fe20000000000 */
[----:B------:R-:W-:Y:S01]  /*10ad80*/  UMOV UR13, 0x3ee48dac ;  /* 0x3ee48dac000d7882 */ /* 0x000fe20000000000 */
[----:B------:R-:W-:Y:S02]  /*10ad90*/  @!P0 IMAD.MOV.U32 R92, RZ, RZ, RZ ;  /* 0x000000ffff5c8224 */ /* 0x000fe400078e00ff */
[----:B------:R-:W-:Y:S01]  /*10ada0*/  IMAD R45, R44, 0x7, RZ ;  /* 0x000000072c2d7824 */ /* 0x000fe200078e02ff */
        /* <DEDUP_REMOVED lines=56> */
[----:B------:R-:W-:-:S05]  /*10b130*/  VIADD R44, R44, 0x1 ;  /* 0x000000012c2c7836 */ /* 0x000fca0000000000 */
[----:B---3--:R-:W-:-:S13]  /*10b140*/  ISETP.GE.AND P0, PT, R44, R97, PT ;  /* 0x000000612c00720c */ /* 0x008fda0003f06270 */
[----:B--2---:R-:W-:Y:S05]  /*10b150*/  @!P0 BRA `(.L_x_6485) ;  /* 0xffffffe800fc8947 */ /* 0x004fea000383ffff */
[----:B------:R-:W-:-:S13]  /*10b160*/  ISETP.GT.AND P5, PT, R97, RZ, PT ;  /* 0x000000ff6100720c */ /* 0x000fda0003fa4270 */
.L_x_6471:
        /* <DEDUP_REMOVED lines=32> */
.L_x_6489:
[----:B------:R-:W-:Y:S05]  /*10b370*/  BSYNC.RECONVERGENT B4 ;  /* 0x0000000000047941 */ /* 0x000fea0003800200 */
.L_x_6488:
[----:B------:R-:W-:-:S07]  /*10b380*/  VIADD R76, R105, 0x1 ;  /* 0x00000001694c7836 */ /* 0x000fce0000000000 */
.L_x_6487:
[----:B------:R-:W-:Y:S05]  /*10b390*/  BSYNC.RECONVERGENT B3 ;  /* 0x0000000000037941 */ /* 0x000fea0003800200 */
.L_x_6486:
        /* <DEDUP_REMOVED lines=58> */
.L_x_6493:
[----:B------:R-:W-:Y:S05]  /*10b740*/  BSYNC.RECONVERGENT B4 ;  /* 0x0000000000047941 */ /* 0x000fea0003800200 */
.L_x_6492:
[----:B------:R-:W-:-:S07]  /*10b750*/  VIADD R79, R105, 0x1 ;  /* 0x00000001694f7836 */ /* 0x000fce0000000000 */
.L_x_6491:
[----:B------:R-:W-:Y:S05]  /*10b760*/  BSYNC.RECONVERGENT B3 ;  /* 0x0000000000037941 */ /* 0x000fea0003800200 */
.L_x_6490:
        /* <DEDUP_REMOVED lines=58> */
.L_x_6497:
[----:B------:R-:W-:Y:S05]  /*10bb10*/  BSYNC.RECONVERGENT B4 ;  /* 0x0000000000047941 */ /* 0x000fea0003800200 */
.L_x_6496:
[----:B------:R-:W-:-:S07]  /*10bb20*/  VIADD R79, R105, 0x1 ;  /* 0x00000001694f7836 */ /* 0x000fce0000000000 */
.L_x_6495:
[----:B------:R-:W-:Y:S05]  /*10bb30*/  BSYNC.RECONVERGENT B3 ;  /* 0x0000000000037941 */ /* 0x000fea0003800200 */
.L_x_6494:
        /* <DEDUP_REMOVED lines=53> */
.L_x_6499:
[----:B------:R-:W-:Y:S05]  /*10be90*/  BSYNC.RECONVERGENT B3 ;  /* 0x0000000000037941 */ /* 0x000fea0003800200 */
.L_x_6498:
        /* <DEDUP_REMOVED lines=53> */
[----:B------:R-:W-:-:S07]  /*10c1f0*/  IMAD.MOV.U32 R79, RZ, RZ, R105 ;  /* 0x000000ffff4f7224 */ /* 0x000fce00078e0069 */
.L_x_6501:
[----:B------:R-:W-:Y:S05]  /*10c200*/  BSYNC.RECONVERGENT B3 ;  /* 0x0000000000037941 */ /* 0x000fea0003800200 */
.L_x_6500:
        /* <DEDUP_REMOVED lines=56> */
.L_x_6503:
[----:B------:R-:W-:Y:S05]  /*10c590*/  BSYNC.RECONVERGENT B3 ;  /* 0x0000000000037941 */ /* 0x000fea0003800200 */
.L_x_6502:
        /* <DEDUP_REMOVED lines=46> */
[----:B------:R-:W-:Y:S02]  /*10c880*/  DMUL R92, R44, R72 ;  /* 0x000000482c5c7228 */ /* 0x000fe40000000000 */
[----:B------:R-:W-:-:S02]  /*10c890*/  DFMA R70, R94, R68, -R70 ;  /* 0x000000445e46722b */ /* 0x000fc40000000846 */
[----:B------:R-:W-:Y:S01]  /*10c8a0*/  DMUL R72, R94, R72 ;  /* 0x000000485e487228 */ /* 0x000fe20000000000 */
[----:B-1----:R-:W-:Y:S01]  /*10c8b0*/  IMAD.MOV.U32 R46, RZ, RZ, RZ ;  /* 0x000000ffff2e7224 */ /* 0x002fe200078e00ff */
[----:B------:R-:W-:Y:S01]  /*10c8c0*/  DFMA R94, R44, R94, R48 ;  /* 0x0000005e2c5e722b */ /* 0x000fe20000000030 */
[----:B------:R-:W-:-:S10]  /*10c8d0*/  IMAD.MOV.U32 R45, RZ, RZ, RZ ;  /* 0x000000ffff2d7224 */ /* 0x000fd400078e00ff */
.L_x_6627:
        /* <DEDUP_REMOVED lines=40> */
[----:B0----5:R-:W-:Y:S05]  /*10cb60*/  CALL.REL.NOINC `($__internal_17_$__cuda_sm20_dsqrt_rn_f64_mediumpath_v1) ;  /* 0x000019b800c47944 */ /* 0x021fea0003c00000 */
[----:B------:R-:W-:Y:S02]  /*10cb70*/  IMAD.MOV.U32 R120, RZ, RZ, R100 ;  /* 0x000000ffff787224 */ /* 0x000fe400078e0064 */
[----:B------:R-:W-:-:S07]  /*10cb80*/  IMAD.MOV.U32 R121, RZ, RZ, R101 ;  /* 0x000000ffff797224 */ /* 0x000fce00078e0065 */
.L_x_6506:
[----:B------:R-:W-:Y:S05]  /*10cb90*/  BSYNC.RECONVERGENT B1 ;  /* 0x0000000000017941 */ /* 0x000fea0003800200 */
.L_x_6505:
        /* <DEDUP_REMOVED lines=30> */
.L_x_6508:
[----:B------:R-:W-:Y:S05]  /*10cd80*/  BSYNC.RECONVERGENT B3 ;  /* 0x0000000000037941 */ /* 0x000fea0003800200 */
.L_x_6507:
        /* <DEDUP_REMOVED lines=60> */
.L_x_6513:
[----:B------:R-:W-:Y:S05]  /*10d150*/  BSYNC.RECONVERGENT B1 ;  /* 0x0000000000017941 */ /* 0x000fea0003800200 */
.L_x_6512:
        /* <DEDUP_REMOVED lines=59> */
.L_x_6515:
        /* <DEDUP_REMOVED lines=72> */
.L_x_6516:
[----:B------:R-:W-:Y:S05]  /*10d990*/  BSYNC.RECONVERGENT B0 ;  /* 0x0000000000007941 */ /* 0x000fea0003800200 */
.L_x_6514:
[----:B------:R-:W-:Y:S01]  /*10d9a0*/  UMOV UR12, 0x1a63c1f5 ;  /* 0x1a63c1f5000c7882 */ /* 0x000fe20000000000 */
[----:B------:R-:W-:Y:S01]  /*10d9b0*/  UMOV UR13, 0x404ca5dc ;  /* 0x404ca5dc000d7882 */ /* 0x000fe20000000000 */
[----:B------:R-:W-:Y:S01]  /*10d9c0*/  IMAD.MOV.U32 R44, RZ, RZ, 0x2 ;  /* 0x00000002ff2c7424 */ /* 0x000fe200078e00ff */
[----:B------:R-:W-:-:S08]  /*10d9d0*/  DMUL R100, R100, UR12 ;  /* 0x0000000c64647c28 */ /* 0x000fd00008000000 */
[----:B------:R-:W-:-:S07]  /*10d9e0*/  DADD R102, -RZ, -R100 ;  /* 0x00000000ff667229 */ /* 0x000fce0000000964 */
[----:B------:R1:W-:Y:S01]  /*10d9f0*/  STL.128 [R1], R100 ;  /* 0x0000006401007387 */ /* 0x0003e20000100c00 */
[----:B------:R-:W-:Y:S05]  /*10da00*/  BRA `(.L_x_6511) ;  /* 0x00000038006c7947 */ /* 0x000fea0003800000 */
.L_x_6510:
        /* <DEDUP_REMOVED lines=23> */
.L_x_6518:
[----:B------:R-:W-:Y:S05]  /*10db80*/  BSYNC.RECONVERGENT B1 ;  /* 0x0000000000017941 */ /* 0x000fea0003800200 */
.L_x_6517:
        /* <DEDUP_REMOVED lines=26> */
.L_x_6520:
[----:B------:R-:W-:Y:S05]  /*10dd30*/  BSYNC.RECONVERGENT B1 ;  /* 0x0000000000017941 */ /* 0x000fea0003800200 */
.L_x_6519:
        /* <DEDUP_REMOVED lines=22> */
.L_x_6522:
[----:B------:R-:W-:Y:S05]  /*10dea0*/  BSYNC.RECONVERGENT B1 ;  /* 0x0000000000017941 */ /* 0x000fea0003800200 */
.L_x_6521:
        /* <DEDUP_REMOVED lines=29> */
[----:B0-----:R-:W-:Y:S05]  /*10e080*/  CALL.REL.NOINC `($__internal_17_$__cuda_sm20_dsqrt_rn_f64_mediumpath_v1) ;  /* 0x000019a4007c7944 */ /* 0x001fea0003c00000 */
[----:B------:R-:W-:Y:S02]  /*10e090*/  IMAD.MOV.U32 R130, RZ, RZ, R100 ;  /* 0x000000ffff827224 */ /* 0x000fe400078e0064 */
[----:B------:R-:W-:-:S07]  /*10e0a0*/  IMAD.MOV.U32 R131, RZ, RZ, R101 ;  /* 0x000000ffff837224 */ /* 0x000fce00078e0065 */
.L_x_6524:
[----:B------:R-:W-:Y:S05]  /*10e0b0*/  BSYNC.RECONVERGENT B1 ;  /* 0x0000000000017941 */ /* 0x000fea0003800200 */
.L_x_6523:
        /* <DEDUP_REMOVED lines=23> */
.L_x_6526:
[----:B------:R-:W-:Y:S05]  /*10e230*/  BSYNC.RECONVERGENT B1 ;  /* 0x0000000000017941 */ /* 0x000fea0003800200 */
.L_x_6525:
        /* <DEDUP_REMOVED lines=61> */
.L_x_6530:
        /* <DEDUP_REMOVED lines=72> */
.L_x_6531:
[----:B------:R-:W-:Y:S05]  /*10ea90*/  BSYNC.RECONVERGENT B0 ;  /* 0x0000000000007941 */ /* 0x000fea0003800200 */
.L_x_6529:
        /* <DEDUP_REMOVED lines=28> */
.L_x_6535:
[----:B------:R-:W-:Y:S05]  /*10ec60*/  BSYNC.RECONVERGENT B6 ;  /* 0x0000000000067941 */ /* 0x000fea0003800200 */
.L_x_6534:
[----:B------:R-:W-:-:S07]  /*10ec70*/  VIADD R44, R105, 0x1 ;  /* 0x00000001692c7836 */ /* 0x000fce0000000000 */
.L_x_6533:
[----:B------:R-:W-:Y:S05]  /*10ec80*/  BSYNC.RECONVERGENT B5 ;  /* 0x0000000000057941 */ /* 0x000fea0003800200 */
.L_x_6532:
        /* <DEDUP_REMOVED lines=56> */
.L_x_6537:
[----:B------:R-:W-:Y:S05]  /*10f010*/  BSYNC.RECONVERGENT B5 ;  /* 0x0000000000057941 */ /* 0x000fea0003800200 */
.L_x_6536:
        /* <DEDUP_REMOVED lines=59> */
.L_x_6541:
[----:B------:R-:W-:Y:S05]  /*10f3d0*/  BSYNC.RECONVERGENT B6 ;  /* 0x0000000000067941 */ /* 0x000fea0003800200 */
.L_x_6540:
[----:B------:R-:W-:-:S07]  /*10f3e0*/  VIADD R44, R105, 0x1 ;  /* 0x00000001692c7836 */ /* 0x000fce0000000000 */
.L_x_6539:
[----:B------:R-:W-:Y:S05]  /*10f3f0*/  BSYNC.RECONVERGENT B5 ;  /* 0x0000000000057941 */ /* 0x000fea0003800200 */
.L_x_6538:
        /* <DEDUP_REMOVED lines=56> */
.L_x_6543:
[----:B------:R-:W-:Y:S05]  /*10f780*/  BSYNC.RECONVERGENT B5 ;  /* 0x0000000000057941 */ /* 0x000fea0003800200 */
.L_x_6542:
        /* <DEDUP_REMOVED lines=43> */
.L_x_6528:
[----:B------:R-:W-:Y:S05]  /*10fa40*/  BSYNC.RECONVERGENT B4 ;  /* 0x0000000000047941 */ /* 0x000fea0003800200 */
.L_x_6527:
        /* <DEDUP_REMOVED lines=22> */
.L_x_6545:
[----:B------:R-:W-:Y:S05]  /*10fbb0*/  BSYNC.RECONVERGENT B1 ;  /* 0x0000000000017941 */ /* 0x000fea0003800200 */
.L_x_6544:
        /* <DEDUP_REMOVED lines=59> */
.L_x_6547:
        /* <DEDUP_REMOVED lines=72> */
.L_x_6548:
[----:B------:R-:W-:Y:S05]  /*1103f0*/  BSYNC.RECONVERGENT B0 ;  /* 0x0000000000007941 */ /* 0x000fea0003800200 */
.L_x_6546:
        /* <DEDUP_REMOVED lines=28> */
.L_x_6552:
[----:B------:R-:W-:Y:S05]  /*1105c0*/  BSYNC.RECONVERGENT B5 ;  /* 0x0000000000057941 */ /* 0x000fea0003800200 */
.L_x_6551:
[----:B------:R-:W-:-:S07]  /*1105d0*/  VIADD R79, R105, 0x1 ;  /* 0x00000001694f7836 */ /* 0x000fce0000000000 */
.L_x_6550:
[----:B------:R-:W-:Y:S05]  /*1105e0*/  BSYNC.RECONVERGENT B4 ;  /* 0x0000000000047941 */ /* 0x000fea0003800200 */
.L_x_6549:
        /* <DEDUP_REMOVED lines=56> */
.L_x_6554:
[----:B------:R-:W-:Y:S05]  /*110970*/  BSYNC.RECONVERGENT B4 ;  /* 0x0000000000047941 */ /* 0x000fea0003800200 */
.L_x_6553:
        /* <DEDUP_REMOVED lines=59> */
.L_x_6558:
[----:B------:R-:W-:Y:S05]  /*110d30*/  BSYNC.RECONVERGENT B5 ;  /* 0x0000000000057941 */ /* 0x000fea0003800200 */
.L_x_6557:
[----:B------:R-:W-:-:S07]  /*110d40*/  VIADD R79, R105, 0x1 ;  /* 0x00000001694f7836 */ /* 0x000fce0000000000 */
.L_x_6556:
[----:B------:R-:W-:Y:S05]  /*110d50*/  BSYNC.RECONVERGENT B4 ;  /* 0x0000000000047941 */ /* 0x000fea0003800200 */
.L_x_6555:
        /* <DEDUP_REMOVED lines=54> */
[----:B------:R-:W-:Y:S01]  /*1110c0*/  MOV R132, R102 ;  /* 0x0000006600847202 */ /* 0x000fe20000000f00 */
[----:B------:R-:W-:-:S07]  /*1110d0*/  IMAD.MOV.U32 R133, RZ, RZ, R103 ;  /* 0x000000ffff857224 */ /* 0x000fce00078e0067 */
.L_x_6560:
[----:B------:R-:W-:Y:S05]  /*1110e0*/  BSYNC.RECONVERGENT B4 ;  /* 0x0000000000047941 */ /* 0x000fea0003800200 */
.L_x_6559:
        /* <DEDUP_REMOVED lines=45> */
.L_x_6511:
[----:B------:R-:W-:Y:S05]  /*1113c0*/  BSYNC.RECONVERGENT B3 ;  /* 0x0000000000037941 */ /* 0x000fea0003800200 */
.L_x_6509:
        /* <DEDUP_REMOVED lines=10> */
[----:B--2---:R-:W-:Y:S01]  /*111470*/  @!P2 MOV R79, 0x1 ;  /* 0x00000001004fa802 */ /* 0x004fe20000000f00 */
        /* <DEDUP_REMOVED lines=24> */
.L_x_6566:
[----:B------:R-:W-:Y:S05]  /*111600*/  BSYNC.RECONVERGENT B5 ;  /* 0x0000000000057941 */ /* 0x000fea0003800200 */
.L_x_6565:
[----:B------:R-:W-:-:S07]  /*111610*/  VIADD R79, R105, 0x1 ;  /* 0x00000001694f7836 */ /* 0x000fce0000000000 */
.L_x_6564:
[----:B------:R-:W-:Y:S05]  /*111620*/  BSYNC.RECONVERGENT B4 ;  /* 0x0000000000047941 */ /* 0x000fea0003800200 */
.L_x_6563:
[----:B------:R-:W2:Y:S01]  /*111630*/  LDCU.64 UR12, c[0x4][0x28] ;  /* 0x01000500ff0c77ac */ /* 0x000ea20008000a00 */
[----:B------:R-:W-:-:S05]  /*111640*/  IMAD.SHL.U32 R90, R79, 0x40, RZ ;  /* 0x000000404f5a7824 */ /* 0x000fca00078e00ff */
[----:B------:R-:W-:-:S04]  /*111650*/  LOP3.LUT R90, R90, 0x40, RZ, 0xc0, !PT ;  /* 0x000000405a5a7812 */ /* 0x000fc800078ec0ff */
[----:B--2---:R-:W-:-:S05]  /*111660*/  IADD3 R126, P0, PT, R90, UR12, RZ ;  /* 0x0000000c5a7e7c10 */ /* 0x004fca000ff1e0ff */
[----:B------:R-:W-:-:S05]  /*111670*/  IMAD.X R127, RZ, RZ, UR13, P0 ;  /* 0x0000000dff7f7e24 */ /* 0x000fca00080e06ff */
[----:B-1----:R-:W2:Y:S04]  /*111680*/  LDG.E.128.CONSTANT R100, desc[UR4][R126.64] ;  /* 0x000000047e647981 */ /* 0x002ea8000c1e9d00 */
        /* <DEDUP_REMOVED lines=50> */
.L_x_6568:
[----:B------:R-:W-:Y:S05]  /*1119b0*/  BSYNC.RECONVERGENT B4 ;  /* 0x0000000000047941 */ /* 0x000fea0003800200 */
.L_x_6567:
        /* <DEDUP_REMOVED lines=64> */
.L_x_6570:
[----:B------:R-:W-:Y:S05]  /*111dc0*/  BSYNC.RECONVERGENT B1 ;  /* 0x0000000000017941 */ /* 0x000fea0003800200 */
.L_x_6569:
        /* <DEDUP_REMOVED lines=19> */
[----:B0-----:R-:W-:Y:S05]  /*111f00*/  CALL.REL.NOINC `($__internal_16_$__cuda_sm20_div_rn_f64_full) ;  /* 0x0000196000447944 */ /* 0x001fea0003c00000 */
.L_x_6572:
[----:B------:R-:W-:Y:S05]  /*111f10*/  BSYNC.RECONVERGENT B1 ;  /* 0x0000000000017941 */ /* 0x000fea0003800200 */
.L_x_6571:
        /* <DEDUP_REMOVED lines=57> */
.L_x_6574:
        /* <DEDUP_REMOVED lines=72> */
.L_x_6575:
[----:B------:R-:W-:Y:S05]  /*112730*/  BSYNC.RECONVERGENT B0 ;  /* 0x0000000000007941 */ /* 0x000fea0003800200 */
.L_x_6573:
        /* <DEDUP_REMOVED lines=39> */
.L_x_6579:
[----:B------:R-:W-:Y:S05]  /*1129b0*/  BSYNC.RECONVERGENT B5 ;  /* 0x0000000000057941 */ /* 0x000fea0003800200 */
.L_x_6578:
[----:B------:R-:W-:Y:S01]  /*1129c0*/  VIADD R79, R105, 0x1 ;  /* 0x00000001694f7836 */ /* 0x000fe20000000000 */
[----:B------:R-:W-:Y:S06]  /*1129d0*/  BRA `(.L_x_6580) ;  /* 0x0000000000087947 */ /* 0x000fec0003800000 */
.L_x_6577:
[----:B------:R-:W-:Y:S01]  /*1129e0*/  DMUL R126, RZ, R124 ;  /* 0x0000007cff7e7228 */ /* 0x000fe20000000000 */
[----:B------:R-:W-:-:S10]  /*1129f0*/  IMAD.MOV.U32 R79, RZ, RZ, 0x1 ;  /* 0x00000001ff4f7424 */ /* 0x000fd400078e00ff */
.L_x_6580:
[----:B------:R-:W-:Y:S05]  /*112a00*/  BSYNC.RECONVERGENT B4 ;  /* 0x0000000000047941 */ /* 0x000fea0003800200 */
.L_x_6576:
        /* <DEDUP_REMOVED lines=55> */
.L_x_6582:
[----:B------:R-:W-:Y:S01]  /*112d80*/  DMUL R126, RZ, R124 ;  /* 0x0000007cff7e7228 */ /* 0x000fe20000000000 */
[----:B------:R-:W-:-:S10]  /*112d90*/  IMAD.MOV.U32 R79, RZ, RZ, RZ ;  /* 0x000000ffff4f7224 */ /* 0x000fd400078e00ff */
.L_x_6583:
[----:B------:R-:W-:Y:S05]  /*112da0*/  BSYNC.RECONVERGENT B4 ;  /* 0x0000000000047941 */ /* 0x000fea0003800200 */
.L_x_6581:
        /* <DEDUP_REMOVED lines=31> */
[----:B------:R-:W-:Y:S01]  /*112fa0*/  IMAD.MOV.U32 R105, RZ, RZ, 0x3fd80000 ;  /* 0x3fd80000ff697424 */ /* 0x000fe200078e00ff */
[----:B------:R-:W-:Y:S02]  /*112fb0*/  MOV R104, 0x0 ;  /* 0x0000000000687802 */ /* 0x000fe40000000f00 */
        /* <DEDUP_REMOVED lines=31> */
.L_x_6585:
[----:B------:R-:W-:Y:S05]  /*1131b0*/  BSYNC.RECONVERGENT B1 ;  /* 0x0000000000017941 */ /* 0x000fea0003800200 */
.L_x_6584:
[----:B------:R-:W1:Y:S01]  /*1131c0*/  MUFU.RCP64H R101, R103 ;  /* 0x0000006700657308 */ /* 0x000e620000001800 */
[----:B------:R-:W-:Y:S01]  /*1131d0*/  MOV R100, 0x1 ;  /* 0x0000000100647802 */ /* 0x000fe20000000f00 */
[----:B------:R-:W-:Y:S01]  /*1131e0*/  BSSY.RECONVERGENT B1, `(.L_x_6586) ;  /* 0x0000012000017945 */ /* 0x000fe20003800200 */
[----:B------:R-:W-:-:S04]  /*1131f0*/  FSETP.GEU.AND P1, PT, |R127|, 6.5827683646048100446e-37, PT ;  /* 0x036000007f00780b */ /* 0x000fc80003f2e200 */
        /* <DEDUP_REMOVED lines=16> */
.L_x_6587:
[----:B------:R-:W-:Y:S05]  /*113300*/  BSYNC.RECONVERGENT B1 ;  /* 0x0000000000017941 */ /* 0x000fea0003800200 */
.L_x_6586:
        /* <DEDUP_REMOVED lines=77> */
.L_x_6589:
[----:B------:R-:W-:Y:S01]  /*1137e0*/  DMUL R102, R100, R100 ;  /* 0x0000006464667228 */ /* 0x000fe20000000000 */
[----:B------:R-:W-:Y:S01]  /*1137f0*/  MOV R104, 0x180754af ;  /* 0x180754af00687802 */ /* 0x000fe20000000f00 */
[----:B------:R-:W-:Y:S01]  /*113800*/  IMAD.MOV.U32 R105, RZ, RZ, 0x3fb3823b ;  /* 0x3fb3823bff697424 */ /* 0x000fe200078e00ff */
        /* <DEDUP_REMOVED lines=49> */
.L_x_6590:
[----:B------:R-:W-:Y:S05]  /*113b20*/  BSYNC.RECONVERGENT B0 ;  /* 0x0000000000007941 */ /* 0x000fea0003800200 */
.L_x_6588:
[----:B------:R-:W-:Y:S01]  /*113b30*/  UMOV UR12, 0x1a63c1f5 ;  /* 0x1a63c1f5000c7882 */ /* 0x000fe20000000000 */
[----:B------:R-:W-:Y:S01]  /*113b40*/  UMOV UR13, 0x404ca5dc ;  /* 0x404ca5dc000d7882 */ /* 0x000fe20000000000 */
[----:B------:R-:W-:Y:S02]  /*113b50*/  DSETP.GT.AND P0, PT, R60, RZ, PT ;  /* 0x000000ff3c00722a */ /* 0x000fe40003f04000 */
[----:B------:R-:W-:-:S08]  /*113b60*/  DMUL R100, R100, UR12 ;  /* 0x0000000c64647c28 */ /* 0x000fd00008000000 */
[----:B------:R-:W-:-:S10]  /*113b70*/  DADD R102, -RZ, -R100 ;  /* 0x00000000ff667229 */ /* 0x000fd40000000964 */
[----:B------:R-:W-:Y:S02]  /*113b80*/  FSEL R60, R102, R100, P0 ;  /* 0x00000064663c7208 */ /* 0x000fe40000000000 */
[----:B------:R-:W-:-:S07]  /*113b90*/  FSEL R61, R103, R101, P0 ;  /* 0x00000065673d7208 */ /* 0x000fce0000000000 */
.L_x_6562:
[----:B------:R-:W-:Y:S05]  /*113ba0*/  BSYNC.RECONVERGENT B3 ;  /* 0x0000000000037941 */ /* 0x000fea0003800200 */
.L_x_6561:
        /* <DEDUP_REMOVED lines=25> */
[----:B------:R-:W-:Y:S01]  /*113d40*/  IMAD.MOV.U32 R68, RZ, RZ, R100 ;  /* 0x000000ffff447224 */ /* 0x000fe200078e0064 */
[----:B------:R-:W-:-:S07]  /*113d50*/  MOV R69, R101 ;  /* 0x0000006500457202 */ /* 0x000fce0000000f00 */
.L_x_6592:
[----:B------:R-:W-:Y:S05]  /*113d60*/  BSYNC.RECONVERGENT B1 ;  /* 0x0000000000017941 */ /* 0x000fea0003800200 */
.L_x_6591:
        /* <DEDUP_REMOVED lines=24> */
.L_x_6594:
[----:B------:R-:W-:Y:S05]  /*113ef0*/  BSYNC.RECONVERGENT B1 ;  /* 0x0000000000017941 */ /* 0x000fea0003800200 */
.L_x_6593:
        /* <DEDUP_REMOVED lines=24> */
.L_x_6596:
[----:B------:R-:W-:Y:S05]  /*114080*/  BSYNC.RECONVERGENT B1 ;  /* 0x0000000000017941 */ /* 0x000fea0003800200 */
.L_x_6595:
        /* <DEDUP_REMOVED lines=47> */
.L_x_6602:
[----:B------:R-:W-:Y:S05]  /*114380*/  BSYNC.RECONVERGENT B5 ;  /* 0x0000000000057941 */ /* 0x000fea0003800200 */
.L_x_6601:
        /* <DEDUP_REMOVED lines=13> */
[----:B------:R-:W-:-:S03]  /*114460*/  IMAD.MOV.U32 R134, RZ, RZ, 0x20fd8164 ;  /* 0x20fd8164ff867424 */ /* 0x000fc600078e00ff */
[----:B------:R-:W-:Y:S01]  /*114470*/  ISETP.NE.U32.AND P0, PT, R90, 0x1, PT ;  /* 0x000000015a00780c */ /* 0x000fe20003f05070 */
[----:B------:R-:W-:-:S03]  /*114480*/  IMAD.MOV.U32 R90, RZ, RZ, 0x3da8ff83 ;  /* 0x3da8ff83ff5a7424 */ /* 0x000fc600078e00ff */
        /* <DEDUP_REMOVED lines=54> */
.L_x_6606:
[----:B------:R-:W-:Y:S05]  /*1147f0*/  BSYNC.RECONVERGENT B6 ;  /* 0x0000000000067941 */ /* 0x000fea0003800200 */
.L_x_6605:
[----:B------:R-:W-:-:S07]  /*114800*/  IADD3 R79, PT, PT, R79, 0x1, RZ ;  /* 0x000000014f4f7810 */ /* 0x000fce0007ffe0ff */
.L_x_6604:
[----:B------:R-:W-:Y:S05]  /*114810*/  BSYNC.RECONVERGENT B5 ;  /* 0x0000000000057941 */ /* 0x000fea0003800200 */
.L_x_6603:
        /* <DEDUP_REMOVED lines=35> */
.L_x_6612:
        /* <DEDUP_REMOVED lines=25> */
.L_x_6610:
[----:B------:R-:W-:Y:S05]  /*114be0*/  BSYNC.RELIABLE B1 ;  /* 0x0000000000017941 */ /* 0x000fea0003800100 */
.L_x_6609:
[----:B------:R-:W-:-:S05]  /*114bf0*/  VIADD R90, R90, 0x1 ;  /* 0x000000015a5a7836 */ /* 0x000fca0000000000 */
[----:B------:R-:W-:-:S13]  /*114c00*/  ISETP.NE.AND P0, PT, R90, R47, PT ;  /* 0x0000002f5a00720c */ /* 0x000fda0003f05270 */
[----:B------:R-:W-:Y:S05]  /*114c10*/  @P0 BRA `(.L_x_6612) ;  /* 0xfffffffc008c0947 */ /* 0x000fea000383ffff */
[----:B------:R-:W-:-:S07]  /*114c20*/  IMAD.MOV.U32 R0, RZ, RZ, RZ ;  /* 0x000000ffff007224 */ /* 0x000fce00078e00ff */
.L_x_6608:
        /* <DEDUP_REMOVED lines=8> */
.L_x_6607:
[----:B------:R3:W5:Y:S01]  /*114cb0*/  LDL.64 R100, [R1] ;  /* 0x0000000001647983 */ /* 0x0007620000100a00 */
[----:B------:R-:W-:-:S07]  /*114cc0*/  IMAD.MOV.U32 R0, RZ, RZ, R79 ;  /* 0x000000ffff007224 */ /* 0x000fce00078e004f */
.L_x_6611:
        /* <DEDUP_REMOVED lines=17> */
.L_x_6600:
[----:B------:R-:W-:Y:S05]  /*114de0*/  BSYNC.RECONVERGENT B4 ;  /* 0x0000000000047941 */ /* 0x000fea0003800200 */
.L_x_6599:
        /* <DEDUP_REMOVED lines=42> */
.L_x_6614:
[----:B------:R-:W-:Y:S01]  /*115090*/  DMUL R126, RZ, R128 ;  /* 0x00000080ff7e7228 */ /* 0x000fe20000000000 */
[----:B------:R-:W-:-:S10]  /*1150a0*/  IMAD.MOV.U32 R44, RZ, RZ, RZ ;  /* 0x000000ffff2c7224 */ /* 0x000fd400078e00ff */
.L_x_6615:
[----:B------:R-:W-:Y:S05]  /*1150b0*/  BSYNC.RECONVERGENT B4 ;  /* 0x0000000000047941 */ /* 0x000fea0003800200 */
.L_x_6613:
        /* <DEDUP_REMOVED lines=65> */
.L_x_6619:
[----:B------:R-:W-:Y:S05]  /*1154d0*/  BSYNC.RECONVERGENT B5 ;  /* 0x0000000000057941 */ /* 0x000fea0003800200 */
.L_x_6618:
[----:B------:R-:W-:Y:S01]  /*1154e0*/  VIADD R44, R100, 0x1 ;  /* 0x00000001642c7836 */ /* 0x000fe20000000000 */
[----:B------:R-:W-:Y:S06]  /*1154f0*/  BRA `(.L_x_6620) ;  /* 0x0000000000147947 */ /* 0x000fec0003800000 */
.L_x_6617:
[----:B------:R-:W-:Y:S01]  /*115500*/  UMOV UR12, 0xa2529d3a ;  /* 0xa2529d3a000c7882 */ /* 0x000fe20000000000 */
[----:B------:R-:W-:Y:S01]  /*115510*/  UMOV UR13, 0x3f91df46 ;  /* 0x3f91df46000d7882 */ /* 0x000fe20000000000 */
[----:B------:R-:W-:Y:S01]  /*115520*/  IMAD.MOV.U32 R44, RZ, RZ, 0x1 ;  /* 0x00000001ff2c7424 */ /* 0x000fe200078e00ff */
[----:B------:R-:W-:-:S08]  /*115530*/  DMUL R128, R60, UR12 ;  /* 0x0000000c3c807c28 */ /* 0x000fd00008000000 */
[----:B------:R-:W-:-:S11]  /*115540*/  DMUL R128, RZ, R128 ;  /* 0x00000080ff807228 */ /* 0x000fd60000000000 */
.L_x_6620:
[----:B------:R-:W-:Y:S05]  /*115550*/  BSYNC.RECONVERGENT B4 ;  /* 0x0000000000047941 */ /* 0x000fea0003800200 */
.L_x_6616:
        /* <DEDUP_REMOVED lines=35> */
.L_x_6626:
        /* <DEDUP_REMOVED lines=25> */
.L_x_6624:
[----:B------:R-:W-:Y:S05]  /*115920*/  BSYNC.RELIABLE B1 ;  /* 0x0000000000017941 */ /* 0x000fea0003800100 */
.L_x_6623:
[----:B------:R-:W-:-:S05]  /*115930*/  VIADD R44, R44, 0x1 ;  /* 0x000000012c2c7836 */ /* 0x000fca0000000000 */
[----:B------:R-:W-:-:S13]  /*115940*/  ISETP.NE.AND P0, PT, R44, R47, PT ;  /* 0x0000002f2c00720c */ /* 0x000fda0003f05270 */
[----:B------:R-:W-:Y:S05]  /*115950*/  @P0 BRA `(.L_x_6626) ;  /* 0xfffffffc008c0947 */ /* 0x000fea000383ffff */
[----:B------:R-:W-:-:S07]  /*115960*/  IMAD.MOV.U32 R0, RZ, RZ, RZ ;  /* 0x000000ffff007224 */ /* 0x000fce00078e00ff */
.L_x_6622:
[----:B------:R-:W-:Y:S01]  /*115970*/  ISETP.NE.AND P0, PT, R0, RZ, PT ;  /* 0x000000ff0000720c */ /* 0x000fe20003f05270 */
[----:B------:R-:W-:Y:S02]  /*115980*/  IMAD.MOV.U32 R44, RZ, RZ, R0 ;  /* 0x000000ffff2c7224 */ /* 0x000fe400078e0000 */
[----:B------:R-:W-:-:S10]  /*115990*/  IMAD.MOV.U32 R0, RZ, RZ, RZ ;  /* 0x000000ffff007224 */ /* 0x000fd400078e00ff */
[----:B------:R-:W-:Y:S05]  /*1159a0*/  @!P0 BREAK.RELIABLE B0 ;  /* 0x0000000000008942 */ /* 0x000fea0003800100 */
[----:B------:R-:W-:Y:S05]  /*1159b0*/  @!P0 BRA `(.L_x_6598) ;  /* 0x0000000000448947 */ /* 0x000fea0003800000 */
[----:B------:R-:W-:Y:S05]  /*1159c0*/  BSYNC.RELIABLE B0 ;  /* 0x0000000000007941 */ /* 0x000fea0003800100 */
.L_x_6621:
[----:B------:R3:W5:Y:S01]  /*1159d0*/  LDL.64 R100, [R1+0x8] ;  /* 0x0000080001647983 */ /* 0x0007620000100a00 */
[----:B------:R-:W-:-:S07]  /*1159e0*/  IMAD.MOV.U32 R0, RZ, RZ, R44 ;  /* 0x000000ffff007224 */ /* 0x000fce00078e002c */
.L_x_6625:
        /* <DEDUP_REMOVED lines=14> */
.L_x_6598:
[----:B------:R-:W-:Y:S05]  /*115ad0*/  BSYNC.RECONVERGENT B3 ;  /* 0x0000000000037941 */ /* 0x000fea0003800200 */
.L_x_6597:
[----:B----4-:R-:W4:Y:S02]  /*115ae0*/  LDC.64 R48, c[0x0][0x390] ;  /* 0x0000e400ff307b82 */ /* 0x010f240000000a00 */
[----:B----4-:R-:W4:Y:S01]  /*115af0*/  LDG.E R48, desc[UR4][R48.64+0x4] ;  /* 0x0000040430307981 */ /* 0x010f22000c1e1900 */
[----:B------:R-:W-:-:S05]  /*115b00*/  VIADD R45, R45, 0x1 ;  /* 0x000000012d2d7836 */ /* 0x000fca0000000000 */
[----:B----4-:R-:W-:-:S13]  /*115b10*/  ISETP.GE.AND P0, PT, R45, R48, PT ;  /* 0x000000302d00720c */ /* 0x010fda0003f06270 */
[----:B------:R-:W-:Y:S05]  /*115b20*/  @!P0 BRA `(.L_x_6627) ;  /* 0xffffff6c006c8947 */ /* 0x000fea000383ffff */
.L_x_6504:
[----:B------:R-:W-:Y:S01]  /*115b30*/  ISETP.GE.AND P0, PT, R10, 0x1, PT ;  /* 0x000000010a00780c */ /* 0x000fe20003f06270 */
[----:B------:R-:W-:Y:S01]  /*115b40*/  BSSY.RECONVERGENT B1, `(.L_x_6628) ;  /* 0x0000107000017945 */ /* 0x000fe20003800200 */
[----:B------:R-:W-:-:S11]  /*115b50*/  CS2R R44, SRZ ;  /* 0x00000000002c7805 */ /* 0x000fd6000001ff00 */
[----:B------:R-:W-:Y:S05]  /*115b60*/  @!P0 BRA `(.L_x_6629) ;  /* 0x0000001000108947 */ /* 0x000fea0003800000 */
[----:B------:R-:W-:Y:S01]  /*115b70*/  HFMA2 R47, -RZ, RZ, 0, 0 ;  /* 0x00000000ff2f7431 */ /* 0x000fe200000001ff */
[----:B------:R-:W-:-:S07]  /*115b80*/  CS2R R44, SRZ ;  /* 0x00000000002c7805 */ /* 0x000fce000001ff00 */
.L_x_6643:
[----:B------:R-:W-:Y:S01]  /*115b90*/  ISETP.GE.AND P0, PT, R46, 0x1, PT ;  /* 0x000000012e00780c */ /* 0x000fe20003f06270 */
[----:B------:R-:W-:-:S12]  /*115ba0*/  BSSY.RECONVERGENT B3, `(.L_x_6630) ;  /* 0x00000fd000037945 */ /* 0x000fd80003800200 */
[----:B------:R-:W-:Y:S05]  /*115bb0*/  @!P0 BRA `(.L_x_6631) ;  /* 0x0000000c00ec8947 */ /* 0x000fea0003800000 */
[----:B------:R-:W4:Y:S01]  /*115bc0*/  LDC.64 R48, c[0x0][0x408] ;  /* 0x00010200ff307b82 */ /* 0x000f220000000a00 */
[----:B------:R-:W-:-:S04]  /*115bd0*/  IMAD R67, R11, 0x6, RZ ;  /* 0x000000060b437824 */ /* 0x000fc800078e02ff */
[----:B----4-:R-:W-:-:S04]  /*115be0*/  IMAD.WIDE R48, R67, 0x8, R48 ;  /* 0x0000000843307825 */ /* 0x010fc800078e0230 */
[----:B------:R-:W-:-:S04]  /*115bf0*/  IMAD R67, R47, 0x6, RZ ;  /* 0x000000062f437824 */ /* 0x000fc800078e02ff */
[----:B------:R-:W-:Y:S02]  /*115c00*/  IMAD.WIDE.U32 R48, R67, 0x8, R48 ;  /* 0x0000000843307825 */ /* 0x000fe400078e0030 */
[----:B------:R-:W4:Y:S04]  /*115c10*/  LDG.E.64 R66, desc[UR4][R26.64+0x38] ;  /* 0x000038041a427981 */ /* 0x000f28000c1e1b00 */
[----:B------:R-:W5:Y:S01]  /*115c20*/  LDG.E.64 R48, desc[UR4][R48.64+0x28] ;  /* 0x0000280430307981 */ /* 0x000f62000c1e1b00 */
[----:B------:R-:W-:Y:S01]  /*115c30*/  IMAD.MOV.U32 R72, RZ, RZ, RZ ;  /* 0x000000ffff487224 */ /* 0x000fe200078e00ff */
[----:B----4-:R-:W-:Y:S08]  /*115c40*/  F2I.F64.TRUNC R66, R66 ;  /* 0x0000004200427311 */ /* 0x010ff0000030d100 */
[----:B-----5:R-:W4:Y:S02]  /*115c50*/  F2I.F64.TRUNC R69, R48 ;  /* 0x0000003000457311 */ /* 0x020f24000030d100 */
[----:B----4-:R-:W-:-:S13]  /*115c60*/  ISETP.NE.AND P0, PT, R66, R69, PT ;  /* 0x000000454200720c */ /* 0x010fda0003f05270 */
[----:B------:R-:W-:Y:S05]  /*115c70*/  @!P0 BRA `(.L_x_6632) ;  /* 0x0000000000248947 */ /* 0x000fea0003800000 */
.L_x_6633:
[----:B------:R-:W-:-:S05]  /*115c80*/  VIADD R72, R72, 0x1 ;  /* 0x0000000148487836 */ /* 0x000fca0000000000 */
[----:B------:R-:W-:-:S13]  /*115c90*/  ISETP.NE.AND P0, PT, R72, R46, PT ;  /* 0x0000002e4800720c */ /* 0x000fda0003f05270 */
[----:B------:R-:W-:Y:S05]  /*115ca0*/  @!P0 BRA `(.L_x_6631) ;  /* 0x0000000c00b08947 */ /* 0x000fea0003800000 */
[----:B------:R-:W-:-:S04]  /*115cb0*/  IMAD.SHL.U32 R49, R72, 0x8, RZ ;  /* 0x0000000848317824 */ /* 0x000fc800078e00ff */
[----:B------:R-:W-:-:S06]  /*115cc0*/  IMAD.WIDE.U32 R48, R49, 0x8, R26 ;  /* 0x0000000831307825 */ /* 0x000fcc00078e001a */
[----:B------:R-:W4:Y:S02]  /*115cd0*/  LDG.E.64 R48, desc[UR4][R48.64+0x38] ;  /* 0x0000380430307981 */ /* 0x000f24000c1e1b00 */
[----:B----4-:R-:W4:Y:S02]  /*115ce0*/  F2I.F64.TRUNC R66, R48 ;  /* 0x0000003000427311 */ /* 0x010f24000030d100 */
[----:B----4-:R-:W-:-:S13]  /*115cf0*/  ISETP.NE.AND P0, PT, R66, R69, PT ;  /* 0x000000454200720c */ /* 0x010fda0003f05270 */
[----:B------:R-:W-:Y:S05]  /*115d00*/  @P0 BRA `(.L_x_6633) ;  /* 0xfffffffc00dc0947 */ /* 0x000fea000383ffff */
.L_x_6632:
[----:B------:R-:W4:Y:S01]  /*115d10*/  LDC.64 R48, c[0x0][0x408] ;  /* 0x00010200ff307b82 */ /* 0x000f220000000a00 */
[----:B------:R-:W-:Y:S02]  /*115d20*/  IMAD R67, R11, 0x6, RZ ;  /* 0x000000060b437824 */ /* 0x000fe400078e02ff */
[----:B------:R-:W-:Y:S02]  /*115d30*/  IMAD R75, R47, 0x6, RZ ;  /* 0x000000062f4b7824 */ /* 0x000fe400078e02ff */
[----:B----4-:R-:W-:-:S04]  /*115d40*/  IMAD.WIDE R48, R67, 0x8, R48 ;  /* 0x0000000843307825 */ /* 0x010fc800078e0230 */
[----:B------:R-:W-:-:S05]  /*115d50*/  IMAD.WIDE.U32 R74, R75, 0x8, R48 ;  /* 0x000000084b4a7825 */ /* 0x000fca00078e0030 */
[----:B------:R-:W4:Y:S04]  /*115d60*/  LDG.E.64 R68, desc[UR4][R74.64+0x18] ;  /* 0x000018044a447981 */ /* 0x000f28000c1e1b00 */
[----:B------:R-:W5:Y:S04]  /*115d70*/  LDG.E.64 R66, desc[UR4][R74.64+0x10] ;  /* 0x000010044a427981 */ /* 0x000f68000c1e1b00 */
[----:B------:R0:W2:Y:S01]  /*115d80*/  LDG.E.64 R70, desc[UR4][R74.64+0x20] ;  /* 0x000020044a467981 */ /* 0x0000a2000c1e1b00 */
[----:B------:R-:W-:-:S04]  /*115d90*/  IMAD.SHL.U32 R49, R72, 0x8, RZ ;  /* 0x0000000848317824 */ /* 0x000fc800078e00ff */
[----:B------:R-:W-:-:S05]  /*115da0*/  IMAD.WIDE.U32 R48, R49, 0x8, R26 ;  /* 0x0000000831307825 */ /* 0x000fca00078e001a */
[----:B------:R-:W3:Y:S04]  /*115db0*/  LDG.E.64 R80, desc[UR4][R48.64+0x20] ;  /* 0x0000200430507981 */ /* 0x000ee8000c1e1b00 */
[----:B------:R-:W3:Y:S04]  /*115dc0*/  LDG.E.64 R76, desc[UR4][R48.64+0x18] ;  /* 0x00001804304c7981 */ /* 0x000ee8000c1e1b00 */
[----:B------:R-:W3:Y:S01]  /*115dd0*/  LDG.E.64 R92, desc[UR4][R48.64+0x28] ;  /* 0x00002804305c7981 */ /* 0x000ee2000c1e1b00 */
[----:B0-----:R-:W-:Y:S01]  /*115de0*/  IMAD.MOV.U32 R74, RZ, RZ, 0x0 ;  /* 0x00000000ff4a7424 */ /* 0x001fe200078e00ff */
[----:B------:R-:W-:Y:S01]  /*115df0*/  BSSY.RECONVERGENT B4, `(.L_x_6634) ;  /* 0x000001b000047945 */ /* 0x000fe20003800200 */
[----:B------:R-:W-:Y:S01]  /*115e00*/  IMAD.MOV.U32 R75, RZ, RZ, 0x3fd80000 ;  /* 0x3fd80000ff4b7424 */ /* 0x000fe200078e00ff */
[----:B----4-:R-:W-:-:S08]  /*115e10*/  DMUL R72, R68, R68 ;  /* 0x0000004444487228 */ /* 0x010fd00000000000 */
[----:B-----5:R-:W-:-:S08]  /*115e20*/  DFMA R72, R66, R66, R72 ;  /* 0x000000424248722b */ /* 0x020fd00000000048 */
[----:B--2---:R-:W-:Y:S02]  /*115e30*/  DFMA R106, R70, R70, R72 ;  /* 0x00000046466a722b */ /* 0x004fe40000000048 */
[----:B---3--:R-:W-:-:S04]  /*115e40*/  DMUL R68, R68, R80 ;  /* 0x0000005044447228 */ /* 0x008fc80000000000 */
[----:B------:R-:W0:Y:S04]  /*115e50*/  MUFU.RSQ64H R101, R107 ;  /* 0x0000006b00657308 */ /* 0x000e280000001c00 */
[----:B------:R-:W-:Y:S01]  /*115e60*/  VIADD R100, R107, 0xfcb00000 ;  /* 0xfcb000006b647836 */ /* 0x000fe20000000000 */
[----:B------:R-:W-:-:S04]  /*115e70*/  DFMA R68, R66, R76, R68 ;  /* 0x0000004c4244722b */ /* 0x000fc80000000044 */
[----:B------:R-:W-:-:S04]  /*115e80*/  ISETP.GE.U32.AND P0, PT, R100, 0x7ca00000, PT ;  /* 0x7ca000006400780c */ /* 0x000fc80003f06070 */
[----:B------:R-:W-:Y:S02]  /*115e90*/  DFMA R70, R70, R92, R68 ;  /* 0x0000005c4646722b */ /* 0x000fe40000000044 */
        /* <DEDUP_REMOVED lines=14> */
[----:B------:R-:W-:Y:S01]  /*115f80*/  IMAD.MOV.U32 R48, RZ, RZ, R100 ;  /* 0x000000ffff307224 */ /* 0x000fe200078e0064 */
[----:B------:R-:W-:-:S07]  /*115f90*/  MOV R49, R101 ;  /* 0x0000006500317202 */ /* 0x000fce0000000f00 */
.L_x_6635:
[----:B------:R-:W-:Y:S05]  /*115fa0*/  BSYNC.RECONVERGENT B4 ;  /* 0x0000000000047941 */ /* 0x000fea0003800200 */
.L_x_6634:
        /* <DEDUP_REMOVED lines=25> */
.L_x_6637:
[----:B------:R-:W-:Y:S05]  /*116140*/  BSYNC.RECONVERGENT B4 ;  /* 0x0000000000047941 */ /* 0x000fea0003800200 */
.L_x_6636:
        /* <DEDUP_REMOVED lines=21> */
.L_x_6639:
[----:B------:R-:W-:Y:S05]  /*1162a0*/  BSYNC.RECONVERGENT B4 ;  /* 0x0000000000047941 */ /* 0x000fea0003800200 */
.L_x_6638:
        /* <DEDUP_REMOVED lines=63> */
.L_x_6641:
        /* <DEDUP_REMOVED lines=72> */
.L_x_6642:
[----:B------:R-:W-:Y:S05]  /*116b20*/  BSYNC.RECONVERGENT B0 ;  /* 0x0000000000007941 */ /* 0x000fea0003800200 */
.L_x_6640:
[----:B------:R-:W-:Y:S01]  /*116b30*/  UMOV UR12, 0x1a63c1f5 ;  /* 0x1a63c1f5000c7882 */ /* 0x000fe20000000000 */
[----:B------:R-:W-:Y:S02]  /*116b40*/  UMOV UR13, 0x404ca5dc ;  /* 0x404ca5dc000d7882 */ /* 0x000fe40000000000 */
[----:B------:R-:W-:-:S08]  /*116b50*/  DMUL R48, R48, UR12 ;  /* 0x0000000c30307c28 */ /* 0x000fd00008000000 */
[----:B------:R-:W-:-:S11]  /*116b60*/  DADD R44, R44, |R48| ;  /* 0x000000002c2c7229 */ /* 0x000fd60000000430 */
.L_x_6631:
[----:B------:R-:W-:Y:S05]  /*116b70*/  BSYNC.RECONVERGENT B3 ;  /* 0x0000000000037941 */ /* 0x000fea0003800200 */
.L_x_6630:
[----:B------:R-:W-:-:S05]  /*116b80*/  VIADD R47, R47, 0x1 ;  /* 0x000000012f2f7836 */ /* 0x000fca0000000000 */
[----:B------:R-:W-:-:S13]  /*116b90*/  ISETP.NE.AND P0, PT, R47, R10, PT ;  /* 0x0000000a2f00720c */ /* 0x000fda0003f05270 */
[----:B------:R-:W-:Y:S05]  /*116ba0*/  @P0 BRA `(.L_x_6643) ;  /* 0xffffffec00f80947 */ /* 0x000fea000383ffff */
.L_x_6629:
[----:B------:R-:W-:Y:S05]  /*116bb0*/  BSYNC.RECONVERGENT B1 ;  /* 0x0000000000017941 */ /* 0x000fea0003800200 */
.L_x_6628:
[----:B------:R4:W-:Y:S01]  /*116bc0*/  STG.E.64 desc[UR4][R28.64+0x3f0], R44 ;  /* 0x0003f02c1c007986 */ /* 0x0009e2000c101b04 */
[----:B------:R-:W-:Y:S02]  /*116bd0*/  VIADD R92, R78, 0xa ;  /* 0x0000000a4e5c7836 */ /* 0x000fe40000000000 */
[----:B------:R-:W-:-:S07]  /*116be0*/  IMAD.MOV.U32 R77, RZ, RZ, RZ ;  /* 0x000000ffff4d7224 */ /* 0x000fce00078e00ff */
.L_x_6863:
[----:B----4-:R-:W-:-:S04]  /*116bf0*/  IMAD.WIDE.U32 R44, R77, 0x8, R36 ;  /* 0x000000084d2c7825 */ /* 0x010fc800078e0024 */
[C---:B------:R-:W-:Y:S02]  /*116c00*/  IMAD.WIDE.U32 R70, R77.reuse, 0x8, R22 ;  /* 0x000000084d467825 */ /* 0x040fe400078e0016 */
[----:B------:R-:W4:Y:S04]  /*116c10*/  LDG.E.64 R44, desc[UR4][R44.64] ;  /* 0x000000042c2c7981 */ /* 0x000f28000c1e1b00 */
[----:B------:R-:W4:Y:S01]  /*116c20*/  LDG.E.64 R96, desc[UR4][R70.64] ;  /* 0x0000000446607981 */ /* 0x000f22000c1e1b00 */
[----:B------:R-:W-:Y:S01]  /*116c30*/  IMAD.WIDE.U32 R46, R77, 0x8, R24 ;  /* 0x000000084d2e7825 */ /* 0x000fe200078e0018 */
[----:B----4-:R-:W-:-:S07]  /*116c40*/  DFMA R48, R44, R118, R96 ;  /* 0x000000762c30722b */ /* 0x010fce0000000060 */
[----:B------:R4:W-:Y:S04]  /*116c50*/  STG.E.64 desc[UR4][R70.64], R48 ;  /* 0x0000003046007986 */ /* 0x0009e8000c101b04 */
[----:B--2---:R-:W2:Y:S01]  /*116c60*/  LDG.E.64 R68, desc[UR4][R46.64] ;  /* 0x000000042e447981 */ /* 0x004ea2000c1e1b00 */
[----:B------:R-:W-:Y:S01]  /*116c70*/  IMAD.WIDE.U32 R66, R77, 0x8, R32 ;  /* 0x000000084d427825 */ /* 0x000fe200078e0020 */
[----:B--2---:R-:W-:-:S14]  /*116c80*/  DSETP.GEU.AND P0, PT, R48, R68, PT ;  /* 0x000000443000722a */ /* 0x004fdc0003f0e000 */
[----:B------:R2:W-:Y:S04]  /*116c90*/  @!P0 STG.E.64 desc[UR4][R70.64], R68 ;  /* 0x0000004446008986 */ /* 0x0005e8000c101b04 */
[----:B------:R-:W3:Y:S01]  /*116ca0*/  LDG.E.64 R72, desc[UR4][R66.64] ;  /* 0x0000000442487981 */ /* 0x000ee2000c1e1b00 */
[----:B----4-:R-:W-:Y:S02]  /*116cb0*/  @!P0 IMAD.MOV.U32 R48, RZ, RZ, R68 ;  /* 0x000000ffff308224 */ /* 0x010fe400078e0044 */
[----:B------:R-:W-:-:S06]  /*116cc0*/  @!P0 IMAD.MOV.U32 R49, RZ, RZ, R69 ;  /* 0x000000ffff318224 */ /* 0x000fcc00078e0045 */
[----:B---3--:R-:W-:-:S14]  /*116cd0*/  DSETP.GT.AND P0, PT, R48, R72, PT ;  /* 0x000000483000722a */ /* 0x008fdc0003f04000 */
[----:B------:R3:W-:Y:S04]  /*116ce0*/  @P0 STG.E.64 desc[UR4][R70.64], R72 ;  /* 0x0000004846000986 */ /* 0x0007e8000c101b04 */
[----:B------:R-:W4:Y:S01]  /*116cf0*/  LDG.E.64 R44, desc[UR4][R22.64] ;  /* 0x00000004162c7981 */ /* 0x000f22000c1e1b00 */
[----:B------:R-:W-:-:S04]  /*116d00*/  IMAD R75, R77, 0x9, RZ ;  /* 0x000000094d4b7824 */ /* 0x000fc800078e02ff */
[----:B------:R-:W-:-:S05]  /*116d10*/  IMAD.WIDE.U32 R48, R75, 0x8, R28 ;  /* 0x000000084b307825 */ /* 0x000fca00078e001c */
[----:B----4-:R-:W-:Y:S04]  /*116d20*/  STG.E.64 desc[UR4][R48.64], R44 ;  /* 0x0000002c30007986 */ /* 0x010fe8000c101b04 */
[----:B------:R-:W4:Y:S04]  /*116d30*/  LDG.E.64 R46, desc[UR4][R22.64+0x8] ;  /* 0x00000804162e7981 */ /* 0x000f28000c1e1b00 */
[----:B----4-:R4:W-:Y:S04]  /*116d40*/  STG.E.64 desc[UR4][R48.64+0x8], R46 ;  /* 0x0000082e30007986 */ /* 0x0109e8000c101b04 */
[----:B--2---:R-:W2:Y:S04]  /*116d50*/  LDG.E.64 R68, desc[UR4][R22.64+0x10] ;  /* 0x0000100416447981 */ /* 0x004ea8000c1e1b00 */
[----:B--2---:R2:W-:Y:S04]  /*116d60*/  STG.E.64 desc[UR4][R48.64+0x10], R68 ;  /* 0x0000104430007986 */ /* 0x0045e8000c101b04 */
[----:B------:R-:W3:Y:S04]  /*116d70*/  LDG.E.64 R66, desc[UR4][R22.64+0x18] ;  /* 0x0000180416427981 */ /* 0x000ee8000c1e1b00 */
[----:B---3--:R3:W-:Y:S04]  /*116d80*/  STG.E.64 desc[UR4][R48.64+0x18], R66 ;  /* 0x0000184230007986 */ /* 0x0087e8000c101b04 */
[----:B------:R-:W4:Y:S04]  /*116d90*/  LDG.E.64 R70, desc[UR4][R22.64+0x20] ;  /* 0x0000200416467981 */ /* 0x000f28000c1e1b00 */
[----:B----4-:R4:W-:Y:S04]  /*116da0*/  STG.E.64 desc[UR4][R48.64+0x20], R70 ;  /* 0x0000204630007986 */ /* 0x0109e8000c101b04 */
[----:B------:R-:W2:Y:S04]  /*116db0*/  LDG.E.64 R72, desc[UR4][R22.64+0x28] ;  /* 0x0000280416487981 */ /* 0x000ea8000c1e1b00 */
[----:B--2---:R4:W-:Y:S04]  /*116dc0*/  STG.E.64 desc[UR4][R48.64+0x28], R72 ;  /* 0x0000284830007986 */ /* 0x0049e8000c101b04 */
[----:B------:R-:W2:Y:S04]  /*116dd0*/  LDG.E.64 R74, desc[UR4][R22.64+0x30] ;  /* 0x00003004164a7981 */ /* 0x000ea8000c1e1b00 */
[----:B--2---:R4:W-:Y:S04]  /*116de0*/  STG.E.64 desc[UR4][R48.64+0x30], R74 ;  /* 0x0000304a30007986 */ /* 0x0049e8000c101b04 */
[----:B------:R-:W2:Y:S04]  /*116df0*/  LDG.E.64 R100, desc[UR4][R22.64+0x38] ;  /* 0x0000380416647981 */ /* 0x000ea8000c1e1b00 */
[----:B--2---:R4:W-:Y:S04]  /*116e00*/  STG.E.64 desc[UR4][R48.64+0x38], R100 ;  /* 0x0000386430007986 */ /* 0x0049e8000c101b04 */
[----:B------:R-:W2:Y:S01]  /*116e10*/  LDG.E.64 R46, desc[UR4][R22.64+0x40] ;  /* 0x00004004162e7981 */ /* 0x000ea2000c1e1b00 */
[----:B------:R-:W-:-:S03]  /*116e20*/  UMOV UR12, 0xa2529d3a ;  /* 0xa2529d3a000c7882 */ /* 0x000fc60000000000 */
[----:B--2---:R4:W-:Y:S04]  /*116e30*/  STG.E.64 desc[UR4][R48.64+0x40], R46 ;  /* 0x0000402e30007986 */ /* 0x0049e8000c101b04 */
[----:B------:R-:W2:Y:S04]  /*116e40*/  LDG.E.64 R68, desc[UR4][R22.64+0x30] ;  /* 0x0000300416447981 */ /* 0x000ea8000c1e1b00 */
[----:B------:R4:W5:Y:S04]  /*116e50*/  LDG.E.64 R94, desc[UR4][R22.64+0x18] ;  /* 0x00001804165e7981 */ /* 0x000968000c1e1b00 */
[----:B------:R4:W5:Y:S04]  /*116e60*/  LDG.E.64 R80, desc[UR4][R22.64+0x20] ;  /* 0x0000200416507981 */ /* 0x000968000c1e1b00 */
[----:B------:R4:W5:Y:S04]  /*116e70*/  LDG.E.64 R112, desc[UR4][R22.64+0x28] ;  /* 0x0000280416707981 */ /* 0x000968000c1e1b00 */
[----:B------:R4:W5:Y:S01]  /*116e80*/  LDG.E.64 R44, desc[UR4][R22.64+0x38] ;  /* 0x00003804162c7981 */ /* 0x000962000c1e1b00 */
[----:B------:R-:W-:Y:S01]  /*116e90*/  UMOV UR13, 0x3f91df46 ;  /* 0x3f91df46000d7882 */ /* 0x000fe20000000000 */
[----:B------:R-:W-:Y:S01]  /*116ea0*/  BSSY.RECONVERGENT B3, `(.L_x_6644) ;  /* 0x000001d000037945 */ /* 0x000fe20003800200 */
[----:B--2---:R-:W-:-:S08]  /*116eb0*/  DMUL R68, R68, UR12 ;  /* 0x0000000c44447c28 */ /* 0x004fd00008000000 */
[----:B------:R-:W-:-:S14]  /*116ec0*/  DSETP.NEU.AND P4, PT, |R68|, +INF , PT ;  /* 0x7ff000004400742a */ /* 0x000fdc0003f8d200 */
[----:B---3--:R-:W-:Y:S01]  /*116ed0*/  @!P4 DMUL R66, RZ, R68 ;  /* 0x00000044ff42c228 */ /* 0x008fe20000000000 */
        /* <DEDUP_REMOVED lines=25> */
.L_x_6645:
[----:B------:R-:W-:Y:S05]  /*117070*/  BSYNC.RECONVERGENT B3 ;  /* 0x0000000000037941 */ /* 0x000fea0003800200 */
.L_x_6644:
        /* <DEDUP_REMOVED lines=60> */
.L_x_6647:
[----:B------:R-:W-:Y:S05]  /*117440*/  BSYNC.RECONVERGENT B3 ;  /* 0x0000000000037941 */ /* 0x000fea0003800200 */
.L_x_6646:
        /* <DEDUP_REMOVED lines=60> */
.L_x_6649:
[----:B------:R-:W-:Y:S05]  /*117810*/  BSYNC.RECONVERGENT B3 ;  /* 0x0000000000037941 */ /* 0x000fea0003800200 */
.L_x_6648:
        /* <DEDUP_REMOVED lines=9> */
[----:B------:R-:W-:Y:S01]  /*1178b0*/  DMUL R110, R70, R70 ;  /* 0x00000046466e7228 */ /* 0x000fe20000000000 */
[----:B------:R-:W-:Y:S01]  /*1178c0*/  MOV R120, 0x20fd8164 ;  /* 0x20fd816400787802 */ /* 0x000fe20000000f00 */
        /* <DEDUP_REMOVED lines=45> */
.L_x_6653:
[----:B------:R-:W-:Y:S05]  /*117ba0*/  BSYNC.RECONVERGENT B4 ;  /* 0x0000000000047941 */ /* 0x000fea0003800200 */
.L_x_6652:
[----:B------:R-:W-:-:S07]  /*117bb0*/  VIADD R76, R105, 0x1 ;  /* 0x00000001694c7836 */ /* 0x000fce0000000000 */
.L_x_6651:
[----:B------:R-:W-:Y:S05]  /*117bc0*/  BSYNC.RECONVERGENT B3 ;  /* 0x0000000000037941 */ /* 0x000fea0003800200 */
.L_x_6650:
        /* <DEDUP_REMOVED lines=56> */
.L_x_6657:
[----:B------:R-:W-:Y:S05]  /*117f50*/  BSYNC.RECONVERGENT B4 ;  /* 0x0000000000047941 */ /* 0x000fea0003800200 */
.L_x_6656:
[----:B------:R-:W-:-:S07]  /*117f60*/  VIADD R76, R105, 0x1 ;  /* 0x00000001694c7836 */ /* 0x000fce0000000000 */
.L_x_6655:
[----:B------:R-:W-:Y:S05]  /*117f70*/  BSYNC.RECONVERGENT B3 ;  /* 0x0000000000037941 */ /* 0x000fea0003800200 */
.L_x_6654:
        /* <DEDUP_REMOVED lines=56> */
.L_x_6661:
[----:B------:R-:W-:Y:S05]  /*118300*/  BSYNC.RECONVERGENT B4 ;  /* 0x0000000000047941 */ /* 0x000fea0003800200 */
.L_x_6660:
[----:B------:R-:W-:-:S07]  /*118310*/  VIADD R76, R105, 0x1 ;  /* 0x00000001694c7836 */ /* 0x000fce0000000000 */
.L_x_6659:
[----:B------:R-:W-:Y:S05]  /*118320*/  BSYNC.RECONVERGENT B3 ;  /* 0x0000000000037941 */ /* 0x000fea0003800200 */
.L_x_6658:
        /* <DEDUP_REMOVED lines=17> */
[----:B--2---:R-:W-:Y:S02]  /*118440*/  DFMA R100, R110, R120, R100 ;  /* 0x000000786e64722b */ /* 0x004fe40000000064 */
[----:B------:R-:W-:-:S06]  /*118450*/  DMUL R120, R66, R48 ;  /* 0x0000003042787228 */ /* 0x000fcc0000000000 */
[C---:B------:R-:W-:Y:S01]  /*118460*/  DFMA R100, R110.reuse, R100, R102 ;  /* 0x000000646e64722b */ /* 0x040fe20000000066 */
[----:B------:R-:W2:Y:S07]  /*118470*/  MUFU.RCP64H R47, R121 ;  /* 0x00000079002f7308 */ /* 0x000eae0000001800 */
[----:B---3--:R-:W-:-:S08]  /*118480*/  DFMA R72, R110, R100, R72 ;  /* 0x000000646e48722b */ /* 0x008fd00000000048 */
[----:B------:R-:W-:Y:S02]  /*118490*/  DFMA R72, R110, R72, R74 ;  /* 0x000000486e48722b */ /* 0x000fe4000000004a */
[----:B--2---:R-:W-:-:S06]  /*1184a0*/  DFMA R74, -R120, R46, 1 ;  /* 0x3ff00000784a742b */ /* 0x004fcc000000012e */
[----:B-----5:R-:W-:Y:S02]  /*1184b0*/  DFMA R72, R110, R72, R104 ;  /* 0x000000486e48722b */ /* 0x020fe40000000068 */
[----:B------:R-:W-:-:S06]  /*1184c0*/  DFMA R74, R74, R74, R74 ;  /* 0x0000004a4a4a722b */ /* 0x000fcc000000004a */
[----:B------:R-:W-:Y:S02]  /*1184d0*/  DFMA R72, R110, R72, R106 ;  /* 0x000000486e48722b */ /* 0x000fe4000000006a */
[----:B------:R-:W-:-:S06]  /*1184e0*/  DFMA R74, R46, R74, R46 ;  /* 0x0000004a2e4a722b */ /* 0x000fcc000000002e */
        /* <DEDUP_REMOVED lines=24> */
.L_x_6663:
[----:B------:R-:W-:Y:S05]  /*118670*/  BSYNC.RECONVERGENT B1 ;  /* 0x0000000000017941 */ /* 0x000fea0003800200 */
.L_x_6662:
        /* <DEDUP_REMOVED lines=49> */
[----:B------:R-:W-:Y:S02]  /*118990*/  @!P0 IMAD.MOV.U32 R75, RZ, RZ, 0x3c91a626 ;  /* 0x3c91a626ff4b8424 */ /* 0x000fe400078e00ff */
[----:B------:R-:W-:Y:S02]  /*1189a0*/  @P0 IMAD.MOV.U32 R100, RZ, RZ, 0x33145c07 ;  /* 0x33145c07ff640424 */ /* 0x000fe400078e00ff */
[----:B------:R-:W-:Y:S02]  /*1189b0*/  @P0 IMAD.MOV.U32 R101, RZ, RZ, 0x3c91a626 ;  /* 0x3c91a626ff650424 */ /* 0x000fe400078e00ff */
[----:B------:R-:W-:-:S04]  /*1189c0*/  @!P0 DADD R74, R72, R74 ;  /* 0x00000000484a8229 */ /* 0x000fc8000000004a */
[----:B------:R-:W-:-:S04]  /*1189d0*/  @P0 DADD R72, R72, -R100 ;  /* 0x0000000048480229 */ /* 0x000fc80000000864 */
[----:B------:R-:W-:-:S04]  /*1189e0*/  @!P0 DADD R74, R74, UR12 ;  /* 0x0000000c4a4a8e29 */ /* 0x000fc80008000000 */
[----:B------:R-:W-:Y:S01]  /*1189f0*/  @P0 DADD R74, -R72, UR12 ;  /* 0x0000000c484a0e29 */ /* 0x000fe20008000100 */
[----:B------:R-:W-:Y:S10]  /*118a00*/  BRA `(.L_x_6666) ;  /* 0x0000000400207947 */ /* 0x000ff40003800000 */
.L_x_6665:
        /* <DEDUP_REMOVED lines=72> */
.L_x_6666:
[----:B------:R-:W-:Y:S05]  /*118e90*/  BSYNC.RECONVERGENT B0 ;  /* 0x0000000000007941 */ /* 0x000fea0003800200 */
.L_x_6664:
        /* <DEDUP_REMOVED lines=22> */
.L_x_6668:
[----:B------:R-:W-:Y:S05]  /*119000*/  BSYNC.RECONVERGENT B1 ;  /* 0x0000000000017941 */ /* 0x000fea0003800200 */
.L_x_6667:
        /* <DEDUP_REMOVED lines=57> */
.L_x_6670:
        /* <DEDUP_REMOVED lines=72> */
.L_x_6671:
[----:B------:R-:W-:Y:S05]  /*119820*/  BSYNC.RECONVERGENT B0 ;  /* 0x0000000000007941 */ /* 0x000fea0003800200 */
.L_x_6669:
        /* <DEDUP_REMOVED lines=32> */
[----:B------:R-:W-:Y:S02]  /*119a30*/  IMAD.MOV.U32 R44, RZ, RZ, R102 ;  /* 0x000000ffff2c7224 */ /* 0x000fe400078e0066 */
[----:B------:R-:W-:-:S07]  /*119a40*/  IMAD.MOV.U32 R45, RZ, RZ, R103 ;  /* 0x000000ffff2d7224 */ /* 0x000fce00078e0067 */
.L_x_6673:
[----:B------:R-:W-:Y:S05]  /*119a50*/  BSYNC.RECONVERGENT B3 ;  /* 0x0000000000037941 */ /* 0x000fea0003800200 */
.L_x_6672:
        /* <DEDUP_REMOVED lines=59> */
.L_x_6675:
[----:B------:R-:W-:Y:S05]  /*119e10*/  BSYNC.RECONVERGENT B1 ;  /* 0x0000000000017941 */ /* 0x000fea0003800200 */
.L_x_6674:
[----:B------:R-:W2:Y:S01]  /*119e20*/  MUFU.RCP64H R101, R121 ;  /* 0x0000007900657308 */ /* 0x000ea20000001800 */
[----:B------:R-:W-:Y:S01]  /*119e30*/  IMAD.MOV.U32 R100, RZ, RZ, 0x1 ;  /* 0x00000001ff647424 */ /* 0x000fe200078e00ff */
[----:B------:R-:W-:Y:S01]  /*119e40*/  DMUL R112, R94, R112 ;  /* 0x000000705e707228 */ /* 0x000fe20000000000 */
[----:B------:R-:W-:Y:S07]  /*119e50*/  BSSY.RECONVERGENT B1, `(.L_x_6676) ;  /* 0x0000016000017945 */ /* 0x000fee0003800200 */
[----:B------:R-:W-:-:S02]  /*119e60*/  DMUL R112, R48, R112 ;  /* 0x0000007030707228 */ /* 0x000fc40000000000 */
[----:B--2---:R-:W-:-:S08]  /*119e70*/  DFMA R102, -R120, R100, 1 ;  /* 0x3ff000007866742b */ /* 0x004fd00000000164 */
        /* <DEDUP_REMOVED lines=19> */
.L_x_6677:
[----:B------:R-:W-:Y:S05]  /*119fb0*/  BSYNC.RECONVERGENT B1 ;  /* 0x0000000000017941 */ /* 0x000fea0003800200 */
.L_x_6676:
        /* <DEDUP_REMOVED lines=23> */
.L_x_6679:
[----:B------:R-:W-:Y:S05]  /*11a130*/  BSYNC.RECONVERGENT B1 ;  /* 0x0000000000017941 */ /* 0x000fea0003800200 */
.L_x_6678:
        /* <DEDUP_REMOVED lines=34> */
.L_x_6683:
[----:B------:R-:W-:Y:S05]  /*11a360*/  BSYNC.RECONVERGENT B4 ;  /* 0x0000000000047941 */ /* 0x000fea0003800200 */
.L_x_6682:
[----:B------:R-:W-:-:S07]  /*11a370*/  VIADD R76, R105, 0x1 ;  /* 0x00000001694c7836 */ /* 0x000fce0000000000 */
.L_x_6681:
[----:B------:R-:W-:Y:S05]  /*11a380*/  BSYNC.RECONVERGENT B3 ;  /* 0x0000000000037941 */ /* 0x000fea0003800200 */
.L_x_6680:
        /* <DEDUP_REMOVED lines=56> */
.L_x_6687:
[----:B------:R-:W-:Y:S05]  /*11a710*/  BSYNC.RECONVERGENT B4 ;  /* 0x0000000000047941 */ /* 0x000fea0003800200 */
.L_x_6686:
[----:B------:R-:W-:-:S07]  /*11a720*/  VIADD R76, R105, 0x1 ;  /* 0x00000001694c7836 */ /* 0x000fce0000000000 */
.L_x_6685:
[----:B------:R-:W-:Y:S05]  /*11a730*/  BSYNC.RECONVERGENT B3 ;  /* 0x0000000000037941 */ /* 0x000fea0003800200 */
.L_x_6684:
        /* <DEDUP_REMOVED lines=54> */
[----:B------:R-:W-:Y:S02]  /*11aaa0*/  IMAD.MOV.U32 R94, RZ, RZ, R102 ;  /* 0x000000ffff5e7224 */ /* 0x000fe400078e0066 */
[----:B------:R-:W-:-:S07]  /*11aab0*/  IMAD.MOV.U32 R95, RZ, RZ, R103 ;  /* 0x000000ffff5f7224 */ /* 0x000fce00078e0067 */
.L_x_6689:
[----:B------:R-:W-:Y:S05]  /*11aac0*/  BSYNC.RECONVERGENT B3 ;  /* 0x0000000000037941 */ /* 0x000fea0003800200 */
.L_x_6688:
        /* <DEDUP_REMOVED lines=42> */
.L_x_6704:
        /* <DEDUP_REMOVED lines=20> */
[----:B------:R-:W-:Y:S01]  /*11aeb0*/  DMUL R102, R74, R74 ;  /* 0x0000004a4a667228 */ /* 0x000fe20000000000 */
[----:B------:R-:W-:Y:S02]  /*11aec0*/  IMAD.MOV.U32 R104, RZ, RZ, 0x0 ;  /* 0x00000000ff687424 */ /* 0x000fe400078e00ff */
[----:B------:R-:W-:-:S03]  /*11aed0*/  IMAD.MOV.U32 R105, RZ, RZ, 0x3fd80000 ;  /* 0x3fd80000ff697424 */ /* 0x000fc600078e00ff */
[----:B------:R-:W-:Y:S02]  /*11aee0*/  DFMA R94, R66, R94, R100 ;  /* 0x0000005e425e722b */ /* 0x000fe40000000064 */
[----:B------:R-:W-:-:S08]  /*11aef0*/  DFMA R102, R80, R80, R102 ;  /* 0x000000505066722b */ /* 0x000fd00000000066 */
        /* <DEDUP_REMOVED lines=22> */
[----:B01----:R-:W-:Y:S05]  /*11b060*/  CALL.REL.NOINC `($__internal_17_$__cuda_sm20_dsqrt_rn_f64_mediumpath_v1) ;  /* 0x000018d400847944 */ /* 0x003fea0003c00000 */
[----:B------:R-:W-:Y:S01]  /*11b070*/  IMAD.MOV.U32 R104, RZ, RZ, R100 ;  /* 0x000000ffff687224 */ /* 0x000fe200078e0064 */
[----:B------:R-:W-:-:S07]  /*11b080*/  MOV R105, R101 ;  /* 0x0000006500697202 */ /* 0x000fce0000000f00 */
.L_x_6692:
[----:B------:R-:W-:Y:S05]  /*11b090*/  BSYNC.RECONVERGENT B1 ;  /* 0x0000000000017941 */ /* 0x000fea0003800200 */
.L_x_6691:
        /* <DEDUP_REMOVED lines=16> */
.L_x_6694:
[----:B------:R-:W-:Y:S05]  /*11b1a0*/  BSYNC.RECONVERGENT B1 ;  /* 0x0000000000017941 */ /* 0x000fea0003800200 */
.L_x_6693:
[----:B------:R-:W2:Y:S01]  /*11b1b0*/  LDC.64 R104, c[0x0][0x3a0] ;  /* 0x0000e800ff687b82 */ /* 0x000ea20000000a00 */
[----:B------:R-:W-:-:S04]  /*11b1c0*/  IMAD R45, R44, 0x7, RZ ;  /* 0x000000072c2d7824 */ /* 0x000fc800078e02ff */
[----:B------:R-:W-:-:S05]  /*11b1d0*/  IMAD.WIDE.U32 R100, R45, 0x8, R30 ;  /* 0x000000082d647825 */ /* 0x000fca00078e001e */
[----:B------:R3:W-:Y:S04]  /*11b1e0*/  STG.E.64 desc[UR4][R100.64], R80 ;  /* 0x0000005064007986 */ /* 0x0007e8000c101b04 */
[----:B------:R4:W-:Y:S04]  /*11b1f0*/  STG.E.64 desc[UR4][R100.64+0x8], R74 ;  /* 0x0000084a64007986 */ /* 0x0009e8000c101b04 */
[----:B------:R-:W-:Y:S01]  /*11b200*/  STG.E.64 desc[UR4][R100.64+0x10], R94 ;  /* 0x0000105e64007986 */ /* 0x000fe2000c101b04 */
[----:B--2---:R-:W-:-:S06]  /*11b210*/  IMAD.WIDE.U32 R104, R45, 0x8, R104 ;  /* 0x000000082d687825 */ /* 0x004fcc00078e0068 */
[----:B------:R-:W2:Y:S01]  /*11b220*/  LDG.E.64 R104, desc[UR4][R104.64+0x18] ;  /* 0x0000180468687981 */ /* 0x000ea2000c1e1b00 */
[----:B------:R-:W5:Y:S03]  /*11b230*/  LDC.64 R106, c[0x0][0x380] ;  /* 0x0000e000ff6a7b82 */ /* 0x000f660000000a00 */
[----:B------:R-:W-:Y:S01]  /*11b240*/  STG.E.64 desc[UR4][R100.64+0x20], R102 ;  /* 0x0000206664007986 */ /* 0x000fe2000c101b04 */
[----:B------:R-:W-:-:S06]  /*11b250*/  DADD R110, R102, R102 ;  /* 0x00000000666e7229 */ /* 0x000fcc0000000066 */
[----:B------:R-:W3:Y:S01]  /*11b260*/  MUFU.RCP64H R109, R111 ;  /* 0x0000006f006d7308 */ /* 0x000ee20000001800 */
[----:B------:R-:W-:-:S06]  /*11b270*/  IMAD.MOV.U32 R108, RZ, RZ, 0x1 ;  /* 0x00000001ff6c7424 */ /* 0x000fcc00078e00ff */
[----:B---3--:R-:W-:Y:S01]  /*11b280*/  DFMA R80, -R110, R108, 1 ;  /* 0x3ff000006e50742b */ /* 0x008fe2000000016c */
[----:B--2---:R2:W-:Y:S04]  /*11b290*/  STG.E.64 desc[UR4][R100.64+0x18], R104 ;  /* 0x0000186864007986 */ /* 0x0045e8000c101b04 */
[----:B-----5:R-:W3:Y:S03]  /*11b2a0*/  LDG.E.64 R106, desc[UR4][R106.64+0x1038] ;  /* 0x001038046a6a7981 */ /* 0x020ee6000c1e1b00 */
[----:B------:R-:W-:Y:S01]  /*11b2b0*/  DFMA R80, R80, R80, R80 ;  /* 0x000000505050722b */ /* 0x000fe20000000050 */
[----:B------:R-:W-:Y:S07]  /*11b2c0*/  BSSY.RECONVERGENT B1, `(.L_x_6695) ;  /* 0x0000011000017945 */ /* 0x000fee0003800200 */
[----:B------:R-:W-:-:S08]  /*11b2d0*/  DFMA R80, R108, R80, R108 ;  /* 0x000000506c50722b */ /* 0x000fd0000000006c */
[----:B----4-:R-:W-:-:S08]  /*11b2e0*/  DFMA R74, -R110, R80, 1 ;  /* 0x3ff000006e4a742b */ /* 0x010fd00000000150 */
        /* <DEDUP_REMOVED lines=14> */
.L_x_6696:
[----:B------:R-:W-:Y:S05]  /*11b3d0*/  BSYNC.RECONVERGENT B1 ;  /* 0x0000000000017941 */ /* 0x000fea0003800200 */
.L_x_6695:
        /* <DEDUP_REMOVED lines=45> */
.L_x_6698:
        /* <DEDUP_REMOVED lines=19> */
[----:B------:R-:W2:Y:S01]  /*11b7e0*/  MUFU.RSQ64H R81, R75 ;  /* 0x0000004b00517308 */ /* 0x000ea20000001c00 */
        /* <DEDUP_REMOVED lines=8> */
[----:B--2---:R-:W-:-:S05]  /*11b870*/  DMUL R102, R74, R80 ;  /* 0x000000504a667228 */ /* 0x004fca0000000000 */
        /* <DEDUP_REMOVED lines=41> */
.L_x_6699:
[----:B------:R-:W-:Y:S05]  /*11bb10*/  BSYNC.RECONVERGENT B0 ;  /* 0x0000000000007941 */ /* 0x000fea0003800200 */
.L_x_6697:
[----:B------:R-:W2:Y:S01]  /*11bb20*/  LDC.64 R74, c[0x0][0x380] ;  /* 0x0000e000ff4a7b82 */ /* 0x000ea20000000a00 */
[----:B------:R-:W-:Y:S01]  /*11bb30*/  UMOV UR12, 0x1a63c1f5 ;  /* 0x1a63c1f5000c7882 */ /* 0x000fe20000000000 */
[----:B------:R-:W-:Y:S01]  /*11bb40*/  UMOV UR13, 0x404ca5dc ;  /* 0x404ca5dc000d7882 */ /* 0x000fe20000000000 */
[----:B------:R-:W-:Y:S01]  /*11bb50*/  IMAD R81, R44, 0x7, RZ ;  /* 0x000000072c517824 */ /* 0x000fe200078e02ff */
[----:B------:R-:W-:-:S03]  /*11bb60*/  DMUL R100, R100, UR12 ;  /* 0x0000000c64647c28 */ /* 0x000fc60008000000 */
[----:B------:R-:W-:-:S05]  /*11bb70*/  IMAD.WIDE.U32 R80, R81, 0x8, R30 ;  /* 0x0000000851507825 */ /* 0x000fca00078e001e */
[----:B------:R3:W-:Y:S04]  /*11bb80*/  STG.E.64 desc[UR4][R80.64+0x28], R100 ;  /* 0x0000286450007986 */ /* 0x0007e8000c101b04 */
[----:B--2---:R-:W5:Y:S01]  /*11bb90*/  LDG.E.64 R74, desc[UR4][R74.64] ;  /* 0x000000044a4a7981 */ /* 0x004f62000c1e1b00 */
[----:B------:R-:W-:Y:S01]  /*11bba0*/  UMOV UR12, 0xa2529d3a ;  /* 0xa2529d3a000c7882 */ /* 0x000fe20000000000 */
[----:B------:R-:W-:Y:S01]  /*11bbb0*/  UMOV UR13, 0x3fa1df46 ;  /* 0x3fa1df46000d7882 */ /* 0x000fe20000000000 */
[----:B------:R-:W-:Y:S01]  /*11bbc0*/  BSSY.RECONVERGENT B3, `(.L_x_6700) ;  /* 0x000001d000037945 */ /* 0x000fe20003800200 */
[----:B------:R-:W-:-:S08]  /*11bbd0*/  DMUL R148, R100, UR12 ;  /* 0x0000000c64947c28 */ /* 0x000fd00008000000 */
[----:B------:R-:W-:-:S14]  /*11bbe0*/  DSETP.NEU.AND P1, PT, |R148|, +INF , PT ;  /* 0x7ff000009400742a */ /* 0x000fdc0003f2d200 */
[----:B------:R-:W-:Y:S01]  /*11bbf0*/  @!P1 DMUL R102, RZ, R148 ;  /* 0x00000094ff669228 */ /* 0x000fe20000000000 */
[----:B------:R-:W-:Y:S01]  /*11bc00*/  @!P1 PLOP3.LUT P0, PT, PT, PT, PT, 0x80, 0x8 ;  /* 0x000000000008981c */ /* 0x000fe20003f0f070 */
[----:B---3--:R-:W-:-:S12]  /*11bc10*/  @!P1 BRA `(.L_x_6701) ;  /* 0x00000000005c9947 */ /* 0x008fd80003800000 */
        /* <DEDUP_REMOVED lines=20> */
.L_x_6703:
[----:B------:R-:W-:Y:S05]  /*11bd60*/  BSYNC.RECONVERGENT B4 ;  /* 0x0000000000047941 */ /* 0x000fea0003800200 */
.L_x_6702:
[----:B------:R-:W-:-:S04]  /*11bd70*/  LOP3.LUT R105, R105, 0x1, RZ, 0xc0, !PT ;  /* 0x0000000169697812 */ /* 0x000fc800078ec0ff */
[----:B------:R-:W-:-:S13]  /*11bd80*/  ISETP.NE.U32.AND P0, PT, R105, 0x1, PT ;  /* 0x000000016900780c */ /* 0x000fda0003f05070 */
.L_x_6701:
[----:B------:R-:W-:Y:S05]  /*11bd90*/  BSYNC.RECONVERGENT B3 ;  /* 0x0000000000037941 */ /* 0x000fea0003800200 */
.L_x_6700:
        /* <DEDUP_REMOVED lines=49> */
[----:B------:R-:W2:Y:S02]  /*11c0b0*/  @!P0 MUFU.RCP64H R101, R81 ;  /* 0x0000005100658308 */ /* 0x000ea40000001800 */
[----:B--2---:R-:W-:-:S08]  /*11c0c0*/  @!P0 DFMA R94, -R80, R100, 1 ;  /* 0x3ff00000505e842b */ /* 0x004fd00000000164 */
[----:B------:R-:W-:Y:S02]  /*11c0d0*/  @!P0 DFMA R104, R94, R94, R94 ;  /* 0x0000005e5e68822b */ /* 0x000fe4000000005e */
[----:B------:R-:W-:-:S06]  /*11c0e0*/  @!P0 DADD R94, R80, -R102 ;  /* 0x00000000505e8229 */ /* 0x000fcc0000000866 */
[----:B------:R-:W-:Y:S02]  /*11c0f0*/  @!P0 DFMA R104, R100, R104, R100 ;  /* 0x000000686468822b */ /* 0x000fe40000000064 */
[----:B------:R-:W-:Y:S01]  /*11c100*/  @!P0 DFMA R94, R106, R102, -R94 ;  /* 0x000000666a5e822b */ /* 0x000fe2000000085e */
[----:B------:R-:W2:Y:S05]  /*11c110*/  LDC.64 R102, c[0x0][0x390] ;  /* 0x0000e400ff667b82 */ /* 0x000eaa0000000a00 */
[----:B------:R-:W-:-:S08]  /*11c120*/  @!P0 DFMA R100, R80, -R104, 1 ;  /* 0x3ff000005064842b */ /* 0x000fd00000000868 */
[----:B------:R-:W-:-:S08]  /*11c130*/  @!P0 DFMA R94, R94, -R104, R100 ;  /* 0x800000685e5e822b */ /* 0x000fd00000000064 */
[----:B------:R-:W-:-:S08]  /*11c140*/  @!P0 DFMA R80, -R104, R94, -R104 ;  /* 0x0000005e6850822b */ /* 0x000fd00000000968 */
[----:B-----5:R-:W-:Y:S01]  /*11c150*/  DMUL R74, R74, R80 ;  /* 0x000000504a4a7228 */ /* 0x020fe20000000000 */
[----:B------:R-:W-:-:S06]  /*11c160*/  IMAD.WIDE.U32 R80, R45, 0x8, R30 ;  /* 0x000000082d507825 */ /* 0x000fcc00078e001e */
[----:B------:R3:W-:Y:S04]  /*11c170*/  STG.E.64 desc[UR4][R80.64+0x30], R74 ;  /* 0x0000304a50007986 */ /* 0x0007e8000c101b04 */
[----:B--2---:R-:W2:Y:S01]  /*11c180*/  LDG.E R103, desc[UR4][R102.64+0x4] ;  /* 0x0000040466677981 */ /* 0x004ea2000c1e1900 */
[----:B------:R-:W-:-:S04]  /*11c190*/  IADD3 R44, PT, PT, R44, 0x1, RZ ;  /* 0x000000012c2c7810 */ /* 0x000fc80007ffe0ff */
[----:B--2---:R-:W-:-:S13]  /*11c1a0*/  ISETP.GE.AND P0, PT, R44, R103, PT ;  /* 0x000000672c00720c */ /* 0x004fda0003f06270 */
[----:B---3--:R-:W-:Y:S05]  /*11c1b0*/  @!P0 BRA `(.L_x_6704) ;  /* 0xffffffe800ec8947 */ /* 0x008fea000383ffff */
[----:B------:R-:W-:-:S13]  /*11c1c0*/  ISETP.GT.AND P5, PT, R103, RZ, PT ;  /* 0x000000ff6700720c */ /* 0x000fda0003fa4270 */
.L_x_6690:
        /* <DEDUP_REMOVED lines=34> */
.L_x_6708:
[----:B------:R-:W-:Y:S05]  /*11c3f0*/  BSYNC.RECONVERGENT B4 ;  /* 0x0000000000047941 */ /* 0x000fea0003800200 */
.L_x_6707:
[----:B------:R-:W-:-:S07]  /*11c400*/  VIADD R76, R105, 0x1 ;  /* 0x00000001694c7836 */ /* 0x000fce0000000000 */
.L_x_6706:
[----:B------:R-:W-:Y:S05]  /*11c410*/  BSYNC.RECONVERGENT B3 ;  /* 0x0000000000037941 */ /* 0x000fea0003800200 */
.L_x_6705:
        /* <DEDUP_REMOVED lines=59> */
[----:B------:R-:W-:-:S07]  /*11c7d0*/  IMAD.MOV.U32 R81, RZ, RZ, R103 ;  /* 0x000000ffff517224 */ /* 0x000fce00078e0067 */
.L_x_6712:
[----:B------:R-:W-:Y:S05]  /*11c7e0*/  BSYNC.RECONVERGENT B4 ;  /* 0x0000000000047941 */ /* 0x000fea0003800200 */
.L_x_6711:
[----:B------:R-:W-:-:S07]  /*11c7f0*/  VIADD R76, R105, 0x1 ;  /* 0x00000001694c7836 */ /* 0x000fce0000000000 */
.L_x_6710:
[----:B------:R-:W-:Y:S05]  /*11c800*/  BSYNC.RECONVERGENT B3 ;  /* 0x0000000000037941 */ /* 0x000fea0003800200 */
.L_x_6709:
        /* <DEDUP_REMOVED lines=60> */
.L_x_6716:
[----:B------:R-:W-:Y:S05]  /*11cbd0*/  BSYNC.RECONVERGENT B4 ;  /* 0x0000000000047941 */ /* 0x000fea0003800200 */
.L_x_6715:
[----:B------:R-:W-:-:S07]  /*11cbe0*/  VIADD R76, R105, 0x1 ;  /* 0x00000001694c7836 */ /* 0x000fce0000000000 */
.L_x_6714:
[----:B------:R-:W-:Y:S05]  /*11cbf0*/  BSYNC.RECONVERGENT B3 ;  /* 0x0000000000037941 */ /* 0x000fea0003800200 */
.L_x_6713:
        /* <DEDUP_REMOVED lines=56> */
.L_x_6718:
[----:B------:R-:W-:Y:S05]  /*11cf80*/  BSYNC.RECONVERGENT B3 ;  /* 0x0000000000037941 */ /* 0x000fea0003800200 */
.L_x_6717:
        /* <DEDUP_REMOVED lines=56> */
.L_x_6720:
[----:B------:R-:W-:Y:S05]  /*11d310*/  BSYNC.RECONVERGENT B3 ;  /* 0x0000000000037941 */ /* 0x000fea0003800200 */
.L_x_6719:
        /* <DEDUP_REMOVED lines=56> */
.L_x_6722:
[----:B------:R-:W-:Y:S05]  /*11d6a0*/  BSYNC.RECONVERGENT B3 ;  /* 0x0000000000037941 */ /* 0x000fea0003800200 */
.L_x_6721:
        /* <DEDUP_REMOVED lines=14> */
[----:B------:R-:W-:Y:S01]  /*11d790*/  FSEL R81, -R79, 0.11223486810922622681, !P0 ;  /* 0x3de5db654f517808 */ /* 0x000fe20004000100 */
[----:B------:R-:W-:-:S05]  /*11d7a0*/  IMAD.MOV.U32 R79, RZ, RZ, RZ ;  /* 0x000000ffff4f7224 */ /* 0x000fca00078e00ff */
        /* <DEDUP_REMOVED lines=34> */
[----:B--2---:R-:W-:Y:S02]  /*11d9d0*/  IMAD.MOV.U32 R81, RZ, RZ, RZ ;  /* 0x000000ffff517224 */ /* 0x004fe400078e00ff */
[----:B------:R-:W-:-:S08]  /*11d9e0*/  IMAD.MOV.U32 R79, RZ, RZ, RZ ;  /* 0x000000ffff4f7224 */ /* 0x000fd000078e00ff */
.L_x_6846:
        /* <DEDUP_REMOVED lines=40> */
[----:B-1---5:R-:W-:Y:S05]  /*11dc70*/  CALL.REL.NOINC `($__internal_17_$__cuda_sm20_dsqrt_rn_f64_mediumpath_v1) ;  /* 0x000018a800807944 */ /* 0x022fea0003c00000 */
[----:B------:R-:W-:Y:S02]  /*11dc80*/  IMAD.MOV.U32 R126, RZ, RZ, R100 ;  /* 0x000000ffff7e7224 */ /* 0x000fe400078e0064 */
[----:B------:R-:W-:-:S07]  /*11dc90*/  IMAD.MOV.U32 R127, RZ, RZ, R101 ;  /* 0x000000ffff7f7224 */ /* 0x000fce00078e0065 */
.L_x_6725:
[----:B------:R-:W-:Y:S05]  /*11dca0*/  BSYNC.RECONVERGENT B1 ;  /* 0x0000000000017941 */ /* 0x000fea0003800200 */
.L_x_6724:
        /* <DEDUP_REMOVED lines=30> */
.L_x_6727:
[----:B------:R-:W-:Y:S05]  /*11de90*/  BSYNC.RECONVERGENT B3 ;  /* 0x0000000000037941 */ /* 0x000fea0003800200 */
.L_x_6726:
        /* <DEDUP_REMOVED lines=36> */
[----:B------:R-:W-:-:S13]  /*11e0e0*/  MOV R76, RZ ;  /* 0x000000ff004c7202 */ /* 0x000fda0000000f00 */
        /* <DEDUP_REMOVED lines=23> */
.L_x_6732:
[----:B------:R-:W-:Y:S05]  /*11e260*/  BSYNC.RECONVERGENT B1 ;  /* 0x0000000000017941 */ /* 0x000fea0003800200 */
.L_x_6731:
        /* <DEDUP_REMOVED lines=59> */
.L_x_6734:
        /* <DEDUP_REMOVED lines=72> */
.L_x_6735:
[----:B------:R-:W-:Y:S05]  /*11eaa0*/  BSYNC.RECONVERGENT B0 ;  /* 0x0000000000007941 */ /* 0x000fea0003800200 */
.L_x_6733:
[----:B------:R-:W-:Y:S01]  /*11eab0*/  UMOV UR12, 0x1a63c1f5 ;  /* 0x1a63c1f5000c7882 */ /* 0x000fe20000000000 */
[----:B------:R-:W-:Y:S01]  /*11eac0*/  UMOV UR13, 0x404ca5dc ;  /* 0x404ca5dc000d7882 */ /* 0x000fe20000000000 */
[----:B------:R-:W-:Y:S01]  /*11ead0*/  IMAD.MOV.U32 R76, RZ, RZ, 0x2 ;  /* 0x00000002ff4c7424 */ /* 0x000fe200078e00ff */
[----:B------:R-:W-:-:S08]  /*11eae0*/  DMUL R100, R100, UR12 ;  /* 0x0000000c64647c28 */ /* 0x000fd00008000000 */
[----:B------:R-:W-:-:S07]  /*11eaf0*/  DADD R102, -RZ, -R100 ;  /* 0x00000000ff667229 */ /* 0x000fce0000000964 */
[----:B------:R0:W-:Y:S01]  /*11eb00*/  STL.128 [R1], R100 ;  /* 0x0000006401007387 */ /* 0x0001e20000100c00 */
[----:B------:R-:W-:Y:S05]  /*11eb10*/  BRA `(.L_x_6730) ;  /* 0x00000038006c7947 */ /* 0x000fea0003800000 */
.L_x_6729:
        /* <DEDUP_REMOVED lines=23> */
.L_x_6737:
[----:B------:R-:W-:Y:S05]  /*11ec90*/  BSYNC.RECONVERGENT B1 ;  /* 0x0000000000017941 */ /* 0x000fea0003800200 */
.L_x_6736:
        /* <DEDUP_REMOVED lines=26> */
.L_x_6739:
[----:B------:R-:W-:Y:S05]  /*11ee40*/  BSYNC.RECONVERGENT B1 ;  /* 0x0000000000017941 */ /* 0x000fea0003800200 */
.L_x_6738:
        /* <DEDUP_REMOVED lines=22> */
.L_x_6741:
[----:B------:R-:W-:Y:S05]  /*11efb0*/  BSYNC.RECONVERGENT B1 ;  /* 0x0000000000017941 */ /* 0x000fea0003800200 */
.L_x_6740:
        /* <DEDUP_REMOVED lines=30> */
[----:B------:R-:W-:Y:S01]  /*11f1a0*/  MOV R134, R100 ;  /* 0x0000006400867202 */ /* 0x000fe20000000f00 */
[----:B------:R-:W-:-:S07]  /*11f1b0*/  IMAD.MOV.U32 R135, RZ, RZ, R101 ;  /* 0x000000ffff877224 */ /* 0x000fce00078e0065 */
.L_x_6743:
[----:B------:R-:W-:Y:S05]  /*11f1c0*/  BSYNC.RECONVERGENT B1 ;  /* 0x0000000000017941 */ /* 0x000fea0003800200 */
.L_x_6742:
        /* <DEDUP_REMOVED lines=23> */
.L_x_6745:
[----:B------:R-:W-:Y:S05]  /*11f340*/  BSYNC.RECONVERGENT B1 ;  /* 0x0000000000017941 */ /* 0x000fea0003800200 */
.L_x_6744:
        /* <DEDUP_REMOVED lines=61> */
.L_x_6749:
        /* <DEDUP_REMOVED lines=72> */
.L_x_6750:
[----:B------:R-:W-:Y:S05]  /*11fba0*/  BSYNC.RECONVERGENT B0 ;  /* 0x0000000000007941 */ /* 0x000fea0003800200 */
.L_x_6748:
        /* <DEDUP_REMOVED lines=28> */
.L_x_6754:
[----:B------:R-:W-:Y:S05]  /*11fd70*/  BSYNC.RECONVERGENT B6 ;  /* 0x0000000000067941 */ /* 0x000fea0003800200 */
.L_x_6753:
[----:B------:R-:W-:-:S07]  /*11fd80*/  VIADD R76, R105, 0x1 ;  /* 0x00000001694c7836 */ /* 0x000fce0000000000 */
.L_x_6752:
[----:B------:R-:W-:Y:S05]  /*11fd90*/  BSYNC.RECONVERGENT B5 ;  /* 0x0000000000057941 */ /* 0x000fea0003800200 */
.L_x_6751:
        /* <DEDUP_REMOVED lines=56> */
.L_x_6756:
[----:B------:R-:W-:Y:S05]  /*120120*/  BSYNC.RECONVERGENT B5 ;  /* 0x0000000000057941 */ /* 0x000fea0003800200 */
.L_x_6755:
        /* <DEDUP_REMOVED lines=59> */
.L_x_6760:
[----:B------:R-:W-:Y:S05]  /*1204e0*/  BSYNC.RECONVERGENT B6 ;  /* 0x0000000000067941 */ /* 0x000fea0003800200 */
.L_x_6759:
[----:B------:R-:W-:-:S07]  /*1204f0*/  VIADD R76, R105, 0x1 ;  /* 0x00000001694c7836 */ /* 0x000fce0000000000 */
.L_x_6758:
[----:B------:R-:W-:Y:S05]  /*120500*/  BSYNC.RECONVERGENT B5 ;  /* 0x0000000000057941 */ /* 0x000fea0003800200 */
.L_x_6757:
        /* <DEDUP_REMOVED lines=56> */
.L_x_6762:
[----:B------:R-:W-:Y:S05]  /*120890*/  BSYNC.RECONVERGENT B5 ;  /* 0x0000000000057941 */ /* 0x000fea0003800200 */
.L_x_6761:
        /* <DEDUP_REMOVED lines=43> */
.L_x_6747:
[----:B------:R-:W-:Y:S05]  /*120b50*/  BSYNC.RECONVERGENT B4 ;  /* 0x0000000000047941 */ /* 0x000fea0003800200 */
.L_x_6746:
        /* <DEDUP_REMOVED lines=22> */
.L_x_6764:
[----:B------:R-:W-:Y:S05]  /*120cc0*/  BSYNC.RECONVERGENT B1 ;  /* 0x0000000000017941 */ /* 0x000fea0003800200 */
.L_x_6763:
        /* <DEDUP_REMOVED lines=59> */
.L_x_6766:
        /* <DEDUP_REMOVED lines=72> */
.L_x_6767:
[----:B------:R-:W-:Y:S05]  /*121500*/  BSYNC.RECONVERGENT B0 ;  /* 0x0000000000007941 */ /* 0x000fea0003800200 */
.L_x_6765:
        /* <DEDUP_REMOVED lines=28> */
.L_x_6771:
[----:B------:R-:W-:Y:S05]  /*1216d0*/  BSYNC.RECONVERGENT B5 ;  /* 0x0000000000057941 */ /* 0x000fea0003800200 */
.L_x_6770:
[----:B------:R-:W-:-:S07]  /*1216e0*/  VIADD R90, R105, 0x1 ;  /* 0x00000001695a7836 */ /* 0x000fce0000000000 */
.L_x_6769:
[----:B------:R-:W-:Y:S05]  /*1216f0*/  BSYNC.RECONVERGENT B4 ;  /* 0x0000000000047941 */ /* 0x000fea0003800200 */
.L_x_6768:
        /* <DEDUP_REMOVED lines=56> */
.L_x_6773:
[----:B------:R-:W-:Y:S05]  /*121a80*/  BSYNC.RECONVERGENT B4 ;  /* 0x0000000000047941 */ /* 0x000fea0003800200 */
.L_x_6772:
        /* <DEDUP_REMOVED lines=58> */
[----:B------:R-:W-:-:S07]  /*121e30*/  MOV R135, R103 ;  /* 0x0000006700877202 */ /* 0x000fce0000000f00 */
.L_x_6777:
[----:B------:R-:W-:Y:S05]  /*121e40*/  BSYNC.RECONVERGENT B5 ;  /* 0x0000000000057941 */ /* 0x000fea0003800200 */
.L_x_6776:
[----:B------:R-:W-:-:S07]  /*121e50*/  VIADD R90, R105, 0x1 ;  /* 0x00000001695a7836 */ /* 0x000fce0000000000 */
.L_x_6775:
[----:B------:R-:W-:Y:S05]  /*121e60*/  BSYNC.RECONVERGENT B4 ;  /* 0x0000000000047941 */ /* 0x000fea0003800200 */
.L_x_6774:
        /* <DEDUP_REMOVED lines=56> */
.L_x_6779:
[----:B------:R-:W-:Y:S05]  /*1221f0*/  BSYNC.RECONVERGENT B4 ;  /* 0x0000000000047941 */ /* 0x000fea0003800200 */
.L_x_6778:
        /* <DEDUP_REMOVED lines=45> */
.L_x_6730:
[----:B------:R-:W-:Y:S05]  /*1224d0*/  BSYNC.RECONVERGENT B3 ;  /* 0x0000000000037941 */ /* 0x000fea0003800200 */
.L_x_6728:
        /* <DEDUP_REMOVED lines=35> */
.L_x_6785:
[----:B------:R-:W-:Y:S05]  /*122710*/  BSYNC.RECONVERGENT B5 ;  /* 0x0000000000057941 */ /* 0x000fea0003800200 */
.L_x_6784:
[----:B------:R-:W-:-:S07]  /*122720*/  VIADD R90, R105, 0x1 ;  /* 0x00000001695a7836 */ /* 0x000fce0000000000 */
.L_x_6783:
[----:B------:R-:W-:Y:S05]  /*122730*/  BSYNC.RECONVERGENT B4 ;  /* 0x0000000000047941 */ /* 0x000fea0003800200 */
.L_x_6782:
[----:B------:R-:W3:Y:S01]  /*122740*/  LDCU.64 UR12, c[0x4][0x28] ;  /* 0x01000500ff0c77ac */ /* 0x000ee20008000a00 */
[----:B--2---:R-:W-:-:S05]  /*122750*/  IMAD.SHL.U32 R93, R90, 0x40, RZ ;  /* 0x000000405a5d7824 */ /* 0x004fca00078e00ff */
[----:B------:R-:W-:-:S04]  /*122760*/  LOP3.LUT R93, R93, 0x40, RZ, 0xc0, !PT ;  /* 0x000000405d5d7812 */ /* 0x000fc800078ec0ff */
[----:B---3--:R-:W-:-:S05]  /*122770*/  IADD3 R130, P0, PT, R93, UR12, RZ ;  /* 0x0000000c5d827c10 */ /* 0x008fca000ff1e0ff */
        /* <DEDUP_REMOVED lines=52> */
.L_x_6787:
[----:B------:R-:W-:Y:S05]  /*122ac0*/  BSYNC.RECONVERGENT B4 ;  /* 0x0000000000047941 */ /* 0x000fea0003800200 */
.L_x_6786:
        /* <DEDUP_REMOVED lines=64> */
.L_x_6789:
[----:B------:R-:W-:Y:S05]  /*122ed0*/  BSYNC.RECONVERGENT B1 ;  /* 0x0000000000017941 */ /* 0x000fea0003800200 */
.L_x_6788:
        /* <DEDUP_REMOVED lines=20> */
.L_x_6791:
[----:B------:R-:W-:Y:S05]  /*123020*/  BSYNC.RECONVERGENT B1 ;  /* 0x0000000000017941 */ /* 0x000fea0003800200 */
.L_x_6790:
        /* <DEDUP_REMOVED lines=57> */
.L_x_6793:
        /* <DEDUP_REMOVED lines=72> */
.L_x_6794:
[----:B------:R-:W-:Y:S05]  /*123840*/  BSYNC.RECONVERGENT B0 ;  /* 0x0000000000007941 */ /* 0x000fea0003800200 */
.L_x_6792:
        /* <DEDUP_REMOVED lines=39> */
.L_x_6798:
[----:B------:R-:W-:Y:S05]  /*123ac0*/  BSYNC.RECONVERGENT B5 ;  /* 0x0000000000057941 */ /* 0x000fea0003800200 */
.L_x_6797:
[----:B------:R-:W-:Y:S01]  /*123ad0*/  VIADD R90, R105, 0x1 ;  /* 0x00000001695a7836 */ /* 0x000fe20000000000 */
[----:B------:R-:W-:Y:S06]  /*123ae0*/  BRA `(.L_x_6799) ;  /* 0x0000000000087947 */ /* 0x000fec0003800000 */
.L_x_6796:
[----:B------:R-:W-:Y:S01]  /*123af0*/  DMUL R130, RZ, R128 ;  /* 0x00000080ff827228 */ /* 0x000fe20000000000 */
[----:B------:R-:W-:-:S10]  /*123b00*/  IMAD.MOV.U32 R90, RZ, RZ, 0x1 ;  /* 0x00000001ff5a7424 */ /* 0x000fd400078e00ff */
.L_x_6799:
[----:B------:R-:W-:Y:S05]  /*123b10*/  BSYNC.RECONVERGENT B4 ;  /* 0x0000000000047941 */ /* 0x000fea0003800200 */
.L_x_6795:
        /* <DEDUP_REMOVED lines=53> */
[----:B------:R-:W-:Y:S01]  /*123e70*/  IMAD.MOV.U32 R131, RZ, RZ, R103 ;  /* 0x000000ffff837224 */ /* 0x000fe200078e0067 */
[----:B------:R-:W-:Y:S06]  /*123e80*/  BRA `(.L_x_6802) ;  /* 0x0000000000087947 */ /* 0x000fec0003800000 */
.L_x_6801:
[----:B------:R-:W-:Y:S01]  /*123e90*/  DMUL R130, RZ, R128 ;  /* 0x00000080ff827228 */ /* 0x000fe20000000000 */
[----:B------:R-:W-:-:S10]  /*123ea0*/  IMAD.MOV.U32 R90, RZ, RZ, RZ ;  /* 0x000000ffff5a7224 */ /* 0x000fd400078e00ff */
.L_x_6802:
[----:B------:R-:W-:Y:S05]  /*123eb0*/  BSYNC.RECONVERGENT B4 ;  /* 0x0000000000047941 */ /* 0x000fea0003800200 */
.L_x_6800:
        /* <DEDUP_REMOVED lines=23> */
[----:B----4-:R-:W-:Y:S02]  /*124030*/  DFMA R100, R132, R100, R108 ;  /* 0x000000648464722b */ /* 0x010fe4000000006c */
[----:B------:R-:W-:Y:S01]  /*124040*/  DADD R128, R120, R104 ;  /* 0x0000000078807229 */ /* 0x000fe20000000068 */
[----:B------:R-:W-:Y:S02]  /*124050*/  IMAD.MOV.U32 R104, RZ, RZ, 0x0 ;  /* 0x00000000ff687424 */ /* 0x000fe400078e00ff */
[----:B------:R-:W-:-:S03]  /*124060*/  IMAD.MOV.U32 R105, RZ, RZ, 0x3fd80000 ;  /* 0x3fd80000ff697424 */ /* 0x000fc600078e00ff */
        /* <DEDUP_REMOVED lines=37> */
.L_x_6804:
[----:B------:R-:W-:Y:S05]  /*1242c0*/  BSYNC.RECONVERGENT B1 ;  /* 0x0000000000017941 */ /* 0x000fea0003800200 */
.L_x_6803:
        /* <DEDUP_REMOVED lines=20> */
.L_x_6806:
[----:B------:R-:W-:Y:S05]  /*124410*/  BSYNC.RECONVERGENT B1 ;  /* 0x0000000000017941 */ /* 0x000fea0003800200 */
.L_x_6805:
        /* <DEDUP_REMOVED lines=77> */
.L_x_6808:
        /* <DEDUP_REMOVED lines=49> */
[----:B------:R-:W-:-:S08]  /*124c00*/  @P0 DADD R100, R104, -R100 ;  /* 0x0000000068640229 */ /* 0x000fd00000000864 */
[----:B------:R-:W-:Y:S02]  /*124c10*/  @P0 DADD R100, -R100, UR12 ;  /* 0x0000000c64640e29 */ /* 0x000fe40008000100 */
[----:B------:R-:W-:-:S11]  /*124c20*/  @!P0 DADD R100, R102, UR12 ;  /* 0x0000000c66648e29 */ /* 0x000fd60008000000 */
.L_x_6809:
[----:B------:R-:W-:Y:S05]  /*124c30*/  BSYNC.RECONVERGENT B0 ;  /* 0x0000000000007941 */ /* 0x000fea0003800200 */
.L_x_6807:
[----:B------:R-:W-:Y:S01]  /*124c40*/  UMOV UR12, 0x1a63c1f5 ;  /* 0x1a63c1f5000c7882 */ /* 0x000fe20000000000 */
[----:B------:R-:W-:Y:S01]  /*124c50*/  UMOV UR13, 0x404ca5dc ;  /* 0x404ca5dc000d7882 */ /* 0x000fe20000000000 */
[----:B------:R-:W-:Y:S02]  /*124c60*/  DSETP.GT.AND P0, PT, R56, RZ, PT ;  /* 0x000000ff3800722a */ /* 0x000fe40003f04000 */
[----:B------:R-:W-:-:S08]  /*124c70*/  DMUL R100, R100, UR12 ;  /* 0x0000000c64647c28 */ /* 0x000fd00008000000 */
[----:B------:R-:W-:-:S10]  /*124c80*/  DADD R102, -RZ, -R100 ;  /* 0x00000000ff667229 */ /* 0x000fd40000000964 */
[----:B------:R-:W-:Y:S02]  /*124c90*/  FSEL R56, R102, R100, P0 ;  /* 0x0000006466387208 */ /* 0x000fe40000000000 */
[----:B------:R-:W-:-:S07]  /*124ca0*/  FSEL R57, R103, R101, P0 ;  /* 0x0000006567397208 */ /* 0x000fce0000000000 */
.L_x_6781:
[----:B------:R-:W-:Y:S05]  /*124cb0*/  BSYNC.RECONVERGENT B3 ;  /* 0x0000000000037941 */ /* 0x000fea0003800200 */
.L_x_6780:
        /* <DEDUP_REMOVED lines=27> */
.L_x_6811:
[----:B------:R-:W-:Y:S05]  /*124e70*/  BSYNC.RECONVERGENT B1 ;  /* 0x0000000000017941 */ /* 0x000fea0003800200 */
.L_x_6810:
        /* <DEDUP_REMOVED lines=24> */
.L_x_6813:
[----:B------:R-:W-:Y:S05]  /*125000*/  BSYNC.RECONVERGENT B1 ;  /* 0x0000000000017941 */ /* 0x000fea0003800200 */
.L_x_6812:
        /* <DEDUP_REMOVED lines=24> */
.L_x_6815:
[----:B------:R-:W-:Y:S05]  /*125190*/  BSYNC.RECONVERGENT B1 ;  /* 0x0000000000017941 */ /* 0x000fea0003800200 */
.L_x_6814:
[----:B------:R-:W-:Y:S04]  /*1251a0*/  BSSY.RECONVERGENT B3, `(.L_x_6816) ;  /* 0x00001a4000037945 */ /* 0x000fe80003800200 */
[----:B------:R-:W-:Y:S05]  /*1251b0*/  @!P3 BRA `(.L_x_6817) ;  /* 0x000000180088b947 */ /* 0x000fea0003800000 */
[----:B------:R-:W-:Y:S01]  /*1251c0*/  DADD R100, -|R58|, 180 ;  /* 0x406680003a647429 */ /* 0x000fe20000000300 */
[----:B------:R-:W-:Y:S01]  /*1251d0*/  IMAD.MOV.U32 R93, RZ, RZ, R59 ;  /* 0x000000ffff5d7224 */ /* 0x000fe200078e003b */
[----:B------:R-:W-:Y:S01]  /*1251e0*/  MOV R90, R58 ;  /* 0x0000003a005a7202 */ /* 0x000fe20000000f00 */
[----:B------:R-:W-:Y:S01]  /*1251f0*/  BSSY.RECONVERGENT B4, `(.L_x_6818) ;  /* 0x00000d0000047945 */ /* 0x000fe20003800200 */
[----:B------:R-:W-:-:S04]  /*125200*/  LEA R126, R81, 0x1, 0x1 ;  /* 0x00000001517e7811 */ /* 0x000fc800078e08ff */
[----:B------:R-:W-:Y:S02]  /*125210*/  DSETP.MIN.AND P0, P1, |R58|, R100, PT ;  /* 0x000000643a00722a */ /* 0x000fe40003900200 */
[----:B------:R-:W-:Y:S01]  /*125220*/  IMAD.MOV.U32 R102, RZ, RZ, R101 ;  /* 0x000000ffff667224 */ /* 0x000fe200078e0065 */
[----:B------:R-:W0:Y:S03]  /*125230*/  I2F.F64.U32 R126, R126 ;  /* 0x0000007e007e7312 */ /* 0x000e260000201800 */
        /* <DEDUP_REMOVED lines=37> */
.L_x_6821:
[----:B------:R-:W-:Y:S05]  /*125490*/  BSYNC.RECONVERGENT B5 ;  /* 0x0000000000057941 */ /* 0x000fea0003800200 */
.L_x_6820:
        /* <DEDUP_REMOVED lines=12> */
[----:B------:R-:W-:Y:S01]  /*125560*/  MOV R138, 0x20fd8164 ;  /* 0x20fd8164008a7802 */ /* 0x000fe20000000f00 */
[----:B------:R-:W-:Y:S01]  /*125570*/  DMUL R134, R128, R128 ;  /* 0x0000008080867228 */ /* 0x000fe20000000000 */
[----:B---3--:R-:W2:Y:S02]  /*125580*/  F2I.F64.TRUNC R93, R136 ;  /* 0x00000088005d7311 */ /* 0x008ea4000030d100 */
[----:B--2---:R-:W-:-:S06]  /*125590*/  IMAD.WIDE R126, R93, 0x8, R126 ;  /* 0x000000085d7e7825 */ /* 0x004fcc00078e027e */
[----:B------:R-:W2:Y:S01]  /*1255a0*/  LDG.E.64 R126, desc[UR4][R126.64+0x28] ;  /* 0x000028047e7e7981 */ /* 0x000ea2000c1e1b00 */
[----:B------:R-:W-:Y:S01]  /*1255b0*/  LOP3.LUT R93, R90, 0x1, RZ, 0xc0, !PT ;  /* 0x000000015a5d7812 */ /* 0x000fe200078ec0ff */
[----:B------:R-:W-:Y:S03]  /*1255c0*/  BSSY.RECONVERGENT B5, `(.L_x_6822) ;  /* 0x0000036000057945 */ /* 0x000fe60003800200 */
[----:B------:R-:W-:Y:S01]  /*1255d0*/  ISETP.NE.U32.AND P0, PT, R93, 0x1, PT ;  /* 0x000000015d00780c */ /* 0x000fe20003f05070 */
[----:B------:R-:W-:-:S03]  /*1255e0*/  IMAD.MOV.U32 R93, RZ, RZ, 0x3da8ff83 ;  /* 0x3da8ff83ff5d7424 */ /* 0x000fc600078e00ff */
[----:B------:R-:W-:Y:S02]  /*1255f0*/  FSEL R138, R138, -8.06006814911005101289e+34, !P0 ;  /* 0xf9785eba8a8a7808 */ /* 0x000fe40004000000 */
[----:B------:R-:W-:-:S06]  /*125600*/  FSEL R139, -R93, 0.11223486810922622681, !P0 ;  /* 0x3de5db655d8b7808 */ /* 0x000fcc0004000100 */
        /* <DEDUP_REMOVED lines=47> */
.L_x_6825:
[----:B------:R-:W-:Y:S05]  /*125900*/  BSYNC.RECONVERGENT B6 ;  /* 0x0000000000067941 */ /* 0x000fea0003800200 */
.L_x_6824:
[----:B------:R-:W-:-:S07]  /*125910*/  VIADD R90, R90, 0x1 ;  /* 0x000000015a5a7836 */ /* 0x000fce0000000000 */
.L_x_6823:
[----:B------:R-:W-:Y:S05]  /*125920*/  BSYNC.RECONVERGENT B5 ;  /* 0x0000000000057941 */ /* 0x000fea0003800200 */
.L_x_6822:
        /* <DEDUP_REMOVED lines=35> */
.L_x_6831:
        /* <DEDUP_REMOVED lines=25> */
.L_x_6829:
[----:B------:R-:W-:Y:S05]  /*125cf0*/  BSYNC.RELIABLE B1 ;  /* 0x0000000000017941 */ /* 0x000fea0003800100 */
.L_x_6828:
[----:B------:R-:W-:-:S05]  /*125d00*/  VIADD R93, R93, 0x1 ;  /* 0x000000015d5d7836 */ /* 0x000fca0000000000 */
[----:B------:R-:W-:-:S13]  /*125d10*/  ISETP.NE.AND P0, PT, R93, R80, PT ;  /* 0x000000505d00720c */ /* 0x000fda0003f05270 */
[----:B------:R-:W-:Y:S05]  /*125d20*/  @P0 BRA `(.L_x_6831) ;  /* 0xfffffffc008c0947 */ /* 0x000fea000383ffff */
[----:B------:R-:W-:-:S07]  /*125d30*/  IMAD.MOV.U32 R82, RZ, RZ, RZ ;  /* 0x000000ffff527224 */ /* 0x000fce00078e00ff */
.L_x_6827:
        /* <DEDUP_REMOVED lines=8> */
.L_x_6826:
[----:B------:R3:W5:Y:S01]  /*125dc0*/  LDL.64 R100, [R1] ;  /* 0x0000000001647983 */ /* 0x0007620000100a00 */
[----:B------:R-:W-:-:S07]  /*125dd0*/  IMAD.MOV.U32 R82, RZ, RZ, R90 ;  /* 0x000000ffff527224 */ /* 0x000fce00078e005a */
.L_x_6830:
        /* <DEDUP_REMOVED lines=17> */
.L_x_6819:
[----:B------:R-:W-:Y:S05]  /*125ef0*/  BSYNC.RECONVERGENT B4 ;  /* 0x0000000000047941 */ /* 0x000fea0003800200 */
.L_x_6818:
[----:B----4-:R-:W-:Y:S01]  /*125f00*/  DADD R100, -|R56|, 180 ;  /* 0x4066800038647429 */ /* 0x010fe20000000300 */
[----:B------:R-:W-:-:S07]  /*125f10*/  IMAD.MOV.U32 R90, RZ, RZ, R57 ;  /* 0x000000ffff5a7224 */ /* 0x000fce00078e0039 */
[----:B------:R-:W-:Y:S02]  /*125f20*/  DSETP.MIN.AND P0, P1, |R56|, R100, PT ;  /* 0x000000643800722a */ /* 0x000fe40003900200 */
[----:B------:R-:W-:-:S04]  /*125f30*/  MOV R93, R101 ;  /* 0x00000065005d7202 */ /* 0x000fc80000000f00 */
        /* <DEDUP_REMOVED lines=38> */
.L_x_6833:
[----:B------:R-:W-:Y:S01]  /*1261a0*/  DMUL R130, RZ, R132 ;  /* 0x00000084ff827228 */ /* 0x000fe20000000000 */
[----:B------:R-:W-:-:S10]  /*1261b0*/  IMAD.MOV.U32 R76, RZ, RZ, RZ ;  /* 0x000000ffff4c7224 */ /* 0x000fd400078e00ff */
.L_x_6834:
[----:B------:R-:W-:Y:S05]  /*1261c0*/  BSYNC.RECONVERGENT B4 ;  /* 0x0000000000047941 */ /* 0x000fea0003800200 */
.L_x_6832:
        /* <DEDUP_REMOVED lines=13> */
[----:B------:R-:W-:-:S03]  /*1262a0*/  IMAD.MOV.U32 R140, RZ, RZ, 0x20fd8164 ;  /* 0x20fd8164ff8c7424 */ /* 0x000fc600078e00ff */
[----:B------:R-:W-:Y:S02]  /*1262b0*/  ISETP.NE.U32.AND P0, PT, R90, 0x1, PT ;  /* 0x000000015a00780c */ /* 0x000fe40003f05070 */
[----:B------:R-:W-:Y:S01]  /*1262c0*/  MOV R90, 0x3da8ff83 ;  /* 0x3da8ff83005a7802 */ /* 0x000fe20000000f00 */
[----:B------:R-:W-:Y:S01]  /*1262d0*/  DMUL R136, R130, R130 ;  /* 0x0000008282887228 */ /* 0x000fe20000000000 */
[----:B------:R-:W-:Y:S02]  /*1262e0*/  FSEL R140, R140, -8.06006814911005101289e+34, !P0 ;  /* 0xf9785eba8c8c7808 */ /* 0x000fe40004000000 */
[----:B------:R-:W-:Y:S01]  /*1262f0*/  FSEL R141, -R90, 0.11223486810922622681, !P0 ;  /* 0x3de5db655a8d7808 */ /* 0x000fe20004000100 */
[----:B-----5:R-:W4:Y:S02]  /*126300*/  F2I.F64.TRUNC R93, R138 ;  /* 0x0000008a005d7311 */ /* 0x020f24000030d100 */
[----:B----4-:R-:W-:-:S06]  /*126310*/  IMAD.WIDE R128, R93, 0x8, R128 ;  /* 0x000000085d807825 */ /* 0x010fcc00078e0280 */
[----:B------:R-:W4:Y:S01]  /*126320*/  LDG.E.64 R128, desc[UR4][R128.64+0x28] ;  /* 0x0000280480807981 */ /* 0x000f22000c1e1b00 */
[C---:B---3--:R-:W-:Y:S01]  /*126330*/  DFMA R100, R136.reuse, R140, R100 ;  /* 0x0000008c8864722b */ /* 0x048fe20000000064 */
[----:B------:R-:W-:Y:S07]  /*126340*/  BSSY.RECONVERGENT B4, `(.L_x_6835) ;  /* 0x0000032000047945 */ /* 0x000fee0003800200 */
        /* <DEDUP_REMOVED lines=41> */
.L_x_6838:
[----:B------:R-:W-:Y:S05]  /*1265e0*/  BSYNC.RECONVERGENT B5 ;  /* 0x0000000000057941 */ /* 0x000fea0003800200 */
.L_x_6837:
[----:B------:R-:W-:Y:S01]  /*1265f0*/  VIADD R76, R100, 0x1 ;  /* 0x00000001644c7836 */ /* 0x000fe20000000000 */
[----:B------:R-:W-:Y:S06]  /*126600*/  BRA `(.L_x_6839) ;  /* 0x0000000000147947 */ /* 0x000fec0003800000 */
.L_x_6836:
[----:B------:R-:W-:Y:S01]  /*126610*/  UMOV UR12, 0xa2529d3a ;  /* 0xa2529d3a000c7882 */ /* 0x000fe20000000000 */
[----:B------:R-:W-:Y:S01]  /*126620*/  UMOV UR13, 0x3f91df46 ;  /* 0x3f91df46000d7882 */ /* 0x000fe20000000000 */
[----:B------:R-:W-:Y:S01]  /*126630*/  IMAD.MOV.U32 R76, RZ, RZ, 0x1 ;  /* 0x00000001ff4c7424 */ /* 0x000fe200078e00ff */
[----:B------:R-:W-:-:S08]  /*126640*/  DMUL R132, R56, UR12 ;  /* 0x0000000c38847c28 */ /* 0x000fd00008000000 */
[----:B------:R-:W-:-:S11]  /*126650*/  DMUL R132, RZ, R132 ;  /* 0x00000084ff847228 */ /* 0x000fd60000000000 */
.L_x_6839:
[----:B------:R-:W-:Y:S05]  /*126660*/  BSYNC.RECONVERGENT B4 ;  /* 0x0000000000047941 */ /* 0x000fea0003800200 */
.L_x_6835:
        /* <DEDUP_REMOVED lines=35> */
.L_x_6845:
        /* <DEDUP_REMOVED lines=20> */
[----:B------:R-:W-:Y:S01]  /*1269e0*/  MOV R82, 0x1 ;  /* 0x0000000100527802 */ /* 0x000fe20000000f00 */
[----:B---3--:R-:W-:-:S14]  /*1269f0*/  DSETP.GEU.AND P0, PT, R128, R102, PT ;  /* 0x000000668000722a */ /* 0x008fdc0003f0e000 */
[----:B------:R-:W-:Y:S05]  /*126a00*/  @!P0 BREAK.RELIABLE B1 ;  /* 0x0000000000018942 */ /* 0x000fea0003800100 */
[----:B------:R-:W-:Y:S05]  /*126a10*/  @!P0 BREAK.RELIABLE B0 ;  /* 0x0000000000008942 */ /* 0x000fea0003800100 */
[----:B------:R-:W-:Y:S05]  /*126a20*/  @!P0 BRA `(.L_x_6844) ;  /* 0x0000000000308947 */ /* 0x000fea0003800000 */
.L_x_6843:
[----:B------:R-:W-:Y:S05]  /*126a30*/  BSYNC.RELIABLE B1 ;  /* 0x0000000000017941 */ /* 0x000fea0003800100 */
.L_x_6842:
[----:B------:R-:W-:-:S05]  /*126a40*/  VIADD R93, R93, 0x1 ;  /* 0x000000015d5d7836 */ /* 0x000fca0000000000 */
[----:B------:R-:W-:-:S13]  /*126a50*/  ISETP.NE.AND P0, PT, R93, R80, PT ;  /* 0x000000505d00720c */ /* 0x000fda0003f05270 */
[----:B------:R-:W-:Y:S05]  /*126a60*/  @P0 BRA `(.L_x_6845) ;  /* 0xfffffffc008c0947 */ /* 0x000fea000383ffff */
[----:B------:R-:W-:-:S07]  /*126a70*/  IMAD.MOV.U32 R82, RZ, RZ, RZ ;  /* 0x000000ffff527224 */ /* 0x000fce00078e00ff */
.L_x_6841:
[----:B------:R-:W-:Y:S01]  /*126a80*/  ISETP.NE.AND P0, PT, R82, RZ, PT ;  /* 0x000000ff5200720c */ /* 0x000fe20003f05270 */
[----:B------:R-:W-:Y:S02]  /*126a90*/  IMAD.MOV.U32 R76, RZ, RZ, R82 ;  /* 0x000000ffff4c7224 */ /* 0x000fe400078e0052 */
[----:B------:R-:W-:-:S10]  /*126aa0*/  IMAD.MOV.U32 R82, RZ, RZ, RZ ;  /* 0x000000ffff527224 */ /* 0x000fd400078e00ff */
[----:B------:R-:W-:Y:S05]  /*126ab0*/  @!P0 BREAK.RELIABLE B0 ;  /* 0x0000000000008942 */ /* 0x000fea0003800100 */
[----:B------:R-:W-:Y:S05]  /*126ac0*/  @!P0 BRA `(.L_x_6817) ;  /* 0x0000000000448947 */ /* 0x000fea0003800000 */
[----:B------:R-:W-:Y:S05]  /*126ad0*/  BSYNC.RELIABLE B0 ;  /* 0x0000000000007941 */ /* 0x000fea0003800100 */
.L_x_6840:
[----:B------:R-:W-:-:S07]  /*126ae0*/  IMAD.MOV.U32 R82, RZ, RZ, R76 ;  /* 0x000000ffff527224 */ /* 0x000fce00078e004c */
.L_x_6844:
[----:B------:R-:W3:Y:S01]  /*126af0*/  LDL.64 R104, [R1+0x8] ;  /* 0x0000080001687983 */ /* 0x000ee20000100a00 */
[----:B------:R-:W-:-:S04]  /*126b00*/  IMAD.SHL.U32 R93, R79, 0x8, RZ ;  /* 0x000000084f5d7824 */ /* 0x000fc800078e00ff */
[----:B------:R-:W-:-:S04]  /*126b10*/  IMAD.WIDE R100, R93, 0x8, R26 ;  /* 0x000000085d647825 */ /* 0x000fc800078e021a */
[----:B------:R-:W-:Y:S01]  /*126b20*/  IMAD R93, R81, 0x7, RZ ;  /* 0x00000007515d7824 */ /* 0x000fe200078e02ff */
[----:B------:R4:W-:Y:S03]  /*126b30*/  STG.E.64 desc[UR4][R100.64], R130 ;  /* 0x0000008264007986 */ /* 0x0009e6000c101b04 */
[----:B------:R-:W-:Y:S01]  /*126b40*/  IMAD.WIDE.U32 R102, R93, 0x8, R30 ;  /* 0x000000085d667825 */ /* 0x000fe200078e001e */
[----:B------:R4:W-:Y:S04]  /*126b50*/  STG.E.64 desc[UR4][R100.64+0x8], R128 ;  /* 0x0000088064007986 */ /* 0x0009e8000c101b04 */
[----:B------:R4:W-:Y:S04]  /*126b60*/  STG.E.64 desc[UR4][R100.64+0x18], R124 ;  /* 0x0000187c64007986 */ /* 0x0009e8000c101b04 */
[----:B------:R4:W-:Y:S04]  /*126b70*/  STG.E.64 desc[UR4][R100.64+0x20], R122 ;  /* 0x0000207a64007986 */ /* 0x0009e8000c101b04 */
[----:B------:R4:W-:Y:S04]  /*126b80*/  STG.E.64 desc[UR4][R100.64+0x28], R120 ;  /* 0x0000287864007986 */ /* 0x0009e8000c101b04 */
[----:B---3--:R4:W-:Y:S04]  /*126b90*/  STG.E.64 desc[UR4][R100.64+0x10], R104 ;  /* 0x0000106864007986 */ /* 0x0089e8000c101b04 */
[----:B------:R-:W3:Y:S01]  /*126ba0*/  LDG.E.64 R102, desc[UR4][R102.64+0x18] ;  /* 0x0000180466667981 */ /* 0x000ee2000c1e1b00 */
[----:B------:R-:W-:-:S03]  /*126bb0*/  VIADD R79, R79, 0x1 ;  /* 0x000000014f4f7836 */ /* 0x000fc60000000000 */
[----:B------:R4:W-:Y:S04]  /*126bc0*/  STG.E.64 desc[UR4][R100.64+0x38], R126 ;  /* 0x0000387e64007986 */ /* 0x0009e8000c101b04 */
[----:B---3--:R4:W-:Y:S02]  /*126bd0*/  STG.E.64 desc[UR4][R100.64+0x30], R102 ;  /* 0x0000306664007986 */ /* 0x0089e4000c101b04 */
.L_x_6817:
[----:B------:R-:W-:Y:S05]  /*126be0*/  BSYNC.RECONVERGENT B3 ;  /* 0x0000000000037941 */ /* 0x000fea0003800200 */
.L_x_6816:
[----:B----4-:R-:W3:Y:S02]  /*126bf0*/  LDC.64 R100, c[0x0][0x390] ;  /* 0x0000e400ff647b82 */ /* 0x010ee40000000a00 */
[----:B---3--:R-:W3:Y:S01]  /*126c00*/  LDG.E R100, desc[UR4][R100.64+0x4] ;  /* 0x0000040464647981 */ /* 0x008ee2000c1e1900 */
[----:B------:R-:W-:-:S05]  /*126c10*/  VIADD R81, R81, 0x1 ;  /* 0x0000000151517836 */ /* 0x000fca0000000000 */
[----:B---3--:R-:W-:-:S13]  /*126c20*/  ISETP.GE.AND P0, PT, R81, R100, PT ;  /* 0x000000645100720c */ /* 0x008fda0003f06270 */
[----:B------:R-:W-:Y:S05]  /*126c30*/  @!P0 BRA `(.L_x_6846) ;  /* 0xffffff6c006c8947 */ /* 0x000fea000383ffff */
.L_x_6723:
[----:B------:R-:W-:Y:S01]  /*126c40*/  ISETP.GE.AND P0, PT, R10, 0x1, PT ;  /* 0x000000010a00780c */ /* 0x000fe20003f06270 */
[----:B------:R-:W-:Y:S01]  /*126c50*/  BSSY.RECONVERGENT B1, `(.L_x_6847) ;  /* 0x0000107000017945 */ /* 0x000fe20003800200 */
[----:B------:R-:W-:-:S11]  /*126c60*/  CS2R R44, SRZ ;  /* 0x00000000002c7805 */ /* 0x000fd6000001ff00 */
[----:B------:R-:W-:Y:S05]  /*126c70*/  @!P0 BRA `(.L_x_6848) ;  /* 0x0000001000108947 */ /* 0x000fea0003800000 */
[----:B------:R-:W-:Y:S01]  /*126c80*/  IMAD.MOV.U32 R47, RZ, RZ, RZ ;  /* 0x000000ffff2f7224 */ /* 0x000fe200078e00ff */
[----:B------:R-:W-:-:S07]  /*126c90*/  CS2R R44, SRZ ;  /* 0x00000000002c7805 */ /* 0x000fce000001ff00 */
.L_x_6862:
[----:B------:R-:W-:Y:S01]  /*126ca0*/  ISETP.GE.AND P0, PT, R79, 0x1, PT ;  /* 0x000000014f00780c */ /* 0x000fe20003f06270 */
[----:B------:R-:W-:-:S12]  /*126cb0*/  BSSY.RECONVERGENT B3, `(.L_x_6849) ;  /* 0x00000fd000037945 */ /* 0x000fd80003800200 */
[----:B------:R-:W-:Y:S05]  /*126cc0*/  @!P0 BRA `(.L_x_6850) ;  /* 0x0000000c00ec8947 */ /* 0x000fea0003800000 */
[----:B------:R-:W3:Y:S01]  /*126cd0*/  LDC.64 R48, c[0x0][0x408] ;  /* 0x00010200ff307b82 */ /* 0x000ee20000000a00 */
[----:B------:R-:W-:-:S04]  /*126ce0*/  IMAD R67, R11, 0x6, RZ ;  /* 0x000000060b437824 */ /* 0x000fc800078e02ff */
[----:B---3--:R-:W-:-:S04]  /*126cf0*/  IMAD.WIDE R48, R67, 0x8, R48 ;  /* 0x0000000843307825 */ /* 0x008fc800078e0230 */
[----:B------:R-:W-:-:S04]  /*126d00*/  IMAD R67, R47, 0x6, RZ ;  /* 0x000000062f437824 */ /* 0x000fc800078e02ff */
[----:B------:R-:W-:Y:S02]  /*126d10*/  IMAD.WIDE.U32 R48, R67, 0x8, R48 ;  /* 0x0000000843307825 */ /* 0x000fe400078e0030 */
[----:B------:R-:W3:Y:S04]  /*126d20*/  LDG.E.64 R66, desc[UR4][R26.64+0x38] ;  /* 0x000038041a427981 */ /* 0x000ee8000c1e1b00 */
[----:B------:R-:W4:Y:S01]  /*126d30*/  LDG.E.64 R48, desc[UR4][R48.64+0x28] ;  /* 0x0000280430307981 */ /* 0x000f22000c1e1b00 */
[----:B------:R-:W-:Y:S01]  /*126d40*/  IMAD.MOV.U32 R46, RZ, RZ, RZ ;  /* 0x000000ffff2e7224 */ /* 0x000fe200078e00ff */
[----:B---3--:R-:W-:Y:S08]  /*126d50*/  F2I.F64.TRUNC R66, R66 ;  /* 0x0000004200427311 */ /* 0x008ff0000030d100 */
[----:B----4-:R-:W3:Y:S02]  /*126d60*/  F2I.F64.TRUNC R69, R48 ;  /* 0x0000003000457311 */ /* 0x010ee4000030d100 */
[----:B---3--:R-:W-:-:S13]  /*126d70*/  ISETP.NE.AND P0, PT, R66, R69, PT ;  /* 0x000000454200720c */ /* 0x008fda0003f05270 */
[----:B------:R-:W-:Y:S05]  /*126d80*/  @!P0 BRA `(.L_x_6851) ;  /* 0x0000000000248947 */ /* 0x000fea0003800000 */
.L_x_6852:
[----:B------:R-:W-:-:S05]  /*126d90*/  VIADD R46, R46, 0x1 ;  /* 0x000000012e2e7836 */ /* 0x000fca0000000000 */
[----:B------:R-:W-:-:S13]  /*126da0*/  ISETP.NE.AND P0, PT, R46, R79, PT ;  /* 0x0000004f2e00720c */ /* 0x000fda0003f05270 */
[----:B------:R-:W-:Y:S05]  /*126db0*/  @!P0 BRA `(.L_x_6850) ;  /* 0x0000000c00b08947 */ /* 0x000fea0003800000 */
[----:B------:R-:W-:-:S05]  /*126dc0*/  SHF.L.U32 R49, R46, 0x3, RZ ;  /* 0x000000032e317819 */ /* 0x000fca00000006ff */
[----:B------:R-:W-:-:S06]  /*126dd0*/  IMAD.WIDE.U32 R48, R49, 0x8, R26 ;  /* 0x0000000831307825 */ /* 0x000fcc00078e001a */
[----:B------:R-:W3:Y:S02]  /*126de0*/  LDG.E.64 R48, desc[UR4][R48.64+0x38] ;  /* 0x0000380430307981 */ /* 0x000ee4000c1e1b00 */
[----:B---3--:R-:W3:Y:S02]  /*126df0*/  F2I.F64.TRUNC R66, R48 ;  /* 0x0000003000427311 */ /* 0x008ee4000030d100 */
[----:B---3--:R-:W-:-:S13]  /*126e00*/  ISETP.NE.AND P0, PT, R66, R69, PT ;  /* 0x000000454200720c */ /* 0x008fda0003f05270 */
[----:B------:R-:W-:Y:S05]  /*126e10*/  @P0 BRA `(.L_x_6852) ;  /* 0xfffffffc00dc0947 */ /* 0x000fea000383ffff */
.L_x_6851:
[----:B------:R-:W3:Y:S01]  /*126e20*/  LDC.64 R48, c[0x0][0x408] ;  /* 0x00010200ff307b82 */ /* 0x000ee20000000a00 */
[----:B------:R-:W-:Y:S02]  /*126e30*/  IMAD R67, R11, 0x6, RZ ;  /* 0x000000060b437824 */ /* 0x000fe400078e02ff */
[----:B------:R-:W-:Y:S02]  /*126e40*/  IMAD R75, R47, 0x6, RZ ;  /* 0x000000062f4b7824 */ /* 0x000fe400078e02ff */
[----:B---3--:R-:W-:-:S04]  /*126e50*/  IMAD.WIDE R48, R67, 0x8, R48 ;  /* 0x0000000843307825 */ /* 0x008fc800078e0230 */
[----:B------:R-:W-:-:S05]  /*126e60*/  IMAD.WIDE.U32 R74, R75, 0x8, R48 ;  /* 0x000000084b4a7825 */ /* 0x000fca00078e0030 */
[----:B------:R-:W3:Y:S04]  /*126e70*/  LDG.E.64 R68, desc[UR4][R74.64+0x18] ;  /* 0x000018044a447981 */ /* 0x000ee8000c1e1b00 */
[----:B------:R-:W4:Y:S04]  /*126e80*/  LDG.E.64 R66, desc[UR4][R74.64+0x10] ;  /* 0x000010044a427981 */ /* 0x000f28000c1e1b00 */
[----:B------:R5:W2:Y:S01]  /*126e90*/  LDG.E.64 R70, desc[UR4][R74.64+0x20] ;  /* 0x000020044a467981 */ /* 0x000aa2000c1e1b00 */
[----:B------:R-:W-:-:S04]  /*126ea0*/  IMAD.SHL.U32 R49, R46, 0x8, RZ ;  /* 0x000000082e317824 */ /* 0x000fc800078e00ff */
[----:B------:R-:W-:-:S05]  /*126eb0*/  IMAD.WIDE.U32 R48, R49, 0x8, R26 ;  /* 0x0000000831307825 */ /* 0x000fca00078e001a */
[----:B------:R-:W2:Y:S04]  /*126ec0*/  LDG.E.64 R94, desc[UR4][R48.64+0x20] ;  /* 0x00002004305e7981 */ /* 0x000ea8000c1e1b00 */
[----:B------:R-:W2:Y:S04]  /*126ed0*/  LDG.E.64 R80, desc[UR4][R48.64+0x18] ;  /* 0x0000180430507981 */ /* 0x000ea8000c1e1b00 */
[----:B------:R-:W2:Y:S01]  /*126ee0*/  LDG.E.64 R112, desc[UR4][R48.64+0x28] ;  /* 0x0000280430707981 */ /* 0x000ea2000c1e1b00 */
[----:B-----5:R-:W-:Y:S01]  /*126ef0*/  IMAD.MOV.U32 R74, RZ, RZ, 0x0 ;  /* 0x00000000ff4a7424 */ /* 0x020fe200078e00ff */
[----:B------:R-:W-:Y:S01]  /*126f00*/  BSSY.RECONVERGENT B4, `(.L_x_6853) ;  /* 0x000001b000047945 */ /* 0x000fe20003800200 */
[----:B------:R-:W-:Y:S01]  /*126f10*/  IMAD.MOV.U32 R75, RZ, RZ, 0x3fd80000 ;  /* 0x3fd80000ff4b7424 */ /* 0x000fe200078e00ff */
[----:B---3--:R-:W-:-:S08]  /*126f20*/  DMUL R72, R68, R68 ;  /* 0x0000004444487228 */ /* 0x008fd00000000000 */
[----:B----4-:R-:W-:-:S08]  /*126f30*/  DFMA R72, R66, R66, R72 ;  /* 0x000000424248722b */ /* 0x010fd00000000048 */
[----:B--2---:R-:W-:Y:S02]  /*126f40*/  DFMA R106, R70, R70, R72 ;  /* 0x00000046466a722b */ /* 0x004fe40000000048 */
[----:B------:R-:W-:-:S04]  /*126f50*/  DMUL R68, R68, R94 ;  /* 0x0000005e44447228 */ /* 0x000fc80000000000 */
[----:B------:R-:W2:Y:S04]  /*126f60*/  MUFU.RSQ64H R101, R107 ;  /* 0x0000006b00657308 */ /* 0x000ea80000001c00 */
[----:B------:R-:W-:Y:S01]  /*126f70*/  VIADD R100, R107, 0xfcb00000 ;  /* 0xfcb000006b647836 */ /* 0x000fe20000000000 */
[----:B------:R-:W-:-:S04]  /*126f80*/  DFMA R68, R66, R80, R68 ;  /* 0x000000504244722b */ /* 0x000fc80000000044 */
[----:B------:R-:W-:-:S04]  /*126f90*/  ISETP.GE.U32.AND P0, PT, R100, 0x7ca00000, PT ;  /* 0x7ca000006400780c */ /* 0x000fc80003f06070 */
[----:B------:R-:W-:Y:S02]  /*126fa0*/  DFMA R70, R70, R112, R68 ;  /* 0x000000704646722b */ /* 0x000fe40000000044 */
        /* <DEDUP_REMOVED lines=16> */
.L_x_6854:
[----:B------:R-:W-:Y:S05]  /*1270b0*/  BSYNC.RECONVERGENT B4 ;  /* 0x0000000000047941 */ /* 0x000fea0003800200 */
.L_x_6853:
[----:B------:R-:W-:Y:S01]  /*1270c0*/  DMUL R66, R94, R94 ;  /* 0x0000005e5e427228 */ /* 0x000fe20000000000 */
[----:B------:R-:W-:Y:S01]  /*1270d0*/  IMAD.MOV.U32 R68, RZ, RZ, 0x0 ;  /* 0x00000000ff447424 */ /* 0x000fe200078e00ff */
[----:B------:R-:W-:Y:S01]  /*1270e0*/  MOV R69, 0x3fd80000 ;  /* 0x3fd8000000457802 */ /* 0x000fe20000000f00 */
[----:B------:R-:W-:Y:S05]  /*1270f0*/  BSSY.RECONVERGENT B4, `(.L_x_6855) ;  /* 0x0000016000047945 */ /* 0x000fea0003800200 */
        /* <DEDUP_REMOVED lines=21> */
.L_x_6856:
[----:B------:R-:W-:Y:S05]  /*127250*/  BSYNC.RECONVERGENT B4 ;  /* 0x0000000000047941 */ /* 0x000fea0003800200 */
.L_x_6855:
[----:B------:R-:W-:Y:S01]  /*127260*/  DMUL R102, R66, R48 ;  /* 0x0000003042667228 */ /* 0x000fe20000000000 */
[----:B------:R-:W-:Y:S01]  /*127270*/  FSETP.GEU.AND P1, PT, |R71|, 6.5827683646048100446e-37, PT ;  /* 0x036000004700780b */ /* 0x000fe20003f2e200 */
[----:B------:R-:W-:Y:S01]  /*127280*/  IMAD.MOV.U32 R48, RZ, RZ, 0x1 ;  /* 0x00000001ff307424 */ /* 0x000fe200078e00ff */
[----:B------:R-:W-:Y:S03]  /*127290*/  BSSY.RECONVERGENT B4, `(.L_x_6857) ;  /* 0x0000012000047945 */ /* 0x000fe60003800200 */
[----:B------:R-:W2:Y:S02]  /*1272a0*/  MUFU.RCP64H R49, R103 ;  /* 0x0000006700317308 */ /* 0x000ea40000001800 */
        /* <DEDUP_REMOVED lines=16> */
.L_x_6858:
[----:B------:R-:W-:Y:S05]  /*1273b0*/  BSYNC.RECONVERGENT B4 ;  /* 0x0000000000047941 */ /* 0x000fea0003800200 */
.L_x_6857:
        /* <DEDUP_REMOVED lines=63> */
.L_x_6860:
        /* <DEDUP_REMOVED lines=72> */
.L_x_6861:
[----:B------:R-:W-:Y:S05]  /*127c30*/  BSYNC.RECONVERGENT B0 ;  /* 0x0000000000007941 */ /* 0x000fea0003800200 */
.L_x_6859:
[----:B------:R-:W-:Y:S01]  /*127c40*/  UMOV UR12, 0x1a63c1f5 ;  /* 0x1a63c1f5000c7882 */ /* 0x000fe20000000000 */
[----:B------:R-:W-:Y:S02]  /*127c50*/  UMOV UR13, 0x404ca5dc ;  /* 0x404ca5dc000d7882 */ /* 0x000fe40000000000 */
[----:B------:R-:W-:-:S08]  /*127c60*/  DMUL R48, R48, UR12 ;  /* 0x0000000c30307c28 */ /* 0x000fd00008000000 */
[----:B------:R-:W-:-:S11]  /*127c70*/  DADD R44, R44, |R48| ;  /* 0x000000002c2c7229 */ /* 0x000fd60000000430 */
.L_x_6850:
[----:B------:R-:W-:Y:S05]  /*127c80*/  BSYNC.RECONVERGENT B3 ;  /* 0x0000000000037941 */ /* 0x000fea0003800200 */
.L_x_6849:
[----:B------:R-:W-:-:S04]  /*127c90*/  IADD3 R47, PT, PT, R47, 0x1, RZ ;  /* 0x000000012f2f7810 */ /* 0x000fc80007ffe0ff */
[----:B------:R-:W-:-:S13]  /*127ca0*/  ISETP.NE.AND P0, PT, R47, R10, PT ;  /* 0x0000000a2f00720c */ /* 0x000fda0003f05270 */
[----:B------:R-:W-:Y:S05]  /*127cb0*/  @P0 BRA `(.L_x_6862) ;  /* 0xffffffec00f80947 */ /* 0x000fea000383ffff */
.L_x_6848:
[----:B------:R-:W-:Y:S05]  /*127cc0*/  BSYNC.RECONVERGENT B1 ;  /* 0x0000000000017941 */ /* 0x000fea0003800200 */
.L_x_6847:
[----:B------:R-:W-:-:S04]  /*127cd0*/  IMAD.WIDE.U32 R46, R77, 0x8, R28 ;  /* 0x000000084d2e7825 */ /* 0x000fc800078e001c */
[C---:B------:R-:W-:Y:S01]  /*127ce0*/  IMAD.WIDE.U32 R48, R77.reuse, 0x8, R22 ;  /* 0x000000084d307825 */ /* 0x040fe200078e0016 */
[----:B------:R3:W-:Y:S03]  /*127cf0*/  STG.E.64 desc[UR4][R46.64+0x3a8], R44 ;  /* 0x0003a82c2e007986 */ /* 0x0007e6000c101b04 */
[----:B------:R-:W-:Y:S01]  /*127d00*/  VIADD R77, R77, 0x1 ;  /* 0x000000014d4d7836 */ /* 0x000fe20000000000 */
[----:B------:R3:W-:Y:S04]  /*127d10*/  STG.E.64 desc[UR4][R48.64], R96 ;  /* 0x0000006030007986 */ /* 0x0007e8000c101b04 */
[----:B------:R-:W-:-:S13]  /*127d20*/  ISETP.NE.AND P0, PT, R77, 0x9, PT ;  /* 0x000000094d00780c */ /* 0x000fda0003f05270 */
[----:B---3--:R-:W-:Y:S05]  /*127d30*/  @P0 BRA `(.L_x_6863) ;  /* 0xfffffeec00ac0947 */ /* 0x008fea000383ffff */
[----:B------:R-:W3:Y:S04]  /*127d40*/  LDG.E.64 R44, desc[UR4][R28.64+0x3a8] ;  /* 0x0003a8041c2c7981 */ /* 0x000ee8000c1e1b00 */
[----:B------:R-:W3:Y:S04]  /*127d50*/  LDG.E.64 R46, desc[UR4][R28.64+0x3b0] ;  /* 0x0003b0041c2e7981 */ /* 0x000ee8000c1e1b00 */
[----:B------:R-:W4:Y:S04]  /*127d60*/  LDG.E.64 R48, desc[UR4][R28.64+0x3b8] ;  /* 0x0003b8041c307981 */ /* 0x000f28000c1e1b00 */
[----:B------:R-:W5:Y:S04]  /*127d70*/  LDG.E.64 R66, desc[UR4][R28.64+0x3c0] ;  /* 0x0003c0041c427981 */ /* 0x000f68000c1e1b00 */
[----:B------:R-:W2:Y:S04]  /*127d80*/  LDG.E.64 R68, desc[UR4][R28.64+0x3c8] ;  /* 0x0003c8041c447981 */ /* 0x000ea8000c1e1b00 */
[----:B------:R-:W2:Y:S04]  /*127d90*/  LDG.E.64 R70, desc[UR4][R28.64+0x3d0] ;  /* 0x0003d0041c467981 */ /* 0x000ea8000c1e1b00 */
[----:B------:R-:W2:Y:S04]  /*127da0*/  LDG.E.64 R72, desc[UR4][R28.64+0x3d8] ;  /* 0x0003d8041c487981 */ /* 0x000ea8000c1e1b00 */
[----:B------:R-:W2:Y:S04]  /*127db0*/  LDG.E.64 R74, desc[UR4][R28.64+0x3e0] ;  /* 0x0003e0041c4a7981 */ /* 0x000ea8000c1e1b00 */
[----:B------:R-:W2:Y:S04]  /*127dc0*/  LDG.E.64 R76, desc[UR4][R28.64+0x3e8] ;  /* 0x0003e8041c4c7981 */ /* 0x000ea8000c1e1b00 */
[----:B------:R-:W2:Y:S01]  /*127dd0*/  LDG.E.64 R80, desc[UR4][R28.64+0x3f0] ;  /* 0x0003f0041c507981 */ /* 0x000ea2000c1e1b00 */
[----:B------:R-:W-:Y:S01]  /*127de0*/  BSSY.RECONVERGENT B3, `(.L_x_6864) ;  /* 0x0005b41000037945 */ /* 0x000fe20003800200 */
[----:B---3--:R-:W-:-:S06]  /*127df0*/  DSETP.GEU.AND P4, PT, R46, R44, PT ;  /* 0x0000002c2e00722a */ /* 0x008fcc0003f8e000 */
[----:B------:R-:W-:Y:S02]  /*127e00*/  FSEL R44, R46, R44, !P4 ;  /* 0x0000002c2e2c7208 */ /* 0x000fe40006000000 */
[----:B------:R-:W-:Y:S01]  /*127e10*/  FSEL R45, R47, R45, !P4 ;  /* 0x0000002d2f2d7208 */ /* 0x000fe20006000000 */
[----:B------:R-:W-:Y:S01]  /*127e20*/  VIADD R47, R78, 0x9 ;  /* 0x000000094e2f7836 */ /* 0x000fe20000000000 */
[----:B------:R-:W-:-:S04]  /*127e30*/  SEL R46, RZ, 0x1, P4 ;  /* 0x00000001ff2e7807 */ /* 0x000fc80002000000 */
[----:B----4-:R-:W-:-:S06]  /*127e40*/  DSETP.GEU.AND P5, PT, R48, R44, PT ;  /* 0x0000002c3000722a */ /* 0x010fcc0003fae000 */
[----:B------:R-:W-:Y:S02]  /*127e50*/  FSEL R44, R48, R44, !P5 ;  /* 0x0000002c302c7208 */ /* 0x000fe40006800000 */
[----:B------:R-:W-:Y:S02]  /*127e60*/  FSEL R45, R49, R45, !P5 ;  /* 0x0000002d312d7208 */ /* 0x000fe40006800000 */
[----:B------:R-:W-:-:S04]  /*127e70*/  SEL R46, R46, 0x2, P5 ;  /* 0x000000022e2e7807 */ /* 0x000fc80002800000 */
        /* <DEDUP_REMOVED lines=30> */
.L_x_8035:
[----:B0--3--:R-:W2:Y:S04]  /*128060*/  LDG.E.64 R44, desc[UR4][R28.64+0x3a8] ;  /* 0x0003a8041c2c7981 */ /* 0x009ea8000c1e1b00 */
        /* <DEDUP_REMOVED lines=11> */
[----:B------:R-:W-:Y:S02]  /*128120*/  FSEL R45, R47, R45, !P4 ;  /* 0x0000002d2f2d7208 */ /* 0x000fe40006000000 */
[----:B------:R-:W2:Y:S04]  /*128130*/  LDG.E.64 R46, desc[UR4][R28.64+0x48] ;  /* 0x000048041c2e7981 */ /* 0x000ea8000c1e1b00 */
[----:B---3--:R-:W-:-:S06]  /*128140*/  DSETP.GEU.AND P5, PT, R44, R48, PT ;  /* 0x000000302c00722a */ /* 0x008fcc0003fae000 */
[----:B------:R-:W-:Y:S02]  /*128150*/  FSEL R44, R48, R44, !P5 ;  /* 0x0000002c302c7208 */ /* 0x000fe40006800000 */
[----:B------:R-:W-:-:S06]  /*128160*/  FSEL R45, R49, R45, !P5 ;  /* 0x0000002d312d7208 */ /* 0x000fcc0006800000 */
[----:B----4-:R-:W-:-:S06]  /*128170*/  DSETP.GEU.AND P6, PT, R44, R66, PT ;  /* 0x000000422c00722a */ /* 0x010fcc0003fce000 */
[----:B------:R-:W-:Y:S02]  /*128180*/  FSEL R44, R66, R44, !P6 ;  /* 0x0000002c422c7208 */ /* 0x000fe40007000000 */
[----:B------:R-:W-:-:S06]  /*128190*/  FSEL R45, R67, R45, !P6 ;  /* 0x0000002d432d7208 */ /* 0x000fcc0007000000 */
[----:B-----5:R-:W-:-:S06]  /*1281a0*/  DSETP.GEU.AND P3, PT, R44, R68, PT ;  /* 0x000000442c00722a */ /* 0x020fcc0003f6e000 */
[----:B------:R-:W-:Y:S02]  /*1281b0*/  FSEL R48, R68, R44, !P3 ;  /* 0x0000002c44307208 */ /* 0x000fe40005800000 */
[----:B------:R-:W-:Y:S02]  /*1281c0*/  FSEL R49, R69, R45, !P3 ;  /* 0x0000002d45317208 */ /* 0x000fe40005800000 */
[----:B------:R-:W3:Y:S04]  /*1281d0*/  LDG.E.64 R44, desc[UR4][R28.64] ;  /* 0x000000041c2c7981 */ /* 0x000ee8000c1e1b00 */
[----:B------:R-:W-:Y:S01]  /*1281e0*/  DSETP.GEU.AND P2, PT, R48, R70, PT ;  /* 0x000000463000722a */ /* 0x000fe20003f4e000 */
[----:B------:R-:W4:Y:S05]  /*1281f0*/  LDG.E.64 R68, desc[UR4][R28.64+0xd8] ;  /* 0x0000d8041c447981 */ /* 0x000f2a000c1e1b00 */
[----:B------:R-:W-:-:S02]  /*128200*/  FSEL R66, R70, R48, !P2 ;  /* 0x0000003046427208 */ /* 0x000fc40005000000 */
[----:B------:R-:W-:Y:S02]  /*128210*/  FSEL R67, R71, R49, !P2 ;  /* 0x0000003147437208 */ /* 0x000fe40005000000 */
[----:B------:R-:W5:Y:S04]  /*128220*/  LDG.E.64 R48, desc[UR4][R28.64+0x90] ;  /* 0x000090041c307981 */ /* 0x000f68000c1e1b00 */
[----:B------:R-:W-:Y:S01]  /*128230*/  DSETP.GEU.AND P1, PT, R66, R72, PT ;  /* 0x000000484200722a */ /* 0x000fe20003f2e000 */
[----:B------:R-:W4:Y:S05]  /*128240*/  LDG.E.64 R70, desc[UR4][R28.64+0x120] ;  /* 0x000120041c467981 */ /* 0x000f2a000c1e1b00 */
[----:B------:R-:W-:-:S02]  /*128250*/  FSEL R66, R72, R66, !P1 ;  /* 0x0000004248427208 */ /* 0x000fc40004800000 */
[----:B------:R-:W-:Y:S02]  /*128260*/  FSEL R67, R73, R67, !P1 ;  /* 0x0000004349437208 */ /* 0x000fe40004800000 */
[----:B------:R-:W-:-:S04]  /*128270*/  SEL R72, RZ, 0x1, P4 ;  /* 0x00000001ff487807 */ /* 0x000fc80002000000 */
[----:B------:R-:W-:Y:S01]  /*128280*/  DSETP.GEU.AND P0, PT, R66, R74, PT ;  /* 0x0000004a4200722a */ /* 0x000fe20003f0e000 */
[----:B------:R-:W-:Y:S02]  /*128290*/  SEL R80, R72, 0x2, P5 ;  /* 0x0000000248507807 */ /* 0x000fe40002800000 */
[----:B------:R-:W4:Y:S02]  /*1282a0*/  LDG.E.64 R72, desc[UR4][R28.64+0x168] ;  /* 0x000168041c487981 */ /* 0x000f24000c1e1b00 */
[----:B------:R-:W-:Y:S02]  /*1282b0*/  SEL R80, R80, 0x3, P6 ;  /* 0x0000000350507807 */ /* 0x000fe40003000000 */
[----:B------:R-:W-:Y:S02]  /*1282c0*/  FSEL R66, R74, R66, !P0 ;  /* 0x000000424a427208 */ /* 0x000fe40004000000 */
[----:B------:R-:W-:Y:S02]  /*1282d0*/  FSEL R67, R75, R67, !P0 ;  /* 0x000000434b437208 */ /* 0x000fe40004000000 */
[----:B------:R-:W-:Y:S01]  /*1282e0*/  SEL R80, R80, 0x4, P3 ;  /* 0x0000000450507807 */ /* 0x000fe20001800000 */
[----:B------:R-:W4:Y:S03]  /*1282f0*/  LDG.E.64 R74, desc[UR4][R28.64+0x1b0] ;  /* 0x0001b0041c4a7981 */ /* 0x000f26000c1e1b00 */
[----:B------:R-:W-:Y:S01]  /*128300*/  DSETP.GEU.AND P4, PT, R66, R76, PT ;  /* 0x0000004c4200722a */ /* 0x000fe20003f8e000 */
[----:B------:R-:W-:-:S04]  /*128310*/  SEL R80, R80, 0x5, P2 ;  /* 0x0000000550507807 */ /* 0x000fc80001000000 */
[----:B------:R-:W-:Y:S02]  /*128320*/  SEL R80, R80, 0x6, P1 ;  /* 0x0000000650507807 */ /* 0x000fe40000800000 */
[----:B------:R-:W-:Y:S02]  /*128330*/  FSEL R66, R76, R66, !P4 ;  /* 0x000000424c427208 */ /* 0x000fe40006000000 */
[----:B------:R-:W-:Y:S02]  /*128340*/  FSEL R67, R77, R67, !P4 ;  /* 0x000000434d437208 */ /* 0x000fe40006000000 */
[----:B------:R-:W4:Y:S01]  /*128350*/  LDG.E.64 R76, desc[UR4][R28.64+0x1f8] ;  /* 0x0001f8041c4c7981 */ /* 0x000f22000c1e1b00 */
[----:B------:R-:W-:-:S03]  /*128360*/  SEL R80, R80, 0x7, P0 ;  /* 0x0000000750507807 */ /* 0x000fc60000000000 */
[----:B------:R-:W-:Y:S01]  /*128370*/  DSETP.GEU.AND P0, PT, R66, R78, PT ;  /* 0x0000004e4200722a */ /* 0x000fe20003f0e000 */
[----:B------:R-:W-:Y:S01]  /*128380*/  SEL R80, R80, 0x8, P4 ;  /* 0x0000000850507807 */ /* 0x000fe20002000000 */
[----:B------:R-:W4:Y:S04]  /*128390*/  LDG.E.64 R78, desc[UR4][R28.64+0x240] ;  /* 0x000240041c4e7981 */ /* 0x000f28000c1e1b00 */
[----:B------:R-:W-:Y:S02]  /*1283a0*/  SEL R95, R80, 0x9, P0 ;  /* 0x00000009505f7807 */ /* 0x000fe40000000000 */
[----:B------:R-:W4:Y:S03]  /*1283b0*/  LDG.E.64 R80, desc[UR4][R28.64+0x288] ;  /* 0x000288041c507981 */ /* 0x000f26000c1e1b00 */
[----:B------:R-:W-:-:S04]  /*1283c0*/  IMAD R67, R95, 0x9, RZ ;  /* 0x000000095f437824 */ /* 0x000fc800078e02ff */
[----:B------:R-:W-:-:S05]  /*1283d0*/  IMAD.WIDE.U32 R66, R67, 0x8, R28 ;  /* 0x0000000843427825 */ /* 0x000fca00078e001c */
[----:B------:R-:W4:Y:S01]  /*1283e0*/  LDG.E.64 R96, desc[UR4][R66.64] ;  /* 0x0000000442607981 */ /* 0x000f22000c1e1b00 */
[----:B------:R-:W-:Y:S01]  /*1283f0*/  BSSY.RECONVERGENT B1, `(.L_x_6866) ;  /* 0x0000022000017945 */ /* 0x000fe20003800200 */
[----:B---3--:R-:W-:-:S08]  /*128400*/  DADD R44, RZ, R44 ;  /* 0x00000000ff2c7229 */ /* 0x008fd0000000002c */
[----:B--2---:R-:W-:-:S08]  /*128410*/  DADD R44, R44, R46 ;  /* 0x000000002c2c7229 */ /* 0x004fd0000000002e */
[----:B-----5:R-:W-:Y:S01]  /*128420*/  DADD R44, R44, R48 ;  /* 0x000000002c2c7229 */ /* 0x020fe20000000030 */
[----:B------:R-:W2:Y:S07]  /*128430*/  MUFU.RCP64H R47, 9 ;  /* 0x40220000002f7908 */ /* 0x000eae0000001800 */
[----:B----4-:R-:W-:-:S08]  /*128440*/  DADD R44, R44, R68 ;  /* 0x000000002c2c7229 */ /* 0x010fd00000000044 */
        /* <DEDUP_REMOVED lines=19> */
[----:B------:R-:W-:-:S05]  /*128580*/  FFMA R44, RZ, 2.53125, R71 ;  /* 0x40220000ff2c7823 */ /* 0x000fca0000000047 */
        /* <DEDUP_REMOVED lines=8> */
.L_x_6867:
[----:B------:R-:W-:Y:S05]  /*128610*/  BSYNC.RECONVERGENT B1 ;  /* 0x0000000000017941 */ /* 0x000fea0003800200 */
.L_x_6866:
        /* <DEDUP_REMOVED lines=32> */
[----:B------:R-:W-:-:S08]  /*128820*/  DADD R100, R44, -R100 ;  /* 0x000000002c647229 */ /* 0x000fd00000000864 */
[----:B------:R-:W-:Y:S02]  /*128830*/  DMUL R46, R48, R100 ;  /* 0x00000064302e7228 */ /* 0x000fe40000000000 */
[----:B------:R-:W-:-:S06]  /*128840*/  FSETP.GEU.AND P1, PT, |R101|, 6.5827683646048100446e-37, PT ;  /* 0x036000006500780b */ /* 0x000fcc0003f2e200 */
[----:B------:R-:W-:-:S08]  /*128850*/  DFMA R44, R46, -9, R100 ;  /* 0xc02200002e2c782b */ /* 0x000fd00000000064 */
[----:B------:R-:W-:-:S10]  /*128860*/  DFMA R46, R48, R44, R46 ;  /* 0x0000002c302e722b */ /* 0x000fd4000000002e */
[----:B------:R-:W-:-:S05]  /*128870*/  FFMA R44, RZ, 2.53125, R47 ;  /* 0x40220000ff2c7823 */ /* 0x000fca000000002f */
        /* <DEDUP_REMOVED lines=8> */
.L_x_6869:
[----:B------:R-:W-:Y:S05]  /*128900*/  BSYNC.RECONVERGENT B1 ;  /* 0x0000000000017941 */ /* 0x000fea0003800200 */
.L_x_6868:
        /* <DEDUP_REMOVED lines=46> */
.L_x_6871:
[----:B------:R-:W-:Y:S05]  /*128bf0*/  BSYNC.RECONVERGENT B1 ;  /* 0x0000000000017941 */ /* 0x000fea0003800200 */
.L_x_6870:
        /* <DEDUP_REMOVED lines=46> */
.L_x_6873:
[----:B------:R-:W-:Y:S05]  /*128ee0*/  BSYNC.RECONVERGENT B1 ;  /* 0x0000000000017941 */ /* 0x000fea0003800200 */
.L_x_6872:
        /* <DEDUP_REMOVED lines=46> */
.L_x_6875:
[----:B------:R-:W-:Y:S05]  /*1291d0*/  BSYNC.RECONVERGENT B1 ;  /* 0x0000000000017941 */ /* 0x000fea0003800200 */
.L_x_6874:
        /* <DEDUP_REMOVED lines=46> */
.L_x_6877:
[----:B------:R-:W-:Y:S05]  /*1294c0*/  BSYNC.RECONVERGENT B1 ;  /* 0x0000000000017941 */ /* 0x000fea0003800200 */
.L_x_6876:
        /* <DEDUP_REMOVED lines=46> */
.L_x_6879:
[----:B------:R-:W-:Y:S05]  /*1297b0*/  BSYNC.RECONVERGENT B1 ;  /* 0x0000000000017941 */ /* 0x000fea0003800200 */
.L_x_6878:
        /* <DEDUP_REMOVED lines=46> */
.L_x_6881:
[----:B------:R-:W-:Y:S05]  /*129aa0*/  BSYNC.RECONVERGENT B1 ;  /* 0x0000000000017941 */ /* 0x000fea0003800200 */
.L_x_6880:
        /* <DEDUP_REMOVED lines=40> */
[----:B------:R-:W-:Y:S01]  /*129d30*/  IMAD.MOV.U32 R100, RZ, RZ, R72 ;  /* 0x000000ffff647224 */ /* 0x000fe200078e0048 */
[----:B------:R-:W-:Y:S01]  /*129d40*/  MOV R104, 0x129d90 ;  /* 0x00129d9000687802 */ /* 0x000fe20000000f00 */
[----:B------:R-:W-:Y:S02]  /*129d50*/  IMAD.MOV.U32 R101, RZ, RZ, R73 ;  /* 0x000000ffff657224 */ /* 0x000fe400078e0049 */
[----:B------:R-:W-:Y:S02]  /*129d60*/  IMAD.MOV.U32 R106, RZ, RZ, RZ ;  /* 0x000000ffff6a7224 */ /* 0x000fe400078e00ff */
[----:B------:R-:W-:-:S07]  /*129d70*/  IMAD.MOV.U32 R103, RZ, RZ, 0x40220000 ;  /* 0x40220000ff677424 */ /* 0x000fce00078e00ff */
[----:B-1----:R-:W-:Y:S05]  /*129d80*/  CALL.REL.NOINC `($__internal_16_$__cuda_sm20_div_rn_f64_full) ;  /* 0x000017e000a47944 */ /* 0x002fea0003c00000 */
.L_x_6883:
[----:B------:R-:W-:Y:S05]  /*129d90*/  BSYNC.RECONVERGENT B1 ;  /* 0x0000000000017941 */ /* 0x000fea0003800200 */
.L_x_6882:
[----:B------:R-:W-:Y:S04]  /*129da0*/  STG.E.64 desc[UR4][R28.64+0x3a0], R100 ;  /* 0x0003a0641c007986 */ /* 0x000fe8000c101b04 */
[----:B------:R-:W2:Y:S02]  /*129db0*/  LDG.E.64 R66, desc[UR4][R66.64] ;  /* 0x0000000442427981 */ /* 0x000ea4000c1e1b00 */
[----:B--2---:R-:W-:-:S08]  /*129dc0*/  DADD R72, -R66, R70 ;  /* 0x0000000042487229 */ /* 0x004fd00000000146 */
[----:B------:R-:W-:-:S07]  /*129dd0*/  DADD R70, R72, R70 ;  /* 0x0000000048467229 */ /* 0x000fce0000000046 */
[----:B------:R0:W-:Y:S04]  /*129de0*/  STG.E.64 desc[UR4][R28.64+0x2d0], R70 ;  /* 0x0002d0461c007986 */ /* 0x0001e8000c101b04 */
[----:B------:R-:W2:Y:S02]  /*129df0*/  LDG.E.64 R72, desc[UR4][R24.64] ;  /* 0x0000000418487981 */ /* 0x000ea4000c1e1b00 */
[----:B--2---:R-:W-:-:S14]  /*129e00*/  DSETP.GEU.AND P0, PT, R70, R72, PT ;  /* 0x000000484600722a */ /* 0x004fdc0003f0e000 */
[----:B------:R-:W-:Y:S04]  /*129e10*/  @!P0 STG.E.64 desc[UR4][R28.64+0x2d0], R72 ;  /* 0x0002d0481c008986 */ /* 0x000fe8000c101b04 */
[----:B------:R-:W2:Y:S01]  /*129e20*/  LDG.E.64 R74, desc[UR4][R32.64] ;  /* 0x00000004204a7981 */ /* 0x000ea2000c1e1b00 */
[----:B0-----:R-:W-:Y:S02]  /*129e30*/  @!P0 IMAD.MOV.U32 R70, RZ, RZ, R72 ;  /* 0x000000ffff468224 */ /* 0x001fe400078e0048 */
[----:B------:R-:W-:Y:S02]  /*129e40*/  @!P0 IMAD.MOV.U32 R71, RZ, RZ, R73 ;  /* 0x000000ffff478224 */ /* 0x000fe400078e0049 */
[----:B------:R-:W-:-:S04]  /*129e50*/  IMAD R111, R95, 0x9, RZ ;  /* 0x000000095f6f7824 */ /* 0x000fc800078e02ff */
[----:B------:R-:W-:Y:S01]  /*129e60*/  IMAD.WIDE.U32 R110, R111, 0x8, R28 ;  /* 0x000000086f6e7825 */ /* 0x000fe200078e001c */
        /* <DEDUP_REMOVED lines=34> */
[----:B0-----:R-:W-:Y:S01]  /*12a090*/  @!P1 MOV R118, R78 ;  /* 0x0000004e00769202 */ /* 0x001fe20000000f00 */
        /* <DEDUP_REMOVED lines=58> */
[----:B------:R-:W-:Y:S01]  /*12a440*/  @P6 MOV R106, R102 ;  /* 0x00000066006a6202 */ /* 0x000fe20000000f00 */
        /* <DEDUP_REMOVED lines=46> */
[----:B--2---:R-:W-:Y:S01]  /*12a730*/  IMAD.MOV.U32 R102, RZ, RZ, R74 ;  /* 0x000000ffff667224 */ /* 0x004fe200078e004a */
[----:B------:R-:W-:Y:S01]  /*12a740*/  MOV R148, 0x12a770 ;  /* 0x0012a77000947802 */ /* 0x000fe20000000f00 */
[----:B------:R-:W-:-:S07]  /*12a750*/  IMAD.MOV.U32 R149, RZ, RZ, R75 ;  /* 0x000000ffff957224 */ /* 0x000fce00078e004b */
[----:B-1----:R-:W-:Y:S05]  /*12a760*/  CALL.REL.NOINC `($_Z8FitGrainPdPiS0_S_S_S0_S0_S_S_S_S_S_S_S_S_S_S_S_S_$__internal_trig_reduction_slowpathd) ;  /* 0x000017ec00107944 */ /* 0x002fea0003c00000 */
[----:B------:R-:W-:Y:S02]  /*12a770*/  IMAD.MOV.U32 R90, RZ, RZ, R105 ;  /* 0x000000ffff5a7224 */ /* 0x000fe400078e0069 */
[----:B------:R-:W-:Y:S02]  /*12a780*/  IMAD.MOV.U32 R66, RZ, RZ, R102 ;  /* 0x000000ffff427224 */ /* 0x000fe400078e0066 */
[----:B------:R-:W-:-:S07]  /*12a790*/  IMAD.MOV.U32 R67, RZ, RZ, R103 ;  /* 0x000000ffff437224 */ /* 0x000fce00078e0067 */
.L_x_6885:
[----:B------:R-:W-:Y:S05]  /*12a7a0*/  BSYNC.RECONVERGENT B4 ;  /* 0x0000000000047941 */ /* 0x000fea0003800200 */
.L_x_6884:
[----:B------:R-:W0:Y:S01]  /*12a7b0*/  LDCU.64 UR12, c[0x4][0x28] ;  /* 0x01000500ff0c77ac */ /* 0x000e220008000a00 */
[----:B------:R-:W-:-:S04]  /*12a7c0*/  SHF.L.U32 R48, R90, 0x6, RZ ;  /* 0x000000065a307819 */ /* 0x000fc800000006ff */
[----:B------:R-:W-:-:S04]  /*12a7d0*/  LOP3.LUT R48, R48, 0x40, RZ, 0xc0, !PT ;  /* 0x0000004030307812 */ /* 0x000fc800078ec0ff */
[----:B0-----:R-:W-:-:S05]  /*12a7e0*/  IADD3 R48, P0, PT, R48, UR12, RZ ;  /* 0x0000000c30307c10 */ /* 0x001fca000ff1e0ff */
[----:B------:R-:W-:-:S05]  /*12a7f0*/  IMAD.X R49, RZ, RZ, UR13, P0 ;  /* 0x0000000dff317e24 */ /* 0x000fca00080e06ff */
[----:B--2---:R-:W2:Y:S04]  /*12a800*/  LDG.E.128.CONSTANT R100, desc[UR4][R48.64] ;  /* 0x0000000430647981 */ /* 0x004ea8000c1e9d00 */
        /* <DEDUP_REMOVED lines=54> */
.L_x_6887:
[----:B------:R-:W-:Y:S05]  /*12ab70*/  BSYNC.RECONVERGENT B4 ;  /* 0x0000000000047941 */ /* 0x000fea0003800200 */
.L_x_6886:
        /* <DEDUP_REMOVED lines=60> */
.L_x_6889:
[----:B------:R-:W-:Y:S05]  /*12af40*/  BSYNC.RECONVERGENT B4 ;  /* 0x0000000000047941 */ /* 0x000fea0003800200 */
.L_x_6888:
        /* <DEDUP_REMOVED lines=56> */
.L_x_6893:
[----:B------:R-:W-:Y:S05]  /*12b2d0*/  BSYNC.RECONVERGENT B5 ;  /* 0x0000000000057941 */ /* 0x000fea0003800200 */
.L_x_6892:
[----:B------:R-:W-:-:S07]  /*12b2e0*/  VIADD R90, R105, 0x1 ;  /* 0x00000001695a7836 */ /* 0x000fce0000000000 */
.L_x_6891:
[----:B------:R-:W-:Y:S05]  /*12b2f0*/  BSYNC.RECONVERGENT B4 ;  /* 0x0000000000047941 */ /* 0x000fea0003800200 */
.L_x_6890:
        /* <DEDUP_REMOVED lines=56> */
.L_x_6897:
[----:B------:R-:W-:Y:S05]  /*12b680*/  BSYNC.RECONVERGENT B5 ;  /* 0x0000000000057941 */ /* 0x000fea0003800200 */
.L_x_6896:
[----:B------:R-:W-:-:S07]  /*12b690*/  VIADD R90, R105, 0x1 ;  /* 0x00000001695a7836 */ /* 0x000fce0000000000 */
.L_x_6895:
[----:B------:R-:W-:Y:S05]  /*12b6a0*/  BSYNC.RECONVERGENT B4 ;  /* 0x0000000000047941 */ /* 0x000fea0003800200 */
.L_x_6894:
        /* <DEDUP_REMOVED lines=56> */
.L_x_6901:
[----:B------:R-:W-:Y:S05]  /*12ba30*/  BSYNC.RECONVERGENT B5 ;  /* 0x0000000000057941 */ /* 0x000fea0003800200 */
.L_x_6900:
[----:B------:R-:W-:-:S07]  /*12ba40*/  VIADD R90, R105, 0x1 ;  /* 0x00000001695a7836 */ /* 0x000fce0000000000 */
.L_x_6899:
[----:B------:R-:W-:Y:S05]  /*12ba50*/  BSYNC.RECONVERGENT B4 ;  /* 0x0000000000047941 */ /* 0x000fea0003800200 */
.L_x_6898:
        /* <DEDUP_REMOVED lines=15> */
[----:B0-----:R-:W-:Y:S01]  /*12bb50*/  DMUL R108, R66, R48 ;  /* 0x00000030426c7228 */ /* 0x001fe20000000000 */
[----:B------:R-:W-:-:S06]  /*12bb60*/  FSEL R123, -R94, 0.11223486810922622681, !P0 ;  /* 0x3de5db655e7b7808 */ /* 0x000fcc0004000100 */
[----:B--2---:R-:W-:-:S08]  /*12bb70*/  DFMA R72, R110, R122, R72 ;  /* 0x0000007a6e48722b */ /* 0x004fd00000000048 */
[----:B------:R-:W-:Y:S01]  /*12bb80*/  DFMA R72, R110, R72, R74 ;  /* 0x000000486e48722b */ /* 0x000fe2000000004a */
[----:B------:R-:W0:Y:S01]  /*12bb90*/  MUFU.RCP64H R75, R109 ;  /* 0x0000006d004b7308 */ /* 0x000e220000001800 */
[----:B------:R-:W-:-:S06]  /*12bba0*/  IMAD.MOV.U32 R74, RZ, RZ, 0x1 ;  /* 0x00000001ff4a7424 */ /* 0x000fcc00078e00ff */
[----:B---3--:R-:W-:-:S08]  /*12bbb0*/  DFMA R72, R110, R72, R100 ;  /* 0x000000486e48722b */ /* 0x008fd00000000064 */
[----:B------:R-:W-:Y:S02]  /*12bbc0*/  DFMA R72, R110, R72, R102 ;  /* 0x000000486e48722b */ /* 0x000fe40000000066 */
[----:B0-----:R-:W-:-:S06]  /*12bbd0*/  DFMA R100, -R108, R74, 1 ;  /* 0x3ff000006c64742b */ /* 0x001fcc000000014a */
[----:B----4-:R-:W-:Y:S02]  /*12bbe0*/  DFMA R72, R110, R72, R104 ;  /* 0x000000486e48722b */ /* 0x010fe40000000068 */
[----:B------:R-:W-:-:S06]  /*12bbf0*/  DFMA R100, R100, R100, R100 ;  /* 0x000000646464722b */ /* 0x000fcc0000000064 */
[----:B------:R-:W-:Y:S02]  /*12bc00*/  DFMA R72, R110, R72, R106 ;  /* 0x000000486e48722b */ /* 0x000fe4000000006a */
[----:B------:R-:W-:-:S06]  /*12bc10*/  DFMA R100, R74, R100, R74 ;  /* 0x000000644a64722b */ /* 0x000fcc000000004a */
[----:B------:R-:W-:Y:S02]  /*12bc20*/  DFMA R80, R72, R80, R80 ;  /* 0x000000504850722b */ /* 0x000fe40000000050 */
[----:B------:R-:W-:Y:S02]  /*12bc30*/  DFMA R72, R110, R72, 1 ;  /* 0x3ff000006e48742b */ /* 0x000fe40000000048 */
[----:B------:R-:W-:-:S08]  /*12bc40*/  DFMA R74, -R108, R100, 1 ;  /* 0x3ff000006c4a742b */ /* 0x000fd00000000164 */
[----:B------:R-:W-:Y:S01]  /*12bc50*/  FSEL R80, R72, R80, !P0 ;  /* 0x0000005048507208 */ /* 0x000fe20004000000 */
[----:B------:R-:W-:Y:S01]  /*12bc60*/  DFMA R74, R100, R74, R100 ;  /* 0x0000004a644a722b */ /* 0x000fe20000000064 */
[----:B------:R-:W-:Y:S02]  /*12bc70*/  FSEL R81, R73, R81, !P0 ;  /* 0x0000005149517208 */ /* 0x000fe40004000000 */
[----:B------:R-:W-:-:S04]  /*12bc80*/  LOP3.LUT P0, RZ, R90, 0x2, RZ, 0xc0, !PT ;  /* 0x000000025aff7812 */ /* 0x000fc8000780c0ff */
[----:B------:R-:W-:-:S10]  /*12bc90*/  DADD R72, RZ, -R80 ;  /* 0x00000000ff487229 */ /* 0x000fd40000000850 */
        /* <DEDUP_REMOVED lines=16> */
.L_x_6903:
[----:B------:R-:W-:Y:S05]  /*12bda0*/  BSYNC.RECONVERGENT B1 ;  /* 0x0000000000017941 */ /* 0x000fea0003800200 */
.L_x_6902:
        /* <DEDUP_REMOVED lines=57> */
.L_x_6905:
        /* <DEDUP_REMOVED lines=72> */
.L_x_6906:
[----:B------:R-:W-:Y:S05]  /*12c5c0*/  BSYNC.RECONVERGENT B0 ;  /* 0x0000000000007941 */ /* 0x000fea0003800200 */
.L_x_6904:
        /* <DEDUP_REMOVED lines=22> */
.L_x_6908:
[----:B------:R-:W-:Y:S05]  /*12c730*/  BSYNC.RECONVERGENT B1 ;  /* 0x0000000000017941 */ /* 0x000fea0003800200 */
.L_x_6907:
        /* <DEDUP_REMOVED lines=57> */
.L_x_6910:
        /* <DEDUP_REMOVED lines=72> */
.L_x_6911:
[----:B------:R-:W-:Y:S05]  /*12cf50*/  BSYNC.RECONVERGENT B0 ;  /* 0x0000000000007941 */ /* 0x000fea0003800200 */
.L_x_6909:
        /* <DEDUP_REMOVED lines=34> */
.L_x_6913:
[----:B------:R-:W-:Y:S05]  /*12d180*/  BSYNC.RECONVERGENT B4 ;  /* 0x0000000000047941 */ /* 0x000fea0003800200 */
.L_x_6912:
        /* <DEDUP_REMOVED lines=59> */
.L_x_6915:
[----:B------:R-:W-:Y:S05]  /*12d540*/  BSYNC.RECONVERGENT B1 ;  /* 0x0000000000017941 */ /* 0x000fea0003800200 */
.L_x_6914:
[----:B------:R-:W0:Y:S01]  /*12d550*/  MUFU.RCP64H R101, R123 ;  /* 0x0000007b00657308 */ /* 0x000e220000001800 */
[----:B------:R-:W-:Y:S01]  /*12d560*/  MOV R100, 0x1 ;  /* 0x0000000100647802 */ /* 0x000fe20000000f00 */
        /* <DEDUP_REMOVED lines=23> */
.L_x_6917:
[----:B------:R-:W-:Y:S05]  /*12d6e0*/  BSYNC.RECONVERGENT B1 ;  /* 0x0000000000017941 */ /* 0x000fea0003800200 */
.L_x_6916:
        /* <DEDUP_REMOVED lines=23> */
.L_x_6919:
[----:B------:R-:W-:Y:S05]  /*12d860*/  BSYNC.RECONVERGENT B1 ;  /* 0x0000000000017941 */ /* 0x000fea0003800200 */
.L_x_6918:
        /* <DEDUP_REMOVED lines=34> */
.L_x_6923:
[----:B------:R-:W-:Y:S05]  /*12da90*/  BSYNC.RECONVERGENT B5 ;  /* 0x0000000000057941 */ /* 0x000fea0003800200 */
.L_x_6922:
[----:B------:R-:W-:-:S07]  /*12daa0*/  VIADD R90, R105, 0x1 ;  /* 0x00000001695a7836 */ /* 0x000fce0000000000 */
.L_x_6921:
[----:B------:R-:W-:Y:S05]  /*12dab0*/  BSYNC.RECONVERGENT B4 ;  /* 0x0000000000047941 */ /* 0x000fea0003800200 */
.L_x_6920:
        /* <DEDUP_REMOVED lines=56> */
.L_x_6927:
[----:B------:R-:W-:Y:S05]  /*12de40*/  BSYNC.RECONVERGENT B5 ;  /* 0x0000000000057941 */ /* 0x000fea0003800200 */
.L_x_6926:
[----:B------:R-:W-:-:S07]  /*12de50*/  VIADD R90, R105, 0x1 ;  /* 0x00000001695a7836 */ /* 0x000fce0000000000 */
.L_x_6925:
[----:B------:R-:W-:Y:S05]  /*12de60*/  BSYNC.RECONVERGENT B4 ;  /* 0x0000000000047941 */ /* 0x000fea0003800200 */
.L_x_6924:
        /* <DEDUP_REMOVED lines=56> */
.L_x_6929:
[----:B------:R-:W-:Y:S05]  /*12e1f0*/  BSYNC.RECONVERGENT B4 ;  /* 0x0000000000047941 */ /* 0x000fea0003800200 */
.L_x_6928:
        /* <DEDUP_REMOVED lines=19> */
[----:B------:R-:W-:Y:S02]  /*12e330*/  DFMA R100, R120, R100, R102 ;  /* 0x000000647864722b */ /* 0x000fe40000000066 */
[----:B------:R-:W-:-:S06]  /*12e340*/  DMUL R102, R68, R78 ;  /* 0x0000004e44667228 */ /* 0x000fcc0000000000 */
[----:B---3--:R-:W-:Y:S02]  /*12e350*/  DFMA R100, R120, R100, R104 ;  /* 0x000000647864722b */ /* 0x008fe40000000068 */
[----:B------:R-:W-:-:S06]  /*12e360*/  DMUL R66, R66, R102 ;  /* 0x0000006642427228 */ /* 0x000fcc0000000000 */
        /* <DEDUP_REMOVED lines=19> */
.L_x_6944:
        /* <DEDUP_REMOVED lines=47> */
.L_x_6932:
[----:B------:R-:W-:Y:S05]  /*12e790*/  BSYNC.RECONVERGENT B1 ;  /* 0x0000000000017941 */ /* 0x000fea0003800200 */
.L_x_6931:
        /* <DEDUP_REMOVED lines=16> */
.L_x_6934:
[----:B------:R-:W-:Y:S05]  /*12e8a0*/  BSYNC.RECONVERGENT B1 ;  /* 0x0000000000017941 */ /* 0x000fea0003800200 */
.L_x_6933:
[----:B------:R-:W0:Y:S01]  /*12e8b0*/  LDC.64 R96, c[0x0][0x3a0] ;  /* 0x0000e800ff607b82 */ /* 0x000e220000000a00 */
[----:B------:R-:W-:-:S04]  /*12e8c0*/  IMAD R45, R44, 0x7, RZ ;  /* 0x000000072c2d7824 */ /* 0x000fc800078e02ff */
[----:B------:R-:W-:-:S05]  /*12e8d0*/  IMAD.WIDE.U32 R80, R45, 0x8, R30 ;  /* 0x000000082d507825 */ /* 0x000fca00078e001e */
[----:B------:R2:W-:Y:S04]  /*12e8e0*/  STG.E.64 desc[UR4][R80.64], R76 ;  /* 0x0000004c50007986 */ /* 0x0005e8000c101b04 */
[----:B------:R3:W-:Y:S04]  /*12e8f0*/  STG.E.64 desc[UR4][R80.64+0x8], R74 ;  /* 0x0000084a50007986 */ /* 0x0007e8000c101b04 */
[----:B------:R-:W-:Y:S01]  /*12e900*/  STG.E.64 desc[UR4][R80.64+0x10], R78 ;  /* 0x0000104e50007986 */ /* 0x000fe2000c101b04 */
[----:B0-----:R-:W-:-:S06]  /*12e910*/  IMAD.WIDE.U32 R96, R45, 0x8, R96 ;  /* 0x000000082d607825 */ /* 0x001fcc00078e0060 */
[----:B------:R-:W4:Y:S01]  /*12e920*/  LDG.E.64 R96, desc[UR4][R96.64+0x18] ;  /* 0x0000180460607981 */ /* 0x000f22000c1e1b00 */
[----:B------:R-:W0:Y:S03]  /*12e930*/  LDC.64 R102, c[0x0][0x380] ;  /* 0x0000e000ff667b82 */ /* 0x000e260000000a00 */
[----:B------:R5:W-:Y:S01]  /*12e940*/  STG.E.64 desc[UR4][R80.64+0x20], R100 ;  /* 0x0000206450007986 */ /* 0x000be2000c101b04 */
[----:B------:R-:W-:-:S06]  /*12e950*/  DADD R106, R100, R100 ;  /* 0x00000000646a7229 */ /* 0x000fcc0000000064 */
[----:B------:R-:W2:Y:S01]  /*12e960*/  MUFU.RCP64H R105, R107 ;  /* 0x0000006b00697308 */ /* 0x000ea20000001800 */
[----:B------:R-:W-:-:S06]  /*12e970*/  MOV R104, 0x1 ;  /* 0x0000000100687802 */ /* 0x000fcc0000000f00 */
[----:B--2---:R-:W-:Y:S01]  /*12e980*/  DFMA R76, -R106, R104, 1 ;  /* 0x3ff000006a4c742b */ /* 0x004fe20000000168 */
[----:B----4-:R2:W-:Y:S04]  /*12e990*/  STG.E.64 desc[UR4][R80.64+0x18], R96 ;  /* 0x0000186050007986 */ /* 0x0105e8000c101b04 */
[----:B0-----:R-:W4:Y:S03]  /*12e9a0*/  LDG.E.64 R102, desc[UR4][R102.64+0x1038] ;  /* 0x0010380466667981 */ /* 0x001f26000c1e1b00 */
[----:B------:R-:W-:Y:S01]  /*12e9b0*/  DFMA R76, R76, R76, R76 ;  /* 0x0000004c4c4c722b */ /* 0x000fe2000000004c */
[----:B------:R-:W-:Y:S07]  /*12e9c0*/  BSSY.RECONVERGENT B1, `(.L_x_6935) ;  /* 0x0000010000017945 */ /* 0x000fee0003800200 */
[----:B------:R-:W-:-:S08]  /*12e9d0*/  DFMA R76, R104, R76, R104 ;  /* 0x0000004c684c722b */ /* 0x000fd00000000068 */
[----:B---3--:R-:W-:-:S08]  /*12e9e0*/  DFMA R74, -R106, R76, 1 ;  /* 0x3ff000006a4a742b */ /* 0x008fd0000000014c */
[----:B------:R-:W-:-:S08]  /*12e9f0*/  DFMA R74, R76, R74, R76 ;  /* 0x0000004a4c4a722b */ /* 0x000fd0000000004c */
[----:B----4-:R-:W-:Y:S01]  /*12ea00*/  DMUL R76, R102, R74 ;  /* 0x0000004a664c7228 */ /* 0x010fe20000000000 */
[----:B------:R-:W-:-:S07]  /*12ea10*/  FSETP.GEU.AND P1, PT, |R103|, 6.5827683646048100446e-37, PT ;  /* 0x036000006700780b */ /* 0x000fce0003f2e200 */
[----:B-----5:R-:W-:-:S08]  /*12ea20*/  DFMA R100, -R106, R76, R102 ;  /* 0x0000004c6a64722b */ /* 0x020fd00000000166 */
[----:B------:R-:W-:-:S10]  /*12ea30*/  DFMA R100, R74, R100, R76 ;  /* 0x000000644a64722b */ /* 0x000fd4000000004c */
[----:B------:R-:W-:-:S05]  /*12ea40*/  FFMA R45, RZ, R107, R101 ;  /* 0x0000006bff2d7223 */ /* 0x000fca0000000065 */
[----:B------:R-:W-:-:S13]  /*12ea50*/  FSETP.GT.AND P0, PT, |R45|, 1.469367938527859385e-39, PT ;  /* 0x001000002d00780b */ /* 0x000fda0003f04200 */
[----:B--2---:R-:W-:Y:S05]  /*12ea60*/  @P0 BRA P1, `(.L_x_6936) ;  /* 0x0000000000140947 */ /* 0x004fea0000800000 */
[----:B------:R-:W-:Y:S01]  /*12ea70*/  IMAD.MOV.U32 R101, RZ, RZ, R103 ;  /* 0x000000ffff657224 */ /* 0x000fe200078e0067 */
[----:B------:R-:W-:Y:S01]  /*12ea80*/  MOV R104, 0x12eac0 ;  /* 0x0012eac000687802 */ /* 0x000fe20000000f00 */
[----:B------:R-:W-:Y:S02]  /*12ea90*/  IMAD.MOV.U32 R100, RZ, RZ, R102 ;  /* 0x000000ffff647224 */ /* 0x000fe400078e0066 */
[----:B------:R-:W-:-:S07]  /*12eaa0*/  IMAD.MOV.U32 R103, RZ, RZ, R107 ;  /* 0x000000ffff677224 */ /* 0x000fce00078e006b */
[----:B-1----:R-:W-:Y:S05]  /*12eab0*/  CALL.REL.NOINC `($__internal_16_$__cuda_sm20_div_rn_f64_full) ;  /* 0x0000179400587944 */ /* 0x002fea0003c00000 */
.L_x_6936:
[----:B------:R-:W-:Y:S05]  /*12eac0*/  BSYNC.RECONVERGENT B1 ;  /* 0x0000000000017941 */ /* 0x000fea0003800200 */
.L_x_6935:
        /* <DEDUP_REMOVED lines=45> */
.L_x_6938:
        /* <DEDUP_REMOVED lines=70> */
.L_x_6939:
[----:B------:R-:W-:Y:S05]  /*12f200*/  BSYNC.RECONVERGENT B0 ;  /* 0x0000000000007941 */ /* 0x000fea0003800200 */
.L_x_6937:
        /* <DEDUP_REMOVED lines=36> */
.L_x_6943:
[----:B------:R-:W-:Y:S05]  /*12f450*/  BSYNC.RECONVERGENT B5 ;  /* 0x0000000000057941 */ /* 0x000fea0003800200 */
.L_x_6942:
[----:B------:R-:W-:-:S04]  /*12f460*/  LOP3.LUT R105, R105, 0x1, RZ, 0xc0, !PT ;  /* 0x0000000169697812 */ /* 0x000fc800078ec0ff */
[----:B------:R-:W-:-:S13]  /*12f470*/  ISETP.NE.U32.AND P0, PT, R105, 0x1, PT ;  /* 0x000000016900780c */ /* 0x000fda0003f05070 */
.L_x_6941:
[----:B------:R-:W-:Y:S05]  /*12f480*/  BSYNC.RECONVERGENT B4 ;  /* 0x0000000000047941 */ /* 0x000fea0003800200 */
.L_x_6940:
        /* <DEDUP_REMOVED lines=70> */
.L_x_6930:
        /* <DEDUP_REMOVED lines=29> */
.L_x_6948:
[----:B------:R-:W-:Y:S05]  /*12fac0*/  BSYNC.RECONVERGENT B5 ;  /* 0x0000000000057941 */ /* 0x000fea0003800200 */
.L_x_6947:
[----:B------:R-:W-:-:S07]  /*12fad0*/  VIADD R80, R105, 0x1 ;  /* 0x0000000169507836 */ /* 0x000fce0000000000 */
.L_x_6946:
[----:B------:R-:W-:Y:S05]  /*12fae0*/  BSYNC.RECONVERGENT B4 ;  /* 0x0000000000047941 */ /* 0x000fea0003800200 */
.L_x_6945:
        /* <DEDUP_REMOVED lines=60> */
.L_x_6952:
[----:B------:R-:W-:Y:S05]  /*12feb0*/  BSYNC.RECONVERGENT B5 ;  /* 0x0000000000057941 */ /* 0x000fea0003800200 */
.L_x_6951:
[----:B------:R-:W-:-:S07]  /*12fec0*/  VIADD R90, R105, 0x1 ;  /* 0x00000001695a7836 */ /* 0x000fce0000000000 */
.L_x_6950:
[----:B------:R-:W-:Y:S05]  /*12fed0*/  BSYNC.RECONVERGENT B4 ;  /* 0x0000000000047941 */ /* 0x000fea0003800200 */
.L_x_6949:
        /* <DEDUP_REMOVED lines=60> */
.L_x_6956:
[----:B------:R-:W-:Y:S05]  /*1302a0*/  BSYNC.RECONVERGENT B5 ;  /* 0x0000000000057941 */ /* 0x000fea0003800200 */
.L_x_6955:
[----:B------:R-:W-:-:S07]  /*1302b0*/  VIADD R90, R105, 0x1 ;  /* 0x00000001695a7836 */ /* 0x000fce0000000000 */
.L_x_6954:
[----:B------:R-:W-:Y:S05]  /*1302c0*/  BSYNC.RECONVERGENT B4 ;  /* 0x0000000000047941 */ /* 0x000fea0003800200 */
.L_x_6953:
        /* <DEDUP_REMOVED lines=55> */
.L_x_6958:
[----:B------:R-:W-:Y:S05]  /*130640*/  BSYNC.RECONVERGENT B4 ;  /* 0x0000000000047941 */ /* 0x000fea0003800200 */
.L_x_6957:
        /* <DEDUP_REMOVED lines=19> */
[----:B------:R-:W-:Y:S01]  /*130780*/  DFMA R76, R66, R76, R78 ;  /* 0x0000004c424c722b */ /* 0x000fe2000000004e */
[----:B------:R-:W-:-:S07]  /*130790*/  @!P3 IMAD.MOV.U32 R78, RZ, RZ, RZ ;  /* 0x000000ffff4eb224 */ /* 0x000fce00078e00ff */
        /* <DEDUP_REMOVED lines=35> */
.L_x_6960:
[----:B------:R-:W-:Y:S05]  /*1309d0*/  BSYNC.RECONVERGENT B4 ;  /* 0x0000000000047941 */ /* 0x000fea0003800200 */
.L_x_6959:
        /* <DEDUP_REMOVED lines=19> */
[----:B------:R-:W-:-:S07]  /*130b10*/  @!P2 IMAD.MOV.U32 R105, RZ, RZ, RZ ;  /* 0x000000ffff69a224 */ /* 0x000fce00078e00ff */
        /* <DEDUP_REMOVED lines=35> */
.L_x_6962:
[----:B------:R-:W-:Y:S05]  /*130d50*/  BSYNC.RECONVERGENT B4 ;  /* 0x0000000000047941 */ /* 0x000fea0003800200 */
.L_x_6961:
        /* <DEDUP_REMOVED lines=48> */
[----:B------:R-:W-:Y:S01]  /*131060*/  DMUL R66, R76, R66 ;  /* 0x000000424c427228 */ /* 0x000fe20000000000 */
[----:B--2---:R-:W-:Y:S01]  /*131070*/  IMAD.MOV.U32 R46, RZ, RZ, RZ ;  /* 0x000000ffff2e7224 */ /* 0x004fe200078e00ff */
[----:B------:R-:W-:Y:S01]  /*131080*/  DFMA R76, R118, R76, R44 ;  /* 0x0000004c764c722b */ /* 0x000fe2000000002c */
[----:B------:R-:W-:-:S10]  /*131090*/  IMAD.MOV.U32 R44, RZ, RZ, RZ ;  /* 0x000000ffff2c7224 */ /* 0x000fd400078e00ff */
.L_x_7086:
        /* <DEDUP_REMOVED lines=43> */
.L_x_6965:
[----:B------:R-:W-:Y:S05]  /*131350*/  BSYNC.RECONVERGENT B1 ;  /* 0x0000000000017941 */ /* 0x000fea0003800200 */
.L_x_6964:
        /* <DEDUP_REMOVED lines=30> */
.L_x_6967:
[----:B------:R-:W-:Y:S05]  /*131540*/  BSYNC.RECONVERGENT B4 ;  /* 0x0000000000047941 */ /* 0x000fea0003800200 */
.L_x_6966:
        /* <DEDUP_REMOVED lines=60> */
.L_x_6972:
[----:B------:R-:W-:Y:S05]  /*131910*/  BSYNC.RECONVERGENT B1 ;  /* 0x0000000000017941 */ /* 0x000fea0003800200 */
.L_x_6971:
        /* <DEDUP_REMOVED lines=59> */
.L_x_6974:
        /* <DEDUP_REMOVED lines=72> */
.L_x_6975:
[----:B------:R-:W-:Y:S05]  /*132150*/  BSYNC.RECONVERGENT B0 ;  /* 0x0000000000007941 */ /* 0x000fea0003800200 */
.L_x_6973:
[----:B------:R-:W-:Y:S01]  /*132160*/  UMOV UR12, 0x1a63c1f5 ;  /* 0x1a63c1f5000c7882 */ /* 0x000fe20000000000 */
[----:B------:R-:W-:Y:S01]  /*132170*/  UMOV UR13, 0x404ca5dc ;  /* 0x404ca5dc000d7882 */ /* 0x000fe20000000000 */
[----:B------:R-:W-:Y:S01]  /*132180*/  IMAD.MOV.U32 R45, RZ, RZ, 0x2 ;  /* 0x00000002ff2d7424 */ /* 0x000fe200078e00ff */
[----:B------:R-:W-:-:S08]  /*132190*/  DMUL R100, R100, UR12 ;  /* 0x0000000c64647c28 */ /* 0x000fd00008000000 */
[----:B------:R-:W-:-:S07]  /*1321a0*/  DADD R102, -RZ, -R100 ;  /* 0x00000000ff667229 */ /* 0x000fce0000000964 */
[----:B------:R0:W-:Y:S01]  /*1321b0*/  STL.128 [R1], R100 ;  /* 0x0000006401007387 */ /* 0x0001e20000100c00 */
[----:B------:R-:W-:Y:S05]  /*1321c0*/  BRA `(.L_x_6970) ;  /* 0x00000038006c7947 */ /* 0x000fea0003800000 */
.L_x_6969:
        /* <DEDUP_REMOVED lines=23> */
.L_x_6977:
[----:B------:R-:W-:Y:S05]  /*132340*/  BSYNC.RECONVERGENT B1 ;  /* 0x0000000000017941 */ /* 0x000fea0003800200 */
.L_x_6976:
        /* <DEDUP_REMOVED lines=26> */
.L_x_6979:
[----:B------:R-:W-:Y:S05]  /*1324f0*/  BSYNC.RECONVERGENT B1 ;  /* 0x0000000000017941 */ /* 0x000fea0003800200 */
.L_x_6978:
        /* <DEDUP_REMOVED lines=22> */
.L_x_6981:
[----:B------:R-:W-:Y:S05]  /*132660*/  BSYNC.RECONVERGENT B1 ;  /* 0x0000000000017941 */ /* 0x000fea0003800200 */
.L_x_6980:
        /* <DEDUP_REMOVED lines=32> */
.L_x_6983:
[----:B------:R-:W-:Y:S05]  /*132870*/  BSYNC.RECONVERGENT B1 ;  /* 0x0000000000017941 */ /* 0x000fea0003800200 */
.L_x_6982:
        /* <DEDUP_REMOVED lines=23> */
.L_x_6985:
[----:B------:R-:W-:Y:S05]  /*1329f0*/  BSYNC.RECONVERGENT B1 ;  /* 0x0000000000017941 */ /* 0x000fea0003800200 */
.L_x_6984:
        /* <DEDUP_REMOVED lines=61> */
.L_x_6989:
        /* <DEDUP_REMOVED lines=72> */
.L_x_6990:
[----:B------:R-:W-:Y:S05]  /*133250*/  BSYNC.RECONVERGENT B0 ;  /* 0x0000000000007941 */ /* 0x000fea0003800200 */
.L_x_6988:
        /* <DEDUP_REMOVED lines=28> */
.L_x_6994:
[----:B------:R-:W-:Y:S05]  /*133420*/  BSYNC.RECONVERGENT B7 ;  /* 0x0000000000077941 */ /* 0x000fea0003800200 */
.L_x_6993:
[----:B------:R-:W-:-:S07]  /*133430*/  VIADD R45, R105, 0x1 ;  /* 0x00000001692d7836 */ /* 0x000fce0000000000 */
.L_x_6992:
[----:B------:R-:W-:Y:S05]  /*133440*/  BSYNC.RECONVERGENT B6 ;  /* 0x0000000000067941 */ /* 0x000fea0003800200 */
.L_x_6991:
        /* <DEDUP_REMOVED lines=56> */
.L_x_6996:
[----:B------:R-:W-:Y:S05]  /*1337d0*/  BSYNC.RECONVERGENT B6 ;  /* 0x0000000000067941 */ /* 0x000fea0003800200 */
.L_x_6995:
        /* <DEDUP_REMOVED lines=59> */
.L_x_7000:
[----:B------:R-:W-:Y:S05]  /*133b90*/  BSYNC.RECONVERGENT B7 ;  /* 0x0000000000077941 */ /* 0x000fea0003800200 */
.L_x_6999:
[----:B------:R-:W-:-:S07]  /*133ba0*/  IADD3 R45, PT, PT, R105, 0x1, RZ ;  /* 0x00000001692d7810 */ /* 0x000fce0007ffe0ff */
.L_x_6998:
[----:B------:R-:W-:Y:S05]  /*133bb0*/  BSYNC.RECONVERGENT B6 ;  /* 0x0000000000067941 */ /* 0x000fea0003800200 */
.L_x_6997:
        /* <DEDUP_REMOVED lines=56> */
.L_x_7002:
[----:B------:R-:W-:Y:S05]  /*133f40*/  BSYNC.RECONVERGENT B6 ;  /* 0x0000000000067941 */ /* 0x000fea0003800200 */
.L_x_7001:
        /* <DEDUP_REMOVED lines=43> */
.L_x_6987:
[----:B------:R-:W-:Y:S05]  /*134200*/  BSYNC.RECONVERGENT B5 ;  /* 0x0000000000057941 */ /* 0x000fea0003800200 */
.L_x_6986:
        /* <DEDUP_REMOVED lines=22> */
.L_x_7004:
[----:B------:R-:W-:Y:S05]  /*134370*/  BSYNC.RECONVERGENT B1 ;  /* 0x0000000000017941 */ /* 0x000fea0003800200 */
.L_x_7003:
        /* <DEDUP_REMOVED lines=59> */
.L_x_7006:
        /* <DEDUP_REMOVED lines=72> */
.L_x_7007:
[----:B------:R-:W-:Y:S05]  /*134bb0*/  BSYNC.RECONVERGENT B0 ;  /* 0x0000000000007941 */ /* 0x000fea0003800200 */
.L_x_7005:
        /* <DEDUP_REMOVED lines=28> */
.L_x_7011:
[----:B------:R-:W-:Y:S05]  /*134d80*/  BSYNC.RECONVERGENT B6 ;  /* 0x0000000000067941 */ /* 0x000fea0003800200 */
.L_x_7010:
[----:B------:R-:W-:-:S07]  /*134d90*/  VIADD R90, R105, 0x1 ;  /* 0x00000001695a7836 */ /* 0x000fce0000000000 */
.L_x_7009:
[----:B------:R-:W-:Y:S05]  /*134da0*/  BSYNC.RECONVERGENT B5 ;  /* 0x0000000000057941 */ /* 0x000fea0003800200 */
.L_x_7008:
        /* <DEDUP_REMOVED lines=56> */
.L_x_7013:
[----:B------:R-:W-:Y:S05]  /*135130*/  BSYNC.RECONVERGENT B5 ;  /* 0x0000000000057941 */ /* 0x000fea0003800200 */
.L_x_7012:
        /* <DEDUP_REMOVED lines=59> */
.L_x_7017:
[----:B------:R-:W-:Y:S05]  /*1354f0*/  BSYNC.RECONVERGENT B6 ;  /* 0x0000000000067941 */ /* 0x000fea0003800200 */
.L_x_7016:
[----:B------:R-:W-:-:S07]  /*135500*/  VIADD R90, R105, 0x1 ;  /* 0x00000001695a7836 */ /* 0x000fce0000000000 */
.L_x_7015:
[----:B------:R-:W-:Y:S05]  /*135510*/  BSYNC.RECONVERGENT B5 ;  /* 0x0000000000057941 */ /* 0x000fea0003800200 */
.L_x_7014:
        /* <DEDUP_REMOVED lines=56> */
.L_x_7019:
[----:B------:R-:W-:Y:S05]  /*1358a0*/  BSYNC.RECONVERGENT B5 ;  /* 0x0000000000057941 */ /* 0x000fea0003800200 */
.L_x_7018:
        /* <DEDUP_REMOVED lines=45> */
.L_x_6970:
[----:B------:R-:W-:Y:S05]  /*135b80*/  BSYNC.RECONVERGENT B4 ;  /* 0x0000000000047941 */ /* 0x000fea0003800200 */
.L_x_6968:
        /* <DEDUP_REMOVED lines=35> */
.L_x_7025:
[----:B------:R-:W-:Y:S05]  /*135dc0*/  BSYNC.RECONVERGENT B6 ;  /* 0x0000000000067941 */ /* 0x000fea0003800200 */
.L_x_7024:
[----:B------:R-:W-:-:S07]  /*135dd0*/  VIADD R90, R105, 0x1 ;  /* 0x00000001695a7836 */ /* 0x000fce0000000000 */
.L_x_7023:
[----:B------:R-:W-:Y:S05]  /*135de0*/  BSYNC.RECONVERGENT B5 ;  /* 0x0000000000057941 */ /* 0x000fea0003800200 */
.L_x_7022:
[----:B------:R-:W2:Y:S01]  /*135df0*/  LDCU.64 UR12, c[0x4][0x28] ;  /* 0x01000500ff0c77ac */ /* 0x000ea20008000a00 */
[----:B------:R-:W-:-:S05]  /*135e00*/  IMAD.SHL.U32 R94, R90, 0x40, RZ ;  /* 0x000000405a5e7824 */ /* 0x000fca00078e00ff */
[----:B------:R-:W-:-:S04]  /*135e10*/  LOP3.LUT R94, R94, 0x40, RZ, 0xc0, !PT ;  /* 0x000000405e5e7812 */ /* 0x000fc800078ec0ff */
[----:B--2---:R-:W-:-:S05]  /*135e20*/  IADD3 R128, P0, PT, R94, UR12, RZ ;  /* 0x0000000c5e807c10 */ /* 0x004fca000ff1e0ff */
        /* <DEDUP_REMOVED lines=52> */
.L_x_7027:
[----:B------:R-:W-:Y:S05]  /*136170*/  BSYNC.RECONVERGENT B5 ;  /* 0x0000000000057941 */ /* 0x000fea0003800200 */
.L_x_7026:
        /* <DEDUP_REMOVED lines=64> */
.L_x_7029:
[----:B------:R-:W-:Y:S05]  /*136580*/  BSYNC.RECONVERGENT B1 ;  /* 0x0000000000017941 */ /* 0x000fea0003800200 */
.L_x_7028:
        /* <DEDUP_REMOVED lines=20> */
.L_x_7031:
[----:B------:R-:W-:Y:S05]  /*1366d0*/  BSYNC.RECONVERGENT B1 ;  /* 0x0000000000017941 */ /* 0x000fea0003800200 */
.L_x_7030:
        /* <DEDUP_REMOVED lines=57> */
.L_x_7033:
        /* <DEDUP_REMOVED lines=72> */
.L_x_7034:
[----:B------:R-:W-:Y:S05]  /*136ef0*/  BSYNC.RECONVERGENT B0 ;  /* 0x0000000000007941 */ /* 0x000fea0003800200 */
.L_x_7032:
        /* <DEDUP_REMOVED lines=39> */
.L_x_7038:
[----:B------:R-:W-:Y:S05]  /*137170*/  BSYNC.RECONVERGENT B6 ;  /* 0x0000000000067941 */ /* 0x000fea0003800200 */
.L_x_7037:
[----:B------:R-:W-:Y:S01]  /*137180*/  VIADD R90, R105, 0x1 ;  /* 0x00000001695a7836 */ /* 0x000fe20000000000 */
[----:B------:R-:W-:Y:S06]  /*137190*/  BRA `(.L_x_7039) ;  /* 0x0000000000087947 */ /* 0x000fec0003800000 */
.L_x_7036:
[----:B------:R-:W-:Y:S01]  /*1371a0*/  DMUL R128, RZ, R126 ;  /* 0x0000007eff807228 */ /* 0x000fe20000000000 */
[----:B------:R-:W-:-:S10]  /*1371b0*/  IMAD.MOV.U32 R90, RZ, RZ, 0x1 ;  /* 0x00000001ff5a7424 */ /* 0x000fd400078e00ff */
.L_x_7039:
[----:B------:R-:W-:Y:S05]  /*1371c0*/  BSYNC.RECONVERGENT B5 ;  /* 0x0000000000057941 */ /* 0x000fea0003800200 */
.L_x_7035:
        /* <DEDUP_REMOVED lines=53> */
[----:B------:R-:W-:Y:S01]  /*137520*/  IMAD.MOV.U32 R129, RZ, RZ, R103 ;  /* 0x000000ffff817224 */ /* 0x000fe200078e0067 */
[----:B------:R-:W-:Y:S06]  /*137530*/  BRA `(.L_x_7042) ;  /* 0x0000000000087947 */ /* 0x000fec0003800000 */
.L_x_7041:
[----:B------:R-:W-:Y:S01]  /*137540*/  DMUL R128, RZ, R126 ;  /* 0x0000007eff807228 */ /* 0x000fe20000000000 */
[----:B------:R-:W-:-:S10]  /*137550*/  IMAD.MOV.U32 R90, RZ, RZ, RZ ;  /* 0x000000ffff5a7224 */ /* 0x000fd400078e00ff */
.L_x_7042:
[----:B------:R-:W-:Y:S05]  /*137560*/  BSYNC.RECONVERGENT B5 ;  /* 0x0000000000057941 */ /* 0x000fea0003800200 */
.L_x_7040:
        /* <DEDUP_REMOVED lines=25> */
[----:B------:R-:W-:Y:S01]  /*137700*/  IMAD.MOV.U32 R104, RZ, RZ, 0x0 ;  /* 0x00000000ff687424 */ /* 0x000fe200078e00ff */
[----:B------:R-:W-:-:S04]  /*137710*/  MOV R105, 0x3fd80000 ;  /* 0x3fd8000000697802 */ /* 0x000fc80000000f00 */
        /* <DEDUP_REMOVED lines=37> */
.L_x_7044:
[----:B------:R-:W-:Y:S05]  /*137970*/  BSYNC.RECONVERGENT B1 ;  /* 0x0000000000017941 */ /* 0x000fea0003800200 */
.L_x_7043:
        /* <DEDUP_REMOVED lines=20> */
.L_x_7046:
[----:B------:R-:W-:Y:S05]  /*137ac0*/  BSYNC.RECONVERGENT B1 ;  /* 0x0000000000017941 */ /* 0x000fea0003800200 */
.L_x_7045:
        /* <DEDUP_REMOVED lines=77> */
.L_x_7048:
        /* <DEDUP_REMOVED lines=52> */
.L_x_7049:
[----:B------:R-:W-:Y:S05]  /*1382e0*/  BSYNC.RECONVERGENT B0 ;  /* 0x0000000000007941 */ /* 0x000fea0003800200 */
.L_x_7047:
[----:B------:R-:W-:Y:S01]  /*1382f0*/  UMOV UR12, 0x1a63c1f5 ;  /* 0x1a63c1f5000c7882 */ /* 0x000fe20000000000 */
[----:B------:R-:W-:Y:S01]  /*138300*/  UMOV UR13, 0x404ca5dc ;  /* 0x404ca5dc000d7882 */ /* 0x000fe20000000000 */
[----:B------:R-:W-:Y:S02]  /*138310*/  DSETP.GT.AND P0, PT, R52, RZ, PT ;  /* 0x000000ff3400722a */ /* 0x000fe40003f04000 */
[----:B------:R-:W-:-:S08]  /*138320*/  DMUL R100, R100, UR12 ;  /* 0x0000000c64647c28 */ /* 0x000fd00008000000 */
[----:B------:R-:W-:-:S10]  /*138330*/  DADD R102, -RZ, -R100 ;  /* 0x00000000ff667229 */ /* 0x000fd40000000964 */
[----:B------:R-:W-:Y:S02]  /*138340*/  FSEL R52, R102, R100, P0 ;  /* 0x0000006466347208 */ /* 0x000fe40000000000 */
[----:B------:R-:W-:-:S07]  /*138350*/  FSEL R53, R103, R101, P0 ;  /* 0x0000006567357208 */ /* 0x000fce0000000000 */
.L_x_7021:
[----:B------:R-:W-:Y:S05]  /*138360*/  BSYNC.RECONVERGENT B4 ;  /* 0x0000000000047941 */ /* 0x000fea0003800200 */
.L_x_7020:
        /* <DEDUP_REMOVED lines=27> */
.L_x_7051:
[----:B------:R-:W-:Y:S05]  /*138520*/  BSYNC.RECONVERGENT B1 ;  /* 0x0000000000017941 */ /* 0x000fea0003800200 */
.L_x_7050:
        /* <DEDUP_REMOVED lines=24> */
.L_x_7053:
[----:B------:R-:W-:Y:S05]  /*1386b0*/  BSYNC.RECONVERGENT B1 ;  /* 0x0000000000017941 */ /* 0x000fea0003800200 */
.L_x_7052:
        /* <DEDUP_REMOVED lines=24> */
.L_x_7055:
[----:B------:R-:W-:Y:S05]  /*138840*/  BSYNC.RECONVERGENT B1 ;  /* 0x0000000000017941 */ /* 0x000fea0003800200 */
.L_x_7054:
        /* <DEDUP_REMOVED lines=47> */
.L_x_7061:
[----:B------:R-:W-:Y:S05]  /*138b40*/  BSYNC.RECONVERGENT B6 ;  /* 0x0000000000067941 */ /* 0x000fea0003800200 */
.L_x_7060:
[----:B------:R-:W-:Y:S01]  /*138b50*/  IMAD R135, R46, 0x7, RZ ;  /* 0x000000072e877824 */ /* 0x000fe200078e02ff */
[----:B------:R-:W0:Y:S01]  /*138b60*/  LDCU.64 UR12, c[0x4][0x28] ;  /* 0x01000500ff0c77ac */ /* 0x000e220008000a00 */
[----:B------:R-:W-:Y:S01]  /*138b70*/  SHF.L.U32 R94, R90, 0x6, RZ ;  /* 0x000000065a5e7819 */ /* 0x000fe200000006ff */
        /* <DEDUP_REMOVED lines=67> */
.L_x_7065:
[----:B------:R-:W-:Y:S05]  /*138fb0*/  BSYNC.RECONVERGENT B7 ;  /* 0x0000000000077941 */ /* 0x000fea0003800200 */
.L_x_7064:
[----:B------:R-:W-:-:S07]  /*138fc0*/  VIADD R90, R90, 0x1 ;  /* 0x000000015a5a7836 */ /* 0x000fce0000000000 */
.L_x_7063:
[----:B------:R-:W-:Y:S05]  /*138fd0*/  BSYNC.RECONVERGENT B6 ;  /* 0x0000000000067941 */ /* 0x000fea0003800200 */
.L_x_7062:
        /* <DEDUP_REMOVED lines=35> */
.L_x_7071:
        /* <DEDUP_REMOVED lines=25> */
.L_x_7069:
[----:B------:R-:W-:Y:S05]  /*1393a0*/  BSYNC.RELIABLE B1 ;  /* 0x0000000000017941 */ /* 0x000fea0003800100 */
.L_x_7068:
[----:B------:R-:W-:-:S05]  /*1393b0*/  VIADD R90, R90, 0x1 ;  /* 0x000000015a5a7836 */ /* 0x000fca0000000000 */
[----:B------:R-:W-:-:S13]  /*1393c0*/  ISETP.NE.AND P0, PT, R90, R47, PT ;  /* 0x0000002f5a00720c */ /* 0x000fda0003f05270 */
[----:B------:R-:W-:Y:S05]  /*1393d0*/  @P0 BRA `(.L_x_7071) ;  /* 0xfffffffc008c0947 */ /* 0x000fea000383ffff */
[----:B------:R-:W-:-:S07]  /*1393e0*/  IMAD.MOV.U32 R83, RZ, RZ, RZ ;  /* 0x000000ffff537224 */ /* 0x000fce00078e00ff */
.L_x_7067:
        /* <DEDUP_REMOVED lines=8> */
.L_x_7066:
[----:B------:R3:W5:Y:S01]  /*139470*/  LDL.64 R100, [R1] ;  /* 0x0000000001647983 */ /* 0x0007620000100a00 */
[----:B------:R-:W-:-:S07]  /*139480*/  IMAD.MOV.U32 R83, RZ, RZ, R90 ;  /* 0x000000ffff537224 */ /* 0x000fce00078e005a */
.L_x_7070:
        /* <DEDUP_REMOVED lines=17> */
.L_x_7059:
[----:B------:R-:W-:Y:S05]  /*1395a0*/  BSYNC.RECONVERGENT B5 ;  /* 0x0000000000057941 */ /* 0x000fea0003800200 */
.L_x_7058:
        /* <DEDUP_REMOVED lines=42> */
.L_x_7073:
[----:B------:R-:W-:Y:S01]  /*139850*/  DMUL R128, RZ, R130 ;  /* 0x00000082ff807228 */ /* 0x000fe20000000000 */
[----:B------:R-:W-:-:S10]  /*139860*/  IMAD.MOV.U32 R45, RZ, RZ, RZ ;  /* 0x000000ffff2d7224 */ /* 0x000fd400078e00ff */
.L_x_7074:
[----:B------:R-:W-:Y:S05]  /*139870*/  BSYNC.RECONVERGENT B5 ;  /* 0x0000000000057941 */ /* 0x000fea0003800200 */
.L_x_7072:
        /* <DEDUP_REMOVED lines=13> */
[----:B------:R-:W-:-:S03]  /*139950*/  IMAD.MOV.U32 R138, RZ, RZ, 0x20fd8164 ;  /* 0x20fd8164ff8a7424 */ /* 0x000fc600078e00ff */
[----:B------:R-:W-:Y:S01]  /*139960*/  ISETP.NE.U32.AND P0, PT, R90, 0x1, PT ;  /* 0x000000015a00780c */ /* 0x000fe20003f05070 */
[----:B------:R-:W-:-:S03]  /*139970*/  IMAD.MOV.U32 R90, RZ, RZ, 0x3da8ff83 ;  /* 0x3da8ff83ff5a7424 */ /* 0x000fc600078e00ff */
        /* <DEDUP_REMOVED lines=49> */
.L_x_7078:
[----:B------:R-:W-:Y:S05]  /*139c90*/  BSYNC.RECONVERGENT B6 ;  /* 0x0000000000067941 */ /* 0x000fea0003800200 */
.L_x_7077:
[----:B------:R-:W-:Y:S01]  /*139ca0*/  VIADD R45, R100, 0x1 ;  /* 0x00000001642d7836 */ /* 0x000fe20000000000 */
[----:B------:R-:W-:Y:S06]  /*139cb0*/  BRA `(.L_x_7079) ;  /* 0x0000000000147947 */ /* 0x000fec0003800000 */
.L_x_7076:
[----:B------:R-:W-:Y:S01]  /*139cc0*/  UMOV UR12, 0xa2529d3a ;  /* 0xa2529d3a000c7882 */ /* 0x000fe20000000000 */
[----:B------:R-:W-:Y:S01]  /*139cd0*/  UMOV UR13, 0x3f91df46 ;  /* 0x3f91df46000d7882 */ /* 0x000fe20000000000 */
[----:B------:R-:W-:Y:S01]  /*139ce0*/  IMAD.MOV.U32 R45, RZ, RZ, 0x1 ;  /* 0x00000001ff2d7424 */ /* 0x000fe200078e00ff */
[----:B------:R-:W-:-:S08]  /*139cf0*/  DMUL R130, R52, UR12 ;  /* 0x0000000c34827c28 */ /* 0x000fd00008000000 */
[----:B------:R-:W-:-:S11]  /*139d00*/  DMUL R130, RZ, R130 ;  /* 0x00000082ff827228 */ /* 0x000fd60000000000 */
.L_x_7079:
[----:B------:R-:W-:Y:S05]  /*139d10*/  BSYNC.RECONVERGENT B5 ;  /* 0x0000000000057941 */ /* 0x000fea0003800200 */
.L_x_7075:
        /* <DEDUP_REMOVED lines=35> */
.L_x_7085:
        /* <DEDUP_REMOVED lines=25> */
.L_x_7083:
[----:B------:R-:W-:Y:S05]  /*13a0e0*/  BSYNC.RELIABLE B1 ;  /* 0x0000000000017941 */ /* 0x000fea0003800100 */
.L_x_7082:
[----:B------:R-:W-:-:S05]  /*13a0f0*/  VIADD R90, R90, 0x1 ;  /* 0x000000015a5a7836 */ /* 0x000fca0000000000 */
[----:B------:R-:W-:-:S13]  /*13a100*/  ISETP.NE.AND P0, PT, R90, R47, PT ;  /* 0x0000002f5a00720c */ /* 0x000fda0003f05270 */
[----:B------:R-:W-:Y:S05]  /*13a110*/  @P0 BRA `(.L_x_7085) ;  /* 0xfffffffc008c0947 */ /* 0x000fea000383ffff */
[----:B------:R-:W-:-:S07]  /*13a120*/  IMAD.MOV.U32 R83, RZ, RZ, RZ ;  /* 0x000000ffff537224 */ /* 0x000fce00078e00ff */
.L_x_7081:
[----:B------:R-:W-:Y:S01]  /*13a130*/  ISETP.NE.AND P0, PT, R83, RZ, PT ;  /* 0x000000ff5300720c */ /* 0x000fe20003f05270 */
[----:B------:R-:W-:Y:S02]  /*13a140*/  IMAD.MOV.U32 R45, RZ, RZ, R83 ;  /* 0x000000ffff2d7224 */ /* 0x000fe400078e0053 */
[----:B------:R-:W-:-:S10]  /*13a150*/  IMAD.MOV.U32 R83, RZ, RZ, RZ ;  /* 0x000000ffff537224 */ /* 0x000fd400078e00ff */
[----:B------:R-:W-:Y:S05]  /*13a160*/  @!P0 BREAK.RELIABLE B0 ;  /* 0x0000000000008942 */ /* 0x000fea0003800100 */
[----:B------:R-:W-:Y:S05]  /*13a170*/  @!P0 BRA `(.L_x_7057) ;  /* 0x0000000000448947 */ /* 0x000fea0003800000 */
[----:B------:R-:W-:Y:S05]  /*13a180*/  BSYNC.RELIABLE B0 ;  /* 0x0000000000007941 */ /* 0x000fea0003800100 */
.L_x_7080:
[----:B------:R3:W5:Y:S01]  /*13a190*/  LDL.64 R100, [R1+0x8] ;  /* 0x0000080001647983 */ /* 0x0007620000100a00 */
[----:B------:R-:W-:-:S07]  /*13a1a0*/  IMAD.MOV.U32 R83, RZ, RZ, R45 ;  /* 0x000000ffff537224 */ /* 0x000fce00078e002d */
.L_x_7084:
        /* <DEDUP_REMOVED lines=14> */
.L_x_7057:
[----:B------:R-:W-:Y:S05]  /*13a290*/  BSYNC.RECONVERGENT B4 ;  /* 0x0000000000047941 */ /* 0x000fea0003800200 */
.L_x_7056:
[----:B----4-:R-:W4:Y:S02]  /*13a2a0*/  LDC.64 R100, c[0x0][0x390] ;  /* 0x0000e400ff647b82 */ /* 0x010f240000000a00 */
[----:B----4-:R-:W4:Y:S01]  /*13a2b0*/  LDG.E R101, desc[UR4][R100.64+0x4] ;  /* 0x0000040464657981 */ /* 0x010f22000c1e1900 */
[----:B------:R-:W-:-:S05]  /*13a2c0*/  VIADD R46, R46, 0x1 ;  /* 0x000000012e2e7836 */ /* 0x000fca0000000000 */
[----:B----4-:R-:W-:-:S13]  /*13a2d0*/  ISETP.GE.AND P0, PT, R46, R101, PT ;  /* 0x000000652e00720c */ /* 0x010fda0003f06270 */
[----:B------:R-:W-:Y:S05]  /*13a2e0*/  @!P0 BRA `(.L_x_7086) ;  /* 0xffffff6c006c8947 */ /* 0x000fea000383ffff */
.L_x_6963:
[----:B------:R-:W-:Y:S01]  /*13a2f0*/  ISETP.GE.AND P0, PT, R10, 0x1, PT ;  /* 0x000000010a00780c */ /* 0x000fe20003f06270 */
[----:B------:R-:W-:Y:S01]  /*13a300*/  BSSY.RECONVERGENT B1, `(.L_x_7087) ;  /* 0x0000107000017945 */ /* 0x000fe20003800200 */
[----:B------:R-:W-:-:S11]  /*13a310*/  CS2R R80, SRZ ;  /* 0x0000000000507805 */ /* 0x000fd6000001ff00 */
[----:B------:R-:W-:Y:S05]  /*13a320*/  @!P0 BRA `(.L_x_7088) ;  /* 0x0000001000108947 */ /* 0x000fea0003800000 */
[----:B------:R-:W-:Y:S01]  /*13a330*/  IMAD.MOV.U32 R45, RZ, RZ, RZ ;  /* 0x000000ffff2d7224 */ /* 0x000fe200078e00ff */
[----:B------:R-:W-:-:S07]  /*13a340*/  CS2R R80, SRZ ;  /* 0x0000000000507805 */ /* 0x000fce000001ff00 */
.L_x_7102:
        /* <DEDUP_REMOVED lines=10> */
[----:B------:R-:W-:Y:S01]  /*13a3f0*/  HFMA2 R70, -RZ, RZ, 0, 0 ;  /* 0x00000000ff467431 */ /* 0x000fe200000001ff */
[----:B----4-:R-:W-:Y:S08]  /*13a400*/  F2I.F64.TRUNC R48, R48 ;  /* 0x0000003000307311 */ /* 0x010ff0000030d100 */
[----:B-----5:R-:W4:Y:S02]  /*13a410*/  F2I.F64.TRUNC R67, R46 ;  /* 0x0000002e00437311 */ /* 0x020f24000030d100 */
[----:B----4-:R-:W-:-:S13]  /*13a420*/  ISETP.NE.AND P0, PT, R48, R67, PT ;  /* 0x000000433000720c */ /* 0x010fda0003f05270 */
[----:B------:R-:W-:Y:S05]  /*13a430*/  @!P0 BRA `(.L_x_7091) ;  /* 0x0000000000248947 */ /* 0x000fea0003800000 */
.L_x_7092:
        /* <DEDUP_REMOVED lines=9> */
.L_x_7091:
        /* <DEDUP_REMOVED lines=41> */
.L_x_7094:
[----:B------:R-:W-:Y:S05]  /*13a760*/  BSYNC.RECONVERGENT B5 ;  /* 0x0000000000057941 */ /* 0x000fea0003800200 */
.L_x_7093:
[----:B------:R-:W-:Y:S01]  /*13a770*/  DMUL R48, R76, R76 ;  /* 0x0000004c4c307228 */ /* 0x000fe20000000000 */
[----:B------:R-:W-:Y:S01]  /*13a780*/  IMAD.MOV.U32 R66, RZ, RZ, 0x0 ;  /* 0x00000000ff427424 */ /* 0x000fe200078e00ff */
[----:B------:R-:W-:Y:S01]  /*13a790*/  BSSY.RECONVERGENT B5, `(.L_x_7095) ;  /* 0x0000017000057945 */ /* 0x000fe20003800200 */
[----:B------:R-:W-:-:S05]  /*13a7a0*/  IMAD.MOV.U32 R67, RZ, RZ, 0x3fd80000 ;  /* 0x3fd80000ff437424 */ /* 0x000fca00078e00ff */
        /* <DEDUP_REMOVED lines=21> */
.L_x_7096:
[----:B------:R-:W-:Y:S05]  /*13a900*/  BSYNC.RECONVERGENT B5 ;  /* 0x0000000000057941 */ /* 0x000fea0003800200 */
.L_x_7095:
        /* <DEDUP_REMOVED lines=21> */
.L_x_7098:
[----:B------:R-:W-:Y:S05]  /*13aa60*/  BSYNC.RECONVERGENT B5 ;  /* 0x0000000000057941 */ /* 0x000fea0003800200 */
.L_x_7097:
        /* <DEDUP_REMOVED lines=63> */
.L_x_7100:
        /* <DEDUP_REMOVED lines=72> */
.L_x_7101:
[----:B------:R-:W-:Y:S05]  /*13b2e0*/  BSYNC.RECONVERGENT B0 ;  /* 0x0000000000007941 */ /* 0x000fea0003800200 */
.L_x_7099:
[----:B------:R-:W-:Y:S01]  /*13b2f0*/  UMOV UR12, 0x1a63c1f5 ;  /* 0x1a63c1f5000c7882 */ /* 0x000fe20000000000 */
[----:B------:R-:W-:Y:S02]  /*13b300*/  UMOV UR13, 0x404ca5dc ;  /* 0x404ca5dc000d7882 */ /* 0x000fe40000000000 */
[----:B------:R-:W-:-:S08]  /*13b310*/  DMUL R46, R46, UR12 ;  /* 0x0000000c2e2e7c28 */ /* 0x000fd00008000000 */
[----:B------:R-:W-:-:S11]  /*13b320*/  DADD R80, R80, |R46| ;  /* 0x0000000050507229 */ /* 0x000fd6000000042e */
.L_x_7090:
[----:B------:R-:W-:Y:S05]  /*13b330*/  BSYNC.RECONVERGENT B4 ;  /* 0x0000000000047941 */ /* 0x000fea0003800200 */
.L_x_7089:
[----:B------:R-:W-:-:S05]  /*13b340*/  VIADD R45, R45, 0x1 ;  /* 0x000000012d2d7836 */ /* 0x000fca0000000000 */
[----:B------:R-:W-:-:S13]  /*13b350*/  ISETP.NE.AND P0, PT, R45, R10, PT ;  /* 0x0000000a2d00720c */ /* 0x000fda0003f05270 */
[----:B------:R-:W-:Y:S05]  /*13b360*/  @P0 BRA `(.L_x_7102) ;  /* 0xffffffec00f80947 */ /* 0x000fea000383ffff */
.L_x_7088:
[----:B------:R-:W-:Y:S05]  /*13b370*/  BSYNC.RECONVERGENT B1 ;  /* 0x0000000000017941 */ /* 0x000fea0003800200 */
.L_x_7087:
[----:B------:R-:W-:Y:S01]  /*13b380*/  DSETP.GEU.AND P0, PT, R80, R112, PT ;  /* 0x000000705000722a */ /* 0x000fe20003f0e000 */
[----:B------:R-:W-:-:S13]  /*13b390*/  BSSY.RELIABLE B4, `(.L_x_7103) ;  /* 0x00047e3000047945 */ /* 0x000fda0003800100 */
[----:B------:R-:W-:Y:S05]  /*13b3a0*/  @P0 BRA `(.L_x_7104) ;  /* 0x0000011800500947 */ /* 0x000fea0003800000 */
[----:B------:R-:W4:Y:S04]  /*13b3b0*/  LDG.E.64 R48, desc[UR4][R28.64+0x360] ;  /* 0x000360041c307981 */ /* 0x000f28000c1e1b00 */
[----:B------:R-:W4:Y:S04]  /*13b3c0*/  LDG.E.64 R44, desc[UR4][R28.64+0x2d0] ;  /* 0x0002d0041c2c7981 */ /* 0x000f28000c1e1b00 */
[----:B------:R-:W5:Y:S04]  /*13b3d0*/  LDG.E.64 R46, desc[UR4][R28.64+0x368] ;  /* 0x000368041c2e7981 */ /* 0x000f68000c1e1b00 */
[----:B------:R-:W5:Y:S04]  /*13b3e0*/  LDG.E.64 R68, desc[UR4][R28.64+0x2d8] ;  /* 0x0002d8041c447981 */ /* 0x000f68000c1e1b00 */
[----:B------:R-:W2:Y:S04]  /*13b3f0*/  LDG.E.64 R70, desc[UR4][R28.64+0x370] ;  /* 0x000370041c467981 */ /* 0x000ea8000c1e1b00 */
[----:B------:R-:W3:Y:S04]  /*13b400*/  LDG.E.64 R120, desc[UR4][R28.64+0x378] ;  /* 0x000378041c787981 */ /* 0x000ee8000c1e1b00 */
[----:B------:R-:W3:Y:S04]  /*13b410*/  LDG.E.64 R118, desc[UR4][R28.64+0x380] ;  /* 0x000380041c767981 */ /* 0x000ee8000c1e1b00 */
[----:B------:R-:W3:Y:S04]  /*13b420*/  LDG.E.64 R96, desc[UR4][R28.64+0x388] ;  /* 0x000388041c607981 */ /* 0x000ee8000c1e1b00 */
[----:B------:R-:W3:Y:S01]  /*13b430*/  LDG.E.64 R72, desc[UR4][R28.64+0x390] ;  /* 0x000390041c487981 */ /* 0x000ee2000c1e1b00 */
[----:B----4-:R-:W-:-:S08]  /*13b440*/  DADD R44, -R48, R44 ;  /* 0x00000000302c7229 */ /* 0x010fd0000000012c */
[----:B------:R-:W-:-:S07]  /*13b450*/  DFMA R48, R44, 2, R48 ;  /* 0x400000002c30782b */ /* 0x000fce0000000030 */
[----:B------:R4:W-:Y:S04]  /*13b460*/  STG.E.64 desc[UR4][R28.64+0x318], R48 ;  /* 0x000318301c007986 */ /* 0x0009e8000c101b04 */
[----:B------:R-:W5:Y:S02]  /*13b470*/  LDG.E.64 R44, desc[UR4][R24.64] ;  /* 0x00000004182c7981 */ /* 0x000f64000c1e1b00 */
[----:B-----5:R-:W-:-:S14]  /*13b480*/  DSETP.GEU.AND P0, PT, R48, R44, PT ;  /* 0x0000002c3000722a */ /* 0x020fdc0003f0e000 */
[----:B------:R5:W-:Y:S04]  /*13b490*/  @!P0 STG.E.64 desc[UR4][R28.64+0x318], R44 ;  /* 0x0003182c1c008986 */ /* 0x000be8000c101b04 */
[----:B------:R-:W2:Y:S01]  /*13b4a0*/  LDG.E.64 R66, desc[UR4][R32.64] ;  /* 0x0000000420427981 */ /* 0x000ea2000c1e1b00 */
[----:B----4-:R-:W-:Y:S02]  /*13b4b0*/  @!P0 IMAD.MOV.U32 R48, RZ, RZ, R44 ;  /* 0x000000ffff308224 */ /* 0x010fe400078e002c */
[----:B------:R-:W-:Y:S01]  /*13b4c0*/  @!P0 IMAD.MOV.U32 R49, RZ, RZ, R45 ;  /* 0x000000ffff318224 */ /* 0x000fe200078e002d */
[----:B------:R-:W-:Y:S01]  /*13b4d0*/  DADD R68, -R46, R68 ;  /* 0x000000002e447229 */ /* 0x000fe20000000144 */
[----:B-----5:R-:W4:Y:S07]  /*13b4e0*/  LDG.E.64 R44, desc[UR4][R28.64+0x2e0] ;  /* 0x0002e0041c2c7981 */ /* 0x020f2e000c1e1b00 */
[----:B------:R-:W-:-:S07]  /*13b4f0*/  DFMA R46, R68, 2, R46 ;  /* 0x40000000442e782b */ /* 0x000fce000000002e */
[----:B------:R5:W-:Y:S01]  /*13b500*/  STG.E.64 desc[UR4][R28.64+0x320], R46 ;  /* 0x0003202e1c007986 */ /* 0x000be2000c101b04 */
[----:B--2---:R-:W-:-:S14]  /*13b510*/  DSETP.GT.AND P5, PT, R48, R66, PT ;  /* 0x000000423000722a */ /* 0x004fdc0003fa4000 */
[----:B------:R-:W-:Y:S04]  /*13b520*/  @P5 STG.E.64 desc[UR4][R28.64+0x318], R66 ;  /* 0x000318421c005986 */ /* 0x000fe8000c101b04 */
[----:B------:R-:W2:Y:S02]  /*13b530*/  LDG.E.64 R68, desc[UR4][R24.64+0x8] ;  /* 0x0000080418447981 */ /* 0x000ea4000c1e1b00 */
[----:B--2---:R-:W-:-:S14]  /*13b540*/  DSETP.GEU.AND P0, PT, R46, R68, PT ;  /* 0x000000442e00722a */ /* 0x004fdc0003f0e000 */
[----:B------:R2:W-:Y:S04]  /*13b550*/  @!P0 STG.E.64 desc[UR4][R28.64+0x320], R68 ;  /* 0x000320441c008986 */ /* 0x0005e8000c101b04 */
[----:B------:R-:W3:Y:S01]  /*13b560*/  LDG.E.64 R74, desc[UR4][R32.64+0x8] ;  /* 0x00000804204a7981 */ /* 0x000ee2000c1e1b00 */
[----:B-----5:R-:W-:Y:S02]  /*13b570*/  @!P0 IMAD.MOV.U32 R46, RZ, RZ, R68 ;  /* 0x000000ffff2e8224 */ /* 0x020fe400078e0044 */
[----:B------:R-:W-:Y:S01]  /*13b580*/  @!P0 IMAD.MOV.U32 R47, RZ, RZ, R69 ;  /* 0x000000ffff2f8224 */ /* 0x000fe200078e0045 */
[----:B----4-:R-:W-:Y:S01]  /*13b590*/  DADD R44, -R70, R44 ;  /* 0x00000000462c7229 */ /* 0x010fe2000000012c */
[----:B--2---:R-:W2:Y:S07]  /*13b5a0*/  LDG.E.64 R68, desc[UR4][R28.64+0x2e8] ;  /* 0x0002e8041c447981 */ /* 0x004eae000c1e1b00 */
[----:B------:R-:W-:-:S07]  /*13b5b0*/  DFMA R44, R44, 2, R70 ;  /* 0x400000002c2c782b */ /* 0x000fce0000000046 */
[----:B------:R4:W-:Y:S01]  /*13b5c0*/  STG.E.64 desc[UR4][R28.64+0x328], R44 ;  /* 0x0003282c1c007986 */ /* 0x0009e2000c101b04 */
[----:B---3--:R-:W-:-:S14]  /*13b5d0*/  DSETP.GT.AND P4, PT, R46, R74, PT ;  /* 0x0000004a2e00722a */ /* 0x008fdc0003f84000 */
[----:B------:R-:W-:Y:S04]  /*13b5e0*/  @P4 STG.E.64 desc[UR4][R28.64+0x320], R74 ;  /* 0x0003204a1c004986 */ /* 0x000fe8000c101b04 */
[----:B------:R-:W3:Y:S02]  /*13b5f0*/  LDG.E.64 R70, desc[UR4][R24.64+0x10] ;  /* 0x0000100418467981 */ /* 0x000ee4000c1e1b00 */
[----:B---3--:R-:W-:-:S14]  /*13b600*/  DSETP.GEU.AND P0, PT, R44, R70, PT ;  /* 0x000000462c00722a */ /* 0x008fdc0003f0e000 */
[----:B------:R3:W-:Y:S04]  /*13b610*/  @!P0 STG.E.64 desc[UR4][R28.64+0x328], R70 ;  /* 0x000328461c008986 */ /* 0x0007e8000c101b04 */
[----:B------:R-:W5:Y:S01]  /*13b620*/  LDG.E.64 R76, desc[UR4][R32.64+0x10] ;  /* 0x00001004204c7981 */ /* 0x000f62000c1e1b00 */
[----:B----4-:R-:W-:Y:S02]  /*13b630*/  @!P0 IMAD.MOV.U32 R44, RZ, RZ, R70 ;  /* 0x000000ffff2c8224 */ /* 0x010fe400078e0046 */
[----:B------:R-:W-:Y:S01]  /*13b640*/  @!P0 IMAD.MOV.U32 R45, RZ, RZ, R71 ;  /* 0x000000ffff2d8224 */ /* 0x000fe200078e0047 */
[----:B--2---:R-:W-:Y:S01]  /*13b650*/  DADD R68, -R120, R68 ;  /* 0x0000000078447229 */ /* 0x004fe20000000144 */
[----:B---3--:R-:W2:Y:S07]  /*13b660*/  LDG.E.64 R70, desc[UR4][R28.64+0x2f0] ;  /* 0x0002f0041c467981 */ /* 0x008eae000c1e1b00 */
[----:B------:R-:W-:-:S07]  /*13b670*/  DFMA R120, R68, 2, R120 ;  /* 0x400000004478782b */ /* 0x000fce0000000078 */
[----:B------:R3:W-:Y:S01]  /*13b680*/  STG.E.64 desc[UR4][R28.64+0x330], R120 ;  /* 0x000330781c007986 */ /* 0x0007e2000c101b04 */
[----:B-----5:R-:W-:-:S14]  /*13b690*/  DSETP.GT.AND P0, PT, R44, R76, PT ;  /* 0x0000004c2c00722a */ /* 0x020fdc0003f04000 */
[----:B------:R-:W-:Y:S04]  /*13b6a0*/  @P0 STG.E.64 desc[UR4][R28.64+0x328], R76 ;  /* 0x0003284c1c000986 */ /* 0x000fe8000c101b04 */
[----:B------:R-:W4:Y:S02]  /*13b6b0*/  LDG.E.64 R68, desc[UR4][R24.64+0x18] ;  /* 0x0000180418447981 */ /* 0x000f24000c1e1b00 */
[----:B----4-:R-:W-:-:S14]  /*13b6c0*/  DSETP.GEU.AND P1, PT, R120, R68, PT ;  /* 0x000000447800722a */ /* 0x010fdc0003f2e000 */
[----:B------:R4:W-:Y:S04]  /*13b6d0*/  @!P1 STG.E.64 desc[UR4][R28.64+0x330], R68 ;  /* 0x000330441c009986 */ /* 0x0009e8000c101b04 */
[----:B------:R-:W5:Y:S01]  /*13b6e0*/  LDG.E.64 R78, desc[UR4][R32.64+0x18] ;  /* 0x00001804204e7981 */ /* 0x000f62000c1e1b00 */
[----:B---3--:R-:W-:Y:S02]  /*13b6f0*/  @!P1 IMAD.MOV.U32 R120, RZ, RZ, R68 ;  /* 0x000000ffff789224 */ /* 0x008fe400078e0044 */
[----:B------:R-:W-:Y:S01]  /*13b700*/  @!P1 IMAD.MOV.U32 R121, RZ, RZ, R69 ;  /* 0x000000ffff799224 */ /* 0x000fe200078e0045 */
[----:B--2---:R-:W-:Y:S01]  /*13b710*/  DADD R70, -R118, R70 ;  /* 0x0000000076467229 */ /* 0x004fe20000000146 */
[----:B----4-:R-:W2:Y:S07]  /*13b720*/  LDG.E.64 R68, desc[UR4][R28.64+0x2f8] ;  /* 0x0002f8041c447981 */ /* 0x010eae000c1e1b00 */
        /* <DEDUP_REMOVED lines=8> */
[----:B---3--:R-:W-:Y:S01]  /*13b7b0*/  @!P2 IMAD.MOV.U32 R118, RZ, RZ, R70 ;  /* 0x000000ffff76a224 */ /* 0x008fe200078e0046 */
[----:B------:R-:W-:Y:S01]  /*13b7c0*/  @!P2 MOV R119, R71 ;  /* 0x000000470077a202 */ /* 0x000fe20000000f00 */
        /* <DEDUP_REMOVED lines=14> */
[----:B------:R-:W-:Y:S01]  /*13b8b0*/  DFMA R104, R70, 2, R72 ;  /* 0x400000004668782b */ /* 0x000fe20000000048 */
[----:B------:R-:W2:Y:S06]  /*13b8c0*/  LDG.E.64 R72, desc[UR4][R28.64+0x398] ;  /* 0x000398041c487981 */ /* 0x000eac000c1e1b00 */
        /* <DEDUP_REMOVED lines=10> */
[----:B------:R-:W-:Y:S02]  /*13b970*/  @P5 IMAD.MOV.U32 R48, RZ, RZ, R66 ;  /* 0x000000ffff305224 */ /* 0x000fe400078e0042 */
[----:B------:R-:W-:Y:S01]  /*13b980*/  @P5 IMAD.MOV.U32 R49, RZ, RZ, R67 ;  /* 0x000000ffff315224 */ /* 0x000fe200078e0043 */
[----:B----4-:R-:W2:Y:S04]  /*13b990*/  LDG.E.64 R70, desc[UR4][R28.64+0x310] ;  /* 0x000310041c467981 */ /* 0x010ea8000c1e1b00 */
[----:B------:R-:W-:Y:S01]  /*13b9a0*/  DFMA R68, R68, 2, R72 ;  /* 0x400000004444782b */ /* 0x000fe20000000048 */
[----:B------:R-:W2:Y:S06]  /*13b9b0*/  LDG.E.64 R72, desc[UR4][R28.64+0x3a0] ;  /* 0x0003a0041c487981 */ /* 0x000eac000c1e1b00 */
[----:B------:R3:W-:Y:S01]  /*13b9c0*/  STG.E.64 desc[UR4][R28.64+0x350], R68 ;  /* 0x000350441c007986 */ /* 0x0007e2000c101b04 */
[----:B-----5:R-:W-:-:S14]  /*13b9d0*/  DSETP.GT.AND P6, PT, R104, R106, PT ;  /* 0x0000006a6800722a */ /* 0x020fdc0003fc4000 */
[----:B------:R4:W-:Y:S04]  /*13b9e0*/  @P6 STG.E.64 desc[UR4][R28.64+0x348], R106 ;  /* 0x0003486a1c006986 */ /* 0x0009e8000c101b04 */
[----:B------:R-:W5:Y:S02]  /*13b9f0*/  LDG.E.64 R108, desc[UR4][R24.64+0x38] ;  /* 0x00003804186c7981 */ /* 0x000f64000c1e1b00 */
[----:B-----5:R-:W-:-:S14]  /*13ba00*/  DSETP.GEU.AND P5, PT, R68, R108, PT ;  /* 0x0000006c4400722a */ /* 0x020fdc0003fae000 */
[----:B------:R-:W-:Y:S04]  /*13ba10*/  @!P5 STG.E.64 desc[UR4][R28.64+0x350], R108 ;  /* 0x0003506c1c00d986 */ /* 0x000fe8000c101b04 */
[----:B------:R-:W5:Y:S01]  /*13ba20*/  LDG.E.64 R66, desc[UR4][R32.64+0x38] ;  /* 0x0000380420427981 */ /* 0x000f62000c1e1b00 */
[----:B---3--:R-:W-:Y:S02]  /*13ba30*/  @!P5 IMAD.MOV.U32 R68, RZ, RZ, R108 ;  /* 0x000000ffff44d224 */ /* 0x008fe400078e006c */
[----:B------:R-:W-:Y:S01]  /*13ba40*/  @!P5 IMAD.MOV.U32 R69, RZ, RZ, R109 ;  /* 0x000000ffff45d224 */ /* 0x000fe200078e006d */
[----:B--2---:R-:W-:-:S08]  /*13ba50*/  DADD R70, -R72, R70 ;  /* 0x0000000048467229 */ /* 0x004fd00000000146 */
[----:B------:R-:W-:-:S07]  /*13ba60*/  DFMA R72, R70, 2, R72 ;  /* 0x400000004648782b */ /* 0x000fce0000000048 */
[----:B------:R2:W-:Y:S01]  /*13ba70*/  STG.E.64 desc[UR4][R28.64+0x358], R72 ;  /* 0x000358481c007986 */ /* 0x0005e2000c101b04 */
[----:B-----5:R-:W-:-:S14]  /*13ba80*/  DSETP.GT.AND P5, PT, R68, R66, PT ;  /* 0x000000424400722a */ /* 0x020fdc0003fa4000 */
[----:B------:R3:W-:Y:S04]  /*13ba90*/  @P5 STG.E.64 desc[UR4][R28.64+0x350], R66 ;  /* 0x000350421c005986 */ /* 0x0007e8000c101b04 */
[----:B------:R-:W5:Y:S01]  /*13baa0*/  LDG.E.64 R110, desc[UR4][R24.64+0x40] ;  /* 0x00004004186e7981 */ /* 0x000f62000c1e1b00 */
[----:B------:R-:W-:Y:S02]  /*13bab0*/  @P6 IMAD.MOV.U32 R104, RZ, RZ, R106 ;  /* 0x000000ffff686224 */ /* 0x000fe400078e006a */
[----:B------:R-:W-:Y:S01]  /*13bac0*/  @P6 IMAD.MOV.U32 R105, RZ, RZ, R107 ;  /* 0x000000ffff696224 */ /* 0x000fe200078e006b */
[----:B-----5:R-:W-:-:S14]  /*13bad0*/  DSETP.GEU.AND P6, PT, R72, R110, PT ;  /* 0x0000006e4800722a */ /* 0x020fdc0003fce000 */
[----:B------:R3:W-:Y:S04]  /*13bae0*/  @!P6 STG.E.64 desc[UR4][R28.64+0x358], R110 ;  /* 0x0003586e1c00e986 */ /* 0x0007e8000c101b04 */
[----:B----4-:R-:W4:Y:S01]  /*13baf0*/  LDG.E.64 R106, desc[UR4][R32.64+0x40] ;  /* 0x00004004206a7981 */ /* 0x010f22000c1e1b00 */
        /* <DEDUP_REMOVED lines=8> */
[----:B------:R-:W-:Y:S01]  /*13bb80*/  BSSY.RECONVERGENT B5, `(.L_x_7105) ;  /* 0x0000029000057945 */ /* 0x000fe20003800200 */
[----:B------:R-:W-:Y:S01]  /*13bb90*/  @P0 IMAD.MOV.U32 R44, RZ, RZ, R76 ;  /* 0x000000ffff2c0224 */ /* 0x000fe200078e004c */
[----:B------:R-:W-:Y:S01]  /*13bba0*/  @P5 MOV R69, R67 ;  /* 0x0000004300455202 */ /* 0x000fe20000000f00 */
[----:B------:R-:W-:Y:S02]  /*13bbb0*/  @P0 IMAD.MOV.U32 R45, RZ, RZ, R77 ;  /* 0x000000ffff2d0224 */ /* 0x000fe400078e004d */
[----:B------:R-:W-:Y:S02]  /*13bbc0*/  @P1 IMAD.MOV.U32 R120, RZ, RZ, R78 ;  /* 0x000000ffff781224 */ /* 0x000fe400078e004e */
[----:B------:R-:W-:Y:S02]  /*13bbd0*/  @P1 IMAD.MOV.U32 R121, RZ, RZ, R79 ;  /* 0x000000ffff791224 */ /* 0x000fe400078e004f */
[----:B------:R-:W-:-:S02]  /*13bbe0*/  @P2 IMAD.MOV.U32 R118, RZ, RZ, R100 ;  /* 0x000000ffff762224 */ /* 0x000fc400078e0064 */
[----:B------:R-:W-:Y:S02]  /*13bbf0*/  @P2 IMAD.MOV.U32 R119, RZ, RZ, R101 ;  /* 0x000000ffff772224 */ /* 0x000fe400078e0065 */
        /* <DEDUP_REMOVED lines=13> */
[----:B---3--:R-:W-:Y:S01]  /*13bcd0*/  DMUL R66, R70, UR12 ;  /* 0x0000000c46427c28 */ /* 0x008fe20008000000 */
        /* <DEDUP_REMOVED lines=19> */
.L_x_7106:
[----:B------:R-:W-:Y:S05]  /*13be10*/  BSYNC.RECONVERGENT B5 ;  /* 0x0000000000057941 */ /* 0x000fea0003800200 */
.L_x_7105:
[----:B------:R-:W2:Y:S01]  /*13be20*/  LDCU.64 UR12, c[0x4][0x28] ;  /* 0x01000500ff0c77ac */ /* 0x000ea20008000a00 */
[----:B---3--:R-:W-:-:S05]  /*13be30*/  IMAD.SHL.U32 R66, R90, 0x40, RZ ;  /* 0x000000405a427824 */ /* 0x008fca00078e00ff */
        /* <DEDUP_REMOVED lines=58> */
.L_x_7108:
[----:B------:R-:W-:Y:S05]  /*13c1e0*/  BSYNC.RECONVERGENT B5 ;  /* 0x0000000000057941 */ /* 0x000fea0003800200 */
.L_x_7107:
        /* <DEDUP_REMOVED lines=21> */
[----:B------:R-:W-:-:S04]  /*13c340*/  DFMA R76, R110, R76, R78 ;  /* 0x0000004c6e4c722b */ /* 0x000fc8000000004e */
[----:B------:R-:W-:-:S04]  /*13c350*/  @!P2 DMUL R78, RZ, R72 ;  /* 0x00000048ff4ea228 */ /* 0x000fc80000000000 */
        /* <DEDUP_REMOVED lines=37> */
.L_x_7110:
[----:B------:R-:W-:Y:S05]  /*13c5b0*/  BSYNC.RECONVERGENT B5 ;  /* 0x0000000000057941 */ /* 0x000fea0003800200 */
.L_x_7109:
        /* <DEDUP_REMOVED lines=56> */
.L_x_7114:
[----:B------:R-:W-:Y:S05]  /*13c940*/  BSYNC.RECONVERGENT B6 ;  /* 0x0000000000067941 */ /* 0x000fea0003800200 */
.L_x_7113:
[----:B------:R-:W-:-:S07]  /*13c950*/  VIADD R90, R105, 0x1 ;  /* 0x00000001695a7836 */ /* 0x000fce0000000000 */
.L_x_7112:
[----:B------:R-:W-:Y:S05]  /*13c960*/  BSYNC.RECONVERGENT B5 ;  /* 0x0000000000057941 */ /* 0x000fea0003800200 */
.L_x_7111:
        /* <DEDUP_REMOVED lines=56> */
.L_x_7118:
[----:B------:R-:W-:Y:S05]  /*13ccf0*/  BSYNC.RECONVERGENT B6 ;  /* 0x0000000000067941 */ /* 0x000fea0003800200 */
.L_x_7117:
[----:B------:R-:W-:-:S07]  /*13cd00*/  IADD3 R90, PT, PT, R105, 0x1, RZ ;  /* 0x00000001695a7810 */ /* 0x000fce0007ffe0ff */
.L_x_7116:
[----:B------:R-:W-:Y:S05]  /*13cd10*/  BSYNC.RECONVERGENT B5 ;  /* 0x0000000000057941 */ /* 0x000fea0003800200 */
.L_x_7115:
        /* <DEDUP_REMOVED lines=56> */
.L_x_7122:
[----:B------:R-:W-:Y:S05]  /*13d0a0*/  BSYNC.RECONVERGENT B6 ;  /* 0x0000000000067941 */ /* 0x000fea0003800200 */
.L_x_7121:
[----:B------:R-:W-:-:S07]  /*13d0b0*/  VIADD R90, R105, 0x1 ;  /* 0x00000001695a7836 */ /* 0x000fce0000000000 */
.L_x_7120:
[----:B------:R-:W-:Y:S05]  /*13d0c0*/  BSYNC.RECONVERGENT B5 ;  /* 0x0000000000057941 */ /* 0x000fea0003800200 */
.L_x_7119:
        /* <DEDUP_REMOVED lines=52> */
.L_x_7124:
[----:B------:R-:W-:Y:S05]  /*13d410*/  BSYNC.RECONVERGENT B1 ;  /* 0x0000000000017941 */ /* 0x000fea0003800200 */
.L_x_7123:
        /* <DEDUP_REMOVED lines=50> */
[----:B------:R-:W-:Y:S01]  /*13d740*/  @P0 MOV R102, 0x33145c07 ;  /* 0x33145c0700660802 */ /* 0x000fe20000000f00 */
[----:B------:R-:W-:-:S06]  /*13d750*/  @P0 IMAD.MOV.U32 R103, RZ, RZ, 0x3c91a626 ;  /* 0x3c91a626ff670424 */ /* 0x000fcc00078e00ff */
[C---:B------:R-:W-:Y:S02]  /*13d760*/  @!P0 DADD R78, R100.reuse, R78 ;  /* 0x00000000644e8229 */ /* 0x040fe4000000004e */
[----:B------:R-:W-:-:S06]  /*13d770*/  @P0 DADD R100, R100, -R102 ;  /* 0x0000000064640229 */ /* 0x000fcc0000000866 */
[----:B------:R-:W-:Y:S02]  /*13d780*/  @!P0 DADD R78, R78, UR12 ;  /* 0x0000000c4e4e8e29 */ /* 0x000fe40008000000 */
[----:B------:R-:W-:Y:S01]  /*13d790*/  @P0 DADD R78, -R100, UR12 ;  /* 0x0000000c644e0e29 */ /* 0x000fe20008000100 */
[----:B------:R-:W-:Y:S10]  /*13d7a0*/  BRA `(.L_x_7127) ;  /* 0x0000000400207947 */ /* 0x000ff40003800000 */
.L_x_7126:
        /* <DEDUP_REMOVED lines=72> */
.L_x_7127:
[----:B------:R-:W-:Y:S05]  /*13dc30*/  BSYNC.RECONVERGENT B0 ;  /* 0x0000000000007941 */ /* 0x000fea0003800200 */
.L_x_7125:
        /* <DEDUP_REMOVED lines=22> */
.L_x_7129:
[----:B------:R-:W-:Y:S05]  /*13dda0*/  BSYNC.RECONVERGENT B1 ;  /* 0x0000000000017941 */ /* 0x000fea0003800200 */
.L_x_7128:
        /* <DEDUP_REMOVED lines=57> */
.L_x_7131:
        /* <DEDUP_REMOVED lines=72> */
.L_x_7132:
[----:B------:R-:W-:Y:S05]  /*13e5c0*/  BSYNC.RECONVERGENT B0 ;  /* 0x0000000000007941 */ /* 0x000fea0003800200 */
.L_x_7130:
        /* <DEDUP_REMOVED lines=34> */
.L_x_7134:
[----:B------:R-:W-:Y:S05]  /*13e7f0*/  BSYNC.RECONVERGENT B5 ;  /* 0x0000000000057941 */ /* 0x000fea0003800200 */
.L_x_7133:
        /* <DEDUP_REMOVED lines=59> */
.L_x_7136:
[----:B------:R-:W-:Y:S05]  /*13ebb0*/  BSYNC.RECONVERGENT B1 ;  /* 0x0000000000017941 */ /* 0x000fea0003800200 */
.L_x_7135:
        /* <DEDUP_REMOVED lines=23> */
.L_x_7138:
[----:B------:R-:W-:Y:S05]  /*13ed30*/  BSYNC.RECONVERGENT B1 ;  /* 0x0000000000017941 */ /* 0x000fea0003800200 */
.L_x_7137:
        /* <DEDUP_REMOVED lines=23> */
.L_x_7140:
[----:B------:R-:W-:Y:S05]  /*13eeb0*/  BSYNC.RECONVERGENT B1 ;  /* 0x0000000000017941 */ /* 0x000fea0003800200 */
.L_x_7139:
        /* <DEDUP_REMOVED lines=34> */
.L_x_7144:
[----:B------:R-:W-:Y:S05]  /*13f0e0*/  BSYNC.RECONVERGENT B6 ;  /* 0x0000000000067941 */ /* 0x000fea0003800200 */
.L_x_7143:
[----:B------:R-:W-:-:S07]  /*13f0f0*/  IADD3 R90, PT, PT, R105, 0x1, RZ ;  /* 0x00000001695a7810 */ /* 0x000fce0007ffe0ff */
.L_x_7142:
[----:B------:R-:W-:Y:S05]  /*13f100*/  BSYNC.RECONVERGENT B5 ;  /* 0x0000000000057941 */ /* 0x000fea0003800200 */
.L_x_7141:
        /* <DEDUP_REMOVED lines=56> */
.L_x_7148:
[----:B------:R-:W-:Y:S05]  /*13f490*/  BSYNC.RECONVERGENT B6 ;  /* 0x0000000000067941 */ /* 0x000fea0003800200 */
.L_x_7147:
[----:B------:R-:W-:-:S07]  /*13f4a0*/  VIADD R90, R105, 0x1 ;  /* 0x00000001695a7836 */ /* 0x000fce0000000000 */
.L_x_7146:
[----:B------:R-:W-:Y:S05]  /*13f4b0*/  BSYNC.RECONVERGENT B5 ;  /* 0x0000000000057941 */ /* 0x000fea0003800200 */
.L_x_7145:
        /* <DEDUP_REMOVED lines=56> */
.L_x_7150:
[----:B------:R-:W-:Y:S05]  /*13f840*/  BSYNC.RECONVERGENT B5 ;  /* 0x0000000000057941 */ /* 0x000fea0003800200 */
.L_x_7149:
        /* <DEDUP_REMOVED lines=16> */
[----:B------:R-:W-:Y:S01]  /*13f950*/  DMUL R122, R122, R74 ;  /* 0x0000004a7a7a7228 */ /* 0x000fe20000000000 */
[----:B------:R-:W-:-:S02]  /*13f960*/  MOV R94, 0x3da8ff83 ;  /* 0x3da8ff83005e7802 */ /* 0x000fc40000000f00 */
[----:B------:R-:W-:Y:S02]  /*13f970*/  FSEL R124, R124, -8.06006814911005101289e+34, !P0 ;  /* 0xf9785eba7c7c7808 */ /* 0x000fe40004000000 */
[----:B------:R-:W-:Y:S01]  /*13f980*/  FSEL R125, -R94, 0.11223486810922622681, !P0 ;  /* 0x3de5db655e7d7808 */ /* 0x000fe20004000100 */
[----:B------:R-:W-:Y:S02]  /*13f990*/  DMUL R68, R70, R68 ;  /* 0x0000004446447228 */ /* 0x000fe40000000000 */
[----:B------:R-:W-:-:S03]  /*13f9a0*/  DMUL R66, R66, R122 ;  /* 0x0000007a42427228 */ /* 0x000fc60000000000 */
        /* <DEDUP_REMOVED lines=20> */
.L_x_7165:
        /* <DEDUP_REMOVED lines=47> */
.L_x_7153:
[----:B------:R-:W-:Y:S05]  /*13fde0*/  BSYNC.RECONVERGENT B1 ;  /* 0x0000000000017941 */ /* 0x000fea0003800200 */
.L_x_7152:
        /* <DEDUP_REMOVED lines=16> */
.L_x_7155:
[----:B------:R-:W-:Y:S05]  /*13fef0*/  BSYNC.RECONVERGENT B1 ;  /* 0x0000000000017941 */ /* 0x000fea0003800200 */
.L_x_7154:
        /* <DEDUP_REMOVED lines=9> */
[----:B------:R-:W-:Y:S01]  /*13ff90*/  STG.E.64 desc[UR4][R96.64+0x20], R102 ;  /* 0x0000206660007986 */ /* 0x000fe2000c101b04 */
[----:B------:R-:W-:-:S06]  /*13ffa0*/  DADD R108, R102, R102 ;  /* 0x00000000666c7229 */ /* 0x000fcc0000000066 */
[----:B------:R-:W2:Y:S01]  /*13ffb0*/  MUFU.RCP64H R107, R109 ;  /* 0x0000006d006b7308 */ /* 0x000ea20000001800 */
[----:B------:R-:W-:-:S06]  /*13ffc0*/  IMAD.MOV.U32 R106, RZ, RZ, 0x1 ;  /* 0x00000001ff6a7424 */ /* 0x000fcc00078e00ff */
[----:B--2---:R-:W-:Y:S01]  /*13ffd0*/  DFMA R76, -R108, R106, 1 ;  /* 0x3ff000006c4c742b */ /* 0x004fe2000000016a */
[----:B----4-:R2:W-:Y:S04]  /*13ffe0*/  STG.E.64 desc[UR4][R96.64+0x18], R100 ;  /* 0x0000186460007986 */ /* 0x0105e8000c101b04 */
        /* <DEDUP_REMOVED lines=19> */
.L_x_7157:
[----:B------:R-:W-:Y:S05]  /*140120*/  BSYNC.RECONVERGENT B1 ;  /* 0x0000000000017941 */ /* 0x000fea0003800200 */
.L_x_7156:
        /* <DEDUP_REMOVED lines=45> */
.L_x_7159:
        /* <DEDUP_REMOVED lines=70> */
.L_x_7160:
[----:B------:R-:W-:Y:S05]  /*140860*/  BSYNC.RECONVERGENT B0 ;  /* 0x0000000000007941 */ /* 0x000fea0003800200 */
.L_x_7158:
        /* <DEDUP_REMOVED lines=36> */
.L_x_7164:
[----:B------:R-:W-:Y:S05]  /*140ab0*/  BSYNC.RECONVERGENT B6 ;  /* 0x0000000000067941 */ /* 0x000fea0003800200 */
.L_x_7163:
[----:B------:R-:W-:-:S04]  /*140ac0*/  LOP3.LUT R105, R105, 0x1, RZ, 0xc0, !PT ;  /* 0x0000000169697812 */ /* 0x000fc800078ec0ff */
[----:B------:R-:W-:-:S13]  /*140ad0*/  ISETP.NE.U32.AND P0, PT, R105, 0x1, PT ;  /* 0x000000016900780c */ /* 0x000fda0003f05070 */
.L_x_7162:
[----:B------:R-:W-:Y:S05]  /*140ae0*/  BSYNC.RECONVERGENT B5 ;  /* 0x0000000000057941 */ /* 0x000fea0003800200 */
.L_x_7161:
        /* <DEDUP_REMOVED lines=70> */
.L_x_7151:
        /* <DEDUP_REMOVED lines=29> */
.L_x_7169:
[----:B------:R-:W-:Y:S05]  /*141120*/  BSYNC.RECONVERGENT B6 ;  /* 0x0000000000067941 */ /* 0x000fea0003800200 */
.L_x_7168:
[----:B------:R-:W-:-:S07]  /*141130*/  VIADD R90, R105, 0x1 ;  /* 0x00000001695a7836 */ /* 0x000fce0000000000 */
.L_x_7167:
[----:B------:R-:W-:Y:S05]  /*141140*/  BSYNC.RECONVERGENT B5 ;  /* 0x0000000000057941 */ /* 0x000fea0003800200 */
.L_x_7166:
        /* <DEDUP_REMOVED lines=58> */
.L_x_7173:
[----:B------:R-:W-:Y:S05]  /*1414f0*/  BSYNC.RECONVERGENT B6 ;  /* 0x0000000000067941 */ /* 0x000fea0003800200 */
.L_x_7172:
[----:B------:R-:W-:-:S07]  /*141500*/  VIADD R90, R105, 0x1 ;  /* 0x00000001695a7836 */ /* 0x000fce0000000000 */
.L_x_7171:
[----:B------:R-:W-:Y:S05]  /*141510*/  BSYNC.RECONVERGENT B5 ;  /* 0x0000000000057941 */ /* 0x000fea0003800200 */
.L_x_7170:
        /* <DEDUP_REMOVED lines=58> */
.L_x_7177:
[----:B------:R-:W-:Y:S05]  /*1418c0*/  BSYNC.RECONVERGENT B6 ;  /* 0x0000000000067941 */ /* 0x000fea0003800200 */
.L_x_7176:
[----:B------:R-:W-:-:S07]  /*1418d0*/  VIADD R90, R105, 0x1 ;  /* 0x00000001695a7836 */ /* 0x000fce0000000000 */
.L_x_7175:
[----:B------:R-:W-:Y:S05]  /*1418e0*/  BSYNC.RECONVERGENT B5 ;  /* 0x0000000000057941 */ /* 0x000fea0003800200 */
.L_x_7174:
        /* <DEDUP_REMOVED lines=53> */
[----:B------:R-:W-:-:S07]  /*141c40*/  IMAD.MOV.U32 R90, RZ, RZ, R105 ;  /* 0x000000ffff5a7224 */ /* 0x000fce00078e0069 */
.L_x_7179:
[----:B------:R-:W-:Y:S05]  /*141c50*/  BSYNC.RECONVERGENT B5 ;  /* 0x0000000000057941 */ /* 0x000fea0003800200 */
.L_x_7178:
        /* <DEDUP_REMOVED lines=56> */
.L_x_7181:
[----:B------:R-:W-:Y:S05]  /*141fe0*/  BSYNC.RECONVERGENT B5 ;  /* 0x0000000000057941 */ /* 0x000fea0003800200 */
.L_x_7180:
        /* <DEDUP_REMOVED lines=56> */
.L_x_7183:
[----:B------:R-:W-:Y:S05]  /*142370*/  BSYNC.RECONVERGENT B5 ;  /* 0x0000000000057941 */ /* 0x000fea0003800200 */
.L_x_7182:
        /* <DEDUP_REMOVED lines=23> */
[----:B------:R-:W-:-:S09]  /*1424f0*/  IMAD.MOV.U32 R75, RZ, RZ, RZ ;  /* 0x000000ffff4b7224 */ /* 0x000fd200078e00ff */
        /* <DEDUP_REMOVED lines=28> */
.L_x_7307:
        /* <DEDUP_REMOVED lines=43> */
.L_x_7186:
[----:B------:R-:W-:Y:S05]  /*142970*/  BSYNC.RECONVERGENT B1 ;  /* 0x0000000000017941 */ /* 0x000fea0003800200 */
.L_x_7185:
        /* <DEDUP_REMOVED lines=30> */
.L_x_7188:
[----:B------:R-:W-:Y:S05]  /*142b60*/  BSYNC.RECONVERGENT B5 ;  /* 0x0000000000057941 */ /* 0x000fea0003800200 */
.L_x_7187:
        /* <DEDUP_REMOVED lines=60> */
.L_x_7193:
[----:B------:R-:W-:Y:S05]  /*142f30*/  BSYNC.RECONVERGENT B1 ;  /* 0x0000000000017941 */ /* 0x000fea0003800200 */
.L_x_7192:
        /* <DEDUP_REMOVED lines=59> */
.L_x_7195:
        /* <DEDUP_REMOVED lines=72> */
.L_x_7196:
[----:B------:R-:W-:Y:S05]  /*143770*/  BSYNC.RECONVERGENT B0 ;  /* 0x0000000000007941 */ /* 0x000fea0003800200 */
.L_x_7194:
[----:B------:R-:W-:Y:S01]  /*143780*/  UMOV UR12, 0x1a63c1f5 ;  /* 0x1a63c1f5000c7882 */ /* 0x000fe20000000000 */
[----:B------:R-:W-:Y:S01]  /*143790*/  UMOV UR13, 0x404ca5dc ;  /* 0x404ca5dc000d7882 */ /* 0x000fe20000000000 */
[----:B------:R-:W-:Y:S01]  /*1437a0*/  IMAD.MOV.U32 R74, RZ, RZ, 0x2 ;  /* 0x00000002ff4a7424 */ /* 0x000fe200078e00ff */
[----:B------:R-:W-:-:S08]  /*1437b0*/  DMUL R100, R100, UR12 ;  /* 0x0000000c64647c28 */ /* 0x000fd00008000000 */
[----:B------:R-:W-:-:S07]  /*1437c0*/  DADD R102, -RZ, -R100 ;  /* 0x00000000ff667229 */ /* 0x000fce0000000964 */
[----:B------:R0:W-:Y:S01]  /*1437d0*/  STL.128 [R1], R100 ;  /* 0x0000006401007387 */ /* 0x0001e20000100c00 */
[----:B------:R-:W-:Y:S05]  /*1437e0*/  BRA `(.L_x_7191) ;  /* 0x00000038006c7947 */ /* 0x000fea0003800000 */
.L_x_7190:
        /* <DEDUP_REMOVED lines=23> */
.L_x_7198:
[----:B------:R-:W-:Y:S05]  /*143960*/  BSYNC.RECONVERGENT B1 ;  /* 0x0000000000017941 */ /* 0x000fea0003800200 */
.L_x_7197:
        /* <DEDUP_REMOVED lines=26> */
.L_x_7200:
[----:B------:R-:W-:Y:S05]  /*143b10*/  BSYNC.RECONVERGENT B1 ;  /* 0x0000000000017941 */ /* 0x000fea0003800200 */
.L_x_7199:
        /* <DEDUP_REMOVED lines=22> */
.L_x_7202:
[----:B------:R-:W-:Y:S05]  /*143c80*/  BSYNC.RECONVERGENT B1 ;  /* 0x0000000000017941 */ /* 0x000fea0003800200 */
.L_x_7201:
        /* <DEDUP_REMOVED lines=32> */
.L_x_7204:
[----:B------:R-:W-:Y:S05]  /*143e90*/  BSYNC.RECONVERGENT B1 ;  /* 0x0000000000017941 */ /* 0x000fea0003800200 */
.L_x_7203:
        /* <DEDUP_REMOVED lines=23> */
.L_x_7206:
[----:B------:R-:W-:Y:S05]  /*144010*/  BSYNC.RECONVERGENT B1 ;  /* 0x0000000000017941 */ /* 0x000fea0003800200 */
.L_x_7205:
        /* <DEDUP_REMOVED lines=61> */
.L_x_7210:
        /* <DEDUP_REMOVED lines=72> */
.L_x_7211:
[----:B------:R-:W-:Y:S05]  /*144870*/  BSYNC.RECONVERGENT B0 ;  /* 0x0000000000007941 */ /* 0x000fea0003800200 */
.L_x_7209:
        /* <DEDUP_REMOVED lines=28> */
.L_x_7215:
[----:B------:R-:W-:Y:S05]  /*144a40*/  BSYNC.RECONVERGENT B8 ;  /* 0x0000000000087941 */ /* 0x000fea0003800200 */
.L_x_7214:
[----:B------:R-:W-:-:S07]  /*144a50*/  VIADD R74, R105, 0x1 ;  /* 0x00000001694a7836 */ /* 0x000fce0000000000 */
.L_x_7213:
[----:B------:R-:W-:Y:S05]  /*144a60*/  BSYNC.RECONVERGENT B7 ;  /* 0x0000000000077941 */ /* 0x000fea0003800200 */
.L_x_7212:
        /* <DEDUP_REMOVED lines=56> */
.L_x_7217:
[----:B------:R-:W-:Y:S05]  /*144df0*/  BSYNC.RECONVERGENT B7 ;  /* 0x0000000000077941 */ /* 0x000fea0003800200 */
.L_x_7216:
        /* <DEDUP_REMOVED lines=59> */
.L_x_7221:
[----:B------:R-:W-:Y:S05]  /*1451b0*/  BSYNC.RECONVERGENT B8 ;  /* 0x0000000000087941 */ /* 0x000fea0003800200 */
.L_x_7220:
[----:B------:R-:W-:-:S07]  /*1451c0*/  VIADD R74, R105, 0x1 ;  /* 0x00000001694a7836 */ /* 0x000fce0000000000 */
.L_x_7219:
[----:B------:R-:W-:Y:S05]  /*1451d0*/  BSYNC.RECONVERGENT B7 ;  /* 0x0000000000077941 */ /* 0x000fea0003800200 */
.L_x_7218:
        /* <DEDUP_REMOVED lines=56> */
.L_x_7223:
[----:B------:R-:W-:Y:S05]  /*145560*/  BSYNC.RECONVERGENT B7 ;  /* 0x0000000000077941 */ /* 0x000fea0003800200 */
.L_x_7222:
        /* <DEDUP_REMOVED lines=43> */
.L_x_7208:
[----:B------:R-:W-:Y:S05]  /*145820*/  BSYNC.RECONVERGENT B6 ;  /* 0x0000000000067941 */ /* 0x000fea0003800200 */
.L_x_7207:
[----:B0-----:R-:W0:Y:S01]  /*145830*/  MUFU.RCP64H R101, R133 ;  /* 0x0000008500657308 */ /* 0x001e220000001800 */
        /* <DEDUP_REMOVED lines=21> */
.L_x_7225:
[----:B------:R-:W-:Y:S05]  /*145990*/  BSYNC.RECONVERGENT B1 ;  /* 0x0000000000017941 */ /* 0x000fea0003800200 */
.L_x_7224:
        /* <DEDUP_REMOVED lines=59> */
.L_x_7227:
        /* <DEDUP_REMOVED lines=72> */
.L_x_7228:
[----:B------:R-:W-:Y:S05]  /*1461d0*/  BSYNC.RECONVERGENT B0 ;  /* 0x0000000000007941 */ /* 0x000fea0003800200 */
.L_x_7226:
        /* <DEDUP_REMOVED lines=28> */
.L_x_7232:
[----:B------:R-:W-:Y:S05]  /*1463a0*/  BSYNC.RECONVERGENT B7 ;  /* 0x0000000000077941 */ /* 0x000fea0003800200 */
.L_x_7231:
[----:B------:R-:W-:-:S07]  /*1463b0*/  IADD3 R90, PT, PT, R105, 0x1, RZ ;  /* 0x00000001695a7810 */ /* 0x000fce0007ffe0ff */
.L_x_7230:
[----:B------:R-:W-:Y:S05]  /*1463c0*/  BSYNC.RECONVERGENT B6 ;  /* 0x0000000000067941 */ /* 0x000fea0003800200 */
.L_x_7229:
        /* <DEDUP_REMOVED lines=56> */
.L_x_7234:
[----:B------:R-:W-:Y:S05]  /*146750*/  BSYNC.RECONVERGENT B6 ;  /* 0x0000000000067941 */ /* 0x000fea0003800200 */
.L_x_7233:
        /* <DEDUP_REMOVED lines=59> */
.L_x_7238:
[----:B------:R-:W-:Y:S05]  /*146b10*/  BSYNC.RECONVERGENT B7 ;  /* 0x0000000000077941 */ /* 0x000fea0003800200 */
.L_x_7237:
[----:B------:R-:W-:-:S07]  /*146b20*/  VIADD R90, R105, 0x1 ;  /* 0x00000001695a7836 */ /* 0x000fce0000000000 */
.L_x_7236:
[----:B------:R-:W-:Y:S05]  /*146b30*/  BSYNC.RECONVERGENT B6 ;  /* 0x0000000000067941 */ /* 0x000fea0003800200 */
.L_x_7235:
        /* <DEDUP_REMOVED lines=56> */
.L_x_7240:
[----:B------:R-:W-:Y:S05]  /*146ec0*/  BSYNC.RECONVERGENT B6 ;  /* 0x0000000000067941 */ /* 0x000fea0003800200 */
.L_x_7239:
        /* <DEDUP_REMOVED lines=35> */
[----:B------:R-:W-:Y:S01]  /*147100*/  @!P0 IMAD.MOV.U32 R101, RZ, RZ, 0x404ca5dc ;  /* 0x404ca5dcff658424 */ /* 0x000fe200078e00ff */
[C---:B------:R-:W-:Y:S01]  /*147110*/  @!P0 LEA R105, R74.reuse, UR6, 0x3 ;  /* 0x000000064a698c11 */ /* 0x040fe2000f8e18ff */
[----:B------:R-:W-:Y:S02]  /*147120*/  @P0 IMAD.MOV.U32 R102, RZ, RZ, 0x1a63c1f5 ;  /* 0x1a63c1f5ff660424 */ /* 0x000fe400078e00ff */
[----:B------:R-:W-:Y:S02]  /*147130*/  @!P0 VIADD R74, R74, 0x1 ;  /* 0x000000014a4a8836 */ /* 0x000fe40000000000 */
[C---:B------:R-:W-:Y:S02]  /*147140*/  @!P0 DMUL R100, R130.reuse, R100 ;  /* 0x0000006482648228 */ /* 0x040fe40000000000 */
[----:B------:R-:W-:Y:S01]  /*147150*/  @P0 DMUL R130, R130, -R102 ;  /* 0x8000006682820228 */ /* 0x000fe20000000000 */
[C---:B------:R-:W-:Y:S01]  /*147160*/  @P0 LEA R103, R74.reuse, UR6, 0x3 ;  /* 0x000000064a670c11 */ /* 0x040fe2000f8e18ff */
[----:B------:R-:W-:-:S03]  /*147170*/  @P0 VIADD R74, R74, 0x1 ;  /* 0x000000014a4a0836 */ /* 0x000fc60000000000 */
[----:B------:R2:W-:Y:S04]  /*147180*/  @!P0 STL.64 [R105], R100 ;  /* 0x0000006469008387 */ /* 0x0005e80000100a00 */
[----:B------:R2:W-:Y:S02]  /*147190*/  @P0 STL.64 [R103], R130 ;  /* 0x0000008267000387 */ /* 0x0005e40000100a00 */
.L_x_7191:
[----:B------:R-:W-:Y:S05]  /*1471a0*/  BSYNC.RECONVERGENT B5 ;  /* 0x0000000000057941 */ /* 0x000fea0003800200 */
.L_x_7189:
        /* <DEDUP_REMOVED lines=35> */
.L_x_7246:
[----:B------:R-:W-:Y:S05]  /*1473e0*/  BSYNC.RECONVERGENT B7 ;  /* 0x0000000000077941 */ /* 0x000fea0003800200 */
.L_x_7245:
[----:B------:R-:W-:-:S07]  /*1473f0*/  VIADD R90, R105, 0x1 ;  /* 0x00000001695a7836 */ /* 0x000fce0000000000 */
.L_x_7244:
[----:B------:R-:W-:Y:S05]  /*147400*/  BSYNC.RECONVERGENT B6 ;  /* 0x0000000000067941 */ /* 0x000fea0003800200 */
.L_x_7243:
        /* <DEDUP_REMOVED lines=56> */
.L_x_7248:
[----:B------:R-:W-:Y:S05]  /*147790*/  BSYNC.RECONVERGENT B6 ;  /* 0x0000000000067941 */ /* 0x000fea0003800200 */
.L_x_7247:
        /* <DEDUP_REMOVED lines=34> */
[----:B------:R-:W-:Y:S01]  /*1479c0*/  IMAD.MOV.U32 R105, RZ, RZ, 0x3fd80000 ;  /* 0x3fd80000ff697424 */ /* 0x000fe200078e00ff */
        /* <DEDUP_REMOVED lines=29> */
.L_x_7250:
[----:B------:R-:W-:Y:S05]  /*147ba0*/  BSYNC.RECONVERGENT B1 ;  /* 0x0000000000017941 */ /* 0x000fea0003800200 */
.L_x_7249:
        /* <DEDUP_REMOVED lines=20> */
.L_x_7252:
[----:B------:R-:W-:Y:S05]  /*147cf0*/  BSYNC.RECONVERGENT B1 ;  /* 0x0000000000017941 */ /* 0x000fea0003800200 */
.L_x_7251:
        /* <DEDUP_REMOVED lines=57> */
.L_x_7254:
        /* <DEDUP_REMOVED lines=72> */
.L_x_7255:
[----:B------:R-:W-:Y:S05]  /*148510*/  BSYNC.RECONVERGENT B0 ;  /* 0x0000000000007941 */ /* 0x000fea0003800200 */
.L_x_7253:
        /* <DEDUP_REMOVED lines=39> */
.L_x_7259:
[----:B------:R-:W-:Y:S05]  /*148790*/  BSYNC.RECONVERGENT B7 ;  /* 0x0000000000077941 */ /* 0x000fea0003800200 */
.L_x_7258:
[----:B------:R-:W-:Y:S01]  /*1487a0*/  VIADD R90, R105, 0x1 ;  /* 0x00000001695a7836 */ /* 0x000fe20000000000 */
[----:B------:R-:W-:Y:S06]  /*1487b0*/  BRA `(.L_x_7260) ;  /* 0x0000000000087947 */ /* 0x000fec0003800000 */
.L_x_7257:
[----:B------:R-:W-:Y:S01]  /*1487c0*/  DMUL R130, RZ, R128 ;  /* 0x00000080ff827228 */ /* 0x000fe20000000000 */
[----:B------:R-:W-:-:S10]  /*1487d0*/  IMAD.MOV.U32 R90, RZ, RZ, 0x1 ;  /* 0x00000001ff5a7424 */ /* 0x000fd400078e00ff */
.L_x_7260:
[----:B------:R-:W-:Y:S05]  /*1487e0*/  BSYNC.RECONVERGENT B6 ;  /* 0x0000000000067941 */ /* 0x000fea0003800200 */
.L_x_7256:
        /* <DEDUP_REMOVED lines=55> */
.L_x_7262:
[----:B------:R-:W-:Y:S01]  /*148b60*/  DMUL R130, RZ, R128 ;  /* 0x00000080ff827228 */ /* 0x000fe20000000000 */
[----:B------:R-:W-:-:S10]  /*148b70*/  IMAD.MOV.U32 R90, RZ, RZ, RZ ;  /* 0x000000ffff5a7224 */ /* 0x000fd400078e00ff */
.L_x_7263:
[----:B------:R-:W-:Y:S05]  /*148b80*/  BSYNC.RECONVERGENT B6 ;  /* 0x0000000000067941 */ /* 0x000fea0003800200 */
.L_x_7261:
        /* <DEDUP_REMOVED lines=64> */
.L_x_7265:
[----:B------:R-:W-:Y:S05]  /*148f90*/  BSYNC.RECONVERGENT B1 ;  /* 0x0000000000017941 */ /* 0x000fea0003800200 */
.L_x_7264:
        /* <DEDUP_REMOVED lines=20> */
.L_x_7267:
[----:B------:R-:W-:Y:S05]  /*1490e0*/  BSYNC.RECONVERGENT B1 ;  /* 0x0000000000017941 */ /* 0x000fea0003800200 */
.L_x_7266:
        /* <DEDUP_REMOVED lines=77> */
.L_x_7269:
        /* <DEDUP_REMOVED lines=52> */
.L_x_7270:
[----:B------:R-:W-:Y:S05]  /*149900*/  BSYNC.RECONVERGENT B0 ;  /* 0x0000000000007941 */ /* 0x000fea0003800200 */
.L_x_7268:
[----:B------:R-:W-:Y:S01]  /*149910*/  UMOV UR12, 0x1a63c1f5 ;  /* 0x1a63c1f5000c7882 */ /* 0x000fe20000000000 */
[----:B------:R-:W-:Y:S01]  /*149920*/  UMOV UR13, 0x404ca5dc ;  /* 0x404ca5dc000d7882 */ /* 0x000fe20000000000 */
[----:B------:R-:W-:Y:S02]  /*149930*/  DSETP.GT.AND P0, PT, R20, RZ, PT ;  /* 0x000000ff1400722a */ /* 0x000fe40003f04000 */
[----:B------:R-:W-:-:S08]  /*149940*/  DMUL R100, R100, UR12 ;  /* 0x0000000c64647c28 */ /* 0x000fd00008000000 */
[----:B------:R-:W-:-:S10]  /*149950*/  DADD R102, -RZ, -R100 ;  /* 0x00000000ff667229 */ /* 0x000fd40000000964 */
[----:B------:R-:W-:Y:S02]  /*149960*/  FSEL R20, R102, R100, P0 ;  /* 0x0000006466147208 */ /* 0x000fe40000000000 */
[----:B------:R-:W-:-:S07]  /*149970*/  FSEL R21, R103, R101, P0 ;  /* 0x0000006567157208 */ /* 0x000fce0000000000 */
.L_x_7242:
[----:B------:R-:W-:Y:S05]  /*149980*/  BSYNC.RECONVERGENT B5 ;  /* 0x0000000000057941 */ /* 0x000fea0003800200 */
.L_x_7241:
        /* <DEDUP_REMOVED lines=27> */
.L_x_7272:
[----:B------:R-:W-:Y:S05]  /*149b40*/  BSYNC.RECONVERGENT B1 ;  /* 0x0000000000017941 */ /* 0x000fea0003800200 */
.L_x_7271:
        /* <DEDUP_REMOVED lines=24> */
.L_x_7274:
[----:B------:R-:W-:Y:S05]  /*149cd0*/  BSYNC.RECONVERGENT B1 ;  /* 0x0000000000017941 */ /* 0x000fea0003800200 */
.L_x_7273:
        /* <DEDUP_REMOVED lines=24> */
.L_x_7276:
[----:B------:R-:W-:Y:S05]  /*149e60*/  BSYNC.RECONVERGENT B1 ;  /* 0x0000000000017941 */ /* 0x000fea0003800200 */
.L_x_7275:
        /* <DEDUP_REMOVED lines=47> */
.L_x_7282:
[----:B------:R-:W-:Y:S05]  /*14a160*/  BSYNC.RECONVERGENT B7 ;  /* 0x0000000000077941 */ /* 0x000fea0003800200 */
.L_x_7281:
        /* <DEDUP_REMOVED lines=70> */
.L_x_7286:
[----:B------:R-:W-:Y:S05]  /*14a5d0*/  BSYNC.RECONVERGENT B8 ;  /* 0x0000000000087941 */ /* 0x000fea0003800200 */
.L_x_7285:
[----:B------:R-:W-:-:S07]  /*14a5e0*/  VIADD R90, R90, 0x1 ;  /* 0x000000015a5a7836 */ /* 0x000fce0000000000 */
.L_x_7284:
[----:B------:R-:W-:Y:S05]  /*14a5f0*/  BSYNC.RECONVERGENT B7 ;  /* 0x0000000000077941 */ /* 0x000fea0003800200 */
.L_x_7283:
        /* <DEDUP_REMOVED lines=35> */
.L_x_7292:
        /* <DEDUP_REMOVED lines=25> */
.L_x_7290:
[----:B------:R-:W-:Y:S05]  /*14a9c0*/  BSYNC.RELIABLE B1 ;  /* 0x0000000000017941 */ /* 0x000fea0003800100 */
.L_x_7289:
[----:B------:R-:W-:-:S05]  /*14a9d0*/  VIADD R101, R101, 0x1 ;  /* 0x0000000165657836 */ /* 0x000fca0000000000 */
[----:B------:R-:W-:-:S13]  /*14a9e0*/  ISETP.NE.AND P0, PT, R101, R76, PT ;  /* 0x0000004c6500720c */ /* 0x000fda0003f05270 */
[----:B------:R-:W-:Y:S05]  /*14a9f0*/  @P0 BRA `(.L_x_7292) ;  /* 0xfffffffc008c0947 */ /* 0x000fea000383ffff */
[----:B------:R-:W-:-:S07]  /*14aa00*/  IMAD.MOV.U32 R84, RZ, RZ, RZ ;  /* 0x000000ffff547224 */ /* 0x000fce00078e00ff */
.L_x_7288:
        /* <DEDUP_REMOVED lines=8> */
.L_x_7287:
[----:B------:R3:W5:Y:S01]  /*14aa90*/  LDL.64 R102, [R1] ;  /* 0x0000000001667983 */ /* 0x0007620000100a00 */
[----:B------:R-:W-:-:S07]  /*14aaa0*/  IMAD.MOV.U32 R84, RZ, RZ, R90 ;  /* 0x000000ffff547224 */ /* 0x000fce00078e005a */
.L_x_7291:
        /* <DEDUP_REMOVED lines=17> */
.L_x_7280:
[----:B------:R-:W-:Y:S05]  /*14abc0*/  BSYNC.RECONVERGENT B5 ;  /* 0x0000000000057941 */ /* 0x000fea0003800200 */
.L_x_7279:
        /* <DEDUP_REMOVED lines=42> */
.L_x_7294:
[----:B------:R-:W-:Y:S01]  /*14ae70*/  DMUL R130, RZ, R132 ;  /* 0x00000084ff827228 */ /* 0x000fe20000000000 */
[----:B------:R-:W-:-:S10]  /*14ae80*/  IMAD.MOV.U32 R74, RZ, RZ, RZ ;  /* 0x000000ffff4a7224 */ /* 0x000fd400078e00ff */
.L_x_7295:
[----:B------:R-:W-:Y:S05]  /*14ae90*/  BSYNC.RECONVERGENT B5 ;  /* 0x0000000000057941 */ /* 0x000fea0003800200 */
.L_x_7293:
        /* <DEDUP_REMOVED lines=65> */
.L_x_7299:
[----:B------:R-:W-:Y:S05]  /*14b2b0*/  BSYNC.RECONVERGENT B7 ;  /* 0x0000000000077941 */ /* 0x000fea0003800200 */
.L_x_7298:
[----:B------:R-:W-:Y:S01]  /*14b2c0*/  VIADD R74, R100, 0x1 ;  /* 0x00000001644a7836 */ /* 0x000fe20000000000 */
[----:B------:R-:W-:Y:S06]  /*14b2d0*/  BRA `(.L_x_7300) ;  /* 0x0000000000147947 */ /* 0x000fec0003800000 */
.L_x_7297:
[----:B------:R-:W-:Y:S01]  /*14b2e0*/  UMOV UR12, 0xa2529d3a ;  /* 0xa2529d3a000c7882 */ /* 0x000fe20000000000 */
[----:B------:R-:W-:Y:S01]  /*14b2f0*/  UMOV UR13, 0x3f91df46 ;  /* 0x3f91df46000d7882 */ /* 0x000fe20000000000 */
[----:B------:R-:W-:Y:S01]  /*14b300*/  MOV R74, 0x1 ;  /* 0x00000001004a7802 */ /* 0x000fe20000000f00 */
[----:B------:R-:W-:-:S08]  /*14b310*/  DMUL R132, R20, UR12 ;  /* 0x0000000c14847c28 */ /* 0x000fd00008000000 */
[----:B------:R-:W-:-:S11]  /*14b320*/  DMUL R132, RZ, R132 ;  /* 0x00000084ff847228 */ /* 0x000fd60000000000 */
.L_x_7300:
[----:B------:R-:W-:Y:S05]  /*14b330*/  BSYNC.RECONVERGENT B5 ;  /* 0x0000000000057941 */ /* 0x000fea0003800200 */
.L_x_7296:
        /* <DEDUP_REMOVED lines=35> */
.L_x_7306:
        /* <DEDUP_REMOVED lines=25> */
.L_x_7304:
[----:B------:R-:W-:Y:S05]  /*14b700*/  BSYNC.RELIABLE B1 ;  /* 0x0000000000017941 */ /* 0x000fea0003800100 */
.L_x_7303:
[----:B------:R-:W-:-:S05]  /*14b710*/  VIADD R101, R101, 0x1 ;  /* 0x0000000165657836 */ /* 0x000fca0000000000 */
[----:B------:R-:W-:-:S13]  /*14b720*/  ISETP.NE.AND P0, PT, R101, R76, PT ;  /* 0x0000004c6500720c */ /* 0x000fda0003f05270 */
[----:B------:R-:W-:Y:S05]  /*14b730*/  @P0 BRA `(.L_x_7306) ;  /* 0xfffffffc008c0947 */ /* 0x000fea000383ffff */
[----:B------:R-:W-:-:S07]  /*14b740*/  IMAD.MOV.U32 R84, RZ, RZ, RZ ;  /* 0x000000ffff547224 */ /* 0x000fce00078e00ff */
.L_x_7302:
[----:B------:R-:W-:Y:S01]  /*14b750*/  ISETP.NE.AND P0, PT, R84, RZ, PT ;  /* 0x000000ff5400720c */ /* 0x000fe20003f05270 */
[----:B------:R-:W-:Y:S02]  /*14b760*/  IMAD.MOV.U32 R74, RZ, RZ, R84 ;  /* 0x000000ffff4a7224 */ /* 0x000fe400078e0054 */
[----:B------:R-:W-:-:S10]  /*14b770*/  IMAD.MOV.U32 R84, RZ, RZ, RZ ;  /* 0x000000ffff547224 */ /* 0x000fd400078e00ff */
[----:B------:R-:W-:Y:S05]  /*14b780*/  @!P0 BREAK.RELIABLE B0 ;  /* 0x0000000000008942 */ /* 0x000fea0003800100 */
[----:B------:R-:W-:Y:S05]  /*14b790*/  @!P0 BRA `(.L_x_7278) ;  /* 0x0000000000448947 */ /* 0x000fea0003800000 */
[----:B------:R-:W-:Y:S05]  /*14b7a0*/  BSYNC.RELIABLE B0 ;  /* 0x0000000000007941 */ /* 0x000fea0003800100 */
.L_x_7301:
[----:B------:R3:W5:Y:S01]  /*14b7b0*/  LDL.64 R102, [R1+0x8] ;  /* 0x0000080001667983 */ /* 0x0007620000100a00 */
[----:B------:R-:W-:-:S07]  /*14b7c0*/  IMAD.MOV.U32 R84, RZ, RZ, R74 ;  /* 0x000000ffff547224 */ /* 0x000fce00078e004a */
.L_x_7305:
        /* <DEDUP_REMOVED lines=14> */
.L_x_7278:
[----:B------:R-:W-:Y:S05]  /*14b8b0*/  BSYNC.RECONVERGENT B6 ;  /* 0x0000000000067941 */ /* 0x000fea0003800200 */
.L_x_7277:
[----:B----4-:R-:W4:Y:S02]  /*14b8c0*/  LDC.64 R100, c[0x0][0x390] ;  /* 0x0000e400ff647b82 */ /* 0x010f240000000a00 */
[----:B----4-:R-:W4:Y:S01]  /*14b8d0*/  LDG.E R100, desc[UR4][R100.64+0x4] ;  /* 0x0000040464647981 */ /* 0x010f22000c1e1900 */
[----:B------:R-:W-:-:S05]  /*14b8e0*/  VIADD R77, R77, 0x1 ;  /* 0x000000014d4d7836 */ /* 0x000fca0000000000 */
[----:B----4-:R-:W-:-:S13]  /*14b8f0*/  ISETP.GE.AND P0, PT, R77, R100, PT ;  /* 0x000000644d00720c */ /* 0x010fda0003f06270 */
[----:B------:R-:W-:Y:S05]  /*14b900*/  @!P0 BRA `(.L_x_7307) ;  /* 0xffffff6c006c8947 */ /* 0x000fea000383ffff */
.L_x_7184:
[----:B------:R-:W-:Y:S01]  /*14b910*/  ISETP.GE.AND P0, PT, R10, 0x1, PT ;  /* 0x000000010a00780c */ /* 0x000fe20003f06270 */
[----:B------:R-:W-:Y:S01]  /*14b920*/  BSSY.RECONVERGENT B1, `(.L_x_7308) ;  /* 0x0000107000017945 */ /* 0x000fe20003800200 */
[----:B------:R-:W-:-:S11]  /*14b930*/  CS2R R44, SRZ ;  /* 0x00000000002c7805 */ /* 0x000fd6000001ff00 */
[----:B------:R-:W-:Y:S05]  /*14b940*/  @!P0 BRA `(.L_x_7309) ;  /* 0x0000001000108947 */ /* 0x000fea0003800000 */
[----:B------:R-:W-:Y:S01]  /*14b950*/  IMAD.MOV.U32 R47, RZ, RZ, RZ ;  /* 0x000000ffff2f7224 */ /* 0x000fe200078e00ff */
[----:B------:R-:W-:-:S07]  /*14b960*/  CS2R R44, SRZ ;  /* 0x00000000002c7805 */ /* 0x000fce000001ff00 */
.L_x_7323:
        /* <DEDUP_REMOVED lines=15> */
.L_x_7313:
        /* <DEDUP_REMOVED lines=9> */
.L_x_7312:
        /* <DEDUP_REMOVED lines=41> */
.L_x_7315:
[----:B------:R-:W-:Y:S05]  /*14bd80*/  BSYNC.RECONVERGENT B6 ;  /* 0x0000000000067941 */ /* 0x000fea0003800200 */
.L_x_7314:
        /* <DEDUP_REMOVED lines=25> */
.L_x_7317:
[----:B------:R-:W-:Y:S05]  /*14bf20*/  BSYNC.RECONVERGENT B6 ;  /* 0x0000000000067941 */ /* 0x000fea0003800200 */
.L_x_7316:
[----:B------:R-:W-:Y:S01]  /*14bf30*/  DMUL R102, R66, R48 ;  /* 0x0000003042667228 */ /* 0x000fe20000000000 */
[----:B------:R-:W-:Y:S01]  /*14bf40*/  FSETP.GEU.AND P1, PT, |R71|, 6.5827683646048100446e-37, PT ;  /* 0x036000004700780b */ /* 0x000fe20003f2e200 */
[----:B------:R-:W-:Y:S01]  /*14bf50*/  BSSY.RECONVERGENT B6, `(.L_x_7318) ;  /* 0x0000013000067945 */ /* 0x000fe20003800200 */
[----:B------:R-:W-:-:S03]  /*14bf60*/  MOV R48, 0x1 ;  /* 0x0000000100307802 */ /* 0x000fc60000000f00 */
[----:B------:R-:W0:Y:S03]  /*14bf70*/  MUFU.RCP64H R49, R103 ;  /* 0x0000006700317308 */ /* 0x000e260000001800 */
        /* <DEDUP_REMOVED lines=16> */
.L_x_7319:
[----:B------:R-:W-:Y:S05]  /*14c080*/  BSYNC.RECONVERGENT B6 ;  /* 0x0000000000067941 */ /* 0x000fea0003800200 */
.L_x_7318:
        /* <DEDUP_REMOVED lines=63> */
.L_x_7321:
        /* <DEDUP_REMOVED lines=72> */
.L_x_7322:
[----:B------:R-:W-:Y:S05]  /*14c900*/  BSYNC.RECONVERGENT B0 ;  /* 0x0000000000007941 */ /* 0x000fea0003800200 */
.L_x_7320:
[----:B------:R-:W-:Y:S01]  /*14c910*/  UMOV UR12, 0x1a63c1f5 ;  /* 0x1a63c1f5000c7882 */ /* 0x000fe20000000000 */
[----:B------:R-:W-:Y:S02]  /*14c920*/  UMOV UR13, 0x404ca5dc ;  /* 0x404ca5dc000d7882 */ /* 0x000fe40000000000 */
[----:B------:R-:W-:-:S08]  /*14c930*/  DMUL R48, R48, UR12 ;  /* 0x0000000c30307c28 */ /* 0x000fd00008000000 */
[----:B------:R-:W-:-:S11]  /*14c940*/  DADD R44, R44, |R48| ;  /* 0x000000002c2c7229 */ /* 0x000fd60000000430 */
.L_x_7311:
[----:B------:R-:W-:Y:S05]  /*14c950*/  BSYNC.RECONVERGENT B5 ;  /* 0x0000000000057941 */ /* 0x000fea0003800200 */
.L_x_7310:
[----:B------:R-:W-:-:S05]  /*14c960*/  VIADD R47, R47, 0x1 ;  /* 0x000000012f2f7836 */ /* 0x000fca0000000000 */
[----:B------:R-:W-:-:S13]  /*14c970*/  ISETP.NE.AND P0, PT, R47, R10, PT ;  /* 0x0000000a2f00720c */ /* 0x000fda0003f05270 */
[----:B------:R-:W-:Y:S05]  /*14c980*/  @P0 BRA `(.L_x_7323) ;  /* 0xffffffec00f80947 */ /* 0x000fea000383ffff */
.L_x_7309:
[----:B------:R-:W-:Y:S05]  /*14c990*/  BSYNC.RECONVERGENT B1 ;  /* 0x0000000000017941 */ /* 0x000fea0003800200 */
.L_x_7308:
        /* <DEDUP_REMOVED lines=16> */
[----:B------:R-:W4:Y:S04]  /*14caa0*/  LDG.E.64 R70, desc[UR4][R28.64+0x2f8] ;  /* 0x0002f8041c467981 */ /* 0x000f28000c1e1b00 */
[----:B----4-:R3:W-:Y:S04]  /*14cab0*/  STG.E.64 desc[UR4][R74.64+0x28], R70 ;  /* 0x000028464a007986 */ /* 0x0107e8000c101b04 */
[----:B------:R-:W4:Y:S04]  /*14cac0*/  LDG.E.64 R44, desc[UR4][R28.64+0x300] ;  /* 0x000300041c2c7981 */ /* 0x000f28000c1e1b00 */
[----:B----4-:R3:W-:Y:S04]  /*14cad0*/  STG.E.64 desc[UR4][R74.64+0x30], R44 ;  /* 0x0000302c4a007986 */ /* 0x0107e8000c101b04 */
[----:B-----5:R-:W4:Y:S01]  /*14cae0*/  LDG.E.64 R46, desc[UR4][R28.64+0x308] ;  /* 0x000308041c2e7981 */ /* 0x020f22000c1e1b00 */
[----:B------:R-:W-:-:S03]  /*14caf0*/  IMAD.WIDE.U32 R72, R95, 0x8, R28 ;  /* 0x000000085f487825 */ /* 0x000fc600078e001c */
[----:B----4-:R3:W-:Y:S04]  /*14cb00*/  STG.E.64 desc[UR4][R74.64+0x38], R46 ;  /* 0x0000382e4a007986 */ /* 0x0107e8000c101b04 */
[----:B--2---:R-:W2:Y:S04]  /*14cb10*/  LDG.E.64 R48, desc[UR4][R28.64+0x310] ;  /* 0x000310041c307981 */ /* 0x004ea8000c1e1b00 */
[----:B--2---:R3:W-:Y:S04]  /*14cb20*/  STG.E.64 desc[UR4][R74.64+0x40], R48 ;  /* 0x000040304a007986 */ /* 0x0047e8000c101b04 */
[----:B------:R3:W-:Y:S01]  /*14cb30*/  STG.E.64 desc[UR4][R72.64+0x3a8], R80 ;  /* 0x0003a85048007986 */ /* 0x0007e2000c101b04 */
[----:B------:R-:W-:Y:S05]  /*14cb40*/  BRA `(.L_x_7326) ;  /* 0x0000000000607947 */ /* 0x000fea0003800000 */
.L_x_7325:
        /* <DEDUP_REMOVED lines=19> */
[----:B--2---:R-:W2:Y:S01]  /*14cc80*/  LDG.E.64 R66, desc[UR4][R28.64+0x358] ;  /* 0x000358041c427981 */ /* 0x004ea2000c1e1b00 */
[----:B------:R-:W-:Y:S02]  /*14cc90*/  IMAD.MOV.U32 R80, RZ, RZ, R44 ;  /* 0x000000ffff507224 */ /* 0x000fe400078e002c */
[----:B------:R-:W-:Y:S01]  /*14cca0*/  IMAD.MOV.U32 R81, RZ, RZ, R45 ;  /* 0x000000ffff517224 */ /* 0x000fe200078e002d */
[----:B--2---:R3:W-:Y:S04]  /*14ccb0*/  STG.E.64 desc[UR4][R74.64+0x40], R66 ;  /* 0x000040424a007986 */ /* 0x0047e8000c101b04 */
[----:B------:R3:W-:Y:S02]  /*14ccc0*/  STG.E.64 desc[UR4][R76.64+0x3a8], R44 ;  /* 0x0003a82c4c007986 */ /* 0x0007e4000c101b04 */
.L_x_7326:
[----:B------:R-:W-:Y:S05]  /*14ccd0*/  BSYNC.RECONVERGENT B0 ;  /* 0x0000000000007941 */ /* 0x000fea0003800200 */
.L_x_7324:
[----:B------:R-:W-:Y:S05]  /*14cce0*/  BRA `(.L_x_7327) ;  /* 0x0000034c00f47947 */ /* 0x000fea0003800000 */
.L_x_7104:
        /* <DEDUP_REMOVED lines=9> */
[----:B------:R-:W3:Y:S01]  /*14cd80*/  LDG.E.64 R78, desc[UR4][R28.64+0x3f0] ;  /* 0x0003f0041c4e7981 */ /* 0x000ee2000c1e1b00 */
[----:B----4-:R-:W-:-:S02]  /*14cd90*/  DSETP.GEU.AND P1, PT, R80, R46, PT ;  /* 0x0000002e5000722a */ /* 0x010fc40003f2e000 */
[----:B-----5:R-:W-:-:S04]  /*14cda0*/  DSETP.GEU.AND P0, PT, R80, R44, PT ;  /* 0x0000002c5000722a */ /* 0x020fc80003f0e000 */
[----:B------:R-:W-:Y:S01]  /*14cdb0*/  SEL R44, RZ, 0x1, P1 ;  /* 0x00000001ff2c7807 */ /* 0x000fe20000800000 */
[----:B------:R-:W-:Y:S01]  /*14cdc0*/  IMAD.MOV.U32 R45, RZ, RZ, 0x2 ;  /* 0x00000002ff2d7424 */ /* 0x000fe200078e00ff */
[----:B--2---:R-:W-:-:S06]  /*14cdd0*/  DSETP.GEU.AND P2, PT, R80, R48, PT ;  /* 0x000000305000722a */ /* 0x004fcc0003f4e000 */
[----:B------:R-:W-:Y:S01]  /*14cde0*/  @P1 IMAD.MOV R45, RZ, RZ, 0x1 ;  /* 0x00000001ff2d1424 */ /* 0x000fe200078e02ff */
[C---:B---3--:R-:W-:Y:S01]  /*14cdf0*/  DSETP.GEU.AND P1, PT, R80.reuse, R68, PT ;  /* 0x000000445000722a */ /* 0x048fe20003f2e000 */
[----:B------:R-:W-:Y:S01]  /*14ce00*/  @P0 IADD3 R45, PT, PT, R44, RZ, RZ ;  /* 0x000000ff2c2d0210 */ /* 0x000fe20007ffe0ff */
[----:B------:R-:W-:-:S04]  /*14ce10*/  DSETP.GEU.AND P0, PT, R80, R66, PT ;  /* 0x000000425000722a */ /* 0x000fc80003f0e000 */
[----:B------:R-:W-:Y:S02]  /*14ce20*/  VIADD R44, R45, 0x1 ;  /* 0x000000012d2c7836 */ /* 0x000fe40000000000 */
[----:B------:R-:W-:-:S04]  /*14ce30*/  @P2 IMAD.MOV R44, RZ, RZ, R45 ;  /* 0x000000ffff2c2224 */ /* 0x000fc800078e022d */
[----:B------:R-:W-:-:S04]  /*14ce40*/  VIADD R45, R44, 0x1 ;  /* 0x000000012c2d7836 */ /* 0x000fc80000000000 */
        /* <DEDUP_REMOVED lines=12> */
[----:B------:R-:W-:Y:S01]  /*14cf10*/  @P0 IADD3 R45, PT, PT, R44, RZ, RZ ;  /* 0x000000ff2c2d0210 */ /* 0x000fe20007ffe0ff */
[----:B------:R-:W-:-:S04]  /*14cf20*/  DSETP.GEU.AND P0, PT, R80, R78, PT ;  /* 0x0000004e5000722a */ /* 0x000fc80003f0e000 */
[----:B------:R-:W-:Y:S02]  /*14cf30*/  VIADD R46, R45, 0x1 ;  /* 0x000000012d2e7836 */ /* 0x000fe40000000000 */
[----:B------:R-:W-:-:S04]  /*14cf40*/  @P1 IMAD.MOV R46, RZ, RZ, R45 ;  /* 0x000000ffff2e1224 */ /* 0x000fc800078e022d */
[----:B------:R-:W-:-:S04]  /*14cf50*/  VIADD R44, R46, 0x1 ;  /* 0x000000012e2c7836 */ /* 0x000fc80000000000 */
        /* <DEDUP_REMOVED lines=17> */
[----:B--2---:R-:W2:Y:S04]  /*14d070*/  LDG.E.64 R44, desc[UR4][R28.64+0x300] ;  /* 0x000300041c2c7981 */ /* 0x004ea8000c1e1b00 */
[----:B--2---:R0:W-:Y:S04]  /*14d080*/  STG.E.64 desc[UR4][R72.64+0x30], R44 ;  /* 0x0000302c48007986 */ /* 0x0041e8000c101b04 */
[----:B---3--:R-:W2:Y:S01]  /*14d090*/  LDG.E.64 R46, desc[UR4][R28.64+0x308] ;  /* 0x000308041c2e7981 */ /* 0x008ea2000c1e1b00 */
[----:B------:R-:W-:-:S03]  /*14d0a0*/  IMAD.WIDE.U32 R74, R95, 0x8, R28 ;  /* 0x000000085f4a7825 */ /* 0x000fc600078e001c */
[----:B--2---:R0:W-:Y:S04]  /*14d0b0*/  STG.E.64 desc[UR4][R72.64+0x38], R46 ;  /* 0x0000382e48007986 */ /* 0x0041e8000c101b04 */
[----:B----4-:R-:W2:Y:S01]  /*14d0c0*/  LDG.E.64 R48, desc[UR4][R28.64+0x310] ;  /* 0x000310041c307981 */ /* 0x010ea2000c1e1b00 */
[----:B------:R-:W-:-:S03]  /*14d0d0*/  VIADD R92, R92, 0x1 ;  /* 0x000000015c5c7836 */ /* 0x000fc60000000000 */
[----:B--2---:R0:W-:Y:S04]  /*14d0e0*/  STG.E.64 desc[UR4][R72.64+0x40], R48 ;  /* 0x0000403048007986 */ /* 0x0041e8000c101b04 */
[----:B------:R0:W-:Y:S01]  /*14d0f0*/  STG.E.64 desc[UR4][R74.64+0x3a8], R80 ;  /* 0x0003a8504a007986 */ /* 0x0001e2000c101b04 */
[----:B------:R-:W-:Y:S05]  /*14d100*/  BRA `(.L_x_7327) ;  /* 0x0000034800ec7947 */ /* 0x000fea0003800000 */
.L_x_7328:
        /* <DEDUP_REMOVED lines=19> */
[----:B------:R-:W-:Y:S02]  /*14d240*/  @!P0 IMAD.MOV.U32 R71, RZ, RZ, R45 ;  /* 0x000000ffff478224 */ /* 0x000fe400078e002d */
        /* <DEDUP_REMOVED lines=9> */
[----:B------:R4:W-:Y:S04]  /*14d2e0*/  @!P0 STG.E.64 desc[UR4][R28.64+0x320], R66 ;  /* 0x000320421c008986 */ /* 0x0009e8000c101b04 */
[----:B------:R-:W5:Y:S01]  /*14d2f0*/  LDG.E.64 R76, desc[UR4][R32.64+0x8] ;  /* 0x00000804204c7981 */ /* 0x000f62000c1e1b00 */
[----:B---3--:R-:W-:Y:S02]  /*14d300*/  @!P0 IMAD.MOV.U32 R46, RZ, RZ, R66 ;  /* 0x000000ffff2e8224 */ /* 0x008fe400078e0042 */
[----:B------:R-:W-:-:S06]  /*14d310*/  @!P0 IMAD.MOV.U32 R47, RZ, RZ, R67 ;  /* 0x000000ffff2f8224 */ /* 0x000fcc00078e0043 */
        /* <DEDUP_REMOVED lines=9> */
[----:B----4-:R-:W3:Y:S01]  /*14d3b0*/  LDG.E.64 R66, desc[UR4][R32.64+0x10] ;  /* 0x0000100420427981 */ /* 0x010ee2000c1e1b00 */
        /* <DEDUP_REMOVED lines=12> */
[----:B--2---:R-:W-:Y:S01]  /*14d480*/  @!P1 MOV R118, R72 ;  /* 0x0000004800769202 */ /* 0x004fe20000000f00 */
        /* <DEDUP_REMOVED lines=61> */
[----:B------:R-:W-:Y:S01]  /*14d860*/  @P6 MOV R102, R104 ;  /* 0x0000006800666202 */ /* 0x000fe20000000f00 */
[----:B------:R-:W-:Y:S01]  /*14d870*/  @P6 IMAD.MOV.U32 R103, RZ, RZ, R105 ;  /* 0x000000ffff676224 */ /* 0x000fe200078e0069 */
[----:B---3--:R-:W-:-:S14]  /*14d880*/  DSETP.GEU.AND P6, PT, R72, R108, PT ;  /* 0x0000006c4800722a */ /* 0x008fdc0003fce000 */
[----:B------:R3:W-:Y:S04]  /*14d890*/  @!P6 STG.E.64 desc[UR4][R28.64+0x358], R108 ;  /* 0x0003586c1c00e986 */ /* 0x0007e8000c101b04 */
[----:B------:R-:W4:Y:S01]  /*14d8a0*/  LDG.E.64 R104, desc[UR4][R32.64+0x40] ;  /* 0x0000400420687981 */ /* 0x000f22000c1e1b00 */
[----:B--2---:R-:W-:Y:S02]  /*14d8b0*/  @!P6 IMAD.MOV.U32 R72, RZ, RZ, R108 ;  /* 0x000000ffff48e224 */ /* 0x004fe400078e006c */
[----:B------:R-:W-:Y:S01]  /*14d8c0*/  @!P6 IMAD.MOV.U32 R73, RZ, RZ, R109 ;  /* 0x000000ffff49e224 */ /* 0x000fe200078e006d */
        /* <DEDUP_REMOVED lines=43> */
[----:B01-3--:R-:W-:Y:S05]  /*14db80*/  CALL.REL.NOINC `($_Z8FitGrainPdPiS0_S_S_S0_S0_S_S_S_S_S_S_S_S_S_S_S_S_$__internal_trig_reduction_slowpathd) ;  /* 0x000015b800087944 */ /* 0x00bfea0003c00000 */
[----:B------:R-:W-:Y:S02]  /*14db90*/  IMAD.MOV.U32 R90, RZ, RZ, R105 ;  /* 0x000000ffff5a7224 */ /* 0x000fe400078e0069 */
[----:B------:R-:W-:Y:S02]  /*14dba0*/  IMAD.MOV.U32 R66, RZ, RZ, R102 ;  /* 0x000000ffff427224 */ /* 0x000fe400078e0066 */
[----:B------:R-:W-:-:S07]  /*14dbb0*/  IMAD.MOV.U32 R67, RZ, RZ, R103 ;  /* 0x000000ffff437224 */ /* 0x000fce00078e0067 */
.L_x_7331:
[----:B------:R-:W-:Y:S05]  /*14dbc0*/  BSYNC.RECONVERGENT B5 ;  /* 0x0000000000057941 */ /* 0x000fea0003800200 */
.L_x_7330:
[----:B------:R-:W2:Y:S01]  /*14dbd0*/  LDCU.64 UR12, c[0x4][0x28] ;  /* 0x01000500ff0c77ac */ /* 0x000ea20008000a00 */
[----:B------:R-:W-:-:S04]  /*14dbe0*/  SHF.L.U32 R48, R90, 0x6, RZ ;  /* 0x000000065a307819 */ /* 0x000fc800000006ff */
[----:B------:R-:W-:-:S04]  /*14dbf0*/  LOP3.LUT R48, R48, 0x40, RZ, 0xc0, !PT ;  /* 0x0000004030307812 */ /* 0x000fc800078ec0ff */
[----:B--2---:R-:W-:-:S05]  /*14dc00*/  IADD3 R48, P0, PT, R48, UR12, RZ ;  /* 0x0000000c30307c10 */ /* 0x004fca000ff1e0ff */
[----:B------:R-:W-:-:S05]  /*14dc10*/  IMAD.X R49, RZ, RZ, UR13, P0 ;  /* 0x0000000dff317e24 */ /* 0x000fca00080e06ff */
[----:B------:R-:W2:Y:S04]  /*14dc20*/  LDG.E.128.CONSTANT R100, desc[UR4][R48.64] ;  /* 0x0000000430647981 */ /* 0x000ea8000c1e9d00 */
[----:B------:R-:W4:Y:S04]  /*14dc30*/  LDG.E.128.CONSTANT R76, desc[UR4][R48.64+0x10] ;  /* 0x00001004304c7981 */ /* 0x000f28000c1e9d00 */
[----:B---3--:R-:W3:Y:S01]  /*14dc40*/  LDG.E.128.CONSTANT R104, desc[UR4][R48.64+0x20] ;  /* 0x0000200430687981 */ /* 0x008ee2000c1e9d00 */
        /* <DEDUP_REMOVED lines=14> */
[----:B----4-:R-:W-:-:S08]  /*14dd30*/  DFMA R76, R80, R100, R76 ;  /* 0x00000064504c722b */ /* 0x010fd0000000004c */
[----:B------:R-:W-:-:S08]  /*14dd40*/  DFMA R76, R80, R76, R78 ;  /* 0x0000004c504c722b */ /* 0x000fd0000000004e */
[----:B---3--:R-:W-:-:S08]  /*14dd50*/  DFMA R76, R80, R76, R104 ;  /* 0x0000004c504c722b */ /* 0x008fd00000000068 */
        /* <DEDUP_REMOVED lines=35> */
.L_x_7333:
[----:B------:R-:W-:Y:S05]  /*14df90*/  BSYNC.RECONVERGENT B5 ;  /* 0x0000000000057941 */ /* 0x000fea0003800200 */
.L_x_7332:
        /* <DEDUP_REMOVED lines=60> */
.L_x_7335:
[----:B------:R-:W-:Y:S05]  /*14e360*/  BSYNC.RECONVERGENT B5 ;  /* 0x0000000000057941 */ /* 0x000fea0003800200 */
.L_x_7334:
        /* <DEDUP_REMOVED lines=56> */
.L_x_7339:
[----:B------:R-:W-:Y:S05]  /*14e6f0*/  BSYNC.RECONVERGENT B6 ;  /* 0x0000000000067941 */ /* 0x000fea0003800200 */
.L_x_7338:
[----:B------:R-:W-:-:S07]  /*14e700*/  VIADD R90, R105, 0x1 ;  /* 0x00000001695a7836 */ /* 0x000fce0000000000 */
.L_x_7337:
[----:B------:R-:W-:Y:S05]  /*14e710*/  BSYNC.RECONVERGENT B5 ;  /* 0x0000000000057941 */ /* 0x000fea0003800200 */
.L_x_7336:
        /* <DEDUP_REMOVED lines=56> */
.L_x_7343:
[----:B------:R-:W-:Y:S05]  /*14eaa0*/  BSYNC.RECONVERGENT B6 ;  /* 0x0000000000067941 */ /* 0x000fea0003800200 */
.L_x_7342:
[----:B------:R-:W-:-:S07]  /*14eab0*/  VIADD R90, R105, 0x1 ;  /* 0x00000001695a7836 */ /* 0x000fce0000000000 */
.L_x_7341:
[----:B------:R-:W-:Y:S05]  /*14eac0*/  BSYNC.RECONVERGENT B5 ;  /* 0x0000000000057941 */ /* 0x000fea0003800200 */
.L_x_7340:
        /* <DEDUP_REMOVED lines=56> */
.L_x_7347:
[----:B------:R-:W-:Y:S05]  /*14ee50*/  BSYNC.RECONVERGENT B6 ;  /* 0x0000000000067941 */ /* 0x000fea0003800200 */
.L_x_7346:
[----:B------:R-:W-:-:S07]  /*14ee60*/  VIADD R90, R105, 0x1 ;  /* 0x00000001695a7836 */ /* 0x000fce0000000000 */
.L_x_7345:
[----:B------:R-:W-:Y:S05]  /*14ee70*/  BSYNC.RECONVERGENT B5 ;  /* 0x0000000000057941 */ /* 0x000fea0003800200 */
.L_x_7344:
        /* <DEDUP_REMOVED lines=15> */
[----:B----4-:R-:W-:Y:S01]  /*14ef70*/  DMUL R108, R66, R48 ;  /* 0x00000030426c7228 */ /* 0x010fe20000000000 */
[----:B------:R-:W-:-:S06]  /*14ef80*/  FSEL R123, -R94, 0.11223486810922622681, !P0 ;  /* 0x3de5db655e7b7808 */ /* 0x000fcc0004000100 */
[----:B--2---:R-:W-:-:S08]  /*14ef90*/  DFMA R72, R110, R122, R72 ;  /* 0x0000007a6e48722b */ /* 0x004fd00000000048 */
[----:B------:R-:W-:Y:S01]  /*14efa0*/  DFMA R72, R110, R72, R74 ;  /* 0x000000486e48722b */ /* 0x000fe2000000004a */
[----:B------:R-:W2:Y:S01]  /*14efb0*/  MUFU.RCP64H R75, R109 ;  /* 0x0000006d004b7308 */ /* 0x000ea20000001800 */
[----:B------:R-:W-:-:S06]  /*14efc0*/  IMAD.MOV.U32 R74, RZ, RZ, 0x1 ;  /* 0x00000001ff4a7424 */ /* 0x000fcc00078e00ff */
        /* <DEDUP_REMOVED lines=31> */
.L_x_7349:
[----:B------:R-:W-:Y:S05]  /*14f1c0*/  BSYNC.RECONVERGENT B1 ;  /* 0x0000000000017941 */ /* 0x000fea0003800200 */
.L_x_7348:
        /* <DEDUP_REMOVED lines=57> */
.L_x_7351:
        /* <DEDUP_REMOVED lines=72> */
.L_x_7352:
[----:B------:R-:W-:Y:S05]  /*14f9e0*/  BSYNC.RECONVERGENT B0 ;  /* 0x0000000000007941 */ /* 0x000fea0003800200 */
.L_x_7350:
        /* <DEDUP_REMOVED lines=22> */
.L_x_7354:
[----:B------:R-:W-:Y:S05]  /*14fb50*/  BSYNC.RECONVERGENT B1 ;  /* 0x0000000000017941 */ /* 0x000fea0003800200 */
.L_x_7353:
        /* <DEDUP_REMOVED lines=57> */
.L_x_7356:
        /* <DEDUP_REMOVED lines=72> */
.L_x_7357:
[----:B------:R-:W-:Y:S05]  /*150370*/  BSYNC.RECONVERGENT B0 ;  /* 0x0000000000007941 */ /* 0x000fea0003800200 */
.L_x_7355:
        /* <DEDUP_REMOVED lines=34> */
.L_x_7359:
[----:B------:R-:W-:Y:S05]  /*1505a0*/  BSYNC.RECONVERGENT B5 ;  /* 0x0000000000057941 */ /* 0x000fea0003800200 */
.L_x_7358:
        /* <DEDUP_REMOVED lines=59> */
.L_x_7361:
[----:B------:R-:W-:Y:S05]  /*150960*/  BSYNC.RECONVERGENT B1 ;  /* 0x0000000000017941 */ /* 0x000fea0003800200 */
.L_x_7360:
[----:B------:R-:W2:Y:S01]  /*150970*/  MUFU.RCP64H R101, R123 ;  /* 0x0000007b00657308 */ /* 0x000ea20000001800 */
[----:B------:R-:W-:Y:S01]  /*150980*/  MOV R100, 0x1 ;  /* 0x0000000100647802 */ /* 0x000fe20000000f00 */
        /* <DEDUP_REMOVED lines=23> */
.L_x_7363:
[----:B------:R-:W-:Y:S05]  /*150b00*/  BSYNC.RECONVERGENT B1 ;  /* 0x0000000000017941 */ /* 0x000fea0003800200 */
.L_x_7362:
        /* <DEDUP_REMOVED lines=23> */
.L_x_7365:
[----:B------:R-:W-:Y:S05]  /*150c80*/  BSYNC.RECONVERGENT B1 ;  /* 0x0000000000017941 */ /* 0x000fea0003800200 */
.L_x_7364:
        /* <DEDUP_REMOVED lines=34> */
.L_x_7369:
[----:B------:R-:W-:Y:S05]  /*150eb0*/  BSYNC.RECONVERGENT B6 ;  /* 0x0000000000067941 */ /* 0x000fea0003800200 */
.L_x_7368:
[----:B------:R-:W-:-:S07]  /*150ec0*/  VIADD R90, R105, 0x1 ;  /* 0x00000001695a7836 */ /* 0x000fce0000000000 */
.L_x_7367:
[----:B------:R-:W-:Y:S05]  /*150ed0*/  BSYNC.RECONVERGENT B5 ;  /* 0x0000000000057941 */ /* 0x000fea0003800200 */
.L_x_7366:
        /* <DEDUP_REMOVED lines=56> */
.L_x_7373:
[----:B------:R-:W-:Y:S05]  /*151260*/  BSYNC.RECONVERGENT B6 ;  /* 0x0000000000067941 */ /* 0x000fea0003800200 */
.L_x_7372:
[----:B------:R-:W-:-:S07]  /*151270*/  VIADD R90, R105, 0x1 ;  /* 0x00000001695a7836 */ /* 0x000fce0000000000 */
.L_x_7371:
[----:B------:R-:W-:Y:S05]  /*151280*/  BSYNC.RECONVERGENT B5 ;  /* 0x0000000000057941 */ /* 0x000fea0003800200 */
.L_x_7370:
        /* <DEDUP_REMOVED lines=56> */
.L_x_7375:
[----:B------:R-:W-:Y:S05]  /*151610*/  BSYNC.RECONVERGENT B5 ;  /* 0x0000000000057941 */ /* 0x000fea0003800200 */
.L_x_7374:
        /* <DEDUP_REMOVED lines=42> */
.L_x_7390:
        /* <DEDUP_REMOVED lines=44> */
[----:B01----:R-:W-:Y:S05]  /*151b80*/  CALL.REL.NOINC `($__internal_17_$__cuda_sm20_dsqrt_rn_f64_mediumpath_v1) ;  /* 0x0000156800bc7944 */ /* 0x003fea0003c00000 */
[----:B------:R-:W-:Y:S02]  /*151b90*/  IMAD.MOV.U32 R104, RZ, RZ, R100 ;  /* 0x000000ffff687224 */ /* 0x000fe400078e0064 */
[----:B------:R-:W-:-:S07]  /*151ba0*/  IMAD.MOV.U32 R105, RZ, RZ, R101 ;  /* 0x000000ffff697224 */ /* 0x000fce00078e0065 */
.L_x_7378:
[----:B------:R-:W-:Y:S05]  /*151bb0*/  BSYNC.RECONVERGENT B1 ;  /* 0x0000000000017941 */ /* 0x000fea0003800200 */
.L_x_7377:
        /* <DEDUP_REMOVED lines=16> */
.L_x_7380:
[----:B------:R-:W-:Y:S05]  /*151cc0*/  BSYNC.RECONVERGENT B1 ;  /* 0x0000000000017941 */ /* 0x000fea0003800200 */
.L_x_7379:
        /* <DEDUP_REMOVED lines=9> */
[----:B------:R0:W-:Y:S01]  /*151d60*/  STG.E.64 desc[UR4][R80.64+0x20], R100 ;  /* 0x0000206450007986 */ /* 0x0001e2000c101b04 */
[----:B------:R-:W-:-:S06]  /*151d70*/  DADD R106, R100, R100 ;  /* 0x00000000646a7229 */ /* 0x000fcc0000000064 */
[----:B------:R-:W3:Y:S01]  /*151d80*/  MUFU.RCP64H R105, R107 ;  /* 0x0000006b00697308 */ /* 0x000ee20000001800 */
[----:B------:R-:W-:-:S06]  /*151d90*/  MOV R104, 0x1 ;  /* 0x0000000100687802 */ /* 0x000fcc0000000f00 */
        /* <DEDUP_REMOVED lines=10> */
[----:B0-----:R-:W-:-:S08]  /*151e40*/  DFMA R100, -R106, R76, R102 ;  /* 0x0000004c6a64722b */ /* 0x001fd00000000166 */
        /* <DEDUP_REMOVED lines=9> */
.L_x_7382:
[----:B------:R-:W-:Y:S05]  /*151ee0*/  BSYNC.RECONVERGENT B1 ;  /* 0x0000000000017941 */ /* 0x000fea0003800200 */
.L_x_7381:
        /* <DEDUP_REMOVED lines=45> */
.L_x_7384:
        /* <DEDUP_REMOVED lines=70> */
.L_x_7385:
[----:B------:R-:W-:Y:S05]  /*152620*/  BSYNC.RECONVERGENT B0 ;  /* 0x0000000000007941 */ /* 0x000fea0003800200 */
.L_x_7383:
        /* <DEDUP_REMOVED lines=36> */
.L_x_7389:
[----:B------:R-:W-:Y:S05]  /*152870*/  BSYNC.RECONVERGENT B6 ;  /* 0x0000000000067941 */ /* 0x000fea0003800200 */
.L_x_7388:
[----:B------:R-:W-:-:S04]  /*152880*/  LOP3.LUT R105, R105, 0x1, RZ, 0xc0, !PT ;  /* 0x0000000169697812 */ /* 0x000fc800078ec0ff */
[----:B------:R-:W-:-:S13]  /*152890*/  ISETP.NE.U32.AND P0, PT, R105, 0x1, PT ;  /* 0x000000016900780c */ /* 0x000fda0003f05070 */
.L_x_7387:
[----:B------:R-:W-:Y:S05]  /*1528a0*/  BSYNC.RECONVERGENT B5 ;  /* 0x0000000000057941 */ /* 0x000fea0003800200 */
.L_x_7386:
        /* <DEDUP_REMOVED lines=70> */
.L_x_7376:
        /* <DEDUP_REMOVED lines=29> */
.L_x_7394:
[----:B------:R-:W-:Y:S05]  /*152ee0*/  BSYNC.RECONVERGENT B6 ;  /* 0x0000000000067941 */ /* 0x000fea0003800200 */
.L_x_7393:
[----:B------:R-:W-:-:S07]  /*152ef0*/  VIADD R80, R105, 0x1 ;  /* 0x0000000169507836 */ /* 0x000fce0000000000 */
.L_x_7392:
[----:B------:R-:W-:Y:S05]  /*152f00*/  BSYNC.RECONVERGENT B5 ;  /* 0x0000000000057941 */ /* 0x000fea0003800200 */
.L_x_7391:
[----:B------:R-:W3:Y:S01]  /*152f10*/  LDCU.64 UR12, c[0x4][0x28] ;  /* 0x01000500ff0c77ac */ /* 0x000ee20008000a00 */
[----:B------:R-:W-:-:S05]  /*152f20*/  IMAD.SHL.U32 R66, R80, 0x40, RZ ;  /* 0x0000004050427824 */ /* 0x000fca00078e00ff */
[----:B------:R-:W-:-:S04]  /*152f30*/  LOP3.LUT R66, R66, 0x40, RZ, 0xc0, !PT ;  /* 0x0000004042427812 */ /* 0x000fc800078ec0ff */
[----:B---3--:R-:W-:-:S04]  /*152f40*/  IADD3 R66, P0, PT, R66, UR12, RZ ;  /* 0x0000000c42427c10 */ /* 0x008fc8000ff1e0ff */
[----:B------:R-:W-:-:S05]  /*152f50*/  IADD3.X R67, PT, PT, RZ, UR13, RZ, P0, !PT ;  /* 0x0000000dff437c10 */ /* 0x000fca00087fe4ff */
[----:B------:R-:W3:Y:S04]  /*152f60*/  LDG.E.128.CONSTANT R104, desc[UR4][R66.64] ;  /* 0x0000000442687981 */ /* 0x000ee8000c1e9d00 */
[----:B------:R-:W4:Y:S04]  /*152f70*/  LDG.E.128.CONSTANT R72, desc[UR4][R66.64+0x10] ;  /* 0x0000100442487981 */ /* 0x000f28000c1e9d00 */
[----:B------:R-:W5:Y:S01]  /*152f80*/  LDG.E.128.CONSTANT R68, desc[UR4][R66.64+0x20] ;  /* 0x0000200442447981 */ /* 0x000f62000c1e9d00 */
        /* <DEDUP_REMOVED lines=51> */
[----:B------:R-:W-:-:S07]  /*1532c0*/  IMAD.MOV.U32 R69, RZ, RZ, R103 ;  /* 0x000000ffff457224 */ /* 0x000fce00078e0067 */
.L_x_7398:
[----:B------:R-:W-:Y:S05]  /*1532d0*/  BSYNC.RECONVERGENT B6 ;  /* 0x0000000000067941 */ /* 0x000fea0003800200 */
.L_x_7397:
[----:B------:R-:W-:-:S07]  /*1532e0*/  VIADD R90, R105, 0x1 ;  /* 0x00000001695a7836 */ /* 0x000fce0000000000 */
.L_x_7396:
[----:B------:R-:W-:Y:S05]  /*1532f0*/  BSYNC.RECONVERGENT B5 ;  /* 0x0000000000057941 */ /* 0x000fea0003800200 */
.L_x_7395:
        /* <DEDUP_REMOVED lines=60> */
.L_x_7402:
[----:B------:R-:W-:Y:S05]  /*1536c0*/  BSYNC.RECONVERGENT B6 ;  /* 0x0000000000067941 */ /* 0x000fea0003800200 */
.L_x_7401:
[----:B------:R-:W-:-:S07]  /*1536d0*/  VIADD R90, R105, 0x1 ;  /* 0x00000001695a7836 */ /* 0x000fce0000000000 */
.L_x_7400:
[----:B------:R-:W-:Y:S05]  /*1536e0*/  BSYNC.RECONVERGENT B5 ;  /* 0x0000000000057941 */ /* 0x000fea0003800200 */
.L_x_7399:
        /* <DEDUP_REMOVED lines=16> */
[----:B---3--:R-:W-:Y:S01]  /*1537f0*/  DFMA R100, R96, R104, R100 ;  /* 0x000000686064722b */ /* 0x008fe20000000064 */
[----:B------:R-:W-:-:S07]  /*153800*/  @!P4 IMAD.MOV.U32 R105, RZ, RZ, RZ ;  /* 0x000000ffff69c224 */ /* 0x000fce00078e00ff */
        /* <DEDUP_REMOVED lines=36> */
[----:B------:R-:W-:-:S07]  /*153a50*/  IMAD.MOV.U32 R69, RZ, RZ, R103 ;  /* 0x000000ffff457224 */ /* 0x000fce00078e0067 */
.L_x_7404:
[----:B------:R-:W-:Y:S05]  /*153a60*/  BSYNC.RECONVERGENT B5 ;  /* 0x0000000000057941 */ /* 0x000fea0003800200 */
.L_x_7403:
        /* <DEDUP_REMOVED lines=16> */
[----:B---3--:R-:W-:-:S08]  /*153b70*/  DFMA R100, R66, R96, R100 ;  /* 0x000000604264722b */ /* 0x008fd00000000064 */
[----:B------:R-:W-:-:S08]  /*153b80*/  DFMA R100, R66, R100, R102 ;  /* 0x000000644264722b */ /* 0x000fd00000000066 */
[----:B----4-:R-:W-:-:S08]  /*153b90*/  DFMA R76, R66, R100, R76 ;  /* 0x00000064424c722b */ /* 0x010fd0000000004c */
[----:B------:R-:W-:Y:S01]  /*153ba0*/  DFMA R76, R66, R76, R78 ;  /* 0x0000004c424c722b */ /* 0x000fe2000000004e */
[----:B------:R-:W-:-:S07]  /*153bb0*/  @!P3 IMAD.MOV.U32 R78, RZ, RZ, RZ ;  /* 0x000000ffff4eb224 */ /* 0x000fce00078e00ff */
        /* <DEDUP_REMOVED lines=34> */
[----:B------:R-:W-:-:S07]  /*153de0*/  IMAD.MOV.U32 R67, RZ, RZ, R103 ;  /* 0x000000ffff437224 */ /* 0x000fce00078e0067 */
.L_x_7406:
[----:B------:R-:W-:Y:S05]  /*153df0*/  BSYNC.RECONVERGENT B5 ;  /* 0x0000000000057941 */ /* 0x000fea0003800200 */
.L_x_7405:
        /* <DEDUP_REMOVED lines=18> */
[----:B----4-:R-:W-:Y:S01]  /*153f20*/  DFMA R100, R48, R104, R100 ;  /* 0x000000683064722b */ /* 0x010fe20000000064 */
[----:B------:R-:W-:-:S07]  /*153f30*/  @!P2 IMAD.MOV.U32 R105, RZ, RZ, RZ ;  /* 0x000000ffff69a224 */ /* 0x000fce00078e00ff */
        /* <DEDUP_REMOVED lines=35> */
.L_x_7408:
[----:B------:R-:W-:Y:S05]  /*154170*/  BSYNC.RECONVERGENT B5 ;  /* 0x0000000000057941 */ /* 0x000fea0003800200 */
.L_x_7407:
        /* <DEDUP_REMOVED lines=49> */
[----:B---3--:R-:W-:Y:S01]  /*154490*/  IMAD.MOV.U32 R46, RZ, RZ, RZ ;  /* 0x000000ffff2e7224 */ /* 0x008fe200078e00ff */
[----:B------:R-:W-:Y:S01]  /*1544a0*/  DFMA R76, R118, R76, R44 ;  /* 0x0000004c764c722b */ /* 0x000fe2000000002c */
[----:B------:R-:W-:-:S10]  /*1544b0*/  IMAD.MOV.U32 R44, RZ, RZ, RZ ;  /* 0x000000ffff2c7224 */ /* 0x000fd400078e00ff */
.L_x_7532:
        /* <DEDUP_REMOVED lines=43> */
.L_x_7411:
[----:B------:R-:W-:Y:S05]  /*154770*/  BSYNC.RECONVERGENT B1 ;  /* 0x0000000000017941 */ /* 0x000fea0003800200 */
.L_x_7410:
        /* <DEDUP_REMOVED lines=30> */
.L_x_7413:
[----:B------:R-:W-:Y:S05]  /*154960*/  BSYNC.RECONVERGENT B5 ;  /* 0x0000000000057941 */ /* 0x000fea0003800200 */
.L_x_7412:
        /* <DEDUP_REMOVED lines=60> */
.L_x_7418:
[----:B------:R-:W-:Y:S05]  /*154d30*/  BSYNC.RECONVERGENT B1 ;  /* 0x0000000000017941 */ /* 0x000fea0003800200 */
.L_x_7417:
        /* <DEDUP_REMOVED lines=59> */
.L_x_7420:
        /* <DEDUP_REMOVED lines=72> */
.L_x_7421:
[----:B------:R-:W-:Y:S05]  /*155570*/  BSYNC.RECONVERGENT B0 ;  /* 0x0000000000007941 */ /* 0x000fea0003800200 */
.L_x_7419:
[----:B------:R-:W-:Y:S01]  /*155580*/  UMOV UR12, 0x1a63c1f5 ;  /* 0x1a63c1f5000c7882 */ /* 0x000fe20000000000 */
[----:B------:R-:W-:Y:S01]  /*155590*/  UMOV UR13, 0x404ca5dc ;  /* 0x404ca5dc000d7882 */ /* 0x000fe20000000000 */
[----:B------:R-:W-:Y:S01]  /*1555a0*/  IMAD.MOV.U32 R45, RZ, RZ, 0x2 ;  /* 0x00000002ff2d7424 */ /* 0x000fe200078e00ff */
[----:B------:R-:W-:-:S08]  /*1555b0*/  DMUL R100, R100, UR12 ;  /* 0x0000000c64647c28 */ /* 0x000fd00008000000 */
[----:B------:R-:W-:-:S07]  /*1555c0*/  DADD R102, -RZ, -R100 ;  /* 0x00000000ff667229 */ /* 0x000fce0000000964 */
[----:B------:R2:W-:Y:S01]  /*1555d0*/  STL.128 [R1], R100 ;  /* 0x0000006401007387 */ /* 0x0005e20000100c00 */
[----:B------:R-:W-:Y:S05]  /*1555e0*/  BRA `(.L_x_7416) ;  /* 0x00000038006c7947 */ /* 0x000fea0003800000 */
.L_x_7415:
        /* <DEDUP_REMOVED lines=23> */
.L_x_7423:
[----:B------:R-:W-:Y:S05]  /*155760*/  BSYNC.RECONVERGENT B1 ;  /* 0x0000000000017941 */ /* 0x000fea0003800200 */
.L_x_7422:
        /* <DEDUP_REMOVED lines=26> */
.L_x_7425:
[----:B------:R-:W-:Y:S05]  /*155910*/  BSYNC.RECONVERGENT B1 ;  /* 0x0000000000017941 */ /* 0x000fea0003800200 */
.L_x_7424:
        /* <DEDUP_REMOVED lines=22> */
.L_x_7427:
[----:B------:R-:W-:Y:S05]  /*155a80*/  BSYNC.RECONVERGENT B1 ;  /* 0x0000000000017941 */ /* 0x000fea0003800200 */
.L_x_7426:
        /* <DEDUP_REMOVED lines=32> */
.L_x_7429:
[----:B------:R-:W-:Y:S05]  /*155c90*/  BSYNC.RECONVERGENT B1 ;  /* 0x0000000000017941 */ /* 0x000fea0003800200 */
.L_x_7428:
        /* <DEDUP_REMOVED lines=23> */
.L_x_7431:
[----:B------:R-:W-:Y:S05]  /*155e10*/  BSYNC.RECONVERGENT B1 ;  /* 0x0000000000017941 */ /* 0x000fea0003800200 */
.L_x_7430:
        /* <DEDUP_REMOVED lines=61> */
.L_x_7435:
        /* <DEDUP_REMOVED lines=72> */
.L_x_7436:
[----:B------:R-:W-:Y:S05]  /*156670*/  BSYNC.RECONVERGENT B0 ;  /* 0x0000000000007941 */ /* 0x000fea0003800200 */
.L_x_7434:
        /* <DEDUP_REMOVED lines=28> */
.L_x_7440:
[----:B------:R-:W-:Y:S05]  /*156840*/  BSYNC.RECONVERGENT B8 ;  /* 0x0000000000087941 */ /* 0x000fea0003800200 */
.L_x_7439:
[----:B------:R-:W-:-:S07]  /*156850*/  VIADD R45, R105, 0x1 ;  /* 0x00000001692d7836 */ /* 0x000fce0000000000 */
.L_x_7438:
[----:B------:R-:W-:Y:S05]  /*156860*/  BSYNC.RECONVERGENT B7 ;  /* 0x0000000000077941 */ /* 0x000fea0003800200 */
.L_x_7437:
        /* <DEDUP_REMOVED lines=56> */
.L_x_7442:
[----:B------:R-:W-:Y:S05]  /*156bf0*/  BSYNC.RECONVERGENT B7 ;  /* 0x0000000000077941 */ /* 0x000fea0003800200 */
.L_x_7441:
        /* <DEDUP_REMOVED lines=59> */
.L_x_7446:
[----:B------:R-:W-:Y:S05]  /*156fb0*/  BSYNC.RECONVERGENT B8 ;  /* 0x0000000000087941 */ /* 0x000fea0003800200 */
.L_x_7445:
[----:B------:R-:W-:-:S07]  /*156fc0*/  IADD3 R45, PT, PT, R105, 0x1, RZ ;  /* 0x00000001692d7810 */ /* 0x000fce0007ffe0ff */
.L_x_7444:
[----:B------:R-:W-:Y:S05]  /*156fd0*/  BSYNC.RECONVERGENT B7 ;  /* 0x0000000000077941 */ /* 0x000fea0003800200 */
.L_x_7443:
        /* <DEDUP_REMOVED lines=56> */
.L_x_7448:
[----:B------:R-:W-:Y:S05]  /*157360*/  BSYNC.RECONVERGENT B7 ;  /* 0x0000000000077941 */ /* 0x000fea0003800200 */
.L_x_7447:
        /* <DEDUP_REMOVED lines=43> */
.L_x_7433:
[----:B------:R-:W-:Y:S05]  /*157620*/  BSYNC.RECONVERGENT B6 ;  /* 0x0000000000067941 */ /* 0x000fea0003800200 */
.L_x_7432:
        /* <DEDUP_REMOVED lines=22> */
.L_x_7450:
[----:B------:R-:W-:Y:S05]  /*157790*/  BSYNC.RECONVERGENT B1 ;  /* 0x0000000000017941 */ /* 0x000fea0003800200 */
.L_x_7449:
        /* <DEDUP_REMOVED lines=59> */
.L_x_7452:
        /* <DEDUP_REMOVED lines=72> */
.L_x_7453:
[----:B------:R-:W-:Y:S05]  /*157fd0*/  BSYNC.RECONVERGENT B0 ;  /* 0x0000000000007941 */ /* 0x000fea0003800200 */
.L_x_7451:
        /* <DEDUP_REMOVED lines=28> */
.L_x_7457:
[----:B------:R-:W-:Y:S05]  /*1581a0*/  BSYNC.RECONVERGENT B7 ;  /* 0x0000000000077941 */ /* 0x000fea0003800200 */
.L_x_7456:
[----:B------:R-:W-:-:S07]  /*1581b0*/  VIADD R90, R105, 0x1 ;  /* 0x00000001695a7836 */ /* 0x000fce0000000000 */
.L_x_7455:
[----:B------:R-:W-:Y:S05]  /*1581c0*/  BSYNC.RECONVERGENT B6 ;  /* 0x0000000000067941 */ /* 0x000fea0003800200 */
.L_x_7454:
        /* <DEDUP_REMOVED lines=56> */
.L_x_7459:
[----:B------:R-:W-:Y:S05]  /*158550*/  BSYNC.RECONVERGENT B6 ;  /* 0x0000000000067941 */ /* 0x000fea0003800200 */
.L_x_7458:
        /* <DEDUP_REMOVED lines=59> */
.L_x_7463:
[----:B------:R-:W-:Y:S05]  /*158910*/  BSYNC.RECONVERGENT B7 ;  /* 0x0000000000077941 */ /* 0x000fea0003800200 */
.L_x_7462:
[----:B------:R-:W-:-:S07]  /*158920*/  VIADD R90, R105, 0x1 ;  /* 0x00000001695a7836 */ /* 0x000fce0000000000 */
.L_x_7461:
[----:B------:R-:W-:Y:S05]  /*158930*/  BSYNC.RECONVERGENT B6 ;  /* 0x0000000000067941 */ /* 0x000fea0003800200 */
.L_x_7460:
        /* <DEDUP_REMOVED lines=56> */
.L_x_7465:
[----:B------:R-:W-:Y:S05]  /*158cc0*/  BSYNC.RECONVERGENT B6 ;  /* 0x0000000000067941 */ /* 0x000fea0003800200 */
.L_x_7464:
        /* <DEDUP_REMOVED lines=45> */
.L_x_7416:
[----:B------:R-:W-:Y:S05]  /*158fa0*/  BSYNC.RECONVERGENT B5 ;  /* 0x0000000000057941 */ /* 0x000fea0003800200 */
.L_x_7414:
        /* <DEDUP_REMOVED lines=35> */
.L_x_7471:
[----:B------:R-:W-:Y:S05]  /*1591e0*/  BSYNC.RECONVERGENT B7 ;  /* 0x0000000000077941 */ /* 0x000fea0003800200 */
.L_x_7470:
[----:B------:R-:W-:-:S07]  /*1591f0*/  VIADD R90, R105, 0x1 ;  /* 0x00000001695a7836 */ /* 0x000fce0000000000 */
.L_x_7469:
[----:B------:R-:W-:Y:S05]  /*159200*/  BSYNC.RECONVERGENT B6 ;  /* 0x0000000000067941 */ /* 0x000fea0003800200 */
.L_x_7468:
[----:B------:R-:W0:Y:S01]  /*159210*/  LDCU.64 UR12, c[0x4][0x28] ;  /* 0x01000500ff0c77ac */ /* 0x000e220008000a00 */
[----:B------:R-:W-:-:S05]  /*159220*/  IMAD.SHL.U32 R94, R90, 0x40, RZ ;  /* 0x000000405a5e7824 */ /* 0x000fca00078e00ff */
[----:B------:R-:W-:-:S04]  /*159230*/  LOP3.LUT R94, R94, 0x40, RZ, 0xc0, !PT ;  /* 0x000000405e5e7812 */ /* 0x000fc800078ec0ff */
[----:B0-----:R-:W-:-:S05]  /*159240*/  IADD3 R128, P0, PT, R94, UR12, RZ ;  /* 0x0000000c5e807c10 */ /* 0x001fca000ff1e0ff */
[----:B------:R-:W-:-:S05]  /*159250*/  IMAD.X R129, RZ, RZ, UR13, P0 ;  /* 0x0000000dff817e24 */ /* 0x000fca00080e06ff */
[----:B--2---:R-:W2:Y:S04]  /*159260*/  LDG.E.128.CONSTANT R100, desc[UR4][R128.64] ;  /* 0x0000000480647981 */ /* 0x004ea8000c1e9d00 */
        /* <DEDUP_REMOVED lines=50> */
.L_x_7473:
[----:B------:R-:W-:Y:S05]  /*159590*/  BSYNC.RECONVERGENT B6 ;  /* 0x0000000000067941 */ /* 0x000fea0003800200 */
.L_x_7472:
        /* <DEDUP_REMOVED lines=64> */
.L_x_7475:
[----:B------:R-:W-:Y:S05]  /*1599a0*/  BSYNC.RECONVERGENT B1 ;  /* 0x0000000000017941 */ /* 0x000fea0003800200 */
.L_x_7474:
        /* <DEDUP_REMOVED lines=20> */
.L_x_7477:
[----:B------:R-:W-:Y:S05]  /*159af0*/  BSYNC.RECONVERGENT B1 ;  /* 0x0000000000017941 */ /* 0x000fea0003800200 */
.L_x_7476:
        /* <DEDUP_REMOVED lines=57> */
.L_x_7479:
        /* <DEDUP_REMOVED lines=72> */
.L_x_7480:
[----:B------:R-:W-:Y:S05]  /*15a310*/  BSYNC.RECONVERGENT B0 ;  /* 0x0000000000007941 */ /* 0x000fea0003800200 */
.L_x_7478:
        /* <DEDUP_REMOVED lines=39> */
.L_x_7484:
[----:B------:R-:W-:Y:S05]  /*15a590*/  BSYNC.RECONVERGENT B7 ;  /* 0x0000000000077941 */ /* 0x000fea0003800200 */
.L_x_7483:
[----:B------:R-:W-:Y:S01]  /*15a5a0*/  VIADD R90, R105, 0x1 ;  /* 0x00000001695a7836 */ /* 0x000fe20000000000 */
[----:B------:R-:W-:Y:S06]  /*15a5b0*/  BRA `(.L_x_7485) ;  /* 0x0000000000087947 */ /* 0x000fec0003800000 */
.L_x_7482:
[----:B------:R-:W-:Y:S01]  /*15a5c0*/  DMUL R128, RZ, R126 ;  /* 0x0000007eff807228 */ /* 0x000fe20000000000 */
[----:B------:R-:W-:-:S10]  /*15a5d0*/  IMAD.MOV.U32 R90, RZ, RZ, 0x1 ;  /* 0x00000001ff5a7424 */ /* 0x000fd400078e00ff */
.L_x_7485:
[----:B------:R-:W-:Y:S05]  /*15a5e0*/  BSYNC.RECONVERGENT B6 ;  /* 0x0000000000067941 */ /* 0x000fea0003800200 */
.L_x_7481:
        /* <DEDUP_REMOVED lines=55> */
.L_x_7487:
[----:B------:R-:W-:Y:S01]  /*15a960*/  DMUL R128, RZ, R126 ;  /* 0x0000007eff807228 */ /* 0x000fe20000000000 */
[----:B------:R-:W-:-:S10]  /*15a970*/  IMAD.MOV.U32 R90, RZ, RZ, RZ ;  /* 0x000000ffff5a7224 */ /* 0x000fd400078e00ff */
.L_x_7488:
[----:B------:R-:W-:Y:S05]  /*15a980*/  BSYNC.RECONVERGENT B6 ;  /* 0x0000000000067941 */ /* 0x000fea0003800200 */
.L_x_7486:
        /* <DEDUP_REMOVED lines=64> */
.L_x_7490:
[----:B------:R-:W-:Y:S05]  /*15ad90*/  BSYNC.RECONVERGENT B1 ;  /* 0x0000000000017941 */ /* 0x000fea0003800200 */
.L_x_7489:
        /* <DEDUP_REMOVED lines=20> */
.L_x_7492:
[----:B------:R-:W-:Y:S05]  /*15aee0*/  BSYNC.RECONVERGENT B1 ;  /* 0x0000000000017941 */ /* 0x000fea0003800200 */
.L_x_7491:
        /* <DEDUP_REMOVED lines=77> */
.L_x_7494:
        /* <DEDUP_REMOVED lines=52> */
.L_x_7495:
[----:B------:R-:W-:Y:S05]  /*15b700*/  BSYNC.RECONVERGENT B0 ;  /* 0x0000000000007941 */ /* 0x000fea0003800200 */
.L_x_7493:
[----:B------:R-:W-:Y:S01]  /*15b710*/  UMOV UR12, 0x1a63c1f5 ;  /* 0x1a63c1f5000c7882 */ /* 0x000fe20000000000 */
[----:B------:R-:W-:Y:S01]  /*15b720*/  UMOV UR13, 0x404ca5dc ;  /* 0x404ca5dc000d7882 */ /* 0x000fe20000000000 */
[----:B------:R-:W-:Y:S02]  /*15b730*/  DSETP.GT.AND P0, PT, R16, RZ, PT ;  /* 0x000000ff1000722a */ /* 0x000fe40003f04000 */
[----:B------:R-:W-:-:S08]  /*15b740*/  DMUL R100, R100, UR12 ;  /* 0x0000000c64647c28 */ /* 0x000fd00008000000 */
[----:B------:R-:W-:-:S10]  /*15b750*/  DADD R102, -RZ, -R100 ;  /* 0x00000000ff667229 */ /* 0x000fd40000000964 */
[----:B------:R-:W-:Y:S02]  /*15b760*/  FSEL R16, R102, R100, P0 ;  /* 0x0000006466107208 */ /* 0x000fe40000000000 */
[----:B------:R-:W-:-:S07]  /*15b770*/  FSEL R17, R103, R101, P0 ;  /* 0x0000006567117208 */ /* 0x000fce0000000000 */
.L_x_7467:
[----:B------:R-:W-:Y:S05]  /*15b780*/  BSYNC.RECONVERGENT B5 ;  /* 0x0000000000057941 */ /* 0x000fea0003800200 */
.L_x_7466:
        /* <DEDUP_REMOVED lines=27> */
.L_x_7497:
[----:B------:R-:W-:Y:S05]  /*15b940*/  BSYNC.RECONVERGENT B1 ;  /* 0x0000000000017941 */ /* 0x000fea0003800200 */
.L_x_7496:
        /* <DEDUP_REMOVED lines=24> */
.L_x_7499:
[----:B------:R-:W-:Y:S05]  /*15bad0*/  BSYNC.RECONVERGENT B1 ;  /* 0x0000000000017941 */ /* 0x000fea0003800200 */
.L_x_7498:
        /* <DEDUP_REMOVED lines=24> */
.L_x_7501:
[----:B------:R-:W-:Y:S05]  /*15bc60*/  BSYNC.RECONVERGENT B1 ;  /* 0x0000000000017941 */ /* 0x000fea0003800200 */
.L_x_7500:
        /* <DEDUP_REMOVED lines=47> */
.L_x_7507:
[----:B------:R-:W-:Y:S05]  /*15bf60*/  BSYNC.RECONVERGENT B7 ;  /* 0x0000000000077941 */ /* 0x000fea0003800200 */
.L_x_7506:
        /* <DEDUP_REMOVED lines=70> */
.L_x_7511:
[----:B------:R-:W-:Y:S05]  /*15c3d0*/  BSYNC.RECONVERGENT B8 ;  /* 0x0000000000087941 */ /* 0x000fea0003800200 */
.L_x_7510:
[----:B------:R-:W-:-:S07]  /*15c3e0*/  VIADD R90, R90, 0x1 ;  /* 0x000000015a5a7836 */ /* 0x000fce0000000000 */
.L_x_7509:
[----:B------:R-:W-:Y:S05]  /*15c3f0*/  BSYNC.RECONVERGENT B7 ;  /* 0x0000000000077941 */ /* 0x000fea0003800200 */
.L_x_7508:
        /* <DEDUP_REMOVED lines=35> */
.L_x_7517:
        /* <DEDUP_REMOVED lines=25> */
.L_x_7515:
[----:B------:R-:W-:Y:S05]  /*15c7c0*/  BSYNC.RELIABLE B1 ;  /* 0x0000000000017941 */ /* 0x000fea0003800100 */
.L_x_7514:
[----:B------:R-:W-:-:S05]  /*15c7d0*/  VIADD R90, R90, 0x1 ;  /* 0x000000015a5a7836 */ /* 0x000fca0000000000 */
[----:B------:R-:W-:-:S13]  /*15c7e0*/  ISETP.NE.AND P0, PT, R90, R47, PT ;  /* 0x0000002f5a00720c */ /* 0x000fda0003f05270 */
[----:B------:R-:W-:Y:S05]  /*15c7f0*/  @P0 BRA `(.L_x_7517) ;  /* 0xfffffffc008c0947 */ /* 0x000fea000383ffff */
[----:B------:R-:W-:-:S07]  /*15c800*/  IMAD.MOV.U32 R85, RZ, RZ, RZ ;  /* 0x000000ffff557224 */ /* 0x000fce00078e00ff */
.L_x_7513:
        /* <DEDUP_REMOVED lines=8> */
.L_x_7512:
[----:B------:R3:W5:Y:S01]  /*15c890*/  LDL.64 R100, [R1] ;  /* 0x0000000001647983 */ /* 0x0007620000100a00 */
[----:B------:R-:W-:-:S07]  /*15c8a0*/  IMAD.MOV.U32 R85, RZ, RZ, R90 ;  /* 0x000000ffff557224 */ /* 0x000fce00078e005a */
.L_x_7516:
        /* <DEDUP_REMOVED lines=17> */
.L_x_7505:
[----:B------:R-:W-:Y:S05]  /*15c9c0*/  BSYNC.RECONVERGENT B5 ;  /* 0x0000000000057941 */ /* 0x000fea0003800200 */
.L_x_7504:
        /* <DEDUP_REMOVED lines=42> */
.L_x_7519:
[----:B------:R-:W-:Y:S01]  /*15cc70*/  DMUL R128, RZ, R130 ;  /* 0x00000082ff807228 */ /* 0x000fe20000000000 */
[----:B------:R-:W-:-:S10]  /*15cc80*/  IMAD.MOV.U32 R45, RZ, RZ, RZ ;  /* 0x000000ffff2d7224 */ /* 0x000fd400078e00ff */
.L_x_7520:
[----:B------:R-:W-:Y:S05]  /*15cc90*/  BSYNC.RECONVERGENT B5 ;  /* 0x0000000000057941 */ /* 0x000fea0003800200 */
.L_x_7518:
        /* <DEDUP_REMOVED lines=65> */
.L_x_7524:
[----:B------:R-:W-:Y:S05]  /*15d0b0*/  BSYNC.RECONVERGENT B7 ;  /* 0x0000000000077941 */ /* 0x000fea0003800200 */
.L_x_7523:
[----:B------:R-:W-:Y:S01]  /*15d0c0*/  VIADD R45, R100, 0x1 ;  /* 0x00000001642d7836 */ /* 0x000fe20000000000 */
[----:B------:R-:W-:Y:S06]  /*15d0d0*/  BRA `(.L_x_7525) ;  /* 0x0000000000147947 */ /* 0x000fec0003800000 */
.L_x_7522:
[----:B------:R-:W-:Y:S01]  /*15d0e0*/  UMOV UR12, 0xa2529d3a ;  /* 0xa2529d3a000c7882 */ /* 0x000fe20000000000 */
[----:B------:R-:W-:Y:S01]  /*15d0f0*/  UMOV UR13, 0x3f91df46 ;  /* 0x3f91df46000d7882 */ /* 0x000fe20000000000 */
[----:B------:R-:W-:Y:S01]  /*15d100*/  IMAD.MOV.U32 R45, RZ, RZ, 0x1 ;  /* 0x00000001ff2d7424 */ /* 0x000fe200078e00ff */
[----:B------:R-:W-:-:S08]  /*15d110*/  DMUL R130, R16, UR12 ;  /* 0x0000000c10827c28 */ /* 0x000fd00008000000 */
[----:B------:R-:W-:-:S11]  /*15d120*/  DMUL R130, RZ, R130 ;  /* 0x00000082ff827228 */ /* 0x000fd60000000000 */
.L_x_7525:
[----:B------:R-:W-:Y:S05]  /*15d130*/  BSYNC.RECONVERGENT B5 ;  /* 0x0000000000057941 */ /* 0x000fea0003800200 */
.L_x_7521:
        /* <DEDUP_REMOVED lines=35> */
.L_x_7531:
        /* <DEDUP_REMOVED lines=25> */
.L_x_7529:
[----:B------:R-:W-:Y:S05]  /*15d500*/  BSYNC.RELIABLE B1 ;  /* 0x0000000000017941 */ /* 0x000fea0003800100 */
.L_x_7528:
[----:B------:R-:W-:-:S05]  /*15d510*/  VIADD R90, R90, 0x1 ;  /* 0x000000015a5a7836 */ /* 0x000fca0000000000 */
[----:B------:R-:W-:-:S13]  /*15d520*/  ISETP.NE.AND P0, PT, R90, R47, PT ;  /* 0x0000002f5a00720c */ /* 0x000fda0003f05270 */
[----:B------:R-:W-:Y:S05]  /*15d530*/  @P0 BRA `(.L_x_7531) ;  /* 0xfffffffc008c0947 */ /* 0x000fea000383ffff */
[----:B------:R-:W-:-:S07]  /*15d540*/  IMAD.MOV.U32 R85, RZ, RZ, RZ ;  /* 0x000000ffff557224 */ /* 0x000fce00078e00ff */
.L_x_7527:
[----:B------:R-:W-:Y:S01]  /*15d550*/  ISETP.NE.AND P0, PT, R85, RZ, PT ;  /* 0x000000ff5500720c */ /* 0x000fe20003f05270 */
[----:B------:R-:W-:Y:S02]  /*15d560*/  IMAD.MOV.U32 R45, RZ, RZ, R85 ;  /* 0x000000ffff2d7224 */ /* 0x000fe400078e0055 */
[----:B------:R-:W-:-:S10]  /*15d570*/  IMAD.MOV.U32 R85, RZ, RZ, RZ ;  /* 0x000000ffff557224 */ /* 0x000fd400078e00ff */
[----:B------:R-:W-:Y:S05]  /*15d580*/  @!P0 BREAK.RELIABLE B0 ;  /* 0x0000000000008942 */ /* 0x000fea0003800100 */
[----:B------:R-:W-:Y:S05]  /*15d590*/  @!P0 BRA `(.L_x_7503) ;  /* 0x0000000000448947 */ /* 0x000fea0003800000 */
[----:B------:R-:W-:Y:S05]  /*15d5a0*/  BSYNC.RELIABLE B0 ;  /* 0x0000000000007941 */ /* 0x000fea0003800100 */
.L_x_7526:
[----:B------:R3:W5:Y:S01]  /*15d5b0*/  LDL.64 R100, [R1+0x8] ;  /* 0x0000080001647983 */ /* 0x0007620000100a00 */
[----:B------:R-:W-:-:S07]  /*15d5c0*/  IMAD.MOV.U32 R85, RZ, RZ, R45 ;  /* 0x000000ffff557224 */ /* 0x000fce00078e002d */
.L_x_7530:
        /* <DEDUP_REMOVED lines=14> */
.L_x_7503:
[----:B------:R-:W-:Y:S05]  /*15d6b0*/  BSYNC.RECONVERGENT B6 ;  /* 0x0000000000067941 */ /* 0x000fea0003800200 */
.L_x_7502:
[----:B----4-:R-:W4:Y:S02]  /*15d6c0*/  LDC.64 R100, c[0x0][0x390] ;  /* 0x0000e400ff647b82 */ /* 0x010f240000000a00 */
[----:B----4-:R-:W4:Y:S01]  /*15d6d0*/  LDG.E R101, desc[UR4][R100.64+0x4] ;  /* 0x0000040464657981 */ /* 0x010f22000c1e1900 */
[----:B------:R-:W-:-:S05]  /*15d6e0*/  VIADD R46, R46, 0x1 ;  /* 0x000000012e2e7836 */ /* 0x000fca0000000000 */
[----:B----4-:R-:W-:-:S13]  /*15d6f0*/  ISETP.GE.AND P0, PT, R46, R101, PT ;  /* 0x000000652e00720c */ /* 0x010fda0003f06270 */
[----:B------:R-:W-:Y:S05]  /*15d700*/  @!P0 BRA `(.L_x_7532) ;  /* 0xffffff6c006c8947 */ /* 0x000fea000383ffff */
.L_x_7409:
[----:B------:R-:W-:Y:S01]  /*15d710*/  ISETP.GE.AND P0, PT, R10, 0x1, PT ;  /* 0x000000010a00780c */ /* 0x000fe20003f06270 */
[----:B------:R-:W-:Y:S01]  /*15d720*/  BSSY.RECONVERGENT B1, `(.L_x_7533) ;  /* 0x0000107000017945 */ /* 0x000fe20003800200 */
[----:B------:R-:W-:-:S11]  /*15d730*/  CS2R R80, SRZ ;  /* 0x0000000000507805 */ /* 0x000fd6000001ff00 */
[----:B------:R-:W-:Y:S05]  /*15d740*/  @!P0 BRA `(.L_x_7534) ;  /* 0x0000001000108947 */ /* 0x000fea0003800000 */
[----:B------:R-:W-:Y:S01]  /*15d750*/  IMAD.MOV.U32 R45, RZ, RZ, RZ ;  /* 0x000000ffff2d7224 */ /* 0x000fe200078e00ff */
[----:B------:R-:W-:-:S07]  /*15d760*/  CS2R R80, SRZ ;  /* 0x0000000000507805 */ /* 0x000fce000001ff00 */
.L_x_7548:
        /* <DEDUP_REMOVED lines=15> */
.L_x_7538:
        /* <DEDUP_REMOVED lines=9> */
.L_x_7537:
        /* <DEDUP_REMOVED lines=41> */
.L_x_7540:
[----:B------:R-:W-:Y:S05]  /*15db80*/  BSYNC.RECONVERGENT B6 ;  /* 0x0000000000067941 */ /* 0x000fea0003800200 */
.L_x_7539:
        /* <DEDUP_REMOVED lines=25> */
.L_x_7542:
[----:B------:R-:W-:Y:S05]  /*15dd20*/  BSYNC.RECONVERGENT B6 ;  /* 0x0000000000067941 */ /* 0x000fea0003800200 */
.L_x_7541:
        /* <DEDUP_REMOVED lines=21> */
.L_x_7544:
[----:B------:R-:W-:Y:S05]  /*15de80*/  BSYNC.RECONVERGENT B6 ;  /* 0x0000000000067941 */ /* 0x000fea0003800200 */
.L_x_7543:
        /* <DEDUP_REMOVED lines=63> */
.L_x_7546:
        /* <DEDUP_REMOVED lines=72> */
.L_x_7547:
[----:B------:R-:W-:Y:S05]  /*15e700*/  BSYNC.RECONVERGENT B0 ;  /* 0x0000000000007941 */ /* 0x000fea0003800200 */
.L_x_7545:
[----:B------:R-:W-:Y:S01]  /*15e710*/  UMOV UR12, 0x1a63c1f5 ;  /* 0x1a63c1f5000c7882 */ /* 0x000fe20000000000 */
[----:B------:R-:W-:Y:S02]  /*15e720*/  UMOV UR13, 0x404ca5dc ;  /* 0x404ca5dc000d7882 */ /* 0x000fe40000000000 */
[----:B------:R-:W-:-:S08]  /*15e730*/  DMUL R46, R46, UR12 ;  /* 0x0000000c2e2e7c28 */ /* 0x000fd00008000000 */
[----:B------:R-:W-:-:S11]  /*15e740*/  DADD R80, R80, |R46| ;  /* 0x0000000050507229 */ /* 0x000fd6000000042e */
.L_x_7536:
[----:B------:R-:W-:Y:S05]  /*15e750*/  BSYNC.RECONVERGENT B5 ;  /* 0x0000000000057941 */ /* 0x000fea0003800200 */
.L_x_7535:
[----:B------:R-:W-:-:S05]  /*15e760*/  VIADD R45, R45, 0x1 ;  /* 0x000000012d2d7836 */ /* 0x000fca0000000000 */
[----:B------:R-:W-:-:S13]  /*15e770*/  ISETP.NE.AND P0, PT, R45, R10, PT ;  /* 0x0000000a2d00720c */ /* 0x000fda0003f05270 */
[----:B------:R-:W-:Y:S05]  /*15e780*/  @P0 BRA `(.L_x_7548) ;  /* 0xffffffec00f80947 */ /* 0x000fea000383ffff */
.L_x_7534:
[----:B------:R-:W-:Y:S05]  /*15e790*/  BSYNC.RECONVERGENT B1 ;  /* 0x0000000000017941 */ /* 0x000fea0003800200 */
.L_x_7533:
[----:B------:R-:W-:-:S05]  /*15e7a0*/  IMAD.WIDE.U32 R72, R95, 0x8, R28 ;  /* 0x000000085f487825 */ /* 0x000fca00078e001c */
[----:B------:R-:W4:Y:S02]  /*15e7b0*/  LDG.E.64 R44, desc[UR4][R72.64+0x3a8] ;  /* 0x0003a804482c7981 */ /* 0x000f24000c1e1b00 */
[----:B----4-:R-:W-:-:S14]  /*15e7c0*/  DSETP.GEU.AND P0, PT, R44, R80, PT ;  /* 0x000000502c00722a */ /* 0x010fdc0003f0e000 */
[----:B------:R-:W-:Y:S05]  /*15e7d0*/  @P0 BRA `(.L_x_7549) ;  /* 0x00000118007c0947 */ /* 0x000fea0003800000 */
[----:B------:R-:W-:-:S07]  /*15e7e0*/  IMAD.MOV.U32 R49, RZ, RZ, RZ ;  /* 0x000000ffff317224 */ /* 0x000fce00078e00ff */
.L_x_7769:
[----:B------:R-:W-:Y:S02]  /*15e7f0*/  IMAD R73, R49, 0x9, RZ ;  /* 0x0000000931497824 */ /* 0x000fe400078e02ff */
[----:B------:R-:W-:Y:S02]  /*15e800*/  IMAD R75, R93, 0x9, RZ ;  /* 0x000000095d4b7824 */ /* 0x000fe400078e02ff */
[----:B------:R-:W-:-:S04]  /*15e810*/  IMAD.WIDE.U32 R72, R73, 0x8, R28 ;  /* 0x0000000849487825 */ /* 0x000fc800078e001c */
[----:B------:R-:W-:Y:S01]  /*15e820*/  IMAD.WIDE.U32 R74, R75, 0x8, R28 ;  /* 0x000000084b4a7825 */ /* 0x000fe200078e001c */
[----:B------:R-:W4:Y:S04]  /*15e830*/  LDG.E.64 R44, desc[UR4][R72.64] ;  /* 0x00000004482c7981 */ /* 0x000f28000c1e1b00 */
[----:B------:R-:W4:Y:S02]  /*15e840*/  LDG.E.64 R46, desc[UR4][R74.64] ;  /* 0x000000044a2e7981 */ /* 0x000f24000c1e1b00 */
[----:B----4-:R-:W-:-:S08]  /*15e850*/  DADD R44, R44, R46 ;  /* 0x000000002c2c7229 */ /* 0x010fd0000000002e */
[----:B------:R-:W-:-:S07]  /*15e860*/  DMUL R46, R44, 0.5 ;  /* 0x3fe000002c2e7828 */ /* 0x000fce0000000000 */
[----:B------:R-:W-:Y:S04]  /*15e870*/  STG.E.64 desc[UR4][R72.64], R46 ;  /* 0x0000002e48007986 */ /* 0x000fe8000c101b04 */
[----:B------:R4:W-:Y:S04]  /*15e880*/  STG.E.64 desc[UR4][R34.64], R46 ;  /* 0x0000002e22007986 */ /* 0x0009e8000c101b04 */
[----:B--2---:R-:W2:Y:S02]  /*15e890*/  LDG.E.64 R44, desc[UR4][R24.64] ;  /* 0x00000004182c7981 */ /* 0x004ea4000c1e1b00 */
[----:B--2---:R-:W-:-:S14]  /*15e8a0*/  DSETP.GEU.AND P0, PT, R46, R44, PT ;  /* 0x0000002c2e00722a */ /* 0x004fdc0003f0e000 */
[----:B------:R2:W-:Y:S04]  /*15e8b0*/  @!P0 STG.E.64 desc[UR4][R34.64], R44 ;  /* 0x0000002c22008986 */ /* 0x0005e8000c101b04 */
[----:B---3--:R-:W3:Y:S01]  /*15e8c0*/  LDG.E.64 R66, desc[UR4][R32.64] ;  /* 0x0000000420427981 */ /* 0x008ee2000c1e1b00 */
[----:B----4-:R-:W-:Y:S02]  /*15e8d0*/  @!P0 IMAD.MOV.U32 R46, RZ, RZ, R44 ;  /* 0x000000ffff2e8224 */ /* 0x010fe400078e002c */
[----:B------:R-:W-:-:S06]  /*15e8e0*/  @!P0 IMAD.MOV.U32 R47, RZ, RZ, R45 ;  /* 0x000000ffff2f8224 */ /* 0x000fcc00078e002d */
[----:B---3--:R-:W-:-:S14]  /*15e8f0*/  DSETP.GT.AND P0, PT, R46, R66, PT ;  /* 0x000000422e00722a */ /* 0x008fdc0003f04000 */
[----:B------:R-:W-:Y:S04]  /*15e900*/  @P0 STG.E.64 desc[UR4][R34.64], R66 ;  /* 0x0000004222000986 */ /* 0x000fe8000c101b04 */
[----:B------:R-:W3:Y:S04]  /*15e910*/  LDG.E.64 R68, desc[UR4][R72.64+0x8] ;  /* 0x0000080448447981 */ /* 0x000ee8000c1e1b00 */
[----:B------:R-:W3:Y:S02]  /*15e920*/  LDG.E.64 R70, desc[UR4][R74.64+0x8] ;  /* 0x000008044a467981 */ /* 0x000ee4000c1e1b00 */
[----:B---3--:R-:W-:-:S08]  /*15e930*/  DADD R68, R68, R70 ;  /* 0x0000000044447229 */ /* 0x008fd00000000046 */
[----:B------:R-:W-:-:S07]  /*15e940*/  DMUL R68, R68, 0.5 ;  /* 0x3fe0000044447828 */ /* 0x000fce0000000000 */
[----:B------:R-:W-:Y:S04]  /*15e950*/  STG.E.64 desc[UR4][R72.64+0x8], R68 ;  /* 0x0000084448007986 */ /* 0x000fe8000c101b04 */
[----:B------:R3:W-:Y:S04]  /*15e960*/  STG.E.64 desc[UR4][R34.64+0x8], R68 ;  /* 0x0000084422007986 */ /* 0x0007e8000c101b04 */
[----:B--2---:R-:W2:Y:S02]  /*15e970*/  LDG.E.64 R44, desc[UR4][R24.64+0x8] ;  /* 0x00000804182c7981 */ /* 0x004ea4000c1e1b00 */
[----:B--2---:R-:W-:-:S14]  /*15e980*/  DSETP.GEU.AND P0, PT, R68, R44, PT ;  /* 0x0000002c4400722a */ /* 0x004fdc0003f0e000 */
[----:B------:R2:W-:Y:S04]  /*15e990*/  @!P0 STG.E.64 desc[UR4][R34.64+0x8], R44 ;  /* 0x0000082c22008986 */ /* 0x0005e8000c101b04 */
[----:B------:R-:W4:Y:S01]  /*15e9a0*/  LDG.E.64 R46, desc[UR4][R32.64+0x8] ;  /* 0x00000804202e7981 */ /* 0x000f22000c1e1b00 */
[----:B---3--:R-:W-:Y:S02]  /*15e9b0*/  @!P0 IMAD.MOV.U32 R68, RZ, RZ, R44 ;  /* 0x000000ffff448224 */ /* 0x008fe400078e002c */
[----:B------:R-:W-:-:S06]  /*15e9c0*/  @!P0 IMAD.MOV.U32 R69, RZ, RZ, R45 ;  /* 0x000000ffff458224 */ /* 0x000fcc00078e002d */
[----:B----4-:R-:W-:-:S14]  /*15e9d0*/  DSETP.GT.AND P0, PT, R68, R46, PT ;  /* 0x0000002e4400722a */ /* 0x010fdc0003f04000 */
        /* <DEDUP_REMOVED lines=39> */
[----:B---3--:R-:W-:Y:S01]  /*15ec50*/  @!P0 MOV R68, R44 ;  /* 0x0000002c00448202 */ /* 0x008fe20000000f00 */
        /* <DEDUP_REMOVED lines=39> */
[----:B------:R-:W-:Y:S04]  /*15eed0*/  @!P0 STG.E.64 desc[UR4][R34.64+0x38], R44 ;  /* 0x0000382c22008986 */ /* 0x000fe8000c101b04 */
[----:B------:R-:W2:Y:S01]  /*15eee0*/  LDG.E.64 R70, desc[UR4][R32.64+0x38] ;  /* 0x0000380420467981 */ /* 0x000ea2000c1e1b00 */
[----:B---3--:R-:W-:Y:S02]  /*15eef0*/  @!P0 IMAD.MOV.U32 R68, RZ, RZ, R44 ;  /* 0x000000ffff448224 */ /* 0x008fe400078e002c */
[----:B------:R-:W-:-:S06]  /*15ef00*/  @!P0 IMAD.MOV.U32 R69, RZ, RZ, R45 ;  /* 0x000000ffff458224 */ /* 0x000fcc00078e002d */
[----:B--2---:R-:W-:-:S14]  /*15ef10*/  DSETP.GT.AND P0, PT, R68, R70, PT ;  /* 0x000000464400722a */ /* 0x004fdc0003f04000 */
[----:B------:R2:W-:Y:S04]  /*15ef20*/  @P0 STG.E.64 desc[UR4][R34.64+0x38], R70 ;  /* 0x0000384622000986 */ /* 0x0005e8000c101b04 */
[----:B------:R-:W3:Y:S04]  /*15ef30*/  LDG.E.64 R66, desc[UR4][R74.64+0x40] ;  /* 0x000040044a427981 */ /* 0x000ee8000c1e1b00 */
[----:B------:R-:W3:Y:S02]  /*15ef40*/  LDG.E.64 R46, desc[UR4][R72.64+0x40] ;  /* 0x00004004482e7981 */ /* 0x000ee4000c1e1b00 */
[----:B---3--:R-:W-:-:S08]  /*15ef50*/  DADD R46, R46, R66 ;  /* 0x000000002e2e7229 */ /* 0x008fd00000000042 */
[----:B------:R-:W-:-:S07]  /*15ef60*/  DMUL R46, R46, 0.5 ;  /* 0x3fe000002e2e7828 */ /* 0x000fce0000000000 */
[----:B------:R-:W-:Y:S04]  /*15ef70*/  STG.E.64 desc[UR4][R72.64+0x40], R46 ;  /* 0x0000402e48007986 */ /* 0x000fe8000c101b04 */
[----:B------:R3:W-:Y:S04]  /*15ef80*/  STG.E.64 desc[UR4][R34.64+0x40], R46 ;  /* 0x0000402e22007986 */ /* 0x0007e8000c101b04 */
[----:B------:R-:W4:Y:S04]  /*15ef90*/  LDG.E.64 R66, desc[UR4][R24.64+0x40] ;  /* 0x0000400418427981 */ /* 0x000f28000c1e1b00 */
[----:B--2---:R-:W2:Y:S04]  /*15efa0*/  LDG.E.64 R70, desc[UR4][R34.64+0x30] ;  /* 0x0000300422467981 */ /* 0x004ea8000c1e1b00 */
[----:B0-----:R0:W5:Y:S04]  /*15efb0*/  LDG.E.64 R80, desc[UR4][R34.64+0x18] ;  /* 0x0000180422507981 */ /* 0x001168000c1e1b00 */
[----:B------:R0:W5:Y:S04]  /*15efc0*/  LDG.E.64 R78, desc[UR4][R34.64+0x20] ;  /* 0x00002004224e7981 */ /* 0x000168000c1e1b00 */
[----:B------:R0:W5:Y:S04]  /*15efd0*/  LDG.E.64 R94, desc[UR4][R34.64+0x28] ;  /* 0x00002804225e7981 */ /* 0x000168000c1e1b00 */
[----:B------:R0:W5:Y:S01]  /*15efe0*/  LDG.E.64 R44, desc[UR4][R34.64+0x38] ;  /* 0x00003804222c7981 */ /* 0x000162000c1e1b00 */
[----:B----4-:R-:W-:-:S14]  /*15eff0*/  DSETP.GEU.AND P0, PT, R46, R66, PT ;  /* 0x000000422e00722a */ /* 0x010fdc0003f0e000 */
[----:B------:R4:W-:Y:S04]  /*15f000*/  @!P0 STG.E.64 desc[UR4][R34.64+0x40], R66 ;  /* 0x0000404222008986 */ /* 0x0009e8000c101b04 */
[----:B------:R-:W4:Y:S01]  /*15f010*/  LDG.E.64 R68, desc[UR4][R32.64+0x40] ;  /* 0x0000400420447981 */ /* 0x000f22000c1e1b00 */
[----:B---3--:R-:W-:Y:S02]  /*15f020*/  @!P0 IMAD.MOV.U32 R46, RZ, RZ, R66 ;  /* 0x000000ffff2e8224 */ /* 0x008fe400078e0042 */
[----:B------:R-:W-:Y:S01]  /*15f030*/  @!P0 IMAD.MOV.U32 R47, RZ, RZ, R67 ;  /* 0x000000ffff2f8224 */ /* 0x000fe200078e0043 */
[----:B------:R-:W-:Y:S01]  /*15f040*/  UMOV UR12, 0xa2529d3a ;  /* 0xa2529d3a000c7882 */ /* 0x000fe20000000000 */
[----:B------:R-:W-:Y:S02]  /*15f050*/  UMOV UR13, 0x3f91df46 ;  /* 0x3f91df46000d7882 */ /* 0x000fe40000000000 */
[----:B--2---:R-:W-:-:S08]  /*15f060*/  DMUL R70, R70, UR12 ;  /* 0x0000000c46467c28 */ /* 0x004fd00008000000 */
[----:B------:R-:W-:Y:S01]  /*15f070*/  DSETP.NEU.AND P4, PT, |R70|, +INF , PT ;  /* 0x7ff000004600742a */ /* 0x000fe20003f8d200 */
[----:B------:R-:W-:-:S13]  /*15f080*/  BSSY.RECONVERGENT B5, `(.L_x_7550) ;  /* 0x000001f000057945 */ /* 0x000fda0003800200 */
[----:B----4-:R-:W-:Y:S01]  /*15f090*/  @!P4 DMUL R66, RZ, R70 ;  /* 0x00000046ff42c228 */ /* 0x010fe20000000000 */
[----:B------:R-:W-:Y:S01]  /*15f0a0*/  @!P4 MOV R48, RZ ;  /* 0x000000ff0030c202 */ /* 0x000fe20000000f00 */
[----:B------:R-:W-:-:S14]  /*15f0b0*/  DSETP.GT.AND P0, PT, R46, R68, PT ;  /* 0x000000442e00722a */ /* 0x000fdc0003f04000 */
[----:B------:R0:W-:Y:S01]  /*15f0c0*/  @P0 STG.E.64 desc[UR4][R34.64+0x40], R68 ;  /* 0x0000404422000986 */ /* 0x0001e2000c101b04 */
[----:B------:R-:W-:Y:S02]  /*15f0d0*/  @P0 IMAD.MOV.U32 R46, RZ, RZ, R68 ;  /* 0x000000ffff2e0224 */ /* 0x000fe400078e0044 */
[----:B------:R-:W-:Y:S01]  /*15f0e0*/  @P0 IMAD.MOV.U32 R47, RZ, RZ, R69 ;  /* 0x000000ffff2f0224 */ /* 0x000fe200078e0045 */
[----:B------:R-:W-:Y:S06]  /*15f0f0*/  @!P4 BRA `(.L_x_7551) ;  /* 0x00000000005cc947 */ /* 0x000fec0003800000 */
[----:B------:R-:W-:Y:S01]  /*15f100*/  UMOV UR12, 0x6dc9c883 ;  /* 0x6dc9c883000c7882 */ /* 0x000fe20000000000 */
[----:B------:R-:W-:Y:S01]  /*15f110*/  UMOV UR13, 0x3fe45f30 ;  /* 0x3fe45f30000d7882 */ /* 0x000fe20000000000 */
[C---:B------:R-:W-:Y:S02]  /*15f120*/  DSETP.GE.AND P0, PT, |R70|.reuse, 2.14748364800000000000e+09, PT ;  /* 0x41e000004600742a */ /* 0x040fe40003f06200 */
        /* <DEDUP_REMOVED lines=20> */
.L_x_7551:
[----:B------:R-:W-:Y:S05]  /*15f270*/  BSYNC.RECONVERGENT B5 ;  /* 0x0000000000057941 */ /* 0x000fea0003800200 */
.L_x_7550:
[----:B------:R-:W2:Y:S01]  /*15f280*/  LDCU.64 UR12, c[0x4][0x28] ;  /* 0x01000500ff0c77ac */ /* 0x000ea20008000a00 */
[----:B0-----:R-:W-:-:S05]  /*15f290*/  IMAD.SHL.U32 R68, R48, 0x40, RZ ;  /* 0x0000004030447824 */ /* 0x001fca00078e00ff */
        /* <DEDUP_REMOVED lines=58> */
.L_x_7553:
[----:B------:R-:W-:Y:S05]  /*15f640*/  BSYNC.RECONVERGENT B5 ;  /* 0x0000000000057941 */ /* 0x000fea0003800200 */
.L_x_7552:
        /* <DEDUP_REMOVED lines=60> */
.L_x_7555:
[----:B------:R-:W-:Y:S05]  /*15fa10*/  BSYNC.RECONVERGENT B5 ;  /* 0x0000000000057941 */ /* 0x000fea0003800200 */
.L_x_7554:
        /* <DEDUP_REMOVED lines=56> */
.L_x_7559:
[----:B------:R-:W-:Y:S05]  /*15fda0*/  BSYNC.RECONVERGENT B6 ;  /* 0x0000000000067941 */ /* 0x000fea0003800200 */
.L_x_7558:
[----:B------:R-:W-:-:S07]  /*15fdb0*/  VIADD R48, R105, 0x1 ;  /* 0x0000000169307836 */ /* 0x000fce0000000000 */
.L_x_7557:
[----:B------:R-:W-:Y:S05]  /*15fdc0*/  BSYNC.RECONVERGENT B5 ;  /* 0x0000000000057941 */ /* 0x000fea0003800200 */
.L_x_7556:
        /* <DEDUP_REMOVED lines=56> */
.L_x_7563:
[----:B------:R-:W-:Y:S05]  /*160150*/  BSYNC.RECONVERGENT B6 ;  /* 0x0000000000067941 */ /* 0x000fea0003800200 */
.L_x_7562:
[----:B------:R-:W-:-:S07]  /*160160*/  VIADD R48, R105, 0x1 ;  /* 0x0000000169307836 */ /* 0x000fce0000000000 */
.L_x_7561:
[----:B------:R-:W-:Y:S05]  /*160170*/  BSYNC.RECONVERGENT B5 ;  /* 0x0000000000057941 */ /* 0x000fea0003800200 */
.L_x_7560:
        /* <DEDUP_REMOVED lines=56> */
.L_x_7567:
[----:B------:R-:W-:Y:S05]  /*160500*/  BSYNC.RECONVERGENT B6 ;  /* 0x0000000000067941 */ /* 0x000fea0003800200 */
.L_x_7566:
[----:B------:R-:W-:-:S07]  /*160510*/  VIADD R48, R105, 0x1 ;  /* 0x0000000169307836 */ /* 0x000fce0000000000 */
.L_x_7565:
[----:B------:R-:W-:Y:S05]  /*160520*/  BSYNC.RECONVERGENT B5 ;  /* 0x0000000000057941 */ /* 0x000fea0003800200 */
.L_x_7564:
        /* <DEDUP_REMOVED lines=14> */
[----:B------:R-:W-:Y:S02]  /*160610*/  FSEL R96, R96, -8.06006814911005101289e+34, !P0 ;  /* 0xf9785eba60607808 */ /* 0x000fe40004000000 */
[----:B------:R-:W-:Y:S02]  /*160620*/  FSEL R97, -R90, 0.11223486810922622681, !P0 ;  /* 0x3de5db655a617808 */ /* 0x000fe40004000100 */
[----:B0-----:R-:W-:-:S04]  /*160630*/  MOV R46, 0x1 ;  /* 0x00000001002e7802 */ /* 0x001fc80000000f00 */
        /* <DEDUP_REMOVED lines=35> */
.L_x_7569:
[----:B------:R-:W-:Y:S05]  /*160870*/  BSYNC.RECONVERGENT B1 ;  /* 0x0000000000017941 */ /* 0x000fea0003800200 */
.L_x_7568:
        /* <DEDUP_REMOVED lines=57> */
.L_x_7571:
        /* <DEDUP_REMOVED lines=72> */
.L_x_7572:
[----:B------:R-:W-:Y:S05]  /*161090*/  BSYNC.RECONVERGENT B0 ;  /* 0x0000000000007941 */ /* 0x000fea0003800200 */
.L_x_7570:
        /* <DEDUP_REMOVED lines=22> */
.L_x_7574:
[----:B------:R-:W-:Y:S05]  /*161200*/  BSYNC.RECONVERGENT B1 ;  /* 0x0000000000017941 */ /* 0x000fea0003800200 */
.L_x_7573:
        /* <DEDUP_REMOVED lines=57> */
.L_x_7576:
        /* <DEDUP_REMOVED lines=72> */
.L_x_7577:
[----:B------:R-:W-:Y:S05]  /*161a20*/  BSYNC.RECONVERGENT B0 ;  /* 0x0000000000007941 */ /* 0x000fea0003800200 */
.L_x_7575:
        /* <DEDUP_REMOVED lines=34> */
.L_x_7579:
[----:B------:R-:W-:Y:S05]  /*161c50*/  BSYNC.RECONVERGENT B5 ;  /* 0x0000000000057941 */ /* 0x000fea0003800200 */
.L_x_7578:
        /* <DEDUP_REMOVED lines=59> */
.L_x_7581:
[----:B------:R-:W-:Y:S05]  /*162010*/  BSYNC.RECONVERGENT B1 ;  /* 0x0000000000017941 */ /* 0x000fea0003800200 */
.L_x_7580:
        /* <DEDUP_REMOVED lines=23> */
.L_x_7583:
[----:B------:R-:W-:Y:S05]  /*162190*/  BSYNC.RECONVERGENT B1 ;  /* 0x0000000000017941 */ /* 0x000fea0003800200 */
.L_x_7582:
        /* <DEDUP_REMOVED lines=23> */
.L_x_7585:
[----:B------:R-:W-:Y:S05]  /*162310*/  BSYNC.RECONVERGENT B1 ;  /* 0x0000000000017941 */ /* 0x000fea0003800200 */
.L_x_7584:
        /* <DEDUP_REMOVED lines=34> */
.L_x_7589:
[----:B------:R-:W-:Y:S05]  /*162540*/  BSYNC.RECONVERGENT B6 ;  /* 0x0000000000067941 */ /* 0x000fea0003800200 */
.L_x_7588:
[----:B------:R-:W-:-:S07]  /*162550*/  VIADD R48, R105, 0x1 ;  /* 0x0000000169307836 */ /* 0x000fce0000000000 */
.L_x_7587:
[----:B------:R-:W-:Y:S05]  /*162560*/  BSYNC.RECONVERGENT B5 ;  /* 0x0000000000057941 */ /* 0x000fea0003800200 */
.L_x_7586:
        /* <DEDUP_REMOVED lines=56> */
.L_x_7593:
[----:B------:R-:W-:Y:S05]  /*1628f0*/  BSYNC.RECONVERGENT B6 ;  /* 0x0000000000067941 */ /* 0x000fea0003800200 */
.L_x_7592:
[----:B------:R-:W-:-:S07]  /*162900*/  VIADD R48, R105, 0x1 ;  /* 0x0000000169307836 */ /* 0x000fce0000000000 */
.L_x_7591:
[----:B------:R-:W-:Y:S05]  /*162910*/  BSYNC.RECONVERGENT B5 ;  /* 0x0000000000057941 */ /* 0x000fea0003800200 */
.L_x_7590:
        /* <DEDUP_REMOVED lines=56> */
.L_x_7595:
[----:B------:R-:W-:Y:S05]  /*162ca0*/  BSYNC.RECONVERGENT B5 ;  /* 0x0000000000057941 */ /* 0x000fea0003800200 */
.L_x_7594:
        /* <DEDUP_REMOVED lines=8> */
[----:B------:R-:W4:Y:S04]  /*162d30*/  LDG.E.128.CONSTANT R104, desc[UR4][R72.64+0x20] ;  /* 0x0000200448687981 */ /* 0x000f28000c1e9d00 */
        /* <DEDUP_REMOVED lines=33> */
.L_x_7610:
[----:B------:R-:W0:Y:S01]  /*162f50*/  LDC.64 R78, c[0x0][0x3a8] ;  /* 0x0000ea00ff4e7b82 */ /* 0x000e220000000a00 */
[----:B------:R-:W-:-:S04]  /*162f60*/  IMAD.SHL.U32 R45, R44, 0x4, RZ ;  /* 0x000000042c2d7824 */ /* 0x000fc800078e00ff */
[----:B0-----:R-:W-:-:S05]  /*162f70*/  IMAD.WIDE.U32 R78, R45, 0x4, R78 ;  /* 0x000000042d4e7825 */ /* 0x001fca00078e004e */
[----:B------:R-:W2:Y:S04]  /*162f80*/  LDG.E R48, desc[UR4][R78.64] ;  /* 0x000000044e307981 */ /* 0x000ea8000c1e1900 */
[----:B------:R-:W3:Y:S04]  /*162f90*/  LDG.E R45, desc[UR4][R78.64+0x4] ;  /* 0x000004044e2d7981 */ /* 0x000ee8000c1e1900 */
[----:B------:R-:W4:Y:S01]  /*162fa0*/  LDG.E R80, desc[UR4][R78.64+0x8] ;  /* 0x000008044e507981 */ /* 0x000f22000c1e1900 */
[----:B------:R-:W-:Y:S01]  /*162fb0*/  MOV R100, RZ ;  /* 0x000000ff00647202 */ /* 0x000fe20000000f00 */
        /* <DEDUP_REMOVED lines=40> */
.L_x_7598:
[----:B------:R-:W-:Y:S05]  /*163240*/  BSYNC.RECONVERGENT B1 ;  /* 0x0000000000017941 */ /* 0x000fea0003800200 */
.L_x_7597:
[----:B------:R-:W0:Y:S01]  /*163250*/  MUFU.RCP64H R95, R105 ;  /* 0x00000069005f7308 */ /* 0x000e220000001800 */
[----:B------:R-:W-:Y:S01]  /*163260*/  IADD3 R94, PT, PT, R105, 0x300402, RZ ;  /* 0x00300402695e7810 */ /* 0x000fe20007ffe0ff */
[----:B------:R-:W-:Y:S03]  /*163270*/  BSSY.RECONVERGENT B1, `(.L_x_7599) ;  /* 0x000000e000017945 */ /* 0x000fe60003800200 */
[----:B------:R-:W-:Y:S02]  /*163280*/  FSETP.GEU.AND P0, PT, |R94|, 5.8789094863358348022e-39, PT ;  /* 0x004004025e00780b */ /* 0x000fe40003f0e200 */
        /* <DEDUP_REMOVED lines=12> */
.L_x_7600:
[----:B------:R-:W-:Y:S05]  /*163350*/  BSYNC.RECONVERGENT B1 ;  /* 0x0000000000017941 */ /* 0x000fea0003800200 */
.L_x_7599:
        /* <DEDUP_REMOVED lines=12> */
[----:B------:R-:W-:-:S06]  /*163420*/  IMAD.MOV.U32 R104, RZ, RZ, 0x1 ;  /* 0x00000001ff687424 */ /* 0x000fcc00078e00ff */
        /* <DEDUP_REMOVED lines=20> */
.L_x_7602:
[----:B------:R-:W-:Y:S05]  /*163570*/  BSYNC.RECONVERGENT B1 ;  /* 0x0000000000017941 */ /* 0x000fea0003800200 */
.L_x_7601:
        /* <DEDUP_REMOVED lines=45> */
.L_x_7604:
        /* <DEDUP_REMOVED lines=70> */
.L_x_7605:
[----:B------:R-:W-:Y:S05]  /*163cb0*/  BSYNC.RECONVERGENT B0 ;  /* 0x0000000000007941 */ /* 0x000fea0003800200 */
.L_x_7603:
        /* <DEDUP_REMOVED lines=36> */
.L_x_7609:
[----:B------:R-:W-:Y:S05]  /*163f00*/  BSYNC.RECONVERGENT B6 ;  /* 0x0000000000067941 */ /* 0x000fea0003800200 */
.L_x_7608:
[----:B------:R-:W-:-:S04]  /*163f10*/  LOP3.LUT R105, R105, 0x1, RZ, 0xc0, !PT ;  /* 0x0000000169697812 */ /* 0x000fc800078ec0ff */
[----:B------:R-:W-:-:S13]  /*163f20*/  ISETP.NE.U32.AND P0, PT, R105, 0x1, PT ;  /* 0x000000016900780c */ /* 0x000fda0003f05070 */
.L_x_7607:
[----:B------:R-:W-:Y:S05]  /*163f30*/  BSYNC.RECONVERGENT B5 ;  /* 0x0000000000057941 */ /* 0x000fea0003800200 */
.L_x_7606:
        /* <DEDUP_REMOVED lines=67> */
.L_x_7596:
        /* <DEDUP_REMOVED lines=32> */
.L_x_7614:
[----:B------:R-:W-:Y:S05]  /*164570*/  BSYNC.RECONVERGENT B6 ;  /* 0x0000000000067941 */ /* 0x000fea0003800200 */
.L_x_7613:
[----:B------:R-:W-:-:S07]  /*164580*/  VIADD R48, R105, 0x1 ;  /* 0x0000000169307836 */ /* 0x000fce0000000000 */
.L_x_7612:
[----:B------:R-:W-:Y:S05]  /*164590*/  BSYNC.RECONVERGENT B5 ;  /* 0x0000000000057941 */ /* 0x000fea0003800200 */
.L_x_7611:
        /* <DEDUP_REMOVED lines=60> */
.L_x_7618:
[----:B------:R-:W-:Y:S05]  /*164960*/  BSYNC.RECONVERGENT B6 ;  /* 0x0000000000067941 */ /* 0x000fea0003800200 */
.L_x_7617:
[----:B------:R-:W-:-:S07]  /*164970*/  IADD3 R48, PT, PT, R105, 0x1, RZ ;  /* 0x0000000169307810 */ /* 0x000fce0007ffe0ff */
.L_x_7616:
[----:B------:R-:W-:Y:S05]  /*164980*/  BSYNC.RECONVERGENT B5 ;  /* 0x0000000000057941 */ /* 0x000fea0003800200 */
.L_x_7615:
        /* <DEDUP_REMOVED lines=60> */
.L_x_7622:
[----:B------:R-:W-:Y:S05]  /*164d50*/  BSYNC.RECONVERGENT B6 ;  /* 0x0000000000067941 */ /* 0x000fea0003800200 */
.L_x_7621:
[----:B------:R-:W-:-:S07]  /*164d60*/  VIADD R48, R105, 0x1 ;  /* 0x0000000169307836 */ /* 0x000fce0000000000 */
.L_x_7620:
[----:B------:R-:W-:Y:S05]  /*164d70*/  BSYNC.RECONVERGENT B5 ;  /* 0x0000000000057941 */ /* 0x000fea0003800200 */
.L_x_7619:
        /* <DEDUP_REMOVED lines=56> */
.L_x_7624:
[----:B------:R-:W-:Y:S05]  /*165100*/  BSYNC.RECONVERGENT B5 ;  /* 0x0000000000057941 */ /* 0x000fea0003800200 */
.L_x_7623:
        /* <DEDUP_REMOVED lines=56> */
.L_x_7626:
[----:B------:R-:W-:Y:S05]  /*165490*/  BSYNC.RECONVERGENT B5 ;  /* 0x0000000000057941 */ /* 0x000fea0003800200 */
.L_x_7625:
        /* <DEDUP_REMOVED lines=56> */
.L_x_7628:
[----:B------:R-:W-:Y:S05]  /*165820*/  BSYNC.RECONVERGENT B5 ;  /* 0x0000000000057941 */ /* 0x000fea0003800200 */
.L_x_7627:
        /* <DEDUP_REMOVED lines=49> */
[----:B0-----:R-:W-:Y:S01]  /*165b40*/  IMAD.MOV.U32 R46, RZ, RZ, RZ ;  /* 0x000000ffff2e7224 */ /* 0x001fe200078e00ff */
[----:B------:R-:W-:Y:S01]  /*165b50*/  DFMA R78, R44, R78, R100 ;  /* 0x0000004e2c4e722b */ /* 0x000fe20000000064 */
[----:B------:R-:W-:-:S10]  /*165b60*/  IMAD.MOV.U32 R45, RZ, RZ, RZ ;  /* 0x000000ffff2d7224 */ /* 0x000fd400078e00ff */
.L_x_7752:
        /* <DEDUP_REMOVED lines=43> */
.L_x_7631:
[----:B------:R-:W-:Y:S05]  /*165e20*/  BSYNC.RECONVERGENT B1 ;  /* 0x0000000000017941 */ /* 0x000fea0003800200 */
.L_x_7630:
        /* <DEDUP_REMOVED lines=30> */
.L_x_7633:
[----:B------:R-:W-:Y:S05]  /*166010*/  BSYNC.RECONVERGENT B5 ;  /* 0x0000000000057941 */ /* 0x000fea0003800200 */
.L_x_7632:
        /* <DEDUP_REMOVED lines=60> */
.L_x_7638:
[----:B------:R-:W-:Y:S05]  /*1663e0*/  BSYNC.RECONVERGENT B1 ;  /* 0x0000000000017941 */ /* 0x000fea0003800200 */
.L_x_7637:
        /* <DEDUP_REMOVED lines=59> */
.L_x_7640:
        /* <DEDUP_REMOVED lines=72> */
.L_x_7641:
[----:B------:R-:W-:Y:S05]  /*166c20*/  BSYNC.RECONVERGENT B0 ;  /* 0x0000000000007941 */ /* 0x000fea0003800200 */
.L_x_7639:
[----:B------:R-:W-:Y:S01]  /*166c30*/  UMOV UR12, 0x1a63c1f5 ;  /* 0x1a63c1f5000c7882 */ /* 0x000fe20000000000 */
[----:B------:R-:W-:Y:S01]  /*166c40*/  UMOV UR13, 0x404ca5dc ;  /* 0x404ca5dc000d7882 */ /* 0x000fe20000000000 */
[----:B------:R-:W-:Y:S01]  /*166c50*/  IMAD.MOV.U32 R44, RZ, RZ, 0x2 ;  /* 0x00000002ff2c7424 */ /* 0x000fe200078e00ff */
[----:B------:R-:W-:-:S08]  /*166c60*/  DMUL R100, R100, UR12 ;  /* 0x0000000c64647c28 */ /* 0x000fd00008000000 */
[----:B------:R-:W-:-:S07]  /*166c70*/  DADD R102, -RZ, -R100 ;  /* 0x00000000ff667229 */ /* 0x000fce0000000964 */
[----:B------:R2:W-:Y:S01]  /*166c80*/  STL.128 [R1], R100 ;  /* 0x0000006401007387 */ /* 0x0005e20000100c00 */
[----:B------:R-:W-:Y:S05]  /*166c90*/  BRA `(.L_x_7636) ;  /* 0x00000038006c7947 */ /* 0x000fea0003800000 */
.L_x_7635:
        /* <DEDUP_REMOVED lines=23> */
.L_x_7643:
[----:B------:R-:W-:Y:S05]  /*166e10*/  BSYNC.RECONVERGENT B1 ;  /* 0x0000000000017941 */ /* 0x000fea0003800200 */
.L_x_7642:
        /* <DEDUP_REMOVED lines=26> */
.L_x_7645:
[----:B------:R-:W-:Y:S05]  /*166fc0*/  BSYNC.RECONVERGENT B1 ;  /* 0x0000000000017941 */ /* 0x000fea0003800200 */
.L_x_7644:
        /* <DEDUP_REMOVED lines=22> */
.L_x_7647:
[----:B------:R-:W-:Y:S05]  /*167130*/  BSYNC.RECONVERGENT B1 ;  /* 0x0000000000017941 */ /* 0x000fea0003800200 */
.L_x_7646:
        /* <DEDUP_REMOVED lines=32> */
.L_x_7649:
[----:B------:R-:W-:Y:S05]  /*167340*/  BSYNC.RECONVERGENT B1 ;  /* 0x0000000000017941 */ /* 0x000fea0003800200 */
.L_x_7648:
        /* <DEDUP_REMOVED lines=23> */
.L_x_7651:
[----:B------:R-:W-:Y:S05]  /*1674c0*/  BSYNC.RECONVERGENT B1 ;  /* 0x0000000000017941 */ /* 0x000fea0003800200 */
.L_x_7650:
        /* <DEDUP_REMOVED lines=61> */
.L_x_7655:
        /* <DEDUP_REMOVED lines=72> */
.L_x_7656:
[----:B------:R-:W-:Y:S05]  /*167d20*/  BSYNC.RECONVERGENT B0 ;  /* 0x0000000000007941 */ /* 0x000fea0003800200 */
.L_x_7654:
        /* <DEDUP_REMOVED lines=28> */
.L_x_7660:
[----:B------:R-:W-:Y:S05]  /*167ef0*/  BSYNC.RECONVERGENT B8 ;  /* 0x0000000000087941 */ /* 0x000fea0003800200 */
.L_x_7659:
[----:B------:R-:W-:-:S07]  /*167f00*/  VIADD R44, R105, 0x1 ;  /* 0x00000001692c7836 */ /* 0x000fce0000000000 */
.L_x_7658:
[----:B------:R-:W-:Y:S05]  /*167f10*/  BSYNC.RECONVERGENT B7 ;  /* 0x0000000000077941 */ /* 0x000fea0003800200 */
.L_x_7657:
        /* <DEDUP_REMOVED lines=56> */
.L_x_7662:
[----:B------:R-:W-:Y:S05]  /*1682a0*/  BSYNC.RECONVERGENT B7 ;  /* 0x0000000000077941 */ /* 0x000fea0003800200 */
.L_x_7661:
        /* <DEDUP_REMOVED lines=59> */
.L_x_7666:
[----:B------:R-:W-:Y:S05]  /*168660*/  BSYNC.RECONVERGENT B8 ;  /* 0x0000000000087941 */ /* 0x000fea0003800200 */
.L_x_7665:
[----:B------:R-:W-:-:S07]  /*168670*/  VIADD R44, R105, 0x1 ;  /* 0x00000001692c7836 */ /* 0x000fce0000000000 */
.L_x_7664:
[----:B------:R-:W-:Y:S05]  /*168680*/  BSYNC.RECONVERGENT B7 ;  /* 0x0000000000077941 */ /* 0x000fea0003800200 */
.L_x_7663:
        /* <DEDUP_REMOVED lines=56> */
.L_x_7668:
[----:B------:R-:W-:Y:S05]  /*168a10*/  BSYNC.RECONVERGENT B7 ;  /* 0x0000000000077941 */ /* 0x000fea0003800200 */
.L_x_7667:
        /* <DEDUP_REMOVED lines=43> */
.L_x_7653:
[----:B------:R-:W-:Y:S05]  /*168cd0*/  BSYNC.RECONVERGENT B6 ;  /* 0x0000000000067941 */ /* 0x000fea0003800200 */
.L_x_7652:
        /* <DEDUP_REMOVED lines=22> */
.L_x_7670:
[----:B------:R-:W-:Y:S05]  /*168e40*/  BSYNC.RECONVERGENT B1 ;  /* 0x0000000000017941 */ /* 0x000fea0003800200 */
.L_x_7669:
        /* <DEDUP_REMOVED lines=59> */
.L_x_7672:
        /* <DEDUP_REMOVED lines=72> */
.L_x_7673:
[----:B------:R-:W-:Y:S05]  /*169680*/  BSYNC.RECONVERGENT B0 ;  /* 0x0000000000007941 */ /* 0x000fea0003800200 */
.L_x_7671:
        /* <DEDUP_REMOVED lines=28> */
.L_x_7677:
[----:B------:R-:W-:Y:S05]  /*169850*/  BSYNC.RECONVERGENT B7 ;  /* 0x0000000000077941 */ /* 0x000fea0003800200 */
.L_x_7676:
[----:B------:R-:W-:-:S07]  /*169860*/  VIADD R48, R105, 0x1 ;  /* 0x0000000169307836 */ /* 0x000fce0000000000 */
.L_x_7675:
[----:B------:R-:W-:Y:S05]  /*169870*/  BSYNC.RECONVERGENT B6 ;  /* 0x0000000000067941 */ /* 0x000fea0003800200 */
.L_x_7674:
        /* <DEDUP_REMOVED lines=56> */
.L_x_7679:
[----:B------:R-:W-:Y:S05]  /*169c00*/  BSYNC.RECONVERGENT B6 ;  /* 0x0000000000067941 */ /* 0x000fea0003800200 */
.L_x_7678:
        /* <DEDUP_REMOVED lines=59> */
.L_x_7683:
[----:B------:R-:W-:Y:S05]  /*169fc0*/  BSYNC.RECONVERGENT B7 ;  /* 0x0000000000077941 */ /* 0x000fea0003800200 */
.L_x_7682:
[----:B------:R-:W-:-:S07]  /*169fd0*/  VIADD R48, R105, 0x1 ;  /* 0x0000000169307836 */ /* 0x000fce0000000000 */
.L_x_7681:
[----:B------:R-:W-:Y:S05]  /*169fe0*/  BSYNC.RECONVERGENT B6 ;  /* 0x0000000000067941 */ /* 0x000fea0003800200 */
.L_x_7680:
        /* <DEDUP_REMOVED lines=56> */
.L_x_7685:
[----:B------:R-:W-:Y:S05]  /*16a370*/  BSYNC.RECONVERGENT B6 ;  /* 0x0000000000067941 */ /* 0x000fea0003800200 */
.L_x_7684:
        /* <DEDUP_REMOVED lines=45> */
.L_x_7636:
[----:B------:R-:W-:Y:S05]  /*16a650*/  BSYNC.RECONVERGENT B5 ;  /* 0x0000000000057941 */ /* 0x000fea0003800200 */
.L_x_7634:
        /* <DEDUP_REMOVED lines=35> */
.L_x_7691:
[----:B------:R-:W-:Y:S05]  /*16a890*/  BSYNC.RECONVERGENT B7 ;  /* 0x0000000000077941 */ /* 0x000fea0003800200 */
.L_x_7690:
[----:B------:R-:W-:-:S07]  /*16a8a0*/  VIADD R48, R105, 0x1 ;  /* 0x0000000169307836 */ /* 0x000fce0000000000 */
.L_x_7689:
[----:B------:R-:W-:Y:S05]  /*16a8b0*/  BSYNC.RECONVERGENT B6 ;  /* 0x0000000000067941 */ /* 0x000fea0003800200 */
.L_x_7688:
[----:B------:R-:W0:Y:S01]  /*16a8c0*/  LDCU.64 UR12, c[0x4][0x28] ;  /* 0x01000500ff0c77ac */ /* 0x000e220008000a00 */
[----:B------:R-:W-:-:S05]  /*16a8d0*/  IMAD.SHL.U32 R90, R48, 0x40, RZ ;  /* 0x00000040305a7824 */ /* 0x000fca00078e00ff */
[----:B------:R-:W-:-:S04]  /*16a8e0*/  LOP3.LUT R90, R90, 0x40, RZ, 0xc0, !PT ;  /* 0x000000405a5a7812 */ /* 0x000fc800078ec0ff */
[----:B0-----:R-:W-:-:S04]  /*16a8f0*/  IADD3 R126, P0, PT, R90, UR12, RZ ;  /* 0x0000000c5a7e7c10 */ /* 0x001fc8000ff1e0ff */
[----:B------:R-:W-:-:S05]  /*16a900*/  IADD3.X R127, PT, PT, RZ, UR13, RZ, P0, !PT ;  /* 0x0000000dff7f7c10 */ /* 0x000fca00087fe4ff */
        /* <DEDUP_REMOVED lines=51> */
.L_x_7693:
[----:B------:R-:W-:Y:S05]  /*16ac40*/  BSYNC.RECONVERGENT B6 ;  /* 0x0000000000067941 */ /* 0x000fea0003800200 */
.L_x_7692:
        /* <DEDUP_REMOVED lines=13> */
[----:B------:R-:W-:Y:S01]  /*16ad20*/  DMUL R14, R118, R14 ;  /* 0x0000000e760e7228 */ /* 0x000fe20000000000 */
[----:B------:R-:W-:-:S02]  /*16ad30*/  MOV R90, 0x3da8ff83 ;  /* 0x3da8ff83005a7802 */ /* 0x000fc40000000f00 */
        /* <DEDUP_REMOVED lines=49> */
.L_x_7695:
[----:B------:R-:W-:Y:S05]  /*16b050*/  BSYNC.RECONVERGENT B1 ;  /* 0x0000000000017941 */ /* 0x000fea0003800200 */
.L_x_7694:
        /* <DEDUP_REMOVED lines=20> */
.L_x_7697:
[----:B------:R-:W-:Y:S05]  /*16b1a0*/  BSYNC.RECONVERGENT B1 ;  /* 0x0000000000017941 */ /* 0x000fea0003800200 */
.L_x_7696:
        /* <DEDUP_REMOVED lines=57> */
.L_x_7699:
        /* <DEDUP_REMOVED lines=72> */
.L_x_7700:
[----:B------:R-:W-:Y:S05]  /*16b9c0*/  BSYNC.RECONVERGENT B0 ;  /* 0x0000000000007941 */ /* 0x000fea0003800200 */
.L_x_7698:
        /* <DEDUP_REMOVED lines=39> */
.L_x_7704:
[----:B------:R-:W-:Y:S05]  /*16bc40*/  BSYNC.RECONVERGENT B7 ;  /* 0x0000000000077941 */ /* 0x000fea0003800200 */
.L_x_7703:
[----:B------:R-:W-:Y:S01]  /*16bc50*/  IADD3 R48, PT, PT, R105, 0x1, RZ ;  /* 0x0000000169307810 */ /* 0x000fe20007ffe0ff */
[----:B------:R-:W-:Y:S06]  /*16bc60*/  BRA `(.L_x_7705) ;  /* 0x0000000000087947 */ /* 0x000fec0003800000 */
.L_x_7702:
[----:B------:R-:W-:Y:S01]  /*16bc70*/  DMUL R126, RZ, R124 ;  /* 0x0000007cff7e7228 */ /* 0x000fe20000000000 */
[----:B------:R-:W-:-:S10]  /*16bc80*/  IMAD.MOV.U32 R48, RZ, RZ, 0x1 ;  /* 0x00000001ff307424 */ /* 0x000fd400078e00ff */
.L_x_7705:
[----:B------:R-:W-:Y:S05]  /*16bc90*/  BSYNC.RECONVERGENT B6 ;  /* 0x0000000000067941 */ /* 0x000fea0003800200 */
.L_x_7701:
        /* <DEDUP_REMOVED lines=55> */
.L_x_7707:
[----:B------:R-:W-:Y:S01]  /*16c010*/  DMUL R126, RZ, R124 ;  /* 0x0000007cff7e7228 */ /* 0x000fe20000000000 */
[----:B------:R-:W-:-:S10]  /*16c020*/  IMAD.MOV.U32 R48, RZ, RZ, RZ ;  /* 0x000000ffff307224 */ /* 0x000fd400078e00ff */
.L_x_7708:
[----:B------:R-:W-:Y:S05]  /*16c030*/  BSYNC.RECONVERGENT B6 ;  /* 0x0000000000067941 */ /* 0x000fea0003800200 */
.L_x_7706:
        /* <DEDUP_REMOVED lines=64> */
.L_x_7710:
[----:B------:R-:W-:Y:S05]  /*16c440*/  BSYNC.RECONVERGENT B1 ;  /* 0x0000000000017941 */ /* 0x000fea0003800200 */
.L_x_7709:
        /* <DEDUP_REMOVED lines=20> */
.L_x_7712:
[----:B------:R-:W-:Y:S05]  /*16c590*/  BSYNC.RECONVERGENT B1 ;  /* 0x0000000000017941 */ /* 0x000fea0003800200 */
.L_x_7711:
        /* <DEDUP_REMOVED lines=77> */
.L_x_7714:
        /* <DEDUP_REMOVED lines=52> */
.L_x_7715:
[----:B------:R-:W-:Y:S05]  /*16cdb0*/  BSYNC.RECONVERGENT B0 ;  /* 0x0000000000007941 */ /* 0x000fea0003800200 */
.L_x_7713:
[----:B------:R-:W-:Y:S01]  /*16cdc0*/  UMOV UR12, 0x1a63c1f5 ;  /* 0x1a63c1f5000c7882 */ /* 0x000fe20000000000 */
[----:B------:R-:W-:Y:S01]  /*16cdd0*/  UMOV UR13, 0x404ca5dc ;  /* 0x404ca5dc000d7882 */ /* 0x000fe20000000000 */
[----:B------:R-:W-:Y:S02]  /*16cde0*/  DSETP.GT.AND P0, PT, R12, RZ, PT ;  /* 0x000000ff0c00722a */ /* 0x000fe40003f04000 */
[----:B------:R-:W-:-:S08]  /*16cdf0*/  DMUL R100, R100, UR12 ;  /* 0x0000000c64647c28 */ /* 0x000fd00008000000 */
[----:B------:R-:W-:-:S10]  /*16ce00*/  DADD R102, -RZ, -R100 ;  /* 0x00000000ff667229 */ /* 0x000fd40000000964 */
[----:B------:R-:W-:Y:S02]  /*16ce10*/  FSEL R12, R102, R100, P0 ;  /* 0x00000064660c7208 */ /* 0x000fe40000000000 */
[----:B------:R-:W-:-:S07]  /*16ce20*/  FSEL R13, R103, R101, P0 ;  /* 0x00000065670d7208 */ /* 0x000fce0000000000 */
.L_x_7687:
[----:B------:R-:W-:Y:S05]  /*16ce30*/  BSYNC.RECONVERGENT B5 ;  /* 0x0000000000057941 */ /* 0x000fea0003800200 */
.L_x_7686:
        /* <DEDUP_REMOVED lines=27> */
.L_x_7717:
[----:B------:R-:W-:Y:S05]  /*16cff0*/  BSYNC.RECONVERGENT B1 ;  /* 0x0000000000017941 */ /* 0x000fea0003800200 */
.L_x_7716:
        /* <DEDUP_REMOVED lines=24> */
.L_x_7719:
[----:B------:R-:W-:Y:S05]  /*16d180*/  BSYNC.RECONVERGENT B1 ;  /* 0x0000000000017941 */ /* 0x000fea0003800200 */
.L_x_7718:
        /* <DEDUP_REMOVED lines=24> */
.L_x_7721:
[----:B------:R-:W-:Y:S05]  /*16d310*/  BSYNC.RECONVERGENT B1 ;  /* 0x0000000000017941 */ /* 0x000fea0003800200 */
.L_x_7720:
        /* <DEDUP_REMOVED lines=47> */
.L_x_7727:
[----:B------:R-:W-:Y:S05]  /*16d610*/  BSYNC.RECONVERGENT B7 ;  /* 0x0000000000077941 */ /* 0x000fea0003800200 */
.L_x_7726:
        /* <DEDUP_REMOVED lines=70> */
.L_x_7731:
[----:B------:R-:W-:Y:S05]  /*16da80*/  BSYNC.RECONVERGENT B8 ;  /* 0x0000000000087941 */ /* 0x000fea0003800200 */
.L_x_7730:
[----:B------:R-:W-:-:S07]  /*16da90*/  VIADD R48, R48, 0x1 ;  /* 0x0000000130307836 */ /* 0x000fce0000000000 */
.L_x_7729:
[----:B------:R-:W-:Y:S05]  /*16daa0*/  BSYNC.RECONVERGENT B7 ;  /* 0x0000000000077941 */ /* 0x000fea0003800200 */
.L_x_7728:
        /* <DEDUP_REMOVED lines=35> */
.L_x_7737:
        /* <DEDUP_REMOVED lines=25> */
.L_x_7735:
[----:B------:R-:W-:Y:S05]  /*16de70*/  BSYNC.RELIABLE B1 ;  /* 0x0000000000017941 */ /* 0x000fea0003800100 */
.L_x_7734:
[----:B------:R-:W-:-:S04]  /*16de80*/  IADD3 R48, PT, PT, R48, 0x1, RZ ;  /* 0x0000000130307810 */ /* 0x000fc80007ffe0ff */
[----:B------:R-:W-:-:S13]  /*16de90*/  ISETP.NE.AND P0, PT, R48, R47, PT ;  /* 0x0000002f3000720c */ /* 0x000fda0003f05270 */
[----:B------:R-:W-:Y:S05]  /*16dea0*/  @P0 BRA `(.L_x_7737) ;  /* 0xfffffffc008c0947 */ /* 0x000fea000383ffff */
[----:B------:R-:W-:-:S07]  /*16deb0*/  IMAD.MOV.U32 R86, RZ, RZ, RZ ;  /* 0x000000ffff567224 */ /* 0x000fce00078e00ff */
.L_x_7733:
        /* <DEDUP_REMOVED lines=8> */
.L_x_7732:
[----:B------:R3:W5:Y:S01]  /*16df40*/  LDL.64 R100, [R1] ;  /* 0x0000000001647983 */ /* 0x0007620000100a00 */
[----:B------:R-:W-:-:S07]  /*16df50*/  IMAD.MOV.U32 R86, RZ, RZ, R48 ;  /* 0x000000ffff567224 */ /* 0x000fce00078e0030 */
.L_x_7736:
        /* <DEDUP_REMOVED lines=17> */
.L_x_7725:
[----:B------:R-:W-:Y:S05]  /*16e070*/  BSYNC.RECONVERGENT B5 ;  /* 0x0000000000057941 */ /* 0x000fea0003800200 */
.L_x_7724:
        /* <DEDUP_REMOVED lines=42> */
.L_x_7739:
[----:B------:R-:W-:Y:S01]  /*16e320*/  DMUL R126, RZ, R128 ;  /* 0x00000080ff7e7228 */ /* 0x000fe20000000000 */
[----:B------:R-:W-:-:S10]  /*16e330*/  IMAD.MOV.U32 R44, RZ, RZ, RZ ;  /* 0x000000ffff2c7224 */ /* 0x000fd400078e00ff */
.L_x_7740:
[----:B------:R-:W-:Y:S05]  /*16e340*/  BSYNC.RECONVERGENT B5 ;  /* 0x0000000000057941 */ /* 0x000fea0003800200 */
.L_x_7738:
        /* <DEDUP_REMOVED lines=65> */
.L_x_7744:
[----:B------:R-:W-:Y:S05]  /*16e760*/  BSYNC.RECONVERGENT B7 ;  /* 0x0000000000077941 */ /* 0x000fea0003800200 */
.L_x_7743:
[----:B------:R-:W-:Y:S01]  /*16e770*/  VIADD R44, R100, 0x1 ;  /* 0x00000001642c7836 */ /* 0x000fe20000000000 */
[----:B------:R-:W-:Y:S06]  /*16e780*/  BRA `(.L_x_7745) ;  /* 0x0000000000147947 */ /* 0x000fec0003800000 */
.L_x_7742:
[----:B------:R-:W-:Y:S01]  /*16e790*/  UMOV UR12, 0xa2529d3a ;  /* 0xa2529d3a000c7882 */ /* 0x000fe20000000000 */
[----:B------:R-:W-:Y:S01]  /*16e7a0*/  UMOV UR13, 0x3f91df46 ;  /* 0x3f91df46000d7882 */ /* 0x000fe20000000000 */
[----:B------:R-:W-:Y:S01]  /*16e7b0*/  IMAD.MOV.U32 R44, RZ, RZ, 0x1 ;  /* 0x00000001ff2c7424 */ /* 0x000fe200078e00ff */
[----:B------:R-:W-:-:S08]  /*16e7c0*/  DMUL R128, R12, UR12 ;  /* 0x0000000c0c807c28 */ /* 0x000fd00008000000 */
[----:B------:R-:W-:-:S11]  /*16e7d0*/  DMUL R128, RZ, R128 ;  /* 0x00000080ff807228 */ /* 0x000fd60000000000 */
.L_x_7745:
[----:B------:R-:W-:Y:S05]  /*16e7e0*/  BSYNC.RECONVERGENT B5 ;  /* 0x0000000000057941 */ /* 0x000fea0003800200 */
.L_x_7741:
        /* <DEDUP_REMOVED lines=35> */
.L_x_7751:
        /* <DEDUP_REMOVED lines=25> */
.L_x_7749:
[----:B------:R-:W-:Y:S05]  /*16ebb0*/  BSYNC.RELIABLE B1 ;  /* 0x0000000000017941 */ /* 0x000fea0003800100 */
.L_x_7748:
[----:B------:R-:W-:-:S05]  /*16ebc0*/  VIADD R44, R44, 0x1 ;  /* 0x000000012c2c7836 */ /* 0x000fca0000000000 */
[----:B------:R-:W-:-:S13]  /*16ebd0*/  ISETP.NE.AND P0, PT, R44, R47, PT ;  /* 0x0000002f2c00720c */ /* 0x000fda0003f05270 */
[----:B------:R-:W-:Y:S05]  /*16ebe0*/  @P0 BRA `(.L_x_7751) ;  /* 0xfffffffc008c0947 */ /* 0x000fea000383ffff */
[----:B------:R-:W-:-:S07]  /*16ebf0*/  IMAD.MOV.U32 R86, RZ, RZ, RZ ;  /* 0x000000ffff567224 */ /* 0x000fce00078e00ff */
.L_x_7747:
[----:B------:R-:W-:Y:S01]  /*16ec00*/  ISETP.NE.AND P0, PT, R86, RZ, PT ;  /* 0x000000ff5600720c */ /* 0x000fe20003f05270 */
[----:B------:R-:W-:Y:S01]  /*16ec10*/  IMAD.MOV.U32 R44, RZ, RZ, R86 ;  /* 0x000000ffff2c7224 */ /* 0x000fe200078e0056 */
[----:B------:R-:W-:-:S11]  /*16ec20*/  MOV R86, RZ ;  /* 0x000000ff00567202 */ /* 0x000fd60000000f00 */
[----:B------:R-:W-:Y:S05]  /*16ec30*/  @!P0 BREAK.RELIABLE B0 ;  /* 0x0000000000008942 */ /* 0x000fea0003800100 */
[----:B------:R-:W-:Y:S05]  /*16ec40*/  @!P0 BRA `(.L_x_7723) ;  /* 0x0000000000448947 */ /* 0x000fea0003800000 */
[----:B------:R-:W-:Y:S05]  /*16ec50*/  BSYNC.RELIABLE B0 ;  /* 0x0000000000007941 */ /* 0x000fea0003800100 */
.L_x_7746:
[----:B------:R3:W5:Y:S01]  /*16ec60*/  LDL.64 R100, [R1+0x8] ;  /* 0x0000080001647983 */ /* 0x0007620000100a00 */
[----:B------:R-:W-:-:S07]  /*16ec70*/  IMAD.MOV.U32 R86, RZ, RZ, R44 ;  /* 0x000000ffff567224 */ /* 0x000fce00078e002c */
.L_x_7750:
        /* <DEDUP_REMOVED lines=14> */
.L_x_7723:
[----:B------:R-:W-:Y:S05]  /*16ed60*/  BSYNC.RECONVERGENT B6 ;  /* 0x0000000000067941 */ /* 0x000fea0003800200 */
.L_x_7722:
[----:B----4-:R-:W4:Y:S02]  /*16ed70*/  LDC.64 R100, c[0x0][0x390] ;  /* 0x0000e400ff647b82 */ /* 0x010f240000000a00 */
[----:B----4-:R-:W4:Y:S01]  /*16ed80*/  LDG.E R100, desc[UR4][R100.64+0x4] ;  /* 0x0000040464647981 */ /* 0x010f22000c1e1900 */
[----:B------:R-:W-:-:S05]  /*16ed90*/  VIADD R45, R45, 0x1 ;  /* 0x000000012d2d7836 */ /* 0x000fca0000000000 */
[----:B----4-:R-:W-:-:S13]  /*16eda0*/  ISETP.GE.AND P0, PT, R45, R100, PT ;  /* 0x000000642d00720c */ /* 0x010fda0003f06270 */
[----:B------:R-:W-:Y:S05]  /*16edb0*/  @!P0 BRA `(.L_x_7752) ;  /* 0xffffff6c006c8947 */ /* 0x000fea000383ffff */
.L_x_7629:
[----:B------:R-:W-:Y:S01]  /*16edc0*/  ISETP.GE.AND P0, PT, R10, 0x1, PT ;  /* 0x000000010a00780c */ /* 0x000fe20003f06270 */
[----:B------:R-:W-:Y:S01]  /*16edd0*/  BSSY.RECONVERGENT B1, `(.L_x_7753) ;  /* 0x0000107000017945 */ /* 0x000fe20003800200 */
[----:B------:R-:W-:-:S11]  /*16ede0*/  CS2R R44, SRZ ;  /* 0x00000000002c7805 */ /* 0x000fd6000001ff00 */
[----:B------:R-:W-:Y:S05]  /*16edf0*/  @!P0 BRA `(.L_x_7754) ;  /* 0x0000001000108947 */ /* 0x000fea0003800000 */
[----:B------:R-:W-:Y:S01]  /*16ee00*/  IMAD.MOV.U32 R47, RZ, RZ, RZ ;  /* 0x000000ffff2f7224 */ /* 0x000fe200078e00ff */
[----:B------:R-:W-:-:S07]  /*16ee10*/  CS2R R44, SRZ ;  /* 0x00000000002c7805 */ /* 0x000fce000001ff00 */
.L_x_7768:
        /* <DEDUP_REMOVED lines=15> */
.L_x_7758:
        /* <DEDUP_REMOVED lines=9> */
.L_x_7757:
        /* <DEDUP_REMOVED lines=14> */
[----:B------:R-:W-:Y:S01]  /*16f080*/  MOV R77, 0x3fd80000 ;  /* 0x3fd80000004d7802 */ /* 0x000fe20000000f00 */
[----:B------:R-:W-:Y:S01]  /*16f090*/  BSSY.RECONVERGENT B6, `(.L_x_7759) ;  /* 0x000001a000067945 */ /* 0x000fe20003800200 */
        /* <DEDUP_REMOVED lines=25> */
.L_x_7760:
[----:B------:R-:W-:Y:S05]  /*16f230*/  BSYNC.RECONVERGENT B6 ;  /* 0x0000000000067941 */ /* 0x000fea0003800200 */
.L_x_7759:
        /* <DEDUP_REMOVED lines=25> */
.L_x_7762:
[----:B------:R-:W-:Y:S05]  /*16f3d0*/  BSYNC.RECONVERGENT B6 ;  /* 0x0000000000067941 */ /* 0x000fea0003800200 */
.L_x_7761:
        /* <DEDUP_REMOVED lines=21> */
.L_x_7764:
[----:B------:R-:W-:Y:S05]  /*16f530*/  BSYNC.RECONVERGENT B6 ;  /* 0x0000000000067941 */ /* 0x000fea0003800200 */
.L_x_7763:
        /* <DEDUP_REMOVED lines=63> */
.L_x_7766:
        /* <DEDUP_REMOVED lines=72> */
.L_x_7767:
[----:B------:R-:W-:Y:S05]  /*16fdb0*/  BSYNC.RECONVERGENT B0 ;  /* 0x0000000000007941 */ /* 0x000fea0003800200 */
.L_x_7765:
[----:B------:R-:W-:Y:S01]  /*16fdc0*/  UMOV UR12, 0x1a63c1f5 ;  /* 0x1a63c1f5000c7882 */ /* 0x000fe20000000000 */
[----:B------:R-:W-:Y:S02]  /*16fdd0*/  UMOV UR13, 0x404ca5dc ;  /* 0x404ca5dc000d7882 */ /* 0x000fe40000000000 */
[----:B------:R-:W-:-:S08]  /*16fde0*/  DMUL R66, R66, UR12 ;  /* 0x0000000c42427c28 */ /* 0x000fd00008000000 */
[----:B------:R-:W-:-:S11]  /*16fdf0*/  DADD R44, R44, |R66| ;  /* 0x000000002c2c7229 */ /* 0x000fd60000000442 */
.L_x_7756:
[----:B------:R-:W-:Y:S05]  /*16fe00*/  BSYNC.RECONVERGENT B5 ;  /* 0x0000000000057941 */ /* 0x000fea0003800200 */
.L_x_7755:
[----:B------:R-:W-:-:S05]  /*16fe10*/  VIADD R47, R47, 0x1 ;  /* 0x000000012f2f7836 */ /* 0x000fca0000000000 */
[----:B------:R-:W-:-:S13]  /*16fe20*/  ISETP.NE.AND P0, PT, R47, R10, PT ;  /* 0x0000000a2f00720c */ /* 0x000fda0003f05270 */
[----:B------:R-:W-:Y:S05]  /*16fe30*/  @P0 BRA `(.L_x_7768) ;  /* 0xffffffec00f80947 */ /* 0x000fea000383ffff */
.L_x_7754:
[----:B------:R-:W-:Y:S05]  /*16fe40*/  BSYNC.RECONVERGENT B1 ;  /* 0x0000000000017941 */ /* 0x000fea0003800200 */
.L_x_7753:
        /* <DEDUP_REMOVED lines=51> */
[----:B------:R-:W-:Y:S01]  /*170180*/  IMAD.MOV.U32 R112, RZ, RZ, R78 ;  /* 0x000000ffff707224 */ /* 0x000fe200078e004e */
[----:B------:R-:W-:Y:S01]  /*170190*/  MOV R113, R79 ;  /* 0x0000004f00717202 */ /* 0x000fe20000000f00 */
[----:B------:R-:W-:-:S07]  /*1701a0*/  IMAD.MOV.U32 R93, RZ, RZ, 0x9 ;  /* 0x00000009ff5d7424 */ /* 0x000fce00078e00ff */
.L_x_7771:
[----:B------:R-:W-:Y:S05]  /*1701b0*/  BSYNC.RECONVERGENT B0 ;  /* 0x0000000000007941 */ /* 0x000fea0003800200 */
.L_x_7770:
[----:B------:R-:W-:Y:S05]  /*1701c0*/  BRA `(.L_x_7772) ;  /* 0x0000012c00fc7947 */ /* 0x000fea0003800000 */
.L_x_7549:
        /* <DEDUP_REMOVED lines=16> */
[----:B-----5:R-:W4:Y:S04]  /*1702d0*/  LDG.E.64 R46, desc[UR4][R28.64+0x350] ;  /* 0x000350041c2e7981 */ /* 0x020f28000c1e1b00 */
[----:B----4-:R3:W-:Y:S04]  /*1702e0*/  STG.E.64 desc[UR4][R74.64+0x38], R46 ;  /* 0x0000382e4a007986 */ /* 0x0107e8000c101b04 */
[----:B--2---:R-:W2:Y:S01]  /*1702f0*/  LDG.E.64 R48, desc[UR4][R28.64+0x358] ;  /* 0x000358041c307981 */ /* 0x004ea2000c1e1b00 */
[----:B------:R-:W-:-:S03]  /*170300*/  VIADD R92, R92, 0x2 ;  /* 0x000000025c5c7836 */ /* 0x000fc60000000000 */
[----:B--2---:R3:W-:Y:S04]  /*170310*/  STG.E.64 desc[UR4][R74.64+0x40], R48 ;  /* 0x000040304a007986 */ /* 0x0047e8000c101b04 */
[----:B------:R3:W-:Y:S01]  /*170320*/  STG.E.64 desc[UR4][R72.64+0x3a8], R80 ;  /* 0x0003a85048007986 */ /* 0x0007e2000c101b04 */
[----:B------:R-:W-:Y:S05]  /*170330*/  BRA `(.L_x_7327) ;  /* 0x0000011800607947 */ /* 0x000fea0003800000 */
.L_x_7329:
        /* <DEDUP_REMOVED lines=18> */
[----:B------:R-:W-:Y:S01]  /*170460*/  DADD R68, -R46, R68 ;  /* 0x000000002e447229 */ /* 0x000fe20000000144 */
[----:B---3--:R-:W2:Y:S07]  /*170470*/  LDG.E.64 R44, desc[UR4][R28.64+0x2e0] ;  /* 0x0002e0041c2c7981 */ /* 0x008eae000c1e1b00 */
[----:B------:R-:W-:-:S07]  /*170480*/  DFMA R46, R68, 0.5, R46 ;  /* 0x3fe00000442e782b */ /* 0x000fce000000002e */
[----:B------:R3:W-:Y:S01]  /*170490*/  STG.E.64 desc[UR4][R28.64+0x320], R46 ;  /* 0x0003202e1c007986 */ /* 0x0007e2000c101b04 */
[----:B----4-:R-:W-:-:S14]  /*1704a0*/  DSETP.GT.AND P5, PT, R48, R66, PT ;  /* 0x000000423000722a */ /* 0x010fdc0003fa4000 */
        /* <DEDUP_REMOVED lines=9> */
[----:B------:R-:W-:-:S07]  /*170540*/  DFMA R44, R44, 0.5, R70 ;  /* 0x3fe000002c2c782b */ /* 0x000fce0000000046 */
        /* <DEDUP_REMOVED lines=47> */
[----:B------:R-:W-:Y:S01]  /*170840*/  DFMA R104, R70, 0.5, R72 ;  /* 0x3fe000004668782b */ /* 0x000fe20000000048 */
        /* <DEDUP_REMOVED lines=14> */
[----:B------:R-:W-:Y:S01]  /*170930*/  DFMA R68, R68, 0.5, R72 ;  /* 0x3fe000004444782b */ /* 0x000fe20000000048 */
        /* <DEDUP_REMOVED lines=11> */
[----:B------:R-:W-:-:S07]  /*1709f0*/  DFMA R72, R70, 0.5, R72 ;  /* 0x3fe000004648782b */ /* 0x000fce0000000048 */
        /* <DEDUP_REMOVED lines=58> */
.L_x_7774:
[----:B------:R-:W-:Y:S05]  /*170da0*/  BSYNC.RECONVERGENT B5 ;  /* 0x0000000000057941 */ /* 0x000fea0003800200 */
.L_x_7773:
        /* <DEDUP_REMOVED lines=60> */
.L_x_7776:
[----:B------:R-:W-:Y:S05]  /*171170*/  BSYNC.RECONVERGENT B5 ;  /* 0x0000000000057941 */ /* 0x000fea0003800200 */
.L_x_7775:
        /* <DEDUP_REMOVED lines=60> */
.L_x_7778:
[----:B------:R-:W-:Y:S05]  /*171540*/  BSYNC.RECONVERGENT B5 ;  /* 0x0000000000057941 */ /* 0x000fea0003800200 */
.L_x_7777:
        /* <DEDUP_REMOVED lines=56> */
.L_x_7782:
[----:B------:R-:W-:Y:S05]  /*1718d0*/  BSYNC.RECONVERGENT B6 ;  /* 0x0000000000067941 */ /* 0x000fea0003800200 */
.L_x_7781:
[----:B------:R-:W-:-:S07]  /*1718e0*/  VIADD R90, R105, 0x1 ;  /* 0x00000001695a7836 */ /* 0x000fce0000000000 */
.L_x_7780:
[----:B------:R-:W-:Y:S05]  /*1718f0*/  BSYNC.RECONVERGENT B5 ;  /* 0x0000000000057941 */ /* 0x000fea0003800200 */
.L_x_7779:
        /* <DEDUP_REMOVED lines=56> */
.L_x_7786:
[----:B------:R-:W-:Y:S05]  /*171c80*/  BSYNC.RECONVERGENT B6 ;  /* 0x0000000000067941 */ /* 0x000fea0003800200 */
.L_x_7785:
[----:B------:R-:W-:-:S07]  /*171c90*/  IADD3 R90, PT, PT, R105, 0x1, RZ ;  /* 0x00000001695a7810 */ /* 0x000fce0007ffe0ff */
.L_x_7784:
[----:B------:R-:W-:Y:S05]  /*171ca0*/  BSYNC.RECONVERGENT B5 ;  /* 0x0000000000057941 */ /* 0x000fea0003800200 */
.L_x_7783:
        /* <DEDUP_REMOVED lines=56> */
.L_x_7790:
[----:B------:R-:W-:Y:S05]  /*172030*/  BSYNC.RECONVERGENT B6 ;  /* 0x0000000000067941 */ /* 0x000fea0003800200 */
.L_x_7789:
[----:B------:R-:W-:-:S07]  /*172040*/  VIADD R90, R105, 0x1 ;  /* 0x00000001695a7836 */ /* 0x000fce0000000000 */
.L_x_7788:
[----:B------:R-:W-:Y:S05]  /*172050*/  BSYNC.RECONVERGENT B5 ;  /* 0x0000000000057941 */ /* 0x000fea0003800200 */
.L_x_7787:
        /* <DEDUP_REMOVED lines=52> */
.L_x_7792:
[----:B------:R-:W-:Y:S05]  /*1723a0*/  BSYNC.RECONVERGENT B1 ;  /* 0x0000000000017941 */ /* 0x000fea0003800200 */
.L_x_7791:
        /* <DEDUP_REMOVED lines=57> */
.L_x_7794:
        /* <DEDUP_REMOVED lines=72> */
.L_x_7795:
[----:B------:R-:W-:Y:S05]  /*172bc0*/  BSYNC.RECONVERGENT B0 ;  /* 0x0000000000007941 */ /* 0x000fea0003800200 */
.L_x_7793:
        /* <DEDUP_REMOVED lines=22> */
.L_x_7797:
[----:B------:R-:W-:Y:S05]  /*172d30*/  BSYNC.RECONVERGENT B1 ;  /* 0x0000000000017941 */ /* 0x000fea0003800200 */
.L_x_7796:
        /* <DEDUP_REMOVED lines=57> */
.L_x_7799:
        /* <DEDUP_REMOVED lines=72> */
.L_x_7800:
[----:B------:R-:W-:Y:S05]  /*173550*/  BSYNC.RECONVERGENT B0 ;  /* 0x0000000000007941 */ /* 0x000fea0003800200 */
.L_x_7798:
        /* <DEDUP_REMOVED lines=34> */
.L_x_7802:
[----:B------:R-:W-:Y:S05]  /*173780*/  BSYNC.RECONVERGENT B5 ;  /* 0x0000000000057941 */ /* 0x000fea0003800200 */
.L_x_7801:
        /* <DEDUP_REMOVED lines=59> */
.L_x_7804:
[----:B------:R-:W-:Y:S05]  /*173b40*/  BSYNC.RECONVERGENT B1 ;  /* 0x0000000000017941 */ /* 0x000fea0003800200 */
.L_x_7803:
        /* <DEDUP_REMOVED lines=23> */
.L_x_7806:
[----:B------:R-:W-:Y:S05]  /*173cc0*/  BSYNC.RECONVERGENT B1 ;  /* 0x0000000000017941 */ /* 0x000fea0003800200 */
.L_x_7805:
        /* <DEDUP_REMOVED lines=23> */
.L_x_7808:
[----:B------:R-:W-:Y:S05]  /*173e40*/  BSYNC.RECONVERGENT B1 ;  /* 0x0000000000017941 */ /* 0x000fea0003800200 */
.L_x_7807:
        /* <DEDUP_REMOVED lines=34> */
.L_x_7812:
[----:B------:R-:W-:Y:S05]  /*174070*/  BSYNC.RECONVERGENT B6 ;  /* 0x0000000000067941 */ /* 0x000fea0003800200 */
.L_x_7811:
[----:B------:R-:W-:-:S07]  /*174080*/  IADD3 R90, PT, PT, R105, 0x1, RZ ;  /* 0x00000001695a7810 */ /* 0x000fce0007ffe0ff */
.L_x_7810:
[----:B------:R-:W-:Y:S05]  /*174090*/  BSYNC.RECONVERGENT B5 ;  /* 0x0000000000057941 */ /* 0x000fea0003800200 */
.L_x_7809:
        /* <DEDUP_REMOVED lines=56> */
.L_x_7816:
[----:B------:R-:W-:Y:S05]  /*174420*/  BSYNC.RECONVERGENT B6 ;  /* 0x0000000000067941 */ /* 0x000fea0003800200 */
.L_x_7815:
[----:B------:R-:W-:-:S07]  /*174430*/  VIADD R90, R105, 0x1 ;  /* 0x00000001695a7836 */ /* 0x000fce0000000000 */
.L_x_7814:
[----:B------:R-:W-:Y:S05]  /*174440*/  BSYNC.RECONVERGENT B5 ;  /* 0x0000000000057941 */ /* 0x000fea0003800200 */
.L_x_7813:
        /* <DEDUP_REMOVED lines=56> */
.L_x_7818:
[----:B------:R-:W-:Y:S05]  /*1747d0*/  BSYNC.RECONVERGENT B5 ;  /* 0x0000000000057941 */ /* 0x000fea0003800200 */
.L_x_7817:
        /* <DEDUP_REMOVED lines=42> */
.L_x_7833:
        /* <DEDUP_REMOVED lines=47> */
.L_x_7821:
[----:B------:R-:W-:Y:S05]  /*174d70*/  BSYNC.RECONVERGENT B1 ;  /* 0x0000000000017941 */ /* 0x000fea0003800200 */
.L_x_7820:
        /* <DEDUP_REMOVED lines=16> */
.L_x_7823:
[----:B------:R-:W-:Y:S05]  /*174e80*/  BSYNC.RECONVERGENT B1 ;  /* 0x0000000000017941 */ /* 0x000fea0003800200 */
.L_x_7822:
        /* <DEDUP_REMOVED lines=34> */
.L_x_7825:
[----:B------:R-:W-:Y:S05]  /*1750b0*/  BSYNC.RECONVERGENT B1 ;  /* 0x0000000000017941 */ /* 0x000fea0003800200 */
.L_x_7824:
        /* <DEDUP_REMOVED lines=45> */
.L_x_7827:
        /* <DEDUP_REMOVED lines=70> */
.L_x_7828:
[----:B------:R-:W-:Y:S05]  /*1757f0*/  BSYNC.RECONVERGENT B0 ;  /* 0x0000000000007941 */ /* 0x000fea0003800200 */
.L_x_7826:
        /* <DEDUP_REMOVED lines=36> */
.L_x_7832:
[----:B------:R-:W-:Y:S05]  /*175a40*/  BSYNC.RECONVERGENT B6 ;  /* 0x0000000000067941 */ /* 0x000fea0003800200 */
.L_x_7831:
[----:B------:R-:W-:-:S04]  /*175a50*/  LOP3.LUT R105, R105, 0x1, RZ, 0xc0, !PT ;  /* 0x0000000169697812 */ /* 0x000fc800078ec0ff */
[----:B------:R-:W-:-:S13]  /*175a60*/  ISETP.NE.U32.AND P0, PT, R105, 0x1, PT ;  /* 0x000000016900780c */ /* 0x000fda0003f05070 */
.L_x_7830:
[----:B------:R-:W-:Y:S05]  /*175a70*/  BSYNC.RECONVERGENT B5 ;  /* 0x0000000000057941 */ /* 0x000fea0003800200 */
.L_x_7829:
        /* <DEDUP_REMOVED lines=70> */
.L_x_7819:
        /* <DEDUP_REMOVED lines=29> */
.L_x_7837:
[----:B------:R-:W-:Y:S05]  /*1760b0*/  BSYNC.RECONVERGENT B6 ;  /* 0x0000000000067941 */ /* 0x000fea0003800200 */
.L_x_7836:
[----:B------:R-:W-:-:S07]  /*1760c0*/  VIADD R90, R105, 0x1 ;  /* 0x00000001695a7836 */ /* 0x000fce0000000000 */
.L_x_7835:
[----:B------:R-:W-:Y:S05]  /*1760d0*/  BSYNC.RECONVERGENT B5 ;  /* 0x0000000000057941 */ /* 0x000fea0003800200 */
.L_x_7834:
        /* <DEDUP_REMOVED lines=58> */
.L_x_7841:
[----:B------:R-:W-:Y:S05]  /*176480*/  BSYNC.RECONVERGENT B6 ;  /* 0x0000000000067941 */ /* 0x000fea0003800200 */
.L_x_7840:
[----:B------:R-:W-:-:S07]  /*176490*/  VIADD R90, R105, 0x1 ;  /* 0x00000001695a7836 */ /* 0x000fce0000000000 */
.L_x_7839:
[----:B------:R-:W-:Y:S05]  /*1764a0*/  BSYNC.RECONVERGENT B5 ;  /* 0x0000000000057941 */ /* 0x000fea0003800200 */
.L_x_7838:
        /* <DEDUP_REMOVED lines=60> */
.L_x_7845:
[----:B------:R-:W-:Y:S05]  /*176870*/  BSYNC.RECONVERGENT B6 ;  /* 0x0000000000067941 */ /* 0x000fea0003800200 */
.L_x_7844:
[----:B------:R-:W-:-:S07]  /*176880*/  IADD3 R90, PT, PT, R105, 0x1, RZ ;  /* 0x00000001695a7810 */ /* 0x000fce0007ffe0ff */
.L_x_7843:
[----:B------:R-:W-:Y:S05]  /*176890*/  BSYNC.RECONVERGENT B5 ;  /* 0x0000000000057941 */ /* 0x000fea0003800200 */
.L_x_7842:
        /* <DEDUP_REMOVED lines=56> */
.L_x_7847:
[----:B------:R-:W-:Y:S05]  /*176c20*/  BSYNC.RECONVERGENT B5 ;  /* 0x0000000000057941 */ /* 0x000fea0003800200 */
.L_x_7846:
        /* <DEDUP_REMOVED lines=56> */
.L_x_7849:
[----:B------:R-:W-:Y:S05]  /*176fb0*/  BSYNC.RECONVERGENT B5 ;  /* 0x0000000000057941 */ /* 0x000fea0003800200 */
.L_x_7848:
        /* <DEDUP_REMOVED lines=56> */
.L_x_7851:
[----:B------:R-:W-:Y:S05]  /*177340*/  BSYNC.RECONVERGENT B5 ;  /* 0x0000000000057941 */ /* 0x000fea0003800200 */
.L_x_7850:
        /* <DEDUP_REMOVED lines=50> */
[----:B--2---:R-:W-:Y:S01]  /*177670*/  MOV R97, RZ ;  /* 0x000000ff00617202 */ /* 0x004fe20000000f00 */
[----:B------:R-:W-:-:S09]  /*177680*/  IMAD.MOV.U32 R94, RZ, RZ, RZ ;  /* 0x000000ffff5e7224 */ /* 0x000fd200078e00ff */
.L_x_7975:
        /* <DEDUP_REMOVED lines=41> */
[----:B------:R-:W-:Y:S01]  /*177920*/  IMAD.MOV.U32 R124, RZ, RZ, R100 ;  /* 0x000000ffff7c7224 */ /* 0x000fe200078e0064 */
[----:B------:R-:W-:-:S07]  /*177930*/  MOV R125, R101 ;  /* 0x00000065007d7202 */ /* 0x000fce0000000f00 */
.L_x_7854:
[----:B------:R-:W-:Y:S05]  /*177940*/  BSYNC.RECONVERGENT B1 ;  /* 0x0000000000017941 */ /* 0x000fea0003800200 */
.L_x_7853:
        /* <DEDUP_REMOVED lines=30> */
.L_x_7856:
[----:B------:R-:W-:Y:S05]  /*177b30*/  BSYNC.RECONVERGENT B5 ;  /* 0x0000000000057941 */ /* 0x000fea0003800200 */
.L_x_7855:
        /* <DEDUP_REMOVED lines=60> */
.L_x_7861:
[----:B------:R-:W-:Y:S05]  /*177f00*/  BSYNC.RECONVERGENT B1 ;  /* 0x0000000000017941 */ /* 0x000fea0003800200 */
.L_x_7860:
        /* <DEDUP_REMOVED lines=59> */
.L_x_7863:
        /* <DEDUP_REMOVED lines=72> */
.L_x_7864:
[----:B------:R-:W-:Y:S05]  /*178740*/  BSYNC.RECONVERGENT B0 ;  /* 0x0000000000007941 */ /* 0x000fea0003800200 */
.L_x_7862:
[----:B------:R-:W-:Y:S01]  /*178750*/  UMOV UR12, 0x1a63c1f5 ;  /* 0x1a63c1f5000c7882 */ /* 0x000fe20000000000 */
[----:B------:R-:W-:Y:S01]  /*178760*/  UMOV UR13, 0x404ca5dc ;  /* 0x404ca5dc000d7882 */ /* 0x000fe20000000000 */
[----:B------:R-:W-:Y:S01]  /*178770*/  IMAD.MOV.U32 R90, RZ, RZ, 0x2 ;  /* 0x00000002ff5a7424 */ /* 0x000fe200078e00ff */
[----:B------:R-:W-:-:S08]  /*178780*/  DMUL R100, R100, UR12 ;  /* 0x0000000c64647c28 */ /* 0x000fd00008000000 */
[----:B------:R-:W-:-:S07]  /*178790*/  DADD R102, -RZ, -R100 ;  /* 0x00000000ff667229 */ /* 0x000fce0000000964 */
[----:B------:R2:W-:Y:S01]  /*1787a0*/  STL.128 [R1], R100 ;  /* 0x0000006401007387 */ /* 0x0005e20000100c00 */
[----:B------:R-:W-:Y:S05]  /*1787b0*/  BRA `(.L_x_7859) ;  /* 0x00000038006c7947 */ /* 0x000fea0003800000 */
.L_x_7858:
        /* <DEDUP_REMOVED lines=23> */
.L_x_7866:
[----:B------:R-:W-:Y:S05]  /*178930*/  BSYNC.RECONVERGENT B1 ;  /* 0x0000000000017941 */ /* 0x000fea0003800200 */
.L_x_7865:
        /* <DEDUP_REMOVED lines=26> */
.L_x_7868:
[----:B------:R-:W-:Y:S05]  /*178ae0*/  BSYNC.RECONVERGENT B1 ;  /* 0x0000000000017941 */ /* 0x000fea0003800200 */
.L_x_7867:
        /* <DEDUP_REMOVED lines=22> */
.L_x_7870:
[----:B------:R-:W-:Y:S05]  /*178c50*/  BSYNC.RECONVERGENT B1 ;  /* 0x0000000000017941 */ /* 0x000fea0003800200 */
.L_x_7869:
        /* <DEDUP_REMOVED lines=32> */
.L_x_7872:
[----:B------:R-:W-:Y:S05]  /*178e60*/  BSYNC.RECONVERGENT B1 ;  /* 0x0000000000017941 */ /* 0x000fea0003800200 */
.L_x_7871:
[----:B------:R-:W-:Y:S01]  /*178e70*/  DADD R130, R130, R130 ;  /* 0x0000000082827229 */ /* 0x000fe20000000082 */
[----:B------:R-:W-:Y:S01]  /*178e80*/  MOV R100, 0x1 ;  /* 0x0000000100647802 */ /* 0x000fe20000000f00 */
        /* <DEDUP_REMOVED lines=21> */
.L_x_7874:
[----:B------:R-:W-:Y:S05]  /*178fe0*/  BSYNC.RECONVERGENT B1 ;  /* 0x0000000000017941 */ /* 0x000fea0003800200 */
.L_x_7873:
        /* <DEDUP_REMOVED lines=61> */
.L_x_7878:
        /* <DEDUP_REMOVED lines=72> */
.L_x_7879:
[----:B------:R-:W-:Y:S05]  /*179840*/  BSYNC.RECONVERGENT B0 ;  /* 0x0000000000007941 */ /* 0x000fea0003800200 */
.L_x_7877:
        /* <DEDUP_REMOVED lines=28> */
.L_x_7883:
[----:B------:R-:W-:Y:S05]  /*179a10*/  BSYNC.RECONVERGENT B8 ;  /* 0x0000000000087941 */ /* 0x000fea0003800200 */
.L_x_7882:
[----:B------:R-:W-:-:S07]  /*179a20*/  VIADD R90, R105, 0x1 ;  /* 0x00000001695a7836 */ /* 0x000fce0000000000 */
.L_x_7881:
[----:B------:R-:W-:Y:S05]  /*179a30*/  BSYNC.RECONVERGENT B7 ;  /* 0x0000000000077941 */ /* 0x000fea0003800200 */
.L_x_7880:
        /* <DEDUP_REMOVED lines=56> */
.L_x_7885:
[----:B------:R-:W-:Y:S05]  /*179dc0*/  BSYNC.RECONVERGENT B7 ;  /* 0x0000000000077941 */ /* 0x000fea0003800200 */
.L_x_7884:
        /* <DEDUP_REMOVED lines=59> */
.L_x_7889:
[----:B------:R-:W-:Y:S05]  /*17a180*/  BSYNC.RECONVERGENT B8 ;  /* 0x0000000000087941 */ /* 0x000fea0003800200 */
.L_x_7888:
[----:B------:R-:W-:-:S07]  /*17a190*/  VIADD R90, R105, 0x1 ;  /* 0x00000001695a7836 */ /* 0x000fce0000000000 */
.L_x_7887:
[----:B------:R-:W-:Y:S05]  /*17a1a0*/  BSYNC.RECONVERGENT B7 ;  /* 0x0000000000077941 */ /* 0x000fea0003800200 */
.L_x_7886:
        /* <DEDUP_REMOVED lines=56> */
.L_x_7891:
[----:B------:R-:W-:Y:S05]  /*17a530*/  BSYNC.RECONVERGENT B7 ;  /* 0x0000000000077941 */ /* 0x000fea0003800200 */
.L_x_7890:
        /* <DEDUP_REMOVED lines=43> */
.L_x_7876:
[----:B------:R-:W-:Y:S05]  /*17a7f0*/  BSYNC.RECONVERGENT B6 ;  /* 0x0000000000067941 */ /* 0x000fea0003800200 */
.L_x_7875:
        /* <DEDUP_REMOVED lines=22> */
.L_x_7893:
[----:B------:R-:W-:Y:S05]  /*17a960*/  BSYNC.RECONVERGENT B1 ;  /* 0x0000000000017941 */ /* 0x000fea0003800200 */
.L_x_7892:
        /* <DEDUP_REMOVED lines=18> */
[----:B------:R-:W-:Y:S01]  /*17aa90*/  @!P0 IMAD.MOV.U32 R128, RZ, RZ, 0x33145c07 ;  /* 0x33145c07ff808424 */ /* 0x000fe200078e00ff */
[----:B------:R-:W-:-:S04]  /*17aaa0*/  @!P0 MOV R129, 0x3c91a626 ;  /* 0x3c91a62600818802 */ /* 0x000fc80000000f00 */
        /* <DEDUP_REMOVED lines=39> */
.L_x_7895:
        /* <DEDUP_REMOVED lines=72> */
.L_x_7896:
[----:B------:R-:W-:Y:S05]  /*17b1a0*/  BSYNC.RECONVERGENT B0 ;  /* 0x0000000000007941 */ /* 0x000fea0003800200 */
.L_x_7894:
        /* <DEDUP_REMOVED lines=28> */
.L_x_7900:
[----:B------:R-:W-:Y:S05]  /*17b370*/  BSYNC.RECONVERGENT B7 ;  /* 0x0000000000077941 */ /* 0x000fea0003800200 */
.L_x_7899:
[----:B------:R-:W-:-:S07]  /*17b380*/  VIADD R138, R105, 0x1 ;  /* 0x00000001698a7836 */ /* 0x000fce0000000000 */
.L_x_7898:
[----:B------:R-:W-:Y:S05]  /*17b390*/  BSYNC.RECONVERGENT B6 ;  /* 0x0000000000067941 */ /* 0x000fea0003800200 */
.L_x_7897:
        /* <DEDUP_REMOVED lines=56> */
.L_x_7902:
[----:B------:R-:W-:Y:S05]  /*17b720*/  BSYNC.RECONVERGENT B6 ;  /* 0x0000000000067941 */ /* 0x000fea0003800200 */
.L_x_7901:
        /* <DEDUP_REMOVED lines=59> */
.L_x_7906:
[----:B------:R-:W-:Y:S05]  /*17bae0*/  BSYNC.RECONVERGENT B7 ;  /* 0x0000000000077941 */ /* 0x000fea0003800200 */
.L_x_7905:
[----:B------:R-:W-:-:S07]  /*17baf0*/  VIADD R140, R105, 0x1 ;  /* 0x00000001698c7836 */ /* 0x000fce0000000000 */
.L_x_7904:
[----:B------:R-:W-:Y:S05]  /*17bb00*/  BSYNC.RECONVERGENT B6 ;  /* 0x0000000000067941 */ /* 0x000fea0003800200 */
.L_x_7903:
        /* <DEDUP_REMOVED lines=56> */
.L_x_7908:
[----:B------:R-:W-:Y:S05]  /*17be90*/  BSYNC.RECONVERGENT B6 ;  /* 0x0000000000067941 */ /* 0x000fea0003800200 */
.L_x_7907:
        /* <DEDUP_REMOVED lines=45> */
.L_x_7859:
[----:B------:R-:W-:Y:S05]  /*17c170*/  BSYNC.RECONVERGENT B5 ;  /* 0x0000000000057941 */ /* 0x000fea0003800200 */
.L_x_7857:
        /* <DEDUP_REMOVED lines=35> */
.L_x_7914:
[----:B------:R-:W-:Y:S05]  /*17c3b0*/  BSYNC.RECONVERGENT B7 ;  /* 0x0000000000077941 */ /* 0x000fea0003800200 */
.L_x_7913:
[----:B------:R-:W-:-:S07]  /*17c3c0*/  IADD3 R128, PT, PT, R105, 0x1, RZ ;  /* 0x0000000169807810 */ /* 0x000fce0007ffe0ff */
.L_x_7912:
[----:B------:R-:W-:Y:S05]  /*17c3d0*/  BSYNC.RECONVERGENT B6 ;  /* 0x0000000000067941 */ /* 0x000fea0003800200 */
.L_x_7911:
        /* <DEDUP_REMOVED lines=56> */
.L_x_7916:
[----:B------:R-:W-:Y:S05]  /*17c760*/  BSYNC.RECONVERGENT B6 ;  /* 0x0000000000067941 */ /* 0x000fea0003800200 */
.L_x_7915:
        /* <DEDUP_REMOVED lines=64> */
.L_x_7918:
[----:B------:R-:W-:Y:S05]  /*17cb70*/  BSYNC.RECONVERGENT B1 ;  /* 0x0000000000017941 */ /* 0x000fea0003800200 */
.L_x_7917:
        /* <DEDUP_REMOVED lines=20> */
.L_x_7920:
[----:B------:R-:W-:Y:S05]  /*17ccc0*/  BSYNC.RECONVERGENT B1 ;  /* 0x0000000000017941 */ /* 0x000fea0003800200 */
.L_x_7919:
        /* <DEDUP_REMOVED lines=57> */
.L_x_7922:
        /* <DEDUP_REMOVED lines=72> */
.L_x_7923:
[----:B------:R-:W-:Y:S05]  /*17d4e0*/  BSYNC.RECONVERGENT B0 ;  /* 0x0000000000007941 */ /* 0x000fea0003800200 */
.L_x_7921:
        /* <DEDUP_REMOVED lines=40> */
.L_x_7927:
[----:B------:R-:W-:Y:S05]  /*17d770*/  BSYNC.RECONVERGENT B7 ;  /* 0x0000000000077941 */ /* 0x000fea0003800200 */
.L_x_7926:
[----:B------:R-:W-:Y:S01]  /*17d780*/  VIADD R134, R100, 0x1 ;  /* 0x0000000164867836 */ /* 0x000fe20000000000 */
[----:B------:R-:W-:Y:S06]  /*17d790*/  BRA `(.L_x_7928) ;  /* 0x0000000000087947 */ /* 0x000fec0003800000 */
.L_x_7925:
[----:B------:R-:W-:Y:S01]  /*17d7a0*/  DMUL R114, RZ, R126 ;  /* 0x0000007eff727228 */ /* 0x000fe20000000000 */
[----:B------:R-:W-:-:S10]  /*17d7b0*/  IMAD.MOV.U32 R134, RZ, RZ, 0x1 ;  /* 0x00000001ff867424 */ /* 0x000fd400078e00ff */
.L_x_7928:
[----:B------:R-:W-:Y:S05]  /*17d7c0*/  BSYNC.RECONVERGENT B6 ;  /* 0x0000000000067941 */ /* 0x000fea0003800200 */
.L_x_7924:
        /* <DEDUP_REMOVED lines=55> */
.L_x_7930:
[----:B------:R-:W-:Y:S01]  /*17db40*/  DMUL R128, RZ, R126 ;  /* 0x0000007eff807228 */ /* 0x000fe20000000000 */
[----:B------:R-:W-:-:S10]  /*17db50*/  IMAD.MOV.U32 R134, RZ, RZ, RZ ;  /* 0x000000ffff867224 */ /* 0x000fd400078e00ff */
.L_x_7931:
[----:B------:R-:W-:Y:S05]  /*17db60*/  BSYNC.RECONVERGENT B6 ;  /* 0x0000000000067941 */ /* 0x000fea0003800200 */
.L_x_7929:
        /* <DEDUP_REMOVED lines=64> */
.L_x_7933:
[----:B------:R-:W-:Y:S05]  /*17df70*/  BSYNC.RECONVERGENT B1 ;  /* 0x0000000000017941 */ /* 0x000fea0003800200 */
.L_x_7932:
        /* <DEDUP_REMOVED lines=20> */
.L_x_7935:
[----:B------:R-:W-:Y:S05]  /*17e0c0*/  BSYNC.RECONVERGENT B1 ;  /* 0x0000000000017941 */ /* 0x000fea0003800200 */
.L_x_7934:
        /* <DEDUP_REMOVED lines=77> */
.L_x_7937:
        /* <DEDUP_REMOVED lines=52> */
.L_x_7938:
[----:B------:R-:W-:Y:S05]  /*17e8e0*/  BSYNC.RECONVERGENT B0 ;  /* 0x0000000000007941 */ /* 0x000fea0003800200 */
.L_x_7936:
[----:B------:R-:W-:Y:S01]  /*17e8f0*/  UMOV UR12, 0x1a63c1f5 ;  /* 0x1a63c1f5000c7882 */ /* 0x000fe20000000000 */
[----:B------:R-:W-:Y:S01]  /*17e900*/  UMOV UR13, 0x404ca5dc ;  /* 0x404ca5dc000d7882 */ /* 0x000fe20000000000 */
[----:B------:R-:W-:Y:S02]  /*17e910*/  DSETP.GT.AND P0, PT, R114, RZ, PT ;  /* 0x000000ff7200722a */ /* 0x000fe40003f04000 */
[----:B------:R-:W-:-:S08]  /*17e920*/  DMUL R100, R100, UR12 ;  /* 0x0000000c64647c28 */ /* 0x000fd00008000000 */
[----:B------:R-:W-:-:S10]  /*17e930*/  DADD R102, -RZ, -R100 ;  /* 0x00000000ff667229 */ /* 0x000fd40000000964 */
[----:B------:R-:W-:Y:S02]  /*17e940*/  FSEL R114, R102, R100, P0 ;  /* 0x0000006466727208 */ /* 0x000fe40000000000 */
[----:B------:R-:W-:-:S07]  /*17e950*/  FSEL R115, R103, R101, P0 ;  /* 0x0000006567737208 */ /* 0x000fce0000000000 */
.L_x_7910:
[----:B------:R-:W-:Y:S05]  /*17e960*/  BSYNC.RECONVERGENT B5 ;  /* 0x0000000000057941 */ /* 0x000fea0003800200 */
.L_x_7909:
        /* <DEDUP_REMOVED lines=27> */
.L_x_7940:
[----:B------:R-:W-:Y:S05]  /*17eb20*/  BSYNC.RECONVERGENT B1 ;  /* 0x0000000000017941 */ /* 0x000fea0003800200 */
.L_x_7939:
        /* <DEDUP_REMOVED lines=24> */
.L_x_7942:
[----:B------:R-:W-:Y:S05]  /*17ecb0*/  BSYNC.RECONVERGENT B1 ;  /* 0x0000000000017941 */ /* 0x000fea0003800200 */
.L_x_7941:
        /* <DEDUP_REMOVED lines=24> */
.L_x_7944:
[----:B------:R-:W-:Y:S05]  /*17ee40*/  BSYNC.RECONVERGENT B1 ;  /* 0x0000000000017941 */ /* 0x000fea0003800200 */
.L_x_7943:
[----:B------:R-:W-:Y:S04]  /*17ee50*/  BSSY.RECONVERGENT B6, `(.L_x_7945) ;  /* 0x00001a4000067945 */ /* 0x000fe80003800200 */
[----:B------:R-:W-:Y:S05]  /*17ee60*/  @!P3 BRA `(.L_x_7946) ;  /* 0x000000180088b947 */ /* 0x000fea0003800000 */
[C---:B------:R-:W-:Y:S01]  /*17ee70*/  DADD R100, -|R116|.reuse, 180 ;  /* 0x4066800074647429 */ /* 0x040fe20000000300 */
[----:B------:R-:W-:Y:S01]  /*17ee80*/  MOV R103, R117 ;  /* 0x0000007500677202 */ /* 0x000fe20000000f00 */
[----:B------:R-:W-:Y:S01]  /*17ee90*/  IMAD.MOV.U32 R102, RZ, RZ, R116 ;  /* 0x000000ffff667224 */ /* 0x000fe200078e0074 */
[----:B------:R-:W-:Y:S01]  /*17eea0*/  LEA R124, R97, 0x1, 0x1 ;  /* 0x00000001617c7811 */ /* 0x000fe200078e08ff */
        /* <DEDUP_REMOVED lines=41> */
.L_x_7950:
[----:B------:R-:W-:Y:S05]  /*17f140*/  BSYNC.RECONVERGENT B7 ;  /* 0x0000000000077941 */ /* 0x000fea0003800200 */
.L_x_7949:
        /* <DEDUP_REMOVED lines=13> */
[----:B------:R-:W-:Y:S01]  /*17f220*/  IMAD.MOV.U32 R136, RZ, RZ, 0x20fd8164 ;  /* 0x20fd8164ff887424 */ /* 0x000fe200078e00ff */
[----:B------:R-:W-:-:S02]  /*17f230*/  MOV R137, 0x3da8ff83 ;  /* 0x3da8ff8300897802 */ /* 0x000fc40000000f00 */
        /* <DEDUP_REMOVED lines=55> */
.L_x_7954:
[----:B------:R-:W-:Y:S05]  /*17f5b0*/  BSYNC.RECONVERGENT B8 ;  /* 0x0000000000087941 */ /* 0x000fea0003800200 */
.L_x_7953:
[----:B------:R-:W-:-:S07]  /*17f5c0*/  VIADD R136, R100, 0x1 ;  /* 0x0000000164887836 */ /* 0x000fce0000000000 */
.L_x_7952:
[----:B------:R-:W-:Y:S05]  /*17f5d0*/  BSYNC.RECONVERGENT B7 ;  /* 0x0000000000077941 */ /* 0x000fea0003800200 */
.L_x_7951:
        /* <DEDUP_REMOVED lines=35> */
.L_x_7960:
        /* <DEDUP_REMOVED lines=25> */
.L_x_7958:
[----:B------:R-:W-:Y:S05]  /*17f9a0*/  BSYNC.RELIABLE B1 ;  /* 0x0000000000017941 */ /* 0x000fea0003800100 */
.L_x_7957:
[----:B------:R-:W-:-:S05]  /*17f9b0*/  VIADD R101, R101, 0x1 ;  /* 0x0000000165657836 */ /* 0x000fca0000000000 */
[----:B------:R-:W-:-:S13]  /*17f9c0*/  ISETP.NE.AND P0, PT, R101, R96, PT ;  /* 0x000000606500720c */ /* 0x000fda0003f05270 */
[----:B------:R-:W-:Y:S05]  /*17f9d0*/  @P0 BRA `(.L_x_7960) ;  /* 0xfffffffc008c0947 */ /* 0x000fea000383ffff */
[----:B------:R-:W-:-:S07]  /*17f9e0*/  IMAD.MOV.U32 R88, RZ, RZ, RZ ;  /* 0x000000ffff587224 */ /* 0x000fce00078e00ff */
.L_x_7956:
        /* <DEDUP_REMOVED lines=8> */
.L_x_7955:
[----:B------:R3:W5:Y:S01]  /*17fa70*/  LDL.64 R102, [R1] ;  /* 0x0000000001667983 */ /* 0x0007620000100a00 */
[----:B------:R-:W-:-:S07]  /*17fa80*/  IMAD.MOV.U32 R88, RZ, RZ, R100 ;  /* 0x000000ffff587224 */ /* 0x000fce00078e0064 */
.L_x_7959:
        /* <DEDUP_REMOVED lines=17> */
.L_x_7948:
[----:B------:R-:W-:Y:S05]  /*17fba0*/  BSYNC.RECONVERGENT B5 ;  /* 0x0000000000057941 */ /* 0x000fea0003800200 */
.L_x_7947:
[----:B----4-:R-:W-:Y:S01]  /*17fbb0*/  DADD R100, -|R114|, 180 ;  /* 0x4066800072647429 */ /* 0x010fe20000000300 */
[----:B------:R-:W-:-:S07]  /*17fbc0*/  IMAD.MOV.U32 R102, RZ, RZ, R115 ;  /* 0x000000ffff667224 */ /* 0x000fce00078e0073 */
[----:B------:R-:W-:Y:S02]  /*17fbd0*/  DSETP.MIN.AND P0, P1, |R114|, R100, PT ;  /* 0x000000647200722a */ /* 0x000fe40003900200 */
[----:B------:R-:W-:-:S05]  /*17fbe0*/  IMAD.MOV.U32 R103, RZ, RZ, R101 ;  /* 0x000000ffff677224 */ /* 0x000fca00078e0065 */
        /* <DEDUP_REMOVED lines=38> */
.L_x_7962:
[----:B------:R-:W-:Y:S01]  /*17fe50*/  DMUL R128, RZ, R130 ;  /* 0x00000082ff807228 */ /* 0x000fe20000000000 */
[----:B------:R-:W-:-:S10]  /*17fe60*/  IMAD.MOV.U32 R90, RZ, RZ, RZ ;  /* 0x000000ffff5a7224 */ /* 0x000fd400078e00ff */
.L_x_7963:
[----:B------:R-:W-:Y:S05]  /*17fe70*/  BSYNC.RECONVERGENT B5 ;  /* 0x0000000000057941 */ /* 0x000fea0003800200 */
.L_x_7961:
        /* <DEDUP_REMOVED lines=61> */
[----:B01----:R-:W-:Y:S05]  /*180250*/  CALL.REL.NOINC `($_Z8FitGrainPdPiS0_S_S_S0_S0_S_S_S_S_S_S_S_S_S_S_S_S_$__internal_trig_reduction_slowpathd) ;  /* 0x0000129000547944 */ /* 0x003fea0003c00000 */
[----:B------:R-:W-:Y:S02]  /*180260*/  IMAD.MOV.U32 R100, RZ, RZ, R105 ;  /* 0x000000ffff647224 */ /* 0x000fe400078e0069 */
[----:B------:R-:W-:Y:S02]  /*180270*/  IMAD.MOV.U32 R130, RZ, RZ, R102 ;  /* 0x000000ffff827224 */ /* 0x000fe400078e0066 */
[----:B------:R-:W-:-:S07]  /*180280*/  IMAD.MOV.U32 R131, RZ, RZ, R103 ;  /* 0x000000ffff837224 */ /* 0x000fce00078e0067 */
.L_x_7967:
[----:B------:R-:W-:Y:S05]  /*180290*/  BSYNC.RECONVERGENT B7 ;  /* 0x0000000000077941 */ /* 0x000fea0003800200 */
.L_x_7966:
[----:B------:R-:W-:Y:S01]  /*1802a0*/  VIADD R90, R100, 0x1 ;  /* 0x00000001645a7836 */ /* 0x000fe20000000000 */
[----:B------:R-:W-:Y:S06]  /*1802b0*/  BRA `(.L_x_7968) ;  /* 0x0000000000147947 */ /* 0x000fec0003800000 */
.L_x_7965:
[----:B------:R-:W-:Y:S01]  /*1802c0*/  UMOV UR12, 0xa2529d3a ;  /* 0xa2529d3a000c7882 */ /* 0x000fe20000000000 */
[----:B------:R-:W-:Y:S01]  /*1802d0*/  UMOV UR13, 0x3f91df46 ;  /* 0x3f91df46000d7882 */ /* 0x000fe20000000000 */
[----:B------:R-:W-:Y:S01]  /*1802e0*/  IMAD.MOV.U32 R90, RZ, RZ, 0x1 ;  /* 0x00000001ff5a7424 */ /* 0x000fe200078e00ff */
[----:B------:R-:W-:-:S08]  /*1802f0*/  DMUL R130, R114, UR12 ;  /* 0x0000000c72827c28 */ /* 0x000fd00008000000 */
[----:B------:R-:W-:-:S11]  /*180300*/  DMUL R130, RZ, R130 ;  /* 0x00000082ff827228 */ /* 0x000fd60000000000 */
.L_x_7968:
[----:B------:R-:W-:Y:S05]  /*180310*/  BSYNC.RECONVERGENT B5 ;  /* 0x0000000000057941 */ /* 0x000fea0003800200 */
.L_x_7964:
        /* <DEDUP_REMOVED lines=35> */
.L_x_7974:
        /* <DEDUP_REMOVED lines=25> */
.L_x_7972:
[----:B------:R-:W-:Y:S05]  /*1806e0*/  BSYNC.RELIABLE B1 ;  /* 0x0000000000017941 */ /* 0x000fea0003800100 */
.L_x_7971:
[----:B------:R-:W-:-:S04]  /*1806f0*/  IADD3 R101, PT, PT, R101, 0x1, RZ ;  /* 0x0000000165657810 */ /* 0x000fc80007ffe0ff */
[----:B------:R-:W-:-:S13]  /*180700*/  ISETP.NE.AND P0, PT, R101, R96, PT ;  /* 0x000000606500720c */ /* 0x000fda0003f05270 */
[----:B------:R-:W-:Y:S05]  /*180710*/  @P0 BRA `(.L_x_7974) ;  /* 0xfffffffc008c0947 */ /* 0x000fea000383ffff */
[----:B------:R-:W-:-:S07]  /*180720*/  IMAD.MOV.U32 R88, RZ, RZ, RZ ;  /* 0x000000ffff587224 */ /* 0x000fce00078e00ff */
.L_x_7970:
[----:B------:R-:W-:Y:S01]  /*180730*/  ISETP.NE.AND P0, PT, R88, RZ, PT ;  /* 0x000000ff5800720c */ /* 0x000fe20003f05270 */
[----:B------:R-:W-:Y:S02]  /*180740*/  IMAD.MOV.U32 R90, RZ, RZ, R88 ;  /* 0x000000ffff5a7224 */ /* 0x000fe400078e0058 */
[----:B------:R-:W-:-:S10]  /*180750*/  IMAD.MOV.U32 R88, RZ, RZ, RZ ;  /* 0x000000ffff587224 */ /* 0x000fd400078e00ff */
[----:B------:R-:W-:Y:S05]  /*180760*/  @!P0 BREAK.RELIABLE B0 ;  /* 0x0000000000008942 */ /* 0x000fea0003800100 */
[----:B------:R-:W-:Y:S05]  /*180770*/  @!P0 BRA `(.L_x_7946) ;  /* 0x0000000000448947 */ /* 0x000fea0003800000 */
[----:B------:R-:W-:Y:S05]  /*180780*/  BSYNC.RELIABLE B0 ;  /* 0x0000000000007941 */ /* 0x000fea0003800100 */
.L_x_7969:
[----:B------:R3:W5:Y:S01]  /*180790*/  LDL.64 R102, [R1+0x8] ;  /* 0x0000080001667983 */ /* 0x0007620000100a00 */
[----:B------:R-:W-:-:S07]  /*1807a0*/  IMAD.MOV.U32 R88, RZ, RZ, R90 ;  /* 0x000000ffff587224 */ /* 0x000fce00078e005a */
.L_x_7973:
        /* <DEDUP_REMOVED lines=14> */
.L_x_7946:
[----:B------:R-:W-:Y:S05]  /*180890*/  BSYNC.RECONVERGENT B6 ;  /* 0x0000000000067941 */ /* 0x000fea0003800200 */
.L_x_7945:
[----:B----4-:R-:W4:Y:S02]  /*1808a0*/  LDC.64 R100, c[0x0][0x390] ;  /* 0x0000e400ff647b82 */ /* 0x010f240000000a00 */
[----:B----4-:R-:W4:Y:S01]  /*1808b0*/  LDG.E R100, desc[UR4][R100.64+0x4] ;  /* 0x0000040464647981 */ /* 0x010f22000c1e1900 */
[----:B------:R-:W-:-:S05]  /*1808c0*/  VIADD R97, R97, 0x1 ;  /* 0x0000000161617836 */ /* 0x000fca0000000000 */
[----:B----4-:R-:W-:-:S13]  /*1808d0*/  ISETP.GE.AND P0, PT, R97, R100, PT ;  /* 0x000000646100720c */ /* 0x010fda0003f06270 */
[----:B------:R-:W-:Y:S05]  /*1808e0*/  @!P0 BRA `(.L_x_7975) ;  /* 0xffffff6c00688947 */ /* 0x000fea000383ffff */
.L_x_7852:
[----:B------:R-:W-:Y:S01]  /*1808f0*/  ISETP.GE.AND P0, PT, R10, 0x1, PT ;  /* 0x000000010a00780c */ /* 0x000fe20003f06270 */
[----:B------:R-:W-:Y:S01]  /*180900*/  BSSY.RECONVERGENT B1, `(.L_x_7976) ;  /* 0x0000107000017945 */ /* 0x000fe20003800200 */
[----:B------:R-:W-:-:S11]  /*180910*/  CS2R R44, SRZ ;  /* 0x00000000002c7805 */ /* 0x000fd6000001ff00 */
[----:B------:R-:W-:Y:S05]  /*180920*/  @!P0 BRA `(.L_x_7977) ;  /* 0x0000001000108947 */ /* 0x000fea0003800000 */
[----:B------:R-:W-:Y:S01]  /*180930*/  IMAD.MOV.U32 R47, RZ, RZ, RZ ;  /* 0x000000ffff2f7224 */ /* 0x000fe200078e00ff */
[----:B------:R-:W-:-:S07]  /*180940*/  CS2R R44, SRZ ;  /* 0x00000000002c7805 */ /* 0x000fce000001ff00 */
.L_x_7991:
        /* <DEDUP_REMOVED lines=15> */
.L_x_7981:
        /* <DEDUP_REMOVED lines=9> */
.L_x_7980:
        /* <DEDUP_REMOVED lines=8> */
[----:B------:R-:W-:-:S05]  /*180b50*/  SHF.L.U32 R49, R46, 0x3, RZ ;  /* 0x000000032e317819 */ /* 0x000fca00000006ff */
        /* <DEDUP_REMOVED lines=32> */
.L_x_7983:
[----:B------:R-:W-:Y:S05]  /*180d60*/  BSYNC.RECONVERGENT B6 ;  /* 0x0000000000067941 */ /* 0x000fea0003800200 */
.L_x_7982:
        /* <DEDUP_REMOVED lines=25> */
.L_x_7985:
[----:B------:R-:W-:Y:S05]  /*180f00*/  BSYNC.RECONVERGENT B6 ;  /* 0x0000000000067941 */ /* 0x000fea0003800200 */
.L_x_7984:
        /* <DEDUP_REMOVED lines=21> */
.L_x_7987:
[----:B------:R-:W-:Y:S05]  /*181060*/  BSYNC.RECONVERGENT B6 ;  /* 0x0000000000067941 */ /* 0x000fea0003800200 */
.L_x_7986:
        /* <DEDUP_REMOVED lines=63> */
.L_x_7989:
        /* <DEDUP_REMOVED lines=72> */
.L_x_7990:
[----:B------:R-:W-:Y:S05]  /*1818e0*/  BSYNC.RECONVERGENT B0 ;  /* 0x0000000000007941 */ /* 0x000fea0003800200 */
.L_x_7988:
[----:B------:R-:W-:Y:S01]  /*1818f0*/  UMOV UR12, 0x1a63c1f5 ;  /* 0x1a63c1f5000c7882 */ /* 0x000fe20000000000 */
[----:B------:R-:W-:Y:S02]  /*181900*/  UMOV UR13, 0x404ca5dc ;  /* 0x404ca5dc000d7882 */ /* 0x000fe40000000000 */
[----:B------:R-:W-:-:S08]  /*181910*/  DMUL R48, R48, UR12 ;  /* 0x0000000c30307c28 */ /* 0x000fd00008000000 */
[----:B------:R-:W-:-:S11]  /*181920*/  DADD R44, R44, |R48| ;  /* 0x000000002c2c7229 */ /* 0x000fd60000000430 */
.L_x_7979:
[----:B------:R-:W-:Y:S05]  /*181930*/  BSYNC.RECONVERGENT B5 ;  /* 0x0000000000057941 */ /* 0x000fea0003800200 */
.L_x_7978:
[----:B------:R-:W-:-:S05]  /*181940*/  VIADD R47, R47, 0x1 ;  /* 0x000000012f2f7836 */ /* 0x000fca0000000000 */
[----:B------:R-:W-:-:S13]  /*181950*/  ISETP.NE.AND P0, PT, R47, R10, PT ;  /* 0x0000000a2f00720c */ /* 0x000fda0003f05270 */
[----:B------:R-:W-:Y:S05]  /*181960*/  @P0 BRA `(.L_x_7991) ;  /* 0xffffffec00f80947 */ /* 0x000fea000383ffff */
.L_x_7977:
[----:B------:R-:W-:Y:S05]  /*181970*/  BSYNC.RECONVERGENT B1 ;  /* 0x0000000000017941 */ /* 0x000fea0003800200 */
.L_x_7976:
[----:B------:R-:W-:Y:S01]  /*181980*/  DSETP.GTU.AND P0, PT, R44, R80, PT ;  /* 0x000000502c00722a */ /* 0x000fe20003f0c000 */
[----:B------:R-:W-:Y:S01]  /*181990*/  BSSY.RECONVERGENT B0, `(.L_x_7327) ;  /* 0x0000032000007945 */ /* 0x000fe20003800200 */
[----:B------:R-:W-:-:S12]  /*1819a0*/  IADD3 R92, PT, PT, R92, 0x2, RZ ;  /* 0x000000025c5c7810 */ /* 0x000fd80007ffe0ff */
        /* <DEDUP_REMOVED lines=24> */
[----:B------:R3:W-:Y:S01]  /*181b30*/  STG.E.64 desc[UR4][R76.64+0x3a8], R44 ;  /* 0x0003a82c4c007986 */ /* 0x0007e2000c101b04 */
[----:B------:R-:W-:Y:S05]  /*181b40*/  BRA `(.L_x_7993) ;  /* 0x0000000000587947 */ /* 0x000fea0003800000 */
.L_x_7992:
        /* <DEDUP_REMOVED lines=21> */
[----:B------:R3:W-:Y:S02]  /*181ca0*/  STG.E.64 desc[UR4][R74.64+0x3a8], R80 ;  /* 0x0003a8504a007986 */ /* 0x0007e4000c101b04 */
.L_x_7993:
[----:B------:R-:W-:Y:S05]  /*181cb0*/  BSYNC.RECONVERGENT B0 ;  /* 0x0000000000007941 */ /* 0x000fea0003800200 */
.L_x_7327:
        /* <DEDUP_REMOVED lines=8> */
[----:B------:R-:W2:Y:S04]  /*181d40*/  LDG.E.64 R78, desc[UR4][R28.64+0x3a8] ;  /* 0x0003a8041c4e7981 */ /* 0x000ea8000c1e1b00 */
[----:B---3--:R-:W3:Y:S04]  /*181d50*/  LDG.E.64 R76, desc[UR4][R28.64+0x3b0] ;  /* 0x0003b0041c4c7981 */ /* 0x008ee8000c1e1b00 */
[----:B0-----:R-:W4:Y:S04]  /*181d60*/  LDG.E.64 R74, desc[UR4][R28.64+0x3b8] ;  /* 0x0003b8041c4a7981 */ /* 0x001f28000c1e1b00 */
[----:B------:R-:W5:Y:S04]  /*181d70*/  LDG.E.64 R72, desc[UR4][R28.64+0x3c0] ;  /* 0x0003c0041c487981 */ /* 0x000f68000c1e1b00 */
[----:B------:R-:W5:Y:S04]  /*181d80*/  LDG.E.64 R70, desc[UR4][R28.64+0x3c8] ;  /* 0x0003c8041c467981 */ /* 0x000f68000c1e1b00 */
[----:B------:R-:W5:Y:S04]  /*181d90*/  LDG.E.64 R68, desc[UR4][R28.64+0x3d0] ;  /* 0x0003d0041c447981 */ /* 0x000f68000c1e1b00 */
[----:B------:R-:W5:Y:S04]  /*181da0*/  LDG.E.64 R66, desc[UR4][R28.64+0x3d8] ;  /* 0x0003d8041c427981 */ /* 0x000f68000c1e1b00 */
[----:B------:R-:W5:Y:S04]  /*181db0*/  LDG.E.64 R48, desc[UR4][R28.64+0x3e0] ;  /* 0x0003e0041c307981 */ /* 0x000f68000c1e1b00 */
[----:B------:R-:W5:Y:S04]  /*181dc0*/  LDG.E.64 R46, desc[UR4][R28.64+0x3e8] ;  /* 0x0003e8041c2e7981 */ /* 0x000f68000c1e1b00 */
[----:B------:R-:W5:Y:S01]  /*181dd0*/  LDG.E.64 R44, desc[UR4][R28.64+0x3f0] ;  /* 0x0003f0041c2c7981 */ /* 0x000f62000c1e1b00 */
[----:B------:R-:W0:Y:S01]  /*181de0*/  MUFU.RCP64H R91, 10 ;  /* 0x40240000005b7908 */ /* 0x000e220000001800 */
[----:B------:R-:W-:Y:S01]  /*181df0*/  IMAD.MOV.U32 R96, RZ, RZ, 0x0 ;  /* 0x00000000ff607424 */ /* 0x000fe200078e00ff */
[----:B------:R-:W-:Y:S01]  /*181e00*/  BSSY.RECONVERGENT B1, `(.L_x_7994) ;  /* 0x000001f000017945 */ /* 0x000fe20003800200 */
[----:B------:R-:W-:-:S02]  /*181e10*/  IMAD.MOV.U32 R97, RZ, RZ, 0x40240000 ;  /* 0x40240000ff617424 */ /* 0x000fc400078e00ff */
[----:B------:R-:W-:-:S06]  /*181e20*/  IMAD.MOV.U32 R90, RZ, RZ, 0x1 ;  /* 0x00000001ff5a7424 */ /* 0x000fcc00078e00ff */
[----:B0-----:R-:W-:-:S08]  /*181e30*/  DFMA R94, R90, -R96, 1 ;  /* 0x3ff000005a5e742b */ /* 0x001fd00000000860 */
[----:B------:R-:W-:-:S08]  /*181e40*/  DFMA R94, R94, R94, R94 ;  /* 0x0000005e5e5e722b */ /* 0x000fd0000000005e */
[----:B------:R-:W-:-:S08]  /*181e50*/  DFMA R94, R90, R94, R90 ;  /* 0x0000005e5a5e722b */ /* 0x000fd0000000005a */
[----:B------:R-:W-:-:S08]  /*181e60*/  DFMA R90, R94, -R96, 1 ;  /* 0x3ff000005e5a742b */ /* 0x000fd00000000860 */
[----:B------:R-:W-:Y:S02]  /*181e70*/  DFMA R90, R94, R90, R94 ;  /* 0x0000005a5e5a722b */ /* 0x000fe4000000005e */
[----:B--2---:R-:W-:-:S08]  /*181e80*/  DADD R80, RZ, R78 ;  /* 0x00000000ff507229 */ /* 0x004fd0000000004e */
[----:B---3--:R-:W-:-:S08]  /*181e90*/  DADD R80, R80, R76 ;  /* 0x0000000050507229 */ /* 0x008fd0000000004c */
[----:B----4-:R-:W-:-:S08]  /*181ea0*/  DADD R80, R80, R74 ;  /* 0x0000000050507229 */ /* 0x010fd0000000004a */
[----:B-----5:R-:W-:-:S08]  /*181eb0*/  DADD R80, R80, R72 ;  /* 0x0000000050507229 */ /* 0x020fd00000000048 */
[----:B------:R-:W-:-:S08]  /*181ec0*/  DADD R80, R80, R70 ;  /* 0x0000000050507229 */ /* 0x000fd00000000046 */
[----:B------:R-:W-:-:S08]  /*181ed0*/  DADD R80, R80, R68 ;  /* 0x0000000050507229 */ /* 0x000fd00000000044 */
        /* <DEDUP_REMOVED lines=8> */
[----:B------:R-:W-:-:S05]  /*181f60*/  FFMA R90, RZ, 2.5625, R81 ;  /* 0x40240000ff5a7823 */ /* 0x000fca0000000051 */
        /* <DEDUP_REMOVED lines=8> */
.L_x_7995:
[----:B------:R-:W-:Y:S05]  /*181ff0*/  BSYNC.RECONVERGENT B1 ;  /* 0x0000000000017941 */ /* 0x000fea0003800200 */
.L_x_7994:
[----:B------:R-:W-:Y:S01]  /*182000*/  DADD R78, R78, -R80 ;  /* 0x000000004e4e7229 */ /* 0x000fe20000000850 */
[----:B------:R-:W-:Y:S01]  /*182010*/  BSSY.RECONVERGENT B0, `(.L_x_7996) ;  /* 0x0000005000007945 */ /* 0x000fe20003800200 */
[----:B------:R-:W-:-:S06]  /*182020*/  MOV R140, 0x182060 ;  /* 0x00182060008c7802 */ /* 0x000fcc0000000f00 */
[----:B------:R-:W-:-:S10]  /*182030*/  DADD R102, -RZ, |R78| ;  /* 0x00000000ff667229 */ /* 0x000fd4000000054e */
[----:B------:R-:W-:-:S07]  /*182040*/  IMAD.MOV.U32 R141, RZ, RZ, R103 ;  /* 0x000000ffff8d7224 */ /* 0x000fce00078e0067 */
[----:B-1----:R-:W-:Y:S05]  /*182050*/  CALL.REL.NOINC `($_Z8FitGrainPdPiS0_S_S_S0_S0_S_S_S_S_S_S_S_S_S_S_S_S_$__internal_accurate_pow) ;  /* 0x0000126800287944 */ /* 0x002fea0003c00000 */
[----:B------:R-:W-:Y:S05]  /*182060*/  BSYNC.RECONVERGENT B0 ;  /* 0x0000000000007941 */ /* 0x000fea0003800200 */
.L_x_7996:
[----:B------:R-:W-:Y:S01]  /*182070*/  DADD R90, R78, 2 ;  /* 0x400000004e5a7429 */ /* 0x000fe20000000000 */
[----:B------:R-:W-:Y:S01]  /*182080*/  BSSY.RECONVERGENT B0, `(.L_x_7997) ;  /* 0x000000f000007945 */ /* 0x000fe20003800200 */
[----:B------:R-:W-:Y:S02]  /*182090*/  DADD R76, R76, -R80 ;  /* 0x000000004c4c7229 */ /* 0x000fe40000000850 */
[----:B------:R-:W-:-:S06]  /*1820a0*/  DSETP.NEU.AND P0, PT, R78, RZ, PT ;  /* 0x000000ff4e00722a */ /* 0x000fcc0003f0d000 */
[----:B------:R-:W-:Y:S01]  /*1820b0*/  LOP3.LUT R90, R91, 0x7ff00000, RZ, 0xc0, !PT ;  /* 0x7ff000005b5a7812 */ /* 0x000fe200078ec0ff */
[----:B------:R-:W-:Y:S01]  /*1820c0*/  DADD R102, -RZ, |R76| ;  /* 0x00000000ff667229 */ /* 0x000fe2000000054c */
        /* <DEDUP_REMOVED lines=8> */
[----:B------:R-:W-:Y:S01]  /*182150*/  @!P0 MOV R90, 0x0 ;  /* 0x00000000005a8802 */ /* 0x000fe20000000f00 */
[----:B------:R-:W-:-:S07]  /*182160*/  @!P0 IMAD.MOV.U32 R91, RZ, RZ, 0x7ff00000 ;  /* 0x7ff00000ff5b8424 */ /* 0x000fce00078e00ff */
.L_x_7998:
[----:B------:R-:W-:Y:S05]  /*182170*/  BSYNC.RECONVERGENT B0 ;  /* 0x0000000000007941 */ /* 0x000fea0003800200 */
.L_x_7997:
[----:B------:R-:W-:Y:S01]  /*182180*/  DADD R90, RZ, R90 ;  /* 0x00000000ff5a7229 */ /* 0x000fe2000000005a */
[----:B------:R-:W-:Y:S01]  /*182190*/  BSSY.RECONVERGENT B0, `(.L_x_7999) ;  /* 0x0000007000007945 */ /* 0x000fe20003800200 */
[----:B------:R-:W-:Y:S01]  /*1821a0*/  DSETP.NEU.AND P0, PT, R78, 1, PT ;  /* 0x3ff000004e00742a */ /* 0x000fe20003f0d000 */
[----:B------:R-:W-:Y:S01]  /*1821b0*/  IMAD.MOV.U32 R141, RZ, RZ, R103 ;  /* 0x000000ffff8d7224 */ /* 0x000fe200078e0067 */
[----:B------:R-:W-:-:S06]  /*1821c0*/  MOV R140, 0x182200 ;  /* 0x00182200008c7802 */ /* 0x000fcc0000000f00 */
[----:B------:R-:W-:Y:S02]  /*1821d0*/  FSEL R78, R90, RZ, P0 ;  /* 0x000000ff5a4e7208 */ /* 0x000fe40000000000 */
[----:B------:R-:W-:-:S07]  /*1821e0*/  FSEL R79, R91, 1.875, P0 ;  /* 0x3ff000005b4f7808 */ /* 0x000fce0000000000 */
[----:B------:R-:W-:Y:S05]  /*1821f0*/  CALL.REL.NOINC `($_Z8FitGrainPdPiS0_S_S_S0_S0_S_S_S_S_S_S_S_S_S_S_S_S_$__internal_accurate_pow) ;  /* 0x0000126400c07944 */ /* 0x000fea0003c00000 */
[----:B------:R-:W-:Y:S05]  /*182200*/  BSYNC.RECONVERGENT B0 ;  /* 0x0000000000007941 */ /* 0x000fea0003800200 */
.L_x_7999:
[C---:B------:R-:W-:Y:S01]  /*182210*/  DADD R90, R76.reuse, 2 ;  /* 0x400000004c5a7429 */ /* 0x040fe20000000000 */
[----:B------:R-:W-:Y:S01]  /*182220*/  BSSY.RECONVERGENT B0, `(.L_x_8000) ;  /* 0x000000f000007945 */ /* 0x000fe20003800200 */
[----:B------:R-:W-:-:S08]  /*182230*/  DSETP.NEU.AND P0, PT, R76, RZ, PT ;  /* 0x000000ff4c00722a */ /* 0x000fd00003f0d000 */
[----:B------:R-:W-:Y:S02]  /*182240*/  LOP3.LUT R90, R91, 0x7ff00000, RZ, 0xc0, !PT ;  /* 0x7ff000005b5a7812 */ /* 0x000fe400078ec0ff */
[----:B------:R-:W-:Y:S02]  /*182250*/  FSEL R91, R100, RZ, P0 ;  /* 0x000000ff645b7208 */ /* 0x000fe40000000000 */
[----:B------:R-:W-:Y:S02]  /*182260*/  ISETP.NE.AND P1, PT, R90, 0x7ff00000, PT ;  /* 0x7ff000005a00780c */ /* 0x000fe40003f25270 */
[----:B------:R-:W-:-:S11]  /*182270*/  FSEL R90, R101, RZ, P0 ;  /* 0x000000ff655a7208 */ /* 0x000fd60000000000 */
        /* <DEDUP_REMOVED lines=8> */
.L_x_8002:
[----:B------:R-:W-:-:S11]  /*182300*/  DADD R90, R76, 2 ;  /* 0x400000004c5a7429 */ /* 0x000fd60000000000 */
.L_x_8001:
[----:B------:R-:W-:Y:S05]  /*182310*/  BSYNC.RECONVERGENT B0 ;  /* 0x0000000000007941 */ /* 0x000fea0003800200 */
.L_x_8000:
[----:B------:R-:W-:Y:S01]  /*182320*/  DADD R74, R74, -R80 ;  /* 0x000000004a4a7229 */ /* 0x000fe20000000850 */
[----:B------:R-:W-:Y:S01]  /*182330*/  BSSY.RECONVERGENT B0, `(.L_x_8003) ;  /* 0x0000009000007945 */ /* 0x000fe20003800200 */
[----:B------:R-:W-:Y:S01]  /*182340*/  DSETP.NEU.AND P0, PT, R76, 1, PT ;  /* 0x3ff000004c00742a */ /* 0x000fe20003f0d000 */
[----:B------:R-:W-:-:S05]  /*182350*/  MOV R140, 0x1823c0 ;  /* 0x001823c0008c7802 */ /* 0x000fca0000000f00 */
[----:B------:R-:W-:Y:S01]  /*182360*/  DADD R102, -RZ, |R74| ;  /* 0x00000000ff667229 */ /* 0x000fe2000000054a */
[----:B------:R-:W-:Y:S02]  /*182370*/  FSEL R76, R90, RZ, P0 ;  /* 0x000000ff5a4c7208 */ /* 0x000fe40000000000 */
[----:B------:R-:W-:-:S06]  /*182380*/  FSEL R77, R91, 1.875, P0 ;  /* 0x3ff000005b4d7808 */ /* 0x000fcc0000000000 */
[----:B------:R-:W-:Y:S01]  /*182390*/  DADD R78, R78, R76 ;  /* 0x000000004e4e7229 */ /* 0x000fe2000000004c */
[----:B------:R-:W-:-:S10]  /*1823a0*/  IMAD.MOV.U32 R141, RZ, RZ, R103 ;  /* 0x000000ffff8d7224 */ /* 0x000fd400078e0067 */
[----:B------:R-:W-:Y:S05]  /*1823b0*/  CALL.REL.NOINC `($_Z8FitGrainPdPiS0_S_S_S0_S0_S_S_S_S_S_S_S_S_S_S_S_S_$__internal_accurate_pow) ;  /* 0x0000126400507944 */ /* 0x000fea0003c00000 */
[----:B------:R-:W-:Y:S05]  /*1823c0*/  BSYNC.RECONVERGENT B0 ;  /* 0x0000000000007941 */ /* 0x000fea0003800200 */
.L_x_8003:
        /* <DEDUP_REMOVED lines=15> */
.L_x_8006:
[----:B------:R-:W-:-:S11]  /*1824c0*/  DADD R76, R74, 2 ;  /* 0x400000004a4c7429 */ /* 0x000fd60000000000 */
.L_x_8005:
[----:B------:R-:W-:Y:S05]  /*1824d0*/  BSYNC.RECONVERGENT B0 ;  /* 0x0000000000007941 */ /* 0x000fea0003800200 */
.L_x_8004:
        /* <DEDUP_REMOVED lines=11> */
.L_x_8007:
        /* <DEDUP_REMOVED lines=15> */
.L_x_8010:
[----:B------:R-:W-:-:S11]  /*182680*/  DADD R74, R72, 2 ;  /* 0x40000000484a7429 */ /* 0x000fd60000000000 */
.L_x_8009:
[----:B------:R-:W-:Y:S05]  /*182690*/  BSYNC.RECONVERGENT B0 ;  /* 0x0000000000007941 */ /* 0x000fea0003800200 */
.L_x_8008:
        /* <DEDUP_REMOVED lines=11> */
.L_x_8011:
        /* <DEDUP_REMOVED lines=12> */
[----:B------:R-:W-:Y:S01]  /*182810*/  MOV R72, 0x0 ;  /* 0x0000000000487802 */ /* 0x000fe20000000f00 */
[----:B------:R-:W-:Y:S01]  /*182820*/  IMAD.MOV.U32 R73, RZ, RZ, 0x7ff00000 ;  /* 0x7ff00000ff497424 */ /* 0x000fe200078e00ff */
[----:B------:R-:W-:Y:S06]  /*182830*/  BRA `(.L_x_8013) ;  /* 0x0000000000047947 */ /* 0x000fec0003800000 */
.L_x_8014:
[----:B------:R-:W-:-:S11]  /*182840*/  DADD R72, R70, 2 ;  /* 0x4000000046487429 */ /* 0x000fd60000000000 */
.L_x_8013:
[----:B------:R-:W-:Y:S05]  /*182850*/  BSYNC.RECONVERGENT B0 ;  /* 0x0000000000007941 */ /* 0x000fea0003800200 */
.L_x_8012:
        /* <DEDUP_REMOVED lines=11> */
.L_x_8015:
        /* <DEDUP_REMOVED lines=15> */
.L_x_8018:
[----:B------:R-:W-:-:S11]  /*182a00*/  DADD R70, R68, 2 ;  /* 0x4000000044467429 */ /* 0x000fd60000000000 */
.L_x_8017:
[----:B------:R-:W-:Y:S05]  /*182a10*/  BSYNC.RECONVERGENT B0 ;  /* 0x0000000000007941 */ /* 0x000fea0003800200 */
.L_x_8016:
        /* <DEDUP_REMOVED lines=11> */
.L_x_8019:
        /* <DEDUP_REMOVED lines=15> */
.L_x_8022:
[----:B------:R-:W-:-:S11]  /*182bc0*/  DADD R68, R66, 2 ;  /* 0x4000000042447429 */ /* 0x000fd60000000000 */
.L_x_8021:
[----:B------:R-:W-:Y:S05]  /*182bd0*/  BSYNC.RECONVERGENT B0 ;  /* 0x0000000000007941 */ /* 0x000fea0003800200 */
.L_x_8020:
        /* <DEDUP_REMOVED lines=11> */
.L_x_8023:
        /* <DEDUP_REMOVED lines=15> */
.L_x_8026:
[----:B------:R-:W-:-:S11]  /*182d80*/  DADD R66, R48, 2 ;  /* 0x4000000030427429 */ /* 0x000fd60000000000 */
.L_x_8025:
[----:B------:R-:W-:Y:S05]  /*182d90*/  BSYNC.RECONVERGENT B0 ;  /* 0x0000000000007941 */ /* 0x000fea0003800200 */
.L_x_8024:
        /* <DEDUP_REMOVED lines=11> */
.L_x_8027:
        /* <DEDUP_REMOVED lines=15> */
.L_x_8030:
[----:B------:R-:W-:-:S11]  /*182f40*/  DADD R48, R46, 2 ;  /* 0x400000002e307429 */ /* 0x000fd60000000000 */
.L_x_8029:
[----:B------:R-:W-:Y:S05]  /*182f50*/  BSYNC.RECONVERGENT B0 ;  /* 0x0000000000007941 */ /* 0x000fea0003800200 */
.L_x_8028:
        /* <DEDUP_REMOVED lines=11> */
.L_x_8031:
        /* <DEDUP_REMOVED lines=15> */
.L_x_8034:
[----:B------:R-:W-:-:S11]  /*183100*/  DADD R46, R44, 2 ;  /* 0x400000002c2e7429 */ /* 0x000fd60000000000 */
.L_x_8033:
[----:B------:R-:W-:Y:S05]  /*183110*/  BSYNC.RECONVERGENT B0 ;  /* 0x0000000000007941 */ /* 0x000fea0003800200 */
.L_x_8032:
[----:B------:R-:W-:Y:S01]  /*183120*/  DSETP.NEU.AND P0, PT, R44, 1, PT ;  /* 0x3ff000002c00742a */ /* 0x000fe20003f0d000 */
[----:B------:R-:W-:Y:S01]  /*183130*/  UMOV UR12, 0xbe769dc1 ;  /* 0xbe769dc1000c7882 */ /* 0x000fe20000000000 */
[----:B------:R-:W-:Y:S01]  /*183140*/  UMOV UR13, 0x3e7828c0 ;  /* 0x3e7828c0000d7882 */ /* 0x000fe20000000000 */
[----:B------:R-:W-:-:S03]  /*183150*/  IMAD.MOV.U32 R91, RZ, RZ, 0xa ;  /* 0x0000000aff5b7424 */ /* 0x000fc600078e00ff */
[----:B------:R-:W-:Y:S02]  /*183160*/  FSEL R44, R46, RZ, P0 ;  /* 0x000000ff2e2c7208 */ /* 0x000fe40000000000 */
[----:B------:R-:W-:-:S06]  /*183170*/  FSEL R45, R47, 1.875, P0 ;  /* 0x3ff000002f2d7808 */ /* 0x000fcc0000000000 */
[----:B------:R-:W-:-:S08]  /*183180*/  DADD R78, R78, R44 ;  /* 0x000000004e4e7229 */ /* 0x000fd0000000002c */
[----:B------:R-:W-:-:S14]  /*183190*/  DSETP.GTU.AND P0, PT, R78, UR12, PT ;  /* 0x0000000c4e007e2a */ /* 0x000fdc000bf0c000 */
[----:B------:R-:W-:Y:S05]  /*1831a0*/  @!P0 BREAK.RELIABLE B4 ;  /* 0x0000000000048942 */ /* 0x000fea0003800100 */
[----:B------:R-:W-:Y:S05]  /*1831b0*/  @!P0 BRA `(.L_x_6865) ;  /* 0x00000000000c8947 */ /* 0x000fea0003800000 */
.L_x_7772:
[----:B------:R-:W-:Y:S05]  /*1831c0*/  BSYNC.RELIABLE B4 ;  /* 0x0000000000047941 */ /* 0x000fea0003800100 */
.L_x_7103:
[----:B------:R-:W-:-:S13]  /*1831d0*/  ISETP.GE.AND P0, PT, R92, 0x14d, PT ;  /* 0x0000014d5c00780c */ /* 0x000fda0003f06270 */
[----:B------:R-:W-:Y:S05]  /*1831e0*/  @!P0 BRA `(.L_x_8035) ;  /* 0xfffffa4c009c8947 */ /* 0x000fea000383ffff */
.L_x_6865:
[----:B------:R-:W-:Y:S05]  /*1831f0*/  BSYNC.RECONVERGENT B3 ;  /* 0x0000000000037941 */ /* 0x000fea0003800200 */
.L_x_6864:
[----:B0--3--:R-:W-:-:S04]  /*183200*/  IMAD R67, R93, 0x9, RZ ;  /* 0x000000095d437824 */ /* 0x009fc800078e02ff */
[----:B------:R-:W-:-:S05]  /*183210*/  IMAD.WIDE.U32 R66, R67, 0x8, R28 ;  /* 0x0000000843427825 */ /* 0x000fca00078e001c */
[----:B------:R-:W2:Y:S04]  /*183220*/  LDG.E.64 R44, desc[UR4][R66.64] ;  /* 0x00000004422c7981 */ /* 0x000ea8000c1e1b00 */
[----:B--2---:R0:W-:Y:S04]  /*183230*/  STG.E.64 desc[UR4][R34.64], R44 ;  /* 0x0000002c22007986 */ /* 0x0041e8000c101b04 */
        /* <DEDUP_REMOVED lines=14> */
[----:B------:R-:W2:Y:S01]  /*183320*/  LDG.E.64 R78, desc[UR4][R66.64+0x40] ;  /* 0x00004004424e7981 */ /* 0x000ea2000c1e1b00 */
[----:B------:R-:W-:-:S03]  /*183330*/  ISETP.GT.AND P0, PT, R92, 0x14d, PT ;  /* 0x0000014d5c00780c */ /* 0x000fc60003f04270 */
[----:B--2---:R0:W-:Y:S10]  /*183340*/  STG.E.64 desc[UR4][R34.64+0x40], R78 ;  /* 0x0000404e22007986 */ /* 0x0041f4000c101b04 */
[----:B------:R-:W-:Y:S05]  /*183350*/  @P0 BRA `(.L_x_8036) ;  /* 0x0000022000680947 */ /* 0x000fea0003800000 */
[----:B------:R-:W-:-:S06]  /*183360*/  IMAD.WIDE.U32 R66, R93, 0x8, R28 ;  /* 0x000000085d427825 */ /* 0x000fcc00078e001c */
[----:B------:R-:W5:Y:S01]  /*183370*/  LDG.E.64 R66, desc[UR4][R66.64+0x3a8] ;  /* 0x0003a80442427981 */ /* 0x000f62000c1e1b00 */
[----:B------:R-:W-:Y:S01]  /*183380*/  BSSY.RELIABLE B3, `(.L_x_8037) ;  /* 0x0002202000037945 */ /* 0x000fe20003800100 */
[----:B0-----:R-:W-:Y:S02]  /*183390*/  IMAD.MOV.U32 R78, RZ, RZ, R92 ;  /* 0x000000ffff4e7224 */ /* 0x001fe400078e005c */
[----:B------:R-:W-:-:S07]  /*1833a0*/  IMAD.MOV.U32 R49, RZ, RZ, RZ ;  /* 0x000000ffff317224 */ /* 0x000fce00078e00ff */
.L_x_8478:
[----:B------:R-:W-:-:S04]  /*1833b0*/  IMAD.WIDE.U32 R112, R49, 0x8, R36 ;  /* 0x0000000831707825 */ /* 0x000fc800078e0024 */
[C---:B------:R-:W-:Y:S02]  /*1833c0*/  IMAD.WIDE.U32 R70, R49.reuse, 0x8, R34 ;  /* 0x0000000831467825 */ /* 0x040fe400078e0022 */
[----:B--2---:R-:W2:Y:S04]  /*1833d0*/  LDG.E.64 R112, desc[UR4][R112.64] ;  /* 0x0000000470707981 */ /* 0x004ea8000c1e1b00 */
[----:B----4-:R-:W2:Y:S01]  /*1833e0*/  LDG.E.64 R44, desc[UR4][R70.64] ;  /* 0x00000004462c7981 */ /* 0x010ea2000c1e1b00 */
        /* <DEDUP_REMOVED lines=47> */
[----:B-1---5:R-:W-:Y:S05]  /*1836e0*/  CALL.REL.NOINC `($_Z8FitGrainPdPiS0_S_S_S0_S0_S_S_S_S_S_S_S_S_S_S_S_S_$__internal_trig_reduction_slowpathd) ;  /* 0x0000125c00307944 */ /* 0x022fea0003c00000 */
[----:B------:R-:W-:Y:S02]  /*1836f0*/  IMAD.MOV.U32 R48, RZ, RZ, R105 ;  /* 0x000000ffff307224 */ /* 0x000fe400078e0069 */
[----:B------:R-:W-:Y:S02]  /*183700*/  IMAD.MOV.U32 R74, RZ, RZ, R102 ;  /* 0x000000ffff4a7224 */ /* 0x000fe400078e0066 */
[----:B------:R-:W-:-:S07]  /*183710*/  IMAD.MOV.U32 R75, RZ, RZ, R103 ;  /* 0x000000ffff4b7224 */ /* 0x000fce00078e0067 */
.L_x_8039:
[----:B------:R-:W-:Y:S05]  /*183720*/  BSYNC.RECONVERGENT B4 ;  /* 0x0000000000047941 */ /* 0x000fea0003800200 */
.L_x_8038:
        /* <DEDUP_REMOVED lines=60> */
.L_x_8041:
[----:B------:R-:W-:Y:S05]  /*183af0*/  BSYNC.RECONVERGENT B4 ;  /* 0x0000000000047941 */ /* 0x000fea0003800200 */
.L_x_8040:
        /* <DEDUP_REMOVED lines=60> */
.L_x_8043:
[----:B------:R-:W-:Y:S05]  /*183ec0*/  BSYNC.RECONVERGENT B4 ;  /* 0x0000000000047941 */ /* 0x000fea0003800200 */
.L_x_8042:
        /* <DEDUP_REMOVED lines=56> */
.L_x_8047:
[----:B------:R-:W-:Y:S05]  /*184250*/  BSYNC.RECONVERGENT B5 ;  /* 0x0000000000057941 */ /* 0x000fea0003800200 */
.L_x_8046:
[----:B------:R-:W-:-:S07]  /*184260*/  VIADD R48, R105, 0x1 ;  /* 0x0000000169307836 */ /* 0x000fce0000000000 */
.L_x_8045:
[----:B------:R-:W-:Y:S05]  /*184270*/  BSYNC.RECONVERGENT B4 ;  /* 0x0000000000047941 */ /* 0x000fea0003800200 */
.L_x_8044:
        /* <DEDUP_REMOVED lines=56> */
.L_x_8051:
[----:B------:R-:W-:Y:S05]  /*184600*/  BSYNC.RECONVERGENT B5 ;  /* 0x0000000000057941 */ /* 0x000fea0003800200 */
.L_x_8050:
[----:B------:R-:W-:-:S07]  /*184610*/  VIADD R48, R105, 0x1 ;  /* 0x0000000169307836 */ /* 0x000fce0000000000 */
.L_x_8049:
[----:B------:R-:W-:Y:S05]  /*184620*/  BSYNC.RECONVERGENT B4 ;  /* 0x0000000000047941 */ /* 0x000fea0003800200 */
.L_x_8048:
        /* <DEDUP_REMOVED lines=56> */
.L_x_8055:
[----:B------:R-:W-:Y:S05]  /*1849b0*/  BSYNC.RECONVERGENT B5 ;  /* 0x0000000000057941 */ /* 0x000fea0003800200 */
.L_x_8054:
[----:B------:R-:W-:-:S07]  /*1849c0*/  VIADD R48, R105, 0x1 ;  /* 0x0000000169307836 */ /* 0x000fce0000000000 */
.L_x_8053:
[----:B------:R-:W-:Y:S05]  /*1849d0*/  BSYNC.RECONVERGENT B4 ;  /* 0x0000000000047941 */ /* 0x000fea0003800200 */
.L_x_8052:
        /* <DEDUP_REMOVED lines=52> */
.L_x_8057:
[----:B------:R-:W-:Y:S05]  /*184d20*/  BSYNC.RECONVERGENT B1 ;  /* 0x0000000000017941 */ /* 0x000fea0003800200 */
.L_x_8056:
        /* <DEDUP_REMOVED lines=57> */
.L_x_8059:
        /* <DEDUP_REMOVED lines=72> */
.L_x_8060:
[----:B------:R-:W-:Y:S05]  /*185540*/  BSYNC.RECONVERGENT B0 ;  /* 0x0000000000007941 */ /* 0x000fea0003800200 */
.L_x_8058:
        /* <DEDUP_REMOVED lines=22> */
.L_x_8062:
[----:B------:R-:W-:Y:S05]  /*1856b0*/  BSYNC.RECONVERGENT B1 ;  /* 0x0000000000017941 */ /* 0x000fea0003800200 */
.L_x_8061:
        /* <DEDUP_REMOVED lines=57> */
.L_x_8064:
        /* <DEDUP_REMOVED lines=72> */
.L_x_8065:
[----:B------:R-:W-:Y:S05]  /*185ed0*/  BSYNC.RECONVERGENT B0 ;  /* 0x0000000000007941 */ /* 0x000fea0003800200 */
.L_x_8063:
        /* <DEDUP_REMOVED lines=34> */
.L_x_8067:
[----:B------:R-:W-:Y:S05]  /*186100*/  BSYNC.RECONVERGENT B4 ;  /* 0x0000000000047941 */ /* 0x000fea0003800200 */
.L_x_8066:
        /* <DEDUP_REMOVED lines=59> */
.L_x_8069:
[----:B------:R-:W-:Y:S05]  /*1864c0*/  BSYNC.RECONVERGENT B1 ;  /* 0x0000000000017941 */ /* 0x000fea0003800200 */
.L_x_8068:
        /* <DEDUP_REMOVED lines=23> */
.L_x_8071:
[----:B------:R-:W-:Y:S05]  /*186640*/  BSYNC.RECONVERGENT B1 ;  /* 0x0000000000017941 */ /* 0x000fea0003800200 */
.L_x_8070:
        /* <DEDUP_REMOVED lines=23> */
.L_x_8073:
[----:B------:R-:W-:Y:S05]  /*1867c0*/  BSYNC.RECONVERGENT B1 ;  /* 0x0000000000017941 */ /* 0x000fea0003800200 */
.L_x_8072:
        /* <DEDUP_REMOVED lines=34> */
.L_x_8077:
[----:B------:R-:W-:Y:S05]  /*1869f0*/  BSYNC.RECONVERGENT B5 ;  /* 0x0000000000057941 */ /* 0x000fea0003800200 */
.L_x_8076:
[----:B------:R-:W-:-:S07]  /*186a00*/  VIADD R48, R105, 0x1 ;  /* 0x0000000169307836 */ /* 0x000fce0000000000 */
.L_x_8075:
[----:B------:R-:W-:Y:S05]  /*186a10*/  BSYNC.RECONVERGENT B4 ;  /* 0x0000000000047941 */ /* 0x000fea0003800200 */
.L_x_8074:
        /* <DEDUP_REMOVED lines=56> */
.L_x_8081:
[----:B------:R-:W-:Y:S05]  /*186da0*/  BSYNC.RECONVERGENT B5 ;  /* 0x0000000000057941 */ /* 0x000fea0003800200 */
.L_x_8080:
[----:B------:R-:W-:-:S07]  /*186db0*/  VIADD R48, R105, 0x1 ;  /* 0x0000000169307836 */ /* 0x000fce0000000000 */
.L_x_8079:
[----:B------:R-:W-:Y:S05]  /*186dc0*/  BSYNC.RECONVERGENT B4 ;  /* 0x0000000000047941 */ /* 0x000fea0003800200 */
.L_x_8078:
        /* <DEDUP_REMOVED lines=56> */
.L_x_8083:
[----:B------:R-:W-:Y:S05]  /*187150*/  BSYNC.RECONVERGENT B4 ;  /* 0x0000000000047941 */ /* 0x000fea0003800200 */
.L_x_8082:
        /* <DEDUP_REMOVED lines=42> */
.L_x_8098:
        /* <DEDUP_REMOVED lines=47> */
.L_x_8086:
[----:B------:R-:W-:Y:S05]  /*1876f0*/  BSYNC.RECONVERGENT B1 ;  /* 0x0000000000017941 */ /* 0x000fea0003800200 */
.L_x_8085:
        /* <DEDUP_REMOVED lines=16> */
.L_x_8088:
[----:B------:R-:W-:Y:S05]  /*187800*/  BSYNC.RECONVERGENT B1 ;  /* 0x0000000000017941 */ /* 0x000fea0003800200 */
.L_x_8087:
        /* <DEDUP_REMOVED lines=34> */
.L_x_8090:
[----:B------:R-:W-:Y:S05]  /*187a30*/  BSYNC.RECONVERGENT B1 ;  /* 0x0000000000017941 */ /* 0x000fea0003800200 */
.L_x_8089:
        /* <DEDUP_REMOVED lines=45> */
.L_x_8092:
        /* <DEDUP_REMOVED lines=70> */
.L_x_8093:
[----:B------:R-:W-:Y:S05]  /*188170*/  BSYNC.RECONVERGENT B0 ;  /* 0x0000000000007941 */ /* 0x000fea0003800200 */
.L_x_8091:
        /* <DEDUP_REMOVED lines=36> */
.L_x_8097:
[----:B------:R-:W-:Y:S05]  /*1883c0*/  BSYNC.RECONVERGENT B5 ;  /* 0x0000000000057941 */ /* 0x000fea0003800200 */
.L_x_8096:
[----:B------:R-:W-:-:S04]  /*1883d0*/  LOP3.LUT R105, R105, 0x1, RZ, 0xc0, !PT ;  /* 0x0000000169697812 */ /* 0x000fc800078ec0ff */
[----:B------:R-:W-:-:S13]  /*1883e0*/  ISETP.NE.U32.AND P0, PT, R105, 0x1, PT ;  /* 0x000000016900780c */ /* 0x000fda0003f05070 */
.L_x_8095:
[----:B------:R-:W-:Y:S05]  /*1883f0*/  BSYNC.RECONVERGENT B4 ;  /* 0x0000000000047941 */ /* 0x000fea0003800200 */
.L_x_8094:
        /* <DEDUP_REMOVED lines=67> */
.L_x_8084:
        /* <DEDUP_REMOVED lines=32> */
.L_x_8102:
[----:B------:R-:W-:Y:S05]  /*188a30*/  BSYNC.RECONVERGENT B5 ;  /* 0x0000000000057941 */ /* 0x000fea0003800200 */
.L_x_8101:
[----:B------:R-:W-:-:S07]  /*188a40*/  VIADD R48, R105, 0x1 ;  /* 0x0000000169307836 */ /* 0x000fce0000000000 */
.L_x_8100:
[----:B------:R-:W-:Y:S05]  /*188a50*/  BSYNC.RECONVERGENT B4 ;  /* 0x0000000000047941 */ /* 0x000fea0003800200 */
.L_x_8099:
        /* <DEDUP_REMOVED lines=60> */
.L_x_8106:
[----:B------:R-:W-:Y:S05]  /*188e20*/  BSYNC.RECONVERGENT B5 ;  /* 0x0000000000057941 */ /* 0x000fea0003800200 */
.L_x_8105:
[----:B------:R-:W-:-:S07]  /*188e30*/  VIADD R48, R105, 0x1 ;  /* 0x0000000169307836 */ /* 0x000fce0000000000 */
.L_x_8104:
[----:B------:R-:W-:Y:S05]  /*188e40*/  BSYNC.RECONVERGENT B4 ;  /* 0x0000000000047941 */ /* 0x000fea0003800200 */
.L_x_8103:
        /* <DEDUP_REMOVED lines=60> */
.L_x_8110:
[----:B------:R-:W-:Y:S05]  /*189210*/  BSYNC.RECONVERGENT B5 ;  /* 0x0000000000057941 */ /* 0x000fea0003800200 */
.L_x_8109:
[----:B------:R-:W-:-:S07]  /*189220*/  VIADD R48, R105, 0x1 ;  /* 0x0000000169307836 */ /* 0x000fce0000000000 */
.L_x_8108:
[----:B------:R-:W-:Y:S05]  /*189230*/  BSYNC.RECONVERGENT B4 ;  /* 0x0000000000047941 */ /* 0x000fea0003800200 */
.L_x_8107:
        /* <DEDUP_REMOVED lines=56> */
.L_x_8112:
[----:B------:R-:W-:Y:S05]  /*1895c0*/  BSYNC.RECONVERGENT B4 ;  /* 0x0000000000047941 */ /* 0x000fea0003800200 */
.L_x_8111:
        /* <DEDUP_REMOVED lines=56> */
.L_x_8114:
[----:B------:R-:W-:Y:S05]  /*189950*/  BSYNC.RECONVERGENT B4 ;  /* 0x0000000000047941 */ /* 0x000fea0003800200 */
.L_x_8113:
        /* <DEDUP_REMOVED lines=56> */
.L_x_8116:
[----:B------:R-:W-:Y:S05]  /*189ce0*/  BSYNC.RECONVERGENT B4 ;  /* 0x0000000000047941 */ /* 0x000fea0003800200 */
.L_x_8115:
        /* <DEDUP_REMOVED lines=52> */
.L_x_8240:
        /* <DEDUP_REMOVED lines=19> */
[----:B------:R-:W-:Y:S01]  /*18a160*/  MOV R104, 0x0 ;  /* 0x0000000000687802 */ /* 0x000fe20000000f00 */
[----:B------:R-:W-:-:S04]  /*18a170*/  IMAD.MOV.U32 R105, RZ, RZ, 0x3fd80000 ;  /* 0x3fd80000ff697424 */ /* 0x000fc800078e00ff */
        /* <DEDUP_REMOVED lines=22> */
.L_x_8119:
[----:B------:R-:W-:Y:S05]  /*18a2e0*/  BSYNC.RECONVERGENT B1 ;  /* 0x0000000000017941 */ /* 0x000fea0003800200 */
.L_x_8118:
        /* <DEDUP_REMOVED lines=30> */
.L_x_8121:
[----:B------:R-:W-:Y:S05]  /*18a4d0*/  BSYNC.RECONVERGENT B4 ;  /* 0x0000000000047941 */ /* 0x000fea0003800200 */
.L_x_8120:
        /* <DEDUP_REMOVED lines=60> */
.L_x_8126:
[----:B------:R-:W-:Y:S05]  /*18a8a0*/  BSYNC.RECONVERGENT B1 ;  /* 0x0000000000017941 */ /* 0x000fea0003800200 */
.L_x_8125:
        /* <DEDUP_REMOVED lines=59> */
.L_x_8128:
        /* <DEDUP_REMOVED lines=72> */
.L_x_8129:
[----:B------:R-:W-:Y:S05]  /*18b0e0*/  BSYNC.RECONVERGENT B0 ;  /* 0x0000000000007941 */ /* 0x000fea0003800200 */
.L_x_8127:
[----:B------:R-:W-:Y:S01]  /*18b0f0*/  UMOV UR12, 0x1a63c1f5 ;  /* 0x1a63c1f5000c7882 */ /* 0x000fe20000000000 */
[----:B------:R-:W-:Y:S01]  /*18b100*/  UMOV UR13, 0x404ca5dc ;  /* 0x404ca5dc000d7882 */ /* 0x000fe20000000000 */
[----:B------:R-:W-:Y:S01]  /*18b110*/  IMAD.MOV.U32 R44, RZ, RZ, 0x2 ;  /* 0x00000002ff2c7424 */ /* 0x000fe200078e00ff */
[----:B------:R-:W-:-:S08]  /*18b120*/  DMUL R100, R100, UR12 ;  /* 0x0000000c64647c28 */ /* 0x000fd00008000000 */
[----:B------:R-:W-:-:S07]  /*18b130*/  DADD R102, -RZ, -R100 ;  /* 0x00000000ff667229 */ /* 0x000fce0000000964 */
[----:B------:R2:W-:Y:S01]  /*18b140*/  STL.128 [R1], R100 ;  /* 0x0000006401007387 */ /* 0x0005e20000100c00 */
[----:B------:R-:W-:Y:S05]  /*18b150*/  BRA `(.L_x_8124) ;  /* 0x00000038006c7947 */ /* 0x000fea0003800000 */
.L_x_8123:
        /* <DEDUP_REMOVED lines=23> */
.L_x_8131:
[----:B------:R-:W-:Y:S05]  /*18b2d0*/  BSYNC.RECONVERGENT B1 ;  /* 0x0000000000017941 */ /* 0x000fea0003800200 */
.L_x_8130:
        /* <DEDUP_REMOVED lines=26> */
.L_x_8133:
[----:B------:R-:W-:Y:S05]  /*18b480*/  BSYNC.RECONVERGENT B1 ;  /* 0x0000000000017941 */ /* 0x000fea0003800200 */
.L_x_8132:
        /* <DEDUP_REMOVED lines=22> */
.L_x_8135:
[----:B------:R-:W-:Y:S05]  /*18b5f0*/  BSYNC.RECONVERGENT B1 ;  /* 0x0000000000017941 */ /* 0x000fea0003800200 */
.L_x_8134:
        /* <DEDUP_REMOVED lines=32> */
.L_x_8137:
[----:B------:R-:W-:Y:S05]  /*18b800*/  BSYNC.RECONVERGENT B1 ;  /* 0x0000000000017941 */ /* 0x000fea0003800200 */
.L_x_8136:
        /* <DEDUP_REMOVED lines=23> */
.L_x_8139:
[----:B------:R-:W-:Y:S05]  /*18b980*/  BSYNC.RECONVERGENT B1 ;  /* 0x0000000000017941 */ /* 0x000fea0003800200 */
.L_x_8138:
        /* <DEDUP_REMOVED lines=61> */
.L_x_8143:
        /* <DEDUP_REMOVED lines=72> */
.L_x_8144:
[----:B------:R-:W-:Y:S05]  /*18c1e0*/  BSYNC.RECONVERGENT B0 ;  /* 0x0000000000007941 */ /* 0x000fea0003800200 */
.L_x_8142:
        /* <DEDUP_REMOVED lines=28> */
.L_x_8148:
[----:B------:R-:W-:Y:S05]  /*18c3b0*/  BSYNC.RECONVERGENT B7 ;  /* 0x0000000000077941 */ /* 0x000fea0003800200 */
.L_x_8147:
[----:B------:R-:W-:-:S07]  /*18c3c0*/  VIADD R44, R105, 0x1 ;  /* 0x00000001692c7836 */ /* 0x000fce0000000000 */
.L_x_8146:
[----:B------:R-:W-:Y:S05]  /*18c3d0*/  BSYNC.RECONVERGENT B6 ;  /* 0x0000000000067941 */ /* 0x000fea0003800200 */
.L_x_8145:
        /* <DEDUP_REMOVED lines=56> */
.L_x_8150:
[----:B------:R-:W-:Y:S05]  /*18c760*/  BSYNC.RECONVERGENT B6 ;  /* 0x0000000000067941 */ /* 0x000fea0003800200 */
.L_x_8149:
        /* <DEDUP_REMOVED lines=59> */
.L_x_8154:
[----:B------:R-:W-:Y:S05]  /*18cb20*/  BSYNC.RECONVERGENT B7 ;  /* 0x0000000000077941 */ /* 0x000fea0003800200 */
.L_x_8153:
[----:B------:R-:W-:-:S07]  /*18cb30*/  VIADD R44, R105, 0x1 ;  /* 0x00000001692c7836 */ /* 0x000fce0000000000 */
.L_x_8152:
[----:B------:R-:W-:Y:S05]  /*18cb40*/  BSYNC.RECONVERGENT B6 ;  /* 0x0000000000067941 */ /* 0x000fea0003800200 */
.L_x_8151:
        /* <DEDUP_REMOVED lines=56> */
.L_x_8156:
[----:B------:R-:W-:Y:S05]  /*18ced0*/  BSYNC.RECONVERGENT B6 ;  /* 0x0000000000067941 */ /* 0x000fea0003800200 */
.L_x_8155:
        /* <DEDUP_REMOVED lines=37> */
[----:B------:R-:W-:Y:S01]  /*18d130*/  @!P0 DMUL R100, R136, R100 ;  /* 0x0000006488648228 */ /* 0x000fe20000000000 */
[----:B------:R-:W-:Y:S01]  /*18d140*/  @!P0 IMAD.MOV.U32 R44, RZ, RZ, 0x1 ;  /* 0x00000001ff2c8424 */ /* 0x000fe200078e00ff */
[----:B------:R-:W-:-:S02]  /*18d150*/  @P0 MOV R44, 0x1 ;  /* 0x00000001002c0802 */ /* 0x000fc40000000f00 */
[----:B------:R-:W-:-:S03]  /*18d160*/  @P0 DMUL R136, R136, -R102 ;  /* 0x8000006688880228 */ /* 0x000fc60000000000 */
[----:B------:R0:W-:Y:S04]  /*18d170*/  @!P0 STL.64 [R1], R100 ;  /* 0x0000006401008387 */ /* 0x0001e80000100a00 */
[----:B------:R0:W-:Y:S04]  /*18d180*/  @P0 STL.64 [R1], R136 ;  /* 0x0000008801000387 */ /* 0x0001e80000100a00 */
.L_x_8141:
[----:B------:R-:W-:Y:S05]  /*18d190*/  BSYNC.RECONVERGENT B5 ;  /* 0x0000000000057941 */ /* 0x000fea0003800200 */
.L_x_8140:
        /* <DEDUP_REMOVED lines=22> */
.L_x_8158:
[----:B------:R-:W-:Y:S05]  /*18d300*/  BSYNC.RECONVERGENT B1 ;  /* 0x0000000000017941 */ /* 0x000fea0003800200 */
.L_x_8157:
        /* <DEDUP_REMOVED lines=59> */
.L_x_8160:
        /* <DEDUP_REMOVED lines=72> */
.L_x_8161:
[----:B------:R-:W-:Y:S05]  /*18db40*/  BSYNC.RECONVERGENT B0 ;  /* 0x0000000000007941 */ /* 0x000fea0003800200 */
.L_x_8159:
        /* <DEDUP_REMOVED lines=28> */
.L_x_8165:
[----:B------:R-:W-:Y:S05]  /*18dd10*/  BSYNC.RECONVERGENT B6 ;  /* 0x0000000000067941 */ /* 0x000fea0003800200 */
.L_x_8164:
[----:B------:R-:W-:-:S07]  /*18dd20*/  VIADD R48, R105, 0x1 ;  /* 0x0000000169307836 */ /* 0x000fce0000000000 */
.L_x_8163:
[----:B------:R-:W-:Y:S05]  /*18dd30*/  BSYNC.RECONVERGENT B5 ;  /* 0x0000000000057941 */ /* 0x000fea0003800200 */
.L_x_8162:
        /* <DEDUP_REMOVED lines=56> */
.L_x_8167:
[----:B------:R-:W-:Y:S05]  /*18e0c0*/  BSYNC.RECONVERGENT B5 ;  /* 0x0000000000057941 */ /* 0x000fea0003800200 */
.L_x_8166:
        /* <DEDUP_REMOVED lines=59> */
.L_x_8171:
[----:B------:R-:W-:Y:S05]  /*18e480*/  BSYNC.RECONVERGENT B6 ;  /* 0x0000000000067941 */ /* 0x000fea0003800200 */
.L_x_8170:
[----:B------:R-:W-:-:S07]  /*18e490*/  VIADD R48, R105, 0x1 ;  /* 0x0000000169307836 */ /* 0x000fce0000000000 */
.L_x_8169:
[----:B------:R-:W-:Y:S05]  /*18e4a0*/  BSYNC.RECONVERGENT B5 ;  /* 0x0000000000057941 */ /* 0x000fea0003800200 */
.L_x_8168:
        /* <DEDUP_REMOVED lines=56> */
.L_x_8173:
[----:B------:R-:W-:Y:S05]  /*18e830*/  BSYNC.RECONVERGENT B5 ;  /* 0x0000000000057941 */ /* 0x000fea0003800200 */
.L_x_8172:
        /* <DEDUP_REMOVED lines=45> */
.L_x_8124:
[----:B------:R-:W-:Y:S05]  /*18eb10*/  BSYNC.RECONVERGENT B4 ;  /* 0x0000000000047941 */ /* 0x000fea0003800200 */
.L_x_8122:
        /* <DEDUP_REMOVED lines=35> */
.L_x_8179:
[----:B------:R-:W-:Y:S05]  /*18ed50*/  BSYNC.RECONVERGENT B6 ;  /* 0x0000000000067941 */ /* 0x000fea0003800200 */
.L_x_8178:
[----:B------:R-:W-:-:S07]  /*18ed60*/  VIADD R48, R105, 0x1 ;  /* 0x0000000169307836 */ /* 0x000fce0000000000 */
.L_x_8177:
[----:B------:R-:W-:Y:S05]  /*18ed70*/  BSYNC.RECONVERGENT B5 ;  /* 0x0000000000057941 */ /* 0x000fea0003800200 */
.L_x_8176:
[----:B------:R-:W3:Y:S01]  /*18ed80*/  LDCU.64 UR12, c[0x4][0x28] ;  /* 0x01000500ff0c77ac */ /* 0x000ee20008000a00 */
[----:B0-----:R-:W-:-:S05]  /*18ed90*/  IMAD.SHL.U32 R79, R48, 0x40, RZ ;  /* 0x00000040304f7824 */ /* 0x001fca00078e00ff */
[----:B------:R-:W-:-:S04]  /*18eda0*/  LOP3.LUT R79, R79, 0x40, RZ, 0xc0, !PT ;  /* 0x000000404f4f7812 */ /* 0x000fc800078ec0ff */
[----:B---3--:R-:W-:-:S05]  /*18edb0*/  IADD3 R130, P0, PT, R79, UR12, RZ ;  /* 0x0000000c4f827c10 */ /* 0x008fca000ff1e0ff */
[----:B------:R-:W-:-:S05]  /*18edc0*/  IMAD.X R131, RZ, RZ, UR13, P0 ;  /* 0x0000000dff837e24 */ /* 0x000fca00080e06ff */
[----:B--2---:R-:W2:Y:S04]  /*18edd0*/  LDG.E.128.CONSTANT R100, desc[UR4][R130.64] ;  /* 0x0000000482647981 */ /* 0x004ea8000c1e9d00 */
        /* <DEDUP_REMOVED lines=50> */
.L_x_8181:
[----:B------:R-:W-:Y:S05]  /*18f100*/  BSYNC.RECONVERGENT B5 ;  /* 0x0000000000057941 */ /* 0x000fea0003800200 */
.L_x_8180:
        /* <DEDUP_REMOVED lines=64> */
.L_x_8183:
[----:B------:R-:W-:Y:S05]  /*18f510*/  BSYNC.RECONVERGENT B1 ;  /* 0x0000000000017941 */ /* 0x000fea0003800200 */
.L_x_8182:
        /* <DEDUP_REMOVED lines=20> */
.L_x_8185:
[----:B------:R-:W-:Y:S05]  /*18f660*/  BSYNC.RECONVERGENT B1 ;  /* 0x0000000000017941 */ /* 0x000fea0003800200 */
.L_x_8184:
        /* <DEDUP_REMOVED lines=57> */
.L_x_8187:
        /* <DEDUP_REMOVED lines=72> */
.L_x_8188:
[----:B------:R-:W-:Y:S05]  /*18fe80*/  BSYNC.RECONVERGENT B0 ;  /* 0x0000000000007941 */ /* 0x000fea0003800200 */
.L_x_8186:
        /* <DEDUP_REMOVED lines=39> */
.L_x_8192:
[----:B------:R-:W-:Y:S05]  /*190100*/  BSYNC.RECONVERGENT B6 ;  /* 0x0000000000067941 */ /* 0x000fea0003800200 */
.L_x_8191:
[----:B------:R-:W-:Y:S01]  /*190110*/  VIADD R48, R105, 0x1 ;  /* 0x0000000169307836 */ /* 0x000fe20000000000 */
[----:B------:R-:W-:Y:S06]  /*190120*/  BRA `(.L_x_8193) ;  /* 0x0000000000087947 */ /* 0x000fec0003800000 */
.L_x_8190:
[----:B------:R-:W-:Y:S01]  /*190130*/  DMUL R130, RZ, R128 ;  /* 0x00000080ff827228 */ /* 0x000fe20000000000 */
[----:B------:R-:W-:-:S10]  /*190140*/  MOV R48, 0x1 ;  /* 0x0000000100307802 */ /* 0x000fd40000000f00 */
.L_x_8193:
[----:B------:R-:W-:Y:S05]  /*190150*/  BSYNC.RECONVERGENT B5 ;  /* 0x0000000000057941 */ /* 0x000fea0003800200 */
.L_x_8189:
        /* <DEDUP_REMOVED lines=55> */
.L_x_8195:
[----:B------:R-:W-:Y:S01]  /*1904d0*/  DMUL R130, RZ, R128 ;  /* 0x00000080ff827228 */ /* 0x000fe20000000000 */
[----:B------:R-:W-:-:S10]  /*1904e0*/  IMAD.MOV.U32 R48, RZ, RZ, RZ ;  /* 0x000000ffff307224 */ /* 0x000fd400078e00ff */
.L_x_8196:
[----:B------:R-:W-:Y:S05]  /*1904f0*/  BSYNC.RECONVERGENT B5 ;  /* 0x0000000000057941 */ /* 0x000fea0003800200 */
.L_x_8194:
        /* <DEDUP_REMOVED lines=64> */
.L_x_8198:
[----:B------:R-:W-:Y:S05]  /*190900*/  BSYNC.RECONVERGENT B1 ;  /* 0x0000000000017941 */ /* 0x000fea0003800200 */
.L_x_8197:
        /* <DEDUP_REMOVED lines=20> */
.L_x_8200:
[----:B------:R-:W-:Y:S05]  /*190a50*/  BSYNC.RECONVERGENT B1 ;  /* 0x0000000000017941 */ /* 0x000fea0003800200 */
.L_x_8199:
        /* <DEDUP_REMOVED lines=77> */
.L_x_8202:
        /* <DEDUP_REMOVED lines=52> */
.L_x_8203:
[----:B------:R-:W-:Y:S05]  /*191270*/  BSYNC.RECONVERGENT B0 ;  /* 0x0000000000007941 */ /* 0x000fea0003800200 */
.L_x_8201:
[----:B------:R-:W-:Y:S01]  /*191280*/  UMOV UR12, 0x1a63c1f5 ;  /* 0x1a63c1f5000c7882 */ /* 0x000fe20000000000 */
[----:B------:R-:W-:Y:S01]  /*191290*/  UMOV UR13, 0x404ca5dc ;  /* 0x404ca5dc000d7882 */ /* 0x000fe20000000000 */
[----:B------:R-:W-:Y:S02]  /*1912a0*/  DSETP.GT.AND P0, PT, R6, RZ, PT ;  /* 0x000000ff0600722a */ /* 0x000fe40003f04000 */
[----:B------:R-:W-:-:S08]  /*1912b0*/  DMUL R100, R100, UR12 ;  /* 0x0000000c64647c28 */ /* 0x000fd00008000000 */
[----:B------:R-:W-:-:S10]  /*1912c0*/  DADD R102, -RZ, -R100 ;  /* 0x00000000ff667229 */ /* 0x000fd40000000964 */
[----:B------:R-:W-:Y:S02]  /*1912d0*/  FSEL R6, R102, R100, P0 ;  /* 0x0000006466067208 */ /* 0x000fe40000000000 */
[----:B------:R-:W-:-:S07]  /*1912e0*/  FSEL R7, R103, R101, P0 ;  /* 0x0000006567077208 */ /* 0x000fce0000000000 */
.L_x_8175:
[----:B------:R-:W-:Y:S05]  /*1912f0*/  BSYNC.RECONVERGENT B4 ;  /* 0x0000000000047941 */ /* 0x000fea0003800200 */
.L_x_8174:
        /* <DEDUP_REMOVED lines=27> */
.L_x_8205:
[----:B------:R-:W-:Y:S05]  /*1914b0*/  BSYNC.RECONVERGENT B1 ;  /* 0x0000000000017941 */ /* 0x000fea0003800200 */
.L_x_8204:
        /* <DEDUP_REMOVED lines=24> */
.L_x_8207:
[----:B------:R-:W-:Y:S05]  /*191640*/  BSYNC.RECONVERGENT B1 ;  /* 0x0000000000017941 */ /* 0x000fea0003800200 */
.L_x_8206:
        /* <DEDUP_REMOVED lines=24> */
.L_x_8209:
[----:B------:R-:W-:Y:S05]  /*1917d0*/  BSYNC.RECONVERGENT B1 ;  /* 0x0000000000017941 */ /* 0x000fea0003800200 */
.L_x_8208:
        /* <DEDUP_REMOVED lines=47> */
.L_x_8215:
[----:B------:R-:W-:Y:S05]  /*191ad0*/  BSYNC.RECONVERGENT B6 ;  /* 0x0000000000067941 */ /* 0x000fea0003800200 */
.L_x_8214:
        /* <DEDUP_REMOVED lines=12> */
[----:B------:R-:W-:Y:S01]  /*191ba0*/  IMAD.MOV.U32 R138, RZ, RZ, 0x20fd8164 ;  /* 0x20fd8164ff8a7424 */ /* 0x000fe200078e00ff */
        /* <DEDUP_REMOVED lines=57> */
.L_x_8219:
[----:B------:R-:W-:Y:S05]  /*191f40*/  BSYNC.RECONVERGENT B7 ;  /* 0x0000000000077941 */ /* 0x000fea0003800200 */
.L_x_8218:
[----:B------:R-:W-:-:S07]  /*191f50*/  VIADD R48, R48, 0x1 ;  /* 0x0000000130307836 */ /* 0x000fce0000000000 */
.L_x_8217:
[----:B------:R-:W-:Y:S05]  /*191f60*/  BSYNC.RECONVERGENT B6 ;  /* 0x0000000000067941 */ /* 0x000fea0003800200 */
.L_x_8216:
        /* <DEDUP_REMOVED lines=35> */
.L_x_8225:
        /* <DEDUP_REMOVED lines=25> */
.L_x_8223:
[----:B------:R-:W-:Y:S05]  /*192330*/  BSYNC.RELIABLE B1 ;  /* 0x0000000000017941 */ /* 0x000fea0003800100 */
.L_x_8222:
[----:B------:R-:W-:-:S05]  /*192340*/  VIADD R48, R48, 0x1 ;  /* 0x0000000130307836 */ /* 0x000fca0000000000 */
[----:B------:R-:W-:-:S13]  /*192350*/  ISETP.NE.AND P0, PT, R48, R47, PT ;  /* 0x0000002f3000720c */ /* 0x000fda0003f05270 */
[----:B------:R-:W-:Y:S05]  /*192360*/  @P0 BRA `(.L_x_8225) ;  /* 0xfffffffc008c0947 */ /* 0x000fea000383ffff */
[----:B------:R-:W-:-:S07]  /*192370*/  MOV R89, RZ ;  /* 0x000000ff00597202 */ /* 0x000fce0000000f00 */
.L_x_8221:
        /* <DEDUP_REMOVED lines=8> */
.L_x_8220:
[----:B------:R3:W5:Y:S01]  /*192400*/  LDL.64 R100, [R1] ;  /* 0x0000000001647983 */ /* 0x0007620000100a00 */
[----:B------:R-:W-:-:S07]  /*192410*/  IMAD.MOV.U32 R89, RZ, RZ, R48 ;  /* 0x000000ffff597224 */ /* 0x000fce00078e0030 */
.L_x_8224:
        /* <DEDUP_REMOVED lines=17> */
.L_x_8213:
[----:B------:R-:W-:Y:S05]  /*192530*/  BSYNC.RECONVERGENT B5 ;  /* 0x0000000000057941 */ /* 0x000fea0003800200 */
.L_x_8212:
        /* <DEDUP_REMOVED lines=38> */
[----:B------:R-:W-:Y:S01]  /*1927a0*/  MOV R44, R105 ;  /* 0x00000069002c7202 */ /* 0x000fe20000000f00 */
[----:B------:R-:W-:Y:S02]  /*1927b0*/  IMAD.MOV.U32 R130, RZ, RZ, R102 ;  /* 0x000000ffff827224 */ /* 0x000fe400078e0066 */
[----:B------:R-:W-:Y:S01]  /*1927c0*/  IMAD.MOV.U32 R131, RZ, RZ, R103 ;  /* 0x000000ffff837224 */ /* 0x000fe200078e0067 */
[----:B------:R-:W-:Y:S06]  /*1927d0*/  BRA `(.L_x_8228) ;  /* 0x0000000000087947 */ /* 0x000fec0003800000 */
.L_x_8227:
[----:B------:R-:W-:Y:S01]  /*1927e0*/  DMUL R130, RZ, R132 ;  /* 0x00000084ff827228 */ /* 0x000fe20000000000 */
[----:B------:R-:W-:-:S10]  /*1927f0*/  IMAD.MOV.U32 R44, RZ, RZ, RZ ;  /* 0x000000ffff2c7224 */ /* 0x000fd400078e00ff */
.L_x_8228:
[----:B------:R-:W-:Y:S05]  /*192800*/  BSYNC.RECONVERGENT B5 ;  /* 0x0000000000057941 */ /* 0x000fea0003800200 */
.L_x_8226:
        /* <DEDUP_REMOVED lines=15> */
[----:B------:R-:W-:Y:S01]  /*192900*/  IMAD.MOV.U32 R48, RZ, RZ, 0x3da8ff83 ;  /* 0x3da8ff83ff307424 */ /* 0x000fe200078e00ff */
[----:B------:R-:W-:Y:S02]  /*192910*/  DMUL R136, R130, R130 ;  /* 0x0000008282887228 */ /* 0x000fe40000000000 */
        /* <DEDUP_REMOVED lines=48> */
.L_x_8232:
[----:B------:R-:W-:Y:S05]  /*192c20*/  BSYNC.RECONVERGENT B6 ;  /* 0x0000000000067941 */ /* 0x000fea0003800200 */
.L_x_8231:
[----:B------:R-:W-:Y:S01]  /*192c30*/  IADD3 R44, PT, PT, R100, 0x1, RZ ;  /* 0x00000001642c7810 */ /* 0x000fe20007ffe0ff */
[----:B------:R-:W-:Y:S06]  /*192c40*/  BRA `(.L_x_8233) ;  /* 0x0000000000147947 */ /* 0x000fec0003800000 */
.L_x_8230:
[----:B------:R-:W-:Y:S01]  /*192c50*/  UMOV UR12, 0xa2529d3a ;  /* 0xa2529d3a000c7882 */ /* 0x000fe20000000000 */
[----:B------:R-:W-:Y:S01]  /*192c60*/  UMOV UR13, 0x3f91df46 ;  /* 0x3f91df46000d7882 */ /* 0x000fe20000000000 */
[----:B------:R-:W-:Y:S01]  /*192c70*/  IMAD.MOV.U32 R44, RZ, RZ, 0x1 ;  /* 0x00000001ff2c7424 */ /* 0x000fe200078e00ff */
[----:B------:R-:W-:-:S08]  /*192c80*/  DMUL R132, R6, UR12 ;  /* 0x0000000c06847c28 */ /* 0x000fd00008000000 */
[----:B------:R-:W-:-:S11]  /*192c90*/  DMUL R132, RZ, R132 ;  /* 0x00000084ff847228 */ /* 0x000fd60000000000 */
.L_x_8233:
[----:B------:R-:W-:Y:S05]  /*192ca0*/  BSYNC.RECONVERGENT B5 ;  /* 0x0000000000057941 */ /* 0x000fea0003800200 */
.L_x_8229:
        /* <DEDUP_REMOVED lines=35> */
.L_x_8239:
        /* <DEDUP_REMOVED lines=25> */
.L_x_8237:
[----:B------:R-:W-:Y:S05]  /*193070*/  BSYNC.RELIABLE B1 ;  /* 0x0000000000017941 */ /* 0x000fea0003800100 */
.L_x_8236:
[----:B------:R-:W-:-:S05]  /*193080*/  VIADD R44, R44, 0x1 ;  /* 0x000000012c2c7836 */ /* 0x000fca0000000000 */
[----:B------:R-:W-:-:S13]  /*193090*/  ISETP.NE.AND P0, PT, R44, R47, PT ;  /* 0x0000002f2c00720c */ /* 0x000fda0003f05270 */
[----:B------:R-:W-:Y:S05]  /*1930a0*/  @P0 BRA `(.L_x_8239) ;  /* 0xfffffffc008c0947 */ /* 0x000fea000383ffff */
[----:B------:R-:W-:-:S07]  /*1930b0*/  IMAD.MOV.U32 R89, RZ, RZ, RZ ;  /* 0x000000ffff597224 */ /* 0x000fce00078e00ff */
.L_x_8235:
[----:B------:R-:W-:Y:S01]  /*1930c0*/  ISETP.NE.AND P0, PT, R89, RZ, PT ;  /* 0x000000ff5900720c */ /* 0x000fe20003f05270 */
[----:B------:R-:W-:Y:S02]  /*1930d0*/  IMAD.MOV.U32 R44, RZ, RZ, R89 ;  /* 0x000000ffff2c7224 */ /* 0x000fe400078e0059 */
[----:B------:R-:W-:-:S10]  /*1930e0*/  IMAD.MOV.U32 R89, RZ, RZ, RZ ;  /* 0x000000ffff597224 */ /* 0x000fd400078e00ff */
[----:B------:R-:W-:Y:S05]  /*1930f0*/  @!P0 BREAK.RELIABLE B0 ;  /* 0x0000000000008942 */ /* 0x000fea0003800100 */
[----:B------:R-:W-:Y:S05]  /*193100*/  @!P0 BRA `(.L_x_8211) ;  /* 0x0000000000448947 */ /* 0x000fea0003800000 */
[----:B------:R-:W-:Y:S05]  /*193110*/  BSYNC.RELIABLE B0 ;  /* 0x0000000000007941 */ /* 0x000fea0003800100 */
.L_x_8234:
[----:B------:R3:W5:Y:S01]  /*193120*/  LDL.64 R100, [R1+0x8] ;  /* 0x0000080001647983 */ /* 0x0007620000100a00 */
[----:B------:R-:W-:-:S07]  /*193130*/  MOV R89, R44 ;  /* 0x0000002c00597202 */ /* 0x000fce0000000f00 */
.L_x_8238:
        /* <DEDUP_REMOVED lines=14> */
.L_x_8211:
[----:B------:R-:W-:Y:S05]  /*193220*/  BSYNC.RECONVERGENT B4 ;  /* 0x0000000000047941 */ /* 0x000fea0003800200 */
.L_x_8210:
[----:B----4-:R-:W4:Y:S02]  /*193230*/  LDC.64 R100, c[0x0][0x390] ;  /* 0x0000e400ff647b82 */ /* 0x010f240000000a00 */
[----:B----4-:R-:W4:Y:S01]  /*193240*/  LDG.E R100, desc[UR4][R100.64+0x4] ;  /* 0x0000040464647981 */ /* 0x010f22000c1e1900 */
[----:B------:R-:W-:-:S05]  /*193250*/  VIADD R45, R45, 0x1 ;  /* 0x000000012d2d7836 */ /* 0x000fca0000000000 */
[----:B----4-:R-:W-:-:S13]  /*193260*/  ISETP.GE.AND P0, PT, R45, R100, PT ;  /* 0x000000642d00720c */ /* 0x010fda0003f06270 */
[----:B------:R-:W-:Y:S05]  /*193270*/  @!P0 BRA `(.L_x_8240) ;  /* 0xffffff6c006c8947 */ /* 0x000fea000383ffff */
.L_x_8117:
[----:B------:R-:W-:Y:S01]  /*193280*/  ISETP.GE.AND P0, PT, R10, 0x1, PT ;  /* 0x000000010a00780c */ /* 0x000fe20003f06270 */
[----:B------:R-:W-:Y:S01]  /*193290*/  BSSY.RECONVERGENT B1, `(.L_x_8241) ;  /* 0x0000107000017945 */ /* 0x000fe20003800200 */
[----:B------:R-:W-:-:S11]  /*1932a0*/  CS2R R44, SRZ ;  /* 0x00000000002c7805 */ /* 0x000fd6000001ff00 */
[----:B------:R-:W-:Y:S05]  /*1932b0*/  @!P0 BRA `(.L_x_8242) ;  /* 0x0000001000108947 */ /* 0x000fea0003800000 */
[----:B------:R-:W-:Y:S01]  /*1932c0*/  IMAD.MOV.U32 R47, RZ, RZ, RZ ;  /* 0x000000ffff2f7224 */ /* 0x000fe200078e00ff */
[----:B------:R-:W-:-:S07]  /*1932d0*/  CS2R R44, SRZ ;  /* 0x00000000002c7805 */ /* 0x000fce000001ff00 */
.L_x_8256:
        /* <DEDUP_REMOVED lines=15> */
.L_x_8246:
        /* <DEDUP_REMOVED lines=9> */
.L_x_8245:
        /* <DEDUP_REMOVED lines=41> */
.L_x_8248:
[----:B------:R-:W-:Y:S05]  /*1936f0*/  BSYNC.RECONVERGENT B5 ;  /* 0x0000000000057941 */ /* 0x000fea0003800200 */
.L_x_8247:
        /* <DEDUP_REMOVED lines=25> */
.L_x_8250:
[----:B------:R-:W-:Y:S05]  /*193890*/  BSYNC.RECONVERGENT B5 ;  /* 0x0000000000057941 */ /* 0x000fea0003800200 */
.L_x_8249:
        /* <DEDUP_REMOVED lines=21> */
.L_x_8252:
[----:B------:R-:W-:Y:S05]  /*1939f0*/  BSYNC.RECONVERGENT B5 ;  /* 0x0000000000057941 */ /* 0x000fea0003800200 */
.L_x_8251:
        /* <DEDUP_REMOVED lines=63> */
.L_x_8254:
        /* <DEDUP_REMOVED lines=72> */
.L_x_8255:
[----:B------:R-:W-:Y:S05]  /*194270*/  BSYNC.RECONVERGENT B0 ;  /* 0x0000000000007941 */ /* 0x000fea0003800200 */
.L_x_8253:
[----:B------:R-:W-:Y:S01]  /*194280*/  UMOV UR12, 0x1a63c1f5 ;  /* 0x1a63c1f5000c7882 */ /* 0x000fe20000000000 */
[----:B------:R-:W-:Y:S02]  /*194290*/  UMOV UR13, 0x404ca5dc ;  /* 0x404ca5dc000d7882 */ /* 0x000fe40000000000 */
[----:B------:R-:W-:-:S08]  /*1942a0*/  DMUL R68, R68, UR12 ;  /* 0x0000000c44447c28 */ /* 0x000fd00008000000 */
[----:B------:R-:W-:-:S11]  /*1942b0*/  DADD R44, R44, |R68| ;  /* 0x000000002c2c7229 */ /* 0x000fd60000000444 */
.L_x_8244:
[----:B------:R-:W-:Y:S05]  /*1942c0*/  BSYNC.RECONVERGENT B4 ;  /* 0x0000000000047941 */ /* 0x000fea0003800200 */
.L_x_8243:
[----:B------:R-:W-:-:S05]  /*1942d0*/  VIADD R47, R47, 0x1 ;  /* 0x000000012f2f7836 */ /* 0x000fca0000000000 */
[----:B------:R-:W-:-:S13]  /*1942e0*/  ISETP.NE.AND P0, PT, R47, R10, PT ;  /* 0x0000000a2f00720c */ /* 0x000fda0003f05270 */
[----:B------:R-:W-:Y:S05]  /*1942f0*/  @P0 BRA `(.L_x_8256) ;  /* 0xffffffec00f80947 */ /* 0x000fea000383ffff */
.L_x_8242:
[----:B------:R-:W-:Y:S05]  /*194300*/  BSYNC.RECONVERGENT B1 ;  /* 0x0000000000017941 */ /* 0x000fea0003800200 */
.L_x_8241:
[----:B------:R-:W-:-:S14]  /*194310*/  DSETP.GEU.AND P0, PT, R44, R66, PT ;  /* 0x000000422c00722a */ /* 0x000fdc0003f0e000 */
[----:B------:R-:W-:Y:S05]  /*194320*/  @!P0 BRA `(.L_x_8257) ;  /* 0x0000011000188947 */ /* 0x000fea0003800000 */
[----:B------:R-:W-:-:S05]  /*194330*/  IMAD.WIDE.U32 R76, R49, 0x8, R34 ;  /* 0x00000008314c7825 */ /* 0x000fca00078e0022 */
[----:B------:R-:W4:Y:S01]  /*194340*/  LDG.E.64 R44, desc[UR4][R76.64] ;  /* 0x000000044c2c7981 */ /* 0x000f22000c1e1b00 */
[----:B------:R-:W-:Y:S01]  /*194350*/  UMOV UR12, 0xd2f1a9fc ;  /* 0xd2f1a9fc000c7882 */ /* 0x000fe20000000000 */
[----:B------:R-:W-:Y:S01]  /*194360*/  UMOV UR13, 0x3f50624d ;  /* 0x3f50624d000d7882 */ /* 0x000fe20000000000 */
[----:B------:R-:W-:Y:S01]  /*194370*/  IMAD.WIDE.U32 R68, R49, 0x8, R24 ;  /* 0x0000000831447825 */ /* 0x000fe200078e0018 */
[----:B----4-:R-:W-:-:S08]  /*194380*/  DFMA R44, R112, -UR12, R44 ;  /* 0x8000000c702c7c2b */ /* 0x010fd0000800002c */
[----:B------:R-:W-:-:S07]  /*194390*/  DFMA R44, R112, -UR12, R44 ;  /* 0x8000000c702c7c2b */ /* 0x000fce000800002c */
[----:B------:R4:W-:Y:S04]  /*1943a0*/  STG.E.64 desc[UR4][R76.64], R44 ;  /* 0x0000002c4c007986 */ /* 0x0009e8000c101b04 */
[----:B------:R-:W2:Y:S01]  /*1943b0*/  LDG.E.64 R68, desc[UR4][R68.64] ;  /* 0x0000000444447981 */ /* 0x000ea2000c1e1b00 */
        /* <DEDUP_REMOVED lines=41> */
[----:B01---5:R-:W-:Y:S05]  /*194650*/  CALL.REL.NOINC `($_Z8FitGrainPdPiS0_S_S_S0_S0_S_S_S_S_S_S_S_S_S_S_S_S_$__internal_trig_reduction_slowpathd) ;  /* 0x0000114c00547944 */ /* 0x023fea0003c00000 */
[----:B------:R-:W-:Y:S02]  /*194660*/  IMAD.MOV.U32 R48, RZ, RZ, R105 ;  /* 0x000000ffff307224 */ /* 0x000fe400078e0069 */
[----:B------:R-:W-:Y:S02]  /*194670*/  IMAD.MOV.U32 R74, RZ, RZ, R102 ;  /* 0x000000ffff4a7224 */ /* 0x000fe400078e0066 */
[----:B------:R-:W-:-:S07]  /*194680*/  IMAD.MOV.U32 R75, RZ, RZ, R103 ;  /* 0x000000ffff4b7224 */ /* 0x000fce00078e0067 */
.L_x_8259:
[----:B------:R-:W-:Y:S05]  /*194690*/  BSYNC.RECONVERGENT B4 ;  /* 0x0000000000047941 */ /* 0x000fea0003800200 */
.L_x_8258:
        /* <DEDUP_REMOVED lines=60> */
.L_x_8261:
[----:B------:R-:W-:Y:S05]  /*194a60*/  BSYNC.RECONVERGENT B4 ;  /* 0x0000000000047941 */ /* 0x000fea0003800200 */
.L_x_8260:
        /* <DEDUP_REMOVED lines=60> */
.L_x_8263:
[----:B------:R-:W-:Y:S05]  /*194e30*/  BSYNC.RECONVERGENT B4 ;  /* 0x0000000000047941 */ /* 0x000fea0003800200 */
.L_x_8262:
        /* <DEDUP_REMOVED lines=56> */
.L_x_8267:
[----:B------:R-:W-:Y:S05]  /*1951c0*/  BSYNC.RECONVERGENT B5 ;  /* 0x0000000000057941 */ /* 0x000fea0003800200 */
.L_x_8266:
[----:B------:R-:W-:-:S07]  /*1951d0*/  VIADD R48, R105, 0x1 ;  /* 0x0000000169307836 */ /* 0x000fce0000000000 */
.L_x_8265:
[----:B------:R-:W-:Y:S05]  /*1951e0*/  BSYNC.RECONVERGENT B4 ;  /* 0x0000000000047941 */ /* 0x000fea0003800200 */
.L_x_8264:
        /* <DEDUP_REMOVED lines=56> */
.L_x_8271:
[----:B------:R-:W-:Y:S05]  /*195570*/  BSYNC.RECONVERGENT B5 ;  /* 0x0000000000057941 */ /* 0x000fea0003800200 */
.L_x_8270:
[----:B------:R-:W-:-:S07]  /*195580*/  VIADD R48, R105, 0x1 ;  /* 0x0000000169307836 */ /* 0x000fce0000000000 */
.L_x_8269:
[----:B------:R-:W-:Y:S05]  /*195590*/  BSYNC.RECONVERGENT B4 ;  /* 0x0000000000047941 */ /* 0x000fea0003800200 */
.L_x_8268:
        /* <DEDUP_REMOVED lines=56> */
.L_x_8275:
[----:B------:R-:W-:Y:S05]  /*195920*/  BSYNC.RECONVERGENT B5 ;  /* 0x0000000000057941 */ /* 0x000fea0003800200 */
.L_x_8274:
[----:B------:R-:W-:-:S07]  /*195930*/  VIADD R48, R105, 0x1 ;  /* 0x0000000169307836 */ /* 0x000fce0000000000 */
.L_x_8273:
[----:B------:R-:W-:Y:S05]  /*195940*/  BSYNC.RECONVERGENT B4 ;  /* 0x0000000000047941 */ /* 0x000fea0003800200 */
.L_x_8272:
        /* <DEDUP_REMOVED lines=52> */
.L_x_8277:
[----:B------:R-:W-:Y:S05]  /*195c90*/  BSYNC.RECONVERGENT B1 ;  /* 0x0000000000017941 */ /* 0x000fea0003800200 */
.L_x_8276:
        /* <DEDUP_REMOVED lines=57> */
.L_x_8279:
        /* <DEDUP_REMOVED lines=72> */
.L_x_8280:
[----:B------:R-:W-:Y:S05]  /*1964b0*/  BSYNC.RECONVERGENT B0 ;  /* 0x0000000000007941 */ /* 0x000fea0003800200 */
.L_x_8278:
        /* <DEDUP_REMOVED lines=22> */
.L_x_8282:
[----:B------:R-:W-:Y:S05]  /*196620*/  BSYNC.RECONVERGENT B1 ;  /* 0x0000000000017941 */ /* 0x000fea0003800200 */
.L_x_8281:
        /* <DEDUP_REMOVED lines=57> */
.L_x_8284:
        /* <DEDUP_REMOVED lines=72> */
.L_x_8285:
[----:B------:R-:W-:Y:S05]  /*196e40*/  BSYNC.RECONVERGENT B0 ;  /* 0x0000000000007941 */ /* 0x000fea0003800200 */
.L_x_8283:
        /* <DEDUP_REMOVED lines=34> */
.L_x_8287:
[----:B------:R-:W-:Y:S05]  /*197070*/  BSYNC.RECONVERGENT B4 ;  /* 0x0000000000047941 */ /* 0x000fea0003800200 */
.L_x_8286:
        /* <DEDUP_REMOVED lines=59> */
.L_x_8289:
[----:B------:R-:W-:Y:S05]  /*197430*/  BSYNC.RECONVERGENT B1 ;  /* 0x0000000000017941 */ /* 0x000fea0003800200 */
.L_x_8288:
        /* <DEDUP_REMOVED lines=23> */
.L_x_8291:
[----:B------:R-:W-:Y:S05]  /*1975b0*/  BSYNC.RECONVERGENT B1 ;  /* 0x0000000000017941 */ /* 0x000fea0003800200 */
.L_x_8290:
        /* <DEDUP_REMOVED lines=23> */
.L_x_8293:
[----:B------:R-:W-:Y:S05]  /*197730*/  BSYNC.RECONVERGENT B1 ;  /* 0x0000000000017941 */ /* 0x000fea0003800200 */
.L_x_8292:
        /* <DEDUP_REMOVED lines=34> */
.L_x_8297:
[----:B------:R-:W-:Y:S05]  /*197960*/  BSYNC.RECONVERGENT B5 ;  /* 0x0000000000057941 */ /* 0x000fea0003800200 */
.L_x_8296:
[----:B------:R-:W-:-:S07]  /*197970*/  VIADD R48, R105, 0x1 ;  /* 0x0000000169307836 */ /* 0x000fce0000000000 */
.L_x_8295:
[----:B------:R-:W-:Y:S05]  /*197980*/  BSYNC.RECONVERGENT B4 ;  /* 0x0000000000047941 */ /* 0x000fea0003800200 */
.L_x_8294:
        /* <DEDUP_REMOVED lines=56> */
.L_x_8301:
[----:B------:R-:W-:Y:S05]  /*197d10*/  BSYNC.RECONVERGENT B5 ;  /* 0x0000000000057941 */ /* 0x000fea0003800200 */
.L_x_8300:
[----:B------:R-:W-:-:S07]  /*197d20*/  VIADD R48, R105, 0x1 ;  /* 0x0000000169307836 */ /* 0x000fce0000000000 */
.L_x_8299:
[----:B------:R-:W-:Y:S05]  /*197d30*/  BSYNC.RECONVERGENT B4 ;  /* 0x0000000000047941 */ /* 0x000fea0003800200 */
.L_x_8298:
        /* <DEDUP_REMOVED lines=56> */
.L_x_8303:
[----:B------:R-:W-:Y:S05]  /*1980c0*/  BSYNC.RECONVERGENT B4 ;  /* 0x0000000000047941 */ /* 0x000fea0003800200 */
.L_x_8302:
[----:B------:R-:W2:Y:S01]  /*1980d0*/  LDCU.64 UR12, c[0x4][0x28] ;  /* 0x01000500ff0c77ac */ /* 0x000ea20008000a00 */
[----:B------:R-:W-:-:S05]  /*1980e0*/  IMAD.SHL.U32 R74, R48, 0x40, RZ ;  /* 0x00000040304a7824 */ /* 0x000fca00078e00ff */
[----:B------:R-:W-:-:S04]  /*1980f0*/  LOP3.LUT R74, R74, 0x40, RZ, 0xc0, !PT ;  /* 0x000000404a4a7812 */ /* 0x000fc800078ec0ff */
[----:B--2---:R-:W-:-:S05]  /*198100*/  IADD3 R74, P0, PT, R74, UR12, RZ ;  /* 0x0000000c4a4a7c10 */ /* 0x004fca000ff1e0ff */
[----:B------:R-:W-:-:S05]  /*198110*/  IMAD.X R75, RZ, RZ, UR13, P0 ;  /* 0x0000000dff4b7e24 */ /* 0x000fca00080e06ff */
[----:B------:R-:W2:Y:S04]  /*198120*/  LDG.E.128.CONSTANT R108, desc[UR4][R74.64] ;  /* 0x000000044a6c7981 */ /* 0x000ea8000c1e9d00 */
[----:B------:R-:W3:Y:S01]  /*198130*/  LDG.E.128.CONSTANT R100, desc[UR4][R74.64+0x10] ;  /* 0x000010044a647981 */ /* 0x000ee2000c1e9d00 */
[----:B------:R-:W4:Y:S03]  /*198140*/  LDC.64 R120, c[0x0][0x390] ;  /* 0x0000e400ff787b82 */ /* 0x000f260000000a00 */
[----:B------:R-:W5:Y:S04]  /*198150*/  LDG.E.128.CONSTANT R104, desc[UR4][R74.64+0x20] ;  /* 0x000020044a687981 */ /* 0x000f68000c1e9d00 */
[----:B----4-:R-:W4:Y:S01]  /*198160*/  LDG.E R120, desc[UR4][R120.64+0x4] ;  /* 0x0000040478787981 */ /* 0x010f22000c1e1900 */
        /* <DEDUP_REMOVED lines=12> */
[----:B----4-:R-:W-:-:S07]  /*198230*/  ISETP.GE.AND P1, PT, R120, 0x1, PT ;  /* 0x000000017800780c */ /* 0x010fce0003f26270 */
[----:B-----5:R-:W-:-:S08]  /*198240*/  DFMA R100, R96, R100, R104 ;  /* 0x000000646064722b */ /* 0x020fd00000000068 */
        /* <DEDUP_REMOVED lines=18> */
.L_x_8318:
        /* <DEDUP_REMOVED lines=47> */
.L_x_8306:
[----:B------:R-:W-:Y:S05]  /*198660*/  BSYNC.RECONVERGENT B1 ;  /* 0x0000000000017941 */ /* 0x000fea0003800200 */
.L_x_8305:
        /* <DEDUP_REMOVED lines=14> */
[----:B01----:R-:W-:Y:S05]  /*198750*/  CALL.REL.NOINC `($__internal_15_$__cuda_sm20_dblrcp_rn_slowpath_v3) ;  /* 0x000010f400887944 */ /* 0x003fea0003c00000 */
[----:B------:R-:W-:-:S07]  /*198760*/  IMAD.MOV.U32 R103, RZ, RZ, R101 ;  /* 0x000000ffff677224 */ /* 0x000fce00078e0065 */
.L_x_8308:
[----:B------:R-:W-:Y:S05]  /*198770*/  BSYNC.RECONVERGENT B1 ;  /* 0x0000000000017941 */ /* 0x000fea0003800200 */
.L_x_8307:
        /* <DEDUP_REMOVED lines=34> */
.L_x_8310:
[----:B------:R-:W-:Y:S05]  /*1989a0*/  BSYNC.RECONVERGENT B1 ;  /* 0x0000000000017941 */ /* 0x000fea0003800200 */
.L_x_8309:
        /* <DEDUP_REMOVED lines=45> */
.L_x_8312:
        /* <DEDUP_REMOVED lines=70> */
.L_x_8313:
[----:B------:R-:W-:Y:S05]  /*1990e0*/  BSYNC.RECONVERGENT B0 ;  /* 0x0000000000007941 */ /* 0x000fea0003800200 */
.L_x_8311:
        /* <DEDUP_REMOVED lines=36> */
.L_x_8317:
[----:B------:R-:W-:Y:S05]  /*199330*/  BSYNC.RECONVERGENT B5 ;  /* 0x0000000000057941 */ /* 0x000fea0003800200 */
.L_x_8316:
[----:B------:R-:W-:-:S04]  /*199340*/  LOP3.LUT R105, R105, 0x1, RZ, 0xc0, !PT ;  /* 0x0000000169697812 */ /* 0x000fc800078ec0ff */
[----:B------:R-:W-:-:S13]  /*199350*/  ISETP.NE.U32.AND P0, PT, R105, 0x1, PT ;  /* 0x000000016900780c */ /* 0x000fda0003f05070 */
.L_x_8315:
[----:B------:R-:W-:Y:S05]  /*199360*/  BSYNC.RECONVERGENT B4 ;  /* 0x0000000000047941 */ /* 0x000fea0003800200 */
.L_x_8314:
        /* <DEDUP_REMOVED lines=63> */
[----:B------:R-:W-:-:S05]  /*199760*/  VIADD R44, R44, 0x1 ;  /* 0x000000012c2c7836 */ /* 0x000fca0000000000 */
[----:B--2---:R-:W-:-:S13]  /*199770*/  ISETP.GE.AND P0, PT, R44, R103, PT ;  /* 0x000000672c00720c */ /* 0x004fda0003f06270 */
[----:B---3--:R-:W-:Y:S05]  /*199780*/  @!P0 BRA `(.L_x_8318) ;  /* 0xffffffe800f88947 */ /* 0x008fea000383ffff */
[----:B------:R-:W-:-:S13]  /*199790*/  ISETP.GT.AND P5, PT, R103, RZ, PT ;  /* 0x000000ff6700720c */ /* 0x000fda0003fa4270 */
.L_x_8304:
        /* <DEDUP_REMOVED lines=32> */
.L_x_8322:
[----:B------:R-:W-:Y:S05]  /*1999a0*/  BSYNC.RECONVERGENT B5 ;  /* 0x0000000000057941 */ /* 0x000fea0003800200 */
.L_x_8321:
[----:B------:R-:W-:-:S07]  /*1999b0*/  VIADD R48, R105, 0x1 ;  /* 0x0000000169307836 */ /* 0x000fce0000000000 */
.L_x_8320:
[----:B------:R-:W-:Y:S05]  /*1999c0*/  BSYNC.RECONVERGENT B4 ;  /* 0x0000000000047941 */ /* 0x000fea0003800200 */
.L_x_8319:
        /* <DEDUP_REMOVED lines=60> */
.L_x_8326:
[----:B------:R-:W-:Y:S05]  /*199d90*/  BSYNC.RECONVERGENT B5 ;  /* 0x0000000000057941 */ /* 0x000fea0003800200 */
.L_x_8325:
[----:B------:R-:W-:-:S07]  /*199da0*/  VIADD R48, R105, 0x1 ;  /* 0x0000000169307836 */ /* 0x000fce0000000000 */
.L_x_8324:
[----:B------:R-:W-:Y:S05]  /*199db0*/  BSYNC.RECONVERGENT B4 ;  /* 0x0000000000047941 */ /* 0x000fea0003800200 */
.L_x_8323:
        /* <DEDUP_REMOVED lines=60> */
.L_x_8330:
[----:B------:R-:W-:Y:S05]  /*19a180*/  BSYNC.RECONVERGENT B5 ;  /* 0x0000000000057941 */ /* 0x000fea0003800200 */
.L_x_8329:
[----:B------:R-:W-:-:S07]  /*19a190*/  VIADD R48, R105, 0x1 ;  /* 0x0000000169307836 */ /* 0x000fce0000000000 */
.L_x_8328:
[----:B------:R-:W-:Y:S05]  /*19a1a0*/  BSYNC.RECONVERGENT B4 ;  /* 0x0000000000047941 */ /* 0x000fea0003800200 */
.L_x_8327:
        /* <DEDUP_REMOVED lines=56> */
.L_x_8332:
[----:B------:R-:W-:Y:S05]  /*19a530*/  BSYNC.RECONVERGENT B4 ;  /* 0x0000000000047941 */ /* 0x000fea0003800200 */
.L_x_8331:
        /* <DEDUP_REMOVED lines=56> */
.L_x_8334:
[----:B------:R-:W-:Y:S05]  /*19a8c0*/  BSYNC.RECONVERGENT B4 ;  /* 0x0000000000047941 */ /* 0x000fea0003800200 */
.L_x_8333:
        /* <DEDUP_REMOVED lines=56> */
.L_x_8336:
[----:B------:R-:W-:Y:S05]  /*19ac50*/  BSYNC.RECONVERGENT B4 ;  /* 0x0000000000047941 */ /* 0x000fea0003800200 */
.L_x_8335:
        /* <DEDUP_REMOVED lines=52> */
.L_x_8460:
        /* <DEDUP_REMOVED lines=43> */
.L_x_8339:
[----:B------:R-:W-:Y:S05]  /*19b250*/  BSYNC.RECONVERGENT B1 ;  /* 0x0000000000017941 */ /* 0x000fea0003800200 */
.L_x_8338:
        /* <DEDUP_REMOVED lines=30> */
.L_x_8341:
[----:B------:R-:W-:Y:S05]  /*19b440*/  BSYNC.RECONVERGENT B4 ;  /* 0x0000000000047941 */ /* 0x000fea0003800200 */
.L_x_8340:
        /* <DEDUP_REMOVED lines=60> */
.L_x_8346:
[----:B------:R-:W-:Y:S05]  /*19b810*/  BSYNC.RECONVERGENT B1 ;  /* 0x0000000000017941 */ /* 0x000fea0003800200 */
.L_x_8345:
        /* <DEDUP_REMOVED lines=59> */
.L_x_8348:
        /* <DEDUP_REMOVED lines=72> */
.L_x_8349:
[----:B------:R-:W-:Y:S05]  /*19c050*/  BSYNC.RECONVERGENT B0 ;  /* 0x0000000000007941 */ /* 0x000fea0003800200 */
.L_x_8347:
[----:B------:R-:W-:Y:S01]  /*19c060*/  UMOV UR12, 0x1a63c1f5 ;  /* 0x1a63c1f5000c7882 */ /* 0x000fe20000000000 */
[----:B------:R-:W-:Y:S01]  /*19c070*/  UMOV UR13, 0x404ca5dc ;  /* 0x404ca5dc000d7882 */ /* 0x000fe20000000000 */
[----:B------:R-:W-:Y:S01]  /*19c080*/  IMAD.MOV.U32 R44, RZ, RZ, 0x2 ;  /* 0x00000002ff2c7424 */ /* 0x000fe200078e00ff */
[----:B------:R-:W-:-:S08]  /*19c090*/  DMUL R100, R100, UR12 ;  /* 0x0000000c64647c28 */ /* 0x000fd00008000000 */
[----:B------:R-:W-:-:S07]  /*19c0a0*/  DADD R102, -RZ, -R100 ;  /* 0x00000000ff667229 */ /* 0x000fce0000000964 */
[----:B------:R2:W-:Y:S01]  /*19c0b0*/  STL.128 [R1], R100 ;  /* 0x0000006401007387 */ /* 0x0005e20000100c00 */
[----:B------:R-:W-:Y:S05]  /*19c0c0*/  BRA `(.L_x_8344) ;  /* 0x00000038006c7947 */ /* 0x000fea0003800000 */
.L_x_8343:
        /* <DEDUP_REMOVED lines=23> */
.L_x_8351:
[----:B------:R-:W-:Y:S05]  /*19c240*/  BSYNC.RECONVERGENT B1 ;  /* 0x0000000000017941 */ /* 0x000fea0003800200 */
.L_x_8350:
        /* <DEDUP_REMOVED lines=26> */
.L_x_8353:
[----:B------:R-:W-:Y:S05]  /*19c3f0*/  BSYNC.RECONVERGENT B1 ;  /* 0x0000000000017941 */ /* 0x000fea0003800200 */
.L_x_8352:
        /* <DEDUP_REMOVED lines=22> */
.L_x_8355:
[----:B------:R-:W-:Y:S05]  /*19c560*/  BSYNC.RECONVERGENT B1 ;  /* 0x0000000000017941 */ /* 0x000fea0003800200 */
.L_x_8354:
        /* <DEDUP_REMOVED lines=32> */
.L_x_8357:
[----:B------:R-:W-:Y:S05]  /*19c770*/  BSYNC.RECONVERGENT B1 ;  /* 0x0000000000017941 */ /* 0x000fea0003800200 */
.L_x_8356:
        /* <DEDUP_REMOVED lines=23> */
.L_x_8359:
[----:B------:R-:W-:Y:S05]  /*19c8f0*/  BSYNC.RECONVERGENT B1 ;  /* 0x0000000000017941 */ /* 0x000fea0003800200 */
.L_x_8358:
        /* <DEDUP_REMOVED lines=61> */
.L_x_8363:
        /* <DEDUP_REMOVED lines=72> */
.L_x_8364:
[----:B------:R-:W-:Y:S05]  /*19d150*/  BSYNC.RECONVERGENT B0 ;  /* 0x0000000000007941 */ /* 0x000fea0003800200 */
.L_x_8362:
        /* <DEDUP_REMOVED lines=28> */
.L_x_8368:
[----:B------:R-:W-:Y:S05]  /*19d320*/  BSYNC.RECONVERGENT B7 ;  /* 0x0000000000077941 */ /* 0x000fea0003800200 */
.L_x_8367:
[----:B------:R-:W-:-:S07]  /*19d330*/  VIADD R44, R105, 0x1 ;  /* 0x00000001692c7836 */ /* 0x000fce0000000000 */
.L_x_8366:
[----:B------:R-:W-:Y:S05]  /*19d340*/  BSYNC.RECONVERGENT B6 ;  /* 0x0000000000067941 */ /* 0x000fea0003800200 */
.L_x_8365:
        /* <DEDUP_REMOVED lines=56> */
.L_x_8370:
[----:B------:R-:W-:Y:S05]  /*19d6d0*/  BSYNC.RECONVERGENT B6 ;  /* 0x0000000000067941 */ /* 0x000fea0003800200 */
.L_x_8369:
        /* <DEDUP_REMOVED lines=59> */
.L_x_8374:
[----:B------:R-:W-:Y:S05]  /*19da90*/  BSYNC.RECONVERGENT B7 ;  /* 0x0000000000077941 */ /* 0x000fea0003800200 */
.L_x_8373:
[----:B------:R-:W-:-:S07]  /*19daa0*/  VIADD R44, R105, 0x1 ;  /* 0x00000001692c7836 */ /* 0x000fce0000000000 */
.L_x_8372:
[----:B------:R-:W-:Y:S05]  /*19dab0*/  BSYNC.RECONVERGENT B6 ;  /* 0x0000000000067941 */ /* 0x000fea0003800200 */
.L_x_8371:
        /* <DEDUP_REMOVED lines=56> */
.L_x_8376:
[----:B------:R-:W-:Y:S05]  /*19de40*/  BSYNC.RECONVERGENT B6 ;  /* 0x0000000000067941 */ /* 0x000fea0003800200 */
.L_x_8375:
        /* <DEDUP_REMOVED lines=43> */
.L_x_8361:
[----:B------:R-:W-:Y:S05]  /*19e100*/  BSYNC.RECONVERGENT B5 ;  /* 0x0000000000057941 */ /* 0x000fea0003800200 */
.L_x_8360:
        /* <DEDUP_REMOVED lines=22> */
.L_x_8378:
[----:B------:R-:W-:Y:S05]  /*19e270*/  BSYNC.RECONVERGENT B1 ;  /* 0x0000000000017941 */ /* 0x000fea0003800200 */
.L_x_8377:
        /* <DEDUP_REMOVED lines=59> */
.L_x_8380:
        /* <DEDUP_REMOVED lines=72> */
.L_x_8381:
[----:B------:R-:W-:Y:S05]  /*19eab0*/  BSYNC.RECONVERGENT B0 ;  /* 0x0000000000007941 */ /* 0x000fea0003800200 */
.L_x_8379:
        /* <DEDUP_REMOVED lines=28> */
.L_x_8385:
[----:B------:R-:W-:Y:S05]  /*19ec80*/  BSYNC.RECONVERGENT B6 ;  /* 0x0000000000067941 */ /* 0x000fea0003800200 */
.L_x_8384:
[----:B------:R-:W-:-:S07]  /*19ec90*/  VIADD R48, R105, 0x1 ;  /* 0x0000000169307836 */ /* 0x000fce0000000000 */
.L_x_8383:
[----:B------:R-:W-:Y:S05]  /*19eca0*/  BSYNC.RECONVERGENT B5 ;  /* 0x0000000000057941 */ /* 0x000fea0003800200 */
.L_x_8382:
        /* <DEDUP_REMOVED lines=56> */
.L_x_8387:
[----:B------:R-:W-:Y:S05]  /*19f030*/  BSYNC.RECONVERGENT B5 ;  /* 0x0000000000057941 */ /* 0x000fea0003800200 */
.L_x_8386:
        /* <DEDUP_REMOVED lines=59> */
.L_x_8391:
[----:B------:R-:W-:Y:S05]  /*19f3f0*/  BSYNC.RECONVERGENT B6 ;  /* 0x0000000000067941 */ /* 0x000fea0003800200 */
.L_x_8390:
[----:B------:R-:W-:-:S07]  /*19f400*/  VIADD R48, R105, 0x1 ;  /* 0x0000000169307836 */ /* 0x000fce0000000000 */
.L_x_8389:
[----:B------:R-:W-:Y:S05]  /*19f410*/  BSYNC.RECONVERGENT B5 ;  /* 0x0000000000057941 */ /* 0x000fea0003800200 */
.L_x_8388:
        /* <DEDUP_REMOVED lines=56> */
.L_x_8393:
[----:B------:R-:W-:Y:S05]  /*19f7a0*/  BSYNC.RECONVERGENT B5 ;  /* 0x0000000000057941 */ /* 0x000fea0003800200 */
.L_x_8392:
        /* <DEDUP_REMOVED lines=45> */
.L_x_8344:
[----:B------:R-:W-:Y:S05]  /*19fa80*/  BSYNC.RECONVERGENT B4 ;  /* 0x0000000000047941 */ /* 0x000fea0003800200 */
.L_x_8342:
        /* <DEDUP_REMOVED lines=35> */
.L_x_8399:
[----:B------:R-:W-:Y:S05]  /*19fcc0*/  BSYNC.RECONVERGENT B6 ;  /* 0x0000000000067941 */ /* 0x000fea0003800200 */
.L_x_8398:
[----:B------:R-:W-:-:S07]  /*19fcd0*/  VIADD R48, R105, 0x1 ;  /* 0x0000000169307836 */ /* 0x000fce0000000000 */
.L_x_8397:
[----:B------:R-:W-:Y:S05]  /*19fce0*/  BSYNC.RECONVERGENT B5 ;  /* 0x0000000000057941 */ /* 0x000fea0003800200 */
.L_x_8396:
        /* <DEDUP_REMOVED lines=56> */
.L_x_8401:
[----:B------:R-:W-:Y:S05]  /*1a0070*/  BSYNC.RECONVERGENT B5 ;  /* 0x0000000000057941 */ /* 0x000fea0003800200 */
.L_x_8400:
        /* <DEDUP_REMOVED lines=64> */
.L_x_8403:
[----:B------:R-:W-:Y:S05]  /*1a0480*/  BSYNC.RECONVERGENT B1 ;  /* 0x0000000000017941 */ /* 0x000fea0003800200 */
.L_x_8402:
        /* <DEDUP_REMOVED lines=20> */
.L_x_8405:
[----:B------:R-:W-:Y:S05]  /*1a05d0*/  BSYNC.RECONVERGENT B1 ;  /* 0x0000000000017941 */ /* 0x000fea0003800200 */
.L_x_8404:
        /* <DEDUP_REMOVED lines=57> */
.L_x_8407:
        /* <DEDUP_REMOVED lines=72> */
.L_x_8408:
[----:B------:R-:W-:Y:S05]  /*1a0df0*/  BSYNC.RECONVERGENT B0 ;  /* 0x0000000000007941 */ /* 0x000fea0003800200 */
.L_x_8406:
        /* <DEDUP_REMOVED lines=39> */
.L_x_8412:
[----:B------:R-:W-:Y:S05]  /*1a1070*/  BSYNC.RECONVERGENT B6 ;  /* 0x0000000000067941 */ /* 0x000fea0003800200 */
.L_x_8411:
[----:B------:R-:W-:Y:S01]  /*1a1080*/  VIADD R48, R105, 0x1 ;  /* 0x0000000169307836 */ /* 0x000fe20000000000 */
[----:B------:R-:W-:Y:S06]  /*1a1090*/  BRA `(.L_x_8413) ;  /* 0x0000000000087947 */ /* 0x000fec0003800000 */
.L_x_8410:
[----:B------:R-:W-:Y:S01]  /*1a10a0*/  DMUL R130, RZ, R128 ;  /* 0x00000080ff827228 */ /* 0x000fe20000000000 */
[----:B------:R-:W-:-:S10]  /*1a10b0*/  MOV R48, 0x1 ;  /* 0x0000000100307802 */ /* 0x000fd40000000f00 */
.L_x_8413:
[----:B------:R-:W-:Y:S05]  /*1a10c0*/  BSYNC.RECONVERGENT B5 ;  /* 0x0000000000057941 */ /* 0x000fea0003800200 */
.L_x_8409:
        /* <DEDUP_REMOVED lines=55> */
.L_x_8415:
[----:B------:R-:W-:Y:S01]  /*1a1440*/  DMUL R130, RZ, R128 ;  /* 0x00000080ff827228 */ /* 0x000fe20000000000 */
[----:B------:R-:W-:-:S10]  /*1a1450*/  IMAD.MOV.U32 R48, RZ, RZ, RZ ;  /* 0x000000ffff307224 */ /* 0x000fd400078e00ff */
.L_x_8416:
[----:B------:R-:W-:Y:S05]  /*1a1460*/  BSYNC.RECONVERGENT B5 ;  /* 0x0000000000057941 */ /* 0x000fea0003800200 */
.L_x_8414:
        /* <DEDUP_REMOVED lines=64> */
.L_x_8418:
[----:B------:R-:W-:Y:S05]  /*1a1870*/  BSYNC.RECONVERGENT B1 ;  /* 0x0000000000017941 */ /* 0x000fea0003800200 */
.L_x_8417:
        /* <DEDUP_REMOVED lines=20> */
.L_x_8420:
[----:B------:R-:W-:Y:S05]  /*1a19c0*/  BSYNC.RECONVERGENT B1 ;  /* 0x0000000000017941 */ /* 0x000fea0003800200 */
.L_x_8419:
        /* <DEDUP_REMOVED lines=77> */
.L_x_8422:
        /* <DEDUP_REMOVED lines=52> */
.L_x_8423:
[----:B------:R-:W-:Y:S05]  /*1a21e0*/  BSYNC.RECONVERGENT B0 ;  /* 0x0000000000007941 */ /* 0x000fea0003800200 */
.L_x_8421:
[----:B------:R-:W-:Y:S01]  /*1a21f0*/  UMOV UR12, 0x1a63c1f5 ;  /* 0x1a63c1f5000c7882 */ /* 0x000fe20000000000 */
[----:B------:R-:W-:Y:S01]  /*1a2200*/  UMOV UR13, 0x404ca5dc ;  /* 0x404ca5dc000d7882 */ /* 0x000fe20000000000 */
[----:B------:R-:W-:Y:S02]  /*1a2210*/  DSETP.GT.AND P0, PT, R2, RZ, PT ;  /* 0x000000ff0200722a */ /* 0x000fe40003f04000 */
[----:B------:R-:W-:-:S08]  /*1a2220*/  DMUL R100, R100, UR12 ;  /* 0x0000000c64647c28 */ /* 0x000fd00008000000 */
[----:B------:R-:W-:-:S10]  /*1a2230*/  DADD R102, -RZ, -R100 ;  /* 0x00000000ff667229 */ /* 0x000fd40000000964 */
[----:B------:R-:W-:Y:S02]  /*1a2240*/  FSEL R2, R102, R100, P0 ;  /* 0x0000006466027208 */ /* 0x000fe40000000000 */
[----:B------:R-:W-:-:S07]  /*1a2250*/  FSEL R3, R103, R101, P0 ;  /* 0x0000006567037208 */ /* 0x000fce0000000000 */
.L_x_8395:
[----:B------:R-:W-:Y:S05]  /*1a2260*/  BSYNC.RECONVERGENT B4 ;  /* 0x0000000000047941 */ /* 0x000fea0003800200 */
.L_x_8394:
        /* <DEDUP_REMOVED lines=27> */
.L_x_8425:
[----:B------:R-:W-:Y:S05]  /*1a2420*/  BSYNC.RECONVERGENT B1 ;  /* 0x0000000000017941 */ /* 0x000fea0003800200 */
.L_x_8424:
        /* <DEDUP_REMOVED lines=24> */
.L_x_8427:
[----:B------:R-:W-:Y:S05]  /*1a25b0*/  BSYNC.RECONVERGENT B1 ;  /* 0x0000000000017941 */ /* 0x000fea0003800200 */
.L_x_8426:
        /* <DEDUP_REMOVED lines=24> */
.L_x_8429:
[----:B------:R-:W-:Y:S05]  /*1a2740*/  BSYNC.RECONVERGENT B1 ;  /* 0x0000000000017941 */ /* 0x000fea0003800200 */
.L_x_8428:
        /* <DEDUP_REMOVED lines=47> */
.L_x_8435:
[----:B------:R-:W-:Y:S05]  /*1a2a40*/  BSYNC.RECONVERGENT B6 ;  /* 0x0000000000067941 */ /* 0x000fea0003800200 */
.L_x_8434:
        /* <DEDUP_REMOVED lines=70> */
.L_x_8439:
[----:B------:R-:W-:Y:S05]  /*1a2eb0*/  BSYNC.RECONVERGENT B7 ;  /* 0x0000000000077941 */ /* 0x000fea0003800200 */
.L_x_8438:
[----:B------:R-:W-:-:S07]  /*1a2ec0*/  VIADD R48, R48, 0x1 ;  /* 0x0000000130307836 */ /* 0x000fce0000000000 */
.L_x_8437:
[----:B------:R-:W-:Y:S05]  /*1a2ed0*/  BSYNC.RECONVERGENT B6 ;  /* 0x0000000000067941 */ /* 0x000fea0003800200 */
.L_x_8436:
        /* <DEDUP_REMOVED lines=35> */
.L_x_8445:
        /* <DEDUP_REMOVED lines=25> */
.L_x_8443:
[----:B------:R-:W-:Y:S05]  /*1a32a0*/  BSYNC.RELIABLE B1 ;  /* 0x0000000000017941 */ /* 0x000fea0003800100 */
.L_x_8442:
[----:B------:R-:W-:-:S05]  /*1a32b0*/  VIADD R48, R48, 0x1 ;  /* 0x0000000130307836 */ /* 0x000fca0000000000 */
[----:B------:R-:W-:-:S13]  /*1a32c0*/  ISETP.NE.AND P0, PT, R48, R47, PT ;  /* 0x0000002f3000720c */ /* 0x000fda0003f05270 */
[----:B------:R-:W-:Y:S05]  /*1a32d0*/  @P0 BRA `(.L_x_8445) ;  /* 0xfffffffc008c0947 */ /* 0x000fea000383ffff */
[----:B------:R-:W-:-:S07]  /*1a32e0*/  MOV R87, RZ ;  /* 0x000000ff00577202 */ /* 0x000fce0000000f00 */
.L_x_8441:
        /* <DEDUP_REMOVED lines=8> */
.L_x_8440:
[----:B------:R3:W5:Y:S01]  /*1a3370*/  LDL.64 R100, [R1] ;  /* 0x0000000001647983 */ /* 0x0007620000100a00 */
[----:B------:R-:W-:-:S07]  /*1a3380*/  IMAD.MOV.U32 R87, RZ, RZ, R48 ;  /* 0x000000ffff577224 */ /* 0x000fce00078e0030 */
.L_x_8444:
        /* <DEDUP_REMOVED lines=17> */
.L_x_8433:
[----:B------:R-:W-:Y:S05]  /*1a34a0*/  BSYNC.RECONVERGENT B5 ;  /* 0x0000000000057941 */ /* 0x000fea0003800200 */
.L_x_8432:
        /* <DEDUP_REMOVED lines=42> */
.L_x_8447:
[----:B------:R-:W-:Y:S01]  /*1a3750*/  DMUL R130, RZ, R132 ;  /* 0x00000084ff827228 */ /* 0x000fe20000000000 */
[----:B------:R-:W-:-:S10]  /*1a3760*/  IMAD.MOV.U32 R44, RZ, RZ, RZ ;  /* 0x000000ffff2c7224 */ /* 0x000fd400078e00ff */
.L_x_8448:
[----:B------:R-:W-:Y:S05]  /*1a3770*/  BSYNC.RECONVERGENT B5 ;  /* 0x0000000000057941 */ /* 0x000fea0003800200 */
.L_x_8446:
        /* <DEDUP_REMOVED lines=65> */
.L_x_8452:
[----:B------:R-:W-:Y:S05]  /*1a3b90*/  BSYNC.RECONVERGENT B6 ;  /* 0x0000000000067941 */ /* 0x000fea0003800200 */
.L_x_8451:
[----:B------:R-:W-:Y:S01]  /*1a3ba0*/  IADD3 R44, PT, PT, R100, 0x1, RZ ;  /* 0x00000001642c7810 */ /* 0x000fe20007ffe0ff */
[----:B------:R-:W-:Y:S06]  /*1a3bb0*/  BRA `(.L_x_8453) ;  /* 0x0000000000147947 */ /* 0x000fec0003800000 */
.L_x_8450:
[----:B------:R-:W-:Y:S01]  /*1a3bc0*/  UMOV UR12, 0xa2529d3a ;  /* 0xa2529d3a000c7882 */ /* 0x000fe20000000000 */
[----:B------:R-:W-:Y:S01]  /*1a3bd0*/  UMOV UR13, 0x3f91df46 ;  /* 0x3f91df46000d7882 */ /* 0x000fe20000000000 */
[----:B------:R-:W-:Y:S01]  /*1a3be0*/  IMAD.MOV.U32 R44, RZ, RZ, 0x1 ;  /* 0x00000001ff2c7424 */ /* 0x000fe200078e00ff */
[----:B------:R-:W-:-:S08]  /*1a3bf0*/  DMUL R132, R2, UR12 ;  /* 0x0000000c02847c28 */ /* 0x000fd00008000000 */
[----:B------:R-:W-:-:S11]  /*1a3c00*/  DMUL R132, RZ, R132 ;  /* 0x00000084ff847228 */ /* 0x000fd60000000000 */
.L_x_8453:
[----:B------:R-:W-:Y:S05]  /*1a3c10*/  BSYNC.RECONVERGENT B5 ;  /* 0x0000000000057941 */ /* 0x000fea0003800200 */
.L_x_8449:
        /* <DEDUP_REMOVED lines=35> */
.L_x_8459:
        /* <DEDUP_REMOVED lines=25> */
.L_x_8457:
[----:B------:R-:W-:Y:S05]  /*1a3fe0*/  BSYNC.RELIABLE B1 ;  /* 0x0000000000017941 */ /* 0x000fea0003800100 */
.L_x_8456:
[----:B------:R-:W-:-:S05]  /*1a3ff0*/  VIADD R44, R44, 0x1 ;  /* 0x000000012c2c7836 */ /* 0x000fca0000000000 */
[----:B------:R-:W-:-:S13]  /*1a4000*/  ISETP.NE.AND P0, PT, R44, R47, PT ;  /* 0x0000002f2c00720c */ /* 0x000fda0003f05270 */
[----:B------:R-:W-:Y:S05]  /*1a4010*/  @P0 BRA `(.L_x_8459) ;  /* 0xfffffffc008c0947 */ /* 0x000fea000383ffff */
[----:B------:R-:W-:-:S07]  /*1a4020*/  IMAD.MOV.U32 R87, RZ, RZ, RZ ;  /* 0x000000ffff577224 */ /* 0x000fce00078e00ff */
.L_x_8455:
[----:B------:R-:W-:Y:S01]  /*1a4030*/  ISETP.NE.AND P0, PT, R87, RZ, PT ;  /* 0x000000ff5700720c */ /* 0x000fe20003f05270 */
[----:B------:R-:W-:Y:S02]  /*1a4040*/  IMAD.MOV.U32 R44, RZ, RZ, R87 ;  /* 0x000000ffff2c7224 */ /* 0x000fe400078e0057 */
[----:B------:R-:W-:-:S10]  /*1a4050*/  IMAD.MOV.U32 R87, RZ, RZ, RZ ;  /* 0x000000ffff577224 */ /* 0x000fd400078e00ff */
[----:B------:R-:W-:Y:S05]  /*1a4060*/  @!P0 BREAK.RELIABLE B0 ;  /* 0x0000000000008942 */ /* 0x000fea0003800100 */
[----:B------:R-:W-:Y:S05]  /*1a4070*/  @!P0 BRA `(.L_x_8431) ;  /* 0x0000000000448947 */ /* 0x000fea0003800000 */
[----:B------:R-:W-:Y:S05]  /*1a4080*/  BSYNC.RELIABLE B0 ;  /* 0x0000000000007941 */ /* 0x000fea0003800100 */
.L_x_8454:
[----:B------:R3:W5:Y:S01]  /*1a4090*/  LDL.64 R100, [R1+0x8] ;  /* 0x0000080001647983 */ /* 0x0007620000100a00 */
[----:B------:R-:W-:-:S07]  /*1a40a0*/  MOV R87, R44 ;  /* 0x0000002c00577202 */ /* 0x000fce0000000f00 */
.L_x_8458:
        /* <DEDUP_REMOVED lines=14> */
.L_x_8431:
[----:B------:R-:W-:Y:S05]  /*1a4190*/  BSYNC.RECONVERGENT B4 ;  /* 0x0000000000047941 */ /* 0x000fea0003800200 */
.L_x_8430:
[----:B----4-:R-:W4:Y:S02]  /*1a41a0*/  LDC.64 R100, c[0x0][0x390] ;  /* 0x0000e400ff647b82 */ /* 0x010f240000000a00 */
[----:B----4-:R-:W4:Y:S01]  /*1a41b0*/  LDG.E R100, desc[UR4][R100.64+0x4] ;  /* 0x0000040464647981 */ /* 0x010f22000c1e1900 */
[----:B------:R-:W-:-:S05]  /*1a41c0*/  VIADD R45, R45, 0x1 ;  /* 0x000000012d2d7836 */ /* 0x000fca0000000000 */
[----:B----4-:R-:W-:-:S13]  /*1a41d0*/  ISETP.GE.AND P0, PT, R45, R100, PT ;  /* 0x000000642d00720c */ /* 0x010fda0003f06270 */
[----:B------:R-:W-:Y:S05]  /*1a41e0*/  @!P0 BRA `(.L_x_8460) ;  /* 0xffffff6c006c8947 */ /* 0x000fea000383ffff */
.L_x_8337:
[----:B------:R-:W-:Y:S01]  /*1a41f0*/  ISETP.GE.AND P0, PT, R10, 0x1, PT ;  /* 0x000000010a00780c */ /* 0x000fe20003f06270 */
[----:B------:R-:W-:Y:S01]  /*1a4200*/  BSSY.RECONVERGENT B1, `(.L_x_8461) ;  /* 0x0000107000017945 */ /* 0x000fe20003800200 */
[----:B------:R-:W-:-:S11]  /*1a4210*/  CS2R R44, SRZ ;  /* 0x00000000002c7805 */ /* 0x000fd6000001ff00 */
[----:B------:R-:W-:Y:S05]  /*1a4220*/  @!P0 BRA `(.L_x_8462) ;  /* 0x0000001000108947 */ /* 0x000fea0003800000 */
[----:B------:R-:W-:Y:S01]  /*1a4230*/  IMAD.MOV.U32 R47, RZ, RZ, RZ ;  /* 0x000000ffff2f7224 */ /* 0x000fe200078e00ff */
[----:B------:R-:W-:-:S07]  /*1a4240*/  CS2R R44, SRZ ;  /* 0x00000000002c7805 */ /* 0x000fce000001ff00 */
.L_x_8476:
        /* <DEDUP_REMOVED lines=15> */
.L_x_8466:
        /* <DEDUP_REMOVED lines=9> */
.L_x_8465:
        /* <DEDUP_REMOVED lines=41> */
.L_x_8468:
[----:B------:R-:W-:Y:S05]  /*1a4660*/  BSYNC.RECONVERGENT B5 ;  /* 0x0000000000057941 */ /* 0x000fea0003800200 */
.L_x_8467:
        /* <DEDUP_REMOVED lines=25> */
.L_x_8470:
[----:B------:R-:W-:Y:S05]  /*1a4800*/  BSYNC.RECONVERGENT B5 ;  /* 0x0000000000057941 */ /* 0x000fea0003800200 */
.L_x_8469:
        /* <DEDUP_REMOVED lines=21> */
.L_x_8472:
[----:B------:R-:W-:Y:S05]  /*1a4960*/  BSYNC.RECONVERGENT B5 ;  /* 0x0000000000057941 */ /* 0x000fea0003800200 */
.L_x_8471:
        /* <DEDUP_REMOVED lines=63> */
.L_x_8474:
        /* <DEDUP_REMOVED lines=72> */
.L_x_8475:
[----:B------:R-:W-:Y:S05]  /*1a51e0*/  BSYNC.RECONVERGENT B0 ;  /* 0x0000000000007941 */ /* 0x000fea0003800200 */
.L_x_8473:
[----:B------:R-:W-:Y:S01]  /*1a51f0*/  UMOV UR12, 0x1a63c1f5 ;  /* 0x1a63c1f5000c7882 */ /* 0x000fe20000000000 */
[----:B------:R-:W-:Y:S02]  /*1a5200*/  UMOV UR13, 0x404ca5dc ;  /* 0x404ca5dc000d7882 */ /* 0x000fe40000000000 */
[----:B------:R-:W-:-:S08]  /*1a5210*/  DMUL R68, R68, UR12 ;  /* 0x0000000c44447c28 */ /* 0x000fd00008000000 */
[----:B------:R-:W-:-:S11]  /*1a5220*/  DADD R44, R44, |R68| ;  /* 0x000000002c2c7229 */ /* 0x000fd60000000444 */
.L_x_8464:
[----:B------:R-:W-:Y:S05]  /*1a5230*/  BSYNC.RECONVERGENT B4 ;  /* 0x0000000000047941 */ /* 0x000fea0003800200 */
.L_x_8463:
[----:B------:R-:W-:-:S05]  /*1a5240*/  VIADD R47, R47, 0x1 ;  /* 0x000000012f2f7836 */ /* 0x000fca0000000000 */
[----:B------:R-:W-:-:S13]  /*1a5250*/  ISETP.NE.AND P0, PT, R47, R10, PT ;  /* 0x0000000a2f00720c */ /* 0x000fda0003f05270 */
[----:B------:R-:W-:Y:S05]  /*1a5260*/  @P0 BRA `(.L_x_8476) ;  /* 0xffffffec00f80947 */ /* 0x000fea000383ffff */
.L_x_8462:
[----:B------:R-:W-:Y:S05]  /*1a5270*/  BSYNC.RECONVERGENT B1 ;  /* 0x0000000000017941 */ /* 0x000fea0003800200 */
.L_x_8461:
[----:B------:R-:W-:Y:S01]  /*1a5280*/  DSETP.GEU.AND P0, PT, R44, R66, PT ;  /* 0x000000422c00722a */ /* 0x000fe20003f0e000 */
[----:B------:R-:W-:-:S13]  /*1a5290*/  VIADD R78, R78, 0x2 ;  /* 0x000000024e4e7836 */ /* 0x000fda0000000000 */
[----:B------:R-:W-:Y:S05]  /*1a52a0*/  @!P0 BRA `(.L_x_8477) ;  /* 0x00000000003c8947 */ /* 0x000fea0003800000 */
[----:B------:R-:W-:-:S05]  /*1a52b0*/  IMAD.WIDE.U32 R46, R49, 0x8, R34 ;  /* 0x00000008312e7825 */ /* 0x000fca00078e0022 */
[----:B------:R-:W4:Y:S01]  /*1a52c0*/  LDG.E.64 R44, desc[UR4][R46.64] ;  /* 0x000000042e2c7981 */ /* 0x000f22000c1e1b00 */
[----:B------:R-:W-:Y:S01]  /*1a52d0*/  UMOV UR12, 0xd2f1a9fc ;  /* 0xd2f1a9fc000c7882 */ /* 0x000fe20000000000 */
[----:B------:R-:W-:Y:S01]  /*1a52e0*/  UMOV UR13, 0x3f50624d ;  /* 0x3f50624d000d7882 */ /* 0x000fe20000000000 */
[----:B------:R-:W-:-:S05]  /*1a52f0*/  VIADD R49, R49, 0x1 ;  /* 0x0000000131317836 */ /* 0x000fca0000000000 */
[----:B------:R-:W-:Y:S01]  /*1a5300*/  ISETP.NE.AND P0, PT, R49, 0x9, PT ;  /* 0x000000093100780c */ /* 0x000fe20003f05270 */
[----:B----4-:R-:W-:-:S12]  /*1a5310*/  DFMA R44, R112, UR12, R44 ;  /* 0x0000000c702c7c2b */ /* 0x010fd8000800002c */
[----:B------:R-:W-:Y:S05]  /*1a5320*/  @!P0 BREAK.RELIABLE B3 ;  /* 0x0000000000038942 */ /* 0x000fea0003800100 */
[----:B------:R4:W-:Y:S01]  /*1a5330*/  STG.E.64 desc[UR4][R46.64], R44 ;  /* 0x0000002c2e007986 */ /* 0x0009e2000c101b04 */
[----:B------:R-:W-:Y:S05]  /*1a5340*/  @P0 BRA `(.L_x_8478) ;  /* 0xfffffde000180947 */ /* 0x000fea000383ffff */
[----:B----4-:R4:W5:Y:S04]  /*1a5350*/  LDG.E.64 R44, desc[UR4][R34.64] ;  /* 0x00000004222c7981 */ /* 0x010968000c1e1b00 */
[----:B------:R4:W5:Y:S04]  /*1a5360*/  LDG.E.64 R46, desc[UR4][R34.64+0x8] ;  /* 0x00000804222e7981 */ /* 0x000968000c1e1b00 */
[----:B------:R4:W5:Y:S01]  /*1a5370*/  LDG.E.64 R48, desc[UR4][R34.64+0x10] ;  /* 0x0000100422307981 */ /* 0x000962000c1e1b00 */
[----:B------:R-:W-:Y:S05]  /*1a5380*/  BRA `(.L_x_8036) ;  /* 0x00000000005c7947 */ /* 0x000fea0003800000 */
.L_x_8257:
[----:B------:R-:W-:-:S07]  /*1a5390*/  VIADD R78, R78, 0x1 ;  /* 0x000000014e4e7836 */ /* 0x000fce0000000000 */
.L_x_8477:
[----:B------:R-:W-:Y:S05]  /*1a53a0*/  BSYNC.RELIABLE B3 ;  /* 0x0000000000037941 */ /* 0x000fea0003800100 */
.L_x_8037:
[----:B------:R-:W4:Y:S04]  /*1a53b0*/  LDG.E.64 R44, desc[UR4][R34.64] ;  /* 0x00000004222c7981 */ /* 0x000f28000c1e1b00 */
[----:B----4-:R-:W-:Y:S04]  /*1a53c0*/  STG.E.64 desc[UR4][R22.64], R44 ;  /* 0x0000002c16007986 */ /* 0x010fe8000c101b04 */
        /* <DEDUP_REMOVED lines=12> */
[----:B----4-:R-:W3:Y:S04]  /*1a5490*/  LDG.E.64 R46, desc[UR4][R34.64+0x38] ;  /* 0x00003804222e7981 */ /* 0x010ee8000c1e1b00 */
[----:B---3--:R2:W-:Y:S04]  /*1a54a0*/  STG.E.64 desc[UR4][R22.64+0x38], R46 ;  /* 0x0000382e16007986 */ /* 0x0085e8000c101b04 */
[----:B-----5:R-:W3:Y:S01]  /*1a54b0*/  LDG.E.64 R48, desc[UR4][R34.64+0x40] ;  /* 0x0000400422307981 */ /* 0x020ee2000c1e1b00 */
[----:B------:R-:W-:Y:S01]  /*1a54c0*/  IMAD.MOV.U32 R118, RZ, RZ, -0x2d0e5604 ;  /* 0xd2f1a9fcff767424 */ /* 0x000fe200078e00ff */
[----:B------:R-:W-:-:S02]  /*1a54d0*/  MOV R119, 0x3f50624d ;  /* 0x3f50624d00777802 */ /* 0x000fc40000000f00 */
[----:B---3--:R2:W-:Y:S01]  /*1a54e0*/  STG.E.64 desc[UR4][R22.64+0x40], R48 ;  /* 0x0000403016007986 */ /* 0x0085e2000c101b04 */
[----:B------:R-:W-:Y:S05]  /*1a54f0*/  BRA `(.L_x_8479) ;  /* 0xfffff608000c7947 */ /* 0x000fea000383ffff */
.L_x_8036:
[----:B------:R-:W-:Y:S05]  /*1a5500*/  BSYNC.RECONVERGENT B2 ;  /* 0x0000000000027941 */ /* 0x000fea0003800200 */
.L_x_6424:
[----:B------:R-:W-:Y:S05]  /*1a5510*/  WARPSYNC.ALL ;  /* 0x0000000000007948 */ /* 0x000fea0003800000 */
        /* <DEDUP_REMOVED lines=8> */
[----:B------:R-:W2:Y:S01]  /*1a55a0*/  LDG.E.64 R12, desc[UR4][R64.64+0x50] ;  /* 0x00005004400c7981 */ /* 0x000ea2000c1e1b00 */
[----:B------:R-:W1:Y:S03]  /*1a55b0*/  LDC.64 R16, c[0x0][0x380] ;  /* 0x0000e000ff107b82 */ /* 0x000e660000000a00 */
[----:B--2---:R4:W-:Y:S04]  /*1a55c0*/  STG.E.64 desc[UR4][R22.64+0x20], R12 ;  /* 0x0000200c16007986 */ /* 0x0049e8000c101b04 */
[----:B------:R-:W2:Y:S01]  /*1a55d0*/  LDG.E.64 R14, desc[UR4][R64.64+0x58] ;  /* 0x00005804400e7981 */ /* 0x000ea2000c1e1b00 */
[----:B------:R-:W3:Y:S01]  /*1a55e0*/  MUFU.RCP64H R5, 100 ;  /* 0x4059000000057908 */ /* 0x000ee20000001800 */
[----:B------:R-:W-:-:S02]  /*1a55f0*/  IMAD.MOV.U32 R18, RZ, RZ, 0x0 ;  /* 0x00000000ff127424 */ /* 0x000fc400078e00ff */
[----:B------:R-:W-:Y:S02]  /*1a5600*/  IMAD.MOV.U32 R19, RZ, RZ, 0x40590000 ;  /* 0x40590000ff137424 */ /* 0x000fe400078e00ff */
[----:B------:R-:W-:-:S06]  /*1a5610*/  IMAD.MOV.U32 R4, RZ, RZ, 0x1 ;  /* 0x00000001ff047424 */ /* 0x000fcc00078e00ff */
[----:B---3--:R-:W-:-:S08]  /*1a5620*/  DFMA R6, R4, -R18, 1 ;  /* 0x3ff000000406742b */ /* 0x008fd00000000812 */
[----:B------:R-:W-:Y:S01]  /*1a5630*/  DFMA R6, R6, R6, R6 ;  /* 0x000000060606722b */ /* 0x000fe20000000006 */
[----:B--2---:R4:W-:Y:S04]  /*1a5640*/  STG.E.64 desc[UR4][R22.64+0x28], R14 ;  /* 0x0000280e16007986 */ /* 0x0049e8000c101b04 */
[----:B-1----:R-:W2:Y:S03]  /*1a5650*/  LDG.E.64 R16, desc[UR4][R16.64+0x1048] ;  /* 0x0010480410107981 */ /* 0x002ea6000c1e1b00 */
        /* <DEDUP_REMOVED lines=9> */
[----:B----4-:R-:W-:Y:S05]  /*1a56f0*/  @P0 BRA P1, `(.L_x_8480) ;  /* 0x0000000000180947 */ /* 0x010fea0000800000 */
[----:B------:R-:W-:Y:S01]  /*1a5700*/  IMAD.MOV.U32 R100, RZ, RZ, R16 ;  /* 0x000000ffff647224 */ /* 0x000fe200078e0010 */
[----:B------:R-:W-:Y:S01]  /*1a5710*/  MOV R104, 0x1a5760 ;  /* 0x001a576000687802 */ /* 0x000fe20000000f00 */
[----:B------:R-:W-:Y:S02]  /*1a5720*/  IMAD.MOV.U32 R101, RZ, RZ, R17 ;  /* 0x000000ffff657224 */ /* 0x000fe400078e0011 */
[----:B------:R-:W-:Y:S02]  /*1a5730*/  IMAD.MOV.U32 R106, RZ, RZ, RZ ;  /* 0x000000ffff6a7224 */ /* 0x000fe400078e00ff */
[----:B------:R-:W-:-:S07]  /*1a5740*/  IMAD.MOV.U32 R103, RZ, RZ, 0x40590000 ;  /* 0x40590000ff677424 */ /* 0x000fce00078e00ff */
[----:B0----5:R-:W-:Y:S05]  /*1a5750*/  CALL.REL.NOINC `($__internal_16_$__cuda_sm20_div_rn_f64_full) ;  /* 0x0000102800307944 */ /* 0x021fea0003c00000 */
.L_x_8480:
[----:B------:R-:W1:Y:S01]  /*1a5760*/  LDC.64 R4, c[0x0][0x380] ;  /* 0x0000e000ff047b82 */ /* 0x000e620000000a00 */
[----:B------:R-:W-:-:S08]  /*1a5770*/  DADD R100, -R100, 1 ;  /* 0x3ff0000064647429 */ /* 0x000fd00000000100 */
[----:B------:R-:W-:-:S07]  /*1a5780*/  DMUL R100, R2, R100 ;  /* 0x0000006402647228 */ /* 0x000fce0000000000 */
[----:B------:R2:W-:Y:S04]  /*1a5790*/  STG.E.64 desc[UR4][R24.64], R100 ;  /* 0x0000006418007986 */ /* 0x0005e8000c101b04 */
[----:B------:R3:W5:Y:S04]  /*1a57a0*/  LDG.E.64 R2, desc[UR4][R22.64+0x18] ;  /* 0x0000180416027981 */ /* 0x000768000c1e1b00 */
[----:B-1----:R-:W2:Y:S01]  /*1a57b0*/  LDG.E.64 R4, desc[UR4][R4.64+0x1050] ;  /* 0x0010500404047981 */ /* 0x002ea2000c1e1b00 */
        /* <DEDUP_REMOVED lines=11> */
[----:B--2---:R-:W-:-:S08]  /*1a5870*/  DMUL R100, R8, R4 ;  /* 0x0000000408647228 */ /* 0x004fd00000000000 */
[----:B------:R-:W-:-:S08]  /*1a5880*/  DFMA R6, R100, -100, R4 ;  /* 0xc05900006406782b */ /* 0x000fd00000000004 */
        /* <DEDUP_REMOVED lines=11> */
.L_x_8481:
        /* <DEDUP_REMOVED lines=28> */
.L_x_8482:
        /* <DEDUP_REMOVED lines=28> */
.L_x_8483:
        /* <DEDUP_REMOVED lines=23> */
[----:B------:R-:W-:Y:S01]  /*1a5e30*/  MOV R106, RZ ;  /* 0x000000ff006a7202 */ /* 0x000fe20000000f00 */
[----:B------:R-:W-:Y:S01]  /*1a5e40*/  IMAD.MOV.U32 R101, RZ, RZ, R7 ;  /* 0x000000ffff657224 */ /* 0x000fe200078e0007 */
[----:B------:R-:W-:Y:S01]  /*1a5e50*/  MOV R104, 0x1a5e80 ;  /* 0x001a5e8000687802 */ /* 0x000fe20000000f00 */
[----:B------:R-:W-:-:S07]  /*1a5e60*/  IMAD.MOV.U32 R103, RZ, RZ, 0x40590000 ;  /* 0x40590000ff677424 */ /* 0x000fce00078e00ff */
[----:B0----5:R-:W-:Y:S05]  /*1a5e70*/  CALL.REL.NOINC `($__internal_16_$__cuda_sm20_div_rn_f64_full) ;  /* 0x0000102000687944 */ /* 0x021fea0003c00000 */
.L_x_8484:
        /* <DEDUP_REMOVED lines=28> */
.L_x_8485:
        /* <DEDUP_REMOVED lines=22> */
[----:B------:R-:W-:Y:S01]  /*1a61a0*/  MOV R100, R6 ;  /* 0x0000000600647202 */ /* 0x000fe20000000f00 */
[----:B------:R-:W-:Y:S01]  /*1a61b0*/  IMAD.MOV.U32 R101, RZ, RZ, R7 ;  /* 0x000000ffff657224 */ /* 0x000fe200078e0007 */
[----:B------:R-:W-:Y:S01]  /*1a61c0*/  MOV R104, 0x1a6200 ;  /* 0x001a620000687802 */ /* 0x000fe20000000f00 */
[----:B------:R-:W-:Y:S02]  /*1a61d0*/  IMAD.MOV.U32 R106, RZ, RZ, RZ ;  /* 0x000000ffff6a7224 */ /* 0x000fe400078e00ff */
[----:B------:R-:W-:-:S07]  /*1a61e0*/  IMAD.MOV.U32 R103, RZ, RZ, 0x40590000 ;  /* 0x40590000ff677424 */ /* 0x000fce00078e00ff */
[----:B0----5:R-:W-:Y:S05]  /*1a61f0*/  CALL.REL.NOINC `($__internal_16_$__cuda_sm20_div_rn_f64_full) ;  /* 0x0000101c00887944 */ /* 0x021fea0003c00000 */
.L_x_8486:
        /* <DEDUP_REMOVED lines=28> */
.L_x_8487:
[----:B------:R-:W1:Y:S01]  /*1a63c0*/  LDC.64 R6, c[0x0][0x380] ;  /* 0x0000e000ff067b82 */ /* 0x000e620000000a00 */
[----:B------:R-:W-:-:S08]  /*1a63d0*/  DADD R100, R100, 1 ;  /* 0x3ff0000064647429 */ /* 0x000fd00000000000 */
[----:B-----5:R-:W-:-:S07]  /*1a63e0*/  DMUL R2, R2, R100 ;  /* 0x0000006402027228 */ /* 0x020fce0000000000 */
[----:B------:R2:W-:Y:S04]  /*1a63f0*/  STG.E.64 desc[UR4][R32.64+0x20], R2 ;  /* 0x0000200220007986 */ /* 0x0005e8000c101b04 */
[----:B------:R3:W5:Y:S04]  /*1a6400*/  LDG.E.64 R4, desc[UR4][R22.64+0x10] ;  /* 0x0000100416047981 */ /* 0x000768000c1e1b00 */
[----:B-1----:R-:W4:Y:S01]  /*1a6410*/  LDG.E.64 R6, desc[UR4][R6.64+0x1048] ;  /* 0x0010480406067981 */ /* 0x002f22000c1e1b00 */
[----:B------:R-:W1:Y:S01]  /*1a6420*/  MUFU.RCP64H R9, 100 ;  /* 0x4059000000097908 */ /* 0x000e620000001800 */
[----:B------:R-:W-:Y:S01]  /*1a6430*/  IMAD.MOV.U32 R12, RZ, RZ, 0x0 ;  /* 0x00000000ff0c7424 */ /* 0x000fe200078e00ff */
[----:B------:R-:W-:Y:S01]  /*1a6440*/  MOV R13, 0x40590000 ;  /* 0x40590000000d7802 */ /* 0x000fe20000000f00 */
        /* <DEDUP_REMOVED lines=19> */
.L_x_8488:
        /* <DEDUP_REMOVED lines=28> */
.L_x_8489:
        /* <DEDUP_REMOVED lines=28> */
.L_x_8490:
        /* <DEDUP_REMOVED lines=28> */
.L_x_8491:
        /* <DEDUP_REMOVED lines=29> */
[----:B------:R-:W4:Y:S01]  /*1a6c90*/  LDG.E.64 R8, desc[UR4][R24.64+0x28] ;  /* 0x0000280418087981 */ /* 0x000f22000c1e1b00 */
[----:B------:R-:W-:Y:S01]  /*1a6ca0*/  UMOV UR12, 0xa2529d3a ;  /* 0xa2529d3a000c7882 */ /* 0x000fe20000000000 */
[----:B------:R-:W-:-:S02]  /*1a6cb0*/  UMOV UR13, 0x3f91df46 ;  /* 0x3f91df46000d7882 */ /* 0x000fc40000000000 */
[----:B------:R-:W-:Y:S02]  /*1a6cc0*/  DMUL R54, R48, UR12 ;  /* 0x0000000c30367c28 */ /* 0x000fe40008000000 */
[----:B------:R-:W-:Y:S02]  /*1a6cd0*/  DMUL R50, R44, UR12 ;  /* 0x0000000c2c327c28 */ /* 0x000fe40008000000 */
[----:B------:R-:W-:Y:S01]  /*1a6ce0*/  DMUL R52, R46, UR12 ;  /* 0x0000000c2e347c28 */ /* 0x000fe20008000000 */
[----:B------:R-:W-:Y:S01]  /*1a6cf0*/  UMOV UR14, 0x6dc9c883 ;  /* 0x6dc9c883000e7882 */ /* 0x000fe20000000000 */
[----:B------:R-:W-:Y:S02]  /*1a6d00*/  UMOV UR15, 0x3fe45f30 ;  /* 0x3fe45f30000f7882 */ /* 0x000fe40000000000 */
[----:B------:R-:W-:Y:S02]  /*1a6d10*/  DMUL R14, R54, UR14 ;  /* 0x0000000e360e7c28 */ /* 0x000fe40008000000 */
[----:B--2---:R-:W-:-:S02]  /*1a6d20*/  DMUL R4, R50, UR14 ;  /* 0x0000000e32047c28 */ /* 0x004fc40008000000 */
[----:B---3--:R-:W-:-:S04]  /*1a6d30*/  DMUL R6, R52, UR14 ;  /* 0x0000000e34067c28 */ /* 0x008fc80008000000 */
[----:B------:R-:W1:Y:S08]  /*1a6d40*/  F2I.F64 R12, R4 ;  /* 0x00000004000c7311 */ /* 0x000e700000301100 */
[----:B------:R-:W2:Y:S08]  /*1a6d50*/  F2I.F64 R13, R6 ;  /* 0x00000006000d7311 */ /* 0x000eb00000301100 */
[----:B------:R-:W3:Y:S01]  /*1a6d60*/  F2I.F64 R14, R14 ;  /* 0x0000000e000e7311 */ /* 0x000ee20000301100 */
[----:B----4-:R-:W-:-:S08]  /*1a6d70*/  DADD R2, R2, -R8 ;  /* 0x0000000002027229 */ /* 0x010fd00000000808 */
[----:B------:R-:W-:-:S07]  /*1a6d80*/  DMUL R2, |R2|, 0.25 ;  /* 0x3fd0000002027828 */ /* 0x000fce0000000200 */
[----:B------:R4:W-:Y:S04]  /*1a6d90*/  STG.E.64 desc[UR4][R36.64+0x28], R2 ;  /* 0x0000280224007986 */ /* 0x0009e8000c101b04 */
[----:B------:R0:W5:Y:S01]  /*1a6da0*/  LDG.E.64 R100, desc[UR4][R22.64] ;  /* 0x0000000416647981 */ /* 0x000162000c1e1b00 */
[----:B-1----:R-:W4:Y:S08]  /*1a6db0*/  I2F.F64 R56, R12 ;  /* 0x0000000c00387312 */ /* 0x002f300000201c00 */
[----:B--2---:R-:W1:Y:S08]  /*1a6dc0*/  I2F.F64 R58, R13 ;  /* 0x0000000d003a7312 */ /* 0x004e700000201c00 */
[----:B---3--:R-:W2:Y:S01]  /*1a6dd0*/  I2F.F64 R60, R14 ;  /* 0x0000000e003c7312 */ /* 0x008ea20000201c00 */
[----:B------:R-:W-:Y:S01]  /*1a6de0*/  UMOV UR12, 0x54442d18 ;  /* 0x54442d18000c7882 */ /* 0x000fe20000000000 */
[----:B------:R-:W-:-:S02]  /*1a6df0*/  UMOV UR13, 0x3ff921fb ;  /* 0x3ff921fb000d7882 */ /* 0x000fc40000000000 */
[----:B----4-:R-:W-:Y:S02]  /*1a6e00*/  DFMA R2, R56, -UR12, R50 ;  /* 0x8000000c38027c2b */ /* 0x010fe40008000032 */
[----:B-1----:R-:W-:Y:S02]  /*1a6e10*/  DFMA R4, R58, -UR12, R52 ;  /* 0x8000000c3a047c2b */ /* 0x002fe40008000034 */
[----:B--2---:R-:W-:Y:S01]  /*1a6e20*/  DFMA R8, R60, -UR12, R54 ;  /* 0x8000000c3c087c2b */ /* 0x004fe20008000036 */
[----:B------:R-:W-:Y:S01]  /*1a6e30*/  UMOV UR12, 0x33145c00 ;  /* 0x33145c00000c7882 */ /* 0x000fe20000000000 */
[----:B------:R-:W-:Y:S02]  /*1a6e40*/  UMOV UR13, 0x3c91a626 ;  /* 0x3c91a626000d7882 */ /* 0x000fe40000000000 */
[----:B------:R-:W-:Y:S02]  /*1a6e50*/  DFMA R2, R56, -UR12, R2 ;  /* 0x8000000c38027c2b */ /* 0x000fe40008000002 */
[----:B------:R-:W-:-:S02]  /*1a6e60*/  DFMA R4, R58, -UR12, R4 ;  /* 0x8000000c3a047c2b */ /* 0x000fc40008000004 */
[----:B------:R-:W-:Y:S01]  /*1a6e70*/  DFMA R8, R60, -UR12, R8 ;  /* 0x8000000c3c087c2b */ /* 0x000fe20008000008 */
[----:B------:R-:W-:Y:S01]  /*1a6e80*/  UMOV UR12, 0x252049c0 ;  /* 0x252049c0000c7882 */ /* 0x000fe20000000000 */
[----:B------:R-:W-:Y:S01]  /*1a6e90*/  UMOV UR13, 0x397b839a ;  /* 0x397b839a000d7882 */ /* 0x000fe20000000000 */
[----:B------:R-:W-:Y:S02]  /*1a6ea0*/  DSETP.NEU.AND P0, PT, |R50|, +INF , PT ;  /* 0x7ff000003200742a */ /* 0x000fe40003f0d200 */
[----:B------:R-:W-:Y:S02]  /*1a6eb0*/  DFMA R56, R56, -UR12, R2 ;  /* 0x8000000c38387c2b */ /* 0x000fe40008000002 */
[----:B------:R-:W-:Y:S02]  /*1a6ec0*/  DFMA R58, R58, -UR12, R4 ;  /* 0x8000000c3a3a7c2b */ /* 0x000fe40008000004 */
[----:B------:R-:W-:Y:S02]  /*1a6ed0*/  DFMA R60, R60, -UR12, R8 ;  /* 0x8000000c3c3c7c2b */ /* 0x000fe40008000008 */
[----:B------:R-:W-:-:S02]  /*1a6ee0*/  DMUL R2, RZ, R50 ;  /* 0x00000032ff027228 */ /* 0x000fc40000000000 */
[----:B------:R-:W-:Y:S02]  /*1a6ef0*/  DMUL R4, RZ, R52 ;  /* 0x00000034ff047228 */ /* 0x000fe40000000000 */
[----:B------:R-:W-:Y:S02]  /*1a6f00*/  DMUL R6, RZ, R54 ;  /* 0x00000036ff067228 */ /* 0x000fe40000000000 */
[----:B------:R-:W-:Y:S02]  /*1a6f10*/  DSETP.NEU.AND P1, PT, |R52|, +INF , PT ;  /* 0x7ff000003400742a */ /* 0x000fe40003f2d200 */
[----:B------:R-:W-:Y:S02]  /*1a6f20*/  DSETP.NEU.AND P2, PT, |R54|, +INF , PT ;  /* 0x7ff000003600742a */ /* 0x000fe40003f4d200 */
[----:B------:R-:W-:Y:S01]  /*1a6f30*/  DSETP.LTU.OR P3, PT, |R50|, 2.14748364800000000000e+09, !P0 ;  /* 0x41e000003200742a */ /* 0x000fe20004769600 */
[----:B------:R-:W-:Y:S01]  /*1a6f40*/  BSSY.RECONVERGENT B2, `(.L_x_8492) ;  /* 0x000939e000027945 */ /* 0x000fe20003800200 */
[----:B------:R-:W-:-:S02]  /*1a6f50*/  DSETP.LTU.OR P5, PT, |R52|, 2.14748364800000000000e+09, !P1 ;  /* 0x41e000003400742a */ /* 0x000fc40004fa9600 */
[----:B------:R-:W-:Y:S01]  /*1a6f60*/  DSETP.LTU.OR P4, PT, |R54|, 2.14748364800000000000e+09, !P2 ;  /* 0x41e000003600742a */ /* 0x000fe20005789600 */
[----:B------:R-:W-:Y:S01]  /*1a6f70*/  FSEL R62, R2, R56, !P0 ;  /* 0x00000038023e7208 */ /* 0x000fe20004000000 */
[----:B------:R-:W-:Y:S01]  /*1a6f80*/  IMAD.MOV.U32 R15, RZ, RZ, 0xa ;  /* 0x0000000aff0f7424 */ /* 0x000fe200078e00ff */
[----:B------:R-:W-:Y:S01]  /*1a6f90*/  FSEL R63, R3, R57, !P0 ;  /* 0x00000039033f7208 */ /* 0x000fe20004000000 */
[----:B------:R-:W-:Y:S01]  /*1a6fa0*/  IMAD.MOV.U32 R21, RZ, RZ, RZ ;  /* 0x000000ffff157224 */ /* 0x000fe200078e00ff */
[----:B------:R-:W-:Y:S02]  /*1a6fb0*/  P2R R19, PR, RZ, 0x8 ;  /* 0x00000008ff137803 */ /* 0x000fe40000000000 */
[----:B------:R-:W-:Y:S02]  /*1a6fc0*/  FSEL R64, R4, R58, !P1 ;  /* 0x0000003a04407208 */ /* 0x000fe40004800000 */
[----:B------:R-:W-:Y:S02]  /*1a6fd0*/  FSEL R65, R5, R59, !P1 ;  /* 0x0000003b05417208 */ /* 0x000fe40004800000 */
[----:B------:R-:W-:-:S02]  /*1a6fe0*/  FSEL R66, R6, R60, !P2 ;  /* 0x0000003c06427208 */ /* 0x000fc40005000000 */
[----:B------:R-:W-:Y:S02]  /*1a6ff0*/  FSEL R67, R7, R61, !P2 ;  /* 0x0000003d07437208 */ /* 0x000fe40005000000 */
[----:B------:R-:W-:Y:S02]  /*1a7000*/  SEL R16, R12, RZ, P0 ;  /* 0x000000ff0c107207 */ /* 0x000fe40000000000 */
[----:B------:R-:W-:Y:S02]  /*1a7010*/  SEL R17, R13, RZ, P1 ;  /* 0x000000ff0d117207 */ /* 0x000fe40000800000 */
[----:B0-----:R-:W-:-:S07]  /*1a7020*/  SEL R18, R14, RZ, P2 ;  /* 0x000000ff0e127207 */ /* 0x001fce0001000000 */
.L_x_10459:
[----:B0----5:R0:W-:Y:S04]  /*1a7030*/  STG.E.64 desc[UR4][R28.64+0x120], R100 ;  /* 0x000120641c007986 */ /* 0x0211e8000c101b04 */
[----:B----4-:R-:W2:Y:S04]  /*1a7040*/  LDG.E.64 R102, desc[UR4][R22.64+0x8] ;  /* 0x0000080416667981 */ /* 0x010ea8000c1e1b00 */
        /* <DEDUP_REMOVED lines=19> */
[----:B------:R-:W-:Y:S01]  /*1a7180*/  @!P3 DMUL R122, RZ, R130 ;  /* 0x00000082ff7ab228 */ /* 0x000fe20000000000 */
[----:B------:R-:W-:Y:S01]  /*1a7190*/  @!P3 IMAD.MOV.U32 R20, RZ, RZ, RZ ;  /* 0x000000ffff14b224 */ /* 0x000fe200078e00ff */
[----:B01-3--:R-:W-:Y:S09]  /*1a71a0*/  @!P3 BRA `(.L_x_8494) ;  /* 0x00000000005cb947 */ /* 0x00bff20003800000 */
        /* <DEDUP_REMOVED lines=23> */
.L_x_8494:
[----:B------:R-:W-:Y:S05]  /*1a7320*/  BSYNC.RECONVERGENT B3 ;  /* 0x0000000000037941 */ /* 0x000fea0003800200 */
.L_x_8493:
        /* <DEDUP_REMOVED lines=60> */
.L_x_8496:
[----:B------:R-:W-:Y:S05]  /*1a76f0*/  BSYNC.RECONVERGENT B3 ;  /* 0x0000000000037941 */ /* 0x000fea0003800200 */
.L_x_8495:
        /* <DEDUP_REMOVED lines=60> */
.L_x_8498:
[----:B------:R-:W-:Y:S05]  /*1a7ac0*/  BSYNC.RECONVERGENT B3 ;  /* 0x0000000000037941 */ /* 0x000fea0003800200 */
.L_x_8497:
        /* <DEDUP_REMOVED lines=56> */
.L_x_8502:
[----:B------:R-:W-:Y:S05]  /*1a7e50*/  BSYNC.RECONVERGENT B4 ;  /* 0x0000000000047941 */ /* 0x000fea0003800200 */
.L_x_8501:
[----:B------:R-:W-:-:S07]  /*1a7e60*/  VIADD R20, R105, 0x1 ;  /* 0x0000000169147836 */ /* 0x000fce0000000000 */
.L_x_8500:
[----:B------:R-:W-:Y:S05]  /*1a7e70*/  BSYNC.RECONVERGENT B3 ;  /* 0x0000000000037941 */ /* 0x000fea0003800200 */
.L_x_8499:
        /* <DEDUP_REMOVED lines=56> */
.L_x_8506:
[----:B------:R-:W-:Y:S05]  /*1a8200*/  BSYNC.RECONVERGENT B4 ;  /* 0x0000000000047941 */ /* 0x000fea0003800200 */
.L_x_8505:
[----:B------:R-:W-:-:S07]  /*1a8210*/  VIADD R20, R105, 0x1 ;  /* 0x0000000169147836 */ /* 0x000fce0000000000 */
.L_x_8504:
[----:B------:R-:W-:Y:S05]  /*1a8220*/  BSYNC.RECONVERGENT B3 ;  /* 0x0000000000037941 */ /* 0x000fea0003800200 */
.L_x_8503:
        /* <DEDUP_REMOVED lines=57> */
.L_x_8510:
[----:B------:R-:W-:Y:S05]  /*1a85c0*/  BSYNC.RECONVERGENT B4 ;  /* 0x0000000000047941 */ /* 0x000fea0003800200 */
.L_x_8509:
[----:B------:R-:W-:-:S07]  /*1a85d0*/  IADD3 R20, PT, PT, R105, 0x1, RZ ;  /* 0x0000000169147810 */ /* 0x000fce0007ffe0ff */
.L_x_8508:
[----:B------:R-:W-:Y:S05]  /*1a85e0*/  BSYNC.RECONVERGENT B3 ;  /* 0x0000000000037941 */ /* 0x000fea0003800200 */
.L_x_8507:
        /* <DEDUP_REMOVED lines=17> */
[----:B------:R-:W-:-:S06]  /*1a8700*/  DMUL R142, R122, R132 ;  /* 0x000000847a8e7228 */ /* 0x000fcc0000000000 */
        /* <DEDUP_REMOVED lines=34> */
.L_x_8512:
[----:B------:R-:W-:Y:S05]  /*1a8930*/  BSYNC.RECONVERGENT B1 ;  /* 0x0000000000017941 */ /* 0x000fea0003800200 */
.L_x_8511:
        /* <DEDUP_REMOVED lines=57> */
.L_x_8514:
        /* <DEDUP_REMOVED lines=72> */
.L_x_8515:
[----:B------:R-:W-:Y:S05]  /*1a9150*/  BSYNC.RECONVERGENT B0 ;  /* 0x0000000000007941 */ /* 0x000fea0003800200 */
.L_x_8513:
        /* <DEDUP_REMOVED lines=22> */
.L_x_8517:
[----:B------:R-:W-:Y:S05]  /*1a92c0*/  BSYNC.RECONVERGENT B1 ;  /* 0x0000000000017941 */ /* 0x000fea0003800200 */
.L_x_8516:
        /* <DEDUP_REMOVED lines=57> */
.L_x_8519:
        /* <DEDUP_REMOVED lines=72> */
.L_x_8520:
[----:B------:R-:W-:Y:S05]  /*1a9ae0*/  BSYNC.RECONVERGENT B0 ;  /* 0x0000000000007941 */ /* 0x000fea0003800200 */
.L_x_8518:
        /* <DEDUP_REMOVED lines=34> */
.L_x_8522:
[----:B------:R-:W-:Y:S05]  /*1a9d10*/  BSYNC.RECONVERGENT B3 ;  /* 0x0000000000037941 */ /* 0x000fea0003800200 */
.L_x_8521:
        /* <DEDUP_REMOVED lines=59> */
.L_x_8524:
[----:B------:R-:W-:Y:S05]  /*1aa0d0*/  BSYNC.RECONVERGENT B1 ;  /* 0x0000000000017941 */ /* 0x000fea0003800200 */
.L_x_8523:
        /* <DEDUP_REMOVED lines=25> */
.L_x_8526:
[----:B------:R-:W-:Y:S05]  /*1aa270*/  BSYNC.RECONVERGENT B1 ;  /* 0x0000000000017941 */ /* 0x000fea0003800200 */
.L_x_8525:
        /* <DEDUP_REMOVED lines=23> */
[----:B------:R-:W-:Y:S01]  /*1aa3f0*/  IMAD.MOV.U32 R134, RZ, RZ, R100 ;  /* 0x000000ffff867224 */ /* 0x000fe200078e0064 */
[----:B------:R-:W-:-:S07]  /*1aa400*/  MOV R135, R101 ;  /* 0x0000006500877202 */ /* 0x000fce0000000f00 */
.L_x_8528:
[----:B------:R-:W-:Y:S05]  /*1aa410*/  BSYNC.RECONVERGENT B1 ;  /* 0x0000000000017941 */ /* 0x000fea0003800200 */
.L_x_8527:
        /* <DEDUP_REMOVED lines=34> */
.L_x_8532:
[----:B------:R-:W-:Y:S05]  /*1aa640*/  BSYNC.RECONVERGENT B4 ;  /* 0x0000000000047941 */ /* 0x000fea0003800200 */
.L_x_8531:
[----:B------:R-:W-:-:S07]  /*1aa650*/  VIADD R20, R105, 0x1 ;  /* 0x0000000169147836 */ /* 0x000fce0000000000 */
.L_x_8530:
[----:B------:R-:W-:Y:S05]  /*1aa660*/  BSYNC.RECONVERGENT B3 ;  /* 0x0000000000037941 */ /* 0x000fea0003800200 */
.L_x_8529:
        /* <DEDUP_REMOVED lines=56> */
.L_x_8536:
[----:B------:R-:W-:Y:S05]  /*1aa9f0*/  BSYNC.RECONVERGENT B4 ;  /* 0x0000000000047941 */ /* 0x000fea0003800200 */
.L_x_8535:
[----:B------:R-:W-:-:S07]  /*1aaa00*/  VIADD R20, R105, 0x1 ;  /* 0x0000000169147836 */ /* 0x000fce0000000000 */
.L_x_8534:
[----:B------:R-:W-:Y:S05]  /*1aaa10*/  BSYNC.RECONVERGENT B3 ;  /* 0x0000000000037941 */ /* 0x000fea0003800200 */
.L_x_8533:
        /* <DEDUP_REMOVED lines=56> */
.L_x_8538:
[----:B------:R-:W-:Y:S05]  /*1aada0*/  BSYNC.RECONVERGENT B3 ;  /* 0x0000000000037941 */ /* 0x000fea0003800200 */
.L_x_8537:
        /* <DEDUP_REMOVED lines=8> */
[----:B------:R-:W1:Y:S03]  /*1aae30*/  LDC.64 R144, c[0x0][0x390] ;  /* 0x0000e400ff907b82 */ /* 0x000e660000000a00 */
[----:B-1----:R-:W5:Y:S01]  /*1aae40*/  LDG.E R144, desc[UR4][R144.64+0x4] ;  /* 0x0000040490907981 */ /* 0x002f62000c1e1900 */
[----:B------:R-:W-:Y:S01]  /*1aae50*/  LOP3.LUT R140, R20, 0x1, RZ, 0xc0, !PT ;  /* 0x00000001148c7812 */ /* 0x000fe200078ec0ff */
[----:B------:R-:W-:Y:S01]  /*1aae60*/  IMAD.MOV.U32 R142, RZ, RZ, 0x20fd8164 ;  /* 0x20fd8164ff8e7424 */ /* 0x000fe200078e00ff */
[----:B0-----:R-:W-:Y:S01]  /*1aae70*/  DMUL R124, R136, -R134 ;  /* 0x80000086887c7228 */ /* 0x001fe20000000000 */
[----:B------:R-:W-:Y:S01]  /*1aae80*/  IMAD.MOV.U32 R143, RZ, RZ, 0x3da8ff83 ;  /* 0x3da8ff83ff8f7424 */ /* 0x000fe200078e00ff */
[----:B------:R-:W-:Y:S01]  /*1aae90*/  ISETP.NE.U32.AND P0, PT, R140, 0x1, PT ;  /* 0x000000018c00780c */ /* 0x000fe20003f05070 */
[----:B------:R-:W-:Y:S01]  /*1aaea0*/  DMUL R140, R128, R128 ;  /* 0x00000080808c7228 */ /* 0x000fe20000000000 */
[----:B------:R-:W-:-:S02]  /*1aaeb0*/  PLOP3.LUT P2, PT, PT, PT, PT, 0x8, 0x80 ;  /* 0x000000000080781c */ /* 0x000fc40003f4e170 */
[----:B------:R-:W-:Y:S02]  /*1aaec0*/  FSEL R142, R142, -8.06006814911005101289e+34, !P0 ;  /* 0xf9785eba8e8e7808 */ /* 0x000fe40004000000 */
[----:B------:R-:W-:Y:S01]  /*1aaed0*/  FSEL R143, -R143, 0.11223486810922622681, !P0 ;  /* 0x3de5db658f8f7808 */ /* 0x000fe20004000100 */
[----:B------:R-:W-:-:S05]  /*1aaee0*/  DMUL R124, R130, R124 ;  /* 0x0000007c827c7228 */ /* 0x000fca0000000000 */
        /* <DEDUP_REMOVED lines=11> */
[----:B------:R-:W-:Y:S01]  /*1aafa0*/  DMUL R128, R136, R134 ;  /* 0x0000008688807228 */ /* 0x000fe20000000000 */
        /* <DEDUP_REMOVED lines=10> */
.L_x_8553:
        /* <DEDUP_REMOVED lines=17> */
[----:B0-----:R-:W-:Y:S01]  /*1ab160*/  DFMA R134, R124, R132, R134 ;  /* 0x000000847c86722b */ /* 0x001fe20000000086 */
[----:B------:R-:W-:Y:S01]  /*1ab170*/  MOV R104, 0x0 ;  /* 0x0000000000687802 */ /* 0x000fe20000000f00 */
[----:B------:R-:W-:Y:S01]  /*1ab180*/  DADD R102, R108, R102 ;  /* 0x000000006c667229 */ /* 0x000fe20000000066 */
[----:B------:R-:W-:-:S03]  /*1ab190*/  IMAD.MOV.U32 R105, RZ, RZ, 0x3fd80000 ;  /* 0x3fd80000ff697424 */ /* 0x000fc600078e00ff */
[----:B------:R-:W-:Y:S02]  /*1ab1a0*/  DFMA R136, R122, R132, R106 ;  /* 0x000000847a88722b */ /* 0x000fe4000000006a */
[----:B------:R-:W-:Y:S02]  /*1ab1b0*/  DMUL R100, R134, R134 ;  /* 0x0000008686647228 */ /* 0x000fe40000000000 */
[----:B------:R-:W-:-:S06]  /*1ab1c0*/  DFMA R132, R128, R132, R102 ;  /* 0x000000848084722b */ /* 0x000fcc0000000066 */
        /* <DEDUP_REMOVED lines=23> */
[----:B------:R-:W-:Y:S05]  /*1ab340*/  CALL.REL.NOINC `($__internal_17_$__cuda_sm20_dsqrt_rn_f64_mediumpath_v1) ;  /* 0x00000fd000cc7944 */ /* 0x000fea0003c00000 */
[----:B------:R-:W-:Y:S02]  /*1ab350*/  IMAD.MOV.U32 R104, RZ, RZ, R100 ;  /* 0x000000ffff687224 */ /* 0x000fe400078e0064 */
[----:B------:R-:W-:-:S07]  /*1ab360*/  IMAD.MOV.U32 R105, RZ, RZ, R101 ;  /* 0x000000ffff697224 */ /* 0x000fce00078e0065 */
.L_x_8541:
[----:B------:R-:W-:Y:S05]  /*1ab370*/  BSYNC.RECONVERGENT B1 ;  /* 0x0000000000017941 */ /* 0x000fea0003800200 */
.L_x_8540:
        /* <DEDUP_REMOVED lines=16> */
.L_x_8543:
[----:B------:R-:W-:Y:S05]  /*1ab480*/  BSYNC.RECONVERGENT B1 ;  /* 0x0000000000017941 */ /* 0x000fea0003800200 */
.L_x_8542:
[----:B------:R-:W0:Y:S01]  /*1ab490*/  LDC.64 R104, c[0x0][0x3a0] ;  /* 0x0000e800ff687b82 */ /* 0x000e220000000a00 */
[----:B------:R-:W-:-:S04]  /*1ab4a0*/  IMAD R107, R20, 0x7, RZ ;  /* 0x00000007146b7824 */ /* 0x000fc800078e02ff */
[----:B------:R-:W-:-:S05]  /*1ab4b0*/  IMAD.WIDE.U32 R100, R107, 0x8, R30 ;  /* 0x000000086b647825 */ /* 0x000fca00078e001e */
[----:B------:R-:W-:Y:S04]  /*1ab4c0*/  STG.E.64 desc[UR4][R100.64], R136 ;  /* 0x0000008864007986 */ /* 0x000fe8000c101b04 */
        /* <DEDUP_REMOVED lines=11> */
[----:B0-----:R-:W1:Y:S03]  /*1ab580*/  LDG.E.64 R106, desc[UR4][R106.64+0x1038] ;  /* 0x001038046a6a7981 */ /* 0x001e66000c1e1b00 */
[----:B------:R-:W-:Y:S01]  /*1ab590*/  DFMA R110, R110, R110, R110 ;  /* 0x0000006e6e6e722b */ /* 0x000fe2000000006e */
[----:B------:R-:W-:Y:S07]  /*1ab5a0*/  BSSY.RECONVERGENT B1, `(.L_x_8544) ;  /* 0x0000011000017945 */ /* 0x000fee0003800200 */
[----:B------:R-:W-:-:S08]  /*1ab5b0*/  DFMA R110, R108, R110, R108 ;  /* 0x0000006e6c6e722b */ /* 0x000fd0000000006c */
[----:B------:R-:W-:-:S08]  /*1ab5c0*/  DFMA R108, -R138, R110, 1 ;  /* 0x3ff000008a6c742b */ /* 0x000fd0000000016e */
[----:B------:R-:W-:-:S08]  /*1ab5d0*/  DFMA R108, R110, R108, R110 ;  /* 0x0000006c6e6c722b */ /* 0x000fd0000000006e */
[----:B-1----:R-:W-:Y:S01]  /*1ab5e0*/  DMUL R104, R106, R108 ;  /* 0x0000006c6a687228 */ /* 0x002fe20000000000 */
        /* <DEDUP_REMOVED lines=12> */
.L_x_8545:
[----:B------:R-:W-:Y:S05]  /*1ab6b0*/  BSYNC.RECONVERGENT B1 ;  /* 0x0000000000017941 */ /* 0x000fea0003800200 */
.L_x_8544:
        /* <DEDUP_REMOVED lines=45> */
.L_x_8547:
        /* <DEDUP_REMOVED lines=70> */
.L_x_8548:
[----:B------:R-:W-:Y:S05]  /*1abdf0*/  BSYNC.RECONVERGENT B0 ;  /* 0x0000000000007941 */ /* 0x000fea0003800200 */
.L_x_8546:
        /* <DEDUP_REMOVED lines=36> */
[----:B------:R-:W-:-:S07]  /*1ac040*/  IMAD.MOV.U32 R100, RZ, RZ, R105 ;  /* 0x000000ffff647224 */ /* 0x000fce00078e0069 */
.L_x_8552:
[----:B------:R-:W-:Y:S05]  /*1ac050*/  BSYNC.RECONVERGENT B4 ;  /* 0x0000000000047941 */ /* 0x000fea0003800200 */
.L_x_8551:
[----:B------:R-:W-:-:S04]  /*1ac060*/  LOP3.LUT R100, R100, 0x1, RZ, 0xc0, !PT ;  /* 0x0000000164647812 */ /* 0x000fc800078ec0ff */
[----:B------:R-:W-:-:S13]  /*1ac070*/  ISETP.NE.U32.AND P0, PT, R100, 0x1, PT ;  /* 0x000000016400780c */ /* 0x000fda0003f05070 */
.L_x_8550:
[----:B------:R-:W-:Y:S05]  /*1ac080*/  BSYNC.RECONVERGENT B3 ;  /* 0x0000000000037941 */ /* 0x000fea0003800200 */
.L_x_8549:
        /* <DEDUP_REMOVED lines=58> */
[----:B------:R-:W-:-:S04]  /*1ac430*/  IMAD R103, R20, 0x7, RZ ;  /* 0x0000000714677824 */ /* 0x000fc800078e02ff */
[----:B------:R-:W-:-:S03]  /*1ac440*/  IMAD.WIDE.U32 R102, R103, 0x8, R30 ;  /* 0x0000000867667825 */ /* 0x000fc600078e001e */
[----:B-----5:R-:W-:-:S07]  /*1ac450*/  DMUL R100, R132, R100 ;  /* 0x0000006484647228 */ /* 0x020fce0000000000 */
[----:B------:R1:W-:Y:S04]  /*1ac460*/  STG.E.64 desc[UR4][R102.64+0x30], R100 ;  /* 0x0000306466007986 */ /* 0x0003e8000c101b04 */
[----:B0-----:R-:W2:Y:S01]  /*1ac470*/  LDG.E R107, desc[UR4][R106.64+0x4] ;  /* 0x000004046a6b7981 */ /* 0x001ea2000c1e1900 */
[----:B------:R-:W-:-:S04]  /*1ac480*/  IADD3 R20, PT, PT, R20, 0x1, RZ ;  /* 0x0000000114147810 */ /* 0x000fc80007ffe0ff */
[----:B--2---:R-:W-:-:S13]  /*1ac490*/  ISETP.GE.AND P0, PT, R20, R107, PT ;  /* 0x0000006b1400720c */ /* 0x004fda0003f06270 */
[----:B-1----:R-:W-:Y:S05]  /*1ac4a0*/  @!P0 BRA `(.L_x_8553) ;  /* 0xffffffe800e88947 */ /* 0x002fea000383ffff */
[----:B------:R-:W-:-:S13]  /*1ac4b0*/  ISETP.GT.AND P2, PT, R107, RZ, PT ;  /* 0x000000ff6b00720c */ /* 0x000fda0003f44270 */
.L_x_8539:
[----:B------:R-:W-:Y:S01]  /*1ac4c0*/  DSETP.NEU.AND P0, PT, |R50|, +INF , PT ;  /* 0x7ff000003200742a */ /* 0x000fe20003f0d200 */
[----:B------:R-:W-:Y:S01]  /*1ac4d0*/  UMOV UR12, 0xa2529d3a ;  /* 0xa2529d3a000c7882 */ /* 0x000fe20000000000 */
[----:B------:R-:W-:Y:S01]  /*1ac4e0*/  UMOV UR13, 0x3f91df46 ;  /* 0x3f91df46000d7882 */ /* 0x000fe20000000000 */
[----:B------:R-:W-:Y:S01]  /*1ac4f0*/  BSSY.RECONVERGENT B3, `(.L_x_8554) ;  /* 0x0000012000037945 */ /* 0x000fe20003800200 */
[----:B------:R-:W-:Y:S01]  /*1ac500*/  DMUL R102, R44, UR12 ;  /* 0x0000000c2c667c28 */ /* 0x000fe20008000000 */
[----:B------:R-:W-:-:S07]  /*1ac510*/  IMAD.MOV.U32 R128, RZ, RZ, 0x1 ;  /* 0x00000001ff807424 */ /* 0x000fce00078e00ff */
[----:B------:R-:W-:Y:S02]  /*1ac520*/  DMUL R118, RZ, R102 ;  /* 0x00000066ff767228 */ /* 0x000fe40000000000 */
[----:B------:R-:W-:Y:S09]  /*1ac530*/  @!P0 BRA `(.L_x_8555) ;  /* 0x0000000000348947 */ /* 0x000ff20003800000 */
[----:B------:R-:W-:Y:S01]  /*1ac540*/  DSETP.GE.AND P0, PT, |R50|, 2.14748364800000000000e+09, PT ;  /* 0x41e000003200742a */ /* 0x000fe20003f06200 */
[----:B------:R-:W-:Y:S01]  /*1ac550*/  BSSY.RECONVERGENT B4, `(.L_x_8556) ;  /* 0x000000a000047945 */ /* 0x000fe20003800200 */
[----:B------:R-:W-:Y:S02]  /*1ac560*/  IMAD.MOV.U32 R105, RZ, RZ, R12 ;  /* 0x000000ffff697224 */ /* 0x000fe400078e000c */
[----:B------:R-:W-:Y:S02]  /*1ac570*/  IMAD.MOV.U32 R118, RZ, RZ, R56 ;  /* 0x000000ffff767224 */ /* 0x000fe400078e0038 */
[----:B------:R-:W-:-:S08]  /*1ac580*/  IMAD.MOV.U32 R119, RZ, RZ, R57 ;  /* 0x000000ffff777224 */ /* 0x000fd000078e0039 */
[----:B------:R-:W-:Y:S05]  /*1ac590*/  @!P0 BRA `(.L_x_8557) ;  /* 0x0000000000148947 */ /* 0x000fea0003800000 */
[----:B------:R-:W-:Y:S01]  /*1ac5a0*/  IMAD.MOV.U32 R149, RZ, RZ, R103 ;  /* 0x000000ffff957224 */ /* 0x000fe200078e0067 */
[----:B------:R-:W-:-:S07]  /*1ac5b0*/  MOV R148, 0x1ac5d0 ;  /* 0x001ac5d000947802 */ /* 0x000fce0000000f00 */
[----:B------:R-:W-:Y:S05]  /*1ac5c0*/  CALL.REL.NOINC `($_Z8FitGrainPdPiS0_S_S_S0_S0_S_S_S_S_S_S_S_S_S_S_S_S_$__internal_trig_reduction_slowpathd) ;  /* 0x00000fcc00787944 */ /* 0x000fea0003c00000 */
[----:B------:R-:W-:Y:S02]  /*1ac5d0*/  IMAD.MOV.U32 R118, RZ, RZ, R102 ;  /* 0x000000ffff767224 */ /* 0x000fe400078e0066 */
[----:B------:R-:W-:-:S07]  /*1ac5e0*/  IMAD.MOV.U32 R119, RZ, RZ, R103 ;  /* 0x000000ffff777224 */ /* 0x000fce00078e0067 */
.L_x_8557:
[----:B------:R-:W-:Y:S05]  /*1ac5f0*/  BSYNC.RECONVERGENT B4 ;  /* 0x0000000000047941 */ /* 0x000fea0003800200 */
.L_x_8556:
[----:B------:R-:W-:-:S07]  /*1ac600*/  VIADD R128, R105, 0x1 ;  /* 0x0000000169807836 */ /* 0x000fce0000000000 */
.L_x_8555:
[----:B------:R-:W-:Y:S05]  /*1ac610*/  BSYNC.RECONVERGENT B3 ;  /* 0x0000000000037941 */ /* 0x000fea0003800200 */
.L_x_8554:
        /* <DEDUP_REMOVED lines=13> */
[----:B------:R-:W-:Y:S01]  /*1ac6f0*/  DSETP.NEU.AND P1, PT, |R52|, +INF , PT ;  /* 0x7ff000003400742a */ /* 0x000fe20003f2d200 */
[----:B------:R-:W-:Y:S01]  /*1ac700*/  MOV R20, 0x3da8ff83 ;  /* 0x3da8ff8300147802 */ /* 0x000fe20000000f00 */
[----:B------:R-:W-:Y:S01]  /*1ac710*/  UMOV UR13, 0x3f91df46 ;  /* 0x3f91df46000d7882 */ /* 0x000fe20000000000 */
[----:B------:R-:W-:Y:S01]  /*1ac720*/  FSEL R126, R126, -8.06006814911005101289e+34, !P0 ;  /* 0xf9785eba7e7e7808 */ /* 0x000fe20004000000 */
[----:B------:R-:W-:Y:S01]  /*1ac730*/  DMUL R148, R46, UR12 ;  /* 0x0000000c2e947c28 */ /* 0x000fe20008000000 */
[----:B------:R-:W-:Y:S01]  /*1ac740*/  FSEL R127, -R20, 0.11223486810922622681, !P0 ;  /* 0x3de5db65147f7808 */ /* 0x000fe20004000100 */
[----:B------:R-:W-:Y:S05]  /*1ac750*/  BSSY.RECONVERGENT B3, `(.L_x_8558) ;  /* 0x000001f000037945 */ /* 0x000fea0003800200 */
        /* <DEDUP_REMOVED lines=11> */
[----:B------:R-:W-:Y:S01]  /*1ac810*/  LOP3.LUT P0, RZ, R128, 0x2, RZ, 0xc0, !PT ;  /* 0x0000000280ff7812 */ /* 0x000fe2000780c0ff */
[----:B------:R-:W-:-:S03]  /*1ac820*/  IMAD.MOV.U32 R128, RZ, RZ, 0x1 ;  /* 0x00000001ff807424 */ /* 0x000fc600078e00ff */
[----:B------:R-:W-:-:S10]  /*1ac830*/  DADD R100, RZ, -R102 ;  /* 0x00000000ff647229 */ /* 0x000fd40000000866 */
[----:B------:R-:W-:Y:S02]  /*1ac840*/  FSEL R132, R102, R100, !P0 ;  /* 0x0000006466847208 */ /* 0x000fe40004000000 */
[----:B------:R-:W-:Y:S01]  /*1ac850*/  FSEL R133, R103, R101, !P0 ;  /* 0x0000006567857208 */ /* 0x000fe20004000000 */
        /* <DEDUP_REMOVED lines=12> */
.L_x_8561:
[----:B------:R-:W-:Y:S05]  /*1ac920*/  BSYNC.RECONVERGENT B4 ;  /* 0x0000000000047941 */ /* 0x000fea0003800200 */
.L_x_8560:
[----:B------:R-:W-:-:S07]  /*1ac930*/  VIADD R128, R105, 0x1 ;  /* 0x0000000169807836 */ /* 0x000fce0000000000 */
.L_x_8559:
[----:B------:R-:W-:Y:S05]  /*1ac940*/  BSYNC.RECONVERGENT B3 ;  /* 0x0000000000037941 */ /* 0x000fea0003800200 */
.L_x_8558:
        /* <DEDUP_REMOVED lines=19> */
[----:B------:R-:W-:Y:S01]  /*1aca80*/  BSSY.RECONVERGENT B3, `(.L_x_8562) ;  /* 0x000001f000037945 */ /* 0x000fe20003800200 */
[----:B------:R-:W-:-:S04]  /*1aca90*/  IMAD.MOV.U32 R130, RZ, RZ, 0x1 ;  /* 0x00000001ff827424 */ /* 0x000fc800078e00ff */
        /* <DEDUP_REMOVED lines=27> */
.L_x_8565:
[----:B------:R-:W-:Y:S05]  /*1acc50*/  BSYNC.RECONVERGENT B4 ;  /* 0x0000000000047941 */ /* 0x000fea0003800200 */
.L_x_8564:
[----:B------:R-:W-:-:S07]  /*1acc60*/  VIADD R130, R105, 0x1 ;  /* 0x0000000169827836 */ /* 0x000fce0000000000 */
.L_x_8563:
[----:B------:R-:W-:Y:S05]  /*1acc70*/  BSYNC.RECONVERGENT B3 ;  /* 0x0000000000037941 */ /* 0x000fea0003800200 */
.L_x_8562:
[----:B------:R-:W0:Y:S01]  /*1acc80*/  LDCU.64 UR12, c[0x4][0x28] ;  /* 0x01000500ff0c77ac */ /* 0x000e220008000a00 */
[----:B------:R-:W-:Y:S01]  /*1acc90*/  IMAD.SHL.U32 R20, R130, 0x40, RZ ;  /* 0x0000004082147824 */ /* 0x000fe200078e00ff */
[----:B------:R-:W-:-:S04]  /*1acca0*/  ISETP.NE.AND P1, PT, R19, RZ, PT ;  /* 0x000000ff1300720c */ /* 0x000fc80003f25270 */
        /* <DEDUP_REMOVED lines=23> */
[----:B------:R-:W-:Y:S02]  /*1ace20*/  IMAD.MOV.U32 R118, RZ, RZ, R62 ;  /* 0x000000ffff767224 */ /* 0x000fe400078e003e */
[----:B------:R-:W-:-:S07]  /*1ace30*/  IMAD.MOV.U32 R119, RZ, RZ, R63 ;  /* 0x000000ffff777224 */ /* 0x000fce00078e003f */
[----:B------:R-:W-:Y:S02]  /*1ace40*/  FSEL R102, R100, R102, !P0 ;  /* 0x0000006664667208 */ /* 0x000fe40004000000 */
[----:B------:R-:W-:Y:S02]  /*1ace50*/  FSEL R103, R101, R103, !P0 ;  /* 0x0000006765677208 */ /* 0x000fe40004000000 */
[----:B------:R-:W-:-:S04]  /*1ace60*/  LOP3.LUT P0, RZ, R130, 0x2, RZ, 0xc0, !PT ;  /* 0x0000000282ff7812 */ /* 0x000fc8000780c0ff */
[----:B------:R-:W-:-:S10]  /*1ace70*/  DADD R100, RZ, -R102 ;  /* 0x00000000ff647229 */ /* 0x000fd40000000866 */
[----:B------:R-:W-:Y:S02]  /*1ace80*/  FSEL R138, R102, R100, !P0 ;  /* 0x00000064668a7208 */ /* 0x000fe40004000000 */
[----:B------:R-:W-:Y:S01]  /*1ace90*/  FSEL R139, R103, R101, !P0 ;  /* 0x00000065678b7208 */ /* 0x000fe20004000000 */
[----:B------:R-:W-:Y:S06]  /*1acea0*/  @P1 BRA `(.L_x_8567) ;  /* 0x0000000000241947 */ /* 0x000fec0003800000 */
[----:B------:R-:W-:Y:S01]  /*1aceb0*/  UMOV UR12, 0xa2529d3a ;  /* 0xa2529d3a000c7882 */ /* 0x000fe20000000000 */
[----:B------:R-:W-:Y:S01]  /*1acec0*/  UMOV UR13, 0x3f91df46 ;  /* 0x3f91df46000d7882 */ /* 0x000fe20000000000 */
[----:B------:R-:W-:Y:S01]  /*1aced0*/  MOV R148, 0x1acf10 ;  /* 0x001acf1000947802 */ /* 0x000fe20000000f00 */
[----:B------:R-:W-:-:S10]  /*1acee0*/  DMUL R102, R44, UR12 ;  /* 0x0000000c2c667c28 */ /* 0x000fd40008000000 */
[----:B------:R-:W-:-:S07]  /*1acef0*/  IMAD.MOV.U32 R149, RZ, RZ, R103 ;  /* 0x000000ffff957224 */ /* 0x000fce00078e0067 */
[----:B------:R-:W-:Y:S05]  /*1acf00*/  CALL.REL.NOINC `($_Z8FitGrainPdPiS0_S_S_S0_S0_S_S_S_S_S_S_S_S_S_S_S_S_$__internal_trig_reduction_slowpathd) ;  /* 0x00000fc400287944 */ /* 0x000fea0003c00000 */
[----:B------:R-:W-:Y:S02]  /*1acf10*/  IMAD.MOV.U32 R20, RZ, RZ, R105 ;  /* 0x000000ffff147224 */ /* 0x000fe400078e0069 */
[----:B------:R-:W-:Y:S02]  /*1acf20*/  IMAD.MOV.U32 R118, RZ, RZ, R102 ;  /* 0x000000ffff767224 */ /* 0x000fe400078e0066 */
[----:B------:R-:W-:-:S07]  /*1acf30*/  IMAD.MOV.U32 R119, RZ, RZ, R103 ;  /* 0x000000ffff777224 */ /* 0x000fce00078e0067 */
.L_x_8567:
[----:B------:R-:W-:Y:S05]  /*1acf40*/  BSYNC.RECONVERGENT B3 ;  /* 0x0000000000037941 */ /* 0x000fea0003800200 */
.L_x_8566:
        /* <DEDUP_REMOVED lines=28> */
[----:B------:R-:W-:Y:S02]  /*1ad110*/  LOP3.LUT P0, RZ, R20, 0x2, RZ, 0xc0, !PT ;  /* 0x0000000214ff7812 */ /* 0x000fe4000780c0ff */
[----:B------:R-:W-:Y:S02]  /*1ad120*/  MOV R20, R17 ;  /* 0x0000001100147202 */ /* 0x000fe40000000f00 */
        /* <DEDUP_REMOVED lines=13> */
.L_x_8569:
[----:B------:R-:W-:Y:S05]  /*1ad200*/  BSYNC.RECONVERGENT B3 ;  /* 0x0000000000037941 */ /* 0x000fea0003800200 */
.L_x_8568:
        /* <DEDUP_REMOVED lines=24> */
[----:B------:R-:W-:Y:S01]  /*1ad390*/  MOV R118, R66 ;  /* 0x0000004200767202 */ /* 0x000fe20000000f00 */
[----:B------:R-:W-:-:S08]  /*1ad3a0*/  IMAD.MOV.U32 R119, RZ, RZ, R67 ;  /* 0x000000ffff777224 */ /* 0x000fd000078e0043 */
[----:B------:R-:W-:Y:S02]  /*1ad3b0*/  FSEL R102, R100, R102, !P0 ;  /* 0x0000006664667208 */ /* 0x000fe40004000000 */
[----:B------:R-:W-:Y:S02]  /*1ad3c0*/  FSEL R103, R101, R103, !P0 ;  /* 0x0000006765677208 */ /* 0x000fe40004000000 */
[----:B------:R-:W-:Y:S01]  /*1ad3d0*/  LOP3.LUT P0, RZ, R20, 0x2, RZ, 0xc0, !PT ;  /* 0x0000000214ff7812 */ /* 0x000fe2000780c0ff */
[----:B------:R-:W-:-:S03]  /*1ad3e0*/  IMAD.MOV.U32 R20, RZ, RZ, R18 ;  /* 0x000000ffff147224 */ /* 0x000fc600078e0012 */
        /* <DEDUP_REMOVED lines=13> */
.L_x_8571:
[----:B------:R-:W-:Y:S05]  /*1ad4c0*/  BSYNC.RECONVERGENT B3 ;  /* 0x0000000000037941 */ /* 0x000fea0003800200 */
.L_x_8570:
        /* <DEDUP_REMOVED lines=52> */
.L_x_8694:
        /* <DEDUP_REMOVED lines=40> */
[----:B-----5:R-:W-:Y:S05]  /*1ada90*/  CALL.REL.NOINC `($__internal_17_$__cuda_sm20_dsqrt_rn_f64_mediumpath_v1) ;  /* 0x00000fa800f87944 */ /* 0x020fea0003c00000 */
[----:B------:R-:W-:Y:S02]  /*1adaa0*/  IMAD.MOV.U32 R154, RZ, RZ, R100 ;  /* 0x000000ffff9a7224 */ /* 0x000fe400078e0064 */
[----:B------:R-:W-:-:S07]  /*1adab0*/  IMAD.MOV.U32 R155, RZ, RZ, R101 ;  /* 0x000000ffff9b7224 */ /* 0x000fce00078e0065 */
.L_x_8574:
[----:B------:R-:W-:Y:S05]  /*1adac0*/  BSYNC.RECONVERGENT B1 ;  /* 0x0000000000017941 */ /* 0x000fea0003800200 */
.L_x_8573:
        /* <DEDUP_REMOVED lines=30> */
.L_x_8576:
[----:B------:R-:W-:Y:S05]  /*1adcb0*/  BSYNC.RECONVERGENT B3 ;  /* 0x0000000000037941 */ /* 0x000fea0003800200 */
.L_x_8575:
        /* <DEDUP_REMOVED lines=60> */
.L_x_8581:
[----:B------:R-:W-:Y:S05]  /*1ae080*/  BSYNC.RECONVERGENT B1 ;  /* 0x0000000000017941 */ /* 0x000fea0003800200 */
.L_x_8580:
        /* <DEDUP_REMOVED lines=59> */
.L_x_8583:
        /* <DEDUP_REMOVED lines=72> */
.L_x_8584:
[----:B------:R-:W-:Y:S05]  /*1ae8c0*/  BSYNC.RECONVERGENT B0 ;  /* 0x0000000000007941 */ /* 0x000fea0003800200 */
.L_x_8582:
[----:B------:R-:W-:Y:S01]  /*1ae8d0*/  UMOV UR12, 0x1a63c1f5 ;  /* 0x1a63c1f5000c7882 */ /* 0x000fe20000000000 */
[----:B------:R-:W-:Y:S01]  /*1ae8e0*/  UMOV UR13, 0x404ca5dc ;  /* 0x404ca5dc000d7882 */ /* 0x000fe20000000000 */
[----:B------:R-:W-:Y:S01]  /*1ae8f0*/  IMAD.MOV.U32 R124, RZ, RZ, 0x2 ;  /* 0x00000002ff7c7424 */ /* 0x000fe200078e00ff */
[----:B------:R-:W-:-:S08]  /*1ae900*/  DMUL R100, R100, UR12 ;  /* 0x0000000c64647c28 */ /* 0x000fd00008000000 */
[----:B------:R-:W-:-:S07]  /*1ae910*/  DADD R102, -RZ, -R100 ;  /* 0x00000000ff667229 */ /* 0x000fce0000000964 */
[----:B------:R0:W-:Y:S01]  /*1ae920*/  STL.128 [R1], R100 ;  /* 0x0000006401007387 */ /* 0x0001e20000100c00 */
[----:B------:R-:W-:Y:S05]  /*1ae930*/  BRA `(.L_x_8579) ;  /* 0x00000038006c7947 */ /* 0x000fea0003800000 */
.L_x_8578:
        /* <DEDUP_REMOVED lines=23> */
.L_x_8586:
[----:B------:R-:W-:Y:S05]  /*1aeab0*/  BSYNC.RECONVERGENT B1 ;  /* 0x0000000000017941 */ /* 0x000fea0003800200 */
.L_x_8585:
        /* <DEDUP_REMOVED lines=26> */
.L_x_8588:
[----:B------:R-:W-:Y:S05]  /*1aec60*/  BSYNC.RECONVERGENT B1 ;  /* 0x0000000000017941 */ /* 0x000fea0003800200 */
.L_x_8587:
        /* <DEDUP_REMOVED lines=22> */
.L_x_8590:
[----:B------:R-:W-:Y:S05]  /*1aedd0*/  BSYNC.RECONVERGENT B1 ;  /* 0x0000000000017941 */ /* 0x000fea0003800200 */
.L_x_8589:
        /* <DEDUP_REMOVED lines=32> */
.L_x_8592:
[----:B------:R-:W-:Y:S05]  /*1aefe0*/  BSYNC.RECONVERGENT B1 ;  /* 0x0000000000017941 */ /* 0x000fea0003800200 */
.L_x_8591:
        /* <DEDUP_REMOVED lines=23> */
.L_x_8594:
[----:B------:R-:W-:Y:S05]  /*1af160*/  BSYNC.RECONVERGENT B1 ;  /* 0x0000000000017941 */ /* 0x000fea0003800200 */
.L_x_8593:
        /* <DEDUP_REMOVED lines=61> */
.L_x_8598:
        /* <DEDUP_REMOVED lines=72> */
.L_x_8599:
[----:B------:R-:W-:Y:S05]  /*1af9c0*/  BSYNC.RECONVERGENT B0 ;  /* 0x0000000000007941 */ /* 0x000fea0003800200 */
.L_x_8597:
        /* <DEDUP_REMOVED lines=28> */
.L_x_8603:
[----:B------:R-:W-:Y:S05]  /*1afb90*/  BSYNC.RECONVERGENT B6 ;  /* 0x0000000000067941 */ /* 0x000fea0003800200 */
.L_x_8602:
[----:B------:R-:W-:-:S07]  /*1afba0*/  IADD3 R164, PT, PT, R105, 0x1, RZ ;  /* 0x0000000169a47810 */ /* 0x000fce0007ffe0ff */
.L_x_8601:
[----:B------:R-:W-:Y:S05]  /*1afbb0*/  BSYNC.RECONVERGENT B5 ;  /* 0x0000000000057941 */ /* 0x000fea0003800200 */
.L_x_8600:
        /* <DEDUP_REMOVED lines=56> */
.L_x_8605:
[----:B------:R-:W-:Y:S05]  /*1aff40*/  BSYNC.RECONVERGENT B5 ;  /* 0x0000000000057941 */ /* 0x000fea0003800200 */
.L_x_8604:
        /* <DEDUP_REMOVED lines=59> */
.L_x_8609:
[----:B------:R-:W-:Y:S05]  /*1b0300*/  BSYNC.RECONVERGENT B6 ;  /* 0x0000000000067941 */ /* 0x000fea0003800200 */
.L_x_8608:
[----:B------:R-:W-:-:S07]  /*1b0310*/  VIADD R164, R105, 0x1 ;  /* 0x0000000169a47836 */ /* 0x000fce0000000000 */
.L_x_8607:
[----:B------:R-:W-:Y:S05]  /*1b0320*/  BSYNC.RECONVERGENT B5 ;  /* 0x0000000000057941 */ /* 0x000fea0003800200 */
.L_x_8606:
        /* <DEDUP_REMOVED lines=56> */
.L_x_8611:
[----:B------:R-:W-:Y:S05]  /*1b06b0*/  BSYNC.RECONVERGENT B5 ;  /* 0x0000000000057941 */ /* 0x000fea0003800200 */
.L_x_8610:
        /* <DEDUP_REMOVED lines=36> */
[----:B------:R-:W-:-:S04]  /*1b0900*/  @P0 IMAD.MOV.U32 R102, RZ, RZ, 0x1a63c1f5 ;  /* 0x1a63c1f5ff660424 */ /* 0x000fc800078e00ff */
[C---:B------:R-:W-:Y:S02]  /*1b0910*/  @!P0 DMUL R100, R124.reuse, R100 ;  /* 0x000000647c648228 */ /* 0x040fe40000000000 */
[----:B------:R-:W-:Y:S01]  /*1b0920*/  @P0 DMUL R102, R124, -R102 ;  /* 0x800000667c660228 */ /* 0x000fe20000000000 */
[----:B------:R-:W-:Y:S02]  /*1b0930*/  @!P0 IMAD.MOV.U32 R124, RZ, RZ, 0x1 ;  /* 0x00000001ff7c8424 */ /* 0x000fe400078e00ff */
[----:B------:R-:W-:Y:S02]  /*1b0940*/  @P0 IMAD.MOV.U32 R124, RZ, RZ, 0x1 ;  /* 0x00000001ff7c0424 */ /* 0x000fe400078e00ff */
[----:B------:R0:W-:Y:S04]  /*1b0950*/  @!P0 STL.64 [R1], R100 ;  /* 0x0000006401008387 */ /* 0x0001e80000100a00 */
[----:B------:R0:W-:Y:S02]  /*1b0960*/  @P0 STL.64 [R1], R102 ;  /* 0x0000006601000387 */ /* 0x0001e40000100a00 */
.L_x_8596:
[----:B------:R-:W-:Y:S05]  /*1b0970*/  BSYNC.RECONVERGENT B4 ;  /* 0x0000000000047941 */ /* 0x000fea0003800200 */
.L_x_8595:
        /* <DEDUP_REMOVED lines=22> */
.L_x_8613:
[----:B------:R-:W-:Y:S05]  /*1b0ae0*/  BSYNC.RECONVERGENT B1 ;  /* 0x0000000000017941 */ /* 0x000fea0003800200 */
.L_x_8612:
        /* <DEDUP_REMOVED lines=59> */
.L_x_8615:
        /* <DEDUP_REMOVED lines=72> */
.L_x_8616:
[----:B------:R-:W-:Y:S05]  /*1b1320*/  BSYNC.RECONVERGENT B0 ;  /* 0x0000000000007941 */ /* 0x000fea0003800200 */
.L_x_8614:
        /* <DEDUP_REMOVED lines=27> */
[----:B------:R-:W-:-:S07]  /*1b14e0*/  IMAD.MOV.U32 R149, RZ, RZ, R103 ;  /* 0x000000ffff957224 */ /* 0x000fce00078e0067 */
.L_x_8620:
[----:B------:R-:W-:Y:S05]  /*1b14f0*/  BSYNC.RECONVERGENT B5 ;  /* 0x0000000000057941 */ /* 0x000fea0003800200 */
.L_x_8619:
[----:B------:R-:W-:-:S07]  /*1b1500*/  VIADD R125, R105, 0x1 ;  /* 0x00000001697d7836 */ /* 0x000fce0000000000 */
.L_x_8618:
[----:B------:R-:W-:Y:S05]  /*1b1510*/  BSYNC.RECONVERGENT B4 ;  /* 0x0000000000047941 */ /* 0x000fea0003800200 */
.L_x_8617:
        /* <DEDUP_REMOVED lines=56> */
.L_x_8622:
[----:B------:R-:W-:Y:S05]  /*1b18a0*/  BSYNC.RECONVERGENT B4 ;  /* 0x0000000000047941 */ /* 0x000fea0003800200 */
.L_x_8621:
        /* <DEDUP_REMOVED lines=59> */
.L_x_8626:
[----:B------:R-:W-:Y:S05]  /*1b1c60*/  BSYNC.RECONVERGENT B5 ;  /* 0x0000000000057941 */ /* 0x000fea0003800200 */
.L_x_8625:
[----:B------:R-:W-:-:S07]  /*1b1c70*/  VIADD R125, R105, 0x1 ;  /* 0x00000001697d7836 */ /* 0x000fce0000000000 */
.L_x_8624:
[----:B------:R-:W-:Y:S05]  /*1b1c80*/  BSYNC.RECONVERGENT B4 ;  /* 0x0000000000047941 */ /* 0x000fea0003800200 */
.L_x_8623:
        /* <DEDUP_REMOVED lines=56> */
.L_x_8628:
[----:B------:R-:W-:Y:S05]  /*1b2010*/  BSYNC.RECONVERGENT B4 ;  /* 0x0000000000047941 */ /* 0x000fea0003800200 */
.L_x_8627:
        /* <DEDUP_REMOVED lines=45> */
.L_x_8579:
[----:B------:R-:W-:Y:S05]  /*1b22f0*/  BSYNC.RECONVERGENT B3 ;  /* 0x0000000000037941 */ /* 0x000fea0003800200 */
.L_x_8577:
        /* <DEDUP_REMOVED lines=16> */
[----:B01----:R-:W-:Y:S01]  /*1b2400*/  DMUL R100, R156, UR12 ;  /* 0x0000000c9c647c28 */ /* 0x003fe20008000000 */
        /* <DEDUP_REMOVED lines=18> */
.L_x_8634:
[----:B------:R-:W-:Y:S05]  /*1b2530*/  BSYNC.RECONVERGENT B5 ;  /* 0x0000000000057941 */ /* 0x000fea0003800200 */
.L_x_8633:
[----:B------:R-:W-:-:S07]  /*1b2540*/  VIADD R125, R105, 0x1 ;  /* 0x00000001697d7836 */ /* 0x000fce0000000000 */
.L_x_8632:
[----:B------:R-:W-:Y:S05]  /*1b2550*/  BSYNC.RECONVERGENT B4 ;  /* 0x0000000000047941 */ /* 0x000fea0003800200 */
.L_x_8631:
[----:B------:R-:W2:Y:S01]  /*1b2560*/  LDCU.64 UR12, c[0x4][0x28] ;  /* 0x01000500ff0c77ac */ /* 0x000ea20008000a00 */
[----:B01----:R-:W-:-:S04]  /*1b2570*/  SHF.L.U32 R100, R125, 0x6, RZ ;  /* 0x000000067d647819 */ /* 0x003fc800000006ff */
        /* <DEDUP_REMOVED lines=54> */
.L_x_8636:
[----:B------:R-:W-:Y:S05]  /*1b28e0*/  BSYNC.RECONVERGENT B4 ;  /* 0x0000000000047941 */ /* 0x000fea0003800200 */
.L_x_8635:
        /* <DEDUP_REMOVED lines=61> */
[----:B------:R-:W-:Y:S05]  /*1b2cc0*/  CALL.REL.NOINC `($__internal_17_$__cuda_sm20_dsqrt_rn_f64_mediumpath_v1) ;  /* 0x00000f58006c7944 */ /* 0x000fea0003c00000 */
[----:B------:R-:W-:Y:S02]  /*1b2cd0*/  IMAD.MOV.U32 R102, RZ, RZ, R100 ;  /* 0x000000ffff667224 */ /* 0x000fe400078e0064 */
[----:B------:R-:W-:-:S07]  /*1b2ce0*/  IMAD.MOV.U32 R103, RZ, RZ, R101 ;  /* 0x000000ffff677224 */ /* 0x000fce00078e0065 */
.L_x_8638:
[----:B------:R-:W-:Y:S05]  /*1b2cf0*/  BSYNC.RECONVERGENT B1 ;  /* 0x0000000000017941 */ /* 0x000fea0003800200 */
.L_x_8637:
        /* <DEDUP_REMOVED lines=20> */
.L_x_8640:
[----:B------:R-:W-:Y:S05]  /*1b2e40*/  BSYNC.RECONVERGENT B1 ;  /* 0x0000000000017941 */ /* 0x000fea0003800200 */
.L_x_8639:
        /* <DEDUP_REMOVED lines=57> */
.L_x_8642:
        /* <DEDUP_REMOVED lines=72> */
.L_x_8643:
[----:B------:R-:W-:Y:S05]  /*1b3660*/  BSYNC.RECONVERGENT B0 ;  /* 0x0000000000007941 */ /* 0x000fea0003800200 */
.L_x_8641:
        /* <DEDUP_REMOVED lines=39> */
.L_x_8647:
[----:B------:R-:W-:Y:S05]  /*1b38e0*/  BSYNC.RECONVERGENT B5 ;  /* 0x0000000000057941 */ /* 0x000fea0003800200 */
.L_x_8646:
[----:B------:R-:W-:Y:S01]  /*1b38f0*/  VIADD R125, R105, 0x1 ;  /* 0x00000001697d7836 */ /* 0x000fe20000000000 */
[----:B------:R-:W-:Y:S06]  /*1b3900*/  BRA `(.L_x_8648) ;  /* 0x0000000000087947 */ /* 0x000fec0003800000 */
.L_x_8645:
[----:B------:R-:W-:Y:S01]  /*1b3910*/  DMUL R148, RZ, R156 ;  /* 0x0000009cff947228 */ /* 0x000fe20000000000 */
[----:B------:R-:W-:-:S10]  /*1b3920*/  IMAD.MOV.U32 R125, RZ, RZ, 0x1 ;  /* 0x00000001ff7d7424 */ /* 0x000fd400078e00ff */
.L_x_8648:
[----:B------:R-:W-:Y:S05]  /*1b3930*/  BSYNC.RECONVERGENT B4 ;  /* 0x0000000000047941 */ /* 0x000fea0003800200 */
.L_x_8644:
        /* <DEDUP_REMOVED lines=53> */
[----:B------:R-:W-:Y:S01]  /*1b3c90*/  IMAD.MOV.U32 R149, RZ, RZ, R103 ;  /* 0x000000ffff957224 */ /* 0x000fe200078e0067 */
[----:B------:R-:W-:Y:S06]  /*1b3ca0*/  BRA `(.L_x_8651) ;  /* 0x0000000000087947 */ /* 0x000fec0003800000 */
.L_x_8650:
[----:B------:R-:W-:Y:S01]  /*1b3cb0*/  DMUL R148, RZ, R156 ;  /* 0x0000009cff947228 */ /* 0x000fe20000000000 */
[----:B------:R-:W-:-:S10]  /*1b3cc0*/  MOV R125, RZ ;  /* 0x000000ff007d7202 */ /* 0x000fd40000000f00 */
.L_x_8651:
[----:B------:R-:W-:Y:S05]  /*1b3cd0*/  BSYNC.RECONVERGENT B4 ;  /* 0x0000000000047941 */ /* 0x000fea0003800200 */
.L_x_8649:
        /* <DEDUP_REMOVED lines=64> */
.L_x_8653:
[----:B------:R-:W-:Y:S05]  /*1b40e0*/  BSYNC.RECONVERGENT B1 ;  /* 0x0000000000017941 */ /* 0x000fea0003800200 */
.L_x_8652:
        /* <DEDUP_REMOVED lines=20> */
.L_x_8655:
[----:B------:R-:W-:Y:S05]  /*1b4230*/  BSYNC.RECONVERGENT B1 ;  /* 0x0000000000017941 */ /* 0x000fea0003800200 */
.L_x_8654:
        /* <DEDUP_REMOVED lines=77> */
.L_x_8657:
        /* <DEDUP_REMOVED lines=52> */
.L_x_8658:
[----:B------:R-:W-:Y:S05]  /*1b4a50*/  BSYNC.RECONVERGENT B0 ;  /* 0x0000000000007941 */ /* 0x000fea0003800200 */
.L_x_8656:
[----:B------:R-:W-:Y:S01]  /*1b4a60*/  UMOV UR12, 0x1a63c1f5 ;  /* 0x1a63c1f5000c7882 */ /* 0x000fe20000000000 */
[----:B------:R-:W-:Y:S01]  /*1b4a70*/  UMOV UR13, 0x404ca5dc ;  /* 0x404ca5dc000d7882 */ /* 0x000fe20000000000 */
[----:B------:R-:W-:Y:S02]  /*1b4a80*/  DSETP.GT.AND P0, PT, R68, RZ, PT ;  /* 0x000000ff4400722a */ /* 0x000fe40003f04000 */
[----:B------:R-:W-:-:S08]  /*1b4a90*/  DMUL R100, R100, UR12 ;  /* 0x0000000c64647c28 */ /* 0x000fd00008000000 */
[----:B------:R-:W-:-:S10]  /*1b4aa0*/  DADD R102, -RZ, -R100 ;  /* 0x00000000ff667229 */ /* 0x000fd40000000964 */
[----:B------:R-:W-:Y:S02]  /*1b4ab0*/  FSEL R68, R102, R100, P0 ;  /* 0x0000006466447208 */ /* 0x000fe40000000000 */
[----:B------:R-:W-:-:S07]  /*1b4ac0*/  FSEL R69, R103, R101, P0 ;  /* 0x0000006567457208 */ /* 0x000fce0000000000 */
.L_x_8630:
[----:B------:R-:W-:Y:S05]  /*1b4ad0*/  BSYNC.RECONVERGENT B3 ;  /* 0x0000000000037941 */ /* 0x000fea0003800200 */
.L_x_8629:
[----:B------:R-:W-:-:S04]  /*1b4ae0*/  IMAD R157, R20, 0x7, RZ ;  /* 0x00000007149d7824 */ /* 0x000fc800078e02ff */
[----:B------:R-:W-:-:S05]  /*1b4af0*/  IMAD.WIDE.U32 R156, R157, 0x8, R30 ;  /* 0x000000089d9c7825 */ /* 0x000fca00078e001e */
[----:B-1----:R-:W2:Y:S01]  /*1b4b00*/  LDG.E.64 R158, desc[UR4][R156.64+0x20] ;  /* 0x000020049c9e7981 */ /* 0x002ea2000c1e1b00 */
[----:B0-----:R-:W0:Y:S01]  /*1b4b10*/  MUFU.RCP64H R101, R155 ;  /* 0x0000009b00657308 */ /* 0x001e220000001800 */
        /* <DEDUP_REMOVED lines=23> */
.L_x_8660:
[----:B------:R-:W-:Y:S05]  /*1b4c90*/  BSYNC.RECONVERGENT B1 ;  /* 0x0000000000017941 */ /* 0x000fea0003800200 */
.L_x_8659:
        /* <DEDUP_REMOVED lines=24> */
.L_x_8662:
[----:B------:R-:W-:Y:S05]  /*1b4e20*/  BSYNC.RECONVERGENT B1 ;  /* 0x0000000000017941 */ /* 0x000fea0003800200 */
.L_x_8661:
        /* <DEDUP_REMOVED lines=24> */
.L_x_8664:
[----:B------:R-:W-:Y:S05]  /*1b4fb0*/  BSYNC.RECONVERGENT B1 ;  /* 0x0000000000017941 */ /* 0x000fea0003800200 */
.L_x_8663:
        /* <DEDUP_REMOVED lines=9> */
[----:B------:R-:W-:Y:S01]  /*1b5050*/  IMAD.MOV.U32 R103, RZ, RZ, R100 ;  /* 0x000000ffff677224 */ /* 0x000fe200078e0064 */
[----:B------:R-:W-:-:S02]  /*1b5060*/  MOV R100, R116 ;  /* 0x0000007400647202 */ /* 0x000fc40000000f00 */
[----:B------:R-:W-:Y:S01]  /*1b5070*/  FSEL R107, |R102|, R105, P0 ;  /* 0x00000069666b7208 */ /* 0x000fe20000000200 */
[----:B0-----:R0:W1:Y:S01]  /*1b5080*/  I2F.F64.U32 R156, R101 ;  /* 0x00000065009c7312 */ /* 0x0010620000201800 */
[----:B------:R-:W-:-:S05]  /*1b5090*/  SEL R100, R100, R103, P0 ;  /* 0x0000006764647207 */ /* 0x000fca0000000000 */
        /* <DEDUP_REMOVED lines=35> */
.L_x_8670:
[----:B------:R-:W-:Y:S05]  /*1b52d0*/  BSYNC.RECONVERGENT B5 ;  /* 0x0000000000057941 */ /* 0x000fea0003800200 */
.L_x_8669:
        /* <DEDUP_REMOVED lines=35> */
[----:B-----5:R-:W-:Y:S01]  /*1b5510*/  DMUL R158, R154, -R158 ;  /* 0x8000009e9a9e7228 */ /* 0x020fe20000000000 */
        /* <DEDUP_REMOVED lines=27> */
.L_x_8674:
[----:B------:R-:W-:Y:S05]  /*1b56d0*/  BSYNC.RECONVERGENT B6 ;  /* 0x0000000000067941 */ /* 0x000fea0003800200 */
.L_x_8673:
[----:B------:R-:W-:-:S07]  /*1b56e0*/  VIADD R125, R100, 0x1 ;  /* 0x00000001647d7836 */ /* 0x000fce0000000000 */
.L_x_8672:
[----:B------:R-:W-:Y:S05]  /*1b56f0*/  BSYNC.RECONVERGENT B5 ;  /* 0x0000000000057941 */ /* 0x000fea0003800200 */
.L_x_8671:
        /* <DEDUP_REMOVED lines=34> */
[----:B------:R-:W-:-:S07]  /*1b5920*/  MOV R100, RZ ;  /* 0x000000ff00647202 */ /* 0x000fce0000000f00 */
.L_x_8680:
        /* <DEDUP_REMOVED lines=25> */
.L_x_8678:
[----:B------:R-:W-:Y:S05]  /*1b5ac0*/  BSYNC.RELIABLE B1 ;  /* 0x0000000000017941 */ /* 0x000fea0003800100 */
.L_x_8677:
[----:B------:R-:W-:-:S05]  /*1b5ad0*/  VIADD R100, R100, 0x1 ;  /* 0x0000000164647836 */ /* 0x000fca0000000000 */
[----:B------:R-:W-:-:S13]  /*1b5ae0*/  ISETP.NE.AND P0, PT, R100, R119, PT ;  /* 0x000000776400720c */ /* 0x000fda0003f05270 */
[----:B------:R-:W-:Y:S05]  /*1b5af0*/  @P0 BRA `(.L_x_8680) ;  /* 0xfffffffc008c0947 */ /* 0x000fea000383ffff */
[----:B------:R-:W-:-:S07]  /*1b5b00*/  IMAD.MOV.U32 R0, RZ, RZ, RZ ;  /* 0x000000ffff007224 */ /* 0x000fce00078e00ff */
.L_x_8676:
[----:B------:R-:W-:Y:S01]  /*1b5b10*/  LEA R156, R20, 0x1, 0x1 ;  /* 0x00000001149c7811 */ /* 0x000fe200078e08ff */
[----:B------:R-:W-:Y:S01]  /*1b5b20*/  IMAD.MOV.U32 R100, RZ, RZ, R0 ;  /* 0x000000ffff647224 */ /* 0x000fe200078e0000 */
[----:B------:R-:W-:Y:S01]  /*1b5b30*/  ISETP.NE.AND P0, PT, R0, RZ, PT ;  /* 0x000000ff0000720c */ /* 0x000fe20003f05270 */
[----:B------:R-:W-:-:S03]  /*1b5b40*/  IMAD.MOV.U32 R0, RZ, RZ, RZ ;  /* 0x000000ffff007224 */ /* 0x000fc600078e00ff */
[----:B------:R-:W1:Y:S09]  /*1b5b50*/  I2F.F64.U32 R156, R156 ;  /* 0x0000009c009c7312 */ /* 0x000e720000201800 */
[----:B------:R-:W-:Y:S05]  /*1b5b60*/  @!P0 BREAK.RELIABLE B0 ;  /* 0x0000000000008942 */ /* 0x000fea0003800100 */
[----:B------:R-:W-:Y:S05]  /*1b5b70*/  @!P0 BRA `(.L_x_8668) ;  /* 0x0000000000508947 */ /* 0x000fea0003800000 */
[----:B------:R-:W-:Y:S05]  /*1b5b80*/  BSYNC.RELIABLE B0 ;  /* 0x0000000000007941 */ /* 0x000fea0003800100 */
.L_x_8675:
[----:B------:R2:W5:Y:S01]  /*1b5b90*/  LDL.64 R102, [R1] ;  /* 0x0000000001667983 */ /* 0x0005620000100a00 */
[----:B------:R-:W-:-:S07]  /*1b5ba0*/  IMAD.MOV.U32 R0, RZ, RZ, R100 ;  /* 0x000000ffff007224 */ /* 0x000fce00078e0064 */
.L_x_8679:
        /* <DEDUP_REMOVED lines=17> */
.L_x_8668:
[----:B------:R-:W-:Y:S05]  /*1b5cc0*/  BSYNC.RECONVERGENT B4 ;  /* 0x0000000000047941 */ /* 0x000fea0003800200 */
.L_x_8667:
[----:B---3--:R-:W-:Y:S01]  /*1b5cd0*/  DADD R100, -|R68|, 180 ;  /* 0x4066800044647429 */ /* 0x008fe20000000300 */
[----:B------:R-:W-:-:S07]  /*1b5ce0*/  IMAD.MOV.U32 R102, RZ, RZ, R69 ;  /* 0x000000ffff667224 */ /* 0x000fce00078e0045 */
[----:B------:R-:W-:Y:S02]  /*1b5cf0*/  DSETP.MIN.AND P0, P1, |R68|, R100, PT ;  /* 0x000000644400722a */ /* 0x000fe40003900200 */
[----:B------:R-:W-:-:S05]  /*1b5d00*/  IMAD.MOV.U32 R103, RZ, RZ, R101 ;  /* 0x000000ffff677224 */ /* 0x000fca00078e0065 */
        /* <DEDUP_REMOVED lines=33> */
[----:B012--5:R-:W-:Y:S05]  /*1b5f20*/  CALL.REL.NOINC `($_Z8FitGrainPdPiS0_S_S_S0_S0_S_S_S_S_S_S_S_S_S_S_S_S_$__internal_trig_reduction_slowpathd) ;  /* 0x00000f3400207944 */ /* 0x027fea0003c00000 */
[----:B------:R-:W-:Y:S02]  /*1b5f30*/  IMAD.MOV.U32 R162, RZ, RZ, R105 ;  /* 0x000000ffffa27224 */ /* 0x000fe400078e0069 */
[----:B------:R-:W-:Y:S02]  /*1b5f40*/  IMAD.MOV.U32 R124, RZ, RZ, R102 ;  /* 0x000000ffff7c7224 */ /* 0x000fe400078e0066 */
[----:B------:R-:W-:Y:S01]  /*1b5f50*/  IMAD.MOV.U32 R125, RZ, RZ, R103 ;  /* 0x000000ffff7d7224 */ /* 0x000fe200078e0067 */
[----:B------:R-:W-:Y:S06]  /*1b5f60*/  BRA `(.L_x_8683) ;  /* 0x0000000000087947 */ /* 0x000fec0003800000 */
.L_x_8682:
[----:B------:R-:W-:Y:S01]  /*1b5f70*/  DMUL R124, RZ, R158 ;  /* 0x0000009eff7c7228 */ /* 0x000fe20000000000 */
[----:B------:R-:W-:-:S10]  /*1b5f80*/  IMAD.MOV.U32 R162, RZ, RZ, RZ ;  /* 0x000000ffffa27224 */ /* 0x000fd400078e00ff */
.L_x_8683:
[----:B------:R-:W-:Y:S05]  /*1b5f90*/  BSYNC.RECONVERGENT B4 ;  /* 0x0000000000047941 */ /* 0x000fea0003800200 */
.L_x_8681:
        /* <DEDUP_REMOVED lines=55> */
[----:B------:R-:W-:Y:S01]  /*1b6310*/  MOV R100, R105 ;  /* 0x0000006900647202 */ /* 0x000fe20000000f00 */
[----:B------:R-:W-:Y:S02]  /*1b6320*/  IMAD.MOV.U32 R148, RZ, RZ, R102 ;  /* 0x000000ffff947224 */ /* 0x000fe400078e0066 */
[----:B------:R-:W-:-:S07]  /*1b6330*/  IMAD.MOV.U32 R149, RZ, RZ, R103 ;  /* 0x000000ffff957224 */ /* 0x000fce00078e0067 */
.L_x_8687:
[----:B------:R-:W-:Y:S05]  /*1b6340*/  BSYNC.RECONVERGENT B5 ;  /* 0x0000000000057941 */ /* 0x000fea0003800200 */
.L_x_8686:
[----:B------:R-:W-:Y:S01]  /*1b6350*/  VIADD R162, R100, 0x1 ;  /* 0x0000000164a27836 */ /* 0x000fe20000000000 */
[----:B------:R-:W-:Y:S06]  /*1b6360*/  BRA `(.L_x_8688) ;  /* 0x0000000000147947 */ /* 0x000fec0003800000 */
.L_x_8685:
[----:B------:R-:W-:Y:S01]  /*1b6370*/  UMOV UR12, 0xa2529d3a ;  /* 0xa2529d3a000c7882 */ /* 0x000fe20000000000 */
[----:B------:R-:W-:Y:S01]  /*1b6380*/  UMOV UR13, 0x3f91df46 ;  /* 0x3f91df46000d7882 */ /* 0x000fe20000000000 */
[----:B------:R-:W-:Y:S01]  /*1b6390*/  IMAD.MOV.U32 R162, RZ, RZ, 0x1 ;  /* 0x00000001ffa27424 */ /* 0x000fe200078e00ff */
[----:B------:R-:W-:-:S08]  /*1b63a0*/  DMUL R148, R68, UR12 ;  /* 0x0000000c44947c28 */ /* 0x000fd00008000000 */
[----:B------:R-:W-:-:S11]  /*1b63b0*/  DMUL R148, RZ, R148 ;  /* 0x00000094ff947228 */ /* 0x000fd60000000000 */
.L_x_8688:
[----:B------:R-:W-:Y:S05]  /*1b63c0*/  BSYNC.RECONVERGENT B4 ;  /* 0x0000000000047941 */ /* 0x000fea0003800200 */
.L_x_8684:
        /* <DEDUP_REMOVED lines=35> */
.L_x_8693:
        /* <DEDUP_REMOVED lines=25> */
.L_x_8692:
[----:B------:R-:W-:Y:S05]  /*1b6790*/  BSYNC.RELIABLE B1 ;  /* 0x0000000000017941 */ /* 0x000fea0003800100 */
.L_x_8691:
[----:B------:R-:W-:-:S05]  /*1b67a0*/  VIADD R0, R0, 0x1 ;  /* 0x0000000100007836 */ /* 0x000fca0000000000 */
[----:B------:R-:W-:-:S13]  /*1b67b0*/  ISETP.NE.AND P0, PT, R0, R119, PT ;  /* 0x000000770000720c */ /* 0x000fda0003f05270 */
[----:B------:R-:W-:Y:S05]  /*1b67c0*/  @P0 BRA `(.L_x_8693) ;  /* 0xfffffffc008c0947 */ /* 0x000fea000383ffff */
[----:B------:R-:W-:-:S07]  /*1b67d0*/  MOV R0, RZ ;  /* 0x000000ff00007202 */ /* 0x000fce0000000f00 */
.L_x_8690:
[----:B------:R-:W-:Y:S01]  /*1b67e0*/  ISETP.NE.AND P0, PT, R0, RZ, PT ;  /* 0x000000ff0000720c */ /* 0x000fe20003f05270 */
[----:B------:R-:W-:Y:S02]  /*1b67f0*/  IMAD.MOV.U32 R106, RZ, RZ, R0 ;  /* 0x000000ffff6a7224 */ /* 0x000fe400078e0000 */
[----:B------:R-:W-:-:S10]  /*1b6800*/  IMAD.MOV.U32 R0, RZ, RZ, RZ ;  /* 0x000000ffff007224 */ /* 0x000fd400078e00ff */
[----:B------:R-:W-:Y:S05]  /*1b6810*/  @!P0 BREAK.RELIABLE B0 ;  /* 0x0000000000008942 */ /* 0x000fea0003800100 */
[----:B------:R-:W-:Y:S05]  /*1b6820*/  @!P0 BRA `(.L_x_8666) ;  /* 0x0000000000448947 */ /* 0x000fea0003800000 */
[----:B------:R-:W-:Y:S05]  /*1b6830*/  BSYNC.RELIABLE B0 ;  /* 0x0000000000007941 */ /* 0x000fea0003800100 */
.L_x_8689:
[----:B------:R-:W3:Y:S01]  /*1b6840*/  LDL.64 R104, [R1+0x8] ;  /* 0x0000080001687983 */ /* 0x000ee20000100a00 */
[----:B------:R-:W-:Y:S02]  /*1b6850*/  IMAD.SHL.U32 R101, R118, 0x8, RZ ;  /* 0x0000000876657824 */ /* 0x000fe400078e00ff */
[----:B------:R-:W-:Y:S02]  /*1b6860*/  IMAD R103, R20, 0x7, RZ ;  /* 0x0000000714677824 */ /* 0x000fe400078e02ff */
[----:B------:R-:W-:-:S04]  /*1b6870*/  IMAD.WIDE R100, R101, 0x8, R26 ;  /* 0x0000000865647825 */ /* 0x000fc800078e021a */
[----:B------:R-:W-:Y:S01]  /*1b6880*/  IMAD.WIDE.U32 R102, R103, 0x8, R30 ;  /* 0x0000000867667825 */ /* 0x000fe200078e001e */
[----:B------:R4:W-:Y:S04]  /*1b6890*/  STG.E.64 desc[UR4][R100.64], R124 ;  /* 0x0000007c64007986 */ /* 0x0009e8000c101b04 */
[----:B------:R4:W-:Y:S04]  /*1b68a0*/  STG.E.64 desc[UR4][R100.64+0x8], R154 ;  /* 0x0000089a64007986 */ /* 0x0009e8000c101b04 */
[----:B------:R4:W-:Y:S04]  /*1b68b0*/  STG.E.64 desc[UR4][R100.64+0x18], R152 ;  /* 0x0000189864007986 */ /* 0x0009e8000c101b04 */
[----:B------:R4:W-:Y:S04]  /*1b68c0*/  STG.E.64 desc[UR4][R100.64+0x20], R146 ;  /* 0x0000209264007986 */ /* 0x0009e8000c101b04 */
[----:B------:R4:W-:Y:S04]  /*1b68d0*/  STG.E.64 desc[UR4][R100.64+0x28], R144 ;  /* 0x0000289064007986 */ /* 0x0009e8000c101b04 */
[----:B---3--:R4:W-:Y:S04]  /*1b68e0*/  STG.E.64 desc[UR4][R100.64+0x10], R104 ;  /* 0x0000106864007986 */ /* 0x0089e8000c101b04 */
[----:B------:R-:W3:Y:S01]  /*1b68f0*/  LDG.E.64 R102, desc[UR4][R102.64+0x18] ;  /* 0x0000180466667981 */ /* 0x000ee2000c1e1b00 */
[----:B------:R-:W-:-:S02]  /*1b6900*/  IMAD.MOV.U32 R0, RZ, RZ, R106 ;  /* 0x000000ffff007224 */ /* 0x000fc400078e006a */
[----:B------:R-:W-:Y:S01]  /*1b6910*/  VIADD R118, R118, 0x1 ;  /* 0x0000000176767836 */ /* 0x000fe20000000000 */
[----:B-1----:R4:W-:Y:S04]  /*1b6920*/  STG.E.64 desc[UR4][R100.64+0x38], R156 ;  /* 0x0000389c64007986 */ /* 0x0029e8000c101b04 */
[----:B---3--:R4:W-:Y:S02]  /*1b6930*/  STG.E.64 desc[UR4][R100.64+0x30], R102 ;  /* 0x0000306664007986 */ /* 0x0089e4000c101b04 */
.L_x_8666:
[----:B------:R-:W-:Y:S05]  /*1b6940*/  BSYNC.RECONVERGENT B3 ;  /* 0x0000000000037941 */ /* 0x000fea0003800200 */
.L_x_8665:
[----:B----4-:R-:W3:Y:S02]  /*1b6950*/  LDC.64 R100, c[0x0][0x390] ;  /* 0x0000e400ff647b82 */ /* 0x010ee40000000a00 */
[----:B---3--:R-:W3:Y:S01]  /*1b6960*/  LDG.E R101, desc[UR4][R100.64+0x4] ;  /* 0x0000040464657981 */ /* 0x008ee2000c1e1900 */
[----:B------:R-:W-:-:S05]  /*1b6970*/  VIADD R20, R20, 0x1 ;  /* 0x0000000114147836 */ /* 0x000fca0000000000 */
[----:B---3--:R-:W-:-:S13]  /*1b6980*/  ISETP.GE.AND P0, PT, R20, R101, PT ;  /* 0x000000651400720c */ /* 0x008fda0003f06270 */
[----:B------:R-:W-:Y:S05]  /*1b6990*/  @!P0 BRA `(.L_x_8694) ;  /* 0xffffff6c009c8947 */ /* 0x000fea000383ffff */
.L_x_8572:
[----:B------:R-:W-:Y:S01]  /*1b69a0*/  ISETP.GE.AND P0, PT, R10, 0x1, PT ;  /* 0x000000010a00780c */ /* 0x000fe20003f06270 */
[----:B------:R-:W-:Y:S01]  /*1b69b0*/  BSSY.RECONVERGENT B1, `(.L_x_8695) ;  /* 0x0000045000017945 */ /* 0x000fe20003800200 */
[----:B------:R-:W-:-:S11]  /*1b69c0*/  CS2R R122, SRZ ;  /* 0x00000000007a7805 */ /* 0x000fd6000001ff00 */
[----:B------:R-:W-:Y:S05]  /*1b69d0*/  @!P0 BRA `(.L_x_8696) ;  /* 0x0000000400088947 */ /* 0x000fea0003800000 */
[----:B------:R-:W-:Y:S01]  /*1b69e0*/  IMAD.MOV.U32 R119, RZ, RZ, RZ ;  /* 0x000000ffff777224 */ /* 0x000fe200078e00ff */
[----:B------:R-:W-:-:S07]  /*1b69f0*/  CS2R R122, SRZ ;  /* 0x00000000007a7805 */ /* 0x000fce000001ff00 */
.L_x_8703:
[----:B------:R-:W-:Y:S01]  /*1b6a00*/  ISETP.GE.AND P0, PT, R118, 0x1, PT ;  /* 0x000000017600780c */ /* 0x000fe20003f06270 */
[----:B------:R-:W-:-:S12]  /*1b6a10*/  BSSY.RECONVERGENT B3, `(.L_x_8697) ;  /* 0x000003b000037945 */ /* 0x000fd80003800200 */
[----:B-----5:R-:W-:Y:S05]  /*1b6a20*/  @!P0 BRA `(.L_x_8698) ;  /* 0x0000000000e48947 */ /* 0x020fea0003800000 */
[----:B------:R-:W3:Y:S01]  /*1b6a30*/  LDC.64 R100, c[0x0][0x408] ;  /* 0x00010200ff647b82 */ /* 0x000ee20000000a00 */
[----:B------:R-:W-:Y:S02]  /*1b6a40*/  IMAD R103, R11, 0x6, RZ ;  /* 0x000000060b677824 */ /* 0x000fe400078e02ff */
[----:B------:R-:W-:Y:S02]  /*1b6a50*/  IMAD R105, R119, 0x6, RZ ;  /* 0x0000000677697824 */ /* 0x000fe400078e02ff */
[----:B---3--:R-:W-:Y:S02]  /*1b6a60*/  IMAD.WIDE R100, R103, 0x8, R100 ;  /* 0x0000000867647825 */ /* 0x008fe400078e0264 */
[----:B------:R-:W3:Y:S02]  /*1b6a70*/  LDG.E.64 R102, desc[UR4][R26.64+0x38] ;  /* 0x000038041a667981 */ /* 0x000ee4000c1e1b00 */
[----:B------:R-:W-:-:S05]  /*1b6a80*/  IMAD.WIDE.U32 R104, R105, 0x8, R100 ;  /* 0x0000000869687825 */ /* 0x000fca00078e0064 */
[----:B------:R-:W4:Y:S04]  /*1b6a90*/  LDG.E.64 R100, desc[UR4][R104.64+0x28] ;  /* 0x0000280468647981 */ /* 0x000f28000c1e1b00 */
[----:B------:R0:W5:Y:S04]  /*1b6aa0*/  LDG.E.64 R106, desc[UR4][R104.64] ;  /* 0x00000004686a7981 */ /* 0x000168000c1e1b00 */
[----:B------:R0:W5:Y:S01]  /*1b6ab0*/  LDG.E.64 R108, desc[UR4][R104.64+0x8] ;  /* 0x00000804686c7981 */ /* 0x000162000c1e1b00 */
[----:B------:R-:W-:Y:S01]  /*1b6ac0*/  IMAD.MOV.U32 R20, RZ, RZ, RZ ;  /* 0x000000ffff147224 */ /* 0x000fe200078e00ff */
[----:B---3--:R-:W-:Y:S08]  /*1b6ad0*/  F2I.F64.TRUNC R102, R102 ;  /* 0x0000006600667311 */ /* 0x008ff0000030d100 */
[----:B----4-:R-:W3:Y:S02]  /*1b6ae0*/  F2I.F64.TRUNC R111, R100 ;  /* 0x00000064006f7311 */ /* 0x010ee4000030d100 */
[----:B---3--:R-:W-:-:S13]  /*1b6af0*/  ISETP.NE.AND P0, PT, R102, R111, PT ;  /* 0x0000006f6600720c */ /* 0x008fda0003f05270 */
[----:B0-----:R-:W-:Y:S05]  /*1b6b00*/  @!P0 BRA `(.L_x_8699) ;  /* 0x0000000000248947 */ /* 0x001fea0003800000 */
.L_x_8700:
[----:B------:R-:W-:-:S05]  /*1b6b10*/  VIADD R20, R20, 0x1 ;  /* 0x0000000114147836 */ /* 0x000fca0000000000 */
[----:B------:R-:W-:-:S13]  /*1b6b20*/  ISETP.NE.AND P0, PT, R20, R118, PT ;  /* 0x000000761400720c */ /* 0x000fda0003f05270 */
[----:B------:R-:W-:Y:S05]  /*1b6b30*/  @!P0 BRA `(.L_x_8698) ;  /* 0x0000000000a08947 */ /* 0x000fea0003800000 */
[----:B------:R-:W-:-:S04]  /*1b6b40*/  IMAD.SHL.U32 R101, R20, 0x8, RZ ;  /* 0x0000000814657824 */ /* 0x000fc800078e00ff */
[----:B------:R-:W-:-:S06]  /*1b6b50*/  IMAD.WIDE.U32 R100, R101, 0x8, R26 ;  /* 0x0000000865647825 */ /* 0x000fcc00078e001a */
[----:B------:R-:W3:Y:S02]  /*1b6b60*/  LDG.E.64 R100, desc[UR4][R100.64+0x38] ;  /* 0x0000380464647981 */ /* 0x000ee4000c1e1b00 */
[----:B---3--:R-:W0:Y:S02]  /*1b6b70*/  F2I.F64.TRUNC R102, R100 ;  /* 0x0000006400667311 */ /* 0x008e24000030d100 */
[----:B0-----:R-:W-:-:S13]  /*1b6b80*/  ISETP.NE.AND P0, PT, R102, R111, PT ;  /* 0x0000006f6600720c */ /* 0x001fda0003f05270 */
[----:B------:R-:W-:Y:S05]  /*1b6b90*/  @P0 BRA `(.L_x_8700) ;  /* 0xfffffffc00dc0947 */ /* 0x000fea000383ffff */
.L_x_8699:
[----:B------:R-:W-:-:S04]  /*1b6ba0*/  IMAD.SHL.U32 R101, R20, 0x8, RZ ;  /* 0x0000000814657824 */ /* 0x000fc800078e00ff */
[----:B------:R-:W-:-:S05]  /*1b6bb0*/  IMAD.WIDE.U32 R100, R101, 0x8, R26 ;  /* 0x0000000865647825 */ /* 0x000fca00078e001a */
[----:B------:R-:W3:Y:S04]  /*1b6bc0*/  LDG.E.64 R104, desc[UR4][R100.64+0x8] ;  /* 0x0000080464687981 */ /* 0x000ee8000c1e1b00 */
[----:B------:R-:W4:Y:S01]  /*1b6bd0*/  LDG.E.64 R102, desc[UR4][R100.64] ;  /* 0x0000000464667981 */ /* 0x000f22000c1e1b00 */
[----:B------:R-:W-:Y:S01]  /*1b6be0*/  BSSY.RECONVERGENT B4, `(.L_x_8701) ;  /* 0x000001c000047945 */ /* 0x000fe20003800200 */
[----:B---3-5:R-:W-:Y:S02]  /*1b6bf0*/  DADD R104, R108, -R104 ;  /* 0x000000006c687229 */ /* 0x028fe40000000868 */
[----:B----4-:R-:W-:-:S06]  /*1b6c00*/  DADD R102, R106, -R102 ;  /* 0x000000006a667229 */ /* 0x010fcc0000000866 */
        /* <DEDUP_REMOVED lines=24> */
[----:B-12---:R-:W-:Y:S05]  /*1b6d90*/  CALL.REL.NOINC `($__internal_17_$__cuda_sm20_dsqrt_rn_f64_mediumpath_v1) ;  /* 0x00000f1800387944 */ /* 0x006fea0003c00000 */
.L_x_8702:
[----:B------:R-:W-:Y:S05]  /*1b6da0*/  BSYNC.RECONVERGENT B4 ;  /* 0x0000000000047941 */ /* 0x000fea0003800200 */
.L_x_8701:
[----:B------:R-:W-:-:S11]  /*1b6db0*/  DADD R122, R122, R100 ;  /* 0x000000007a7a7229 */ /* 0x000fd60000000064 */
.L_x_8698:
[----:B------:R-:W-:Y:S05]  /*1b6dc0*/  BSYNC.RECONVERGENT B3 ;  /* 0x0000000000037941 */ /* 0x000fea0003800200 */
.L_x_8697:
[----:B------:R-:W-:-:S05]  /*1b6dd0*/  VIADD R119, R119, 0x1 ;  /* 0x0000000177777836 */ /* 0x000fca0000000000 */
[----:B------:R-:W-:-:S13]  /*1b6de0*/  ISETP.NE.AND P0, PT, R119, R10, PT ;  /* 0x0000000a7700720c */ /* 0x000fda0003f05270 */
[----:B------:R-:W-:Y:S05]  /*1b6df0*/  @P0 BRA `(.L_x_8703) ;  /* 0xfffffffc00000947 */ /* 0x000fea000383ffff */
.L_x_8696:
[----:B------:R-:W-:Y:S05]  /*1b6e00*/  BSYNC.RECONVERGENT B1 ;  /* 0x0000000000017941 */ /* 0x000fea0003800200 */
.L_x_8695:
[----:B------:R3:W-:Y:S01]  /*1b6e10*/  STG.E.64 desc[UR4][R28.64+0x210], R122 ;  /* 0x0002107a1c007986 */ /* 0x0007e2000c101b04 */
[----:B------:R-:W-:Y:S01]  /*1b6e20*/  VIADD R20, R21, 0x7 ;  /* 0x0000000715147836 */ /* 0x000fe20000000000 */
[----:B------:R-:W-:-:S07]  /*1b6e30*/  MOV R119, RZ ;  /* 0x000000ff00777202 */ /* 0x000fce0000000f00 */
.L_x_8915:
[----:B------:R-:W-:-:S04]  /*1b6e40*/  IMAD.WIDE.U32 R100, R119, 0x8, R36 ;  /* 0x0000000877647825 */ /* 0x000fc800078e0024 */
[C---:B------:R-:W-:Y:S02]  /*1b6e50*/  IMAD.WIDE.U32 R110, R119.reuse, 0x8, R22 ;  /* 0x00000008776e7825 */ /* 0x040fe400078e0016 */
[----:B------:R-:W4:Y:S04]  /*1b6e60*/  LDG.E.64 R100, desc[UR4][R100.64] ;  /* 0x0000000464647981 */ /* 0x000f28000c1e1b00 */
[----:B------:R-:W4:Y:S01]  /*1b6e70*/  LDG.E.64 R124, desc[UR4][R110.64] ;  /* 0x000000046e7c7981 */ /* 0x000f22000c1e1b00 */
[----:B------:R-:W-:Y:S01]  /*1b6e80*/  IMAD.WIDE.U32 R102, R119, 0x8, R24 ;  /* 0x0000000877667825 */ /* 0x000fe200078e0018 */
[----:B----4-:R-:W-:-:S07]  /*1b6e90*/  DFMA R104, R100, R120, R124 ;  /* 0x000000786468722b */ /* 0x010fce000000007c */
[----:B------:R4:W-:Y:S04]  /*1b6ea0*/  STG.E.64 desc[UR4][R110.64], R104 ;  /* 0x000000686e007986 */ /* 0x0009e8000c101b04 */
[----:B--2--5:R-:W2:Y:S01]  /*1b6eb0*/  LDG.E.64 R108, desc[UR4][R102.64] ;  /* 0x00000004666c7981 */ /* 0x024ea2000c1e1b00 */
[----:B------:R-:W-:Y:S01]  /*1b6ec0*/  IMAD.WIDE.U32 R106, R119, 0x8, R32 ;  /* 0x00000008776a7825 */ /* 0x000fe200078e0020 */
[----:B--2---:R-:W-:-:S14]  /*1b6ed0*/  DSETP.GEU.AND P0, PT, R104, R108, PT ;  /* 0x0000006c6800722a */ /* 0x004fdc0003f0e000 */
[----:B------:R2:W-:Y:S04]  /*1b6ee0*/  @!P0 STG.E.64 desc[UR4][R110.64], R108 ;  /* 0x0000006c6e008986 */ /* 0x0005e8000c101b04 */
[----:B---3--:R-:W3:Y:S01]  /*1b6ef0*/  LDG.E.64 R122, desc[UR4][R106.64] ;  /* 0x000000046a7a7981 */ /* 0x008ee2000c1e1b00 */
[----:B----4-:R-:W-:Y:S02]  /*1b6f00*/  @!P0 IMAD.MOV.U32 R104, RZ, RZ, R108 ;  /* 0x000000ffff688224 */ /* 0x010fe400078e006c */
[----:B------:R-:W-:-:S06]  /*1b6f10*/  @!P0 IMAD.MOV.U32 R105, RZ, RZ, R109 ;  /* 0x000000ffff698224 */ /* 0x000fcc00078e006d */
[----:B---3--:R-:W-:-:S14]  /*1b6f20*/  DSETP.GT.AND P0, PT, R104, R122, PT ;  /* 0x0000007a6800722a */ /* 0x008fdc0003f04000 */
[----:B------:R3:W-:Y:S04]  /*1b6f30*/  @P0 STG.E.64 desc[UR4][R110.64], R122 ;  /* 0x0000007a6e000986 */ /* 0x0007e8000c101b04 */
[----:B------:R-:W4:Y:S01]  /*1b6f40*/  LDG.E.64 R100, desc[UR4][R22.64] ;  /* 0x0000000416647981 */ /* 0x000f22000c1e1b00 */
[----:B------:R-:W-:-:S04]  /*1b6f50*/  IMAD R127, R119, 0x6, RZ ;  /* 0x00000006777f7824 */ /* 0x000fc800078e02ff */
[----:B------:R-:W-:-:S05]  /*1b6f60*/  IMAD.WIDE.U32 R104, R127, 0x8, R28 ;  /* 0x000000087f687825 */ /* 0x000fca00078e001c */
[----:B----4-:R4:W-:Y:S04]  /*1b6f70*/  STG.E.64 desc[UR4][R104.64], R100 ;  /* 0x0000006468007986 */ /* 0x0109e8000c101b04 */
[----:B------:R-:W2:Y:S04]  /*1b6f80*/  LDG.E.64 R102, desc[UR4][R22.64+0x8] ;  /* 0x0000080416667981 */ /* 0x000ea8000c1e1b00 */
[----:B--2---:R4:W-:Y:S04]  /*1b6f90*/  STG.E.64 desc[UR4][R104.64+0x8], R102 ;  /* 0x0000086668007986 */ /* 0x0049e8000c101b04 */
[----:B------:R-:W2:Y:S04]  /*1b6fa0*/  LDG.E.64 R108, desc[UR4][R22.64+0x10] ;  /* 0x00001004166c7981 */ /* 0x000ea8000c1e1b00 */
[----:B--2---:R4:W-:Y:S04]  /*1b6fb0*/  STG.E.64 desc[UR4][R104.64+0x10], R108 ;  /* 0x0000106c68007986 */ /* 0x0049e8000c101b04 */
[----:B------:R-:W2:Y:S04]  /*1b6fc0*/  LDG.E.64 R106, desc[UR4][R22.64+0x18] ;  /* 0x00001804166a7981 */ /* 0x000ea8000c1e1b00 */
[----:B--2---:R4:W-:Y:S04]  /*1b6fd0*/  STG.E.64 desc[UR4][R104.64+0x18], R106 ;  /* 0x0000186a68007986 */ /* 0x0049e8000c101b04 */
[----:B---3--:R-:W2:Y:S04]  /*1b6fe0*/  LDG.E.64 R110, desc[UR4][R22.64+0x20] ;  /* 0x00002004166e7981 */ /* 0x008ea8000c1e1b00 */
        /* <DEDUP_REMOVED lines=15> */
[----:B-1--4-:R-:W-:Y:S09]  /*1b70e0*/  @!P3 BRA `(.L_x_8705) ;  /* 0x00000000005cb947 */ /* 0x012ff20003800000 */
        /* <DEDUP_REMOVED lines=23> */
.L_x_8705:
[----:B------:R-:W-:Y:S05]  /*1b7260*/  BSYNC.RECONVERGENT B3 ;  /* 0x0000000000037941 */ /* 0x000fea0003800200 */
.L_x_8704:
        /* <DEDUP_REMOVED lines=60> */
.L_x_8707:
[----:B------:R-:W-:Y:S05]  /*1b7630*/  BSYNC.RECONVERGENT B3 ;  /* 0x0000000000037941 */ /* 0x000fea0003800200 */
.L_x_8706:
        /* <DEDUP_REMOVED lines=20> */
[----:B----4-:R-:W-:Y:S02]  /*1b7780*/  @!P1 DMUL R138, RZ, R140 ;  /* 0x0000008cff8a9228 */ /* 0x010fe40000000000 */
        /* <DEDUP_REMOVED lines=39> */
.L_x_8709:
[----:B------:R-:W-:Y:S05]  /*1b7a00*/  BSYNC.RECONVERGENT B3 ;  /* 0x0000000000037941 */ /* 0x000fea0003800200 */
.L_x_8708:
        /* <DEDUP_REMOVED lines=10> */
[----:B------:R-:W-:Y:S01]  /*1b7ab0*/  BSSY.RECONVERGENT B3, `(.L_x_8710) ;  /* 0x0000030000037945 */ /* 0x000fe20003800200 */
[----:B------:R-:W-:Y:S01]  /*1b7ac0*/  IMAD.MOV.U32 R147, RZ, RZ, 0x3da8ff83 ;  /* 0x3da8ff83ff937424 */ /* 0x000fe200078e00ff */
[----:B------:R-:W-:Y:S01]  /*1b7ad0*/  ISETP.NE.U32.AND P0, PT, R144, 0x1, PT ;  /* 0x000000019000780c */ /* 0x000fe20003f05070 */
[----:B------:R-:W-:-:S03]  /*1b7ae0*/  DMUL R144, R138, R138 ;  /* 0x0000008a8a907228 */ /* 0x000fc60000000000 */
        /* <DEDUP_REMOVED lines=42> */
.L_x_8713:
[----:B------:R-:W-:Y:S05]  /*1b7d90*/  BSYNC.RECONVERGENT B4 ;  /* 0x0000000000047941 */ /* 0x000fea0003800200 */
.L_x_8712:
[----:B------:R-:W-:-:S07]  /*1b7da0*/  VIADD R118, R105, 0x1 ;  /* 0x0000000169767836 */ /* 0x000fce0000000000 */
.L_x_8711:
[----:B------:R-:W-:Y:S05]  /*1b7db0*/  BSYNC.RECONVERGENT B3 ;  /* 0x0000000000037941 */ /* 0x000fea0003800200 */
.L_x_8710:
        /* <DEDUP_REMOVED lines=56> */
.L_x_8717:
[----:B------:R-:W-:Y:S05]  /*1b8140*/  BSYNC.RECONVERGENT B4 ;  /* 0x0000000000047941 */ /* 0x000fea0003800200 */
.L_x_8716:
[----:B------:R-:W-:-:S07]  /*1b8150*/  IADD3 R118, PT, PT, R105, 0x1, RZ ;  /* 0x0000000169767810 */ /* 0x000fce0007ffe0ff */
.L_x_8715:
[----:B------:R-:W-:Y:S05]  /*1b8160*/  BSYNC.RECONVERGENT B3 ;  /* 0x0000000000037941 */ /* 0x000fea0003800200 */
.L_x_8714:
        /* <DEDUP_REMOVED lines=57> */
.L_x_8721:
[----:B------:R-:W-:Y:S05]  /*1b8500*/  BSYNC.RECONVERGENT B4 ;  /* 0x0000000000047941 */ /* 0x000fea0003800200 */
.L_x_8720:
[----:B------:R-:W-:-:S07]  /*1b8510*/  VIADD R118, R105, 0x1 ;  /* 0x0000000169767836 */ /* 0x000fce0000000000 */
.L_x_8719:
[----:B------:R-:W-:Y:S05]  /*1b8520*/  BSYNC.RECONVERGENT B3 ;  /* 0x0000000000037941 */ /* 0x000fea0003800200 */
.L_x_8718:
        /* <DEDUP_REMOVED lines=19> */
[----:B------:R-:W2:Y:S01]  /*1b8660*/  MUFU.RCP64H R103, R147 ;  /* 0x0000009300677308 */ /* 0x000ea20000001800 */
[----:B------:R-:W-:-:S06]  /*1b8670*/  IMAD.MOV.U32 R102, RZ, RZ, 0x1 ;  /* 0x00000001ff667424 */ /* 0x000fcc00078e00ff */
[----:B---3--:R-:W-:-:S08]  /*1b8680*/  DFMA R100, R144, R100, R104 ;  /* 0x000000649064722b */ /* 0x008fd00000000068 */
[----:B------:R-:W-:Y:S02]  /*1b8690*/  DFMA R100, R144, R100, R106 ;  /* 0x000000649064722b */ /* 0x000fe4000000006a */
[----:B--2---:R-:W-:-:S06]  /*1b86a0*/  DFMA R104, -R146, R102, 1 ;  /* 0x3ff000009268742b */ /* 0x004fcc0000000166 */
        /* <DEDUP_REMOVED lines=28> */
.L_x_8723:
[----:B------:R-:W-:Y:S05]  /*1b8870*/  BSYNC.RECONVERGENT B1 ;  /* 0x0000000000017941 */ /* 0x000fea0003800200 */
.L_x_8722:
        /* <DEDUP_REMOVED lines=57> */
.L_x_8725:
        /* <DEDUP_REMOVED lines=72> */
.L_x_8726:
[----:B------:R-:W-:Y:S05]  /*1b9090*/  BSYNC.RECONVERGENT B0 ;  /* 0x0000000000007941 */ /* 0x000fea0003800200 */
.L_x_8724:
        /* <DEDUP_REMOVED lines=22> */
.L_x_8728:
[----:B------:R-:W-:Y:S05]  /*1b9200*/  BSYNC.RECONVERGENT B1 ;  /* 0x0000000000017941 */ /* 0x000fea0003800200 */
.L_x_8727:
        /* <DEDUP_REMOVED lines=57> */
.L_x_8730:
        /* <DEDUP_REMOVED lines=72> */
.L_x_8731:
[----:B------:R-:W-:Y:S05]  /*1b9a20*/  BSYNC.RECONVERGENT B0 ;  /* 0x0000000000007941 */ /* 0x000fea0003800200 */
.L_x_8729:
        /* <DEDUP_REMOVED lines=34> */
.L_x_8733:
[----:B------:R-:W-:Y:S05]  /*1b9c50*/  BSYNC.RECONVERGENT B3 ;  /* 0x0000000000037941 */ /* 0x000fea0003800200 */
.L_x_8732:
        /* <DEDUP_REMOVED lines=59> */
.L_x_8735:
[----:B------:R-:W-:Y:S05]  /*1ba010*/  BSYNC.RECONVERGENT B1 ;  /* 0x0000000000017941 */ /* 0x000fea0003800200 */
.L_x_8734:
        /* <DEDUP_REMOVED lines=25> */
.L_x_8737:
[----:B------:R-:W-:Y:S05]  /*1ba1b0*/  BSYNC.RECONVERGENT B1 ;  /* 0x0000000000017941 */ /* 0x000fea0003800200 */
.L_x_8736:
        /* <DEDUP_REMOVED lines=25> */
.L_x_8739:
[----:B------:R-:W-:Y:S05]  /*1ba350*/  BSYNC.RECONVERGENT B1 ;  /* 0x0000000000017941 */ /* 0x000fea0003800200 */
.L_x_8738:
        /* <DEDUP_REMOVED lines=34> */
.L_x_8743:
[----:B------:R-:W-:Y:S05]  /*1ba580*/  BSYNC.RECONVERGENT B4 ;  /* 0x0000000000047941 */ /* 0x000fea0003800200 */
.L_x_8742:
[----:B------:R-:W-:-:S07]  /*1ba590*/  VIADD R118, R105, 0x1 ;  /* 0x0000000169767836 */ /* 0x000fce0000000000 */
.L_x_8741:
[----:B------:R-:W-:Y:S05]  /*1ba5a0*/  BSYNC.RECONVERGENT B3 ;  /* 0x0000000000037941 */ /* 0x000fea0003800200 */
.L_x_8740:
        /* <DEDUP_REMOVED lines=56> */
.L_x_8747:
[----:B------:R-:W-:Y:S05]  /*1ba930*/  BSYNC.RECONVERGENT B4 ;  /* 0x0000000000047941 */ /* 0x000fea0003800200 */
.L_x_8746:
[----:B------:R-:W-:-:S07]  /*1ba940*/  VIADD R118, R105, 0x1 ;  /* 0x0000000169767836 */ /* 0x000fce0000000000 */
.L_x_8745:
[----:B------:R-:W-:Y:S05]  /*1ba950*/  BSYNC.RECONVERGENT B3 ;  /* 0x0000000000037941 */ /* 0x000fea0003800200 */
.L_x_8744:
        /* <DEDUP_REMOVED lines=56> */
.L_x_8749:
[----:B------:R-:W-:Y:S05]  /*1bace0*/  BSYNC.RECONVERGENT B3 ;  /* 0x0000000000037941 */ /* 0x000fea0003800200 */
.L_x_8748:
        /* <DEDUP_REMOVED lines=12> */
[----:B----4-:R-:W-:Y:S01]  /*1badb0*/  DMUL R128, R140, -R138 ;  /* 0x8000008a8c807228 */ /* 0x010fe20000000000 */
        /* <DEDUP_REMOVED lines=29> */
.L_x_8764:
        /* <DEDUP_REMOVED lines=13> */
[----:B------:R-:W-:Y:S01]  /*1bb060*/  DFMA R138, R134, R102, R108 ;  /* 0x00000066868a722b */ /* 0x000fe2000000006c */
[----:B------:R-:W-:Y:S01]  /*1bb070*/  LOP3.LUT R103, RZ, 0x80000000, R103, 0xb8, !PT ;  /* 0x80000000ff677812 */ /* 0x000fe200078eb867 */
[----:B------:R-:W-:-:S04]  /*1bb080*/  IMAD.MOV.U32 R102, RZ, RZ, RZ ;  /* 0x000000ffff667224 */ /* 0x000fc800078e00ff */
[----:B------:R-:W-:Y:S02]  /*1bb090*/  DFMA R106, R104, R122, R106 ;  /* 0x0000007a686a722b */ /* 0x000fe4000000006a */
[----:B0-----:R-:W-:Y:S01]  /*1bb0a0*/  DFMA R138, R128, R136, R138 ;  /* 0x00000088808a722b */ /* 0x001fe2000000008a */
        /* <DEDUP_REMOVED lines=32> */
.L_x_8752:
[----:B------:R-:W-:Y:S05]  /*1bb2b0*/  BSYNC.RECONVERGENT B1 ;  /* 0x0000000000017941 */ /* 0x000fea0003800200 */
.L_x_8751:
        /* <DEDUP_REMOVED lines=16> */
.L_x_8754:
[----:B------:R-:W-:Y:S05]  /*1bb3c0*/  BSYNC.RECONVERGENT B1 ;  /* 0x0000000000017941 */ /* 0x000fea0003800200 */
.L_x_8753:
        /* <DEDUP_REMOVED lines=11> */
[----:B------:R-:W3:Y:S01]  /*1bb480*/  MUFU.RCP64H R109, R143 ;  /* 0x0000008f006d7308 */ /* 0x000ee20000001800 */
[----:B------:R-:W-:-:S06]  /*1bb490*/  IMAD.MOV.U32 R108, RZ, RZ, 0x1 ;  /* 0x00000001ff6c7424 */ /* 0x000fcc00078e00ff */
[----:B---3--:R-:W-:Y:S01]  /*1bb4a0*/  DFMA R110, -R142, R108, 1 ;  /* 0x3ff000008e6e742b */ /* 0x008fe2000000016c */
        /* <DEDUP_REMOVED lines=20> */
.L_x_8756:
[----:B------:R-:W-:Y:S05]  /*1bb5f0*/  BSYNC.RECONVERGENT B1 ;  /* 0x0000000000017941 */ /* 0x000fea0003800200 */
.L_x_8755:
        /* <DEDUP_REMOVED lines=45> */
.L_x_8758:
        /* <DEDUP_REMOVED lines=70> */
.L_x_8759:
[----:B------:R-:W-:Y:S05]  /*1bbd30*/  BSYNC.RECONVERGENT B0 ;  /* 0x0000000000007941 */ /* 0x000fea0003800200 */
.L_x_8757:
        /* <DEDUP_REMOVED lines=36> */
[----:B------:R-:W-:-:S07]  /*1bbf80*/  IMAD.MOV.U32 R100, RZ, RZ, R105 ;  /* 0x000000ffff647224 */ /* 0x000fce00078e0069 */
.L_x_8763:
[----:B------:R-:W-:Y:S05]  /*1bbf90*/  BSYNC.RECONVERGENT B4 ;  /* 0x0000000000047941 */ /* 0x000fea0003800200 */
.L_x_8762:
[----:B------:R-:W-:-:S04]  /*1bbfa0*/  LOP3.LUT R100, R100, 0x1, RZ, 0xc0, !PT ;  /* 0x0000000164647812 */ /* 0x000fc800078ec0ff */
[----:B------:R-:W-:-:S13]  /*1bbfb0*/  ISETP.NE.U32.AND P0, PT, R100, 0x1, PT ;  /* 0x000000016400780c */ /* 0x000fda0003f05070 */
.L_x_8761:
[----:B------:R-:W-:Y:S05]  /*1bbfc0*/  BSYNC.RECONVERGENT B3 ;  /* 0x0000000000037941 */ /* 0x000fea0003800200 */
.L_x_8760:
        /* <DEDUP_REMOVED lines=62> */
[----:B0-----:R-:W3:Y:S01]  /*1bc3b0*/  LDG.E R107, desc[UR4][R106.64+0x4] ;  /* 0x000004046a6b7981 */ /* 0x001ee2000c1e1900 */
[----:B------:R-:W-:-:S05]  /*1bc3c0*/  VIADD R118, R118, 0x1 ;  /* 0x0000000176767836 */ /* 0x000fca0000000000 */
[----:B---3--:R-:W-:-:S13]  /*1bc3d0*/  ISETP.GE.AND P0, PT, R118, R107, PT ;  /* 0x0000006b7600720c */ /* 0x008fda0003f06270 */
[----:B--2---:R-:W-:Y:S05]  /*1bc3e0*/  @!P0 BRA `(.L_x_8764) ;  /* 0xffffffe800e88947 */ /* 0x004fea000383ffff */
[----:B------:R-:W-:-:S13]  /*1bc3f0*/  ISETP.GT.AND P2, PT, R107, RZ, PT ;  /* 0x000000ff6b00720c */ /* 0x000fda0003f44270 */
.L_x_8750:
        /* <DEDUP_REMOVED lines=10> */
[----:B------:R-:W-:Y:S01]  /*1bc4a0*/  MOV R105, R12 ;  /* 0x0000000c00697202 */ /* 0x000fe20000000f00 */
[----:B------:R-:W-:Y:S02]  /*1bc4b0*/  IMAD.MOV.U32 R122, RZ, RZ, R56 ;  /* 0x000000ffff7a7224 */ /* 0x000fe400078e0038 */
[----:B------:R-:W-:-:S09]  /*1bc4c0*/  IMAD.MOV.U32 R123, RZ, RZ, R57 ;  /* 0x000000ffff7b7224 */ /* 0x000fd200078e0039 */
[----:B------:R-:W-:Y:S05]  /*1bc4d0*/  @!P0 BRA `(.L_x_8768) ;  /* 0x0000000000148947 */ /* 0x000fea0003800000 */
[----:B------:R-:W-:Y:S01]  /*1bc4e0*/  IMAD.MOV.U32 R149, RZ, RZ, R103 ;  /* 0x000000ffff957224 */ /* 0x000fe200078e0067 */
[----:B------:R-:W-:-:S07]  /*1bc4f0*/  MOV R148, 0x1bc510 ;  /* 0x001bc51000947802 */ /* 0x000fce0000000f00 */
[----:B-1----:R-:W-:Y:S05]  /*1bc500*/  CALL.REL.NOINC `($_Z8FitGrainPdPiS0_S_S_S0_S0_S_S_S_S_S_S_S_S_S_S_S_S_$__internal_trig_reduction_slowpathd) ;  /* 0x00000ecc00a87944 */ /* 0x002fea0003c00000 */
[----:B------:R-:W-:Y:S02]  /*1bc510*/  IMAD.MOV.U32 R122, RZ, RZ, R102 ;  /* 0x000000ffff7a7224 */ /* 0x000fe400078e0066 */
[----:B------:R-:W-:-:S07]  /*1bc520*/  IMAD.MOV.U32 R123, RZ, RZ, R103 ;  /* 0x000000ffff7b7224 */ /* 0x000fce00078e0067 */
.L_x_8768:
[----:B------:R-:W-:Y:S05]  /*1bc530*/  BSYNC.RECONVERGENT B4 ;  /* 0x0000000000047941 */ /* 0x000fea0003800200 */
.L_x_8767:
[----:B------:R-:W-:-:S07]  /*1bc540*/  VIADD R132, R105, 0x1 ;  /* 0x0000000169847836 */ /* 0x000fce0000000000 */
.L_x_8766:
[----:B------:R-:W-:Y:S05]  /*1bc550*/  BSYNC.RECONVERGENT B3 ;  /* 0x0000000000037941 */ /* 0x000fea0003800200 */
.L_x_8765:
        /* <DEDUP_REMOVED lines=14> */
[----:B------:R-:W-:Y:S01]  /*1bc640*/  DSETP.NEU.AND P1, PT, |R52|, +INF , PT ;  /* 0x7ff000003400742a */ /* 0x000fe20003f2d200 */
        /* <DEDUP_REMOVED lines=33> */
.L_x_8772:
[----:B------:R-:W-:Y:S05]  /*1bc860*/  BSYNC.RECONVERGENT B4 ;  /* 0x0000000000047941 */ /* 0x000fea0003800200 */
.L_x_8771:
[----:B------:R-:W-:-:S07]  /*1bc870*/  VIADD R132, R105, 0x1 ;  /* 0x0000000169847836 */ /* 0x000fce0000000000 */
.L_x_8770:
[----:B------:R-:W-:Y:S05]  /*1bc880*/  BSYNC.RECONVERGENT B3 ;  /* 0x0000000000037941 */ /* 0x000fea0003800200 */
.L_x_8769:
        /* <DEDUP_REMOVED lines=48> */
.L_x_8776:
[----:B------:R-:W-:Y:S05]  /*1bcb90*/  BSYNC.RECONVERGENT B4 ;  /* 0x0000000000047941 */ /* 0x000fea0003800200 */
.L_x_8775:
[----:B------:R-:W-:-:S07]  /*1bcba0*/  VIADD R136, R105, 0x1 ;  /* 0x0000000169887836 */ /* 0x000fce0000000000 */
.L_x_8774:
[----:B------:R-:W-:Y:S05]  /*1bcbb0*/  BSYNC.RECONVERGENT B3 ;  /* 0x0000000000037941 */ /* 0x000fea0003800200 */
.L_x_8773:
        /* <DEDUP_REMOVED lines=40> */
[----:B-1----:R-:W-:Y:S05]  /*1bce40*/  CALL.REL.NOINC `($_Z8FitGrainPdPiS0_S_S_S0_S0_S_S_S_S_S_S_S_S_S_S_S_S_$__internal_trig_reduction_slowpathd) ;  /* 0x00000ec400587944 */ /* 0x002fea0003c00000 */
[----:B------:R-:W-:Y:S02]  /*1bce50*/  IMAD.MOV.U32 R118, RZ, RZ, R105 ;  /* 0x000000ffff767224 */ /* 0x000fe400078e0069 */
[----:B------:R-:W-:Y:S02]  /*1bce60*/  IMAD.MOV.U32 R122, RZ, RZ, R102 ;  /* 0x000000ffff7a7224 */ /* 0x000fe400078e0066 */
[----:B------:R-:W-:-:S07]  /*1bce70*/  IMAD.MOV.U32 R123, RZ, RZ, R103 ;  /* 0x000000ffff7b7224 */ /* 0x000fce00078e0067 */
.L_x_8778:
[----:B------:R-:W-:Y:S05]  /*1bce80*/  BSYNC.RECONVERGENT B3 ;  /* 0x0000000000037941 */ /* 0x000fea0003800200 */
.L_x_8777:
        /* <DEDUP_REMOVED lines=24> */
[----:B------:R-:W-:Y:S01]  /*1bd010*/  IMAD.MOV.U32 R122, RZ, RZ, R64 ;  /* 0x000000ffff7a7224 */ /* 0x000fe200078e0040 */
[----:B------:R-:W-:-:S08]  /*1bd020*/  MOV R123, R65 ;  /* 0x00000041007b7202 */ /* 0x000fd00000000f00 */
        /* <DEDUP_REMOVED lines=17> */
.L_x_8780:
[----:B------:R-:W-:Y:S05]  /*1bd140*/  BSYNC.RECONVERGENT B3 ;  /* 0x0000000000037941 */ /* 0x000fea0003800200 */
.L_x_8779:
        /* <DEDUP_REMOVED lines=38> */
[----:B------:R-:W-:-:S07]  /*1bd3b0*/  MOV R149, R103 ;  /* 0x0000006700957202 */ /* 0x000fce0000000f00 */
[----:B-1----:R-:W-:Y:S05]  /*1bd3c0*/  CALL.REL.NOINC `($_Z8FitGrainPdPiS0_S_S_S0_S0_S_S_S_S_S_S_S_S_S_S_S_S_$__internal_trig_reduction_slowpathd) ;  /* 0x00000ebc00f87944 */ /* 0x002fea0003c00000 */
[----:B------:R-:W-:Y:S02]  /*1bd3d0*/  IMAD.MOV.U32 R118, RZ, RZ, R105 ;  /* 0x000000ffff767224 */ /* 0x000fe400078e0069 */
[----:B------:R-:W-:Y:S02]  /*1bd3e0*/  IMAD.MOV.U32 R122, RZ, RZ, R102 ;  /* 0x000000ffff7a7224 */ /* 0x000fe400078e0066 */
[----:B------:R-:W-:-:S07]  /*1bd3f0*/  IMAD.MOV.U32 R123, RZ, RZ, R103 ;  /* 0x000000ffff7b7224 */ /* 0x000fce00078e0067 */
.L_x_8782:
[----:B------:R-:W-:Y:S05]  /*1bd400*/  BSYNC.RECONVERGENT B3 ;  /* 0x0000000000037941 */ /* 0x000fea0003800200 */
.L_x_8781:
        /* <DEDUP_REMOVED lines=52> */
.L_x_8905:
        /* <DEDUP_REMOVED lines=14> */
[-C--:B-1----:R-:W-:Y:S02]  /*1bd830*/  DFMA R156, R130, R152.reuse, R106 ;  /* 0x00000098829c722b */ /* 0x082fe4000000006a */
        /* <DEDUP_REMOVED lines=28> */
.L_x_8785:
[----:B------:R-:W-:Y:S05]  /*1bda00*/  BSYNC.RECONVERGENT B1 ;  /* 0x0000000000017941 */ /* 0x000fea0003800200 */
.L_x_8784:
        /* <DEDUP_REMOVED lines=28> */
[----:B------:R-:W-:Y:S02]  /*1bdbd0*/  IMAD.MOV.U32 R140, RZ, RZ, R102 ;  /* 0x000000ffff8c7224 */ /* 0x000fe400078e0066 */
[----:B------:R-:W-:-:S07]  /*1bdbe0*/  IMAD.MOV.U32 R141, RZ, RZ, R103 ;  /* 0x000000ffff8d7224 */ /* 0x000fce00078e0067 */
.L_x_8787:
[----:B------:R-:W-:Y:S05]  /*1bdbf0*/  BSYNC.RECONVERGENT B3 ;  /* 0x0000000000037941 */ /* 0x000fea0003800200 */
.L_x_8786:
        /* <DEDUP_REMOVED lines=60> */
.L_x_8792:
[----:B------:R-:W-:Y:S05]  /*1bdfc0*/  BSYNC.RECONVERGENT B1 ;  /* 0x0000000000017941 */ /* 0x000fea0003800200 */
.L_x_8791:
        /* <DEDUP_REMOVED lines=59> */
.L_x_8794:
        /* <DEDUP_REMOVED lines=72> */
.L_x_8795:
[----:B------:R-:W-:Y:S05]  /*1be800*/  BSYNC.RECONVERGENT B0 ;  /* 0x0000000000007941 */ /* 0x000fea0003800200 */
.L_x_8793:
[----:B------:R-:W-:Y:S01]  /*1be810*/  UMOV UR12, 0x1a63c1f5 ;  /* 0x1a63c1f5000c7882 */ /* 0x000fe20000000000 */
[----:B------:R-:W-:Y:S01]  /*1be820*/  UMOV UR13, 0x404ca5dc ;  /* 0x404ca5dc000d7882 */ /* 0x000fe20000000000 */
[----:B------:R-:W-:Y:S01]  /*1be830*/  IMAD.MOV.U32 R140, RZ, RZ, 0x2 ;  /* 0x00000002ff8c7424 */ /* 0x000fe200078e00ff */
[----:B------:R-:W-:-:S08]  /*1be840*/  DMUL R100, R100, UR12 ;  /* 0x0000000c64647c28 */ /* 0x000fd00008000000 */
[----:B------:R-:W-:-:S07]  /*1be850*/  DADD R102, -RZ, -R100 ;  /* 0x00000000ff667229 */ /* 0x000fce0000000964 */
[----:B------:R1:W-:Y:S01]  /*1be860*/  STL.128 [R1], R100 ;  /* 0x0000006401007387 */ /* 0x0003e20000100c00 */
[----:B------:R-:W-:Y:S05]  /*1be870*/  BRA `(.L_x_8790) ;  /* 0x00000038006c7947 */ /* 0x000fea0003800000 */
.L_x_8789:
        /* <DEDUP_REMOVED lines=23> */
.L_x_8797:
[----:B------:R-:W-:Y:S05]  /*1be9f0*/  BSYNC.RECONVERGENT B1 ;  /* 0x0000000000017941 */ /* 0x000fea0003800200 */
.L_x_8796:
        /* <DEDUP_REMOVED lines=26> */
.L_x_8799:
[----:B------:R-:W-:Y:S05]  /*1beba0*/  BSYNC.RECONVERGENT B1 ;  /* 0x0000000000017941 */ /* 0x000fea0003800200 */
.L_x_8798:
        /* <DEDUP_REMOVED lines=22> */
.L_x_8801:
[----:B------:R-:W-:Y:S05]  /*1bed10*/  BSYNC.RECONVERGENT B1 ;  /* 0x0000000000017941 */ /* 0x000fea0003800200 */
.L_x_8800:
        /* <DEDUP_REMOVED lines=32> */
.L_x_8803:
[----:B------:R-:W-:Y:S05]  /*1bef20*/  BSYNC.RECONVERGENT B1 ;  /* 0x0000000000017941 */ /* 0x000fea0003800200 */
.L_x_8802:
        /* <DEDUP_REMOVED lines=23> */
.L_x_8805:
[----:B------:R-:W-:Y:S05]  /*1bf0a0*/  BSYNC.RECONVERGENT B1 ;  /* 0x0000000000017941 */ /* 0x000fea0003800200 */
.L_x_8804:
        /* <DEDUP_REMOVED lines=61> */
.L_x_8809:
        /* <DEDUP_REMOVED lines=72> */
.L_x_8810:
[----:B------:R-:W-:Y:S05]  /*1bf900*/  BSYNC.RECONVERGENT B0 ;  /* 0x0000000000007941 */ /* 0x000fea0003800200 */
.L_x_8808:
        /* <DEDUP_REMOVED lines=28> */
.L_x_8814:
[----:B------:R-:W-:Y:S05]  /*1bfad0*/  BSYNC.RECONVERGENT B6 ;  /* 0x0000000000067941 */ /* 0x000fea0003800200 */
.L_x_8813:
[----:B------:R-:W-:-:S07]  /*1bfae0*/  VIADD R164, R105, 0x1 ;  /* 0x0000000169a47836 */ /* 0x000fce0000000000 */
.L_x_8812:
[----:B------:R-:W-:Y:S05]  /*1bfaf0*/  BSYNC.RECONVERGENT B5 ;  /* 0x0000000000057941 */ /* 0x000fea0003800200 */
.L_x_8811:
        /* <DEDUP_REMOVED lines=56> */
.L_x_8816:
[----:B------:R-:W-:Y:S05]  /*1bfe80*/  BSYNC.RECONVERGENT B5 ;  /* 0x0000000000057941 */ /* 0x000fea0003800200 */
.L_x_8815:
        /* <DEDUP_REMOVED lines=59> */
.L_x_8820:
[----:B------:R-:W-:Y:S05]  /*1c0240*/  BSYNC.RECONVERGENT B6 ;  /* 0x0000000000067941 */ /* 0x000fea0003800200 */
.L_x_8819:
[----:B------:R-:W-:-:S07]  /*1c0250*/  VIADD R164, R105, 0x1 ;  /* 0x0000000169a47836 */ /* 0x000fce0000000000 */
.L_x_8818:
[----:B------:R-:W-:Y:S05]  /*1c0260*/  BSYNC.RECONVERGENT B5 ;  /* 0x0000000000057941 */ /* 0x000fea0003800200 */
.L_x_8817:
        /* <DEDUP_REMOVED lines=53> */
[----:B------:R-:W-:Y:S01]  /*1c05c0*/  MOV R164, R105 ;  /* 0x0000006900a47202 */ /* 0x000fe20000000f00 */
[----:B------:R-:W-:Y:S02]  /*1c05d0*/  IMAD.MOV.U32 R148, RZ, RZ, R102 ;  /* 0x000000ffff947224 */ /* 0x000fe400078e0066 */
[----:B------:R-:W-:-:S07]  /*1c05e0*/  IMAD.MOV.U32 R149, RZ, RZ, R103 ;  /* 0x000000ffff957224 */ /* 0x000fce00078e0067 */
.L_x_8822:
[----:B------:R-:W-:Y:S05]  /*1c05f0*/  BSYNC.RECONVERGENT B5 ;  /* 0x0000000000057941 */ /* 0x000fea0003800200 */
.L_x_8821:
        /* <DEDUP_REMOVED lines=37> */
[----:B------:R-:W-:-:S04]  /*1c0850*/  @!P0 DMUL R100, R140, R100 ;  /* 0x000000648c648228 */ /* 0x000fc80000000000 */
[----:B------:R-:W-:Y:S01]  /*1c0860*/  @P0 DMUL R102, R140, -R102 ;  /* 0x800000668c660228 */ /* 0x000fe20000000000 */
[----:B------:R-:W-:Y:S02]  /*1c0870*/  @!P0 IMAD.MOV.U32 R140, RZ, RZ, 0x1 ;  /* 0x00000001ff8c8424 */ /* 0x000fe400078e00ff */
[----:B------:R0:W-:Y:S01]  /*1c0880*/  @!P0 STL.64 [R1], R100 ;  /* 0x0000006401008387 */ /* 0x0001e20000100a00 */
[----:B------:R-:W-:-:S03]  /*1c0890*/  @P0 MOV R140, 0x1 ;  /* 0x00000001008c0802 */ /* 0x000fc60000000f00 */
[----:B------:R0:W-:Y:S04]  /*1c08a0*/  @P0 STL.64 [R1], R102 ;  /* 0x0000006601000387 */ /* 0x0001e80000100a00 */
.L_x_8807:
[----:B------:R-:W-:Y:S05]  /*1c08b0*/  BSYNC.RECONVERGENT B4 ;  /* 0x0000000000047941 */ /* 0x000fea0003800200 */
.L_x_8806:
        /* <DEDUP_REMOVED lines=22> */
.L_x_8824:
[----:B------:R-:W-:Y:S05]  /*1c0a20*/  BSYNC.RECONVERGENT B1 ;  /* 0x0000000000017941 */ /* 0x000fea0003800200 */
.L_x_8823:
        /* <DEDUP_REMOVED lines=59> */
.L_x_8826:
        /* <DEDUP_REMOVED lines=72> */
.L_x_8827:
[----:B------:R-:W-:Y:S05]  /*1c1260*/  BSYNC.RECONVERGENT B0 ;  /* 0x0000000000007941 */ /* 0x000fea0003800200 */
.L_x_8825:
        /* <DEDUP_REMOVED lines=28> */
.L_x_8831:
[----:B------:R-:W-:Y:S05]  /*1c1430*/  BSYNC.RECONVERGENT B5 ;  /* 0x0000000000057941 */ /* 0x000fea0003800200 */
.L_x_8830:
[----:B------:R-:W-:-:S07]  /*1c1440*/  VIADD R141, R105, 0x1 ;  /* 0x00000001698d7836 */ /* 0x000fce0000000000 */
.L_x_8829:
[----:B------:R-:W-:Y:S05]  /*1c1450*/  BSYNC.RECONVERGENT B4 ;  /* 0x0000000000047941 */ /* 0x000fea0003800200 */
.L_x_8828:
        /* <DEDUP_REMOVED lines=56> */
.L_x_8833:
[----:B------:R-:W-:Y:S05]  /*1c17e0*/  BSYNC.RECONVERGENT B4 ;  /* 0x0000000000047941 */ /* 0x000fea0003800200 */
.L_x_8832:
        /* <DEDUP_REMOVED lines=59> */
.L_x_8837:
[----:B------:R-:W-:Y:S05]  /*1c1ba0*/  BSYNC.RECONVERGENT B5 ;  /* 0x0000000000057941 */ /* 0x000fea0003800200 */
.L_x_8836:
[----:B------:R-:W-:-:S07]  /*1c1bb0*/  VIADD R141, R105, 0x1 ;  /* 0x00000001698d7836 */ /* 0x000fce0000000000 */
.L_x_8835:
[----:B------:R-:W-:Y:S05]  /*1c1bc0*/  BSYNC.RECONVERGENT B4 ;  /* 0x0000000000047941 */ /* 0x000fea0003800200 */
.L_x_8834:
        /* <DEDUP_REMOVED lines=56> */
.L_x_8839:
[----:B------:R-:W-:Y:S05]  /*1c1f50*/  BSYNC.RECONVERGENT B4 ;  /* 0x0000000000047941 */ /* 0x000fea0003800200 */
.L_x_8838:
        /* <DEDUP_REMOVED lines=45> */
.L_x_8790:
[----:B------:R-:W-:Y:S05]  /*1c2230*/  BSYNC.RECONVERGENT B3 ;  /* 0x0000000000037941 */ /* 0x000fea0003800200 */
.L_x_8788:
        /* <DEDUP_REMOVED lines=35> */
.L_x_8845:
[----:B------:R-:W-:Y:S05]  /*1c2470*/  BSYNC.RECONVERGENT B5 ;  /* 0x0000000000057941 */ /* 0x000fea0003800200 */
.L_x_8844:
[----:B------:R-:W-:-:S07]  /*1c2480*/  VIADD R141, R105, 0x1 ;  /* 0x00000001698d7836 */ /* 0x000fce0000000000 */
.L_x_8843:
[----:B------:R-:W-:Y:S05]  /*1c2490*/  BSYNC.RECONVERGENT B4 ;  /* 0x0000000000047941 */ /* 0x000fea0003800200 */
.L_x_8842:
[----:B------:R-:W2:Y:S01]  /*1c24a0*/  LDCU.64 UR12, c[0x4][0x28] ;  /* 0x01000500ff0c77ac */ /* 0x000ea20008000a00 */
[----:B01----:R-:W-:-:S05]  /*1c24b0*/  IMAD.SHL.U32 R100, R141, 0x40, RZ ;  /* 0x000000408d647824 */ /* 0x003fca00078e00ff */
        /* <DEDUP_REMOVED lines=54> */
.L_x_8847:
[----:B------:R-:W-:Y:S05]  /*1c2820*/  BSYNC.RECONVERGENT B4 ;  /* 0x0000000000047941 */ /* 0x000fea0003800200 */
.L_x_8846:
        /* <DEDUP_REMOVED lines=62> */
[----:B------:R-:W-:Y:S01]  /*1c2c10*/  IMAD.MOV.U32 R102, RZ, RZ, R100 ;  /* 0x000000ffff667224 */ /* 0x000fe200078e0064 */
[----:B------:R-:W-:-:S07]  /*1c2c20*/  MOV R103, R101 ;  /* 0x0000006500677202 */ /* 0x000fce0000000f00 */
.L_x_8849:
[----:B------:R-:W-:Y:S05]  /*1c2c30*/  BSYNC.RECONVERGENT B1 ;  /* 0x0000000000017941 */ /* 0x000fea0003800200 */
.L_x_8848:
        /* <DEDUP_REMOVED lines=20> */
.L_x_8851:
[----:B------:R-:W-:Y:S05]  /*1c2d80*/  BSYNC.RECONVERGENT B1 ;  /* 0x0000000000017941 */ /* 0x000fea0003800200 */
.L_x_8850:
        /* <DEDUP_REMOVED lines=57> */
.L_x_8853:
        /* <DEDUP_REMOVED lines=72> */
.L_x_8854:
[----:B------:R-:W-:Y:S05]  /*1c35a0*/  BSYNC.RECONVERGENT B0 ;  /* 0x0000000000007941 */ /* 0x000fea0003800200 */
.L_x_8852:
        /* <DEDUP_REMOVED lines=39> */
.L_x_8858:
[----:B------:R-:W-:Y:S05]  /*1c3820*/  BSYNC.RECONVERGENT B5 ;  /* 0x0000000000057941 */ /* 0x000fea0003800200 */
.L_x_8857:
[----:B------:R-:W-:Y:S01]  /*1c3830*/  VIADD R141, R105, 0x1 ;  /* 0x00000001698d7836 */ /* 0x000fe20000000000 */
[----:B------:R-:W-:Y:S06]  /*1c3840*/  BRA `(.L_x_8859) ;  /* 0x0000000000087947 */ /* 0x000fec0003800000 */
.L_x_8856:
[----:B------:R-:W-:Y:S01]  /*1c3850*/  DMUL R148, RZ, R166 ;  /* 0x000000a6ff947228 */ /* 0x000fe20000000000 */
[----:B------:R-:W-:-:S10]  /*1c3860*/  MOV R141, 0x1 ;  /* 0x00000001008d7802 */ /* 0x000fd40000000f00 */
.L_x_8859:
[----:B------:R-:W-:Y:S05]  /*1c3870*/  BSYNC.RECONVERGENT B4 ;  /* 0x0000000000047941 */ /* 0x000fea0003800200 */
.L_x_8855:
        /* <DEDUP_REMOVED lines=55> */
.L_x_8861:
[----:B------:R-:W-:Y:S01]  /*1c3bf0*/  DMUL R148, RZ, R166 ;  /* 0x000000a6ff947228 */ /* 0x000fe20000000000 */
[----:B------:R-:W-:-:S10]  /*1c3c00*/  IMAD.MOV.U32 R141, RZ, RZ, RZ ;  /* 0x000000ffff8d7224 */ /* 0x000fd400078e00ff */
.L_x_8862:
[----:B------:R-:W-:Y:S05]  /*1c3c10*/  BSYNC.RECONVERGENT B4 ;  /* 0x0000000000047941 */ /* 0x000fea0003800200 */
.L_x_8860:
        /* <DEDUP_REMOVED lines=64> */
.L_x_8864:
[----:B------:R-:W-:Y:S05]  /*1c4020*/  BSYNC.RECONVERGENT B1 ;  /* 0x0000000000017941 */ /* 0x000fea0003800200 */
.L_x_8863:
        /* <DEDUP_REMOVED lines=20> */
.L_x_8866:
[----:B------:R-:W-:Y:S05]  /*1c4170*/  BSYNC.RECONVERGENT B1 ;  /* 0x0000000000017941 */ /* 0x000fea0003800200 */
.L_x_8865:
        /* <DEDUP_REMOVED lines=77> */
.L_x_8868:
        /* <DEDUP_REMOVED lines=52> */
.L_x_8869:
[----:B------:R-:W-:Y:S05]  /*1c4990*/  BSYNC.RECONVERGENT B0 ;  /* 0x0000000000007941 */ /* 0x000fea0003800200 */
.L_x_8867:
[----:B------:R-:W-:Y:S01]  /*1c49a0*/  UMOV UR12, 0x1a63c1f5 ;  /* 0x1a63c1f5000c7882 */ /* 0x000fe20000000000 */
[----:B------:R-:W-:Y:S01]  /*1c49b0*/  UMOV UR13, 0x404ca5dc ;  /* 0x404ca5dc000d7882 */ /* 0x000fe20000000000 */
[----:B------:R-:W-:Y:S02]  /*1c49c0*/  DSETP.GT.AND P0, PT, R70, RZ, PT ;  /* 0x000000ff4600722a */ /* 0x000fe40003f04000 */
[----:B------:R-:W-:-:S08]  /*1c49d0*/  DMUL R100, R100, UR12 ;  /* 0x0000000c64647c28 */ /* 0x000fd00008000000 */
[----:B------:R-:W-:-:S10]  /*1c49e0*/  DADD R102, -RZ, -R100 ;  /* 0x00000000ff667229 */ /* 0x000fd40000000964 */
[----:B------:R-:W-:Y:S02]  /*1c49f0*/  FSEL R70, R102, R100, P0 ;  /* 0x0000006466467208 */ /* 0x000fe40000000000 */
[----:B------:R-:W-:-:S07]  /*1c4a00*/  FSEL R71, R103, R101, P0 ;  /* 0x0000006567477208 */ /* 0x000fce0000000000 */
.L_x_8841:
[----:B------:R-:W-:Y:S05]  /*1c4a10*/  BSYNC.RECONVERGENT B3 ;  /* 0x0000000000037941 */ /* 0x000fea0003800200 */
.L_x_8840:
        /* <DEDUP_REMOVED lines=27> */
.L_x_8871:
[----:B------:R-:W-:Y:S05]  /*1c4bd0*/  BSYNC.RECONVERGENT B1 ;  /* 0x0000000000017941 */ /* 0x000fea0003800200 */
.L_x_8870:
        /* <DEDUP_REMOVED lines=24> */
.L_x_8873:
[----:B------:R-:W-:Y:S05]  /*1c4d60*/  BSYNC.RECONVERGENT B1 ;  /* 0x0000000000017941 */ /* 0x000fea0003800200 */
.L_x_8872:
        /* <DEDUP_REMOVED lines=24> */
.L_x_8875:
[----:B------:R-:W-:Y:S05]  /*1c4ef0*/  BSYNC.RECONVERGENT B1 ;  /* 0x0000000000017941 */ /* 0x000fea0003800200 */
.L_x_8874:
        /* <DEDUP_REMOVED lines=49> */
.L_x_8881:
[----:B------:R-:W-:Y:S05]  /*1c5210*/  BSYNC.RECONVERGENT B5 ;  /* 0x0000000000057941 */ /* 0x000fea0003800200 */
.L_x_8880:
        /* <DEDUP_REMOVED lines=63> */
.L_x_8885:
[----:B------:R-:W-:Y:S05]  /*1c5610*/  BSYNC.RECONVERGENT B6 ;  /* 0x0000000000067941 */ /* 0x000fea0003800200 */
.L_x_8884:
[----:B------:R-:W-:-:S07]  /*1c5620*/  VIADD R141, R100, 0x1 ;  /* 0x00000001648d7836 */ /* 0x000fce0000000000 */
.L_x_8883:
[----:B------:R-:W-:Y:S05]  /*1c5630*/  BSYNC.RECONVERGENT B5 ;  /* 0x0000000000057941 */ /* 0x000fea0003800200 */
.L_x_8882:
        /* <DEDUP_REMOVED lines=35> */
.L_x_8891:
        /* <DEDUP_REMOVED lines=25> */
.L_x_8889:
[----:B------:R-:W-:Y:S05]  /*1c5a00*/  BSYNC.RELIABLE B1 ;  /* 0x0000000000017941 */ /* 0x000fea0003800100 */
.L_x_8888:
[----:B------:R-:W-:-:S04]  /*1c5a10*/  IADD3 R100, PT, PT, R100, 0x1, RZ ;  /* 0x0000000164647810 */ /* 0x000fc80007ffe0ff */
[----:B------:R-:W-:-:S13]  /*1c5a20*/  ISETP.NE.AND P0, PT, R100, R123, PT ;  /* 0x0000007b6400720c */ /* 0x000fda0003f05270 */
[----:B------:R-:W-:Y:S05]  /*1c5a30*/  @P0 BRA `(.L_x_8891) ;  /* 0xfffffffc008c0947 */ /* 0x000fea000383ffff */
[----:B------:R-:W-:-:S07]  /*1c5a40*/  IMAD.MOV.U32 R2, RZ, RZ, RZ ;  /* 0x000000ffff027224 */ /* 0x000fce00078e00ff */
.L_x_8887:
        /* <DEDUP_REMOVED lines=8> */
.L_x_8886:
[----:B------:R2:W5:Y:S01]  /*1c5ad0*/  LDL.64 R102, [R1] ;  /* 0x0000000001667983 */ /* 0x0005620000100a00 */
[----:B------:R-:W-:-:S07]  /*1c5ae0*/  IMAD.MOV.U32 R2, RZ, RZ, R100 ;  /* 0x000000ffff027224 */ /* 0x000fce00078e0064 */
.L_x_8890:
        /* <DEDUP_REMOVED lines=17> */
.L_x_8879:
[----:B------:R-:W-:Y:S05]  /*1c5c00*/  BSYNC.RECONVERGENT B4 ;  /* 0x0000000000047941 */ /* 0x000fea0003800200 */
.L_x_8878:
        /* <DEDUP_REMOVED lines=37> */
[----:B012--5:R-:W-:Y:S05]  /*1c5e60*/  CALL.REL.NOINC `($_Z8FitGrainPdPiS0_S_S_S0_S0_S_S_S_S_S_S_S_S_S_S_S_S_$__internal_trig_reduction_slowpathd) ;  /* 0x00000e3400507944 */ /* 0x027fea0003c00000 */
[----:B------:R-:W-:Y:S02]  /*1c5e70*/  IMAD.MOV.U32 R162, RZ, RZ, R105 ;  /* 0x000000ffffa27224 */ /* 0x000fe400078e0069 */
[----:B------:R-:W-:Y:S02]  /*1c5e80*/  IMAD.MOV.U32 R140, RZ, RZ, R102 ;  /* 0x000000ffff8c7224 */ /* 0x000fe400078e0066 */
[----:B------:R-:W-:Y:S01]  /*1c5e90*/  IMAD.MOV.U32 R141, RZ, RZ, R103 ;  /* 0x000000ffff8d7224 */ /* 0x000fe200078e0067 */
[----:B------:R-:W-:Y:S06]  /*1c5ea0*/  BRA `(.L_x_8894) ;  /* 0x0000000000087947 */ /* 0x000fec0003800000 */
.L_x_8893:
[----:B------:R-:W-:Y:S01]  /*1c5eb0*/  DMUL R140, RZ, R168 ;  /* 0x000000a8ff8c7228 */ /* 0x000fe20000000000 */
[----:B------:R-:W-:-:S10]  /*1c5ec0*/  IMAD.MOV.U32 R162, RZ, RZ, RZ ;  /* 0x000000ffffa27224 */ /* 0x000fd400078e00ff */
.L_x_8894:
[----:B------:R-:W-:Y:S05]  /*1c5ed0*/  BSYNC.RECONVERGENT B4 ;  /* 0x0000000000047941 */ /* 0x000fea0003800200 */
.L_x_8892:
        /* <DEDUP_REMOVED lines=58> */
.L_x_8898:
[----:B------:R-:W-:Y:S05]  /*1c6280*/  BSYNC.RECONVERGENT B5 ;  /* 0x0000000000057941 */ /* 0x000fea0003800200 */
.L_x_8897:
[----:B------:R-:W-:Y:S01]  /*1c6290*/  VIADD R164, R100, 0x1 ;  /* 0x0000000164a47836 */ /* 0x000fe20000000000 */
[----:B------:R-:W-:Y:S06]  /*1c62a0*/  BRA `(.L_x_8899) ;  /* 0x0000000000147947 */ /* 0x000fec0003800000 */
.L_x_8896:
[----:B------:R-:W-:Y:S01]  /*1c62b0*/  UMOV UR12, 0xa2529d3a ;  /* 0xa2529d3a000c7882 */ /* 0x000fe20000000000 */
[----:B------:R-:W-:Y:S01]  /*1c62c0*/  UMOV UR13, 0x3f91df46 ;  /* 0x3f91df46000d7882 */ /* 0x000fe20000000000 */
[----:B------:R-:W-:Y:S01]  /*1c62d0*/  IMAD.MOV.U32 R164, RZ, RZ, 0x1 ;  /* 0x00000001ffa47424 */ /* 0x000fe200078e00ff */
[----:B------:R-:W-:-:S08]  /*1c62e0*/  DMUL R148, R70, UR12 ;  /* 0x0000000c46947c28 */ /* 0x000fd00008000000 */
[----:B------:R-:W-:-:S11]  /*1c62f0*/  DMUL R148, RZ, R148 ;  /* 0x00000094ff947228 */ /* 0x000fd60000000000 */
.L_x_8899:
[----:B------:R-:W-:Y:S05]  /*1c6300*/  BSYNC.RECONVERGENT B4 ;  /* 0x0000000000047941 */ /* 0x000fea0003800200 */
.L_x_8895:
        /* <DEDUP_REMOVED lines=35> */
.L_x_8904:
        /* <DEDUP_REMOVED lines=25> */
.L_x_8903:
[----:B------:R-:W-:Y:S05]  /*1c66d0*/  BSYNC.RELIABLE B1 ;  /* 0x0000000000017941 */ /* 0x000fea0003800100 */
.L_x_8902:
[----:B------:R-:W-:-:S05]  /*1c66e0*/  VIADD R2, R2, 0x1 ;  /* 0x0000000102027836 */ /* 0x000fca0000000000 */
[----:B------:R-:W-:-:S13]  /*1c66f0*/  ISETP.NE.AND P0, PT, R2, R123, PT ;  /* 0x0000007b0200720c */ /* 0x000fda0003f05270 */
[----:B------:R-:W-:Y:S05]  /*1c6700*/  @P0 BRA `(.L_x_8904) ;  /* 0xfffffffc008c0947 */ /* 0x000fea000383ffff */
[----:B------:R-:W-:-:S07]  /*1c6710*/  IMAD.MOV.U32 R2, RZ, RZ, RZ ;  /* 0x000000ffff027224 */ /* 0x000fce00078e00ff */
.L_x_8901:
[----:B------:R-:W-:Y:S01]  /*1c6720*/  ISETP.NE.AND P0, PT, R2, RZ, PT ;  /* 0x000000ff0200720c */ /* 0x000fe20003f05270 */
[----:B------:R-:W-:Y:S01]  /*1c6730*/  IMAD.MOV.U32 R106, RZ, RZ, R2 ;  /* 0x000000ffff6a7224 */ /* 0x000fe200078e0002 */
[----:B------:R-:W-:-:S11]  /*1c6740*/  MOV R2, RZ ;  /* 0x000000ff00027202 */ /* 0x000fd60000000f00 */
[----:B------:R-:W-:Y:S05]  /*1c6750*/  @!P0 BREAK.RELIABLE B0 ;  /* 0x0000000000008942 */ /* 0x000fea0003800100 */
[----:B------:R-:W-:Y:S05]  /*1c6760*/  @!P0 BRA `(.L_x_8877) ;  /* 0x0000000000448947 */ /* 0x000fea0003800000 */
[----:B------:R-:W-:Y:S05]  /*1c6770*/  BSYNC.RELIABLE B0 ;  /* 0x0000000000007941 */ /* 0x000fea0003800100 */
.L_x_8900:
        /* <DEDUP_REMOVED lines=16> */
.L_x_8877:
[----:B------:R-:W-:Y:S05]  /*1c6880*/  BSYNC.RECONVERGENT B3 ;  /* 0x0000000000037941 */ /* 0x000fea0003800200 */
.L_x_8876:
[----:B----4-:R-:W3:Y:S02]  /*1c6890*/  LDC.64 R100, c[0x0][0x390] ;  /* 0x0000e400ff647b82 */ /* 0x010ee40000000a00 */
[----:B---3--:R-:W3:Y:S01]  /*1c68a0*/  LDG.E R101, desc[UR4][R100.64+0x4] ;  /* 0x0000040464657981 */ /* 0x008ee2000c1e1900 */
[----:B------:R-:W-:-:S05]  /*1c68b0*/  VIADD R118, R118, 0x1 ;  /* 0x0000000176767836 */ /* 0x000fca0000000000 */
[----:B---3--:R-:W-:-:S13]  /*1c68c0*/  ISETP.GE.AND P0, PT, R118, R101, PT ;  /* 0x000000657600720c */ /* 0x008fda0003f06270 */
[----:B------:R-:W-:Y:S05]  /*1c68d0*/  @!P0 BRA `(.L_x_8905) ;  /* 0xffffff6c009c8947 */ /* 0x000fea000383ffff */
.L_x_8783:
[----:B------:R-:W-:Y:S01]  /*1c68e0*/  ISETP.GE.AND P0, PT, R10, 0x1, PT ;  /* 0x000000010a00780c */ /* 0x000fe20003f06270 */
[----:B------:R-:W-:Y:S01]  /*1c68f0*/  BSSY.RECONVERGENT B1, `(.L_x_8906) ;  /* 0x0000045000017945 */ /* 0x000fe20003800200 */
[----:B------:R-:W-:-:S11]  /*1c6900*/  CS2R R126, SRZ ;  /* 0x00000000007e7805 */ /* 0x000fd6000001ff00 */
[----:B------:R-:W-:Y:S05]  /*1c6910*/  @!P0 BRA `(.L_x_8907) ;  /* 0x0000000400088947 */ /* 0x000fea0003800000 */
[----:B------:R-:W-:Y:S01]  /*1c6920*/  IMAD.MOV.U32 R123, RZ, RZ, RZ ;  /* 0x000000ffff7b7224 */ /* 0x000fe200078e00ff */
[----:B------:R-:W-:-:S07]  /*1c6930*/  CS2R R126, SRZ ;  /* 0x00000000007e7805 */ /* 0x000fce000001ff00 */
.L_x_8914:
        /* <DEDUP_REMOVED lines=17> */
.L_x_8911:
        /* <DEDUP_REMOVED lines=9> */
.L_x_8910:
        /* <DEDUP_REMOVED lines=32> */
.L_x_8913:
[----:B------:R-:W-:Y:S05]  /*1c6ce0*/  BSYNC.RECONVERGENT B4 ;  /* 0x0000000000047941 */ /* 0x000fea0003800200 */
.L_x_8912:
[----:B------:R-:W-:-:S11]  /*1c6cf0*/  DADD R126, R126, R100 ;  /* 0x000000007e7e7229 */ /* 0x000fd60000000064 */
.L_x_8909:
[----:B------:R-:W-:Y:S05]  /*1c6d00*/  BSYNC.RECONVERGENT B3 ;  /* 0x0000000000037941 */ /* 0x000fea0003800200 */
.L_x_8908:
[----:B------:R-:W-:-:S05]  /*1c6d10*/  VIADD R123, R123, 0x1 ;  /* 0x000000017b7b7836 */ /* 0x000fca0000000000 */
[----:B------:R-:W-:-:S13]  /*1c6d20*/  ISETP.NE.AND P0, PT, R123, R10, PT ;  /* 0x0000000a7b00720c */ /* 0x000fda0003f05270 */
[----:B------:R-:W-:Y:S05]  /*1c6d30*/  @P0 BRA `(.L_x_8914) ;  /* 0xfffffffc00000947 */ /* 0x000fea000383ffff */
.L_x_8907:
[----:B------:R-:W-:Y:S05]  /*1c6d40*/  BSYNC.RECONVERGENT B1 ;  /* 0x0000000000017941 */ /* 0x000fea0003800200 */
.L_x_8906:
[----:B------:R-:W-:-:S04]  /*1c6d50*/  IMAD.WIDE.U32 R100, R119, 0x8, R28 ;  /* 0x0000000877647825 */ /* 0x000fc800078e001c */
[C---:B------:R-:W-:Y:S01]  /*1c6d60*/  IMAD.WIDE.U32 R102, R119.reuse, 0x8, R22 ;  /* 0x0000000877667825 */ /* 0x040fe200078e0016 */
[----:B------:R4:W-:Y:S03]  /*1c6d70*/  STG.E.64 desc[UR4][R100.64+0x1e0], R126 ;  /* 0x0001e07e64007986 */ /* 0x0009e6000c101b04 */
[----:B------:R-:W-:Y:S01]  /*1c6d80*/  VIADD R119, R119, 0x1 ;  /* 0x0000000177777836 */ /* 0x000fe20000000000 */
[----:B------:R4:W-:Y:S04]  /*1c6d90*/  STG.E.64 desc[UR4][R102.64], R124 ;  /* 0x0000007c66007986 */ /* 0x0009e8000c101b04 */
[----:B------:R-:W-:-:S13]  /*1c6da0*/  ISETP.NE.AND P0, PT, R119, 0x6, PT ;  /* 0x000000067700780c */ /* 0x000fda0003f05270 */
[----:B----4-:R-:W-:Y:S05]  /*1c6db0*/  @P0 BRA `(.L_x_8915) ;  /* 0xffffff0000200947 */ /* 0x010fea000383ffff */
[----:B------:R-:W3:Y:S04]  /*1c6dc0*/  LDG.E.64 R100, desc[UR4][R28.64+0x1e0] ;  /* 0x0001e0041c647981 */ /* 0x000ee8000c1e1b00 */
[----:B------:R-:W3:Y:S04]  /*1c6dd0*/  LDG.E.64 R102, desc[UR4][R28.64+0x1e8] ;  /* 0x0001e8041c667981 */ /* 0x000ee8000c1e1b00 */
[----:B------:R-:W4:Y:S04]  /*1c6de0*/  LDG.E.64 R104, desc[UR4][R28.64+0x1f0] ;  /* 0x0001f0041c687981 */ /* 0x000f28000c1e1b00 */
[----:B-----5:R-:W2:Y:S04]  /*1c6df0*/  LDG.E.64 R106, desc[UR4][R28.64+0x1f8] ;  /* 0x0001f8041c6a7981 */ /* 0x020ea8000c1e1b00 */
[----:B------:R-:W2:Y:S04]  /*1c6e00*/  LDG.E.64 R108, desc[UR4][R28.64+0x200] ;  /* 0x000200041c6c7981 */ /* 0x000ea8000c1e1b00 */
[----:B------:R-:W2:Y:S04]  /*1c6e10*/  LDG.E.64 R110, desc[UR4][R28.64+0x208] ;  /* 0x000208041c6e7981 */ /* 0x000ea8000c1e1b00 */
[----:B------:R-:W2:Y:S01]  /*1c6e20*/  LDG.E.64 R118, desc[UR4][R28.64+0x210] ;  /* 0x000210041c767981 */ /* 0x000ea2000c1e1b00 */
[----:B------:R-:W-:Y:S01]  /*1c6e30*/  VIADD R21, R21, 0x6 ;  /* 0x0000000615157836 */ /* 0x000fe20000000000 */
[----:B------:R-:W-:Y:S01]  /*1c6e40*/  BSSY.RECONVERGENT B3, `(.L_x_8916) ;  /* 0x00053a4000037945 */ /* 0x000fe20003800200 */
[----:B---3--:R-:W-:-:S06]  /*1c6e50*/  DSETP.GEU.AND P3, PT, R102, R100, PT ;  /* 0x000000646600722a */ /* 0x008fcc0003f6e000 */
[----:B------:R-:W-:Y:S02]  /*1c6e60*/  FSEL R100, R102, R100, !P3 ;  /* 0x0000006466647208 */ /* 0x000fe40005800000 */
[----:B------:R-:W-:Y:S02]  /*1c6e70*/  FSEL R101, R103, R101, !P3 ;  /* 0x0000006567657208 */ /* 0x000fe40005800000 */
[----:B------:R-:W-:-:S04]  /*1c6e80*/  SEL R102, RZ, 0x1, P3 ;  /* 0x00000001ff667807 */ /* 0x000fc80001800000 */
[----:B----4-:R-:W-:-:S06]  /*1c6e90*/  DSETP.GEU.AND P0, PT, R104, R100, PT ;  /* 0x000000646800722a */ /* 0x010fcc0003f0e000 */
[----:B------:R-:W-:Y:S02]  /*1c6ea0*/  FSEL R100, R104, R100, !P0 ;  /* 0x0000006468647208 */ /* 0x000fe40004000000 */
[----:B------:R-:W-:Y:S02]  /*1c6eb0*/  FSEL R101, R105, R101, !P0 ;  /* 0x0000006569657208 */ /* 0x000fe40004000000 */
[----:B------:R-:W-:-:S04]  /*1c6ec0*/  SEL R102, R102, 0x2, P0 ;  /* 0x0000000266667807 */ /* 0x000fc80000000000 */
[----:B--2---:R-:W-:-:S06]  /*1c6ed0*/  DSETP.GEU.AND P1, PT, R106, R100, PT ;  /* 0x000000646a00722a */ /* 0x004fcc0003f2e000 */
        /* <DEDUP_REMOVED lines=17> */
.L_x_10029:
[----:B--2-4-:R-:W2:Y:S04]  /*1c6ff0*/  LDG.E.64 R100, desc[UR4][R28.64+0x1e0] ;  /* 0x0001e0041c647981 */ /* 0x014ea8000c1e1b00 */
[----:B------:R-:W2:Y:S04]  /*1c7000*/  LDG.E.64 R102, desc[UR4][R28.64+0x1e8] ;  /* 0x0001e8041c667981 */ /* 0x000ea8000c1e1b00 */
[----:B---3--:R-:W3:Y:S04]  /*1c7010*/  LDG.E.64 R104, desc[UR4][R28.64+0x1f0] ;  /* 0x0001f0041c687981 */ /* 0x008ee8000c1e1b00 */
[----:B------:R-:W4:Y:S04]  /*1c7020*/  LDG.E.64 R106, desc[UR4][R28.64+0x1f8] ;  /* 0x0001f8041c6a7981 */ /* 0x000f28000c1e1b00 */
        /* <DEDUP_REMOVED lines=14> */
[----:B-----5:R-:W-:Y:S01]  /*1c7110*/  DSETP.GEU.AND P2, PT, R104, R108, PT ;  /* 0x0000006c6800722a */ /* 0x020fe20003f4e000 */
[----:B------:R-:W-:Y:S01]  /*1c7120*/  SEL R122, RZ, 0x1, P3 ;  /* 0x00000001ff7a7807 */ /* 0x000fe20001800000 */
[----:B------:R-:W4:Y:S04]  /*1c7130*/  LDG.E.64 R106, desc[UR4][R28.64+0x90] ;  /* 0x000090041c6a7981 */ /* 0x000f28000c1e1b00 */
[----:B------:R-:W-:-:S02]  /*1c7140*/  FSEL R108, R108, R104, !P2 ;  /* 0x000000686c6c7208 */ /* 0x000fc40005000000 */
[----:B------:R-:W-:Y:S02]  /*1c7150*/  FSEL R109, R109, R105, !P2 ;  /* 0x000000696d6d7208 */ /* 0x000fe40005000000 */
[----:B------:R-:W5:Y:S01]  /*1c7160*/  LDG.E.64 R104, desc[UR4][R28.64+0x60] ;  /* 0x000060041c687981 */ /* 0x000f62000c1e1b00 */
[----:B------:R-:W-:-:S03]  /*1c7170*/  SEL R122, R122, 0x2, P0 ;  /* 0x000000027a7a7807 */ /* 0x000fc60000000000 */
[----:B------:R-:W-:Y:S01]  /*1c7180*/  DSETP.GEU.AND P3, PT, R108, R110, PT ;  /* 0x0000006e6c00722a */ /* 0x000fe20003f6e000 */
[----:B------:R-:W-:-:S05]  /*1c7190*/  SEL R122, R122, 0x3, P1 ;  /* 0x000000037a7a7807 */ /* 0x000fca0000800000 */
[----:B------:R-:W-:Y:S02]  /*1c71a0*/  FSEL R110, R110, R108, !P3 ;  /* 0x0000006c6e6e7208 */ /* 0x000fe40005800000 */
[----:B------:R-:W-:Y:S02]  /*1c71b0*/  FSEL R111, R111, R109, !P3 ;  /* 0x0000006d6f6f7208 */ /* 0x000fe40005800000 */
[----:B------:R-:W4:Y:S01]  /*1c71c0*/  LDG.E.64 R108, desc[UR4][R28.64+0xc0] ;  /* 0x0000c0041c6c7981 */ /* 0x000f22000c1e1b00 */
[----:B------:R-:W-:-:S03]  /*1c71d0*/  SEL R122, R122, 0x4, P2 ;  /* 0x000000047a7a7807 */ /* 0x000fc60001000000 */
[----:B------:R-:W-:Y:S01]  /*1c71e0*/  DSETP.GEU.AND P0, PT, R110, R118, PT ;  /* 0x000000766e00722a */ /* 0x000fe20003f0e000 */
[----:B------:R-:W-:Y:S01]  /*1c71f0*/  SEL R119, R122, 0x5, P3 ;  /* 0x000000057a777807 */ /* 0x000fe20001800000 */
[----:B------:R-:W4:Y:S04]  /*1c7200*/  LDG.E.64 R110, desc[UR4][R28.64+0xf0] ;  /* 0x0000f0041c6e7981 */ /* 0x000f28000c1e1b00 */
[----:B------:R-:W-:Y:S01]  /*1c7210*/  SEL R119, R119, 0x6, P0 ;  /* 0x0000000677777807 */ /* 0x000fe20000000000 */
[----:B------:R-:W4:Y:S04]  /*1c7220*/  LDG.E.64 R122, desc[UR4][R28.64+0x120] ;  /* 0x000120041c7a7981 */ /* 0x000f28000c1e1b00 */
[----:B------:R-:W-:-:S04]  /*1c7230*/  IMAD R125, R119, 0x6, RZ ;  /* 0x00000006777d7824 */ /* 0x000fc800078e02ff */
[----:B------:R-:W-:-:S05]  /*1c7240*/  IMAD.WIDE.U32 R124, R125, 0x8, R28 ;  /* 0x000000087d7c7825 */ /* 0x000fca00078e001c */
[----:B------:R-:W4:Y:S01]  /*1c7250*/  LDG.E.64 R142, desc[UR4][R124.64] ;  /* 0x000000047c8e7981 */ /* 0x000f22000c1e1b00 */
[----:B0-----:R-:W0:Y:S01]  /*1c7260*/  MUFU.RCP64H R127, 6 ;  /* 0x40180000007f7908 */ /* 0x001e220000001800 */
[----:B------:R-:W-:Y:S01]  /*1c7270*/  IMAD.MOV.U32 R126, RZ, RZ, 0x1 ;  /* 0x00000001ff7e7424 */ /* 0x000fe200078e00ff */
[----:B------:R-:W-:Y:S01]  /*1c7280*/  BSSY.RECONVERGENT B1, `(.L_x_8918) ;  /* 0x000001d000017945 */ /* 0x000fe20003800200 */
[----:B--2---:R-:W-:-:S08]  /*1c7290*/  DADD R100, RZ, R100 ;  /* 0x00000000ff647229 */ /* 0x004fd00000000064 */
[----:B---3--:R-:W-:-:S08]  /*1c72a0*/  DADD R100, R100, R102 ;  /* 0x0000000064647229 */ /* 0x008fd00000000066 */
[----:B-----5:R-:W-:Y:S01]  /*1c72b0*/  DADD R100, R100, R104 ;  /* 0x0000000064647229 */ /* 0x020fe20000000068 */
[----:B------:R-:W-:Y:S01]  /*1c72c0*/  IMAD.MOV.U32 R104, RZ, RZ, 0x0 ;  /* 0x00000000ff687424 */ /* 0x000fe200078e00ff */
[----:B------:R-:W-:-:S06]  /*1c72d0*/  MOV R105, 0x40180000 ;  /* 0x4018000000697802 */ /* 0x000fcc0000000f00 */
[----:B----4-:R-:W-:Y:S02]  /*1c72e0*/  DADD R100, R100, R106 ;  /* 0x0000000064647229 */ /* 0x010fe4000000006a */
[----:B0-----:R-:W-:-:S06]  /*1c72f0*/  DFMA R102, R126, -R104, 1 ;  /* 0x3ff000007e66742b */ /* 0x001fcc0000000868 */
[----:B------:R-:W-:Y:S02]  /*1c7300*/  DADD R100, R100, R108 ;  /* 0x0000000064647229 */ /* 0x000fe4000000006c */
[----:B------:R-:W-:-:S06]  /*1c7310*/  DFMA R102, R102, R102, R102 ;  /* 0x000000666666722b */ /* 0x000fcc0000000066 */
[----:B------:R-:W-:Y:S02]  /*1c7320*/  DADD R100, R100, R110 ;  /* 0x0000000064647229 */ /* 0x000fe4000000006e */
[----:B------:R-:W-:-:S06]  /*1c7330*/  DFMA R102, R126, R102, R126 ;  /* 0x000000667e66722b */ /* 0x000fcc000000007e */
[----:B------:R-:W-:Y:S02]  /*1c7340*/  DADD R100, R100, R122 ;  /* 0x0000000064647229 */ /* 0x000fe4000000007a */
[----:B------:R-:W-:-:S06]  /*1c7350*/  DFMA R104, R102, -R104, 1 ;  /* 0x3ff000006668742b */ /* 0x000fcc0000000868 */
[----:B------:R-:W-:Y:S02]  /*1c7360*/  DADD R100, R100, -R142 ;  /* 0x0000000064647229 */ /* 0x000fe4000000088e */
[----:B------:R-:W-:-:S08]  /*1c7370*/  DFMA R104, R102, R104, R102 ;  /* 0x000000686668722b */ /* 0x000fd00000000066 */
[----:B------:R-:W-:-:S08]  /*1c7380*/  DMUL R130, R100, R104 ;  /* 0x0000006864827228 */ /* 0x000fd00000000000 */
[----:B------:R-:W-:-:S08]  /*1c7390*/  DFMA R102, R130, -6, R100 ;  /* 0xc01800008266782b */ /* 0x000fd00000000064 */
[----:B------:R-:W-:Y:S01]  /*1c73a0*/  DFMA R130, R104, R102, R130 ;  /* 0x000000666882722b */ /* 0x000fe20000000082 */
[----:B------:R-:W-:-:S09]  /*1c73b0*/  FSETP.GEU.AND P1, PT, |R101|, 6.5827683646048100446e-37, PT ;  /* 0x036000006500780b */ /* 0x000fd20003f2e200 */
[----:B------:R-:W-:-:S05]  /*1c73c0*/  FFMA R102, RZ, 2.375, R131 ;  /* 0x40180000ff667823 */ /* 0x000fca0000000083 */
[----:B------:R-:W-:-:S13]  /*1c73d0*/  FSETP.GT.AND P0, PT, |R102|, 1.469367938527859385e-39, PT ;  /* 0x001000006600780b */ /* 0x000fda0003f04200 */
[----:B-1----:R-:W-:Y:S05]  /*1c73e0*/  @P0 BRA P1, `(.L_x_8919) ;  /* 0x0000000000180947 */ /* 0x002fea0000800000 */
[----:B------:R-:W-:Y:S01]  /*1c73f0*/  IMAD.MOV.U32 R106, RZ, RZ, RZ ;  /* 0x000000ffff6a7224 */ /* 0x000fe200078e00ff */
[----:B------:R-:W-:Y:S01]  /*1c7400*/  MOV R104, 0x1c7430 ;  /* 0x001c743000687802 */ /* 0x000fe20000000f00 */
[----:B------:R-:W-:-:S07]  /*1c7410*/  IMAD.MOV.U32 R103, RZ, RZ, 0x40180000 ;  /* 0x40180000ff677424 */ /* 0x000fce00078e00ff */
[----:B-1----:R-:W-:Y:S05]  /*1c7420*/  CALL.REL.NOINC `($__internal_16_$__cuda_sm20_div_rn_f64_full) ;  /* 0x00000e0800fc7944 */ /* 0x002fea0003c00000 */
[----:B------:R-:W-:Y:S02]  /*1c7430*/  IMAD.MOV.U32 R130, RZ, RZ, R100 ;  /* 0x000000ffff827224 */ /* 0x000fe400078e0064 */
[----:B------:R-:W-:-:S07]  /*1c7440*/  IMAD.MOV.U32 R131, RZ, RZ, R101 ;  /* 0x000000ffff837224 */ /* 0x000fce00078e0065 */
.L_x_8919:
[----:B------:R-:W-:Y:S05]  /*1c7450*/  BSYNC.RECONVERGENT B1 ;  /* 0x0000000000017941 */ /* 0x000fea0003800200 */
.L_x_8918:
[----:B------:R-:W2:Y:S04]  /*1c7460*/  LDG.E.64 R100, desc[UR4][R28.64+0x8] ;  /* 0x000008041c647981 */ /* 0x000ea8000c1e1b00 */
[----:B------:R-:W3:Y:S04]  /*1c7470*/  LDG.E.64 R102, desc[UR4][R28.64+0x38] ;  /* 0x000038041c667981 */ /* 0x000ee8000c1e1b00 */
[----:B------:R-:W4:Y:S04]  /*1c7480*/  LDG.E.64 R104, desc[UR4][R28.64+0x68] ;  /* 0x000068041c687981 */ /* 0x000f28000c1e1b00 */
[----:B------:R-:W5:Y:S04]  /*1c7490*/  LDG.E.64 R106, desc[UR4][R28.64+0x98] ;  /* 0x000098041c6a7981 */ /* 0x000f68000c1e1b00 */
[----:B------:R-:W5:Y:S04]  /*1c74a0*/  LDG.E.64 R108, desc[UR4][R28.64+0xc8] ;  /* 0x0000c8041c6c7981 */ /* 0x000f68000c1e1b00 */
[----:B------:R-:W5:Y:S04]  /*1c74b0*/  LDG.E.64 R110, desc[UR4][R28.64+0xf8] ;  /* 0x0000f8041c6e7981 */ /* 0x000f68000c1e1b00 */
[----:B------:R-:W5:Y:S04]  /*1c74c0*/  LDG.E.64 R122, desc[UR4][R28.64+0x128] ;  /* 0x000128041c7a7981 */ /* 0x000f68000c1e1b00 */
[----:B------:R0:W-:Y:S04]  /*1c74d0*/  STG.E.64 desc[UR4][R28.64+0x1b0], R130 ;  /* 0x0001b0821c007986 */ /* 0x0001e8000c101b04 */
[----:B------:R-:W5:Y:S01]  /*1c74e0*/  LDG.E.64 R140, desc[UR4][R124.64+0x8] ;  /* 0x000008047c8c7981 */ /* 0x000f62000c1e1b00 */
[----:B------:R-:W1:Y:S01]  /*1c74f0*/  MUFU.RCP64H R127, 6 ;  /* 0x40180000007f7908 */ /* 0x000e620000001800 */
[----:B------:R-:W-:Y:S01]  /*1c7500*/  IMAD.MOV.U32 R126, RZ, RZ, 0x1 ;  /* 0x00000001ff7e7424 */ /* 0x000fe200078e00ff */
[----:B------:R-:W-:Y:S01]  /*1c7510*/  BSSY.RECONVERGENT B1, `(.L_x_8920) ;  /* 0x000001d000017945 */ /* 0x000fe20003800200 */
[----:B--2---:R-:W-:-:S08]  /*1c7520*/  DADD R100, RZ, R100 ;  /* 0x00000000ff647229 */ /* 0x004fd00000000064 */
[----:B---3--:R-:W-:Y:S01]  /*1c7530*/  DADD R100, R100, R102 ;  /* 0x0000000064647229 */ /* 0x008fe20000000066 */
[----:B------:R-:W-:Y:S02]  /*1c7540*/  IMAD.MOV.U32 R102, RZ, RZ, 0x0 ;  /* 0x00000000ff667424 */ /* 0x000fe400078e00ff */
[----:B------:R-:W-:-:S05]  /*1c7550*/  IMAD.MOV.U32 R103, RZ, RZ, 0x40180000 ;  /* 0x40180000ff677424 */ /* 0x000fca00078e00ff */
[----:B----4-:R-:W-:Y:S02]  /*1c7560*/  DADD R100, R100, R104 ;  /* 0x0000000064647229 */ /* 0x010fe40000000068 */
[----:B-1----:R-:W-:-:S06]  /*1c7570*/  DFMA R104, R126, -R102, 1 ;  /* 0x3ff000007e68742b */ /* 0x002fcc0000000866 */
[----:B-----5:R-:W-:Y:S02]  /*1c7580*/  DADD R100, R100, R106 ;  /* 0x0000000064647229 */ /* 0x020fe4000000006a */
[----:B------:R-:W-:-:S06]  /*1c7590*/  DFMA R104, R104, R104, R104 ;  /* 0x000000686868722b */ /* 0x000fcc0000000068 */
[----:B------:R-:W-:Y:S02]  /*1c75a0*/  DADD R100, R100, R108 ;  /* 0x0000000064647229 */ /* 0x000fe4000000006c */
[----:B------:R-:W-:-:S06]  /*1c75b0*/  DFMA R104, R126, R104, R126 ;  /* 0x000000687e68722b */ /* 0x000fcc000000007e */
[----:B------:R-:W-:Y:S02]  /*1c75c0*/  DADD R100, R100, R110 ;  /* 0x0000000064647229 */ /* 0x000fe4000000006e */
[----:B------:R-:W-:-:S06]  /*1c75d0*/  DFMA R102, R104, -R102, 1 ;  /* 0x3ff000006866742b */ /* 0x000fcc0000000866 */
[----:B------:R-:W-:Y:S02]  /*1c75e0*/  DADD R100, R100, R122 ;  /* 0x0000000064647229 */ /* 0x000fe4000000007a */
[----:B------:R-:W-:-:S06]  /*1c75f0*/  DFMA R104, R104, R102, R104 ;  /* 0x000000666868722b */ /* 0x000fcc0000000068 */
[----:B------:R-:W-:-:S08]  /*1c7600*/  DADD R100, R100, -R140 ;  /* 0x0000000064647229 */ /* 0x000fd0000000088c */
[----:B------:R-:W-:Y:S02]  /*1c7610*/  DMUL R128, R104, R100 ;  /* 0x0000006468807228 */ /* 0x000fe40000000000 */
[----:B------:R-:W-:-:S06]  /*1c7620*/  FSETP.GEU.AND P1, PT, |R101|, 6.5827683646048100446e-37, PT ;  /* 0x036000006500780b */ /* 0x000fcc0003f2e200 */
[----:B------:R-:W-:-:S08]  /*1c7630*/  DFMA R102, R128, -6, R100 ;  /* 0xc01800008066782b */ /* 0x000fd00000000064 */
[----:B------:R-:W-:-:S10]  /*1c7640*/  DFMA R128, R104, R102, R128 ;  /* 0x000000666880722b */ /* 0x000fd40000000080 */
[----:B------:R-:W-:-:S05]  /*1c7650*/  FFMA R102, RZ, 2.375, R129 ;  /* 0x40180000ff667823 */ /* 0x000fca0000000081 */
[----:B------:R-:W-:-:S13]  /*1c7660*/  FSETP.GT.AND P0, PT, |R102|, 1.469367938527859385e-39, PT ;  /* 0x001000006600780b */ /* 0x000fda0003f04200 */
[----:B0-----:R-:W-:Y:S05]  /*1c7670*/  @P0 BRA P1, `(.L_x_8921) ;  /* 0x0000000000180947 */ /* 0x001fea0000800000 */
[----:B------:R-:W-:Y:S01]  /*1c7680*/  IMAD.MOV.U32 R106, RZ, RZ, RZ ;  /* 0x000000ffff6a7224 */ /* 0x000fe200078e00ff */
[----:B------:R-:W-:Y:S01]  /*1c7690*/  MOV R104, 0x1c76c0 ;  /* 0x001c76c000687802 */ /* 0x000fe20000000f00 */
[----:B------:R-:W-:-:S07]  /*1c76a0*/  IMAD.MOV.U32 R103, RZ, RZ, 0x40180000 ;  /* 0x40180000ff677424 */ /* 0x000fce00078e00ff */
[----:B------:R-:W-:Y:S05]  /*1c76b0*/  CALL.REL.NOINC `($__internal_16_$__cuda_sm20_div_rn_f64_full) ;  /* 0x00000e0800587944 */ /* 0x000fea0003c00000 */
[----:B------:R-:W-:Y:S01]  /*1c76c0*/  IMAD.MOV.U32 R128, RZ, RZ, R100 ;  /* 0x000000ffff807224 */ /* 0x000fe200078e0064 */
[----:B------:R-:W-:-:S07]  /*1c76d0*/  MOV R129, R101 ;  /* 0x0000006500817202 */ /* 0x000fce0000000f00 */
.L_x_8921:
[----:B------:R-:W-:Y:S05]  /*1c76e0*/  BSYNC.RECONVERGENT B1 ;  /* 0x0000000000017941 */ /* 0x000fea0003800200 */
.L_x_8920:
        /* <DEDUP_REMOVED lines=38> */
[----:B------:R-:W-:Y:S02]  /*1c7950*/  IMAD.MOV.U32 R126, RZ, RZ, R100 ;  /* 0x000000ffff7e7224 */ /* 0x000fe400078e0064 */
[----:B------:R-:W-:-:S07]  /*1c7960*/  IMAD.MOV.U32 R127, RZ, RZ, R101 ;  /* 0x000000ffff7f7224 */ /* 0x000fce00078e0065 */
.L_x_8923:
[----:B------:R-:W-:Y:S05]  /*1c7970*/  BSYNC.RECONVERGENT B1 ;  /* 0x0000000000017941 */ /* 0x000fea0003800200 */
.L_x_8922:
        /* <DEDUP_REMOVED lines=35> */
[----:B------:R-:W-:Y:S02]  /*1c7bb0*/  MOV R103, 0x40180000 ;  /* 0x4018000000677802 */ /* 0x000fe40000000f00 */
[----:B------:R-:W-:-:S07]  /*1c7bc0*/  MOV R104, 0x1c7be0 ;  /* 0x001c7be000687802 */ /* 0x000fce0000000f00 */
[----:B------:R-:W-:Y:S05]  /*1c7bd0*/  CALL.REL.NOINC `($__internal_16_$__cuda_sm20_div_rn_f64_full) ;  /* 0x00000e0400107944 */ /* 0x000fea0003c00000 */
[----:B------:R-:W-:Y:S02]  /*1c7be0*/  IMAD.MOV.U32 R134, RZ, RZ, R100 ;  /* 0x000000ffff867224 */ /* 0x000fe400078e0064 */
[----:B------:R-:W-:-:S07]  /*1c7bf0*/  IMAD.MOV.U32 R135, RZ, RZ, R101 ;  /* 0x000000ffff877224 */ /* 0x000fce00078e0065 */
.L_x_8925:
[----:B------:R-:W-:Y:S05]  /*1c7c00*/  BSYNC.RECONVERGENT B1 ;  /* 0x0000000000017941 */ /* 0x000fea0003800200 */
.L_x_8924:
        /* <DEDUP_REMOVED lines=40> */
.L_x_8927:
[----:B------:R-:W-:Y:S05]  /*1c7e90*/  BSYNC.RECONVERGENT B1 ;  /* 0x0000000000017941 */ /* 0x000fea0003800200 */
.L_x_8926:
        /* <DEDUP_REMOVED lines=10> */
[----:B------:R-:W-:Y:S01]  /*1c7f40*/  MOV R146, 0x1 ;  /* 0x0000000100927802 */ /* 0x000fe20000000f00 */
        /* <DEDUP_REMOVED lines=23> */
[----:B------:R-:W-:Y:S01]  /*1c80c0*/  IMAD.MOV.U32 R101, RZ, RZ, R103 ;  /* 0x000000ffff657224 */ /* 0x000fe200078e0067 */
[----:B------:R-:W-:Y:S01]  /*1c80d0*/  MOV R104, 0x1c8120 ;  /* 0x001c812000687802 */ /* 0x000fe20000000f00 */
[----:B------:R-:W-:Y:S02]  /*1c80e0*/  IMAD.MOV.U32 R100, RZ, RZ, R102 ;  /* 0x000000ffff647224 */ /* 0x000fe400078e0066 */
[----:B------:R-:W-:Y:S02]  /*1c80f0*/  IMAD.MOV.U32 R106, RZ, RZ, RZ ;  /* 0x000000ffff6a7224 */ /* 0x000fe400078e00ff */
[----:B------:R-:W-:-:S07]  /*1c8100*/  IMAD.MOV.U32 R103, RZ, RZ, 0x40180000 ;  /* 0x40180000ff677424 */ /* 0x000fce00078e00ff */
[----:B------:R-:W-:Y:S05]  /*1c8110*/  CALL.REL.NOINC `($__internal_16_$__cuda_sm20_div_rn_f64_full) ;  /* 0x00000dfc00c07944 */ /* 0x000fea0003c00000 */
.L_x_8929:
[----:B------:R-:W-:Y:S05]  /*1c8120*/  BSYNC.RECONVERGENT B1 ;  /* 0x0000000000017941 */ /* 0x000fea0003800200 */
.L_x_8928:
[--C-:B------:R-:W-:Y:S01]  /*1c8130*/  DADD R142, -R142, R130.reuse ;  /* 0x000000008e8e7229 */ /* 0x100fe20000000182 */
[----:B------:R-:W-:Y:S07]  /*1c8140*/  STG.E.64 desc[UR4][R28.64+0x1d8], R100 ;  /* 0x0001d8641c007986 */ /* 0x000fee000c101b04 */
[----:B------:R-:W-:-:S07]  /*1c8150*/  DADD R130, R142, R130 ;  /* 0x000000008e827229 */ /* 0x000fce0000000082 */
[----:B------:R0:W-:Y:S04]  /*1c8160*/  STG.E.64 desc[UR4][R28.64+0x150], R130 ;  /* 0x000150821c007986 */ /* 0x0001e8000c101b04 */
[----:B------:R-:W2:Y:S02]  /*1c8170*/  LDG.E.64 R102, desc[UR4][R24.64] ;  /* 0x0000000418667981 */ /* 0x000ea4000c1e1b00 */
[----:B--2---:R-:W-:-:S14]  /*1c8180*/  DSETP.GEU.AND P0, PT, R130, R102, PT ;  /* 0x000000668200722a */ /* 0x004fdc0003f0e000 */
[----:B------:R1:W-:Y:S04]  /*1c8190*/  @!P0 STG.E.64 desc[UR4][R28.64+0x150], R102 ;  /* 0x000150661c008986 */ /* 0x0003e8000c101b04 */
[----:B------:R-:W2:Y:S01]  /*1c81a0*/  LDG.E.64 R104, desc[UR4][R32.64] ;  /* 0x0000000420687981 */ /* 0x000ea2000c1e1b00 */
[----:B0-----:R-:W-:Y:S01]  /*1c81b0*/  @!P0 IMAD.MOV.U32 R130, RZ, RZ, R102 ;  /* 0x000000ffff828224 */ /* 0x001fe200078e0066 */
[----:B------:R-:W-:Y:S01]  /*1c81c0*/  DADD R140, -R140, R128 ;  /* 0x000000008c8c7229 */ /* 0x000fe20000000180 */
[----:B------:R-:W-:-:S07]  /*1c81d0*/  @!P0 IMAD.MOV.U32 R131, RZ, RZ, R103 ;  /* 0x000000ffff838224 */ /* 0x000fce00078e0067 */
[----:B------:R-:W-:-:S07]  /*1c81e0*/  DADD R128, R140, R128 ;  /* 0x000000008c807229 */ /* 0x000fce0000000080 */
[----:B------:R0:W-:Y:S01]  /*1c81f0*/  STG.E.64 desc[UR4][R28.64+0x158], R128 ;  /* 0x000158801c007986 */ /* 0x0001e2000c101b04 */
[----:B--2---:R-:W-:-:S14]  /*1c8200*/  DSETP.GT.AND P1, PT, R130, R104, PT ;  /* 0x000000688200722a */ /* 0x004fdc0003f24000 */
[----:B------:R-:W-:Y:S04]  /*1c8210*/  @P1 STG.E.64 desc[UR4][R28.64+0x150], R104 ;  /* 0x000150681c001986 */ /* 0x000fe8000c101b04 */
[----:B------:R-:W2:Y:S02]  /*1c8220*/  LDG.E.64 R106, desc[UR4][R24.64+0x8] ;  /* 0x00000804186a7981 */ /* 0x000ea4000c1e1b00 */
[----:B--2---:R-:W-:-:S14]  /*1c8230*/  DSETP.GEU.AND P0, PT, R128, R106, PT ;  /* 0x0000006a8000722a */ /* 0x004fdc0003f0e000 */
[----:B------:R2:W-:Y:S04]  /*1c8240*/  @!P0 STG.E.64 desc[UR4][R28.64+0x158], R106 ;  /* 0x0001586a1c008986 */ /* 0x0005e8000c101b04 */
[----:B-1----:R-:W3:Y:S01]  /*1c8250*/  LDG.E.64 R102, desc[UR4][R32.64+0x8] ;  /* 0x0000080420667981 */ /* 0x002ee2000c1e1b00 */
[----:B0-----:R-:W-:Y:S01]  /*1c8260*/  @!P0 IMAD.MOV.U32 R128, RZ, RZ, R106 ;  /* 0x000000ffff808224 */ /* 0x001fe200078e006a */
[----:B------:R-:W-:Y:S01]  /*1c8270*/  DADD R138, -R138, R126 ;  /* 0x000000008a8a7229 */ /* 0x000fe2000000017e */
[----:B------:R-:W-:-:S07]  /*1c8280*/  @!P0 IMAD.MOV.U32 R129, RZ, RZ, R107 ;  /* 0x000000ffff818224 */ /* 0x000fce00078e006b */
[----:B------:R-:W-:-:S07]  /*1c8290*/  DADD R126, R138, R126 ;  /* 0x000000008a7e7229 */ /* 0x000fce000000007e */
[----:B------:R0:W-:Y:S01]  /*1c82a0*/  STG.E.64 desc[UR4][R28.64+0x160], R126 ;  /* 0x0001607e1c007986 */ /* 0x0001e2000c101b04 */
[----:B---3--:R-:W-:-:S14]  /*1c82b0*/  DSETP.GT.AND P3, PT, R128, R102, PT ;  /* 0x000000668000722a */ /* 0x008fdc0003f64000 */
[----:B------:R-:W-:Y:S04]  /*1c82c0*/  @P3 STG.E.64 desc[UR4][R28.64+0x158], R102 ;  /* 0x000158661c003986 */ /* 0x000fe8000c101b04 */
[----:B------:R-:W3:Y:S02]  /*1c82d0*/  LDG.E.64 R108, desc[UR4][R24.64+0x10] ;  /* 0x00001004186c7981 */ /* 0x000ee4000c1e1b00 */
[----:B---3--:R-:W-:-:S14]  /*1c82e0*/  DSETP.GEU.AND P0, PT, R126, R108, PT ;  /* 0x0000006c7e00722a */ /* 0x008fdc0003f0e000 */
[----:B------:R1:W-:Y:S04]  /*1c82f0*/  @!P0 STG.E.64 desc[UR4][R28.64+0x160], R108 ;  /* 0x0001606c1c008986 */ /* 0x0003e8000c101b04 */
[----:B--2---:R-:W2:Y:S01]  /*1c8300*/  LDG.E.64 R106, desc[UR4][R32.64+0x10] ;  /* 0x00001004206a7981 */ /* 0x004ea2000c1e1b00 */
        /* <DEDUP_REMOVED lines=9> */
[----:B------:R-:W-:Y:S04]  /*1c83a0*/  @!P2 STG.E.64 desc[UR4][R28.64+0x168], R110 ;  /* 0x0001686e1c00a986 */ /* 0x000fe8000c101b04 */
[----:B-1----:R-:W2:Y:S01]  /*1c83b0*/  LDG.E.64 R108, desc[UR4][R32.64+0x18] ;  /* 0x00001804206c7981 */ /* 0x002ea2000c1e1b00 */
[----:B0-----:R-:W-:Y:S01]  /*1c83c0*/  @!P2 IMAD.MOV.U32 R134, RZ, RZ, R110 ;  /* 0x000000ffff86a224 */ /* 0x001fe200078e006e */
[----:B------:R-:W-:Y:S01]  /*1c83d0*/  @!P2 MOV R135, R111 ;  /* 0x0000006f0087a202 */ /* 0x000fe20000000f00 */
[----:B------:R-:W-:-:S08]  /*1c83e0*/  DADD R132, -R132, R122 ;  /* 0x0000000084847229 */ /* 0x000fd0000000017a */
[----:B------:R-:W-:-:S07]  /*1c83f0*/  DADD R122, R132, R122 ;  /* 0x00000000847a7229 */ /* 0x000fce000000007a */
[----:B------:R0:W-:Y:S01]  /*1c8400*/  STG.E.64 desc[UR4][R28.64+0x170], R122 ;  /* 0x0001707a1c007986 */ /* 0x0001e2000c101b04 */
[----:B--2---:R-:W-:-:S14]  /*1c8410*/  DSETP.GT.AND P2, PT, R134, R108, PT ;  /* 0x0000006c8600722a */ /* 0x004fdc0003f44000 */
[----:B------:R1:W-:Y:S04]  /*1c8420*/  @P2 STG.E.64 desc[UR4][R28.64+0x168], R108 ;  /* 0x0001686c1c002986 */ /* 0x0003e8000c101b04 */
[----:B------:R-:W2:Y:S01]  /*1c8430*/  LDG.E.64 R132, desc[UR4][R24.64+0x20] ;  /* 0x0000200418847981 */ /* 0x000ea2000c1e1b00 */
[----:B------:R-:W-:Y:S02]  /*1c8440*/  @P1 IMAD.MOV.U32 R130, RZ, RZ, R104 ;  /* 0x000000ffff821224 */ /* 0x000fe400078e0068 */
[----:B------:R-:W-:Y:S01]  /*1c8450*/  @P1 IMAD.MOV.U32 R131, RZ, RZ, R105 ;  /* 0x000000ffff831224 */ /* 0x000fe200078e0069 */
[----:B--2---:R-:W-:-:S14]  /*1c8460*/  DSETP.GEU.AND P1, PT, R122, R132, PT ;  /* 0x000000847a00722a */ /* 0x004fdc0003f2e000 */
[----:B------:R-:W-:Y:S04]  /*1c8470*/  @!P1 STG.E.64 desc[UR4][R28.64+0x170], R132 ;  /* 0x000170841c009986 */ /* 0x000fe8000c101b04 */
[----:B------:R-:W2:Y:S01]  /*1c8480*/  LDG.E.64 R104, desc[UR4][R32.64+0x20] ;  /* 0x0000200420687981 */ /* 0x000ea2000c1e1b00 */
[----:B0-----:R-:W-:Y:S01]  /*1c8490*/  @!P1 IMAD.MOV.U32 R122, RZ, RZ, R132 ;  /* 0x000000ffff7a9224 */ /* 0x001fe200078e0084 */
[----:B------:R-:W-:Y:S01]  /*1c84a0*/  DADD R124, -R124, R100 ;  /* 0x000000007c7c7229 */ /* 0x000fe20000000164 */
[----:B------:R-:W-:-:S07]  /*1c84b0*/  @!P1 IMAD.MOV.U32 R123, RZ, RZ, R133 ;  /* 0x000000ffff7b9224 */ /* 0x000fce00078e0085 */
[----:B------:R-:W-:-:S07]  /*1c84c0*/  DADD R138, R124, R100 ;  /* 0x000000007c8a7229 */ /* 0x000fce0000000064 */
[----:B------:R0:W-:Y:S01]  /*1c84d0*/  STG.E.64 desc[UR4][R28.64+0x178], R138 ;  /* 0x0001788a1c007986 */ /* 0x0001e2000c101b04 */
[----:B--2---:R-:W-:-:S14]  /*1c84e0*/  DSETP.GT.AND P1, PT, R122, R104, PT ;  /* 0x000000687a00722a */ /* 0x004fdc0003f24000 */
        /* <DEDUP_REMOVED lines=19> */
[----:B------:R-:W-:-:S14]  /*1c8620*/  DSETP.NEU.AND P3, PT, |R132|, +INF , PT ;  /* 0x7ff000008400742a */ /* 0x000fdc0003f6d200 */
        /* <DEDUP_REMOVED lines=30> */
.L_x_8931:
[----:B------:R-:W-:Y:S05]  /*1c8810*/  BSYNC.RECONVERGENT B4 ;  /* 0x0000000000047941 */ /* 0x000fea0003800200 */
.L_x_8930:
[----:B------:R-:W0:Y:S01]  /*1c8820*/  LDCU.64 UR12, c[0x4][0x28] ;  /* 0x01000500ff0c77ac */ /* 0x000e220008000a00 */
[----:B--2---:R-:W-:-:S05]  /*1c8830*/  IMAD.SHL.U32 R100, R118, 0x40, RZ ;  /* 0x0000004076647824 */ /* 0x004fca00078e00ff */
        /* <DEDUP_REMOVED lines=58> */
.L_x_8933:
[----:B------:R-:W-:Y:S05]  /*1c8be0*/  BSYNC.RECONVERGENT B4 ;  /* 0x0000000000047941 */ /* 0x000fea0003800200 */
.L_x_8932:
        /* <DEDUP_REMOVED lines=60> */
.L_x_8935:
[----:B------:R-:W-:Y:S05]  /*1c8fb0*/  BSYNC.RECONVERGENT B4 ;  /* 0x0000000000047941 */ /* 0x000fea0003800200 */
.L_x_8934:
        /* <DEDUP_REMOVED lines=56> */
.L_x_8939:
[----:B------:R-:W-:Y:S05]  /*1c9340*/  BSYNC.RECONVERGENT B5 ;  /* 0x0000000000057941 */ /* 0x000fea0003800200 */
.L_x_8938:
[----:B------:R-:W-:-:S07]  /*1c9350*/  VIADD R118, R105, 0x1 ;  /* 0x0000000169767836 */ /* 0x000fce0000000000 */
.L_x_8937:
[----:B------:R-:W-:Y:S05]  /*1c9360*/  BSYNC.RECONVERGENT B4 ;  /* 0x0000000000047941 */ /* 0x000fea0003800200 */
.L_x_8936:
        /* <DEDUP_REMOVED lines=56> */
.L_x_8943:
[----:B------:R-:W-:Y:S05]  /*1c96f0*/  BSYNC.RECONVERGENT B5 ;  /* 0x0000000000057941 */ /* 0x000fea0003800200 */
.L_x_8942:
[----:B------:R-:W-:-:S07]  /*1c9700*/  VIADD R118, R105, 0x1 ;  /* 0x0000000169767836 */ /* 0x000fce0000000000 */
.L_x_8941:
[----:B------:R-:W-:Y:S05]  /*1c9710*/  BSYNC.RECONVERGENT B4 ;  /* 0x0000000000047941 */ /* 0x000fea0003800200 */
.L_x_8940:
        /* <DEDUP_REMOVED lines=57> */
.L_x_8947:
[----:B------:R-:W-:Y:S05]  /*1c9ab0*/  BSYNC.RECONVERGENT B5 ;  /* 0x0000000000057941 */ /* 0x000fea0003800200 */
.L_x_8946:
[----:B------:R-:W-:-:S07]  /*1c9ac0*/  IADD3 R118, PT, PT, R105, 0x1, RZ ;  /* 0x0000000169767810 */ /* 0x000fce0007ffe0ff */
.L_x_8945:
[----:B------:R-:W-:Y:S05]  /*1c9ad0*/  BSYNC.RECONVERGENT B4 ;  /* 0x0000000000047941 */ /* 0x000fea0003800200 */
.L_x_8944:
        /* <DEDUP_REMOVED lines=52> */
.L_x_8949:
[----:B------:R-:W-:Y:S05]  /*1c9e20*/  BSYNC.RECONVERGENT B1 ;  /* 0x0000000000017941 */ /* 0x000fea0003800200 */
.L_x_8948:
        /* <DEDUP_REMOVED lines=57> */
.L_x_8951:
        /* <DEDUP_REMOVED lines=72> */
.L_x_8952:
[----:B------:R-:W-:Y:S05]  /*1ca640*/  BSYNC.RECONVERGENT B0 ;  /* 0x0000000000007941 */ /* 0x000fea0003800200 */
.L_x_8950:
        /* <DEDUP_REMOVED lines=22> */
.L_x_8954:
[----:B------:R-:W-:Y:S05]  /*1ca7b0*/  BSYNC.RECONVERGENT B1 ;  /* 0x0000000000017941 */ /* 0x000fea0003800200 */
.L_x_8953:
        /* <DEDUP_REMOVED lines=57> */
.L_x_8956:
        /* <DEDUP_REMOVED lines=72> */
.L_x_8957:
[----:B------:R-:W-:Y:S05]  /*1cafd0*/  BSYNC.RECONVERGENT B0 ;  /* 0x0000000000007941 */ /* 0x000fea0003800200 */
.L_x_8955:
        /* <DEDUP_REMOVED lines=34> */
.L_x_8959:
[----:B------:R-:W-:Y:S05]  /*1cb200*/  BSYNC.RECONVERGENT B4 ;  /* 0x0000000000047941 */ /* 0x000fea0003800200 */
.L_x_8958:
        /* <DEDUP_REMOVED lines=59> */
.L_x_8961:
[----:B------:R-:W-:Y:S05]  /*1cb5c0*/  BSYNC.RECONVERGENT B1 ;  /* 0x0000000000017941 */ /* 0x000fea0003800200 */
.L_x_8960:
        /* <DEDUP_REMOVED lines=25> */
.L_x_8963:
[----:B------:R-:W-:Y:S05]  /*1cb760*/  BSYNC.RECONVERGENT B1 ;  /* 0x0000000000017941 */ /* 0x000fea0003800200 */
.L_x_8962:
        /* <DEDUP_REMOVED lines=25> */
.L_x_8965:
[----:B------:R-:W-:Y:S05]  /*1cb900*/  BSYNC.RECONVERGENT B1 ;  /* 0x0000000000017941 */ /* 0x000fea0003800200 */
.L_x_8964:
        /* <DEDUP_REMOVED lines=34> */
.L_x_8969:
[----:B------:R-:W-:Y:S05]  /*1cbb30*/  BSYNC.RECONVERGENT B5 ;  /* 0x0000000000057941 */ /* 0x000fea0003800200 */
.L_x_8968:
[----:B------:R-:W-:-:S07]  /*1cbb40*/  VIADD R118, R105, 0x1 ;  /* 0x0000000169767836 */ /* 0x000fce0000000000 */
.L_x_8967:
[----:B------:R-:W-:Y:S05]  /*1cbb50*/  BSYNC.RECONVERGENT B4 ;  /* 0x0000000000047941 */ /* 0x000fea0003800200 */
.L_x_8966:
        /* <DEDUP_REMOVED lines=56> */
.L_x_8973:
[----:B------:R-:W-:Y:S05]  /*1cbee0*/  BSYNC.RECONVERGENT B5 ;  /* 0x0000000000057941 */ /* 0x000fea0003800200 */
.L_x_8972:
[----:B------:R-:W-:-:S07]  /*1cbef0*/  VIADD R118, R105, 0x1 ;  /* 0x0000000169767836 */ /* 0x000fce0000000000 */
.L_x_8971:
[----:B------:R-:W-:Y:S05]  /*1cbf00*/  BSYNC.RECONVERGENT B4 ;  /* 0x0000000000047941 */ /* 0x000fea0003800200 */
.L_x_8970:
        /* <DEDUP_REMOVED lines=56> */
.L_x_8975:
[----:B------:R-:W-:Y:S05]  /*1cc290*/  BSYNC.RECONVERGENT B4 ;  /* 0x0000000000047941 */ /* 0x000fea0003800200 */
.L_x_8974:
        /* <DEDUP_REMOVED lines=42> */
.L_x_8990:
        /* <DEDUP_REMOVED lines=50> */
.L_x_8978:
[----:B------:R-:W-:Y:S05]  /*1cc860*/  BSYNC.RECONVERGENT B1 ;  /* 0x0000000000017941 */ /* 0x000fea0003800200 */
.L_x_8977:
        /* <DEDUP_REMOVED lines=16> */
.L_x_8980:
[----:B------:R-:W-:Y:S05]  /*1cc970*/  BSYNC.RECONVERGENT B1 ;  /* 0x0000000000017941 */ /* 0x000fea0003800200 */
.L_x_8979:
        /* <DEDUP_REMOVED lines=34> */
.L_x_8982:
[----:B------:R-:W-:Y:S05]  /*1ccba0*/  BSYNC.RECONVERGENT B1 ;  /* 0x0000000000017941 */ /* 0x000fea0003800200 */
.L_x_8981:
        /* <DEDUP_REMOVED lines=45> */
.L_x_8984:
        /* <DEDUP_REMOVED lines=70> */
.L_x_8985:
[----:B------:R-:W-:Y:S05]  /*1cd2e0*/  BSYNC.RECONVERGENT B0 ;  /* 0x0000000000007941 */ /* 0x000fea0003800200 */
.L_x_8983:
        /* <DEDUP_REMOVED lines=37> */
.L_x_8989:
[----:B------:R-:W-:Y:S05]  /*1cd540*/  BSYNC.RECONVERGENT B5 ;  /* 0x0000000000057941 */ /* 0x000fea0003800200 */
.L_x_8988:
[----:B------:R-:W-:-:S04]  /*1cd550*/  LOP3.LUT R100, R100, 0x1, RZ, 0xc0, !PT ;  /* 0x0000000164647812 */ /* 0x000fc800078ec0ff */
[----:B------:R-:W-:-:S13]  /*1cd560*/  ISETP.NE.U32.AND P0, PT, R100, 0x1, PT ;  /* 0x000000016400780c */ /* 0x000fda0003f05070 */
.L_x_8987:
[----:B------:R-:W-:Y:S05]  /*1cd570*/  BSYNC.RECONVERGENT B4 ;  /* 0x0000000000047941 */ /* 0x000fea0003800200 */
.L_x_8986:
        /* <DEDUP_REMOVED lines=67> */
.L_x_8976:
        /* <DEDUP_REMOVED lines=19> */
.L_x_8994:
[----:B------:R-:W-:Y:S05]  /*1cdae0*/  BSYNC.RECONVERGENT B5 ;  /* 0x0000000000057941 */ /* 0x000fea0003800200 */
.L_x_8993:
[----:B------:R-:W-:-:S07]  /*1cdaf0*/  VIADD R130, R105, 0x1 ;  /* 0x0000000169827836 */ /* 0x000fce0000000000 */
.L_x_8992:
[----:B------:R-:W-:Y:S05]  /*1cdb00*/  BSYNC.RECONVERGENT B4 ;  /* 0x0000000000047941 */ /* 0x000fea0003800200 */
.L_x_8991:
        /* <DEDUP_REMOVED lines=48> */
.L_x_8998:
[----:B------:R-:W-:Y:S05]  /*1cde10*/  BSYNC.RECONVERGENT B5 ;  /* 0x0000000000057941 */ /* 0x000fea0003800200 */
.L_x_8997:
[----:B------:R-:W-:-:S07]  /*1cde20*/  VIADD R130, R105, 0x1 ;  /* 0x0000000169827836 */ /* 0x000fce0000000000 */
.L_x_8996:
[----:B------:R-:W-:Y:S05]  /*1cde30*/  BSYNC.RECONVERGENT B4 ;  /* 0x0000000000047941 */ /* 0x000fea0003800200 */
.L_x_8995:
        /* <DEDUP_REMOVED lines=48> */
.L_x_9002:
[----:B------:R-:W-:Y:S05]  /*1ce140*/  BSYNC.RECONVERGENT B5 ;  /* 0x0000000000057941 */ /* 0x000fea0003800200 */
.L_x_9001:
[----:B------:R-:W-:-:S07]  /*1ce150*/  VIADD R132, R105, 0x1 ;  /* 0x0000000169847836 */ /* 0x000fce0000000000 */
.L_x_9000:
[----:B------:R-:W-:Y:S05]  /*1ce160*/  BSYNC.RECONVERGENT B4 ;  /* 0x0000000000047941 */ /* 0x000fea0003800200 */
.L_x_8999:
        /* <DEDUP_REMOVED lines=44> */
.L_x_9004:
[----:B------:R-:W-:Y:S05]  /*1ce430*/  BSYNC.RECONVERGENT B4 ;  /* 0x0000000000047941 */ /* 0x000fea0003800200 */
.L_x_9003:
        /* <DEDUP_REMOVED lines=43> */
.L_x_9006:
[----:B------:R-:W-:Y:S05]  /*1ce6f0*/  BSYNC.RECONVERGENT B4 ;  /* 0x0000000000047941 */ /* 0x000fea0003800200 */
.L_x_9005:
        /* <DEDUP_REMOVED lines=43> */
.L_x_9008:
[----:B------:R-:W-:Y:S05]  /*1ce9b0*/  BSYNC.RECONVERGENT B4 ;  /* 0x0000000000047941 */ /* 0x000fea0003800200 */
.L_x_9007:
        /* <DEDUP_REMOVED lines=26> */
[----:B------:R-:W-:-:S03]  /*1ceb60*/  IMAD.MOV.U32 R118, RZ, RZ, RZ ;  /* 0x000000ffff767224 */ /* 0x000fc600078e00ff */
        /* <DEDUP_REMOVED lines=25> */
.L_x_9132:
        /* <DEDUP_REMOVED lines=43> */
.L_x_9011:
[----:B------:R-:W-:Y:S05]  /*1cefb0*/  BSYNC.RECONVERGENT B1 ;  /* 0x0000000000017941 */ /* 0x000fea0003800200 */
.L_x_9010:
        /* <DEDUP_REMOVED lines=30> */
.L_x_9013:
[----:B------:R-:W-:Y:S05]  /*1cf1a0*/  BSYNC.RECONVERGENT B4 ;  /* 0x0000000000047941 */ /* 0x000fea0003800200 */
.L_x_9012:
        /* <DEDUP_REMOVED lines=60> */
.L_x_9018:
[----:B------:R-:W-:Y:S05]  /*1cf570*/  BSYNC.RECONVERGENT B1 ;  /* 0x0000000000017941 */ /* 0x000fea0003800200 */
.L_x_9017:
        /* <DEDUP_REMOVED lines=59> */
.L_x_9020:
        /* <DEDUP_REMOVED lines=72> */
.L_x_9021:
[----:B------:R-:W-:Y:S05]  /*1cfdb0*/  BSYNC.RECONVERGENT B0 ;  /* 0x0000000000007941 */ /* 0x000fea0003800200 */
.L_x_9019:
[----:B------:R-:W-:Y:S01]  /*1cfdc0*/  UMOV UR12, 0x1a63c1f5 ;  /* 0x1a63c1f5000c7882 */ /* 0x000fe20000000000 */
[----:B------:R-:W-:Y:S01]  /*1cfdd0*/  UMOV UR13, 0x404ca5dc ;  /* 0x404ca5dc000d7882 */ /* 0x000fe20000000000 */
[----:B------:R-:W-:Y:S01]  /*1cfde0*/  IMAD.MOV.U32 R126, RZ, RZ, 0x2 ;  /* 0x00000002ff7e7424 */ /* 0x000fe200078e00ff */
[----:B------:R-:W-:-:S08]  /*1cfdf0*/  DMUL R100, R100, UR12 ;  /* 0x0000000c64647c28 */ /* 0x000fd00008000000 */
[----:B------:R-:W-:-:S07]  /*1cfe00*/  DADD R102, -RZ, -R100 ;  /* 0x00000000ff667229 */ /* 0x000fce0000000964 */
[----:B------:R0:W-:Y:S01]  /*1cfe10*/  STL.128 [R1], R100 ;  /* 0x0000006401007387 */ /* 0x0001e20000100c00 */
[----:B------:R-:W-:Y:S05]  /*1cfe20*/  BRA `(.L_x_9016) ;  /* 0x00000038006c7947 */ /* 0x000fea0003800000 */
.L_x_9015:
        /* <DEDUP_REMOVED lines=23> */
.L_x_9023:
[----:B------:R-:W-:Y:S05]  /*1cffa0*/  BSYNC.RECONVERGENT B1 ;  /* 0x0000000000017941 */ /* 0x000fea0003800200 */
.L_x_9022:
        /* <DEDUP_REMOVED lines=26> */
.L_x_9025:
[----:B------:R-:W-:Y:S05]  /*1d0150*/  BSYNC.RECONVERGENT B1 ;  /* 0x0000000000017941 */ /* 0x000fea0003800200 */
.L_x_9024:
        /* <DEDUP_REMOVED lines=22> */
.L_x_9027:
[----:B------:R-:W-:Y:S05]  /*1d02c0*/  BSYNC.RECONVERGENT B1 ;  /* 0x0000000000017941 */ /* 0x000fea0003800200 */
.L_x_9026:
        /* <DEDUP_REMOVED lines=32> */
.L_x_9029:
[----:B------:R-:W-:Y:S05]  /*1d04d0*/  BSYNC.RECONVERGENT B1 ;  /* 0x0000000000017941 */ /* 0x000fea0003800200 */
.L_x_9028:
        /* <DEDUP_REMOVED lines=23> */
.L_x_9031:
[----:B------:R-:W-:Y:S05]  /*1d0650*/  BSYNC.RECONVERGENT B1 ;  /* 0x0000000000017941 */ /* 0x000fea0003800200 */
.L_x_9030:
        /* <DEDUP_REMOVED lines=61> */
.L_x_9035:
        /* <DEDUP_REMOVED lines=72> */
.L_x_9036:
[----:B------:R-:W-:Y:S05]  /*1d0eb0*/  BSYNC.RECONVERGENT B0 ;  /* 0x0000000000007941 */ /* 0x000fea0003800200 */
.L_x_9034:
        /* <DEDUP_REMOVED lines=28> */
.L_x_9040:
[----:B------:R-:W-:Y:S05]  /*1d1080*/  BSYNC.RECONVERGENT B7 ;  /* 0x0000000000077941 */ /* 0x000fea0003800200 */
.L_x_9039:
[----:B------:R-:W-:-:S07]  /*1d1090*/  IADD3 R164, PT, PT, R105, 0x1, RZ ;  /* 0x0000000169a47810 */ /* 0x000fce0007ffe0ff */
.L_x_9038:
[----:B------:R-:W-:Y:S05]  /*1d10a0*/  BSYNC.RECONVERGENT B6 ;  /* 0x0000000000067941 */ /* 0x000fea0003800200 */
.L_x_9037:
        /* <DEDUP_REMOVED lines=56> */
.L_x_9042:
[----:B------:R-:W-:Y:S05]  /*1d1430*/  BSYNC.RECONVERGENT B6 ;  /* 0x0000000000067941 */ /* 0x000fea0003800200 */
.L_x_9041:
        /* <DEDUP_REMOVED lines=59> */
.L_x_9046:
[----:B------:R-:W-:Y:S05]  /*1d17f0*/  BSYNC.RECONVERGENT B7 ;  /* 0x0000000000077941 */ /* 0x000fea0003800200 */
.L_x_9045:
[----:B------:R-:W-:-:S07]  /*1d1800*/  VIADD R164, R105, 0x1 ;  /* 0x0000000169a47836 */ /* 0x000fce0000000000 */
.L_x_9044:
[----:B------:R-:W-:Y:S05]  /*1d1810*/  BSYNC.RECONVERGENT B6 ;  /* 0x0000000000067941 */ /* 0x000fea0003800200 */
.L_x_9043:
        /* <DEDUP_REMOVED lines=56> */
.L_x_9048:
[----:B------:R-:W-:Y:S05]  /*1d1ba0*/  BSYNC.RECONVERGENT B6 ;  /* 0x0000000000067941 */ /* 0x000fea0003800200 */
.L_x_9047:
        /* <DEDUP_REMOVED lines=43> */
.L_x_9033:
[----:B------:R-:W-:Y:S05]  /*1d1e60*/  BSYNC.RECONVERGENT B5 ;  /* 0x0000000000057941 */ /* 0x000fea0003800200 */
.L_x_9032:
        /* <DEDUP_REMOVED lines=22> */
.L_x_9050:
[----:B------:R-:W-:Y:S05]  /*1d1fd0*/  BSYNC.RECONVERGENT B1 ;  /* 0x0000000000017941 */ /* 0x000fea0003800200 */
.L_x_9049:
        /* <DEDUP_REMOVED lines=59> */
.L_x_9052:
        /* <DEDUP_REMOVED lines=72> */
.L_x_9053:
[----:B------:R-:W-:Y:S05]  /*1d2810*/  BSYNC.RECONVERGENT B0 ;  /* 0x0000000000007941 */ /* 0x000fea0003800200 */
.L_x_9051:
        /* <DEDUP_REMOVED lines=28> */
.L_x_9057:
[----:B------:R-:W-:Y:S05]  /*1d29e0*/  BSYNC.RECONVERGENT B6 ;  /* 0x0000000000067941 */ /* 0x000fea0003800200 */
.L_x_9056:
[----:B------:R-:W-:-:S07]  /*1d29f0*/  VIADD R127, R105, 0x1 ;  /* 0x00000001697f7836 */ /* 0x000fce0000000000 */
.L_x_9055:
[----:B------:R-:W-:Y:S05]  /*1d2a00*/  BSYNC.RECONVERGENT B5 ;  /* 0x0000000000057941 */ /* 0x000fea0003800200 */
.L_x_9054:
        /* <DEDUP_REMOVED lines=56> */
.L_x_9059:
[----:B------:R-:W-:Y:S05]  /*1d2d90*/  BSYNC.RECONVERGENT B5 ;  /* 0x0000000000057941 */ /* 0x000fea0003800200 */
.L_x_9058:
        /* <DEDUP_REMOVED lines=59> */
.L_x_9063:
[----:B------:R-:W-:Y:S05]  /*1d3150*/  BSYNC.RECONVERGENT B6 ;  /* 0x0000000000067941 */ /* 0x000fea0003800200 */
.L_x_9062:
[----:B------:R-:W-:-:S07]  /*1d3160*/  VIADD R127, R105, 0x1 ;  /* 0x00000001697f7836 */ /* 0x000fce0000000000 */
.L_x_9061:
[----:B------:R-:W-:Y:S05]  /*1d3170*/  BSYNC.RECONVERGENT B5 ;  /* 0x0000000000057941 */ /* 0x000fea0003800200 */
.L_x_9060:
        /* <DEDUP_REMOVED lines=56> */
.L_x_9065:
[----:B------:R-:W-:Y:S05]  /*1d3500*/  BSYNC.RECONVERGENT B5 ;  /* 0x0000000000057941 */ /* 0x000fea0003800200 */
.L_x_9064:
        /* <DEDUP_REMOVED lines=45> */
.L_x_9016:
[----:B------:R-:W-:Y:S05]  /*1d37e0*/  BSYNC.RECONVERGENT B4 ;  /* 0x0000000000047941 */ /* 0x000fea0003800200 */
.L_x_9014:
        /* <DEDUP_REMOVED lines=35> */
.L_x_9071:
[----:B------:R-:W-:Y:S05]  /*1d3a20*/  BSYNC.RECONVERGENT B6 ;  /* 0x0000000000067941 */ /* 0x000fea0003800200 */
.L_x_9070:
[----:B------:R-:W-:-:S07]  /*1d3a30*/  VIADD R127, R105, 0x1 ;  /* 0x00000001697f7836 */ /* 0x000fce0000000000 */
.L_x_9069:
[----:B------:R-:W-:Y:S05]  /*1d3a40*/  BSYNC.RECONVERGENT B5 ;  /* 0x0000000000057941 */ /* 0x000fea0003800200 */
.L_x_9068:
        /* <DEDUP_REMOVED lines=56> */
.L_x_9073:
[----:B------:R-:W-:Y:S05]  /*1d3dd0*/  BSYNC.RECONVERGENT B5 ;  /* 0x0000000000057941 */ /* 0x000fea0003800200 */
.L_x_9072:
        /* <DEDUP_REMOVED lines=64> */
.L_x_9075:
[----:B------:R-:W-:Y:S05]  /*1d41e0*/  BSYNC.RECONVERGENT B1 ;  /* 0x0000000000017941 */ /* 0x000fea0003800200 */
.L_x_9074:
        /* <DEDUP_REMOVED lines=20> */
.L_x_9077:
[----:B------:R-:W-:Y:S05]  /*1d4330*/  BSYNC.RECONVERGENT B1 ;  /* 0x0000000000017941 */ /* 0x000fea0003800200 */
.L_x_9076:
        /* <DEDUP_REMOVED lines=57> */
.L_x_9079:
        /* <DEDUP_REMOVED lines=72> */
.L_x_9080:
[----:B------:R-:W-:Y:S05]  /*1d4b50*/  BSYNC.RECONVERGENT B0 ;  /* 0x0000000000007941 */ /* 0x000fea0003800200 */
.L_x_9078:
        /* <DEDUP_REMOVED lines=39> */
.L_x_9084:
[----:B------:R-:W-:Y:S05]  /*1d4dd0*/  BSYNC.RECONVERGENT B6 ;  /* 0x0000000000067941 */ /* 0x000fea0003800200 */
.L_x_9083:
[----:B------:R-:W-:Y:S01]  /*1d4de0*/  VIADD R127, R105, 0x1 ;  /* 0x00000001697f7836 */ /* 0x000fe20000000000 */
[----:B------:R-:W-:Y:S06]  /*1d4df0*/  BRA `(.L_x_9085) ;  /* 0x0000000000087947 */ /* 0x000fec0003800000 */
.L_x_9082:
[----:B------:R-:W-:Y:S01]  /*1d4e00*/  DMUL R148, RZ, R158 ;  /* 0x0000009eff947228 */ /* 0x000fe20000000000 */
[----:B------:R-:W-:-:S10]  /*1d4e10*/  IMAD.MOV.U32 R127, RZ, RZ, 0x1 ;  /* 0x00000001ff7f7424 */ /* 0x000fd400078e00ff */
.L_x_9085:
[----:B------:R-:W-:Y:S05]  /*1d4e20*/  BSYNC.RECONVERGENT B5 ;  /* 0x0000000000057941 */ /* 0x000fea0003800200 */
.L_x_9081:
        /* <DEDUP_REMOVED lines=55> */
.L_x_9087:
[----:B------:R-:W-:Y:S01]  /*1d51a0*/  DMUL R148, RZ, R158 ;  /* 0x0000009eff947228 */ /* 0x000fe20000000000 */
[----:B------:R-:W-:-:S10]  /*1d51b0*/  MOV R127, RZ ;  /* 0x000000ff007f7202 */ /* 0x000fd40000000f00 */
.L_x_9088:
[----:B------:R-:W-:Y:S05]  /*1d51c0*/  BSYNC.RECONVERGENT B5 ;  /* 0x0000000000057941 */ /* 0x000fea0003800200 */
.L_x_9086:
        /* <DEDUP_REMOVED lines=64> */
.L_x_9090:
[----:B------:R-:W-:Y:S05]  /*1d55d0*/  BSYNC.RECONVERGENT B1 ;  /* 0x0000000000017941 */ /* 0x000fea0003800200 */
.L_x_9089:
        /* <DEDUP_REMOVED lines=20> */
.L_x_9092:
[----:B------:R-:W-:Y:S05]  /*1d5720*/  BSYNC.RECONVERGENT B1 ;  /* 0x0000000000017941 */ /* 0x000fea0003800200 */
.L_x_9091:
        /* <DEDUP_REMOVED lines=77> */
.L_x_9094:
        /* <DEDUP_REMOVED lines=52> */
.L_x_9095:
[----:B------:R-:W-:Y:S05]  /*1d5f40*/  BSYNC.RECONVERGENT B0 ;  /* 0x0000000000007941 */ /* 0x000fea0003800200 */
.L_x_9093:
[----:B------:R-:W-:Y:S01]  /*1d5f50*/  UMOV UR12, 0x1a63c1f5 ;  /* 0x1a63c1f5000c7882 */ /* 0x000fe20000000000 */
[----:B------:R-:W-:Y:S01]  /*1d5f60*/  UMOV UR13, 0x404ca5dc ;  /* 0x404ca5dc000d7882 */ /* 0x000fe20000000000 */
[----:B------:R-:W-:Y:S02]  /*1d5f70*/  DSETP.GT.AND P0, PT, R74, RZ, PT ;  /* 0x000000ff4a00722a */ /* 0x000fe40003f04000 */
[----:B------:R-:W-:-:S08]  /*1d5f80*/  DMUL R100, R100, UR12 ;  /* 0x0000000c64647c28 */ /* 0x000fd00008000000 */
[----:B------:R-:W-:-:S10]  /*1d5f90*/  DADD R102, -RZ, -R100 ;  /* 0x00000000ff667229 */ /* 0x000fd40000000964 */
[----:B------:R-:W-:Y:S02]  /*1d5fa0*/  FSEL R74, R102, R100, P0 ;  /* 0x00000064664a7208 */ /* 0x000fe40000000000 */
[----:B------:R-:W-:-:S07]  /*1d5fb0*/  FSEL R75, R103, R101, P0 ;  /* 0x00000065674b7208 */ /* 0x000fce0000000000 */
.L_x_9067:
[----:B------:R-:W-:Y:S05]  /*1d5fc0*/  BSYNC.RECONVERGENT B4 ;  /* 0x0000000000047941 */ /* 0x000fea0003800200 */
.L_x_9066:
        /* <DEDUP_REMOVED lines=27> */
.L_x_9097:
[----:B------:R-:W-:Y:S05]  /*1d6180*/  BSYNC.RECONVERGENT B1 ;  /* 0x0000000000017941 */ /* 0x000fea0003800200 */
.L_x_9096:
        /* <DEDUP_REMOVED lines=24> */
.L_x_9099:
[----:B------:R-:W-:Y:S05]  /*1d6310*/  BSYNC.RECONVERGENT B1 ;  /* 0x0000000000017941 */ /* 0x000fea0003800200 */
.L_x_9098:
        /* <DEDUP_REMOVED lines=24> */
.L_x_9101:
[----:B------:R-:W-:Y:S05]  /*1d64a0*/  BSYNC.RECONVERGENT B1 ;  /* 0x0000000000017941 */ /* 0x000fea0003800200 */
.L_x_9100:
        /* <DEDUP_REMOVED lines=49> */
.L_x_9107:
[----:B------:R-:W-:Y:S05]  /*1d67c0*/  BSYNC.RECONVERGENT B6 ;  /* 0x0000000000067941 */ /* 0x000fea0003800200 */
.L_x_9106:
        /* <DEDUP_REMOVED lines=63> */
.L_x_9111:
[----:B------:R-:W-:Y:S05]  /*1d6bc0*/  BSYNC.RECONVERGENT B7 ;  /* 0x0000000000077941 */ /* 0x000fea0003800200 */
.L_x_9110:
[----:B------:R-:W-:-:S07]  /*1d6bd0*/  VIADD R127, R100, 0x1 ;  /* 0x00000001647f7836 */ /* 0x000fce0000000000 */
.L_x_9109:
[----:B------:R-:W-:Y:S05]  /*1d6be0*/  BSYNC.RECONVERGENT B6 ;  /* 0x0000000000067941 */ /* 0x000fea0003800200 */
.L_x_9108:
        /* <DEDUP_REMOVED lines=35> */
.L_x_9117:
        /* <DEDUP_REMOVED lines=25> */
.L_x_9115:
[----:B------:R-:W-:Y:S05]  /*1d6fb0*/  BSYNC.RELIABLE B1 ;  /* 0x0000000000017941 */ /* 0x000fea0003800100 */
.L_x_9114:
[----:B------:R-:W-:-:S05]  /*1d6fc0*/  VIADD R100, R100, 0x1 ;  /* 0x0000000164647836 */ /* 0x000fca0000000000 */
[----:B------:R-:W-:-:S13]  /*1d6fd0*/  ISETP.NE.AND P0, PT, R100, R123, PT ;  /* 0x0000007b6400720c */ /* 0x000fda0003f05270 */
[----:B------:R-:W-:Y:S05]  /*1d6fe0*/  @P0 BRA `(.L_x_9117) ;  /* 0xfffffffc008c0947 */ /* 0x000fea000383ffff */
[----:B------:R-:W-:-:S07]  /*1d6ff0*/  IMAD.MOV.U32 R4, RZ, RZ, RZ ;  /* 0x000000ffff047224 */ /* 0x000fce00078e00ff */
.L_x_9113:
        /* <DEDUP_REMOVED lines=8> */
.L_x_9112:
[----:B------:R2:W5:Y:S01]  /*1d7080*/  LDL.64 R102, [R1] ;  /* 0x0000000001667983 */ /* 0x0005620000100a00 */
[----:B------:R-:W-:-:S07]  /*1d7090*/  IMAD.MOV.U32 R4, RZ, RZ, R100 ;  /* 0x000000ffff047224 */ /* 0x000fce00078e0064 */
.L_x_9116:
        /* <DEDUP_REMOVED lines=17> */
.L_x_9105:
[----:B------:R-:W-:Y:S05]  /*1d71b0*/  BSYNC.RECONVERGENT B5 ;  /* 0x0000000000057941 */ /* 0x000fea0003800200 */
.L_x_9104:
        /* <DEDUP_REMOVED lines=42> */
.L_x_9119:
[----:B------:R-:W-:Y:S01]  /*1d7460*/  DMUL R126, RZ, R166 ;  /* 0x000000a6ff7e7228 */ /* 0x000fe20000000000 */
[----:B------:R-:W-:-:S10]  /*1d7470*/  IMAD.MOV.U32 R162, RZ, RZ, RZ ;  /* 0x000000ffffa27224 */ /* 0x000fd400078e00ff */
.L_x_9120:
[----:B------:R-:W-:Y:S05]  /*1d7480*/  BSYNC.RECONVERGENT B5 ;  /* 0x0000000000057941 */ /* 0x000fea0003800200 */
.L_x_9118:
        /* <DEDUP_REMOVED lines=58> */
.L_x_9124:
[----:B------:R-:W-:Y:S05]  /*1d7830*/  BSYNC.RECONVERGENT B6 ;  /* 0x0000000000067941 */ /* 0x000fea0003800200 */
.L_x_9123:
[----:B------:R-:W-:Y:S01]  /*1d7840*/  VIADD R164, R100, 0x1 ;  /* 0x0000000164a47836 */ /* 0x000fe20000000000 */
[----:B------:R-:W-:Y:S06]  /*1d7850*/  BRA `(.L_x_9125) ;  /* 0x0000000000147947 */ /* 0x000fec0003800000 */
.L_x_9122:
[----:B------:R-:W-:Y:S01]  /*1d7860*/  UMOV UR12, 0xa2529d3a ;  /* 0xa2529d3a000c7882 */ /* 0x000fe20000000000 */
[----:B------:R-:W-:Y:S01]  /*1d7870*/  UMOV UR13, 0x3f91df46 ;  /* 0x3f91df46000d7882 */ /* 0x000fe20000000000 */
[----:B------:R-:W-:Y:S01]  /*1d7880*/  IMAD.MOV.U32 R164, RZ, RZ, 0x1 ;  /* 0x00000001ffa47424 */ /* 0x000fe200078e00ff */
[----:B------:R-:W-:-:S08]  /*1d7890*/  DMUL R148, R74, UR12 ;  /* 0x0000000c4a947c28 */ /* 0x000fd00008000000 */
[----:B------:R-:W-:-:S11]  /*1d78a0*/  DMUL R148, RZ, R148 ;  /* 0x00000094ff947228 */ /* 0x000fd60000000000 */
.L_x_9125:
[----:B------:R-:W-:Y:S05]  /*1d78b0*/  BSYNC.RECONVERGENT B5 ;  /* 0x0000000000057941 */ /* 0x000fea0003800200 */
.L_x_9121:
        /* <DEDUP_REMOVED lines=35> */
.L_x_9131:
        /* <DEDUP_REMOVED lines=25> */
.L_x_9129:
[----:B------:R-:W-:Y:S05]  /*1d7c80*/  BSYNC.RELIABLE B1 ;  /* 0x0000000000017941 */ /* 0x000fea0003800100 */
.L_x_9128:
[----:B------:R-:W-:-:S05]  /*1d7c90*/  VIADD R100, R100, 0x1 ;  /* 0x0000000164647836 */ /* 0x000fca0000000000 */
[----:B------:R-:W-:-:S13]  /*1d7ca0*/  ISETP.NE.AND P0, PT, R100, R123, PT ;  /* 0x0000007b6400720c */ /* 0x000fda0003f05270 */
[----:B------:R-:W-:Y:S05]  /*1d7cb0*/  @P0 BRA `(.L_x_9131) ;  /* 0xfffffffc008c0947 */ /* 0x000fea000383ffff */
[----:B------:R-:W-:-:S07]  /*1d7cc0*/  MOV R4, RZ ;  /* 0x000000ff00047202 */ /* 0x000fce0000000f00 */
.L_x_9127:
[----:B------:R-:W-:Y:S01]  /*1d7cd0*/  ISETP.NE.AND P0, PT, R4, RZ, PT ;  /* 0x000000ff0400720c */ /* 0x000fe20003f05270 */
[----:B------:R-:W-:Y:S02]  /*1d7ce0*/  IMAD.MOV.U32 R100, RZ, RZ, R4 ;  /* 0x000000ffff647224 */ /* 0x000fe400078e0004 */
[----:B------:R-:W-:-:S10]  /*1d7cf0*/  IMAD.MOV.U32 R4, RZ, RZ, RZ ;  /* 0x000000ffff047224 */ /* 0x000fd400078e00ff */
[----:B------:R-:W-:Y:S05]  /*1d7d00*/  @!P0 BREAK.RELIABLE B0 ;  /* 0x0000000000008942 */ /* 0x000fea0003800100 */
[----:B------:R-:W-:Y:S05]  /*1d7d10*/  @!P0 BRA `(.L_x_9103) ;  /* 0x0000000000448947 */ /* 0x000fea0003800000 */
[----:B------:R-:W-:Y:S05]  /*1d7d20*/  BSYNC.RELIABLE B0 ;  /* 0x0000000000007941 */ /* 0x000fea0003800100 */
.L_x_9126:
[----:B------:R3:W5:Y:S01]  /*1d7d30*/  LDL.64 R102, [R1+0x8] ;  /* 0x0000080001667983 */ /* 0x0007620000100a00 */
[----:B------:R-:W-:-:S07]  /*1d7d40*/  IMAD.MOV.U32 R4, RZ, RZ, R100 ;  /* 0x000000ffff047224 */ /* 0x000fce00078e0064 */
.L_x_9130:
        /* <DEDUP_REMOVED lines=12> */
[----:B-1----:R4:W-:Y:S04]  /*1d7e10*/  STG.E.64 desc[UR4][R104.64+0x38], R158 ;  /* 0x0000389e68007986 */ /* 0x0029e8000c101b04 */
[----:B--2---:R4:W-:Y:S02]  /*1d7e20*/  STG.E.64 desc[UR4][R104.64+0x30], R100 ;  /* 0x0000306468007986 */ /* 0x0049e4000c101b04 */
.L_x_9103:
[----:B------:R-:W-:Y:S05]  /*1d7e30*/  BSYNC.RECONVERGENT B4 ;  /* 0x0000000000047941 */ /* 0x000fea0003800200 */
.L_x_9102:
[----:B----4-:R-:W4:Y:S02]  /*1d7e40*/  LDC.64 R100, c[0x0][0x390] ;  /* 0x0000e400ff647b82 */ /* 0x010f240000000a00 */
[----:B----4-:R-:W4:Y:S01]  /*1d7e50*/  LDG.E R101, desc[UR4][R100.64+0x4] ;  /* 0x0000040464657981 */ /* 0x010f22000c1e1900 */
[----:B------:R-:W-:-:S05]  /*1d7e60*/  VIADD R122, R122, 0x1 ;  /* 0x000000017a7a7836 */ /* 0x000fca0000000000 */
[----:B----4-:R-:W-:-:S13]  /*1d7e70*/  ISETP.GE.AND P0, PT, R122, R101, PT ;  /* 0x000000657a00720c */ /* 0x010fda0003f06270 */
[----:B------:R-:W-:Y:S05]  /*1d7e80*/  @!P0 BRA `(.L_x_9132) ;  /* 0xffffff6c009c8947 */ /* 0x000fea000383ffff */
.L_x_9009:
[----:B------:R-:W-:Y:S01]  /*1d7e90*/  ISETP.GE.AND P0, PT, R10, 0x1, PT ;  /* 0x000000010a00780c */ /* 0x000fe20003f06270 */
[----:B------:R-:W-:Y:S01]  /*1d7ea0*/  BSSY.RECONVERGENT B1, `(.L_x_9133) ;  /* 0x0000045000017945 */ /* 0x000fe20003800200 */
[----:B------:R-:W-:-:S11]  /*1d7eb0*/  CS2R R122, SRZ ;  /* 0x00000000007a7805 */ /* 0x000fd6000001ff00 */
[----:B------:R-:W-:Y:S05]  /*1d7ec0*/  @!P0 BRA `(.L_x_9134) ;  /* 0x0000000400088947 */ /* 0x000fea0003800000 */
[----:B------:R-:W-:Y:S01]  /*1d7ed0*/  IMAD.MOV.U32 R127, RZ, RZ, RZ ;  /* 0x000000ffff7f7224 */ /* 0x000fe200078e00ff */
[----:B------:R-:W-:-:S07]  /*1d7ee0*/  CS2R R122, SRZ ;  /* 0x00000000007a7805 */ /* 0x000fce000001ff00 */
.L_x_9141:
[----:B------:R-:W-:Y:S01]  /*1d7ef0*/  ISETP.GE.AND P0, PT, R118, 0x1, PT ;  /* 0x000000017600780c */ /* 0x000fe20003f06270 */
[----:B------:R-:W-:-:S12]  /*1d7f00*/  BSSY.RECONVERGENT B4, `(.L_x_9135) ;  /* 0x000003b000047945 */ /* 0x000fd80003800200 */
[----:B-----5:R-:W-:Y:S05]  /*1d7f10*/  @!P0 BRA `(.L_x_9136) ;  /* 0x0000000000e48947 */ /* 0x020fea0003800000 */
[----:B------:R-:W4:Y:S01]  /*1d7f20*/  LDC.64 R100, c[0x0][0x408] ;  /* 0x00010200ff647b82 */ /* 0x000f220000000a00 */
[----:B------:R-:W-:Y:S02]  /*1d7f30*/  IMAD R103, R11, 0x6, RZ ;  /* 0x000000060b677824 */ /* 0x000fe400078e02ff */
[----:B------:R-:W-:Y:S02]  /*1d7f40*/  IMAD R105, R127, 0x6, RZ ;  /* 0x000000067f697824 */ /* 0x000fe400078e02ff */
[----:B----4-:R-:W-:Y:S02]  /*1d7f50*/  IMAD.WIDE R100, R103, 0x8, R100 ;  /* 0x0000000867647825 */ /* 0x010fe400078e0264 */
[----:B------:R-:W4:Y:S02]  /*1d7f60*/  LDG.E.64 R102, desc[UR4][R26.64+0x38] ;  /* 0x000038041a667981 */ /* 0x000f24000c1e1b00 */
[----:B------:R-:W-:-:S05]  /*1d7f70*/  IMAD.WIDE.U32 R104, R105, 0x8, R100 ;  /* 0x0000000869687825 */ /* 0x000fca00078e0064 */
[----:B------:R-:W2:Y:S04]  /*1d7f80*/  LDG.E.64 R100, desc[UR4][R104.64+0x28] ;  /* 0x0000280468647981 */ /* 0x000ea8000c1e1b00 */
[----:B------:R0:W5:Y:S04]  /*1d7f90*/  LDG.E.64 R106, desc[UR4][R104.64] ;  /* 0x00000004686a7981 */ /* 0x000168000c1e1b00 */
[----:B------:R0:W5:Y:S01]  /*1d7fa0*/  LDG.E.64 R108, desc[UR4][R104.64+0x8] ;  /* 0x00000804686c7981 */ /* 0x000162000c1e1b00 */
[----:B------:R-:W-:Y:S01]  /*1d7fb0*/  IMAD.MOV.U32 R110, RZ, RZ, RZ ;  /* 0x000000ffff6e7224 */ /* 0x000fe200078e00ff */
[----:B----4-:R-:W-:Y:S08]  /*1d7fc0*/  F2I.F64.TRUNC R102, R102 ;  /* 0x0000006600667311 */ /* 0x010ff0000030d100 */
[----:B--2---:R-:W2:Y:S02]  /*1d7fd0*/  F2I.F64.TRUNC R111, R100 ;  /* 0x00000064006f7311 */ /* 0x004ea4000030d100 */
[----:B--2---:R-:W-:-:S13]  /*1d7fe0*/  ISETP.NE.AND P0, PT, R102, R111, PT ;  /* 0x0000006f6600720c */ /* 0x004fda0003f05270 */
[----:B0-----:R-:W-:Y:S05]  /*1d7ff0*/  @!P0 BRA `(.L_x_9137) ;  /* 0x0000000000248947 */ /* 0x001fea0003800000 */
.L_x_9138:
        /* <DEDUP_REMOVED lines=9> */
.L_x_9137:
[----:B------:R-:W-:-:S04]  /*1d8090*/  IMAD.SHL.U32 R101, R110, 0x8, RZ ;  /* 0x000000086e657824 */ /* 0x000fc800078e00ff */
[----:B------:R-:W-:-:S05]  /*1d80a0*/  IMAD.WIDE.U32 R100, R101, 0x8, R26 ;  /* 0x0000000865647825 */ /* 0x000fca00078e001a */
[----:B------:R-:W2:Y:S04]  /*1d80b0*/  LDG.E.64 R104, desc[UR4][R100.64+0x8] ;  /* 0x0000080464687981 */ /* 0x000ea8000c1e1b00 */
[----:B------:R-:W4:Y:S01]  /*1d80c0*/  LDG.E.64 R102, desc[UR4][R100.64] ;  /* 0x0000000464667981 */ /* 0x000f22000c1e1b00 */
[----:B------:R-:W-:Y:S01]  /*1d80d0*/  BSSY.RECONVERGENT B5, `(.L_x_9139) ;  /* 0x000001c000057945 */ /* 0x000fe20003800200 */
[----:B--2--5:R-:W-:Y:S02]  /*1d80e0*/  DADD R104, R108, -R104 ;  /* 0x000000006c687229 */ /* 0x024fe40000000868 */
        /* <DEDUP_REMOVED lines=25> */
[----:B-1-3--:R-:W-:Y:S05]  /*1d8280*/  CALL.REL.NOINC `($__internal_17_$__cuda_sm20_dsqrt_rn_f64_mediumpath_v1) ;  /* 0x00000d0000fc7944 */ /* 0x00afea0003c00000 */
.L_x_9140:
[----:B------:R-:W-:Y:S05]  /*1d8290*/  BSYNC.RECONVERGENT B5 ;  /* 0x0000000000057941 */ /* 0x000fea0003800200 */
.L_x_9139:
[----:B------:R-:W-:-:S11]  /*1d82a0*/  DADD R122, R122, R100 ;  /* 0x000000007a7a7229 */ /* 0x000fd60000000064 */
.L_x_9136:
[----:B------:R-:W-:Y:S05]  /*1d82b0*/  BSYNC.RECONVERGENT B4 ;  /* 0x0000000000047941 */ /* 0x000fea0003800200 */
.L_x_9135:
[----:B------:R-:W-:-:S05]  /*1d82c0*/  VIADD R127, R127, 0x1 ;  /* 0x000000017f7f7836 */ /* 0x000fca0000000000 */
[----:B------:R-:W-:-:S13]  /*1d82d0*/  ISETP.NE.AND P0, PT, R127, R10, PT ;  /* 0x0000000a7f00720c */ /* 0x000fda0003f05270 */
[----:B------:R-:W-:Y:S05]  /*1d82e0*/  @P0 BRA `(.L_x_9141) ;  /* 0xfffffffc00000947 */ /* 0x000fea000383ffff */
.L_x_9134:
[----:B------:R-:W-:Y:S05]  /*1d82f0*/  BSYNC.RECONVERGENT B1 ;  /* 0x0000000000017941 */ /* 0x000fea0003800200 */
.L_x_9133:
[----:B------:R-:W-:Y:S01]  /*1d8300*/  DSETP.GEU.AND P0, PT, R122, R120, PT ;  /* 0x000000787a00722a */ /* 0x000fe20003f0e000 */
[----:B------:R-:W-:-:S13]  /*1d8310*/  BSSY.RELIABLE B4, `(.L_x_9142) ;  /* 0x0004254000047945 */ /* 0x000fda0003800100 */
[----:B------:R-:W-:Y:S05]  /*1d8320*/  @P0 BRA `(.L_x_9143) ;  /* 0x0000010400280947 */ /* 0x000fea0003800000 */
[----:B------:R-:W4:Y:S04]  /*1d8330*/  LDG.E.64 R132, desc[UR4][R28.64+0x1b0] ;  /* 0x0001b0041c847981 */ /* 0x000f28000c1e1b00 */
[----:B------:R-:W4:Y:S04]  /*1d8340*/  LDG.E.64 R100, desc[UR4][R28.64+0x150] ;  /* 0x000150041c647981 */ /* 0x000f28000c1e1b00 */
[----:B------:R-:W2:Y:S04]  /*1d8350*/  LDG.E.64 R130, desc[UR4][R28.64+0x1b8] ;  /* 0x0001b8041c827981 */ /* 0x000ea8000c1e1b00 */
[----:B------:R-:W2:Y:S04]  /*1d8360*/  LDG.E.64 R104, desc[UR4][R28.64+0x158] ;  /* 0x000158041c687981 */ /* 0x000ea8000c1e1b00 */
[----:B------:R-:W3:Y:S04]  /*1d8370*/  LDG.E.64 R128, desc[UR4][R28.64+0x1c0] ;  /* 0x0001c0041c807981 */ /* 0x000ee8000c1e1b00 */
[----:B-----5:R-:W3:Y:S04]  /*1d8380*/  LDG.E.64 R106, desc[UR4][R28.64+0x160] ;  /* 0x000160041c6a7981 */ /* 0x020ee8000c1e1b00 */
[----:B------:R-:W3:Y:S04]  /*1d8390*/  LDG.E.64 R108, desc[UR4][R28.64+0x1c8] ;  /* 0x0001c8041c6c7981 */ /* 0x000ee8000c1e1b00 */
[----:B------:R-:W3:Y:S04]  /*1d83a0*/  LDG.E.64 R110, desc[UR4][R28.64+0x168] ;  /* 0x000168041c6e7981 */ /* 0x000ee8000c1e1b00 */
[----:B------:R-:W3:Y:S04]  /*1d83b0*/  LDG.E.64 R124, desc[UR4][R28.64+0x1d0] ;  /* 0x0001d0041c7c7981 */ /* 0x000ee8000c1e1b00 */
[----:B------:R-:W3:Y:S04]  /*1d83c0*/  LDG.E.64 R126, desc[UR4][R28.64+0x170] ;  /* 0x000170041c7e7981 */ /* 0x000ee8000c1e1b00 */
[----:B------:R-:W3:Y:S01]  /*1d83d0*/  LDG.E.64 R140, desc[UR4][R28.64+0x1d8] ;  /* 0x0001d8041c8c7981 */ /* 0x000ee2000c1e1b00 */
[----:B----4-:R-:W-:-:S08]  /*1d83e0*/  DADD R100, -R132, R100 ;  /* 0x0000000084647229 */ /* 0x010fd00000000164 */
[----:B------:R-:W-:-:S07]  /*1d83f0*/  DFMA R132, R100, 2, R132 ;  /* 0x400000006484782b */ /* 0x000fce0000000084 */
[----:B------:R4:W-:Y:S04]  /*1d8400*/  STG.E.64 desc[UR4][R28.64+0x180], R132 ;  /* 0x000180841c007986 */ /* 0x0009e8000c101b04 */
[----:B------:R-:W2:Y:S02]  /*1d8410*/  LDG.E.64 R100, desc[UR4][R24.64] ;  /* 0x0000000418647981 */ /* 0x000ea4000c1e1b00 */
[----:B--2---:R-:W-:-:S14]  /*1d8420*/  DSETP.GEU.AND P0, PT, R132, R100, PT ;  /* 0x000000648400722a */ /* 0x004fdc0003f0e000 */
[----:B------:R2:W-:Y:S04]  /*1d8430*/  @!P0 STG.E.64 desc[UR4][R28.64+0x180], R100 ;  /* 0x000180641c008986 */ /* 0x0005e8000c101b04 */
[----:B------:R-:W3:Y:S01]  /*1d8440*/  LDG.E.64 R102, desc[UR4][R32.64] ;  /* 0x0000000420667981 */ /* 0x000ee2000c1e1b00 */
[----:B----4-:R-:W-:Y:S01]  /*1d8450*/  @!P0 IMAD.MOV.U32 R132, RZ, RZ, R100 ;  /* 0x000000ffff848224 */ /* 0x010fe200078e0064 */
[----:B------:R-:W-:Y:S01]  /*1d8460*/  @!P0 MOV R133, R101 ;  /* 0x0000006500858202 */ /* 0x000fe20000000f00 */
[----:B------:R-:W-:-:S08]  /*1d8470*/  DADD R104, -R130, R104 ;  /* 0x0000000082687229 */ /* 0x000fd00000000168 */
[----:B------:R-:W-:-:S07]  /*1d8480*/  DFMA R130, R104, 2, R130 ;  /* 0x400000006882782b */ /* 0x000fce0000000082 */
[----:B------:R4:W-:Y:S01]  /*1d8490*/  STG.E.64 desc[UR4][R28.64+0x188], R130 ;  /* 0x000188821c007986 */ /* 0x0009e2000c101b04 */
[----:B---3--:R-:W-:-:S14]  /*1d84a0*/  DSETP.GT.AND P1, PT, R132, R102, PT ;  /* 0x000000668400722a */ /* 0x008fdc0003f24000 */
[----:B------:R-:W-:Y:S04]  /*1d84b0*/  @P1 STG.E.64 desc[UR4][R28.64+0x180], R102 ;  /* 0x000180661c001986 */ /* 0x000fe8000c101b04 */
[----:B------:R-:W3:Y:S02]  /*1d84c0*/  LDG.E.64 R104, desc[UR4][R24.64+0x8] ;  /* 0x0000080418687981 */ /* 0x000ee4000c1e1b00 */
[----:B---3--:R-:W-:-:S14]  /*1d84d0*/  DSETP.GEU.AND P0, PT, R130, R104, PT ;  /* 0x000000688200722a */ /* 0x008fdc0003f0e000 */
[----:B------:R3:W-:Y:S04]  /*1d84e0*/  @!P0 STG.E.64 desc[UR4][R28.64+0x188], R104 ;  /* 0x000188681c008986 */ /* 0x0007e8000c101b04 */
[----:B--2---:R-:W2:Y:S01]  /*1d84f0*/  LDG.E.64 R100, desc[UR4][R32.64+0x8] ;  /* 0x0000080420647981 */ /* 0x004ea2000c1e1b00 */
[----:B----4-:R-:W-:Y:S02]  /*1d8500*/  @!P0 IMAD.MOV.U32 R130, RZ, RZ, R104 ;  /* 0x000000ffff828224 */ /* 0x010fe400078e0068 */
[----:B------:R-:W-:Y:S01]  /*1d8510*/  @!P0 IMAD.MOV.U32 R131, RZ, RZ, R105 ;  /* 0x000000ffff838224 */ /* 0x000fe200078e0069 */
[----:B------:R-:W-:-:S08]  /*1d8520*/  DADD R106, -R128, R106 ;  /* 0x00000000806a7229 */ /* 0x000fd0000000016a */
[----:B------:R-:W-:-:S07]  /*1d8530*/  DFMA R128, R106, 2, R128 ;  /* 0x400000006a80782b */ /* 0x000fce0000000080 */
[----:B------:R4:W-:Y:S01]  /*1d8540*/  STG.E.64 desc[UR4][R28.64+0x190], R128 ;  /* 0x000190801c007986 */ /* 0x0009e2000c101b04 */
[----:B--2---:R-:W-:-:S14]  /*1d8550*/  DSETP.GT.AND P3, PT, R130, R100, PT ;  /* 0x000000648200722a */ /* 0x004fdc0003f64000 */
[----:B------:R-:W-:Y:S04]  /*1d8560*/  @P3 STG.E.64 desc[UR4][R28.64+0x188], R100 ;  /* 0x000188641c003986 */ /* 0x000fe8000c101b04 */
[----:B------:R-:W2:Y:S02]  /*1d8570*/  LDG.E.64 R106, desc[UR4][R24.64+0x10] ;  /* 0x00001004186a7981 */ /* 0x000ea4000c1e1b00 */
[----:B--2---:R-:W-:-:S14]  /*1d8580*/  DSETP.GEU.AND P0, PT, R128, R106, PT ;  /* 0x0000006a8000722a */ /* 0x004fdc0003f0e000 */
[----:B------:R2:W-:Y:S04]  /*1d8590*/  @!P0 STG.E.64 desc[UR4][R28.64+0x190], R106 ;  /* 0x0001906a1c008986 */ /* 0x0005e8000c101b04 */
[----:B---3--:R-:W3:Y:S01]  /*1d85a0*/  LDG.E.64 R104, desc[UR4][R32.64+0x10] ;  /* 0x0000100420687981 */ /* 0x008ee2000c1e1b00 */
[----:B----4-:R-:W-:Y:S02]  /*1d85b0*/  @!P0 IMAD.MOV.U32 R128, RZ, RZ, R106 ;  /* 0x000000ffff808224 */ /* 0x010fe400078e006a */
[----:B------:R-:W-:Y:S01]  /*1d85c0*/  @!P0 IMAD.MOV.U32 R129, RZ, RZ, R107 ;  /* 0x000000ffff818224 */ /* 0x000fe200078e006b */
        /* <DEDUP_REMOVED lines=11> */
[----:B------:R-:W-:Y:S01]  /*1d8680*/  DADD R126, -R124, R126 ;  /* 0x000000007c7e7229 */ /* 0x000fe2000000017e */
[----:B------:R-:W-:Y:S02]  /*1d8690*/  @P1 IMAD.MOV.U32 R132, RZ, RZ, R102 ;  /* 0x000000ffff841224 */ /* 0x000fe400078e0066 */
[----:B------:R-:W-:Y:S01]  /*1d86a0*/  @P1 IMAD.MOV.U32 R133, RZ, RZ, R103 ;  /* 0x000000ffff851224 */ /* 0x000fe200078e0067 */
[----:B---3--:R-:W3:Y:S04]  /*1d86b0*/  LDG.E.64 R108, desc[UR4][R28.64+0x178] ;  /* 0x000178041c6c7981 */ /* 0x008ee8000c1e1b00 */
[----:B------:R-:W-:-:S07]  /*1d86c0*/  DFMA R124, R126, 2, R124 ;  /* 0x400000007e7c782b */ /* 0x000fce000000007c */
[----:B------:R4:W-:Y:S01]  /*1d86d0*/  STG.E.64 desc[UR4][R28.64+0x1a0], R124 ;  /* 0x0001a07c1c007986 */ /* 0x0009e2000c101b04 */
[----:B--2---:R-:W-:-:S14]  /*1d86e0*/  DSETP.GT.AND P2, PT, R110, R106, PT ;  /* 0x0000006a6e00722a */ /* 0x004fdc0003f44000 */
[----:B------:R2:W-:Y:S04]  /*1d86f0*/  @P2 STG.E.64 desc[UR4][R28.64+0x198], R106 ;  /* 0x0001986a1c002986 */ /* 0x0005e8000c101b04 */
[----:B------:R-:W4:Y:S02]  /*1d8700*/  LDG.E.64 R126, desc[UR4][R24.64+0x20] ;  /* 0x00002004187e7981 */ /* 0x000f24000c1e1b00 */
[----:B----4-:R-:W-:-:S14]  /*1d8710*/  DSETP.GEU.AND P1, PT, R124, R126, PT ;  /* 0x0000007e7c00722a */ /* 0x010fdc0003f2e000 */
[----:B------:R-:W-:Y:S04]  /*1d8720*/  @!P1 STG.E.64 desc[UR4][R28.64+0x1a0], R126 ;  /* 0x0001a07e1c009986 */ /* 0x000fe8000c101b04 */
[----:B------:R-:W4:Y:S01]  /*1d8730*/  LDG.E.64 R102, desc[UR4][R32.64+0x20] ;  /* 0x0000200420667981 */ /* 0x000f22000c1e1b00 */
[----:B------:R-:W-:Y:S02]  /*1d8740*/  @!P1 IMAD.MOV.U32 R124, RZ, RZ, R126 ;  /* 0x000000ffff7c9224 */ /* 0x000fe400078e007e */
[----:B------:R-:W-:Y:S01]  /*1d8750*/  @!P1 IMAD.MOV.U32 R125, RZ, RZ, R127 ;  /* 0x000000ffff7d9224 */ /* 0x000fe200078e007f */
[----:B---3--:R-:W-:-:S08]  /*1d8760*/  DADD R108, -R140, R108 ;  /* 0x000000008c6c7229 */ /* 0x008fd0000000016c */
[----:B------:R-:W-:-:S07]  /*1d8770*/  DFMA R140, R108, 2, R140 ;  /* 0x400000006c8c782b */ /* 0x000fce000000008c */
[----:B------:R3:W-:Y:S01]  /*1d8780*/  STG.E.64 desc[UR4][R28.64+0x1a8], R140 ;  /* 0x0001a88c1c007986 */ /* 0x0007e2000c101b04 */
[----:B----4-:R-:W-:-:S14]  /*1d8790*/  DSETP.GT.AND P1, PT, R124, R102, PT ;  /* 0x000000667c00722a */ /* 0x010fdc0003f24000 */
[----:B------:R4:W-:Y:S04]  /*1d87a0*/  @P1 STG.E.64 desc[UR4][R28.64+0x1a0], R102 ;  /* 0x0001a0661c001986 */ /* 0x0009e8000c101b04 */
[----:B------:R-:W2:Y:S01]  /*1d87b0*/  LDG.E.64 R108, desc[UR4][R24.64+0x28] ;  /* 0x00002804186c7981 */ /* 0x000ea2000c1e1b00 */
[----:B------:R-:W-:Y:S01]  /*1d87c0*/  @P2 IMAD.MOV.U32 R110, RZ, RZ, R106 ;  /* 0x000000ffff6e2224 */ /* 0x000fe200078e006a */
[----:B------:R-:W-:Y:S01]  /*1d87d0*/  @P2 MOV R111, R107 ;  /* 0x0000006b006f2202 */ /* 0x000fe20000000f00 */
[----:B--2---:R-:W-:-:S14]  /*1d87e0*/  DSETP.GEU.AND P2, PT, R140, R108, PT ;  /* 0x0000006c8c00722a */ /* 0x004fdc0003f4e000 */
[----:B------:R4:W-:Y:S04]  /*1d87f0*/  @!P2 STG.E.64 desc[UR4][R28.64+0x1a8], R108 ;  /* 0x0001a86c1c00a986 */ /* 0x0009e8000c101b04 */
[----:B------:R-:W2:Y:S01]  /*1d8800*/  LDG.E.64 R106, desc[UR4][R32.64+0x28] ;  /* 0x00002804206a7981 */ /* 0x000ea2000c1e1b00 */
[----:B---3--:R-:W-:Y:S02]  /*1d8810*/  @!P2 IMAD.MOV.U32 R140, RZ, RZ, R108 ;  /* 0x000000ffff8ca224 */ /* 0x008fe400078e006c */
[----:B------:R-:W-:Y:S01]  /*1d8820*/  @!P2 IMAD.MOV.U32 R141, RZ, RZ, R109 ;  /* 0x000000ffff8da224 */ /* 0x000fe200078e006d */
[----:B------:R-:W-:Y:S01]  /*1d8830*/  UMOV UR12, 0xa2529d3a ;  /* 0xa2529d3a000c7882 */ /* 0x000fe20000000000 */
[----:B------:R-:W-:Y:S02]  /*1d8840*/  UMOV UR13, 0x3f91df46 ;  /* 0x3f91df46000d7882 */ /* 0x000fe40000000000 */
[----:B------:R-:W-:Y:S01]  /*1d8850*/  DMUL R134, R110, UR12 ;  /* 0x0000000c6e867c28 */ /* 0x000fe20008000000 */
[----:B------:R-:W-:-:S02]  /*1d8860*/  @P3 IMAD.MOV.U32 R130, RZ, RZ, R100 ;  /* 0x000000ffff823224 */ /* 0x000fc400078e0064 */
[----:B------:R-:W-:-:S05]  /*1d8870*/  @P3 IMAD.MOV.U32 R131, RZ, RZ, R101 ;  /* 0x000000ffff833224 */ /* 0x000fca00078e0065 */
[----:B------:R-:W-:Y:S01]  /*1d8880*/  DSETP.NEU.AND P3, PT, |R134|, +INF , PT ;  /* 0x7ff000008600742a */ /* 0x000fe20003f6d200 */
[----:B------:R-:W-:Y:S01]  /*1d8890*/  BSSY.RECONVERGENT B5, `(.L_x_9144) ;  /* 0x0000023000057945 */ /* 0x000fe20003800200 */
[----:B------:R-:W-:Y:S02]  /*1d88a0*/  @P0 IMAD.MOV.U32 R128, RZ, RZ, R104 ;  /* 0x000000ffff800224 */ /* 0x000fe400078e0068 */
[----:B------:R-:W-:Y:S02]  /*1d88b0*/  @P0 IMAD.MOV.U32 R129, RZ, RZ, R105 ;  /* 0x000000ffff810224 */ /* 0x000fe400078e0069 */
[----:B------:R-:W-:Y:S02]  /*1d88c0*/  @P1 IMAD.MOV.U32 R124, RZ, RZ, R102 ;  /* 0x000000ffff7c1224 */ /* 0x000fe400078e0066 */
[----:B------:R-:W-:-:S06]  /*1d88d0*/  @P1 IMAD.MOV.U32 R125, RZ, RZ, R103 ;  /* 0x000000ffff7d1224 */ /* 0x000fcc00078e0067 */
[----:B------:R-:W-:Y:S01]  /*1d88e0*/  @!P3 DMUL R126, RZ, R134 ;  /* 0x00000086ff7eb228 */ /* 0x000fe20000000000 */
[----:B------:R-:W-:Y:S01]  /*1d88f0*/  @!P3 IMAD.MOV.U32 R118, RZ, RZ, RZ ;  /* 0x000000ffff76b224 */ /* 0x000fe200078e00ff */
[----:B--2---:R-:W-:-:S14]  /*1d8900*/  DSETP.GT.AND P2, PT, R140, R106, PT ;  /* 0x0000006a8c00722a */ /* 0x004fdc0003f44000 */
        /* <DEDUP_REMOVED lines=11> */
[----:B--2---:R-:W4:Y:S02]  /*1d89c0*/  I2F.F64 R126, R118 ;  /* 0x00000076007e7312 */ /* 0x004f240000201c00 */
[----:B----4-:R-:W-:Y:S01]  /*1d89d0*/  DFMA R102, R126, -UR12, R134 ;  /* 0x8000000c7e667c2b */ /* 0x010fe20008000086 */
        /* <DEDUP_REMOVED lines=14> */
.L_x_9145:
[----:B------:R-:W-:Y:S05]  /*1d8ac0*/  BSYNC.RECONVERGENT B5 ;  /* 0x0000000000057941 */ /* 0x000fea0003800200 */
.L_x_9144:
[----:B------:R-:W2:Y:S01]  /*1d8ad0*/  LDCU.64 UR12, c[0x4][0x28] ;  /* 0x01000500ff0c77ac */ /* 0x000ea20008000a00 */
[----:B------:R-:W-:-:S05]  /*1d8ae0*/  IMAD.SHL.U32 R100, R118, 0x40, RZ ;  /* 0x0000004076647824 */ /* 0x000fca00078e00ff */
[----:B------:R-:W-:-:S04]  /*1d8af0*/  LOP3.LUT R100, R100, 0x40, RZ, 0xc0, !PT ;  /* 0x0000004064647812 */ /* 0x000fc800078ec0ff */
[----:B--2---:R-:W-:-:S05]  /*1d8b00*/  IADD3 R136, P0, PT, R100, UR12, RZ ;  /* 0x0000000c64887c10 */ /* 0x004fca000ff1e0ff */
[----:B------:R-:W-:-:S05]  /*1d8b10*/  IMAD.X R137, RZ, RZ, UR13, P0 ;  /* 0x0000000dff897e24 */ /* 0x000fca00080e06ff */
[----:B----4-:R-:W2:Y:S04]  /*1d8b20*/  LDG.E.128.CONSTANT R100, desc[UR4][R136.64] ;  /* 0x0000000488647981 */ /* 0x010ea8000c1e9d00 */
        /* <DEDUP_REMOVED lines=54> */
.L_x_9147:
[----:B------:R-:W-:Y:S05]  /*1d8e90*/  BSYNC.RECONVERGENT B5 ;  /* 0x0000000000057941 */ /* 0x000fea0003800200 */
.L_x_9146:
        /* <DEDUP_REMOVED lines=60> */
.L_x_9149:
[----:B------:R-:W-:Y:S05]  /*1d9260*/  BSYNC.RECONVERGENT B5 ;  /* 0x0000000000057941 */ /* 0x000fea0003800200 */
.L_x_9148:
        /* <DEDUP_REMOVED lines=56> */
.L_x_9153:
[----:B------:R-:W-:Y:S05]  /*1d95f0*/  BSYNC.RECONVERGENT B6 ;  /* 0x0000000000067941 */ /* 0x000fea0003800200 */
.L_x_9152:
[----:B------:R-:W-:-:S07]  /*1d9600*/  VIADD R118, R105, 0x1 ;  /* 0x0000000169767836 */ /* 0x000fce0000000000 */
.L_x_9151:
[----:B------:R-:W-:Y:S05]  /*1d9610*/  BSYNC.RECONVERGENT B5 ;  /* 0x0000000000057941 */ /* 0x000fea0003800200 */
.L_x_9150:
        /* <DEDUP_REMOVED lines=56> */
.L_x_9157:
[----:B------:R-:W-:Y:S05]  /*1d99a0*/  BSYNC.RECONVERGENT B6 ;  /* 0x0000000000067941 */ /* 0x000fea0003800200 */
.L_x_9156:
[----:B------:R-:W-:-:S07]  /*1d99b0*/  VIADD R118, R105, 0x1 ;  /* 0x0000000169767836 */ /* 0x000fce0000000000 */
.L_x_9155:
[----:B------:R-:W-:Y:S05]  /*1d99c0*/  BSYNC.RECONVERGENT B5 ;  /* 0x0000000000057941 */ /* 0x000fea0003800200 */
.L_x_9154:
        /* <DEDUP_REMOVED lines=57> */
.L_x_9161:
[----:B------:R-:W-:Y:S05]  /*1d9d60*/  BSYNC.RECONVERGENT B6 ;  /* 0x0000000000067941 */ /* 0x000fea0003800200 */
.L_x_9160:
[----:B------:R-:W-:-:S07]  /*1d9d70*/  VIADD R118, R105, 0x1 ;  /* 0x0000000169767836 */ /* 0x000fce0000000000 */
.L_x_9159:
[----:B------:R-:W-:Y:S05]  /*1d9d80*/  BSYNC.RECONVERGENT B5 ;  /* 0x0000000000057941 */ /* 0x000fea0003800200 */
.L_x_9158:
        /* <DEDUP_REMOVED lines=52> */
.L_x_9163:
[----:B------:R-:W-:Y:S05]  /*1da0d0*/  BSYNC.RECONVERGENT B1 ;  /* 0x0000000000017941 */ /* 0x000fea0003800200 */
.L_x_9162:
        /* <DEDUP_REMOVED lines=57> */
.L_x_9165:
        /* <DEDUP_REMOVED lines=72> */
.L_x_9166:
[----:B------:R-:W-:Y:S05]  /*1da8f0*/  BSYNC.RECONVERGENT B0 ;  /* 0x0000000000007941 */ /* 0x000fea0003800200 */
.L_x_9164:
        /* <DEDUP_REMOVED lines=22> */
.L_x_9168:
[----:B------:R-:W-:Y:S05]  /*1daa60*/  BSYNC.RECONVERGENT B1 ;  /* 0x0000000000017941 */ /* 0x000fea0003800200 */
.L_x_9167:
        /* <DEDUP_REMOVED lines=57> */
.L_x_9170:
        /* <DEDUP_REMOVED lines=72> */
.L_x_9171:
[----:B------:R-:W-:Y:S05]  /*1db280*/  BSYNC.RECONVERGENT B0 ;  /* 0x0000000000007941 */ /* 0x000fea0003800200 */
.L_x_9169:
        /* <DEDUP_REMOVED lines=34> */
.L_x_9173:
[----:B------:R-:W-:Y:S05]  /*1db4b0*/  BSYNC.RECONVERGENT B5 ;  /* 0x0000000000057941 */ /* 0x000fea0003800200 */
.L_x_9172:
        /* <DEDUP_REMOVED lines=59> */
.L_x_9175:
[----:B------:R-:W-:Y:S05]  /*1db870*/  BSYNC.RECONVERGENT B1 ;  /* 0x0000000000017941 */ /* 0x000fea0003800200 */
.L_x_9174:
        /* <DEDUP_REMOVED lines=25> */
.L_x_9177:
[----:B------:R-:W-:Y:S05]  /*1dba10*/  BSYNC.RECONVERGENT B1 ;  /* 0x0000000000017941 */ /* 0x000fea0003800200 */
.L_x_9176:
        /* <DEDUP_REMOVED lines=25> */
.L_x_9179:
[----:B------:R-:W-:Y:S05]  /*1dbbb0*/  BSYNC.RECONVERGENT B1 ;  /* 0x0000000000017941 */ /* 0x000fea0003800200 */
.L_x_9178:
        /* <DEDUP_REMOVED lines=34> */
.L_x_9183:
[----:B------:R-:W-:Y:S05]  /*1dbde0*/  BSYNC.RECONVERGENT B6 ;  /* 0x0000000000067941 */ /* 0x000fea0003800200 */
.L_x_9182:
[----:B------:R-:W-:-:S07]  /*1dbdf0*/  IADD3 R118, PT, PT, R105, 0x1, RZ ;  /* 0x0000000169767810 */ /* 0x000fce0007ffe0ff */
.L_x_9181:
[----:B------:R-:W-:Y:S05]  /*1dbe00*/  BSYNC.RECONVERGENT B5 ;  /* 0x0000000000057941 */ /* 0x000fea0003800200 */
.L_x_9180:
        /* <DEDUP_REMOVED lines=56> */
.L_x_9187:
[----:B------:R-:W-:Y:S05]  /*1dc190*/  BSYNC.RECONVERGENT B6 ;  /* 0x0000000000067941 */ /* 0x000fea0003800200 */
.L_x_9186:
[----:B------:R-:W-:-:S07]  /*1dc1a0*/  VIADD R118, R105, 0x1 ;  /* 0x0000000169767836 */ /* 0x000fce0000000000 */
.L_x_9185:
[----:B------:R-:W-:Y:S05]  /*1dc1b0*/  BSYNC.RECONVERGENT B5 ;  /* 0x0000000000057941 */ /* 0x000fea0003800200 */
.L_x_9184:
        /* <DEDUP_REMOVED lines=56> */
.L_x_9189:
[----:B------:R-:W-:Y:S05]  /*1dc540*/  BSYNC.RECONVERGENT B5 ;  /* 0x0000000000057941 */ /* 0x000fea0003800200 */
.L_x_9188:
        /* <DEDUP_REMOVED lines=12> */
[----:B------:R-:W-:Y:S01]  /*1dc610*/  MOV R147, 0x3da8ff83 ;  /* 0x3da8ff8300937802 */ /* 0x000fe20000000f00 */
[----:B----4-:R-:W-:Y:S01]  /*1dc620*/  DMUL R128, R140, -R138 ;  /* 0x8000008a8c807228 */ /* 0x010fe20000000000 */
        /* <DEDUP_REMOVED lines=28> */
.L_x_9204:
        /* <DEDUP_REMOVED lines=50> */
.L_x_9192:
[----:B------:R-:W-:Y:S05]  /*1dcb10*/  BSYNC.RECONVERGENT B1 ;  /* 0x0000000000017941 */ /* 0x000fea0003800200 */
.L_x_9191:
        /* <DEDUP_REMOVED lines=16> */
.L_x_9194:
[----:B------:R-:W-:Y:S05]  /*1dcc20*/  BSYNC.RECONVERGENT B1 ;  /* 0x0000000000017941 */ /* 0x000fea0003800200 */
.L_x_9193:
        /* <DEDUP_REMOVED lines=34> */
.L_x_9196:
[----:B------:R-:W-:Y:S05]  /*1dce50*/  BSYNC.RECONVERGENT B1 ;  /* 0x0000000000017941 */ /* 0x000fea0003800200 */
.L_x_9195:
        /* <DEDUP_REMOVED lines=45> */
.L_x_9198:
        /* <DEDUP_REMOVED lines=68> */
[----:B------:R-:W-:Y:S02]  /*1dd570*/  LOP3.LUT R101, R103, 0x80000000, R101, 0xb8, !PT ;  /* 0x8000000067657812 */ /* 0x000fe400078eb865 */
[----:B------:R-:W-:-:S07]  /*1dd580*/  MOV R100, R102 ;  /* 0x0000006600647202 */ /* 0x000fce0000000f00 */
.L_x_9199:
[----:B------:R-:W-:Y:S05]  /*1dd590*/  BSYNC.RECONVERGENT B0 ;  /* 0x0000000000007941 */ /* 0x000fea0003800200 */
.L_x_9197:
        /* <DEDUP_REMOVED lines=37> */
.L_x_9203:
[----:B------:R-:W-:Y:S05]  /*1dd7f0*/  BSYNC.RECONVERGENT B6 ;  /* 0x0000000000067941 */ /* 0x000fea0003800200 */
.L_x_9202:
[----:B------:R-:W-:-:S04]  /*1dd800*/  LOP3.LUT R100, R100, 0x1, RZ, 0xc0, !PT ;  /* 0x0000000164647812 */ /* 0x000fc800078ec0ff */
[----:B------:R-:W-:-:S13]  /*1dd810*/  ISETP.NE.U32.AND P0, PT, R100, 0x1, PT ;  /* 0x000000016400780c */ /* 0x000fda0003f05070 */
.L_x_9201:
[----:B------:R-:W-:Y:S05]  /*1dd820*/  BSYNC.RECONVERGENT B5 ;  /* 0x0000000000057941 */ /* 0x000fea0003800200 */
.L_x_9200:
        /* <DEDUP_REMOVED lines=67> */
.L_x_9190:
        /* <DEDUP_REMOVED lines=16> */
[----:B-1----:R-:W-:Y:S05]  /*1ddd60*/  CALL.REL.NOINC `($_Z8FitGrainPdPiS0_S_S_S0_S0_S_S_S_S_S_S_S_S_S_S_S_S_$__internal_trig_reduction_slowpathd) ;  /* 0x00000cb400907944 */ /* 0x002fea0003c00000 */
[----:B------:R-:W-:Y:S01]  /*1ddd70*/  MOV R124, R102 ;  /* 0x00000066007c7202 */ /* 0x000fe20000000f00 */
[----:B------:R-:W-:-:S07]  /*1ddd80*/  IMAD.MOV.U32 R125, RZ, RZ, R103 ;  /* 0x000000ffff7d7224 */ /* 0x000fce00078e0067 */
.L_x_9208:
[----:B------:R-:W-:Y:S05]  /*1ddd90*/  BSYNC.RECONVERGENT B6 ;  /* 0x0000000000067941 */ /* 0x000fea0003800200 */
.L_x_9207:
[----:B------:R-:W-:-:S07]  /*1ddda0*/  VIADD R132, R105, 0x1 ;  /* 0x0000000169847836 */ /* 0x000fce0000000000 */
.L_x_9206:
[----:B------:R-:W-:Y:S05]  /*1dddb0*/  BSYNC.RECONVERGENT B5 ;  /* 0x0000000000057941 */ /* 0x000fea0003800200 */
.L_x_9205:
        /* <DEDUP_REMOVED lines=48> */
.L_x_9212:
[----:B------:R-:W-:Y:S05]  /*1de0c0*/  BSYNC.RECONVERGENT B6 ;  /* 0x0000000000067941 */ /* 0x000fea0003800200 */
.L_x_9211:
[----:B------:R-:W-:-:S07]  /*1de0d0*/  VIADD R132, R105, 0x1 ;  /* 0x0000000169847836 */ /* 0x000fce0000000000 */
.L_x_9210:
[----:B------:R-:W-:Y:S05]  /*1de0e0*/  BSYNC.RECONVERGENT B5 ;  /* 0x0000000000057941 */ /* 0x000fea0003800200 */
.L_x_9209:
        /* <DEDUP_REMOVED lines=48> */
.L_x_9216:
[----:B------:R-:W-:Y:S05]  /*1de3f0*/  BSYNC.RECONVERGENT B6 ;  /* 0x0000000000067941 */ /* 0x000fea0003800200 */
.L_x_9215:
[----:B------:R-:W-:-:S07]  /*1de400*/  VIADD R136, R105, 0x1 ;  /* 0x0000000169887836 */ /* 0x000fce0000000000 */
.L_x_9214:
[----:B------:R-:W-:Y:S05]  /*1de410*/  BSYNC.RECONVERGENT B5 ;  /* 0x0000000000057941 */ /* 0x000fea0003800200 */
.L_x_9213:
        /* <DEDUP_REMOVED lines=41> */
[----:B------:R-:W-:Y:S01]  /*1de6b0*/  IMAD.MOV.U32 R118, RZ, RZ, R105 ;  /* 0x000000ffff767224 */ /* 0x000fe200078e0069 */
[----:B------:R-:W-:Y:S01]  /*1de6c0*/  MOV R124, R102 ;  /* 0x00000066007c7202 */ /* 0x000fe20000000f00 */
[----:B------:R-:W-:-:S07]  /*1de6d0*/  IMAD.MOV.U32 R125, RZ, RZ, R103 ;  /* 0x000000ffff7d7224 */ /* 0x000fce00078e0067 */
.L_x_9218:
[----:B------:R-:W-:Y:S05]  /*1de6e0*/  BSYNC.RECONVERGENT B5 ;  /* 0x0000000000057941 */ /* 0x000fea0003800200 */
.L_x_9217:
        /* <DEDUP_REMOVED lines=43> */
.L_x_9220:
[----:B------:R-:W-:Y:S05]  /*1de9a0*/  BSYNC.RECONVERGENT B5 ;  /* 0x0000000000057941 */ /* 0x000fea0003800200 */
.L_x_9219:
        /* <DEDUP_REMOVED lines=43> */
.L_x_9222:
[----:B------:R-:W-:Y:S05]  /*1dec60*/  BSYNC.RECONVERGENT B5 ;  /* 0x0000000000057941 */ /* 0x000fea0003800200 */
.L_x_9221:
        /* <DEDUP_REMOVED lines=52> */
.L_x_9346:
        /* <DEDUP_REMOVED lines=33> */
[----:B-1----:R-:W-:Y:S01]  /*1df1c0*/  DFMA R158, R104, R108, R110 ;  /* 0x0000006c689e722b */ /* 0x002fe2000000006e */
[----:B------:R-:W-:Y:S10]  /*1df1d0*/  @!P0 BRA `(.L_x_9225) ;  /* 0x0000000000208947 */ /* 0x000ff40003800000 */
[----:B------:R-:W-:Y:S01]  /*1df1e0*/  MOV R108, R102 ;  /* 0x00000066006c7202 */ /* 0x000fe20000000f00 */
[----:B------:R-:W-:Y:S01]  /*1df1f0*/  IMAD.MOV.U32 R102, RZ, RZ, R110 ;  /* 0x000000ffff667224 */ /* 0x000fe200078e006e */
[----:B------:R-:W-:Y:S01]  /*1df200*/  MOV R110, 0x1df240 ;  /* 0x001df240006e7802 */ /* 0x000fe20000000f00 */
[----:B------:R-:W-:Y:S02]  /*1df210*/  IMAD.MOV.U32 R103, RZ, RZ, R111 ;  /* 0x000000ffff677224 */ /* 0x000fe400078e006f */
[----:B------:R-:W-:-:S07]  /*1df220*/  IMAD.MOV.U32 R101, RZ, RZ, R109 ;  /* 0x000000ffff657224 */ /* 0x000fce00078e006d */
[----:B-----5:R-:W-:Y:S05]  /*1df230*/  CALL.REL.NOINC `($__internal_17_$__cuda_sm20_dsqrt_rn_f64_mediumpath_v1) ;  /* 0x00000c9400107944 */ /* 0x020fea0003c00000 */
[----:B------:R-:W-:Y:S02]  /*1df240*/  IMAD.MOV.U32 R158, RZ, RZ, R100 ;  /* 0x000000ffff9e7224 */ /* 0x000fe400078e0064 */
[----:B------:R-:W-:-:S07]  /*1df250*/  IMAD.MOV.U32 R159, RZ, RZ, R101 ;  /* 0x000000ffff9f7224 */ /* 0x000fce00078e0065 */
.L_x_9225:
[----:B------:R-:W-:Y:S05]  /*1df260*/  BSYNC.RECONVERGENT B1 ;  /* 0x0000000000017941 */ /* 0x000fea0003800200 */
.L_x_9224:
        /* <DEDUP_REMOVED lines=30> */
.L_x_9227:
[----:B------:R-:W-:Y:S05]  /*1df450*/  BSYNC.RECONVERGENT B5 ;  /* 0x0000000000057941 */ /* 0x000fea0003800200 */
.L_x_9226:
        /* <DEDUP_REMOVED lines=60> */
.L_x_9232:
[----:B------:R-:W-:Y:S05]  /*1df820*/  BSYNC.RECONVERGENT B1 ;  /* 0x0000000000017941 */ /* 0x000fea0003800200 */
.L_x_9231:
        /* <DEDUP_REMOVED lines=59> */
.L_x_9234:
        /* <DEDUP_REMOVED lines=72> */
.L_x_9235:
[----:B------:R-:W-:Y:S05]  /*1e0060*/  BSYNC.RECONVERGENT B0 ;  /* 0x0000000000007941 */ /* 0x000fea0003800200 */
.L_x_9233:
[----:B------:R-:W-:Y:S01]  /*1e0070*/  UMOV UR12, 0x1a63c1f5 ;  /* 0x1a63c1f5000c7882 */ /* 0x000fe20000000000 */
[----:B------:R-:W-:Y:S01]  /*1e0080*/  UMOV UR13, 0x404ca5dc ;  /* 0x404ca5dc000d7882 */ /* 0x000fe20000000000 */
[----:B------:R-:W-:Y:S01]  /*1e0090*/  IMAD.MOV.U32 R140, RZ, RZ, 0x2 ;  /* 0x00000002ff8c7424 */ /* 0x000fe200078e00ff */
[----:B------:R-:W-:-:S08]  /*1e00a0*/  DMUL R100, R100, UR12 ;  /* 0x0000000c64647c28 */ /* 0x000fd00008000000 */
[----:B------:R-:W-:-:S07]  /*1e00b0*/  DADD R102, -RZ, -R100 ;  /* 0x00000000ff667229 */ /* 0x000fce0000000964 */
[----:B------:R1:W-:Y:S01]  /*1e00c0*/  STL.128 [R1], R100 ;  /* 0x0000006401007387 */ /* 0x0003e20000100c00 */
[----:B------:R-:W-:Y:S05]  /*1e00d0*/  BRA `(.L_x_9230) ;  /* 0x00000038006c7947 */ /* 0x000fea0003800000 */
.L_x_9229:
        /* <DEDUP_REMOVED lines=23> */
.L_x_9237:
[----:B------:R-:W-:Y:S05]  /*1e0250*/  BSYNC.RECONVERGENT B1 ;  /* 0x0000000000017941 */ /* 0x000fea0003800200 */
.L_x_9236:
        /* <DEDUP_REMOVED lines=26> */
.L_x_9239:
[----:B------:R-:W-:Y:S05]  /*1e0400*/  BSYNC.RECONVERGENT B1 ;  /* 0x0000000000017941 */ /* 0x000fea0003800200 */
.L_x_9238:
        /* <DEDUP_REMOVED lines=22> */
.L_x_9241:
[----:B------:R-:W-:Y:S05]  /*1e0570*/  BSYNC.RECONVERGENT B1 ;  /* 0x0000000000017941 */ /* 0x000fea0003800200 */
.L_x_9240:
        /* <DEDUP_REMOVED lines=32> */
.L_x_9243:
[----:B------:R-:W-:Y:S05]  /*1e0780*/  BSYNC.RECONVERGENT B1 ;  /* 0x0000000000017941 */ /* 0x000fea0003800200 */
.L_x_9242:
        /* <DEDUP_REMOVED lines=23> */
.L_x_9245:
[----:B------:R-:W-:Y:S05]  /*1e0900*/  BSYNC.RECONVERGENT B1 ;  /* 0x0000000000017941 */ /* 0x000fea0003800200 */
.L_x_9244:
        /* <DEDUP_REMOVED lines=61> */
.L_x_9249:
        /* <DEDUP_REMOVED lines=72> */
.L_x_9250:
[----:B------:R-:W-:Y:S05]  /*1e1160*/  BSYNC.RECONVERGENT B0 ;  /* 0x0000000000007941 */ /* 0x000fea0003800200 */
.L_x_9248:
        /* <DEDUP_REMOVED lines=28> */
.L_x_9254:
[----:B------:R-:W-:Y:S05]  /*1e1330*/  BSYNC.RECONVERGENT B8 ;  /* 0x0000000000087941 */ /* 0x000fea0003800200 */
.L_x_9253:
[----:B------:R-:W-:-:S07]  /*1e1340*/  VIADD R164, R105, 0x1 ;  /* 0x0000000169a47836 */ /* 0x000fce0000000000 */
.L_x_9252:
[----:B------:R-:W-:Y:S05]  /*1e1350*/  BSYNC.RECONVERGENT B7 ;  /* 0x0000000000077941 */ /* 0x000fea0003800200 */
.L_x_9251:
        /* <DEDUP_REMOVED lines=56> */
.L_x_9256:
[----:B------:R-:W-:Y:S05]  /*1e16e0*/  BSYNC.RECONVERGENT B7 ;  /* 0x0000000000077941 */ /* 0x000fea0003800200 */
.L_x_9255:
        /* <DEDUP_REMOVED lines=59> */
.L_x_9260:
[----:B------:R-:W-:Y:S05]  /*1e1aa0*/  BSYNC.RECONVERGENT B8 ;  /* 0x0000000000087941 */ /* 0x000fea0003800200 */
.L_x_9259:
[----:B------:R-:W-:-:S07]  /*1e1ab0*/  VIADD R164, R105, 0x1 ;  /* 0x0000000169a47836 */ /* 0x000fce0000000000 */
.L_x_9258:
[----:B------:R-:W-:Y:S05]  /*1e1ac0*/  BSYNC.RECONVERGENT B7 ;  /* 0x0000000000077941 */ /* 0x000fea0003800200 */
.L_x_9257:
        /* <DEDUP_REMOVED lines=56> */
.L_x_9262:
[----:B------:R-:W-:Y:S05]  /*1e1e50*/  BSYNC.RECONVERGENT B7 ;  /* 0x0000000000077941 */ /* 0x000fea0003800200 */
.L_x_9261:
        /* <DEDUP_REMOVED lines=41> */
[----:B------:R-:W-:-:S03]  /*1e20f0*/  @P0 IMAD.MOV.U32 R140, RZ, RZ, 0x1 ;  /* 0x00000001ff8c0424 */ /* 0x000fc600078e00ff */
[----:B------:R0:W-:Y:S04]  /*1e2100*/  @P0 STL.64 [R1], R102 ;  /* 0x0000006601000387 */ /* 0x0001e80000100a00 */
.L_x_9247:
[----:B------:R-:W-:Y:S05]  /*1e2110*/  BSYNC.RECONVERGENT B6 ;  /* 0x0000000000067941 */ /* 0x000fea0003800200 */
.L_x_9246:
        /* <DEDUP_REMOVED lines=22> */
.L_x_9264:
[----:B------:R-:W-:Y:S05]  /*1e2280*/  BSYNC.RECONVERGENT B1 ;  /* 0x0000000000017941 */ /* 0x000fea0003800200 */
.L_x_9263:
        /* <DEDUP_REMOVED lines=59> */
.L_x_9266:
        /* <DEDUP_REMOVED lines=72> */
.L_x_9267:
[----:B------:R-:W-:Y:S05]  /*1e2ac0*/  BSYNC.RECONVERGENT B0 ;  /* 0x0000000000007941 */ /* 0x000fea0003800200 */
.L_x_9265:
        /* <DEDUP_REMOVED lines=28> */
.L_x_9271:
[----:B------:R-:W-:Y:S05]  /*1e2c90*/  BSYNC.RECONVERGENT B7 ;  /* 0x0000000000077941 */ /* 0x000fea0003800200 */
.L_x_9270:
[----:B------:R-:W-:-:S07]  /*1e2ca0*/  VIADD R141, R105, 0x1 ;  /* 0x00000001698d7836 */ /* 0x000fce0000000000 */
.L_x_9269:
[----:B------:R-:W-:Y:S05]  /*1e2cb0*/  BSYNC.RECONVERGENT B6 ;  /* 0x0000000000067941 */ /* 0x000fea0003800200 */
.L_x_9268:
        /* <DEDUP_REMOVED lines=56> */
.L_x_9273:
[----:B------:R-:W-:Y:S05]  /*1e3040*/  BSYNC.RECONVERGENT B6 ;  /* 0x0000000000067941 */ /* 0x000fea0003800200 */
.L_x_9272:
        /* <DEDUP_REMOVED lines=59> */
.L_x_9277:
[----:B------:R-:W-:Y:S05]  /*1e3400*/  BSYNC.RECONVERGENT B7 ;  /* 0x0000000000077941 */ /* 0x000fea0003800200 */
.L_x_9276:
[----:B------:R-:W-:-:S07]  /*1e3410*/  VIADD R141, R105, 0x1 ;  /* 0x00000001698d7836 */ /* 0x000fce0000000000 */
.L_x_9275:
[----:B------:R-:W-:Y:S05]  /*1e3420*/  BSYNC.RECONVERGENT B6 ;  /* 0x0000000000067941 */ /* 0x000fea0003800200 */
.L_x_9274:
        /* <DEDUP_REMOVED lines=56> */
.L_x_9279:
[----:B------:R-:W-:Y:S05]  /*1e37b0*/  BSYNC.RECONVERGENT B6 ;  /* 0x0000000000067941 */ /* 0x000fea0003800200 */
.L_x_9278:
        /* <DEDUP_REMOVED lines=45> */
.L_x_9230:
[----:B------:R-:W-:Y:S05]  /*1e3a90*/  BSYNC.RECONVERGENT B5 ;  /* 0x0000000000057941 */ /* 0x000fea0003800200 */
.L_x_9228:
        /* <DEDUP_REMOVED lines=35> */
.L_x_9285:
[----:B------:R-:W-:Y:S05]  /*1e3cd0*/  BSYNC.RECONVERGENT B7 ;  /* 0x0000000000077941 */ /* 0x000fea0003800200 */
.L_x_9284:
[----:B------:R-:W-:-:S07]  /*1e3ce0*/  VIADD R141, R105, 0x1 ;  /* 0x00000001698d7836 */ /* 0x000fce0000000000 */
.L_x_9283:
[----:B------:R-:W-:Y:S05]  /*1e3cf0*/  BSYNC.RECONVERGENT B6 ;  /* 0x0000000000067941 */ /* 0x000fea0003800200 */
.L_x_9282:
        /* <DEDUP_REMOVED lines=56> */
.L_x_9287:
[----:B------:R-:W-:Y:S05]  /*1e4080*/  BSYNC.RECONVERGENT B6 ;  /* 0x0000000000067941 */ /* 0x000fea0003800200 */
.L_x_9286:
        /* <DEDUP_REMOVED lines=64> */
.L_x_9289:
[----:B------:R-:W-:Y:S05]  /*1e4490*/  BSYNC.RECONVERGENT B1 ;  /* 0x0000000000017941 */ /* 0x000fea0003800200 */
.L_x_9288:
        /* <DEDUP_REMOVED lines=20> */
.L_x_9291:
[----:B------:R-:W-:Y:S05]  /*1e45e0*/  BSYNC.RECONVERGENT B1 ;  /* 0x0000000000017941 */ /* 0x000fea0003800200 */
.L_x_9290:
        /* <DEDUP_REMOVED lines=57> */
.L_x_9293:
        /* <DEDUP_REMOVED lines=72> */
.L_x_9294:
[----:B------:R-:W-:Y:S05]  /*1e4e00*/  BSYNC.RECONVERGENT B0 ;  /* 0x0000000000007941 */ /* 0x000fea0003800200 */
.L_x_9292:
        /* <DEDUP_REMOVED lines=39> */
.L_x_9298:
[----:B------:R-:W-:Y:S05]  /*1e5080*/  BSYNC.RECONVERGENT B7 ;  /* 0x0000000000077941 */ /* 0x000fea0003800200 */
.L_x_9297:
[----:B------:R-:W-:Y:S01]  /*1e5090*/  VIADD R141, R105, 0x1 ;  /* 0x00000001698d7836 */ /* 0x000fe20000000000 */
[----:B------:R-:W-:Y:S06]  /*1e50a0*/  BRA `(.L_x_9299) ;  /* 0x0000000000087947 */ /* 0x000fec0003800000 */
.L_x_9296:
[----:B------:R-:W-:Y:S01]  /*1e50b0*/  DMUL R148, RZ, R166 ;  /* 0x000000a6ff947228 */ /* 0x000fe20000000000 */
[----:B------:R-:W-:-:S10]  /*1e50c0*/  IMAD.MOV.U32 R141, RZ, RZ, 0x1 ;  /* 0x00000001ff8d7424 */ /* 0x000fd400078e00ff */
.L_x_9299:
[----:B------:R-:W-:Y:S05]  /*1e50d0*/  BSYNC.RECONVERGENT B6 ;  /* 0x0000000000067941 */ /* 0x000fea0003800200 */
.L_x_9295:
        /* <DEDUP_REMOVED lines=55> */
.L_x_9301:
[----:B------:R-:W-:Y:S01]  /*1e5450*/  DMUL R148, RZ, R166 ;  /* 0x000000a6ff947228 */ /* 0x000fe20000000000 */
[----:B------:R-:W-:-:S10]  /*1e5460*/  IMAD.MOV.U32 R141, RZ, RZ, RZ ;  /* 0x000000ffff8d7224 */ /* 0x000fd400078e00ff */
.L_x_9302:
[----:B------:R-:W-:Y:S05]  /*1e5470*/  BSYNC.RECONVERGENT B6 ;  /* 0x0000000000067941 */ /* 0x000fea0003800200 */
.L_x_9300:
        /* <DEDUP_REMOVED lines=64> */
.L_x_9304:
[----:B------:R-:W-:Y:S05]  /*1e5880*/  BSYNC.RECONVERGENT B1 ;  /* 0x0000000000017941 */ /* 0x000fea0003800200 */
.L_x_9303:
        /* <DEDUP_REMOVED lines=20> */
.L_x_9306:
[----:B------:R-:W-:Y:S05]  /*1e59d0*/  BSYNC.RECONVERGENT B1 ;  /* 0x0000000000017941 */ /* 0x000fea0003800200 */
.L_x_9305:
        /* <DEDUP_REMOVED lines=77> */
.L_x_9308:
        /* <DEDUP_REMOVED lines=52> */
.L_x_9309:
[----:B------:R-:W-:Y:S05]  /*1e61f0*/  BSYNC.RECONVERGENT B0 ;  /* 0x0000000000007941 */ /* 0x000fea0003800200 */
.L_x_9307:
[----:B------:R-:W-:Y:S01]  /*1e6200*/  UMOV UR12, 0x1a63c1f5 ;  /* 0x1a63c1f5000c7882 */ /* 0x000fe20000000000 */
[----:B------:R-:W-:Y:S01]  /*1e6210*/  UMOV UR13, 0x404ca5dc ;  /* 0x404ca5dc000d7882 */ /* 0x000fe20000000000 */
[----:B------:R-:W-:Y:S02]  /*1e6220*/  DSETP.GT.AND P0, PT, R78, RZ, PT ;  /* 0x000000ff4e00722a */ /* 0x000fe40003f04000 */
[----:B------:R-:W-:-:S08]  /*1e6230*/  DMUL R100, R100, UR12 ;  /* 0x0000000c64647c28 */ /* 0x000fd00008000000 */
[----:B------:R-:W-:-:S10]  /*1e6240*/  DADD R102, -RZ, -R100 ;  /* 0x00000000ff667229 */ /* 0x000fd40000000964 */
[----:B------:R-:W-:Y:S02]  /*1e6250*/  FSEL R78, R102, R100, P0 ;  /* 0x00000064664e7208 */ /* 0x000fe40000000000 */
[----:B------:R-:W-:-:S07]  /*1e6260*/  FSEL R79, R103, R101, P0 ;  /* 0x00000065674f7208 */ /* 0x000fce0000000000 */
.L_x_9281:
[----:B------:R-:W-:Y:S05]  /*1e6270*/  BSYNC.RECONVERGENT B5 ;  /* 0x0000000000057941 */ /* 0x000fea0003800200 */
.L_x_9280:
        /* <DEDUP_REMOVED lines=27> */
.L_x_9311:
[----:B------:R-:W-:Y:S05]  /*1e6430*/  BSYNC.RECONVERGENT B1 ;  /* 0x0000000000017941 */ /* 0x000fea0003800200 */
.L_x_9310:
        /* <DEDUP_REMOVED lines=24> */
.L_x_9313:
[----:B------:R-:W-:Y:S05]  /*1e65c0*/  BSYNC.RECONVERGENT B1 ;  /* 0x0000000000017941 */ /* 0x000fea0003800200 */
.L_x_9312:
        /* <DEDUP_REMOVED lines=24> */
.L_x_9315:
[----:B------:R-:W-:Y:S05]  /*1e6750*/  BSYNC.RECONVERGENT B1 ;  /* 0x0000000000017941 */ /* 0x000fea0003800200 */
.L_x_9314:
        /* <DEDUP_REMOVED lines=46> */
[----:B------:R-:W-:Y:S01]  /*1e6a40*/  IMAD.MOV.U32 R141, RZ, RZ, R105 ;  /* 0x000000ffff8d7224 */ /* 0x000fe200078e0069 */
[----:B------:R-:W-:Y:S01]  /*1e6a50*/  MOV R148, R102 ;  /* 0x0000006600947202 */ /* 0x000fe20000000f00 */
[----:B------:R-:W-:-:S07]  /*1e6a60*/  IMAD.MOV.U32 R149, RZ, RZ, R103 ;  /* 0x000000ffff957224 */ /* 0x000fce00078e0067 */
.L_x_9321:
[----:B------:R-:W-:Y:S05]  /*1e6a70*/  BSYNC.RECONVERGENT B7 ;  /* 0x0000000000077941 */ /* 0x000fea0003800200 */
.L_x_9320:
        /* <DEDUP_REMOVED lines=63> */
.L_x_9325:
[----:B------:R-:W-:Y:S05]  /*1e6e70*/  BSYNC.RECONVERGENT B8 ;  /* 0x0000000000087941 */ /* 0x000fea0003800200 */
.L_x_9324:
[----:B------:R-:W-:-:S07]  /*1e6e80*/  VIADD R141, R100, 0x1 ;  /* 0x00000001648d7836 */ /* 0x000fce0000000000 */
.L_x_9323:
[----:B------:R-:W-:Y:S05]  /*1e6e90*/  BSYNC.RECONVERGENT B7 ;  /* 0x0000000000077941 */ /* 0x000fea0003800200 */
.L_x_9322:
        /* <DEDUP_REMOVED lines=35> */
.L_x_9331:
        /* <DEDUP_REMOVED lines=25> */
.L_x_9329:
[----:B------:R-:W-:Y:S05]  /*1e7260*/  BSYNC.RELIABLE B1 ;  /* 0x0000000000017941 */ /* 0x000fea0003800100 */
.L_x_9328:
[----:B------:R-:W-:-:S05]  /*1e7270*/  VIADD R100, R100, 0x1 ;  /* 0x0000000164647836 */ /* 0x000fca0000000000 */
[----:B------:R-:W-:-:S13]  /*1e7280*/  ISETP.NE.AND P0, PT, R100, R125, PT ;  /* 0x0000007d6400720c */ /* 0x000fda0003f05270 */
[----:B------:R-:W-:Y:S05]  /*1e7290*/  @P0 BRA `(.L_x_9331) ;  /* 0xfffffffc008c0947 */ /* 0x000fea000383ffff */
[----:B------:R-:W-:-:S07]  /*1e72a0*/  IMAD.MOV.U32 R5, RZ, RZ, RZ ;  /* 0x000000ffff057224 */ /* 0x000fce00078e00ff */
.L_x_9327:
        /* <DEDUP_REMOVED lines=8> */
.L_x_9326:
[----:B------:R2:W5:Y:S01]  /*1e7330*/  LDL.64 R102, [R1] ;  /* 0x0000000001667983 */ /* 0x0005620000100a00 */
[----:B------:R-:W-:-:S07]  /*1e7340*/  MOV R5, R100 ;  /* 0x0000006400057202 */ /* 0x000fce0000000f00 */
.L_x_9330:
        /* <DEDUP_REMOVED lines=17> */
.L_x_9319:
[----:B------:R-:W-:Y:S05]  /*1e7460*/  BSYNC.RECONVERGENT B5 ;  /* 0x0000000000057941 */ /* 0x000fea0003800200 */
.L_x_9318:
        /* <DEDUP_REMOVED lines=42> */
.L_x_9333:
[----:B------:R-:W-:Y:S01]  /*1e7710*/  DMUL R140, RZ, R168 ;  /* 0x000000a8ff8c7228 */ /* 0x000fe20000000000 */
[----:B------:R-:W-:-:S10]  /*1e7720*/  MOV R162, RZ ;  /* 0x000000ff00a27202 */ /* 0x000fd40000000f00 */
.L_x_9334:
[----:B------:R-:W-:Y:S05]  /*1e7730*/  BSYNC.RECONVERGENT B5 ;  /* 0x0000000000057941 */ /* 0x000fea0003800200 */
.L_x_9332:
        /* <DEDUP_REMOVED lines=58> */
.L_x_9338:
[----:B------:R-:W-:Y:S05]  /*1e7ae0*/  BSYNC.RECONVERGENT B7 ;  /* 0x0000000000077941 */ /* 0x000fea0003800200 */
.L_x_9337:
[----:B------:R-:W-:Y:S01]  /*1e7af0*/  VIADD R164, R100, 0x1 ;  /* 0x0000000164a47836 */ /* 0x000fe20000000000 */
[----:B------:R-:W-:Y:S06]  /*1e7b00*/  BRA `(.L_x_9339) ;  /* 0x0000000000147947 */ /* 0x000fec0003800000 */
.L_x_9336:
[----:B------:R-:W-:Y:S01]  /*1e7b10*/  UMOV UR12, 0xa2529d3a ;  /* 0xa2529d3a000c7882 */ /* 0x000fe20000000000 */
[----:B------:R-:W-:Y:S01]  /*1e7b20*/  UMOV UR13, 0x3f91df46 ;  /* 0x3f91df46000d7882 */ /* 0x000fe20000000000 */
[----:B------:R-:W-:Y:S01]  /*1e7b30*/  IMAD.MOV.U32 R164, RZ, RZ, 0x1 ;  /* 0x00000001ffa47424 */ /* 0x000fe200078e00ff */
[----:B------:R-:W-:-:S08]  /*1e7b40*/  DMUL R148, R78, UR12 ;  /* 0x0000000c4e947c28 */ /* 0x000fd00008000000 */
[----:B------:R-:W-:-:S11]  /*1e7b50*/  DMUL R148, RZ, R148 ;  /* 0x00000094ff947228 */ /* 0x000fd60000000000 */
.L_x_9339:
[----:B------:R-:W-:Y:S05]  /*1e7b60*/  BSYNC.RECONVERGENT B5 ;  /* 0x0000000000057941 */ /* 0x000fea0003800200 */
.L_x_9335:
        /* <DEDUP_REMOVED lines=35> */
.L_x_9345:
        /* <DEDUP_REMOVED lines=25> */
.L_x_9343:
[----:B------:R-:W-:Y:S05]  /*1e7f30*/  BSYNC.RELIABLE B1 ;  /* 0x0000000000017941 */ /* 0x000fea0003800100 */
.L_x_9342:
[----:B------:R-:W-:-:S05]  /*1e7f40*/  VIADD R100, R100, 0x1 ;  /* 0x0000000164647836 */ /* 0x000fca0000000000 */
[----:B------:R-:W-:-:S13]  /*1e7f50*/  ISETP.NE.AND P0, PT, R100, R125, PT ;  /* 0x0000007d6400720c */ /* 0x000fda0003f05270 */
[----:B------:R-:W-:Y:S05]  /*1e7f60*/  @P0 BRA `(.L_x_9345) ;  /* 0xfffffffc008c0947 */ /* 0x000fea000383ffff */
[----:B------:R-:W-:-:S07]  /*1e7f70*/  IMAD.MOV.U32 R5, RZ, RZ, RZ ;  /* 0x000000ffff057224 */ /* 0x000fce00078e00ff */
.L_x_9341:
[----:B------:R-:W-:Y:S01]  /*1e7f80*/  ISETP.NE.AND P0, PT, R5, RZ, PT ;  /* 0x000000ff0500720c */ /* 0x000fe20003f05270 */
[----:B------:R-:W-:Y:S02]  /*1e7f90*/  IMAD.MOV.U32 R100, RZ, RZ, R5 ;  /* 0x000000ffff647224 */ /* 0x000fe400078e0005 */
[----:B------:R-:W-:-:S10]  /*1e7fa0*/  IMAD.MOV.U32 R5, RZ, RZ, RZ ;  /* 0x000000ffff057224 */ /* 0x000fd400078e00ff */
[----:B------:R-:W-:Y:S05]  /*1e7fb0*/  @!P0 BREAK.RELIABLE B0 ;  /* 0x0000000000008942 */ /* 0x000fea0003800100 */
[----:B------:R-:W-:Y:S05]  /*1e7fc0*/  @!P0 BRA `(.L_x_9317) ;  /* 0x0000000000448947 */ /* 0x000fea0003800000 */
[----:B------:R-:W-:Y:S05]  /*1e7fd0*/  BSYNC.RELIABLE B0 ;  /* 0x0000000000007941 */ /* 0x000fea0003800100 */
.L_x_9340:
[----:B------:R3:W5:Y:S01]  /*1e7fe0*/  LDL.64 R102, [R1+0x8] ;  /* 0x0000080001667983 */ /* 0x0007620000100a00 */
[----:B------:R-:W-:-:S07]  /*1e7ff0*/  IMAD.MOV.U32 R5, RZ, RZ, R100 ;  /* 0x000000ffff057224 */ /* 0x000fce00078e0064 */
.L_x_9344:
        /* <DEDUP_REMOVED lines=14> */
.L_x_9317:
[----:B------:R-:W-:Y:S05]  /*1e80e0*/  BSYNC.RECONVERGENT B6 ;  /* 0x0000000000067941 */ /* 0x000fea0003800200 */
.L_x_9316:
[----:B----4-:R-:W4:Y:S02]  /*1e80f0*/  LDC.64 R100, c[0x0][0x390] ;  /* 0x0000e400ff647b82 */ /* 0x010f240000000a00 */
[----:B----4-:R-:W4:Y:S01]  /*1e8100*/  LDG.E R101, desc[UR4][R100.64+0x4] ;  /* 0x0000040464657981 */ /* 0x010f22000c1e1900 */
[----:B------:R-:W-:-:S04]  /*1e8110*/  IADD3 R118, PT, PT, R118, 0x1, RZ ;  /* 0x0000000176767810 */ /* 0x000fc80007ffe0ff */
[----:B----4-:R-:W-:-:S13]  /*1e8120*/  ISETP.GE.AND P0, PT, R118, R101, PT ;  /* 0x000000657600720c */ /* 0x010fda0003f06270 */
[----:B------:R-:W-:Y:S05]  /*1e8130*/  @!P0 BRA `(.L_x_9346) ;  /* 0xffffff6c009c8947 */ /* 0x000fea000383ffff */
.L_x_9223:
[----:B------:R-:W-:Y:S01]  /*1e8140*/  ISETP.GE.AND P0, PT, R10, 0x1, PT ;  /* 0x000000010a00780c */ /* 0x000fe20003f06270 */
[----:B------:R-:W-:Y:S01]  /*1e8150*/  BSSY.RECONVERGENT B1, `(.L_x_9347) ;  /* 0x0000045000017945 */ /* 0x000fe20003800200 */
[----:B------:R-:W-:-:S11]  /*1e8160*/  CS2R R126, SRZ ;  /* 0x00000000007e7805 */ /* 0x000fd6000001ff00 */
[----:B------:R-:W-:Y:S05]  /*1e8170*/  @!P0 BRA `(.L_x_9348) ;  /* 0x0000000400088947 */ /* 0x000fea0003800000 */
[----:B------:R-:W-:Y:S01]  /*1e8180*/  IMAD.MOV.U32 R125, RZ, RZ, RZ ;  /* 0x000000ffff7d7224 */ /* 0x000fe200078e00ff */
[----:B------:R-:W-:-:S07]  /*1e8190*/  CS2R R126, SRZ ;  /* 0x00000000007e7805 */ /* 0x000fce000001ff00 */
.L_x_9355:
        /* <DEDUP_REMOVED lines=17> */
.L_x_9352:
        /* <DEDUP_REMOVED lines=9> */
.L_x_9351:
        /* <DEDUP_REMOVED lines=31> */
[----:B-1-3--:R-:W-:Y:S05]  /*1e8530*/  CALL.REL.NOINC `($__internal_17_$__cuda_sm20_dsqrt_rn_f64_mediumpath_v1) ;  /* 0x00000c0000507944 */ /* 0x00afea0003c00000 */
.L_x_9354:
[----:B------:R-:W-:Y:S05]  /*1e8540*/  BSYNC.RECONVERGENT B6 ;  /* 0x0000000000067941 */ /* 0x000fea0003800200 */
.L_x_9353:
[----:B------:R-:W-:-:S11]  /*1e8550*/  DADD R126, R126, R100 ;  /* 0x000000007e7e7229 */ /* 0x000fd60000000064 */
.L_x_9350:
[----:B------:R-:W-:Y:S05]  /*1e8560*/  BSYNC.RECONVERGENT B5 ;  /* 0x0000000000057941 */ /* 0x000fea0003800200 */
.L_x_9349:
[----:B------:R-:W-:-:S05]  /*1e8570*/  VIADD R125, R125, 0x1 ;  /* 0x000000017d7d7836 */ /* 0x000fca0000000000 */
[----:B------:R-:W-:-:S13]  /*1e8580*/  ISETP.NE.AND P0, PT, R125, R10, PT ;  /* 0x0000000a7d00720c */ /* 0x000fda0003f05270 */
[----:B------:R-:W-:Y:S05]  /*1e8590*/  @P0 BRA `(.L_x_9355) ;  /* 0xfffffffc00000947 */ /* 0x000fea000383ffff */
.L_x_9348:
[----:B------:R-:W-:Y:S05]  /*1e85a0*/  BSYNC.RECONVERGENT B1 ;  /* 0x0000000000017941 */ /* 0x000fea0003800200 */
.L_x_9347:
[----:B------:R-:W-:-:S14]  /*1e85b0*/  DSETP.GEU.AND P0, PT, R122, R126, PT ;  /* 0x0000007e7a00722a */ /* 0x000fdc0003f0e000 */
[----:B------:R-:W4:Y:S01]  /*1e85c0*/  @!P0 LDG.E.64 R100, desc[UR4][R28.64+0x150] ;  /* 0x000150041c648981 */ /* 0x000f22000c1e1b00 */
[----:B------:R-:W-:-:S04]  /*1e85d0*/  IMAD R129, R119, 0x6, RZ ;  /* 0x0000000677817824 */ /* 0x000fc800078e02ff */
[----:B------:R-:W-:-:S05]  /*1e85e0*/  IMAD.WIDE.U32 R128, R129, 0x8, R28 ;  /* 0x0000000881807825 */ /* 0x000fca00078e001c */
[----:B----4-:R4:W-:Y:S04]  /*1e85f0*/  @!P0 STG.E.64 desc[UR4][R128.64], R100 ;  /* 0x0000006480008986 */ /* 0x0109e8000c101b04 */
[----:B------:R-:W2:Y:S04]  /*1e8600*/  @!P0 LDG.E.64 R102, desc[UR4][R28.64+0x158] ;  /* 0x000158041c668981 */ /* 0x000ea8000c1e1b00 */
[----:B--2---:R4:W-:Y:S04]  /*1e8610*/  @!P0 STG.E.64 desc[UR4][R128.64+0x8], R102 ;  /* 0x0000086680008986 */ /* 0x0049e8000c101b04 */
[----:B------:R-:W2:Y:S04]  /*1e8620*/  @!P0 LDG.E.64 R104, desc[UR4][R28.64+0x160] ;  /* 0x000160041c688981 */ /* 0x000ea8000c1e1b00 */
[----:B--2---:R4:W-:Y:S04]  /*1e8630*/  @!P0 STG.E.64 desc[UR4][R128.64+0x10], R104 ;  /* 0x0000106880008986 */ /* 0x0049e8000c101b04 */
[----:B-----5:R-:W2:Y:S04]  /*1e8640*/  @!P0 LDG.E.64 R106, desc[UR4][R28.64+0x168] ;  /* 0x000168041c6a8981 */ /* 0x020ea8000c1e1b00 */
[----:B--2---:R4:W-:Y:S04]  /*1e8650*/  @!P0 STG.E.64 desc[UR4][R128.64+0x18], R106 ;  /* 0x0000186a80008986 */ /* 0x0049e8000c101b04 */
[----:B------:R-:W2:Y:S01]  /*1e8660*/  @!P0 LDG.E.64 R108, desc[UR4][R28.64+0x170] ;  /* 0x000170041c6c8981 */ /* 0x000ea2000c1e1b00 */
[----:B------:R-:W-:-:S03]  /*1e8670*/  IMAD.WIDE.U32 R124, R119, 0x8, R28 ;  /* 0x00000008777c7825 */ /* 0x000fc600078e001c */
[----:B--2---:R4:W-:Y:S04]  /*1e8680*/  @!P0 STG.E.64 desc[UR4][R128.64+0x20], R108 ;  /* 0x0000206c80008986 */ /* 0x0049e8000c101b04 */
[----:B------:R-:W2:Y:S04]  /*1e8690*/  @!P0 LDG.E.64 R110, desc[UR4][R28.64+0x178] ;  /* 0x000178041c6e8981 */ /* 0x000ea8000c1e1b00 */
[----:B--2---:R4:W-:Y:S04]  /*1e86a0*/  @!P0 STG.E.64 desc[UR4][R128.64+0x28], R110 ;  /* 0x0000286e80008986 */ /* 0x0049e8000c101b04 */
[----:B------:R4:W-:Y:S04]  /*1e86b0*/  @!P0 STG.E.64 desc[UR4][R124.64+0x1e0], R122 ;  /* 0x0001e07a7c008986 */ /* 0x0009e8000c101b04 */
[----:B------:R-:W2:Y:S04]  /*1e86c0*/  @P0 LDG.E.64 R100, desc[UR4][R28.64+0x180] ;  /* 0x000180041c640981 */ /* 0x000ea8000c1e1b00 */
[----:B--2---:R4:W-:Y:S04]  /*1e86d0*/  @P0 STG.E.64 desc[UR4][R128.64], R100 ;  /* 0x0000006480000986 */ /* 0x0049e8000c101b04 */
        /* <DEDUP_REMOVED lines=8> */
[----:B------:R-:W2:Y:S01]  /*1e8760*/  @P0 LDG.E.64 R110, desc[UR4][R28.64+0x1a8] ;  /* 0x0001a8041c6e0981 */ /* 0x000ea2000c1e1b00 */
[----:B------:R-:W-:-:S02]  /*1e8770*/  VIADD R20, R20, 0x2 ;  /* 0x0000000214147836 */ /* 0x000fc40000000000 */
[----:B------:R-:W-:Y:S02]  /*1e8780*/  @P0 IMAD.MOV.U32 R122, RZ, RZ, R126 ;  /* 0x000000ffff7a0224 */ /* 0x000fe400078e007e */
[----:B------:R-:W-:Y:S01]  /*1e8790*/  @P0 IMAD.MOV.U32 R123, RZ, RZ, R127 ;  /* 0x000000ffff7b0224 */ /* 0x000fe200078e007f */
[----:B--2---:R4:W-:Y:S04]  /*1e87a0*/  @P0 STG.E.64 desc[UR4][R128.64+0x28], R110 ;  /* 0x0000286e80000986 */ /* 0x0049e8000c101b04 */
[----:B------:R4:W-:Y:S01]  /*1e87b0*/  @P0 STG.E.64 desc[UR4][R124.64+0x1e0], R126 ;  /* 0x0001e07e7c000986 */ /* 0x0009e2000c101b04 */
[----:B------:R-:W-:Y:S05]  /*1e87c0*/  BRA `(.L_x_9356) ;  /* 0x0000031000487947 */ /* 0x000fea0003800000 */
.L_x_9143:
[----:B------:R-:W4:Y:S04]  /*1e87d0*/  LDG.E.64 R102, desc[UR4][R28.64+0x1e8] ;  /* 0x0001e8041c667981 */ /* 0x000f28000c1e1b00 */
[----:B------:R-:W2:Y:S04]  /*1e87e0*/  LDG.E.64 R100, desc[UR4][R28.64+0x1e0] ;  /* 0x0001e0041c647981 */ /* 0x000ea8000c1e1b00 */
[----:B------:R-:W3:Y:S04]  /*1e87f0*/  LDG.E.64 R104, desc[UR4][R28.64+0x1f0] ;  /* 0x0001f0041c687981 */ /* 0x000ee8000c1e1b00 */
[----:B-----5:R-:W3:Y:S04]  /*1e8800*/  LDG.E.64 R106, desc[UR4][R28.64+0x1f8] ;  /* 0x0001f8041c6a7981 */ /* 0x020ee8000c1e1b00 */
[----:B------:R-:W3:Y:S04]  /*1e8810*/  LDG.E.64 R108, desc[UR4][R28.64+0x200] ;  /* 0x000200041c6c7981 */ /* 0x000ee8000c1e1b00 */
[----:B------:R-:W3:Y:S04]  /*1e8820*/  LDG.E.64 R110, desc[UR4][R28.64+0x208] ;  /* 0x000208041c6e7981 */ /* 0x000ee8000c1e1b00 */
[----:B------:R-:W3:Y:S01]  /*1e8830*/  LDG.E.64 R124, desc[UR4][R28.64+0x210] ;  /* 0x000210041c7c7981 */ /* 0x000ee2000c1e1b00 */
[----:B----4-:R-:W-:-:S02]  /*1e8840*/  DSETP.GEU.AND P1, PT, R122, R102, PT ;  /* 0x000000667a00722a */ /* 0x010fc40003f2e000 */
[----:B--2---:R-:W-:-:S04]  /*1e8850*/  DSETP.GEU.AND P0, PT, R122, R100, PT ;  /* 0x000000647a00722a */ /* 0x004fc80003f0e000 */
[----:B------:R-:W-:Y:S01]  /*1e8860*/  SEL R100, RZ, 0x1, P1 ;  /* 0x00000001ff647807 */ /* 0x000fe20000800000 */
[----:B------:R-:W-:Y:S01]  /*1e8870*/  IMAD.MOV.U32 R101, RZ, RZ, 0x2 ;  /* 0x00000002ff657424 */ /* 0x000fe200078e00ff */
[----:B---3--:R-:W-:-:S06]  /*1e8880*/  DSETP.GEU.AND P2, PT, R122, R104, PT ;  /* 0x000000687a00722a */ /* 0x008fcc0003f4e000 */
[----:B------:R-:W-:Y:S01]  /*1e8890*/  @P1 IMAD.MOV R101, RZ, RZ, 0x1 ;  /* 0x00000001ff651424 */ /* 0x000fe200078e02ff */
[C---:B------:R-:W-:Y:S01]  /*1e88a0*/  DSETP.GEU.AND P1, PT, R122.reuse, R108, PT ;  /* 0x0000006c7a00722a */ /* 0x040fe20003f2e000 */
[----:B------:R-:W-:Y:S01]  /*1e88b0*/  @P0 IMAD.MOV R101, RZ, RZ, R100 ;  /* 0x000000ffff650224 */ /* 0x000fe200078e0264 */
[----:B------:R-:W-:-:S03]  /*1e88c0*/  DSETP.GEU.AND P0, PT, R122, R106, PT ;  /* 0x0000006a7a00722a */ /* 0x000fc60003f0e000 */
[C---:B------:R-:W-:Y:S02]  /*1e88d0*/  VIADD R100, R101.reuse, 0x1 ;  /* 0x0000000165647836 */ /* 0x040fe40000000000 */
[----:B------:R-:W-:-:S05]  /*1e88e0*/  @P2 IADD3 R100, PT, PT, R101, RZ, RZ ;  /* 0x000000ff65642210 */ /* 0x000fca0007ffe0ff */
[----:B------:R-:W-:-:S04]  /*1e88f0*/  VIADD R101, R100, 0x1 ;  /* 0x0000000164657836 */ /* 0x000fc80000000000 */
        /* <DEDUP_REMOVED lines=17> */
[----:B------:R-:W3:Y:S04]  /*1e8a10*/  LDG.E.64 R104, desc[UR4][R28.64+0x160] ;  /* 0x000160041c687981 */ /* 0x000ee8000c1e1b00 */
[----:B---3--:R2:W-:Y:S04]  /*1e8a20*/  STG.E.64 desc[UR4][R124.64+0x10], R104 ;  /* 0x000010687c007986 */ /* 0x0085e8000c101b04 */
[----:B------:R-:W3:Y:S04]  /*1e8a30*/  LDG.E.64 R106, desc[UR4][R28.64+0x168] ;  /* 0x000168041c6a7981 */ /* 0x000ee8000c1e1b00 */
[----:B---3--:R2:W-:Y:S04]  /*1e8a40*/  STG.E.64 desc[UR4][R124.64+0x18], R106 ;  /* 0x0000186a7c007986 */ /* 0x0085e8000c101b04 */
[----:B------:R-:W3:Y:S01]  /*1e8a50*/  LDG.E.64 R108, desc[UR4][R28.64+0x170] ;  /* 0x000170041c6c7981 */ /* 0x000ee2000c1e1b00 */
[----:B------:R-:W-:-:S03]  /*1e8a60*/  IMAD.WIDE.U32 R126, R119, 0x8, R28 ;  /* 0x00000008777e7825 */ /* 0x000fc600078e001c */
[----:B---3--:R2:W-:Y:S04]  /*1e8a70*/  STG.E.64 desc[UR4][R124.64+0x20], R108 ;  /* 0x0000206c7c007986 */ /* 0x0085e8000c101b04 */
[----:B------:R-:W3:Y:S01]  /*1e8a80*/  LDG.E.64 R110, desc[UR4][R28.64+0x178] ;  /* 0x000178041c6e7981 */ /* 0x000ee2000c1e1b00 */
[----:B------:R-:W-:-:S03]  /*1e8a90*/  VIADD R20, R20, 0x1 ;  /* 0x0000000114147836 */ /* 0x000fc60000000000 */
[----:B---3--:R2:W-:Y:S04]  /*1e8aa0*/  STG.E.64 desc[UR4][R124.64+0x28], R110 ;  /* 0x0000286e7c007986 */ /* 0x0085e8000c101b04 */
[----:B------:R2:W-:Y:S01]  /*1e8ab0*/  STG.E.64 desc[UR4][R126.64+0x1e0], R122 ;  /* 0x0001e07a7e007986 */ /* 0x0005e2000c101b04 */
[----:B------:R-:W-:Y:S05]  /*1e8ac0*/  BRA `(.L_x_9356) ;  /* 0x0000030c00887947 */ /* 0x000fea0003800000 */
.L_x_9357:
        /* <DEDUP_REMOVED lines=20> */
[----:B------:R-:W-:-:S06]  /*1e8c10*/  @!P0 IMAD.MOV.U32 R131, RZ, RZ, R101 ;  /* 0x000000ffff838224 */ /* 0x000fcc00078e0065 */
[----:B----4-:R-:W-:-:S14]  /*1e8c20*/  DSETP.GT.AND P1, PT, R130, R102, PT ;  /* 0x000000668200722a */ /* 0x010fdc0003f24000 */
[----:B------:R-:W-:Y:S04]  /*1e8c30*/  @P1 STG.E.64 desc[UR4][R28.64+0x180], R102 ;  /* 0x000180661c001986 */ /* 0x000fe8000c101b04 */
[----:B------:R-:W2:Y:S02]  /*1e8c40*/  LDG.E.64 R104, desc[UR4][R132.64+0x8] ;  /* 0x0000080484687981 */ /* 0x000ea4000c1e1b00 */
[----:B--2---:R-:W-:-:S08]  /*1e8c50*/  DADD R104, -R128, R104 ;  /* 0x0000000080687229 */ /* 0x004fd00000000168 */
[----:B------:R-:W-:-:S07]  /*1e8c60*/  DFMA R128, R104, 0.5, R128 ;  /* 0x3fe000006880782b */ /* 0x000fce0000000080 */
[----:B------:R2:W-:Y:S04]  /*1e8c70*/  STG.E.64 desc[UR4][R28.64+0x188], R128 ;  /* 0x000188801c007986 */ /* 0x0005e8000c101b04 */
[----:B------:R-:W4:Y:S02]  /*1e8c80*/  LDG.E.64 R104, desc[UR4][R24.64+0x8] ;  /* 0x0000080418687981 */ /* 0x000f24000c1e1b00 */
[----:B----4-:R-:W-:-:S14]  /*1e8c90*/  DSETP.GEU.AND P0, PT, R128, R104, PT ;  /* 0x000000688000722a */ /* 0x010fdc0003f0e000 */
[----:B------:R4:W-:Y:S04]  /*1e8ca0*/  @!P0 STG.E.64 desc[UR4][R28.64+0x188], R104 ;  /* 0x000188681c008986 */ /* 0x0009e8000c101b04 */
[----:B---3--:R-:W3:Y:S01]  /*1e8cb0*/  LDG.E.64 R100, desc[UR4][R32.64+0x8] ;  /* 0x0000080420647981 */ /* 0x008ee2000c1e1b00 */
        /* <DEDUP_REMOVED lines=14> */
[----:B----4-:R-:W-:-:S14]  /*1e8da0*/  DSETP.GT.AND P0, PT, R126, R104, PT ;  /* 0x000000687e00722a */ /* 0x010fdc0003f04000 */
[----:B------:R-:W-:Y:S04]  /*1e8db0*/  @P0 STG.E.64 desc[UR4][R28.64+0x190], R104 ;  /* 0x000190681c000986 */ /* 0x000fe8000c101b04 */
[----:B------:R-:W5:Y:S02]  /*1e8dc0*/  LDG.E.64 R110, desc[UR4][R132.64+0x18] ;  /* 0x00001804846e7981 */ /* 0x000f64000c1e1b00 */
[----:B-----5:R-:W-:-:S08]  /*1e8dd0*/  DADD R110, -R108, R110 ;  /* 0x000000006c6e7229 */ /* 0x020fd0000000016e */
        /* <DEDUP_REMOVED lines=34> */
[----:B--2---:R-:W-:Y:S01]  /*1e9000*/  @!P2 MOV R138, R108 ;  /* 0x0000006c008aa202 */ /* 0x004fe20000000f00 */
        /* <DEDUP_REMOVED lines=38> */
[----:B01-3--:R-:W-:Y:S05]  /*1e9270*/  CALL.REL.NOINC `($_Z8FitGrainPdPiS0_S_S_S0_S0_S_S_S_S_S_S_S_S_S_S_S_S_$__internal_trig_reduction_slowpathd) ;  /* 0x00000c00004c7944 */ /* 0x00bfea0003c00000 */
[----:B------:R-:W-:Y:S02]  /*1e9280*/  IMAD.MOV.U32 R118, RZ, RZ, R105 ;  /* 0x000000ffff767224 */ /* 0x000fe400078e0069 */
[----:B------:R-:W-:Y:S02]  /*1e9290*/  IMAD.MOV.U32 R124, RZ, RZ, R102 ;  /* 0x000000ffff7c7224 */ /* 0x000fe400078e0066 */
[----:B------:R-:W-:-:S07]  /*1e92a0*/  IMAD.MOV.U32 R125, RZ, RZ, R103 ;  /* 0x000000ffff7d7224 */ /* 0x000fce00078e0067 */
.L_x_9360:
[----:B------:R-:W-:Y:S05]  /*1e92b0*/  BSYNC.RECONVERGENT B5 ;  /* 0x0000000000057941 */ /* 0x000fea0003800200 */
.L_x_9359:
[----:B------:R-:W2:Y:S01]  /*1e92c0*/  LDCU.64 UR12, c[0x4][0x28] ;  /* 0x01000500ff0c77ac */ /* 0x000ea20008000a00 */
[----:B------:R-:W-:-:S05]  /*1e92d0*/  IMAD.SHL.U32 R100, R118, 0x40, RZ ;  /* 0x0000004076647824 */ /* 0x000fca00078e00ff */
[----:B------:R-:W-:-:S04]  /*1e92e0*/  LOP3.LUT R100, R100, 0x40, RZ, 0xc0, !PT ;  /* 0x0000004064647812 */ /* 0x000fc800078ec0ff */
[----:B--2---:R-:W-:-:S05]  /*1e92f0*/  IADD3 R134, P0, PT, R100, UR12, RZ ;  /* 0x0000000c64867c10 */ /* 0x004fca000ff1e0ff */
[----:B------:R-:W-:-:S05]  /*1e9300*/  IMAD.X R135, RZ, RZ, UR13, P0 ;  /* 0x0000000dff877e24 */ /* 0x000fca00080e06ff */
[----:B------:R-:W2:Y:S04]  /*1e9310*/  LDG.E.128.CONSTANT R100, desc[UR4][R134.64] ;  /* 0x0000000486647981 */ /* 0x000ea8000c1e9d00 */
[----:B---3--:R-:W3:Y:S04]  /*1e9320*/  LDG.E.128.CONSTANT R104, desc[UR4][R134.64+0x10] ;  /* 0x0000100486687981 */ /* 0x008ee8000c1e9d00 */
        /* <DEDUP_REMOVED lines=53> */
.L_x_9362:
[----:B------:R-:W-:Y:S05]  /*1e9680*/  BSYNC.RECONVERGENT B5 ;  /* 0x0000000000057941 */ /* 0x000fea0003800200 */
.L_x_9361:
        /* <DEDUP_REMOVED lines=60> */
.L_x_9364:
[----:B------:R-:W-:Y:S05]  /*1e9a50*/  BSYNC.RECONVERGENT B5 ;  /* 0x0000000000057941 */ /* 0x000fea0003800200 */
.L_x_9363:
        /* <DEDUP_REMOVED lines=56> */
.L_x_9368:
[----:B------:R-:W-:Y:S05]  /*1e9de0*/  BSYNC.RECONVERGENT B6 ;  /* 0x0000000000067941 */ /* 0x000fea0003800200 */
.L_x_9367:
[----:B------:R-:W-:-:S07]  /*1e9df0*/  VIADD R118, R105, 0x1 ;  /* 0x0000000169767836 */ /* 0x000fce0000000000 */
.L_x_9366:
[----:B------:R-:W-:Y:S05]  /*1e9e00*/  BSYNC.RECONVERGENT B5 ;  /* 0x0000000000057941 */ /* 0x000fea0003800200 */
.L_x_9365:
        /* <DEDUP_REMOVED lines=56> */
.L_x_9372:
[----:B------:R-:W-:Y:S05]  /*1ea190*/  BSYNC.RECONVERGENT B6 ;  /* 0x0000000000067941 */ /* 0x000fea0003800200 */
.L_x_9371:
[----:B------:R-:W-:-:S07]  /*1ea1a0*/  VIADD R118, R105, 0x1 ;  /* 0x0000000169767836 */ /* 0x000fce0000000000 */
.L_x_9370:
[----:B------:R-:W-:Y:S05]  /*1ea1b0*/  BSYNC.RECONVERGENT B5 ;  /* 0x0000000000057941 */ /* 0x000fea0003800200 */
.L_x_9369:
        /* <DEDUP_REMOVED lines=57> */
.L_x_9376:
[----:B------:R-:W-:Y:S05]  /*1ea550*/  BSYNC.RECONVERGENT B6 ;  /* 0x0000000000067941 */ /* 0x000fea0003800200 */
.L_x_9375:
[----:B------:R-:W-:-:S07]  /*1ea560*/  VIADD R118, R105, 0x1 ;  /* 0x0000000169767836 */ /* 0x000fce0000000000 */
.L_x_9374:
[----:B------:R-:W-:Y:S05]  /*1ea570*/  BSYNC.RECONVERGENT B5 ;  /* 0x0000000000057941 */ /* 0x000fea0003800200 */
.L_x_9373:
        /* <DEDUP_REMOVED lines=52> */
.L_x_9378:
[----:B------:R-:W-:Y:S05]  /*1ea8c0*/  BSYNC.RECONVERGENT B1 ;  /* 0x0000000000017941 */ /* 0x000fea0003800200 */
.L_x_9377:
        /* <DEDUP_REMOVED lines=57> */
.L_x_9380:
        /* <DEDUP_REMOVED lines=72> */
.L_x_9381:
[----:B------:R-:W-:Y:S05]  /*1eb0e0*/  BSYNC.RECONVERGENT B0 ;  /* 0x0000000000007941 */ /* 0x000fea0003800200 */
.L_x_9379:
        /* <DEDUP_REMOVED lines=22> */
.L_x_9383:
[----:B------:R-:W-:Y:S05]  /*1eb250*/  BSYNC.RECONVERGENT B1 ;  /* 0x0000000000017941 */ /* 0x000fea0003800200 */
.L_x_9382:
        /* <DEDUP_REMOVED lines=57> */
.L_x_9385:
        /* <DEDUP_REMOVED lines=72> */
.L_x_9386:
[----:B------:R-:W-:Y:S05]  /*1eba70*/  BSYNC.RECONVERGENT B0 ;  /* 0x0000000000007941 */ /* 0x000fea0003800200 */
.L_x_9384:
        /* <DEDUP_REMOVED lines=34> */
.L_x_9388:
[----:B------:R-:W-:Y:S05]  /*1ebca0*/  BSYNC.RECONVERGENT B5 ;  /* 0x0000000000057941 */ /* 0x000fea0003800200 */
.L_x_9387:
        /* <DEDUP_REMOVED lines=59> */
.L_x_9390:
[----:B------:R-:W-:Y:S05]  /*1ec060*/  BSYNC.RECONVERGENT B1 ;  /* 0x0000000000017941 */ /* 0x000fea0003800200 */
.L_x_9389:
        /* <DEDUP_REMOVED lines=25> */
.L_x_9392:
[----:B------:R-:W-:Y:S05]  /*1ec200*/  BSYNC.RECONVERGENT B1 ;  /* 0x0000000000017941 */ /* 0x000fea0003800200 */
.L_x_9391:
        /* <DEDUP_REMOVED lines=25> */
.L_x_9394:
[----:B------:R-:W-:Y:S05]  /*1ec3a0*/  BSYNC.RECONVERGENT B1 ;  /* 0x0000000000017941 */ /* 0x000fea0003800200 */
.L_x_9393:
        /* <DEDUP_REMOVED lines=34> */
.L_x_9398:
[----:B------:R-:W-:Y:S05]  /*1ec5d0*/  BSYNC.RECONVERGENT B6 ;  /* 0x0000000000067941 */ /* 0x000fea0003800200 */
.L_x_9397:
[----:B------:R-:W-:-:S07]  /*1ec5e0*/  VIADD R118, R105, 0x1 ;  /* 0x0000000169767836 */ /* 0x000fce0000000000 */
.L_x_9396:
[----:B------:R-:W-:Y:S05]  /*1ec5f0*/  BSYNC.RECONVERGENT B5 ;  /* 0x0000000000057941 */ /* 0x000fea0003800200 */
.L_x_9395:
        /* <DEDUP_REMOVED lines=56> */
.L_x_9402:
[----:B------:R-:W-:Y:S05]  /*1ec980*/  BSYNC.RECONVERGENT B6 ;  /* 0x0000000000067941 */ /* 0x000fea0003800200 */
.L_x_9401:
[----:B------:R-:W-:-:S07]  /*1ec990*/  VIADD R118, R105, 0x1 ;  /* 0x0000000169767836 */ /* 0x000fce0000000000 */
.L_x_9400:
[----:B------:R-:W-:Y:S05]  /*1ec9a0*/  BSYNC.RECONVERGENT B5 ;  /* 0x0000000000057941 */ /* 0x000fea0003800200 */
.L_x_9399:
        /* <DEDUP_REMOVED lines=56> */
.L_x_9404:
[----:B------:R-:W-:Y:S05]  /*1ecd30*/  BSYNC.RECONVERGENT B5 ;  /* 0x0000000000057941 */ /* 0x000fea0003800200 */
.L_x_9403:
        /* <DEDUP_REMOVED lines=42> */
.L_x_9419:
        /* <DEDUP_REMOVED lines=50> */
.L_x_9407:
[----:B------:R-:W-:Y:S05]  /*1ed300*/  BSYNC.RECONVERGENT B1 ;  /* 0x0000000000017941 */ /* 0x000fea0003800200 */
.L_x_9406:
        /* <DEDUP_REMOVED lines=16> */
.L_x_9409:
[----:B------:R-:W-:Y:S05]  /*1ed410*/  BSYNC.RECONVERGENT B1 ;  /* 0x0000000000017941 */ /* 0x000fea0003800200 */
.L_x_9408:
        /* <DEDUP_REMOVED lines=34> */
.L_x_9411:
[----:B------:R-:W-:Y:S05]  /*1ed640*/  BSYNC.RECONVERGENT B1 ;  /* 0x0000000000017941 */ /* 0x000fea0003800200 */
.L_x_9410:
        /* <DEDUP_REMOVED lines=45> */
.L_x_9413:
        /* <DEDUP_REMOVED lines=70> */
.L_x_9414:
[----:B------:R-:W-:Y:S05]  /*1edd80*/  BSYNC.RECONVERGENT B0 ;  /* 0x0000000000007941 */ /* 0x000fea0003800200 */
.L_x_9412:
        /* <DEDUP_REMOVED lines=36> */
[----:B------:R-:W-:-:S07]  /*1edfd0*/  IMAD.MOV.U32 R100, RZ, RZ, R105 ;  /* 0x000000ffff647224 */ /* 0x000fce00078e0069 */
.L_x_9418:
[----:B------:R-:W-:Y:S05]  /*1edfe0*/  BSYNC.RECONVERGENT B6 ;  /* 0x0000000000067941 */ /* 0x000fea0003800200 */
.L_x_9417:
[----:B------:R-:W-:-:S04]  /*1edff0*/  LOP3.LUT R100, R100, 0x1, RZ, 0xc0, !PT ;  /* 0x0000000164647812 */ /* 0x000fc800078ec0ff */
[----:B------:R-:W-:-:S13]  /*1ee000*/  ISETP.NE.U32.AND P0, PT, R100, 0x1, PT ;  /* 0x000000016400780c */ /* 0x000fda0003f05070 */
.L_x_9416:
[----:B------:R-:W-:Y:S05]  /*1ee010*/  BSYNC.RECONVERGENT B5 ;  /* 0x0000000000057941 */ /* 0x000fea0003800200 */
.L_x_9415:
        /* <DEDUP_REMOVED lines=67> */
.L_x_9405:
        /* <DEDUP_REMOVED lines=17> */
[----:B------:R-:W-:Y:S01]  /*1ee560*/  IMAD.MOV.U32 R122, RZ, RZ, R102 ;  /* 0x000000ffff7a7224 */ /* 0x000fe200078e0066 */
[----:B------:R-:W-:-:S07]  /*1ee570*/  MOV R123, R103 ;  /* 0x00000067007b7202 */ /* 0x000fce0000000f00 */
.L_x_9423:
[----:B------:R-:W-:Y:S05]  /*1ee580*/  BSYNC.RECONVERGENT B6 ;  /* 0x0000000000067941 */ /* 0x000fea0003800200 */
.L_x_9422:
[----:B------:R-:W-:-:S07]  /*1ee590*/  VIADD R130, R105, 0x1 ;  /* 0x0000000169827836 */ /* 0x000fce0000000000 */
.L_x_9421:
[----:B------:R-:W-:Y:S05]  /*1ee5a0*/  BSYNC.RECONVERGENT B5 ;  /* 0x0000000000057941 */ /* 0x000fea0003800200 */
.L_x_9420:
        /* <DEDUP_REMOVED lines=48> */
.L_x_9427:
[----:B------:R-:W-:Y:S05]  /*1ee8b0*/  BSYNC.RECONVERGENT B6 ;  /* 0x0000000000067941 */ /* 0x000fea0003800200 */
.L_x_9426:
[----:B------:R-:W-:-:S07]  /*1ee8c0*/  VIADD R130, R105, 0x1 ;  /* 0x0000000169827836 */ /* 0x000fce0000000000 */
.L_x_9425:
[----:B------:R-:W-:Y:S05]  /*1ee8d0*/  BSYNC.RECONVERGENT B5 ;  /* 0x0000000000057941 */ /* 0x000fea0003800200 */
.L_x_9424:
        /* <DEDUP_REMOVED lines=48> */
.L_x_9431:
[----:B------:R-:W-:Y:S05]  /*1eebe0*/  BSYNC.RECONVERGENT B6 ;  /* 0x0000000000067941 */ /* 0x000fea0003800200 */
.L_x_9430:
[----:B------:R-:W-:-:S07]  /*1eebf0*/  VIADD R132, R105, 0x1 ;  /* 0x0000000169847836 */ /* 0x000fce0000000000 */
.L_x_9429:
[----:B------:R-:W-:Y:S05]  /*1eec00*/  BSYNC.RECONVERGENT B5 ;  /* 0x0000000000057941 */ /* 0x000fea0003800200 */
.L_x_9428:
        /* <DEDUP_REMOVED lines=44> */
.L_x_9433:
[----:B------:R-:W-:Y:S05]  /*1eeed0*/  BSYNC.RECONVERGENT B5 ;  /* 0x0000000000057941 */ /* 0x000fea0003800200 */
.L_x_9432:
        /* <DEDUP_REMOVED lines=43> */
.L_x_9435:
[----:B------:R-:W-:Y:S05]  /*1ef190*/  BSYNC.RECONVERGENT B5 ;  /* 0x0000000000057941 */ /* 0x000fea0003800200 */
.L_x_9434:
        /* <DEDUP_REMOVED lines=43> */
.L_x_9437:
[----:B------:R-:W-:Y:S05]  /*1ef450*/  BSYNC.RECONVERGENT B5 ;  /* 0x0000000000057941 */ /* 0x000fea0003800200 */
.L_x_9436:
        /* <DEDUP_REMOVED lines=52> */
.L_x_9561:
        /* <DEDUP_REMOVED lines=43> */
.L_x_9440:
[----:B------:R-:W-:Y:S05]  /*1efa50*/  BSYNC.RECONVERGENT B1 ;  /* 0x0000000000017941 */ /* 0x000fea0003800200 */
.L_x_9439:
        /* <DEDUP_REMOVED lines=30> */
.L_x_9442:
[----:B------:R-:W-:Y:S05]  /*1efc40*/  BSYNC.RECONVERGENT B5 ;  /* 0x0000000000057941 */ /* 0x000fea0003800200 */
.L_x_9441:
        /* <DEDUP_REMOVED lines=9> */
[----:B-1----:R-:W-:Y:S01]  /*1efce0*/  IMAD.MOV.U32 R159, RZ, RZ, 0x3da8ff83 ;  /* 0x3da8ff83ff9f7424 */ /* 0x002fe200078e00ff */
        /* <DEDUP_REMOVED lines=50> */
.L_x_9447:
[----:B------:R-:W-:Y:S05]  /*1f0010*/  BSYNC.RECONVERGENT B1 ;  /* 0x0000000000017941 */ /* 0x000fea0003800200 */
.L_x_9446:
        /* <DEDUP_REMOVED lines=59> */
.L_x_9449:
        /* <DEDUP_REMOVED lines=72> */
.L_x_9450:
[----:B------:R-:W-:Y:S05]  /*1f0850*/  BSYNC.RECONVERGENT B0 ;  /* 0x0000000000007941 */ /* 0x000fea0003800200 */
.L_x_9448:
[----:B------:R-:W-:Y:S01]  /*1f0860*/  UMOV UR12, 0x1a63c1f5 ;  /* 0x1a63c1f5000c7882 */ /* 0x000fe20000000000 */
[----:B------:R-:W-:Y:S01]  /*1f0870*/  UMOV UR13, 0x404ca5dc ;  /* 0x404ca5dc000d7882 */ /* 0x000fe20000000000 */
[----:B------:R-:W-:Y:S01]  /*1f0880*/  IMAD.MOV.U32 R126, RZ, RZ, 0x2 ;  /* 0x00000002ff7e7424 */ /* 0x000fe200078e00ff */
[----:B------:R-:W-:-:S08]  /*1f0890*/  DMUL R100, R100, UR12 ;  /* 0x0000000c64647c28 */ /* 0x000fd00008000000 */
[----:B------:R-:W-:-:S07]  /*1f08a0*/  DADD R102, -RZ, -R100 ;  /* 0x00000000ff667229 */ /* 0x000fce0000000964 */
[----:B------:R1:W-:Y:S01]  /*1f08b0*/  STL.128 [R1], R100 ;  /* 0x0000006401007387 */ /* 0x0003e20000100c00 */
[----:B------:R-:W-:Y:S05]  /*1f08c0*/  BRA `(.L_x_9445) ;  /* 0x00000038006c7947 */ /* 0x000fea0003800000 */
.L_x_9444:
        /* <DEDUP_REMOVED lines=23> */
.L_x_9452:
[----:B------:R-:W-:Y:S05]  /*1f0a40*/  BSYNC.RECONVERGENT B1 ;  /* 0x0000000000017941 */ /* 0x000fea0003800200 */
.L_x_9451:
        /* <DEDUP_REMOVED lines=26> */
.L_x_9454:
[----:B------:R-:W-:Y:S05]  /*1f0bf0*/  BSYNC.RECONVERGENT B1 ;  /* 0x0000000000017941 */ /* 0x000fea0003800200 */
.L_x_9453:
        /* <DEDUP_REMOVED lines=22> */
.L_x_9456:
[----:B------:R-:W-:Y:S05]  /*1f0d60*/  BSYNC.RECONVERGENT B1 ;  /* 0x0000000000017941 */ /* 0x000fea0003800200 */
.L_x_9455:
        /* <DEDUP_REMOVED lines=32> */
.L_x_9458:
[----:B------:R-:W-:Y:S05]  /*1f0f70*/  BSYNC.RECONVERGENT B1 ;  /* 0x0000000000017941 */ /* 0x000fea0003800200 */
.L_x_9457:
        /* <DEDUP_REMOVED lines=23> */
.L_x_9460:
[----:B------:R-:W-:Y:S05]  /*1f10f0*/  BSYNC.RECONVERGENT B1 ;  /* 0x0000000000017941 */ /* 0x000fea0003800200 */
.L_x_9459:
        /* <DEDUP_REMOVED lines=61> */
.L_x_9464:
        /* <DEDUP_REMOVED lines=72> */
.L_x_9465:
[----:B------:R-:W-:Y:S05]  /*1f1950*/  BSYNC.RECONVERGENT B0 ;  /* 0x0000000000007941 */ /* 0x000fea0003800200 */
.L_x_9463:
        /* <DEDUP_REMOVED lines=28> */
.L_x_9469:
[----:B------:R-:W-:Y:S05]  /*1f1b20*/  BSYNC.RECONVERGENT B8 ;  /* 0x0000000000087941 */ /* 0x000fea0003800200 */
.L_x_9468:
[----:B------:R-:W-:-:S07]  /*1f1b30*/  VIADD R164, R105, 0x1 ;  /* 0x0000000169a47836 */ /* 0x000fce0000000000 */
.L_x_9467:
[----:B------:R-:W-:Y:S05]  /*1f1b40*/  BSYNC.RECONVERGENT B7 ;  /* 0x0000000000077941 */ /* 0x000fea0003800200 */
.L_x_9466:
        /* <DEDUP_REMOVED lines=56> */
.L_x_9471:
[----:B------:R-:W-:Y:S05]  /*1f1ed0*/  BSYNC.RECONVERGENT B7 ;  /* 0x0000000000077941 */ /* 0x000fea0003800200 */
.L_x_9470:
        /* <DEDUP_REMOVED lines=59> */
.L_x_9475:
[----:B------:R-:W-:Y:S05]  /*1f2290*/  BSYNC.RECONVERGENT B8 ;  /* 0x0000000000087941 */ /* 0x000fea0003800200 */
.L_x_9474:
[----:B------:R-:W-:-:S07]  /*1f22a0*/  IADD3 R164, PT, PT, R105, 0x1, RZ ;  /* 0x0000000169a47810 */ /* 0x000fce0007ffe0ff */
.L_x_9473:
[----:B------:R-:W-:Y:S05]  /*1f22b0*/  BSYNC.RECONVERGENT B7 ;  /* 0x0000000000077941 */ /* 0x000fea0003800200 */
.L_x_9472:
        /* <DEDUP_REMOVED lines=56> */
.L_x_9477:
[----:B------:R-:W-:Y:S05]  /*1f2640*/  BSYNC.RECONVERGENT B7 ;  /* 0x0000000000077941 */ /* 0x000fea0003800200 */
.L_x_9476:
        /* <DEDUP_REMOVED lines=43> */
.L_x_9462:
[----:B------:R-:W-:Y:S05]  /*1f2900*/  BSYNC.RECONVERGENT B6 ;  /* 0x0000000000067941 */ /* 0x000fea0003800200 */
.L_x_9461:
        /* <DEDUP_REMOVED lines=22> */
.L_x_9479:
[----:B------:R-:W-:Y:S05]  /*1f2a70*/  BSYNC.RECONVERGENT B1 ;  /* 0x0000000000017941 */ /* 0x000fea0003800200 */
.L_x_9478:
        /* <DEDUP_REMOVED lines=59> */
.L_x_9481:
        /* <DEDUP_REMOVED lines=72> */
.L_x_9482:
[----:B------:R-:W-:Y:S05]  /*1f32b0*/  BSYNC.RECONVERGENT B0 ;  /* 0x0000000000007941 */ /* 0x000fea0003800200 */
.L_x_9480:
        /* <DEDUP_REMOVED lines=28> */
.L_x_9486:
[----:B------:R-:W-:Y:S05]  /*1f3480*/  BSYNC.RECONVERGENT B7 ;  /* 0x0000000000077941 */ /* 0x000fea0003800200 */
.L_x_9485:
[----:B------:R-:W-:-:S07]  /*1f3490*/  VIADD R127, R105, 0x1 ;  /* 0x00000001697f7836 */ /* 0x000fce0000000000 */
.L_x_9484:
[----:B------:R-:W-:Y:S05]  /*1f34a0*/  BSYNC.RECONVERGENT B6 ;  /* 0x0000000000067941 */ /* 0x000fea0003800200 */
.L_x_9483:
        /* <DEDUP_REMOVED lines=56> */
.L_x_9488:
[----:B------:R-:W-:Y:S05]  /*1f3830*/  BSYNC.RECONVERGENT B6 ;  /* 0x0000000000067941 */ /* 0x000fea0003800200 */
.L_x_9487:
        /* <DEDUP_REMOVED lines=56> */
[----:B------:R-:W-:Y:S05]  /*1f3bc0*/  CALL.REL.NOINC `($_Z8FitGrainPdPiS0_S_S_S0_S0_S_S_S_S_S_S_S_S_S_S_S_S_$__internal_trig_reduction_slowpathd) ;  /* 0x00000b5400f87944 */ /* 0x000fea0003c00000 */
[----:B------:R-:W-:Y:S02]  /*1f3bd0*/  IMAD.MOV.U32 R148, RZ, RZ, R102 ;  /* 0x000000ffff947224 */ /* 0x000fe400078e0066 */
[----:B------:R-:W-:-:S07]  /*1f3be0*/  IMAD.MOV.U32 R149, RZ, RZ, R103 ;  /* 0x000000ffff957224 */ /* 0x000fce00078e0067 */
.L_x_9492:
[----:B------:R-:W-:Y:S05]  /*1f3bf0*/  BSYNC.RECONVERGENT B7 ;  /* 0x0000000000077941 */ /* 0x000fea0003800200 */
.L_x_9491:
[----:B------:R-:W-:-:S07]  /*1f3c00*/  VIADD R127, R105, 0x1 ;  /* 0x00000001697f7836 */ /* 0x000fce0000000000 */
.L_x_9490:
[----:B------:R-:W-:Y:S05]  /*1f3c10*/  BSYNC.RECONVERGENT B6 ;  /* 0x0000000000067941 */ /* 0x000fea0003800200 */
.L_x_9489:
        /* <DEDUP_REMOVED lines=56> */
.L_x_9494:
[----:B------:R-:W-:Y:S05]  /*1f3fa0*/  BSYNC.RECONVERGENT B6 ;  /* 0x0000000000067941 */ /* 0x000fea0003800200 */
.L_x_9493:
        /* <DEDUP_REMOVED lines=45> */
.L_x_9445:
[----:B------:R-:W-:Y:S05]  /*1f4280*/  BSYNC.RECONVERGENT B5 ;  /* 0x0000000000057941 */ /* 0x000fea0003800200 */
.L_x_9443:
        /* <DEDUP_REMOVED lines=35> */
.L_x_9500:
[----:B------:R-:W-:Y:S05]  /*1f44c0*/  BSYNC.RECONVERGENT B7 ;  /* 0x0000000000077941 */ /* 0x000fea0003800200 */
.L_x_9499:
[----:B------:R-:W-:-:S07]  /*1f44d0*/  VIADD R127, R105, 0x1 ;  /* 0x00000001697f7836 */ /* 0x000fce0000000000 */
.L_x_9498:
[----:B------:R-:W-:Y:S05]  /*1f44e0*/  BSYNC.RECONVERGENT B6 ;  /* 0x0000000000067941 */ /* 0x000fea0003800200 */
.L_x_9497:
        /* <DEDUP_REMOVED lines=56> */
.L_x_9502:
[----:B------:R-:W-:Y:S05]  /*1f4870*/  BSYNC.RECONVERGENT B6 ;  /* 0x0000000000067941 */ /* 0x000fea0003800200 */
.L_x_9501:
        /* <DEDUP_REMOVED lines=64> */
.L_x_9504:
[----:B------:R-:W-:Y:S05]  /*1f4c80*/  BSYNC.RECONVERGENT B1 ;  /* 0x0000000000017941 */ /* 0x000fea0003800200 */
.L_x_9503:
        /* <DEDUP_REMOVED lines=20> */
.L_x_9506:
[----:B------:R-:W-:Y:S05]  /*1f4dd0*/  BSYNC.RECONVERGENT B1 ;  /* 0x0000000000017941 */ /* 0x000fea0003800200 */
.L_x_9505:
        /* <DEDUP_REMOVED lines=57> */
.L_x_9508:
        /* <DEDUP_REMOVED lines=72> */
.L_x_9509:
[----:B------:R-:W-:Y:S05]  /*1f55f0*/  BSYNC.RECONVERGENT B0 ;  /* 0x0000000000007941 */ /* 0x000fea0003800200 */
.L_x_9507:
        /* <DEDUP_REMOVED lines=39> */
.L_x_9513:
[----:B------:R-:W-:Y:S05]  /*1f5870*/  BSYNC.RECONVERGENT B7 ;  /* 0x0000000000077941 */ /* 0x000fea0003800200 */
.L_x_9512:
[----:B------:R-:W-:Y:S01]  /*1f5880*/  VIADD R127, R105, 0x1 ;  /* 0x00000001697f7836 */ /* 0x000fe20000000000 */
[----:B------:R-:W-:Y:S06]  /*1f5890*/  BRA `(.L_x_9514) ;  /* 0x0000000000087947 */ /* 0x000fec0003800000 */
.L_x_9511:
[----:B------:R-:W-:Y:S01]  /*1f58a0*/  DMUL R148, RZ, R158 ;  /* 0x0000009eff947228 */ /* 0x000fe20000000000 */
[----:B------:R-:W-:-:S10]  /*1f58b0*/  IMAD.MOV.U32 R127, RZ, RZ, 0x1 ;  /* 0x00000001ff7f7424 */ /* 0x000fd400078e00ff */
.L_x_9514:
[----:B------:R-:W-:Y:S05]  /*1f58c0*/  BSYNC.RECONVERGENT B6 ;  /* 0x0000000000067941 */ /* 0x000fea0003800200 */
.L_x_9510:
        /* <DEDUP_REMOVED lines=53> */
[----:B------:R-:W-:Y:S01]  /*1f5c20*/  IMAD.MOV.U32 R149, RZ, RZ, R103 ;  /* 0x000000ffff957224 */ /* 0x000fe200078e0067 */
[----:B------:R-:W-:Y:S06]  /*1f5c30*/  BRA `(.L_x_9517) ;  /* 0x0000000000087947 */ /* 0x000fec0003800000 */
.L_x_9516:
[----:B------:R-:W-:Y:S01]  /*1f5c40*/  DMUL R148, RZ, R158 ;  /* 0x0000009eff947228 */ /* 0x000fe20000000000 */
[----:B------:R-:W-:-:S10]  /*1f5c50*/  IMAD.MOV.U32 R127, RZ, RZ, RZ ;  /* 0x000000ffff7f7224 */ /* 0x000fd400078e00ff */
.L_x_9517:
[----:B------:R-:W-:Y:S05]  /*1f5c60*/  BSYNC.RECONVERGENT B6 ;  /* 0x0000000000067941 */ /* 0x000fea0003800200 */
.L_x_9515:
        /* <DEDUP_REMOVED lines=64> */
.L_x_9519:
[----:B------:R-:W-:Y:S05]  /*1f6070*/  BSYNC.RECONVERGENT B1 ;  /* 0x0000000000017941 */ /* 0x000fea0003800200 */
.L_x_9518:
        /* <DEDUP_REMOVED lines=20> */
.L_x_9521:
[----:B------:R-:W-:Y:S05]  /*1f61c0*/  BSYNC.RECONVERGENT B1 ;  /* 0x0000000000017941 */ /* 0x000fea0003800200 */
.L_x_9520:
        /* <DEDUP_REMOVED lines=77> */
.L_x_9523:
        /* <DEDUP_REMOVED lines=52> */
.L_x_9524:
[----:B------:R-:W-:Y:S05]  /*1f69e0*/  BSYNC.RECONVERGENT B0 ;  /* 0x0000000000007941 */ /* 0x000fea0003800200 */
.L_x_9522:
[----:B------:R-:W-:Y:S01]  /*1f69f0*/  UMOV UR12, 0x1a63c1f5 ;  /* 0x1a63c1f5000c7882 */ /* 0x000fe20000000000 */
[----:B------:R-:W-:Y:S01]  /*1f6a00*/  UMOV UR13, 0x404ca5dc ;  /* 0x404ca5dc000d7882 */ /* 0x000fe20000000000 */
[----:B------:R-:W-:Y:S02]  /*1f6a10*/  DSETP.GT.AND P0, PT, R82, RZ, PT ;  /* 0x000000ff5200722a */ /* 0x000fe40003f04000 */
[----:B------:R-:W-:-:S08]  /*1f6a20*/  DMUL R100, R100, UR12 ;  /* 0x0000000c64647c28 */ /* 0x000fd00008000000 */
[----:B------:R-:W-:-:S10]  /*1f6a30*/  DADD R102, -RZ, -R100 ;  /* 0x00000000ff667229 */ /* 0x000fd40000000964 */
[----:B------:R-:W-:Y:S02]  /*1f6a40*/  FSEL R82, R102, R100, P0 ;  /* 0x0000006466527208 */ /* 0x000fe40000000000 */
[----:B------:R-:W-:-:S07]  /*1f6a50*/  FSEL R83, R103, R101, P0 ;  /* 0x0000006567537208 */ /* 0x000fce0000000000 */
.L_x_9496:
[----:B------:R-:W-:Y:S05]  /*1f6a60*/  BSYNC.RECONVERGENT B5 ;  /* 0x0000000000057941 */ /* 0x000fea0003800200 */
.L_x_9495:
        /* <DEDUP_REMOVED lines=27> */
.L_x_9526:
[----:B------:R-:W-:Y:S05]  /*1f6c20*/  BSYNC.RECONVERGENT B1 ;  /* 0x0000000000017941 */ /* 0x000fea0003800200 */
.L_x_9525:
        /* <DEDUP_REMOVED lines=24> */
.L_x_9528:
[----:B------:R-:W-:Y:S05]  /*1f6db0*/  BSYNC.RECONVERGENT B1 ;  /* 0x0000000000017941 */ /* 0x000fea0003800200 */
.L_x_9527:
        /* <DEDUP_REMOVED lines=24> */
.L_x_9530:
[----:B------:R-:W-:Y:S05]  /*1f6f40*/  BSYNC.RECONVERGENT B1 ;  /* 0x0000000000017941 */ /* 0x000fea0003800200 */
.L_x_9529:
        /* <DEDUP_REMOVED lines=49> */
.L_x_9536:
[----:B------:R-:W-:Y:S05]  /*1f7260*/  BSYNC.RECONVERGENT B7 ;  /* 0x0000000000077941 */ /* 0x000fea0003800200 */
.L_x_9535:
        /* <DEDUP_REMOVED lines=63> */
.L_x_9540:
[----:B------:R-:W-:Y:S05]  /*1f7660*/  BSYNC.RECONVERGENT B8 ;  /* 0x0000000000087941 */ /* 0x000fea0003800200 */
.L_x_9539:
[----:B------:R-:W-:-:S07]  /*1f7670*/  IADD3 R127, PT, PT, R100, 0x1, RZ ;  /* 0x00000001647f7810 */ /* 0x000fce0007ffe0ff */
.L_x_9538:
[----:B------:R-:W-:Y:S05]  /*1f7680*/  BSYNC.RECONVERGENT B7 ;  /* 0x0000000000077941 */ /* 0x000fea0003800200 */
.L_x_9537:
        /* <DEDUP_REMOVED lines=35> */
.L_x_9546:
        /* <DEDUP_REMOVED lines=25> */
.L_x_9544:
[----:B------:R-:W-:Y:S05]  /*1f7a50*/  BSYNC.RELIABLE B1 ;  /* 0x0000000000017941 */ /* 0x000fea0003800100 */
.L_x_9543:
[----:B------:R-:W-:-:S05]  /*1f7a60*/  VIADD R100, R100, 0x1 ;  /* 0x0000000164647836 */ /* 0x000fca0000000000 */
[----:B------:R-:W-:-:S13]  /*1f7a70*/  ISETP.NE.AND P0, PT, R100, R123, PT ;  /* 0x0000007b6400720c */ /* 0x000fda0003f05270 */
[----:B------:R-:W-:Y:S05]  /*1f7a80*/  @P0 BRA `(.L_x_9546) ;  /* 0xfffffffc008c0947 */ /* 0x000fea000383ffff */
[----:B------:R-:W-:-:S07]  /*1f7a90*/  IMAD.MOV.U32 R6, RZ, RZ, RZ ;  /* 0x000000ffff067224 */ /* 0x000fce00078e00ff */
.L_x_9542:
        /* <DEDUP_REMOVED lines=8> */
.L_x_9541:
[----:B------:R2:W5:Y:S01]  /*1f7b20*/  LDL.64 R102, [R1] ;  /* 0x0000000001667983 */ /* 0x0005620000100a00 */
[----:B------:R-:W-:-:S07]  /*1f7b30*/  IMAD.MOV.U32 R6, RZ, RZ, R100 ;  /* 0x000000ffff067224 */ /* 0x000fce00078e0064 */
.L_x_9545:
        /* <DEDUP_REMOVED lines=17> */
.L_x_9534:
[----:B------:R-:W-:Y:S05]  /*1f7c50*/  BSYNC.RECONVERGENT B5 ;  /* 0x0000000000057941 */ /* 0x000fea0003800200 */
.L_x_9533:
        /* <DEDUP_REMOVED lines=42> */
.L_x_9548:
[----:B------:R-:W-:Y:S01]  /*1f7f00*/  DMUL R126, RZ, R166 ;  /* 0x000000a6ff7e7228 */ /* 0x000fe20000000000 */
[----:B------:R-:W-:-:S10]  /*1f7f10*/  IMAD.MOV.U32 R162, RZ, RZ, RZ ;  /* 0x000000ffffa27224 */ /* 0x000fd400078e00ff */
.L_x_9549:
[----:B------:R-:W-:Y:S05]  /*1f7f20*/  BSYNC.RECONVERGENT B5 ;  /* 0x0000000000057941 */ /* 0x000fea0003800200 */
.L_x_9547:
[----:B------:R-:W3:Y:S01]  /*1f7f30*/  LDCU.64 UR12, c[0x4][0x28] ;  /* 0x01000500ff0c77ac */ /* 0x000ee20008000a00 */
[----:B------:R-:W-:-:S04]  /*1f7f40*/  SHF.L.U32 R100, R162, 0x6, RZ ;  /* 0x00000006a2647819 */ /* 0x000fc800000006ff */
        /* <DEDUP_REMOVED lines=56> */
.L_x_9553:
[----:B------:R-:W-:Y:S05]  /*1f82d0*/  BSYNC.RECONVERGENT B7 ;  /* 0x0000000000077941 */ /* 0x000fea0003800200 */
.L_x_9552:
[----:B------:R-:W-:Y:S01]  /*1f82e0*/  VIADD R164, R100, 0x1 ;  /* 0x0000000164a47836 */ /* 0x000fe20000000000 */
[----:B------:R-:W-:Y:S06]  /*1f82f0*/  BRA `(.L_x_9554) ;  /* 0x0000000000147947 */ /* 0x000fec0003800000 */
.L_x_9551:
[----:B------:R-:W-:Y:S01]  /*1f8300*/  UMOV UR12, 0xa2529d3a ;  /* 0xa2529d3a000c7882 */ /* 0x000fe20000000000 */
[----:B------:R-:W-:Y:S01]  /*1f8310*/  UMOV UR13, 0x3f91df46 ;  /* 0x3f91df46000d7882 */ /* 0x000fe20000000000 */
[----:B------:R-:W-:Y:S01]  /*1f8320*/  IMAD.MOV.U32 R164, RZ, RZ, 0x1 ;  /* 0x00000001ffa47424 */ /* 0x000fe200078e00ff */
[----:B------:R-:W-:-:S08]  /*1f8330*/  DMUL R148, R82, UR12 ;  /* 0x0000000c52947c28 */ /* 0x000fd00008000000 */
[----:B------:R-:W-:-:S11]  /*1f8340*/  DMUL R148, RZ, R148 ;  /* 0x00000094ff947228 */ /* 0x000fd60000000000 */
.L_x_9554:
[----:B------:R-:W-:Y:S05]  /*1f8350*/  BSYNC.RECONVERGENT B5 ;  /* 0x0000000000057941 */ /* 0x000fea0003800200 */
.L_x_9550:
        /* <DEDUP_REMOVED lines=35> */
.L_x_9560:
        /* <DEDUP_REMOVED lines=25> */
.L_x_9558:
[----:B------:R-:W-:Y:S05]  /*1f8720*/  BSYNC.RELIABLE B1 ;  /* 0x0000000000017941 */ /* 0x000fea0003800100 */
.L_x_9557:
[----:B------:R-:W-:-:S05]  /*1f8730*/  VIADD R100, R100, 0x1 ;  /* 0x0000000164647836 */ /* 0x000fca0000000000 */
[----:B------:R-:W-:-:S13]  /*1f8740*/  ISETP.NE.AND P0, PT, R100, R123, PT ;  /* 0x0000007b6400720c */ /* 0x000fda0003f05270 */
[----:B------:R-:W-:Y:S05]  /*1f8750*/  @P0 BRA `(.L_x_9560) ;  /* 0xfffffffc008c0947 */ /* 0x000fea000383ffff */
[----:B------:R-:W-:-:S07]  /*1f8760*/  IMAD.MOV.U32 R6, RZ, RZ, RZ ;  /* 0x000000ffff067224 */ /* 0x000fce00078e00ff */
.L_x_9556:
[----:B------:R-:W-:Y:S01]  /*1f8770*/  ISETP.NE.AND P0, PT, R6, RZ, PT ;  /* 0x000000ff0600720c */ /* 0x000fe20003f05270 */
[----:B------:R-:W-:Y:S02]  /*1f8780*/  IMAD.MOV.U32 R100, RZ, RZ, R6 ;  /* 0x000000ffff647224 */ /* 0x000fe400078e0006 */
[----:B------:R-:W-:-:S10]  /*1f8790*/  IMAD.MOV.U32 R6, RZ, RZ, RZ ;  /* 0x000000ffff067224 */ /* 0x000fd400078e00ff */
[----:B------:R-:W-:Y:S05]  /*1f87a0*/  @!P0 BREAK.RELIABLE B0 ;  /* 0x0000000000008942 */ /* 0x000fea0003800100 */
[----:B------:R-:W-:Y:S05]  /*1f87b0*/  @!P0 BRA `(.L_x_9532) ;  /* 0x0000000000448947 */ /* 0x000fea0003800000 */
[----:B------:R-:W-:Y:S05]  /*1f87c0*/  BSYNC.RELIABLE B0 ;  /* 0x0000000000007941 */ /* 0x000fea0003800100 */
.L_x_9555:
[----:B------:R3:W5:Y:S01]  /*1f87d0*/  LDL.64 R102, [R1+0x8] ;  /* 0x0000080001667983 */ /* 0x0007620000100a00 */
[----:B------:R-:W-:-:S07]  /*1f87e0*/  IMAD.MOV.U32 R6, RZ, RZ, R100 ;  /* 0x000000ffff067224 */ /* 0x000fce00078e0064 */
.L_x_9559:
        /* <DEDUP_REMOVED lines=14> */
.L_x_9532:
[----:B------:R-:W-:Y:S05]  /*1f88d0*/  BSYNC.RECONVERGENT B6 ;  /* 0x0000000000067941 */ /* 0x000fea0003800200 */
.L_x_9531:
[----:B----4-:R-:W4:Y:S02]  /*1f88e0*/  LDC.64 R100, c[0x0][0x390] ;  /* 0x0000e400ff647b82 */ /* 0x010f240000000a00 */
[----:B----4-:R-:W4:Y:S01]  /*1f88f0*/  LDG.E R101, desc[UR4][R100.64+0x4] ;  /* 0x0000040464657981 */ /* 0x010f22000c1e1900 */
[----:B------:R-:W-:-:S05]  /*1f8900*/  VIADD R122, R122, 0x1 ;  /* 0x000000017a7a7836 */ /* 0x000fca0000000000 */
[----:B----4-:R-:W-:-:S13]  /*1f8910*/  ISETP.GE.AND P0, PT, R122, R101, PT ;  /* 0x000000657a00720c */ /* 0x010fda0003f06270 */
[----:B------:R-:W-:Y:S05]  /*1f8920*/  @!P0 BRA `(.L_x_9561) ;  /* 0xffffff6c009c8947 */ /* 0x000fea000383ffff */
.L_x_9438:
[----:B------:R-:W-:Y:S01]  /*1f8930*/  ISETP.GE.AND P0, PT, R10, 0x1, PT ;  /* 0x000000010a00780c */ /* 0x000fe20003f06270 */
[----:B------:R-:W-:Y:S01]  /*1f8940*/  BSSY.RECONVERGENT B1, `(.L_x_9562) ;  /* 0x0000045000017945 */ /* 0x000fe20003800200 */
[----:B------:R-:W-:-:S11]  /*1f8950*/  CS2R R122, SRZ ;  /* 0x00000000007a7805 */ /* 0x000fd6000001ff00 */
[----:B------:R-:W-:Y:S05]  /*1f8960*/  @!P0 BRA `(.L_x_9563) ;  /* 0x0000000400088947 */ /* 0x000fea0003800000 */
[----:B------:R-:W-:Y:S01]  /*1f8970*/  HFMA2 R127, -RZ, RZ, 0, 0 ;  /* 0x00000000ff7f7431 */ /* 0x000fe200000001ff */
[----:B------:R-:W-:-:S07]  /*1f8980*/  CS2R R122, SRZ ;  /* 0x00000000007a7805 */ /* 0x000fce000001ff00 */
.L_x_9570:
        /* <DEDUP_REMOVED lines=17> */
.L_x_9567:
        /* <DEDUP_REMOVED lines=9> */
.L_x_9566:
        /* <DEDUP_REMOVED lines=32> */
.L_x_9569:
[----:B------:R-:W-:Y:S05]  /*1f8d30*/  BSYNC.RECONVERGENT B6 ;  /* 0x0000000000067941 */ /* 0x000fea0003800200 */
.L_x_9568:
[----:B------:R-:W-:-:S11]  /*1f8d40*/  DADD R122, R122, R100 ;  /* 0x000000007a7a7229 */ /* 0x000fd60000000064 */
.L_x_9565:
[----:B------:R-:W-:Y:S05]  /*1f8d50*/  BSYNC.RECONVERGENT B5 ;  /* 0x0000000000057941 */ /* 0x000fea0003800200 */
.L_x_9564:
[----:B------:R-:W-:-:S05]  /*1f8d60*/  VIADD R127, R127, 0x1 ;  /* 0x000000017f7f7836 */ /* 0x000fca0000000000 */
[----:B------:R-:W-:-:S13]  /*1f8d70*/  ISETP.NE.AND P0, PT, R127, R10, PT ;  /* 0x0000000a7f00720c */ /* 0x000fda0003f05270 */
[----:B------:R-:W-:Y:S05]  /*1f8d80*/  @P0 BRA `(.L_x_9570) ;  /* 0xfffffffc00000947 */ /* 0x000fea000383ffff */
.L_x_9563:
[----:B------:R-:W-:Y:S05]  /*1f8d90*/  BSYNC.RECONVERGENT B1 ;  /* 0x0000000000017941 */ /* 0x000fea0003800200 */
.L_x_9562:
[----:B------:R-:W-:-:S05]  /*1f8da0*/  IMAD.WIDE.U32 R124, R119, 0x8, R28 ;  /* 0x00000008777c7825 */ /* 0x000fca00078e001c */
[----:B------:R-:W4:Y:S02]  /*1f8db0*/  LDG.E.64 R100, desc[UR4][R124.64+0x1e0] ;  /* 0x0001e0047c647981 */ /* 0x000f24000c1e1b00 */
[----:B----4-:R-:W-:-:S14]  /*1f8dc0*/  DSETP.GEU.AND P0, PT, R100, R122, PT ;  /* 0x0000007a6400722a */ /* 0x010fdc0003f0e000 */
[----:B------:R-:W-:Y:S05]  /*1f8dd0*/  @P0 BRA `(.L_x_9571) ;  /* 0x00000104005c0947 */ /* 0x000fea0003800000 */
[----:B------:R-:W-:-:S07]  /*1f8de0*/  IMAD.MOV.U32 R119, RZ, RZ, RZ ;  /* 0x000000ffff777224 */ /* 0x000fce00078e00ff */
.L_x_9784:
[----:B------:R-:W-:Y:S02]  /*1f8df0*/  IMAD R101, R119, 0x6, RZ ;  /* 0x0000000677657824 */ /* 0x000fe400078e02ff */
[----:B------:R-:W-:Y:S02]  /*1f8e00*/  IMAD R105, R21, 0x6, RZ ;  /* 0x0000000615697824 */ /* 0x000fe400078e02ff */
[----:B------:R-:W-:-:S04]  /*1f8e10*/  IMAD.WIDE.U32 R100, R101, 0x8, R28 ;  /* 0x0000000865647825 */ /* 0x000fc800078e001c */
[----:B------:R-:W-:Y:S01]  /*1f8e20*/  IMAD.WIDE.U32 R104, R105, 0x8, R28 ;  /* 0x0000000869687825 */ /* 0x000fe200078e001c */
[----:B------:R-:W4:Y:S04]  /*1f8e30*/  LDG.E.64 R102, desc[UR4][R100.64] ;  /* 0x0000000464667981 */ /* 0x000f28000c1e1b00 */
[----:B-----5:R-:W4:Y:S02]  /*1f8e40*/  LDG.E.64 R106, desc[UR4][R104.64] ;  /* 0x00000004686a7981 */ /* 0x020f24000c1e1b00 */
        /* <DEDUP_REMOVED lines=50> */
[----:B---3--:R-:W-:Y:S01]  /*1f9170*/  @!P0 IMAD.MOV.U32 R106, RZ, RZ, R102 ;  /* 0x000000ffff6a8224 */ /* 0x008fe200078e0066 */
[----:B------:R-:W-:-:S06]  /*1f9180*/  @!P0 MOV R107, R103 ;  /* 0x00000067006b8202 */ /* 0x000fcc0000000f00 */
        /* <DEDUP_REMOVED lines=22> */
[----:B--2---:R-:W2:Y:S04]  /*1f92f0*/  LDG.E.64 R102, desc[UR4][R24.64+0x28] ;  /* 0x0000280418667981 */ /* 0x004ea8000c1e1b00 */
[----:B------:R-:W4:Y:S04]  /*1f9300*/  LDG.E.64 R130, desc[UR4][R34.64+0x18] ;  /* 0x0000180422827981 */ /* 0x000f28000c1e1b00 */
[----:B0-----:R0:W5:Y:S04]  /*1f9310*/  LDG.E.64 R128, desc[UR4][R34.64] ;  /* 0x0000000422807981 */ /* 0x001168000c1e1b00 */
[----:B------:R0:W5:Y:S04]  /*1f9320*/  LDG.E.64 R126, desc[UR4][R34.64+0x8] ;  /* 0x00000804227e7981 */ /* 0x000168000c1e1b00 */
[----:B------:R0:W5:Y:S04]  /*1f9330*/  LDG.E.64 R124, desc[UR4][R34.64+0x10] ;  /* 0x00001004227c7981 */ /* 0x000168000c1e1b00 */
[----:B------:R0:W5:Y:S01]  /*1f9340*/  LDG.E.64 R120, desc[UR4][R34.64+0x20] ;  /* 0x0000200422787981 */ /* 0x000162000c1e1b00 */
[----:B--2---:R-:W-:-:S14]  /*1f9350*/  DSETP.GEU.AND P0, PT, R136, R102, PT ;  /* 0x000000668800722a */ /* 0x004fdc0003f0e000 */
[----:B------:R0:W-:Y:S04]  /*1f9360*/  @!P0 STG.E.64 desc[UR4][R34.64+0x28], R102 ;  /* 0x0000286622008986 */ /* 0x0001e8000c101b04 */
[----:B------:R-:W2:Y:S01]  /*1f9370*/  LDG.E.64 R108, desc[UR4][R32.64+0x28] ;  /* 0x00002804206c7981 */ /* 0x000ea2000c1e1b00 */
[----:B---3--:R-:W-:Y:S02]  /*1f9380*/  @!P0 IMAD.MOV.U32 R136, RZ, RZ, R102 ;  /* 0x000000ffff888224 */ /* 0x008fe400078e0066 */
[----:B------:R-:W-:Y:S01]  /*1f9390*/  @!P0 IMAD.MOV.U32 R137, RZ, RZ, R103 ;  /* 0x000000ffff898224 */ /* 0x000fe200078e0067 */
[----:B------:R-:W-:Y:S01]  /*1f93a0*/  UMOV UR12, 0xa2529d3a ;  /* 0xa2529d3a000c7882 */ /* 0x000fe20000000000 */
[----:B------:R-:W-:Y:S02]  /*1f93b0*/  UMOV UR13, 0x3f91df46 ;  /* 0x3f91df46000d7882 */ /* 0x000fe40000000000 */
[----:B----4-:R-:W-:-:S08]  /*1f93c0*/  DMUL R130, R130, UR12 ;  /* 0x0000000c82827c28 */ /* 0x010fd00008000000 */
[----:B------:R-:W-:Y:S01]  /*1f93d0*/  DSETP.NEU.AND P3, PT, |R130|, +INF , PT ;  /* 0x7ff000008200742a */ /* 0x000fe20003f6d200 */
[----:B------:R-:W-:-:S13]  /*1f93e0*/  BSSY.RECONVERGENT B5, `(.L_x_9572) ;  /* 0x000001f000057945 */ /* 0x000fda0003800200 */
[----:B------:R-:W-:Y:S01]  /*1f93f0*/  @!P3 DMUL R122, RZ, R130 ;  /* 0x00000082ff7ab228 */ /* 0x000fe20000000000 */
[----:B------:R-:W-:Y:S01]  /*1f9400*/  @!P3 IMAD.MOV.U32 R118, RZ, RZ, RZ ;  /* 0x000000ffff76b224 */ /* 0x000fe200078e00ff */
[----:B--2---:R-:W-:-:S14]  /*1f9410*/  DSETP.GT.AND P0, PT, R136, R108, PT ;  /* 0x0000006c8800722a */ /* 0x004fdc0003f04000 */
[----:B------:R0:W-:Y:S01]  /*1f9420*/  @P0 STG.E.64 desc[UR4][R34.64+0x28], R108 ;  /* 0x0000286c22000986 */ /* 0x0001e2000c101b04 */
[----:B------:R-:W-:Y:S02]  /*1f9430*/  @P0 IMAD.MOV.U32 R136, RZ, RZ, R108 ;  /* 0x000000ffff880224 */ /* 0x000fe400078e006c */
[----:B------:R-:W-:Y:S01]  /*1f9440*/  @P0 IMAD.MOV.U32 R137, RZ, RZ, R109 ;  /* 0x000000ffff890224 */ /* 0x000fe200078e006d */
[----:B-1----:R-:W-:Y:S06]  /*1f9450*/  @!P3 BRA `(.L_x_9573) ;  /* 0x00000000005cb947 */ /* 0x002fec0003800000 */
[----:B------:R-:W-:Y:S01]  /*1f9460*/  UMOV UR12, 0x6dc9c883 ;  /* 0x6dc9c883000c7882 */ /* 0x000fe20000000000 */
[----:B------:R-:W-:Y:S01]  /*1f9470*/  UMOV UR13, 0x3fe45f30 ;  /* 0x3fe45f30000d7882 */ /* 0x000fe20000000000 */
[C---:B------:R-:W-:Y:S02]  /*1f9480*/  DSETP.GE.AND P0, PT, |R130|.reuse, 2.14748364800000000000e+09, PT ;  /* 0x41e000008200742a */ /* 0x040fe40003f06200 */
[----:B------:R-:W-:Y:S01]  /*1f9490*/  DMUL R100, R130, UR12 ;  /* 0x0000000c82647c28 */ /* 0x000fe20008000000 */
[----:B------:R-:W-:Y:S01]  /*1f94a0*/  UMOV UR12, 0x54442d18 ;  /* 0x54442d18000c7882 */ /* 0x000fe20000000000 */
[----:B------:R-:W-:-:S04]  /*1f94b0*/  UMOV UR13, 0x3ff921fb ;  /* 0x3ff921fb000d7882 */ /* 0x000fc80000000000 */
[----:B------:R-:W2:Y:S08]  /*1f94c0*/  F2I.F64 R118, R100 ;  /* 0x0000006400767311 */ /* 0x000eb00000301100 */
[----:B--2---:R-:W0:Y:S02]  /*1f94d0*/  I2F.F64 R122, R118 ;  /* 0x00000076007a7312 */ /* 0x004e240000201c00 */
        /* <DEDUP_REMOVED lines=12> */
[----:B------:R-:W-:Y:S01]  /*1f95a0*/  IMAD.MOV.U32 R118, RZ, RZ, R105 ;  /* 0x000000ffff767224 */ /* 0x000fe200078e0069 */
[----:B------:R-:W-:Y:S01]  /*1f95b0*/  MOV R123, R103 ;  /* 0x00000067007b7202 */ /* 0x000fe20000000f00 */
[----:B------:R-:W-:-:S07]  /*1f95c0*/  IMAD.MOV.U32 R122, RZ, RZ, R102 ;  /* 0x000000ffff7a7224 */ /* 0x000fce00078e0066 */
.L_x_9573:
[----:B------:R-:W-:Y:S05]  /*1f95d0*/  BSYNC.RECONVERGENT B5 ;  /* 0x0000000000057941 */ /* 0x000fea0003800200 */
.L_x_9572:
        /* <DEDUP_REMOVED lines=60> */
.L_x_9575:
[----:B------:R-:W-:Y:S05]  /*1f99a0*/  BSYNC.RECONVERGENT B5 ;  /* 0x0000000000057941 */ /* 0x000fea0003800200 */
.L_x_9574:
        /* <DEDUP_REMOVED lines=60> */
.L_x_9577:
[----:B------:R-:W-:Y:S05]  /*1f9d70*/  BSYNC.RECONVERGENT B5 ;  /* 0x0000000000057941 */ /* 0x000fea0003800200 */
.L_x_9576:
        /* <DEDUP_REMOVED lines=56> */
.L_x_9581:
[----:B------:R-:W-:Y:S05]  /*1fa100*/  BSYNC.RECONVERGENT B6 ;  /* 0x0000000000067941 */ /* 0x000fea0003800200 */
.L_x_9580:
[----:B------:R-:W-:-:S07]  /*1fa110*/  VIADD R118, R105, 0x1 ;  /* 0x0000000169767836 */ /* 0x000fce0000000000 */
.L_x_9579:
[----:B------:R-:W-:Y:S05]  /*1fa120*/  BSYNC.RECONVERGENT B5 ;  /* 0x0000000000057941 */ /* 0x000fea0003800200 */
.L_x_9578:
        /* <DEDUP_REMOVED lines=56> */
.L_x_9585:
[----:B------:R-:W-:Y:S05]  /*1fa4b0*/  BSYNC.RECONVERGENT B6 ;  /* 0x0000000000067941 */ /* 0x000fea0003800200 */
.L_x_9584:
[----:B------:R-:W-:-:S07]  /*1fa4c0*/  VIADD R118, R105, 0x1 ;  /* 0x0000000169767836 */ /* 0x000fce0000000000 */
.L_x_9583:
[----:B------:R-:W-:Y:S05]  /*1fa4d0*/  BSYNC.RECONVERGENT B5 ;  /* 0x0000000000057941 */ /* 0x000fea0003800200 */
.L_x_9582:
        /* <DEDUP_REMOVED lines=57> */
.L_x_9589:
[----:B------:R-:W-:Y:S05]  /*1fa870*/  BSYNC.RECONVERGENT B6 ;  /* 0x0000000000067941 */ /* 0x000fea0003800200 */
.L_x_9588:
[----:B------:R-:W-:-:S07]  /*1fa880*/  VIADD R118, R105, 0x1 ;  /* 0x0000000169767836 */ /* 0x000fce0000000000 */
.L_x_9587:
[----:B------:R-:W-:Y:S05]  /*1fa890*/  BSYNC.RECONVERGENT B5 ;  /* 0x0000000000057941 */ /* 0x000fea0003800200 */
.L_x_9586:
        /* <DEDUP_REMOVED lines=52> */
.L_x_9591:
[----:B------:R-:W-:Y:S05]  /*1fabe0*/  BSYNC.RECONVERGENT B1 ;  /* 0x0000000000017941 */ /* 0x000fea0003800200 */
.L_x_9590:
        /* <DEDUP_REMOVED lines=57> */
.L_x_9593:
        /* <DEDUP_REMOVED lines=72> */
.L_x_9594:
[----:B------:R-:W-:Y:S05]  /*1fb400*/  BSYNC.RECONVERGENT B0 ;  /* 0x0000000000007941 */ /* 0x000fea0003800200 */
.L_x_9592:
        /* <DEDUP_REMOVED lines=22> */
.L_x_9596:
[----:B------:R-:W-:Y:S05]  /*1fb570*/  BSYNC.RECONVERGENT B1 ;  /* 0x0000000000017941 */ /* 0x000fea0003800200 */
.L_x_9595:
        /* <DEDUP_REMOVED lines=57> */
.L_x_9598:
        /* <DEDUP_REMOVED lines=72> */
.L_x_9599:
[----:B------:R-:W-:Y:S05]  /*1fbd90*/  BSYNC.RECONVERGENT B0 ;  /* 0x0000000000007941 */ /* 0x000fea0003800200 */
.L_x_9597:
        /* <DEDUP_REMOVED lines=34> */
.L_x_9601:
[----:B------:R-:W-:Y:S05]  /*1fbfc0*/  BSYNC.RECONVERGENT B5 ;  /* 0x0000000000057941 */ /* 0x000fea0003800200 */
.L_x_9600:
        /* <DEDUP_REMOVED lines=59> */
.L_x_9603:
[----:B------:R-:W-:Y:S05]  /*1fc380*/  BSYNC.RECONVERGENT B1 ;  /* 0x0000000000017941 */ /* 0x000fea0003800200 */
.L_x_9602:
        /* <DEDUP_REMOVED lines=25> */
.L_x_9605:
[----:B------:R-:W-:Y:S05]  /*1fc520*/  BSYNC.RECONVERGENT B1 ;  /* 0x0000000000017941 */ /* 0x000fea0003800200 */
.L_x_9604:
        /* <DEDUP_REMOVED lines=25> */
.L_x_9607:
[----:B------:R-:W-:Y:S05]  /*1fc6c0*/  BSYNC.RECONVERGENT B1 ;  /* 0x0000000000017941 */ /* 0x000fea0003800200 */
.L_x_9606:
        /* <DEDUP_REMOVED lines=34> */
.L_x_9611:
[----:B------:R-:W-:Y:S05]  /*1fc8f0*/  BSYNC.RECONVERGENT B6 ;  /* 0x0000000000067941 */ /* 0x000fea0003800200 */
.L_x_9610:
[----:B------:R-:W-:-:S07]  /*1fc900*/  VIADD R118, R105, 0x1 ;  /* 0x0000000169767836 */ /* 0x000fce0000000000 */
.L_x_9609:
[----:B------:R-:W-:Y:S05]  /*1fc910*/  BSYNC.RECONVERGENT B5 ;  /* 0x0000000000057941 */ /* 0x000fea0003800200 */
.L_x_9608:
        /* <DEDUP_REMOVED lines=56> */
.L_x_9615:
[----:B------:R-:W-:Y:S05]  /*1fcca0*/  BSYNC.RECONVERGENT B6 ;  /* 0x0000000000067941 */ /* 0x000fea0003800200 */
.L_x_9614:
[----:B------:R-:W-:-:S07]  /*1fccb0*/  VIADD R118, R105, 0x1 ;  /* 0x0000000169767836 */ /* 0x000fce0000000000 */
.L_x_9613:
[----:B------:R-:W-:Y:S05]  /*1fccc0*/  BSYNC.RECONVERGENT B5 ;  /* 0x0000000000057941 */ /* 0x000fea0003800200 */
.L_x_9612:
        /* <DEDUP_REMOVED lines=56> */
.L_x_9617:
[----:B------:R-:W-:Y:S05]  /*1fd050*/  BSYNC.RECONVERGENT B5 ;  /* 0x0000000000057941 */ /* 0x000fea0003800200 */
.L_x_9616:
        /* <DEDUP_REMOVED lines=42> */
.L_x_9632:
        /* <DEDUP_REMOVED lines=14> */
[----:B------:R-:W-:Y:S02]  /*1fd3e0*/  LOP3.LUT R103, RZ, 0x80000000, R103, 0xb8, !PT ;  /* 0x80000000ff677812 */ /* 0x000fe400078eb867 */
[----:B------:R-:W-:-:S03]  /*1fd3f0*/  MOV R102, RZ ;  /* 0x000000ff00667202 */ /* 0x000fc60000000f00 */
        /* <DEDUP_REMOVED lines=34> */
.L_x_9620:
[----:B------:R-:W-:Y:S05]  /*1fd620*/  BSYNC.RECONVERGENT B1 ;  /* 0x0000000000017941 */ /* 0x000fea0003800200 */
.L_x_9619:
        /* <DEDUP_REMOVED lines=16> */
.L_x_9622:
[----:B------:R-:W-:Y:S05]  /*1fd730*/  BSYNC.RECONVERGENT B1 ;  /* 0x0000000000017941 */ /* 0x000fea0003800200 */
.L_x_9621:
        /* <DEDUP_REMOVED lines=34> */
.L_x_9624:
[----:B------:R-:W-:Y:S05]  /*1fd960*/  BSYNC.RECONVERGENT B1 ;  /* 0x0000000000017941 */ /* 0x000fea0003800200 */
.L_x_9623:
        /* <DEDUP_REMOVED lines=45> */
.L_x_9626:
        /* <DEDUP_REMOVED lines=70> */
.L_x_9627:
[----:B------:R-:W-:Y:S05]  /*1fe0a0*/  BSYNC.RECONVERGENT B0 ;  /* 0x0000000000007941 */ /* 0x000fea0003800200 */
.L_x_9625:
        /* <DEDUP_REMOVED lines=37> */
.L_x_9631:
[----:B------:R-:W-:Y:S05]  /*1fe300*/  BSYNC.RECONVERGENT B6 ;  /* 0x0000000000067941 */ /* 0x000fea0003800200 */
.L_x_9630:
[----:B------:R-:W-:-:S04]  /*1fe310*/  LOP3.LUT R100, R100, 0x1, RZ, 0xc0, !PT ;  /* 0x0000000164647812 */ /* 0x000fc800078ec0ff */
[----:B------:R-:W-:-:S13]  /*1fe320*/  ISETP.NE.U32.AND P0, PT, R100, 0x1, PT ;  /* 0x000000016400780c */ /* 0x000fda0003f05070 */
.L_x_9629:
[----:B------:R-:W-:Y:S05]  /*1fe330*/  BSYNC.RECONVERGENT B5 ;  /* 0x0000000000057941 */ /* 0x000fea0003800200 */
.L_x_9628:
        /* <DEDUP_REMOVED lines=67> */
.L_x_9618:
        /* <DEDUP_REMOVED lines=17> */
[----:B------:R-:W-:Y:S02]  /*1fe880*/  IMAD.MOV.U32 R120, RZ, RZ, R102 ;  /* 0x000000ffff787224 */ /* 0x000fe400078e0066 */
[----:B------:R-:W-:-:S07]  /*1fe890*/  IMAD.MOV.U32 R121, RZ, RZ, R103 ;  /* 0x000000ffff797224 */ /* 0x000fce00078e0067 */
.L_x_9636:
[----:B------:R-:W-:Y:S05]  /*1fe8a0*/  BSYNC.RECONVERGENT B6 ;  /* 0x0000000000067941 */ /* 0x000fea0003800200 */
.L_x_9635:
[----:B------:R-:W-:-:S07]  /*1fe8b0*/  VIADD R128, R105, 0x1 ;  /* 0x0000000169807836 */ /* 0x000fce0000000000 */
.L_x_9634:
[----:B------:R-:W-:Y:S05]  /*1fe8c0*/  BSYNC.RECONVERGENT B5 ;  /* 0x0000000000057941 */ /* 0x000fea0003800200 */
.L_x_9633:
        /* <DEDUP_REMOVED lines=48> */
.L_x_9640:
[----:B------:R-:W-:Y:S05]  /*1febd0*/  BSYNC.RECONVERGENT B6 ;  /* 0x0000000000067941 */ /* 0x000fea0003800200 */
.L_x_9639:
[----:B------:R-:W-:-:S07]  /*1febe0*/  VIADD R128, R105, 0x1 ;  /* 0x0000000169807836 */ /* 0x000fce0000000000 */
.L_x_9638:
[----:B------:R-:W-:Y:S05]  /*1febf0*/  BSYNC.RECONVERGENT B5 ;  /* 0x0000000000057941 */ /* 0x000fea0003800200 */
.L_x_9637:
        /* <DEDUP_REMOVED lines=48> */
.L_x_9644:
[----:B------:R-:W-:Y:S05]  /*1fef00*/  BSYNC.RECONVERGENT B6 ;  /* 0x0000000000067941 */ /* 0x000fea0003800200 */
.L_x_9643:
[----:B------:R-:W-:-:S07]  /*1fef10*/  VIADD R130, R105, 0x1 ;  /* 0x0000000169827836 */ /* 0x000fce0000000000 */
.L_x_9642:
[----:B------:R-:W-:Y:S05]  /*1fef20*/  BSYNC.RECONVERGENT B5 ;  /* 0x0000000000057941 */ /* 0x000fea0003800200 */
.L_x_9641:
[----:B------:R-:W0:Y:S01]  /*1fef30*/  LDCU.64 UR12, c[0x4][0x28] ;  /* 0x01000500ff0c77ac */ /* 0x000e220008000a00 */
[----:B------:R-:W-:Y:S01]  /*1fef40*/  IMAD.SHL.U32 R100, R130, 0x40, RZ ;  /* 0x0000004082647824 */ /* 0x000fe200078e00ff */
[----:B------:R-:W-:-:S04]  /*1fef50*/  ISETP.NE.AND P1, PT, R19, RZ, PT ;  /* 0x000000ff1300720c */ /* 0x000fc80003f25270 */
        /* <DEDUP_REMOVED lines=41> */
.L_x_9646:
[----:B------:R-:W-:Y:S05]  /*1ff1f0*/  BSYNC.RECONVERGENT B5 ;  /* 0x0000000000057941 */ /* 0x000fea0003800200 */
.L_x_9645:
        /* <DEDUP_REMOVED lines=43> */
.L_x_9648:
[----:B------:R-:W-:Y:S05]  /*1ff4b0*/  BSYNC.RECONVERGENT B5 ;  /* 0x0000000000057941 */ /* 0x000fea0003800200 */
.L_x_9647:
        /* <DEDUP_REMOVED lines=43> */
.L_x_9650:
[----:B------:R-:W-:Y:S05]  /*1ff770*/  BSYNC.RECONVERGENT B5 ;  /* 0x0000000000057941 */ /* 0x000fea0003800200 */
.L_x_9649:
        /* <DEDUP_REMOVED lines=23> */
[----:B------:R-:W-:-:S09]  /*1ff8f0*/  MOV R120, RZ ;  /* 0x000000ff00787202 */ /* 0x000fd20000000f00 */
        /* <DEDUP_REMOVED lines=28> */
.L_x_9774:
        /* <DEDUP_REMOVED lines=40> */
[----:B-1---5:R-:W-:Y:S05]  /*1ffd40*/  CALL.REL.NOINC `($__internal_17_$__cuda_sm20_dsqrt_rn_f64_mediumpath_v1) ;  /* 0x00000a88004c7944 */ /* 0x022fea0003c00000 */
[----:B------:R-:W-:Y:S01]  /*1ffd50*/  MOV R154, R100 ;  /* 0x00000064009a7202 */ /* 0x000fe20000000f00 */
[----:B------:R-:W-:-:S07]  /*1ffd60*/  IMAD.MOV.U32 R155, RZ, RZ, R101 ;  /* 0x000000ffff9b7224 */ /* 0x000fce00078e0065 */
.L_x_9653:
[----:B------:R-:W-:Y:S05]  /*1ffd70*/  BSYNC.RECONVERGENT B1 ;  /* 0x0000000000017941 */ /* 0x000fea0003800200 */
.L_x_9652:
[----:B------:R-:W-:Y:S01]  /*1ffd80*/  UMOV UR12, 0xa2529d3a ;  /* 0xa2529d3a000c7882 */ /* 0x000fe20000000000 */
[----:B------:R-:W-:Y:S01]  /*1ffd90*/  UMOV UR13, 0x3f91df46 ;  /* 0x3f91df46000d7882 */ /* 0x000fe20000000000 */
[----:B------:R-:W-:Y:S01]  /*1ffda0*/  BSSY.RECONVERGENT B5, `(.L_x_9654) ;  /* 0x000001c000057945 */ /* 0x000fe20003800200 */
[----:B-----5:R-:W-:-:S08]  /*1ffdb0*/  DMUL R148, R124, UR12 ;  /* 0x0000000c7c947c28 */ /* 0x020fd00008000000 */
[----:B------:R-:W-:-:S14]  /*1ffdc0*/  DSETP.NEU.AND P0, PT, |R148|, +INF , PT ;  /* 0x7ff000009400742a */ /* 0x000fdc0003f0d200 */
[----:B------:R-:W-:Y:S01]  /*1ffdd0*/  @!P0 DMUL R124, RZ, R148 ;  /* 0x00000094ff7c8228 */ /* 0x000fe20000000000 */
[----:B-1----:R-:W-:Y:S01]  /*1ffde0*/  @!P0 IMAD.MOV.U32 R158, RZ, RZ, RZ ;  /* 0x000000ffff9e8224 */ /* 0x002fe200078e00ff */
        /* <DEDUP_REMOVED lines=23> */
.L_x_9655:
[----:B------:R-:W-:Y:S05]  /*1fff60*/  BSYNC.RECONVERGENT B5 ;  /* 0x0000000000057941 */ /* 0x000fea0003800200 */
.L_x_9654:
        /* <DEDUP_REMOVED lines=60> */
.L_x_9660:
[----:B------:R-:W-:Y:S05]  /*200330*/  BSYNC.RECONVERGENT B1 ;  /* 0x0000000000017941 */ /* 0x000fea0003800200 */
.L_x_9659:
        /* <DEDUP_REMOVED lines=59> */
.L_x_9662:
        /* <DEDUP_REMOVED lines=72> */
.L_x_9663:
[----:B------:R-:W-:Y:S05]  /*200b70*/  BSYNC.RECONVERGENT B0 ;  /* 0x0000000000007941 */ /* 0x000fea0003800200 */
.L_x_9661:
[----:B------:R-:W-:Y:S01]  /*200b80*/  UMOV UR12, 0x1a63c1f5 ;  /* 0x1a63c1f5000c7882 */ /* 0x000fe20000000000 */
[----:B------:R-:W-:Y:S01]  /*200b90*/  UMOV UR13, 0x404ca5dc ;  /* 0x404ca5dc000d7882 */ /* 0x000fe20000000000 */
[----:B------:R-:W-:Y:S01]  /*200ba0*/  IMAD.MOV.U32 R124, RZ, RZ, 0x2 ;  /* 0x00000002ff7c7424 */ /* 0x000fe200078e00ff */
[----:B------:R-:W-:-:S08]  /*200bb0*/  DMUL R100, R100, UR12 ;  /* 0x0000000c64647c28 */ /* 0x000fd00008000000 */
[----:B------:R-:W-:-:S07]  /*200bc0*/  DADD R102, -RZ, -R100 ;  /* 0x00000000ff667229 */ /* 0x000fce0000000964 */
[----:B------:R0:W-:Y:S01]  /*200bd0*/  STL.128 [R1], R100 ;  /* 0x0000006401007387 */ /* 0x0001e20000100c00 */
[----:B------:R-:W-:Y:S05]  /*200be0*/  BRA `(.L_x_9658) ;  /* 0x00000038006c7947 */ /* 0x000fea0003800000 */
.L_x_9657:
        /* <DEDUP_REMOVED lines=23> */
.L_x_9665:
[----:B------:R-:W-:Y:S05]  /*200d60*/  BSYNC.RECONVERGENT B1 ;  /* 0x0000000000017941 */ /* 0x000fea0003800200 */
.L_x_9664:
        /* <DEDUP_REMOVED lines=26> */
.L_x_9667:
[----:B------:R-:W-:Y:S05]  /*200f10*/  BSYNC.RECONVERGENT B1 ;  /* 0x0000000000017941 */ /* 0x000fea0003800200 */
.L_x_9666:
        /* <DEDUP_REMOVED lines=22> */
.L_x_9669:
[----:B------:R-:W-:Y:S05]  /*201080*/  BSYNC.RECONVERGENT B1 ;  /* 0x0000000000017941 */ /* 0x000fea0003800200 */
.L_x_9668:
        /* <DEDUP_REMOVED lines=30> */
[----:B------:R-:W-:Y:S01]  /*201270*/  IMAD.MOV.U32 R168, RZ, RZ, R100 ;  /* 0x000000ffffa87224 */ /* 0x000fe200078e0064 */
[----:B------:R-:W-:-:S07]  /*201280*/  MOV R169, R101 ;  /* 0x0000006500a97202 */ /* 0x000fce0000000f00 */
.L_x_9671:
[----:B------:R-:W-:Y:S05]  /*201290*/  BSYNC.RECONVERGENT B1 ;  /* 0x0000000000017941 */ /* 0x000fea0003800200 */
.L_x_9670:
        /* <DEDUP_REMOVED lines=23> */
.L_x_9673:
[----:B------:R-:W-:Y:S05]  /*201410*/  BSYNC.RECONVERGENT B1 ;  /* 0x0000000000017941 */ /* 0x000fea0003800200 */
.L_x_9672:
        /* <DEDUP_REMOVED lines=61> */
.L_x_9677:
        /* <DEDUP_REMOVED lines=72> */
.L_x_9678:
[----:B------:R-:W-:Y:S05]  /*201c70*/  BSYNC.RECONVERGENT B0 ;  /* 0x0000000000007941 */ /* 0x000fea0003800200 */
.L_x_9676:
        /* <DEDUP_REMOVED lines=28> */
.L_x_9682:
[----:B------:R-:W-:Y:S05]  /*201e40*/  BSYNC.RECONVERGENT B8 ;  /* 0x0000000000087941 */ /* 0x000fea0003800200 */
.L_x_9681:
[----:B------:R-:W-:-:S07]  /*201e50*/  VIADD R164, R105, 0x1 ;  /* 0x0000000169a47836 */ /* 0x000fce0000000000 */
.L_x_9680:
[----:B------:R-:W-:Y:S05]  /*201e60*/  BSYNC.RECONVERGENT B7 ;  /* 0x0000000000077941 */ /* 0x000fea0003800200 */
.L_x_9679:
        /* <DEDUP_REMOVED lines=56> */
.L_x_9684:
[----:B------:R-:W-:Y:S05]  /*2021f0*/  BSYNC.RECONVERGENT B7 ;  /* 0x0000000000077941 */ /* 0x000fea0003800200 */
.L_x_9683:
        /* <DEDUP_REMOVED lines=59> */
.L_x_9688:
[----:B------:R-:W-:Y:S05]  /*2025b0*/  BSYNC.RECONVERGENT B8 ;  /* 0x0000000000087941 */ /* 0x000fea0003800200 */
.L_x_9687:
[----:B------:R-:W-:-:S07]  /*2025c0*/  VIADD R164, R105, 0x1 ;  /* 0x0000000169a47836 */ /* 0x000fce0000000000 */
.L_x_9686:
[----:B------:R-:W-:Y:S05]  /*2025d0*/  BSYNC.RECONVERGENT B7 ;  /* 0x0000000000077941 */ /* 0x000fea0003800200 */
.L_x_9685:
        /* <DEDUP_REMOVED lines=56> */
.L_x_9690:
[----:B------:R-:W-:Y:S05]  /*202960*/  BSYNC.RECONVERGENT B7 ;  /* 0x0000000000077941 */ /* 0x000fea0003800200 */
.L_x_9689:
        /* <DEDUP_REMOVED lines=36> */
[----:B------:R-:W-:-:S03]  /*202bb0*/  @P0 IMAD.MOV.U32 R103, RZ, RZ, 0x404ca5dc ;  /* 0x404ca5dcff670424 */ /* 0x000fc600078e00ff */
[----:B------:R-:W-:-:S03]  /*202bc0*/  @!P0 DMUL R100, R124, R100 ;  /* 0x000000647c648228 */ /* 0x000fc60000000000 */
[----:B------:R-:W-:Y:S01]  /*202bd0*/  @P0 DMUL R102, R124, -R102 ;  /* 0x800000667c660228 */ /* 0x000fe20000000000 */
[----:B------:R-:W-:-:S03]  /*202be0*/  @!P0 IMAD.MOV.U32 R124, RZ, RZ, 0x1 ;  /* 0x00000001ff7c8424 */ /* 0x000fc600078e00ff */
[----:B------:R0:W-:Y:S01]  /*202bf0*/  @!P0 STL.64 [R1], R100 ;  /* 0x0000006401008387 */ /* 0x0001e20000100a00 */
[----:B------:R-:W-:-:S03]  /*202c00*/  @P0 IMAD.MOV.U32 R124, RZ, RZ, 0x1 ;  /* 0x00000001ff7c0424 */ /* 0x000fc600078e00ff */
[----:B------:R0:W-:Y:S04]  /*202c10*/  @P0 STL.64 [R1], R102 ;  /* 0x0000006601000387 */ /* 0x0001e80000100a00 */
.L_x_9675:
[----:B------:R-:W-:Y:S05]  /*202c20*/  BSYNC.RECONVERGENT B6 ;  /* 0x0000000000067941 */ /* 0x000fea0003800200 */
.L_x_9674:
        /* <DEDUP_REMOVED lines=22> */
.L_x_9692:
[----:B------:R-:W-:Y:S05]  /*202d90*/  BSYNC.RECONVERGENT B1 ;  /* 0x0000000000017941 */ /* 0x000fea0003800200 */
.L_x_9691:
        /* <DEDUP_REMOVED lines=59> */
.L_x_9694:
        /* <DEDUP_REMOVED lines=72> */
.L_x_9695:
[----:B------:R-:W-:Y:S05]  /*2035d0*/  BSYNC.RECONVERGENT B0 ;  /* 0x0000000000007941 */ /* 0x000fea0003800200 */
.L_x_9693:
        /* <DEDUP_REMOVED lines=28> */
.L_x_9699:
[----:B------:R-:W-:Y:S05]  /*2037a0*/  BSYNC.RECONVERGENT B7 ;  /* 0x0000000000077941 */ /* 0x000fea0003800200 */
.L_x_9698:
[----:B------:R-:W-:-:S07]  /*2037b0*/  VIADD R125, R105, 0x1 ;  /* 0x00000001697d7836 */ /* 0x000fce0000000000 */
.L_x_9697:
[----:B------:R-:W-:Y:S05]  /*2037c0*/  BSYNC.RECONVERGENT B6 ;  /* 0x0000000000067941 */ /* 0x000fea0003800200 */
.L_x_9696:
        /* <DEDUP_REMOVED lines=56> */
.L_x_9701:
[----:B------:R-:W-:Y:S05]  /*203b50*/  BSYNC.RECONVERGENT B6 ;  /* 0x0000000000067941 */ /* 0x000fea0003800200 */
.L_x_9700:
        /* <DEDUP_REMOVED lines=59> */
.L_x_9705:
[----:B------:R-:W-:Y:S05]  /*203f10*/  BSYNC.RECONVERGENT B7 ;  /* 0x0000000000077941 */ /* 0x000fea0003800200 */
.L_x_9704:
[----:B------:R-:W-:-:S07]  /*203f20*/  IADD3 R125, PT, PT, R105, 0x1, RZ ;  /* 0x00000001697d7810 */ /* 0x000fce0007ffe0ff */
.L_x_9703:
[----:B------:R-:W-:Y:S05]  /*203f30*/  BSYNC.RECONVERGENT B6 ;  /* 0x0000000000067941 */ /* 0x000fea0003800200 */
.L_x_9702:
        /* <DEDUP_REMOVED lines=56> */
.L_x_9707:
[----:B------:R-:W-:Y:S05]  /*2042c0*/  BSYNC.RECONVERGENT B6 ;  /* 0x0000000000067941 */ /* 0x000fea0003800200 */
.L_x_9706:
        /* <DEDUP_REMOVED lines=45> */
.L_x_9658:
[----:B------:R-:W-:Y:S05]  /*2045a0*/  BSYNC.RECONVERGENT B5 ;  /* 0x0000000000057941 */ /* 0x000fea0003800200 */
.L_x_9656:
        /* <DEDUP_REMOVED lines=35> */
.L_x_9713:
[----:B------:R-:W-:Y:S05]  /*2047e0*/  BSYNC.RECONVERGENT B7 ;  /* 0x0000000000077941 */ /* 0x000fea0003800200 */
.L_x_9712:
[----:B------:R-:W-:-:S07]  /*2047f0*/  VIADD R125, R105, 0x1 ;  /* 0x00000001697d7836 */ /* 0x000fce0000000000 */
.L_x_9711:
[----:B------:R-:W-:Y:S05]  /*204800*/  BSYNC.RECONVERGENT B6 ;  /* 0x0000000000067941 */ /* 0x000fea0003800200 */
.L_x_9710:
        /* <DEDUP_REMOVED lines=56> */
.L_x_9715:
[----:B------:R-:W-:Y:S05]  /*204b90*/  BSYNC.RECONVERGENT B6 ;  /* 0x0000000000067941 */ /* 0x000fea0003800200 */
.L_x_9714:
        /* <DEDUP_REMOVED lines=64> */
.L_x_9717:
[----:B------:R-:W-:Y:S05]  /*204fa0*/  BSYNC.RECONVERGENT B1 ;  /* 0x0000000000017941 */ /* 0x000fea0003800200 */
.L_x_9716:
        /* <DEDUP_REMOVED lines=20> */
.L_x_9719:
[----:B------:R-:W-:Y:S05]  /*2050f0*/  BSYNC.RECONVERGENT B1 ;  /* 0x0000000000017941 */ /* 0x000fea0003800200 */
.L_x_9718:
        /* <DEDUP_REMOVED lines=57> */
.L_x_9721:
        /* <DEDUP_REMOVED lines=72> */
.L_x_9722:
[----:B------:R-:W-:Y:S05]  /*205910*/  BSYNC.RECONVERGENT B0 ;  /* 0x0000000000007941 */ /* 0x000fea0003800200 */
.L_x_9720:
        /* <DEDUP_REMOVED lines=39> */
.L_x_9726:
[----:B------:R-:W-:Y:S05]  /*205b90*/  BSYNC.RECONVERGENT B7 ;  /* 0x0000000000077941 */ /* 0x000fea0003800200 */
.L_x_9725:
[----:B------:R-:W-:Y:S01]  /*205ba0*/  VIADD R125, R105, 0x1 ;  /* 0x00000001697d7836 */ /* 0x000fe20000000000 */
[----:B------:R-:W-:Y:S06]  /*205bb0*/  BRA `(.L_x_9727) ;  /* 0x0000000000087947 */ /* 0x000fec0003800000 */
.L_x_9724:
[----:B------:R-:W-:Y:S01]  /*205bc0*/  DMUL R148, RZ, R156 ;  /* 0x0000009cff947228 */ /* 0x000fe20000000000 */
[----:B------:R-:W-:-:S10]  /*205bd0*/  IMAD.MOV.U32 R125, RZ, RZ, 0x1 ;  /* 0x00000001ff7d7424 */ /* 0x000fd400078e00ff */
.L_x_9727:
[----:B------:R-:W-:Y:S05]  /*205be0*/  BSYNC.RECONVERGENT B6 ;  /* 0x0000000000067941 */ /* 0x000fea0003800200 */
.L_x_9723:
        /* <DEDUP_REMOVED lines=53> */
[----:B------:R-:W-:Y:S01]  /*205f40*/  IMAD.MOV.U32 R149, RZ, RZ, R103 ;  /* 0x000000ffff957224 */ /* 0x000fe200078e0067 */
[----:B------:R-:W-:Y:S06]  /*205f50*/  BRA `(.L_x_9730) ;  /* 0x0000000000087947 */ /* 0x000fec0003800000 */
.L_x_9729:
[----:B------:R-:W-:Y:S01]  /*205f60*/  DMUL R148, RZ, R156 ;  /* 0x0000009cff947228 */ /* 0x000fe20000000000 */
[----:B------:R-:W-:-:S10]  /*205f70*/  IMAD.MOV.U32 R125, RZ, RZ, RZ ;  /* 0x000000ffff7d7224 */ /* 0x000fd400078e00ff */
.L_x_9730:
[----:B------:R-:W-:Y:S05]  /*205f80*/  BSYNC.RECONVERGENT B6 ;  /* 0x0000000000067941 */ /* 0x000fea0003800200 */
.L_x_9728:
        /* <DEDUP_REMOVED lines=64> */
.L_x_9732:
[----:B------:R-:W-:Y:S05]  /*206390*/  BSYNC.RECONVERGENT B1 ;  /* 0x0000000000017941 */ /* 0x000fea0003800200 */
.L_x_9731:
        /* <DEDUP_REMOVED lines=20> */
.L_x_9734:
[----:B------:R-:W-:Y:S05]  /*2064e0*/  BSYNC.RECONVERGENT B1 ;  /* 0x0000000000017941 */ /* 0x000fea0003800200 */
.L_x_9733:
        /* <DEDUP_REMOVED lines=77> */
.L_x_9736:
        /* <DEDUP_REMOVED lines=52> */
.L_x_9737:
[----:B------:R-:W-:Y:S05]  /*206d00*/  BSYNC.RECONVERGENT B0 ;  /* 0x0000000000007941 */ /* 0x000fea0003800200 */
.L_x_9735:
[----:B------:R-:W-:Y:S01]  /*206d10*/  UMOV UR12, 0x1a63c1f5 ;  /* 0x1a63c1f5000c7882 */ /* 0x000fe20000000000 */
[----:B------:R-:W-:Y:S01]  /*206d20*/  UMOV UR13, 0x404ca5dc ;  /* 0x404ca5dc000d7882 */ /* 0x000fe20000000000 */
[----:B------:R-:W-:Y:S02]  /*206d30*/  DSETP.GT.AND P0, PT, R86, RZ, PT ;  /* 0x000000ff5600722a */ /* 0x000fe40003f04000 */
[----:B------:R-:W-:-:S08]  /*206d40*/  DMUL R100, R100, UR12 ;  /* 0x0000000c64647c28 */ /* 0x000fd00008000000 */
[----:B------:R-:W-:-:S10]  /*206d50*/  DADD R102, -RZ, -R100 ;  /* 0x00000000ff667229 */ /* 0x000fd40000000964 */
[----:B------:R-:W-:Y:S02]  /*206d60*/  FSEL R86, R102, R100, P0 ;  /* 0x0000006466567208 */ /* 0x000fe40000000000 */
[----:B------:R-:W-:-:S07]  /*206d70*/  FSEL R87, R103, R101, P0 ;  /* 0x0000006567577208 */ /* 0x000fce0000000000 */
.L_x_9709:
[----:B------:R-:W-:Y:S05]  /*206d80*/  BSYNC.RECONVERGENT B5 ;  /* 0x0000000000057941 */ /* 0x000fea0003800200 */
.L_x_9708:
[----:B------:R-:W-:-:S04]  /*206d90*/  IMAD R157, R118, 0x7, RZ ;  /* 0x00000007769d7824 */ /* 0x000fc800078e02ff */
[----:B------:R-:W-:-:S05]  /*206da0*/  IMAD.WIDE.U32 R156, R157, 0x8, R30 ;  /* 0x000000089d9c7825 */ /* 0x000fca00078e001e */
[----:B-1----:R-:W2:Y:S01]  /*206db0*/  LDG.E.64 R158, desc[UR4][R156.64+0x20] ;  /* 0x000020049c9e7981 */ /* 0x002ea2000c1e1b00 */
        /* <DEDUP_REMOVED lines=24> */
.L_x_9739:
[----:B------:R-:W-:Y:S05]  /*206f40*/  BSYNC.RECONVERGENT B1 ;  /* 0x0000000000017941 */ /* 0x000fea0003800200 */
.L_x_9738:
        /* <DEDUP_REMOVED lines=24> */
.L_x_9741:
[----:B------:R-:W-:Y:S05]  /*2070d0*/  BSYNC.RECONVERGENT B1 ;  /* 0x0000000000017941 */ /* 0x000fea0003800200 */
.L_x_9740:
        /* <DEDUP_REMOVED lines=24> */
.L_x_9743:
[----:B------:R-:W-:Y:S05]  /*207260*/  BSYNC.RECONVERGENT B1 ;  /* 0x0000000000017941 */ /* 0x000fea0003800200 */
.L_x_9742:
[----:B------:R-:W-:Y:S04]  /*207270*/  BSSY.RECONVERGENT B6, `(.L_x_9744) ;  /* 0x0000198000067945 */ /* 0x000fe80003800200 */
[----:B------:R-:W-:Y:S05]  /*207280*/  @!P3 BRA `(.L_x_9745) ;  /* 0x000000180058b947 */ /* 0x000fea0003800000 */
[C---:B------:R-:W-:Y:S01]  /*207290*/  DADD R100, -|R84|.reuse, 180 ;  /* 0x4066800054647429 */ /* 0x040fe20000000300 */
[----:B------:R0:W5:Y:S01]  /*2072a0*/  LDG.E.64 R154, desc[UR4][R156.64+0x30] ;  /* 0x000030049c9a7981 */ /* 0x000162000c1e1b00 */
[----:B------:R-:W-:Y:S01]  /*2072b0*/  IMAD.MOV.U32 R102, RZ, RZ, R85 ;  /* 0x000000ffff667224 */ /* 0x000fe200078e0055 */
[----:B------:R-:W-:Y:S05]  /*2072c0*/  BSSY.RECONVERGENT B5, `(.L_x_9746) ;  /* 0x00000cb000057945 */ /* 0x000fea0003800200 */
[----:B------:R-:W-:Y:S02]  /*2072d0*/  DSETP.MIN.AND P0, P1, |R84|, R100, PT ;  /* 0x000000645400722a */ /* 0x000fe40003900200 */
[----:B------:R-:W-:Y:S01]  /*2072e0*/  MOV R105, R101 ;  /* 0x0000006500697202 */ /* 0x000fe20000000f00 */
[----:B------:R-:W-:Y:S01]  /*2072f0*/  IMAD.MOV.U32 R103, RZ, RZ, R100 ;  /* 0x000000ffff677224 */ /* 0x000fe200078e0064 */
[----:B------:R-:W-:Y:S01]  /*207300*/  LEA R101, R118, 0x1, 0x1 ;  /* 0x0000000176657811 */ /* 0x000fe200078e08ff */
[----:B------:R-:W-:Y:S01]  /*207310*/  IMAD.MOV.U32 R100, RZ, RZ, R84 ;  /* 0x000000ffff647224 */ /* 0x000fe200078e0054 */
[----:B------:R-:W-:-:S02]  /*207320*/  FSEL R107, |R102|, R105, P0 ;  /* 0x00000069666b7208 */ /* 0x000fc40000000200 */
[----:B0-----:R0:W1:Y:S02]  /*207330*/  I2F.F64.U32 R156, R101 ;  /* 0x00000065009c7312 */ /* 0x0010640000201800 */
[----:B------:R-:W-:-:S04]  /*207340*/  SEL R100, R100, R103, P0 ;  /* 0x0000006764647207 */ /* 0x000fc80000000000 */
        /* <DEDUP_REMOVED lines=35> */
.L_x_9749:
[----:B------:R-:W-:Y:S05]  /*207580*/  BSYNC.RECONVERGENT B7 ;  /* 0x0000000000077941 */ /* 0x000fea0003800200 */
.L_x_9748:
        /* <DEDUP_REMOVED lines=63> */
.L_x_9753:
[----:B------:R-:W-:Y:S05]  /*207980*/  BSYNC.RECONVERGENT B8 ;  /* 0x0000000000087941 */ /* 0x000fea0003800200 */
.L_x_9752:
[----:B------:R-:W-:-:S07]  /*207990*/  VIADD R125, R100, 0x1 ;  /* 0x00000001647d7836 */ /* 0x000fce0000000000 */
.L_x_9751:
[----:B------:R-:W-:Y:S05]  /*2079a0*/  BSYNC.RECONVERGENT B7 ;  /* 0x0000000000077941 */ /* 0x000fea0003800200 */
.L_x_9750:
        /* <DEDUP_REMOVED lines=35> */
.L_x_9759:
        /* <DEDUP_REMOVED lines=25> */
.L_x_9757:
[----:B------:R-:W-:Y:S05]  /*207d70*/  BSYNC.RELIABLE B1 ;  /* 0x0000000000017941 */ /* 0x000fea0003800100 */
.L_x_9756:
[----:B------:R-:W-:-:S05]  /*207d80*/  VIADD R100, R100, 0x1 ;  /* 0x0000000164647836 */ /* 0x000fca0000000000 */
[----:B------:R-:W-:-:S13]  /*207d90*/  ISETP.NE.AND P0, PT, R100, R121, PT ;  /* 0x000000796400720c */ /* 0x000fda0003f05270 */
[----:B------:R-:W-:Y:S05]  /*207da0*/  @P0 BRA `(.L_x_9759) ;  /* 0xfffffffc008c0947 */ /* 0x000fea000383ffff */
[----:B------:R-:W-:-:S07]  /*207db0*/  IMAD.MOV.U32 R7, RZ, RZ, RZ ;  /* 0x000000ffff077224 */ /* 0x000fce00078e00ff */
.L_x_9755:
        /* <DEDUP_REMOVED lines=8> */
.L_x_9754:
[----:B------:R2:W5:Y:S01]  /*207e40*/  LDL.64 R102, [R1] ;  /* 0x0000000001667983 */ /* 0x0005620000100a00 */
[----:B------:R-:W-:-:S07]  /*207e50*/  IMAD.MOV.U32 R7, RZ, RZ, R100 ;  /* 0x000000ffff077224 */ /* 0x000fce00078e0064 */
.L_x_9758:
        /* <DEDUP_REMOVED lines=17> */
.L_x_9747:
[----:B------:R-:W-:Y:S05]  /*207f70*/  BSYNC.RECONVERGENT B5 ;  /* 0x0000000000057941 */ /* 0x000fea0003800200 */
.L_x_9746:
[----:B---3--:R-:W-:Y:S01]  /*207f80*/  DADD R100, -|R86|, 180 ;  /* 0x4066800056647429 */ /* 0x008fe20000000300 */
        /* <DEDUP_REMOVED lines=41> */
.L_x_9761:
[----:B------:R-:W-:Y:S01]  /*208220*/  DMUL R124, RZ, R158 ;  /* 0x0000009eff7c7228 */ /* 0x000fe20000000000 */
[----:B------:R-:W-:-:S10]  /*208230*/  IMAD.MOV.U32 R162, RZ, RZ, RZ ;  /* 0x000000ffffa27224 */ /* 0x000fd400078e00ff */
.L_x_9762:
[----:B------:R-:W-:Y:S05]  /*208240*/  BSYNC.RECONVERGENT B5 ;  /* 0x0000000000057941 */ /* 0x000fea0003800200 */
.L_x_9760:
        /* <DEDUP_REMOVED lines=58> */
.L_x_9766:
[----:B------:R-:W-:Y:S05]  /*2085f0*/  BSYNC.RECONVERGENT B7 ;  /* 0x0000000000077941 */ /* 0x000fea0003800200 */
.L_x_9765:
[----:B------:R-:W-:Y:S01]  /*208600*/  VIADD R162, R100, 0x1 ;  /* 0x0000000164a27836 */ /* 0x000fe20000000000 */
[----:B------:R-:W-:Y:S06]  /*208610*/  BRA `(.L_x_9767) ;  /* 0x0000000000147947 */ /* 0x000fec0003800000 */
.L_x_9764:
[----:B------:R-:W-:Y:S01]  /*208620*/  UMOV UR12, 0xa2529d3a ;  /* 0xa2529d3a000c7882 */ /* 0x000fe20000000000 */
[----:B------:R-:W-:Y:S01]  /*208630*/  UMOV UR13, 0x3f91df46 ;  /* 0x3f91df46000d7882 */ /* 0x000fe20000000000 */
[----:B------:R-:W-:Y:S01]  /*208640*/  IMAD.MOV.U32 R162, RZ, RZ, 0x1 ;  /* 0x00000001ffa27424 */ /* 0x000fe200078e00ff */
[----:B------:R-:W-:-:S08]  /*208650*/  DMUL R148, R86, UR12 ;  /* 0x0000000c56947c28 */ /* 0x000fd00008000000 */
[----:B------:R-:W-:-:S11]  /*208660*/  DMUL R148, RZ, R148 ;  /* 0x00000094ff947228 */ /* 0x000fd60000000000 */
.L_x_9767:
[----:B------:R-:W-:Y:S05]  /*208670*/  BSYNC.RECONVERGENT B5 ;  /* 0x0000000000057941 */ /* 0x000fea0003800200 */
.L_x_9763:
        /* <DEDUP_REMOVED lines=35> */
.L_x_9773:
        /* <DEDUP_REMOVED lines=25> */
.L_x_9771:
[----:B------:R-:W-:Y:S05]  /*208a40*/  BSYNC.RELIABLE B1 ;  /* 0x0000000000017941 */ /* 0x000fea0003800100 */
.L_x_9770:
[----:B------:R-:W-:-:S05]  /*208a50*/  VIADD R100, R100, 0x1 ;  /* 0x0000000164647836 */ /* 0x000fca0000000000 */
[----:B------:R-:W-:-:S13]  /*208a60*/  ISETP.NE.AND P0, PT, R100, R121, PT ;  /* 0x000000796400720c */ /* 0x000fda0003f05270 */
[----:B------:R-:W-:Y:S05]  /*208a70*/  @P0 BRA `(.L_x_9773) ;  /* 0xfffffffc008c0947 */ /* 0x000fea000383ffff */
[----:B------:R-:W-:-:S07]  /*208a80*/  IMAD.MOV.U32 R7, RZ, RZ, RZ ;  /* 0x000000ffff077224 */ /* 0x000fce00078e00ff */
.L_x_9769:
[----:B------:R-:W-:Y:S01]  /*208a90*/  ISETP.NE.AND P0, PT, R7, RZ, PT ;  /* 0x000000ff0700720c */ /* 0x000fe20003f05270 */
[----:B------:R-:W-:Y:S02]  /*208aa0*/  IMAD.MOV.U32 R100, RZ, RZ, R7 ;  /* 0x000000ffff647224 */ /* 0x000fe400078e0007 */
[----:B------:R-:W-:-:S10]  /*208ab0*/  IMAD.MOV.U32 R7, RZ, RZ, RZ ;  /* 0x000000ffff077224 */ /* 0x000fd400078e00ff */
[----:B------:R-:W-:Y:S05]  /*208ac0*/  @!P0 BREAK.RELIABLE B0 ;  /* 0x0000000000008942 */ /* 0x000fea0003800100 */
[----:B------:R-:W-:Y:S05]  /*208ad0*/  @!P0 BRA `(.L_x_9745) ;  /* 0x0000000000448947 */ /* 0x000fea0003800000 */
[----:B------:R-:W-:Y:S05]  /*208ae0*/  BSYNC.RELIABLE B0 ;  /* 0x0000000000007941 */ /* 0x000fea0003800100 */
.L_x_9768:
[----:B------:R3:W5:Y:S01]  /*208af0*/  LDL.64 R102, [R1+0x8] ;  /* 0x0000080001667983 */ /* 0x0007620000100a00 */
[----:B------:R-:W-:-:S07]  /*208b00*/  IMAD.MOV.U32 R7, RZ, RZ, R100 ;  /* 0x000000ffff077224 */ /* 0x000fce00078e0064 */
.L_x_9772:
        /* <DEDUP_REMOVED lines=14> */
.L_x_9745:
[----:B------:R-:W-:Y:S05]  /*208bf0*/  BSYNC.RECONVERGENT B6 ;  /* 0x0000000000067941 */ /* 0x000fea0003800200 */
.L_x_9744:
[----:B----4-:R-:W4:Y:S02]  /*208c00*/  LDC.64 R100, c[0x0][0x390] ;  /* 0x0000e400ff647b82 */ /* 0x010f240000000a00 */
[----:B----4-:R-:W4:Y:S01]  /*208c10*/  LDG.E R101, desc[UR4][R100.64+0x4] ;  /* 0x0000040464657981 */ /* 0x010f22000c1e1900 */
[----:B------:R-:W-:-:S05]  /*208c20*/  VIADD R118, R118, 0x1 ;  /* 0x0000000176767836 */ /* 0x000fca0000000000 */
[----:B----4-:R-:W-:-:S13]  /*208c30*/  ISETP.GE.AND P0, PT, R118, R101, PT ;  /* 0x000000657600720c */ /* 0x010fda0003f06270 */
[----:B------:R-:W-:Y:S05]  /*208c40*/  @!P0 BRA `(.L_x_9774) ;  /* 0xffffff6c009c8947 */ /* 0x000fea000383ffff */
.L_x_9651:
[----:B------:R-:W-:Y:S01]  /*208c50*/  ISETP.GE.AND P0, PT, R10, 0x1, PT ;  /* 0x000000010a00780c */ /* 0x000fe20003f06270 */
[----:B------:R-:W-:Y:S01]  /*208c60*/  BSSY.RECONVERGENT B1, `(.L_x_9775) ;  /* 0x0000045000017945 */ /* 0x000fe20003800200 */
[----:B------:R-:W-:-:S11]  /*208c70*/  CS2R R122, SRZ ;  /* 0x00000000007a7805 */ /* 0x000fd6000001ff00 */
[----:B------:R-:W-:Y:S05]  /*208c80*/  @!P0 BRA `(.L_x_9776) ;  /* 0x0000000400088947 */ /* 0x000fea0003800000 */
[----:B------:R-:W-:Y:S01]  /*208c90*/  IMAD.MOV.U32 R121, RZ, RZ, RZ ;  /* 0x000000ffff797224 */ /* 0x000fe200078e00ff */
[----:B------:R-:W-:-:S07]  /*208ca0*/  CS2R R122, SRZ ;  /* 0x00000000007a7805 */ /* 0x000fce000001ff00 */
.L_x_9783:
        /* <DEDUP_REMOVED lines=17> */
.L_x_9780:
[----:B------:R-:W-:-:S05]  /*208dc0*/  VIADD R110, R110, 0x1 ;  /* 0x000000016e6e7836 */ /* 0x000fca0000000000 */
[----:B------:R-:W-:-:S13]  /*208dd0*/  ISETP.NE.AND P0, PT, R110, R120, PT ;  /* 0x000000786e00720c */ /* 0x000fda0003f05270 */
[----:B------:R-:W-:Y:S05]  /*208de0*/  @!P0 BRA `(.L_x_9778) ;  /* 0x0000000000a08947 */ /* 0x000fea0003800000 */
[----:B------:R-:W-:-:S05]  /*208df0*/  SHF.L.U32 R101, R110, 0x3, RZ ;  /* 0x000000036e657819 */ /* 0x000fca00000006ff */
[----:B------:R-:W-:-:S06]  /*208e00*/  IMAD.WIDE.U32 R100, R101, 0x8, R26 ;  /* 0x0000000865647825 */ /* 0x000fcc00078e001a */
[----:B------:R-:W2:Y:S02]  /*208e10*/  LDG.E.64 R100, desc[UR4][R100.64+0x38] ;  /* 0x0000380464647981 */ /* 0x000ea4000c1e1b00 */
[----:B--2---:R-:W0:Y:S02]  /*208e20*/  F2I.F64.TRUNC R102, R100 ;  /* 0x0000006400667311 */ /* 0x004e24000030d100 */
[----:B0-----:R-:W-:-:S13]  /*208e30*/  ISETP.NE.AND P0, PT, R102, R111, PT ;  /* 0x0000006f6600720c */ /* 0x001fda0003f05270 */
[----:B------:R-:W-:Y:S05]  /*208e40*/  @P0 BRA `(.L_x_9780) ;  /* 0xfffffffc00dc0947 */ /* 0x000fea000383ffff */
.L_x_9779:
        /* <DEDUP_REMOVED lines=32> */
.L_x_9782:
[----:B------:R-:W-:Y:S05]  /*209050*/  BSYNC.RECONVERGENT B6 ;  /* 0x0000000000067941 */ /* 0x000fea0003800200 */
.L_x_9781:
[----:B------:R-:W-:-:S11]  /*209060*/  DADD R122, R122, R100 ;  /* 0x000000007a7a7229 */ /* 0x000fd60000000064 */
.L_x_9778:
[----:B------:R-:W-:Y:S05]  /*209070*/  BSYNC.RECONVERGENT B5 ;  /* 0x0000000000057941 */ /* 0x000fea0003800200 */
.L_x_9777:
[----:B------:R-:W-:-:S04]  /*209080*/  IADD3 R121, PT, PT, R121, 0x1, RZ ;  /* 0x0000000179797810 */ /* 0x000fc80007ffe0ff */
[----:B------:R-:W-:-:S13]  /*209090*/  ISETP.NE.AND P0, PT, R121, R10, PT ;  /* 0x0000000a7900720c */ /* 0x000fda0003f05270 */
[----:B------:R-:W-:Y:S05]  /*2090a0*/  @P0 BRA `(.L_x_9783) ;  /* 0xfffffffc00000947 */ /* 0x000fea000383ffff */
.L_x_9776:
[----:B------:R-:W-:Y:S05]  /*2090b0*/  BSYNC.RECONVERGENT B1 ;  /* 0x0000000000017941 */ /* 0x000fea0003800200 */
.L_x_9775:
[----:B------:R-:W-:-:S04]  /*2090c0*/  IMAD.WIDE.U32 R100, R119, 0x8, R28 ;  /* 0x0000000877647825 */ /* 0x000fc800078e001c */
[----:B------:R-:W-:Y:S01]  /*2090d0*/  VIADD R119, R119, 0x1 ;  /* 0x0000000177777836 */ /* 0x000fe20000000000 */
[----:B------:R4:W-:Y:S04]  /*2090e0*/  STG.E.64 desc[UR4][R100.64+0x1e0], R122 ;  /* 0x0001e07a64007986 */ /* 0x0009e8000c101b04 */
[----:B------:R-:W-:-:S13]  /*2090f0*/  ISETP.NE.AND P0, PT, R119, 0x7, PT ;  /* 0x000000077700780c */ /* 0x000fda0003f05270 */
[----:B----4-:R-:W-:Y:S05]  /*209100*/  @P0 BRA `(.L_x_9784) ;  /* 0xfffffefc00380947 */ /* 0x010fea000383ffff */
[----:B------:R-:W4:Y:S04]  /*209110*/  LDG.E.64 R100, desc[UR4][R28.64+0x1e0] ;  /* 0x0001e0041c647981 */ /* 0x000f28000c1e1b00 */
[----:B------:R-:W4:Y:S04]  /*209120*/  LDG.E.64 R102, desc[UR4][R28.64+0x1e8] ;  /* 0x0001e8041c667981 */ /* 0x000f28000c1e1b00 */
[----:B------:R-:W2:Y:S04]  /*209130*/  LDG.E.64 R104, desc[UR4][R28.64+0x1f0] ;  /* 0x0001f0041c687981 */ /* 0x000ea8000c1e1b00 */
[----:B-----5:R-:W3:Y:S04]  /*209140*/  LDG.E.64 R106, desc[UR4][R28.64+0x1f8] ;  /* 0x0001f8041c6a7981 */ /* 0x020ee8000c1e1b00 */
        /* <DEDUP_REMOVED lines=30> */
.L_x_9786:
[----:B------:R-:W-:Y:S05]  /*209330*/  BSYNC.RECONVERGENT B0 ;  /* 0x0000000000007941 */ /* 0x000fea0003800200 */
.L_x_9785:
[----:B------:R-:W-:Y:S05]  /*209340*/  BRA `(.L_x_9787) ;  /* 0x0000011400407947 */ /* 0x000fea0003800000 */
.L_x_9571:
        /* <DEDUP_REMOVED lines=8> */
[----:B-----5:R-:W2:Y:S04]  /*2093d0*/  LDG.E.64 R106, desc[UR4][R28.64+0x198] ;  /* 0x000198041c6a7981 */ /* 0x020ea8000c1e1b00 */
[----:B--2---:R4:W-:Y:S04]  /*2093e0*/  STG.E.64 desc[UR4][R126.64+0x18], R106 ;  /* 0x0000186a7e007986 */ /* 0x0049e8000c101b04 */
[----:B------:R-:W2:Y:S04]  /*2093f0*/  LDG.E.64 R108, desc[UR4][R28.64+0x1a0] ;  /* 0x0001a0041c6c7981 */ /* 0x000ea8000c1e1b00 */
[----:B--2---:R4:W-:Y:S04]  /*209400*/  STG.E.64 desc[UR4][R126.64+0x20], R108 ;  /* 0x0000206c7e007986 */ /* 0x0049e8000c101b04 */
[----:B------:R-:W2:Y:S01]  /*209410*/  LDG.E.64 R110, desc[UR4][R28.64+0x1a8] ;  /* 0x0001a8041c6e7981 */ /* 0x000ea2000c1e1b00 */
[----:B------:R-:W-:-:S03]  /*209420*/  VIADD R20, R20, 0x2 ;  /* 0x0000000214147836 */ /* 0x000fc60000000000 */
[----:B--2---:R4:W-:Y:S04]  /*209430*/  STG.E.64 desc[UR4][R126.64+0x28], R110 ;  /* 0x0000286e7e007986 */ /* 0x0049e8000c101b04 */
[----:B------:R4:W-:Y:S01]  /*209440*/  STG.E.64 desc[UR4][R124.64+0x1e0], R122 ;  /* 0x0001e07a7c007986 */ /* 0x0009e2000c101b04 */
[----:B------:R-:W-:Y:S05]  /*209450*/  BRA `(.L_x_9356) ;  /* 0x0000010400247947 */ /* 0x000fea0003800000 */
.L_x_9358:
[----:B------:R-:W2:Y:S04]  /*209460*/  LDG.E.64 R132, desc[UR4][R28.64+0x1b0] ;  /* 0x0001b0041c847981 */ /* 0x000ea8000c1e1b00 */
[----:B------:R-:W2:Y:S04]  /*209470*/  LDG.E.64 R100, desc[UR4][R28.64+0x150] ;  /* 0x000150041c647981 */ /* 0x000ea8000c1e1b00 */
[----:B------:R-:W3:Y:S04]  /*209480*/  LDG.E.64 R130, desc[UR4][R28.64+0x1b8] ;  /* 0x0001b8041c827981 */ /* 0x000ee8000c1e1b00 */
[----:B------:R-:W3:Y:S04]  /*209490*/  LDG.E.64 R104, desc[UR4][R28.64+0x158] ;  /* 0x000158041c687981 */ /* 0x000ee8000c1e1b00 */
[----:B------:R-:W4:Y:S04]  /*2094a0*/  LDG.E.64 R128, desc[UR4][R28.64+0x1c0] ;  /* 0x0001c0041c807981 */ /* 0x000f28000c1e1b00 */
        /* <DEDUP_REMOVED lines=16> */
[----:B------:R-:W-:-:S07]  /*2095b0*/  DFMA R130, R104, 0.5, R130 ;  /* 0x3fe000006882782b */ /* 0x000fce0000000082 */
[----:B------:R2:W-:Y:S01]  /*2095c0*/  STG.E.64 desc[UR4][R28.64+0x188], R130 ;  /* 0x000188821c007986 */ /* 0x0005e2000c101b04 */
[----:B----4-:R-:W-:-:S14]  /*2095d0*/  DSETP.GT.AND P1, PT, R132, R102, PT ;  /* 0x000000668400722a */ /* 0x010fdc0003f24000 */
[----:B------:R-:W-:Y:S04]  /*2095e0*/  @P1 STG.E.64 desc[UR4][R28.64+0x180], R102 ;  /* 0x000180661c001986 */ /* 0x000fe8000c101b04 */
[----:B------:R-:W4:Y:S02]  /*2095f0*/  LDG.E.64 R104, desc[UR4][R24.64+0x8] ;  /* 0x0000080418687981 */ /* 0x000f24000c1e1b00 */
[----:B----4-:R-:W-:-:S14]  /*209600*/  DSETP.GEU.AND P0, PT, R130, R104, PT ;  /* 0x000000688200722a */ /* 0x010fdc0003f0e000 */
[----:B------:R4:W-:Y:S04]  /*209610*/  @!P0 STG.E.64 desc[UR4][R28.64+0x188], R104 ;  /* 0x000188681c008986 */ /* 0x0009e8000c101b04 */
[----:B---3--:R-:W3:Y:S01]  /*209620*/  LDG.E.64 R100, desc[UR4][R32.64+0x8] ;  /* 0x0000080420647981 */ /* 0x008ee2000c1e1b00 */
[----:B--2---:R-:W-:Y:S02]  /*209630*/  @!P0 IMAD.MOV.U32 R130, RZ, RZ, R104 ;  /* 0x000000ffff828224 */ /* 0x004fe400078e0068 */
[----:B------:R-:W-:Y:S01]  /*209640*/  @!P0 IMAD.MOV.U32 R131, RZ, RZ, R105 ;  /* 0x000000ffff838224 */ /* 0x000fe200078e0069 */
[----:B------:R-:W-:-:S08]  /*209650*/  DADD R106, -R128, R106 ;  /* 0x00000000806a7229 */ /* 0x000fd0000000016a */
[----:B------:R-:W-:-:S07]  /*209660*/  DFMA R128, R106, 0.5, R128 ;  /* 0x3fe000006a80782b */ /* 0x000fce0000000080 */
[----:B------:R2:W-:Y:S01]  /*209670*/  STG.E.64 desc[UR4][R28.64+0x190], R128 ;  /* 0x000190801c007986 */ /* 0x0005e2000c101b04 */
[----:B---3--:R-:W-:-:S14]  /*209680*/  DSETP.GT.AND P3, PT, R130, R100, PT ;  /* 0x000000648200722a */ /* 0x008fdc0003f64000 */
[----:B------:R-:W-:Y:S04]  /*209690*/  @P3 STG.E.64 desc[UR4][R28.64+0x188], R100 ;  /* 0x000188641c003986 */ /* 0x000fe8000c101b04 */
[----:B------:R-:W3:Y:S02]  /*2096a0*/  LDG.E.64 R106, desc[UR4][R24.64+0x10] ;  /* 0x00001004186a7981 */ /* 0x000ee4000c1e1b00 */
[----:B---3--:R-:W-:-:S14]  /*2096b0*/  DSETP.GEU.AND P0, PT, R128, R106, PT ;  /* 0x0000006a8000722a */ /* 0x008fdc0003f0e000 */
[----:B------:R3:W-:Y:S04]  /*2096c0*/  @!P0 STG.E.64 desc[UR4][R28.64+0x190], R106 ;  /* 0x0001906a1c008986 */ /* 0x0007e8000c101b04 */
[----:B----4-:R-:W4:Y:S01]  /*2096d0*/  LDG.E.64 R104, desc[UR4][R32.64+0x10] ;  /* 0x0000100420687981 */ /* 0x010f22000c1e1b00 */
[----:B--2---:R-:W-:Y:S01]  /*2096e0*/  @!P0 IMAD.MOV.U32 R128, RZ, RZ, R106 ;  /* 0x000000ffff808224 */ /* 0x004fe200078e006a */
[----:B------:R-:W-:Y:S01]  /*2096f0*/  @!P0 MOV R129, R107 ;  /* 0x0000006b00818202 */ /* 0x000fe20000000f00 */
[----:B-----5:R-:W-:-:S08]  /*209700*/  DADD R110, -R108, R110 ;  /* 0x000000006c6e7229 */ /* 0x020fd0000000016e */
        /* <DEDUP_REMOVED lines=10> */
[----:B------:R-:W-:Y:S01]  /*2097b0*/  DADD R126, -R124, R126 ;  /* 0x000000007c7e7229 */ /* 0x000fe2000000017e */
[----:B------:R-:W-:Y:S02]  /*2097c0*/  @P1 IMAD.MOV.U32 R132, RZ, RZ, R102 ;  /* 0x000000ffff841224 */ /* 0x000fe400078e0066 */
[----:B------:R-:W-:Y:S01]  /*2097d0*/  @P1 IMAD.MOV.U32 R133, RZ, RZ, R103 ;  /* 0x000000ffff851224 */ /* 0x000fe200078e0067 */
[----:B----4-:R-:W2:Y:S04]  /*2097e0*/  LDG.E.64 R108, desc[UR4][R28.64+0x178] ;  /* 0x000178041c6c7981 */ /* 0x010ea8000c1e1b00 */
[----:B------:R-:W-:-:S07]  /*2097f0*/  DFMA R124, R126, 0.5, R124 ;  /* 0x3fe000007e7c782b */ /* 0x000fce000000007c */
[----:B------:R4:W-:Y:S01]  /*209800*/  STG.E.64 desc[UR4][R28.64+0x1a0], R124 ;  /* 0x0001a07c1c007986 */ /* 0x0009e2000c101b04 */
[----:B---3--:R-:W-:-:S14]  /*209810*/  DSETP.GT.AND P2, PT, R110, R106, PT ;  /* 0x0000006a6e00722a */ /* 0x008fdc0003f44000 */
[----:B------:R3:W-:Y:S04]  /*209820*/  @P2 STG.E.64 desc[UR4][R28.64+0x198], R106 ;  /* 0x0001986a1c002986 */ /* 0x0007e8000c101b04 */
[----:B------:R-:W5:Y:S02]  /*209830*/  LDG.E.64 R126, desc[UR4][R24.64+0x20] ;  /* 0x00002004187e7981 */ /* 0x000f64000c1e1b00 */
[----:B-----5:R-:W-:-:S14]  /*209840*/  DSETP.GEU.AND P1, PT, R124, R126, PT ;  /* 0x0000007e7c00722a */ /* 0x020fdc0003f2e000 */
[----:B------:R-:W-:Y:S04]  /*209850*/  @!P1 STG.E.64 desc[UR4][R28.64+0x1a0], R126 ;  /* 0x0001a07e1c009986 */ /* 0x000fe8000c101b04 */
[----:B------:R-:W5:Y:S01]  /*209860*/  LDG.E.64 R102, desc[UR4][R32.64+0x20] ;  /* 0x0000200420667981 */ /* 0x000f62000c1e1b00 */
[----:B----4-:R-:W-:Y:S02]  /*209870*/  @!P1 IMAD.MOV.U32 R124, RZ, RZ, R126 ;  /* 0x000000ffff7c9224 */ /* 0x010fe400078e007e */
        /* <DEDUP_REMOVED lines=11> */
[----:B---3--:R-:W3:Y:S01]  /*209930*/  LDG.E.64 R106, desc[UR4][R32.64+0x28] ;  /* 0x00002804206a7981 */ /* 0x008ee2000c1e1b00 */
[----:B--2---:R-:W-:Y:S02]  /*209940*/  @!P2 IMAD.MOV.U32 R140, RZ, RZ, R108 ;  /* 0x000000ffff8ca224 */ /* 0x004fe400078e006c */
[----:B------:R-:W-:Y:S01]  /*209950*/  @!P2 IMAD.MOV.U32 R141, RZ, RZ, R109 ;  /* 0x000000ffff8da224 */ /* 0x000fe200078e006d */
[----:B------:R-:W-:Y:S01]  /*209960*/  UMOV UR12, 0xa2529d3a ;  /* 0xa2529d3a000c7882 */ /* 0x000fe20000000000 */
[----:B------:R-:W-:Y:S02]  /*209970*/  UMOV UR13, 0x3f91df46 ;  /* 0x3f91df46000d7882 */ /* 0x000fe40000000000 */
[----:B------:R-:W-:Y:S01]  /*209980*/  DMUL R134, R110, UR12 ;  /* 0x0000000c6e867c28 */ /* 0x000fe20008000000 */
[----:B------:R-:W-:Y:S01]  /*209990*/  @P3 IMAD.MOV.U32 R130, RZ, RZ, R100 ;  /* 0x000000ffff823224 */ /* 0x000fe200078e0064 */
[----:B------:R-:W-:-:S06]  /*2099a0*/  @P3 MOV R131, R101 ;  /* 0x0000006500833202 */ /* 0x000fcc0000000f00 */
        /* <DEDUP_REMOVED lines=36> */
.L_x_9789:
[----:B------:R-:W-:Y:S05]  /*209bf0*/  BSYNC.RECONVERGENT B5 ;  /* 0x0000000000057941 */ /* 0x000fea0003800200 */
.L_x_9788:
        /* <DEDUP_REMOVED lines=60> */
.L_x_9791:
[----:B------:R-:W-:Y:S05]  /*209fc0*/  BSYNC.RECONVERGENT B5 ;  /* 0x0000000000057941 */ /* 0x000fea0003800200 */
.L_x_9790:
        /* <DEDUP_REMOVED lines=60> */
.L_x_9793:
[----:B------:R-:W-:Y:S05]  /*20a390*/  BSYNC.RECONVERGENT B5 ;  /* 0x0000000000057941 */ /* 0x000fea0003800200 */
.L_x_9792:
        /* <DEDUP_REMOVED lines=10> */
[----:B------:R-:W-:Y:S01]  /*20a440*/  MOV R147, 0x3da8ff83 ;  /* 0x3da8ff8300937802 */ /* 0x000fe20000000f00 */
[----:B------:R-:W-:Y:S01]  /*20a450*/  BSSY.RECONVERGENT B5, `(.L_x_9794) ;  /* 0x000002f000057945 */ /* 0x000fe20003800200 */
        /* <DEDUP_REMOVED lines=44> */
.L_x_9797:
[----:B------:R-:W-:Y:S05]  /*20a720*/  BSYNC.RECONVERGENT B6 ;  /* 0x0000000000067941 */ /* 0x000fea0003800200 */
.L_x_9796:
[----:B------:R-:W-:-:S07]  /*20a730*/  VIADD R118, R105, 0x1 ;  /* 0x0000000169767836 */ /* 0x000fce0000000000 */
.L_x_9795:
[----:B------:R-:W-:Y:S05]  /*20a740*/  BSYNC.RECONVERGENT B5 ;  /* 0x0000000000057941 */ /* 0x000fea0003800200 */
.L_x_9794:
        /* <DEDUP_REMOVED lines=56> */
.L_x_9801:
[----:B------:R-:W-:Y:S05]  /*20aad0*/  BSYNC.RECONVERGENT B6 ;  /* 0x0000000000067941 */ /* 0x000fea0003800200 */
.L_x_9800:
[----:B------:R-:W-:-:S07]  /*20aae0*/  VIADD R118, R105, 0x1 ;  /* 0x0000000169767836 */ /* 0x000fce0000000000 */
.L_x_9799:
[----:B------:R-:W-:Y:S05]  /*20aaf0*/  BSYNC.RECONVERGENT B5 ;  /* 0x0000000000057941 */ /* 0x000fea0003800200 */
.L_x_9798:
        /* <DEDUP_REMOVED lines=57> */
.L_x_9805:
[----:B------:R-:W-:Y:S05]  /*20ae90*/  BSYNC.RECONVERGENT B6 ;  /* 0x0000000000067941 */ /* 0x000fea0003800200 */
.L_x_9804:
[----:B------:R-:W-:-:S07]  /*20aea0*/  VIADD R118, R105, 0x1 ;  /* 0x0000000169767836 */ /* 0x000fce0000000000 */
.L_x_9803:
[----:B------:R-:W-:Y:S05]  /*20aeb0*/  BSYNC.RECONVERGENT B5 ;  /* 0x0000000000057941 */ /* 0x000fea0003800200 */
.L_x_9802:
        /* <DEDUP_REMOVED lines=52> */
.L_x_9807:
[----:B------:R-:W-:Y:S05]  /*20b200*/  BSYNC.RECONVERGENT B1 ;  /* 0x0000000000017941 */ /* 0x000fea0003800200 */
.L_x_9806:
        /* <DEDUP_REMOVED lines=57> */
.L_x_9809:
        /* <DEDUP_REMOVED lines=72> */
.L_x_9810:
[----:B------:R-:W-:Y:S05]  /*20ba20*/  BSYNC.RECONVERGENT B0 ;  /* 0x0000000000007941 */ /* 0x000fea0003800200 */
.L_x_9808:
        /* <DEDUP_REMOVED lines=22> */
.L_x_9812:
[----:B------:R-:W-:Y:S05]  /*20bb90*/  BSYNC.RECONVERGENT B1 ;  /* 0x0000000000017941 */ /* 0x000fea0003800200 */
.L_x_9811:
        /* <DEDUP_REMOVED lines=57> */
.L_x_9814:
        /* <DEDUP_REMOVED lines=72> */
.L_x_9815:
[----:B------:R-:W-:Y:S05]  /*20c3b0*/  BSYNC.RECONVERGENT B0 ;  /* 0x0000000000007941 */ /* 0x000fea0003800200 */
.L_x_9813:
        /* <DEDUP_REMOVED lines=34> */
.L_x_9817:
[----:B------:R-:W-:Y:S05]  /*20c5e0*/  BSYNC.RECONVERGENT B5 ;  /* 0x0000000000057941 */ /* 0x000fea0003800200 */
.L_x_9816:
        /* <DEDUP_REMOVED lines=59> */
.L_x_9819:
[----:B------:R-:W-:Y:S05]  /*20c9a0*/  BSYNC.RECONVERGENT B1 ;  /* 0x0000000000017941 */ /* 0x000fea0003800200 */
.L_x_9818:
        /* <DEDUP_REMOVED lines=25> */
.L_x_9821:
[----:B------:R-:W-:Y:S05]  /*20cb40*/  BSYNC.RECONVERGENT B1 ;  /* 0x0000000000017941 */ /* 0x000fea0003800200 */
.L_x_9820:
        /* <DEDUP_REMOVED lines=25> */
.L_x_9823:
[----:B------:R-:W-:Y:S05]  /*20cce0*/  BSYNC.RECONVERGENT B1 ;  /* 0x0000000000017941 */ /* 0x000fea0003800200 */
.L_x_9822:
        /* <DEDUP_REMOVED lines=34> */
.L_x_9827:
[----:B------:R-:W-:Y:S05]  /*20cf10*/  BSYNC.RECONVERGENT B6 ;  /* 0x0000000000067941 */ /* 0x000fea0003800200 */
.L_x_9826:
[----:B------:R-:W-:-:S07]  /*20cf20*/  VIADD R118, R105, 0x1 ;  /* 0x0000000169767836 */ /* 0x000fce0000000000 */
.L_x_9825:
[----:B------:R-:W-:Y:S05]  /*20cf30*/  BSYNC.RECONVERGENT B5 ;  /* 0x0000000000057941 */ /* 0x000fea0003800200 */
.L_x_9824:
        /* <DEDUP_REMOVED lines=56> */
.L_x_9831:
[----:B------:R-:W-:Y:S05]  /*20d2c0*/  BSYNC.RECONVERGENT B6 ;  /* 0x0000000000067941 */ /* 0x000fea0003800200 */
.L_x_9830:
[----:B------:R-:W-:-:S07]  /*20d2d0*/  VIADD R118, R105, 0x1 ;  /* 0x0000000169767836 */ /* 0x000fce0000000000 */
.L_x_9829:
[----:B------:R-:W-:Y:S05]  /*20d2e0*/  BSYNC.RECONVERGENT B5 ;  /* 0x0000000000057941 */ /* 0x000fea0003800200 */
.L_x_9828:
        /* <DEDUP_REMOVED lines=56> */
.L_x_9833:
[----:B------:R-:W-:Y:S05]  /*20d670*/  BSYNC.RECONVERGENT B5 ;  /* 0x0000000000057941 */ /* 0x000fea0003800200 */
.L_x_9832:
        /* <DEDUP_REMOVED lines=42> */
.L_x_9848:
        /* <DEDUP_REMOVED lines=50> */
.L_x_9836:
[----:B------:R-:W-:Y:S05]  /*20dc40*/  BSYNC.RECONVERGENT B1 ;  /* 0x0000000000017941 */ /* 0x000fea0003800200 */
.L_x_9835:
        /* <DEDUP_REMOVED lines=16> */
.L_x_9838:
[----:B------:R-:W-:Y:S05]  /*20dd50*/  BSYNC.RECONVERGENT B1 ;  /* 0x0000000000017941 */ /* 0x000fea0003800200 */
.L_x_9837:
        /* <DEDUP_REMOVED lines=34> */
.L_x_9840:
[----:B------:R-:W-:Y:S05]  /*20df80*/  BSYNC.RECONVERGENT B1 ;  /* 0x0000000000017941 */ /* 0x000fea0003800200 */
.L_x_9839:
        /* <DEDUP_REMOVED lines=45> */
.L_x_9842:
        /* <DEDUP_REMOVED lines=70> */
.L_x_9843:
[----:B------:R-:W-:Y:S05]  /*20e6c0*/  BSYNC.RECONVERGENT B0 ;  /* 0x0000000000007941 */ /* 0x000fea0003800200 */
.L_x_9841:
        /* <DEDUP_REMOVED lines=37> */
.L_x_9847:
[----:B------:R-:W-:Y:S05]  /*20e920*/  BSYNC.RECONVERGENT B6 ;  /* 0x0000000000067941 */ /* 0x000fea0003800200 */
.L_x_9846:
[----:B------:R-:W-:-:S04]  /*20e930*/  LOP3.LUT R100, R100, 0x1, RZ, 0xc0, !PT ;  /* 0x0000000164647812 */ /* 0x000fc800078ec0ff */
[----:B------:R-:W-:-:S13]  /*20e940*/  ISETP.NE.U32.AND P0, PT, R100, 0x1, PT ;  /* 0x000000016400780c */ /* 0x000fda0003f05070 */
.L_x_9845:
[----:B------:R-:W-:Y:S05]  /*20e950*/  BSYNC.RECONVERGENT B5 ;  /* 0x0000000000057941 */ /* 0x000fea0003800200 */
.L_x_9844:
        /* <DEDUP_REMOVED lines=67> */
.L_x_9834:
        /* <DEDUP_REMOVED lines=19> */
.L_x_9852:
[----:B------:R-:W-:Y:S05]  /*20eec0*/  BSYNC.RECONVERGENT B6 ;  /* 0x0000000000067941 */ /* 0x000fea0003800200 */
.L_x_9851:
[----:B------:R-:W-:-:S07]  /*20eed0*/  VIADD R132, R105, 0x1 ;  /* 0x0000000169847836 */ /* 0x000fce0000000000 */
.L_x_9850:
[----:B------:R-:W-:Y:S05]  /*20eee0*/  BSYNC.RECONVERGENT B5 ;  /* 0x0000000000057941 */ /* 0x000fea0003800200 */
.L_x_9849:
        /* <DEDUP_REMOVED lines=48> */
.L_x_9856:
[----:B------:R-:W-:Y:S05]  /*20f1f0*/  BSYNC.RECONVERGENT B6 ;  /* 0x0000000000067941 */ /* 0x000fea0003800200 */
.L_x_9855:
[----:B------:R-:W-:-:S07]  /*20f200*/  VIADD R132, R105, 0x1 ;  /* 0x0000000169847836 */ /* 0x000fce0000000000 */
.L_x_9854:
[----:B------:R-:W-:Y:S05]  /*20f210*/  BSYNC.RECONVERGENT B5 ;  /* 0x0000000000057941 */ /* 0x000fea0003800200 */
.L_x_9853:
        /* <DEDUP_REMOVED lines=48> */
.L_x_9860:
[----:B------:R-:W-:Y:S05]  /*20f520*/  BSYNC.RECONVERGENT B6 ;  /* 0x0000000000067941 */ /* 0x000fea0003800200 */
.L_x_9859:
[----:B------:R-:W-:-:S07]  /*20f530*/  VIADD R136, R105, 0x1 ;  /* 0x0000000169887836 */ /* 0x000fce0000000000 */
.L_x_9858:
[----:B------:R-:W-:Y:S05]  /*20f540*/  BSYNC.RECONVERGENT B5 ;  /* 0x0000000000057941 */ /* 0x000fea0003800200 */
.L_x_9857:
        /* <DEDUP_REMOVED lines=44> */
.L_x_9862:
[----:B------:R-:W-:Y:S05]  /*20f810*/  BSYNC.RECONVERGENT B5 ;  /* 0x0000000000057941 */ /* 0x000fea0003800200 */
.L_x_9861:
        /* <DEDUP_REMOVED lines=43> */
.L_x_9864:
[----:B------:R-:W-:Y:S05]  /*20fad0*/  BSYNC.RECONVERGENT B5 ;  /* 0x0000000000057941 */ /* 0x000fea0003800200 */
.L_x_9863:
        /* <DEDUP_REMOVED lines=43> */
.L_x_9866:
[----:B------:R-:W-:Y:S05]  /*20fd90*/  BSYNC.RECONVERGENT B5 ;  /* 0x0000000000057941 */ /* 0x000fea0003800200 */
.L_x_9865:
        /* <DEDUP_REMOVED lines=52> */
.L_x_9990:
        /* <DEDUP_REMOVED lines=35> */
[----:B------:R-:W-:Y:S02]  /*210310*/  IMAD.MOV.U32 R108, RZ, RZ, R102 ;  /* 0x000000ffff6c7224 */ /* 0x000fe400078e0066 */
[----:B------:R-:W-:Y:S01]  /*210320*/  IMAD.MOV.U32 R102, RZ, RZ, R110 ;  /* 0x000000ffff667224 */ /* 0x000fe200078e006e */
[----:B------:R-:W-:Y:S01]  /*210330*/  MOV R110, 0x210370 ;  /* 0x00210370006e7802 */ /* 0x000fe20000000f00 */
[----:B------:R-:W-:Y:S02]  /*210340*/  IMAD.MOV.U32 R103, RZ, RZ, R111 ;  /* 0x000000ffff677224 */ /* 0x000fe400078e006f */
[----:B------:R-:W-:-:S07]  /*210350*/  IMAD.MOV.U32 R101, RZ, RZ, R109 ;  /* 0x000000ffff657224 */ /* 0x000fce00078e006d */
[----:B-----5:R-:W-:Y:S05]  /*210360*/  CALL.REL.NOINC `($__internal_17_$__cuda_sm20_dsqrt_rn_f64_mediumpath_v1) ;  /* 0x0000098000c47944 */ /* 0x020fea0003c00000 */
[----:B------:R-:W-:Y:S01]  /*210370*/  MOV R158, R100 ;  /* 0x00000064009e7202 */ /* 0x000fe20000000f00 */
[----:B------:R-:W-:-:S07]  /*210380*/  IMAD.MOV.U32 R159, RZ, RZ, R101 ;  /* 0x000000ffff9f7224 */ /* 0x000fce00078e0065 */
.L_x_9869:
[----:B------:R-:W-:Y:S05]  /*210390*/  BSYNC.RECONVERGENT B1 ;  /* 0x0000000000017941 */ /* 0x000fea0003800200 */
.L_x_9868:
        /* <DEDUP_REMOVED lines=30> */
.L_x_9871:
[----:B------:R-:W-:Y:S05]  /*210580*/  BSYNC.RECONVERGENT B5 ;  /* 0x0000000000057941 */ /* 0x000fea0003800200 */
.L_x_9870:
        /* <DEDUP_REMOVED lines=60> */
.L_x_9876:
[----:B------:R-:W-:Y:S05]  /*210950*/  BSYNC.RECONVERGENT B1 ;  /* 0x0000000000017941 */ /* 0x000fea0003800200 */
.L_x_9875:
        /* <DEDUP_REMOVED lines=59> */
.L_x_9878:
        /* <DEDUP_REMOVED lines=72> */
.L_x_9879:
[----:B------:R-:W-:Y:S05]  /*211190*/  BSYNC.RECONVERGENT B0 ;  /* 0x0000000000007941 */ /* 0x000fea0003800200 */
.L_x_9877:
[----:B------:R-:W-:Y:S01]  /*2111a0*/  UMOV UR12, 0x1a63c1f5 ;  /* 0x1a63c1f5000c7882 */ /* 0x000fe20000000000 */
[----:B------:R-:W-:Y:S01]  /*2111b0*/  UMOV UR13, 0x404ca5dc ;  /* 0x404ca5dc000d7882 */ /* 0x000fe20000000000 */
[----:B------:R-:W-:Y:S01]  /*2111c0*/  IMAD.MOV.U32 R144, RZ, RZ, 0x2 ;  /* 0x00000002ff907424 */ /* 0x000fe200078e00ff */
[----:B------:R-:W-:-:S08]  /*2111d0*/  DMUL R100, R100, UR12 ;  /* 0x0000000c64647c28 */ /* 0x000fd00008000000 */
[----:B------:R-:W-:-:S07]  /*2111e0*/  DADD R102, -RZ, -R100 ;  /* 0x00000000ff667229 */ /* 0x000fce0000000964 */
[----:B------:R0:W-:Y:S01]  /*2111f0*/  STL.128 [R1], R100 ;  /* 0x0000006401007387 */ /* 0x0001e20000100c00 */
[----:B------:R-:W-:Y:S05]  /*211200*/  BRA `(.L_x_9874) ;  /* 0x00000038006c7947 */ /* 0x000fea0003800000 */
.L_x_9873:
        /* <DEDUP_REMOVED lines=23> */
.L_x_9881:
[----:B------:R-:W-:Y:S05]  /*211380*/  BSYNC.RECONVERGENT B1 ;  /* 0x0000000000017941 */ /* 0x000fea0003800200 */
.L_x_9880:
        /* <DEDUP_REMOVED lines=26> */
.L_x_9883:
[----:B------:R-:W-:Y:S05]  /*211530*/  BSYNC.RECONVERGENT B1 ;  /* 0x0000000000017941 */ /* 0x000fea0003800200 */
.L_x_9882:
        /* <DEDUP_REMOVED lines=22> */
.L_x_9885:
[----:B------:R-:W-:Y:S05]  /*2116a0*/  BSYNC.RECONVERGENT B1 ;  /* 0x0000000000017941 */ /* 0x000fea0003800200 */
.L_x_9884:
        /* <DEDUP_REMOVED lines=32> */
.L_x_9887:
[----:B------:R-:W-:Y:S05]  /*2118b0*/  BSYNC.RECONVERGENT B1 ;  /* 0x0000000000017941 */ /* 0x000fea0003800200 */
.L_x_9886:
        /* <DEDUP_REMOVED lines=23> */
.L_x_9889:
[----:B------:R-:W-:Y:S05]  /*211a30*/  BSYNC.RECONVERGENT B1 ;  /* 0x0000000000017941 */ /* 0x000fea0003800200 */
.L_x_9888:
        /* <DEDUP_REMOVED lines=61> */
.L_x_9893:
        /* <DEDUP_REMOVED lines=72> */
.L_x_9894:
[----:B------:R-:W-:Y:S05]  /*212290*/  BSYNC.RECONVERGENT B0 ;  /* 0x0000000000007941 */ /* 0x000fea0003800200 */
.L_x_9892:
        /* <DEDUP_REMOVED lines=28> */
.L_x_9898:
[----:B------:R-:W-:Y:S05]  /*212460*/  BSYNC.RECONVERGENT B8 ;  /* 0x0000000000087941 */ /* 0x000fea0003800200 */
.L_x_9897:
[----:B------:R-:W-:-:S07]  /*212470*/  VIADD R164, R105, 0x1 ;  /* 0x0000000169a47836 */ /* 0x000fce0000000000 */
.L_x_9896:
[----:B------:R-:W-:Y:S05]  /*212480*/  BSYNC.RECONVERGENT B7 ;  /* 0x0000000000077941 */ /* 0x000fea0003800200 */
.L_x_9895:
        /* <DEDUP_REMOVED lines=56> */
.L_x_9900:
[----:B------:R-:W-:Y:S05]  /*212810*/  BSYNC.RECONVERGENT B7 ;  /* 0x0000000000077941 */ /* 0x000fea0003800200 */
.L_x_9899:
        /* <DEDUP_REMOVED lines=59> */
.L_x_9904:
[----:B------:R-:W-:Y:S05]  /*212bd0*/  BSYNC.RECONVERGENT B8 ;  /* 0x0000000000087941 */ /* 0x000fea0003800200 */
.L_x_9903:
[----:B------:R-:W-:-:S07]  /*212be0*/  VIADD R164, R105, 0x1 ;  /* 0x0000000169a47836 */ /* 0x000fce0000000000 */
.L_x_9902:
[----:B------:R-:W-:Y:S05]  /*212bf0*/  BSYNC.RECONVERGENT B7 ;  /* 0x0000000000077941 */ /* 0x000fea0003800200 */
.L_x_9901:
        /* <DEDUP_REMOVED lines=56> */
.L_x_9906:
[----:B------:R-:W-:Y:S05]  /*212f80*/  BSYNC.RECONVERGENT B7 ;  /* 0x0000000000077941 */ /* 0x000fea0003800200 */
.L_x_9905:
        /* <DEDUP_REMOVED lines=43> */
.L_x_9891:
[----:B------:R-:W-:Y:S05]  /*213240*/  BSYNC.RECONVERGENT B6 ;  /* 0x0000000000067941 */ /* 0x000fea0003800200 */
.L_x_9890:
        /* <DEDUP_REMOVED lines=22> */
.L_x_9908:
[----:B------:R-:W-:Y:S05]  /*2133b0*/  BSYNC.RECONVERGENT B1 ;  /* 0x0000000000017941 */ /* 0x000fea0003800200 */
.L_x_9907:
        /* <DEDUP_REMOVED lines=59> */
.L_x_9910:
        /* <DEDUP_REMOVED lines=72> */
.L_x_9911:
[----:B------:R-:W-:Y:S05]  /*213bf0*/  BSYNC.RECONVERGENT B0 ;  /* 0x0000000000007941 */ /* 0x000fea0003800200 */
.L_x_9909:
        /* <DEDUP_REMOVED lines=28> */
.L_x_9915:
[----:B------:R-:W-:Y:S05]  /*213dc0*/  BSYNC.RECONVERGENT B7 ;  /* 0x0000000000077941 */ /* 0x000fea0003800200 */
.L_x_9914:
[----:B------:R-:W-:-:S07]  /*213dd0*/  VIADD R145, R105, 0x1 ;  /* 0x0000000169917836 */ /* 0x000fce0000000000 */
.L_x_9913:
[----:B------:R-:W-:Y:S05]  /*213de0*/  BSYNC.RECONVERGENT B6 ;  /* 0x0000000000067941 */ /* 0x000fea0003800200 */
.L_x_9912:
        /* <DEDUP_REMOVED lines=56> */
.L_x_9917:
[----:B------:R-:W-:Y:S05]  /*214170*/  BSYNC.RECONVERGENT B6 ;  /* 0x0000000000067941 */ /* 0x000fea0003800200 */
.L_x_9916:
        /* <DEDUP_REMOVED lines=59> */
.L_x_9921:
[----:B------:R-:W-:Y:S05]  /*214530*/  BSYNC.RECONVERGENT B7 ;  /* 0x0000000000077941 */ /* 0x000fea0003800200 */
.L_x_9920:
[----:B------:R-:W-:-:S07]  /*214540*/  IADD3 R145, PT, PT, R105, 0x1, RZ ;  /* 0x0000000169917810 */ /* 0x000fce0007ffe0ff */
.L_x_9919:
[----:B------:R-:W-:Y:S05]  /*214550*/  BSYNC.RECONVERGENT B6 ;  /* 0x0000000000067941 */ /* 0x000fea0003800200 */
.L_x_9918:
        /* <DEDUP_REMOVED lines=56> */
.L_x_9923:
[----:B------:R-:W-:Y:S05]  /*2148e0*/  BSYNC.RECONVERGENT B6 ;  /* 0x0000000000067941 */ /* 0x000fea0003800200 */
.L_x_9922:
        /* <DEDUP_REMOVED lines=45> */
.L_x_9874:
[----:B------:R-:W-:Y:S05]  /*214bc0*/  BSYNC.RECONVERGENT B5 ;  /* 0x0000000000057941 */ /* 0x000fea0003800200 */
.L_x_9872:
        /* <DEDUP_REMOVED lines=35> */
.L_x_9929:
[----:B------:R-:W-:Y:S05]  /*214e00*/  BSYNC.RECONVERGENT B7 ;  /* 0x0000000000077941 */ /* 0x000fea0003800200 */
.L_x_9928:
[----:B------:R-:W-:-:S07]  /*214e10*/  VIADD R145, R105, 0x1 ;  /* 0x0000000169917836 */ /* 0x000fce0000000000 */
.L_x_9927:
[----:B------:R-:W-:Y:S05]  /*214e20*/  BSYNC.RECONVERGENT B6 ;  /* 0x0000000000067941 */ /* 0x000fea0003800200 */
.L_x_9926:
        /* <DEDUP_REMOVED lines=56> */
.L_x_9931:
[----:B------:R-:W-:Y:S05]  /*2151b0*/  BSYNC.RECONVERGENT B6 ;  /* 0x0000000000067941 */ /* 0x000fea0003800200 */
.L_x_9930:
        /* <DEDUP_REMOVED lines=64> */
.L_x_9933:
[----:B------:R-:W-:Y:S05]  /*2155c0*/  BSYNC.RECONVERGENT B1 ;  /* 0x0000000000017941 */ /* 0x000fea0003800200 */
.L_x_9932:
        /* <DEDUP_REMOVED lines=20> */
.L_x_9935:
[----:B------:R-:W-:Y:S05]  /*215710*/  BSYNC.RECONVERGENT B1 ;  /* 0x0000000000017941 */ /* 0x000fea0003800200 */
.L_x_9934:
        /* <DEDUP_REMOVED lines=57> */
.L_x_9937:
        /* <DEDUP_REMOVED lines=72> */
.L_x_9938:
[----:B------:R-:W-:Y:S05]  /*215f30*/  BSYNC.RECONVERGENT B0 ;  /* 0x0000000000007941 */ /* 0x000fea0003800200 */
.L_x_9936:
        /* <DEDUP_REMOVED lines=39> */
.L_x_9942:
[----:B------:R-:W-:Y:S05]  /*2161b0*/  BSYNC.RECONVERGENT B7 ;  /* 0x0000000000077941 */ /* 0x000fea0003800200 */
.L_x_9941:
[----:B------:R-:W-:Y:S01]  /*2161c0*/  VIADD R145, R105, 0x1 ;  /* 0x0000000169917836 */ /* 0x000fe20000000000 */
[----:B------:R-:W-:Y:S06]  /*2161d0*/  BRA `(.L_x_9943) ;  /* 0x0000000000087947 */ /* 0x000fec0003800000 */
.L_x_9940:
[----:B------:R-:W-:Y:S01]  /*2161e0*/  DMUL R148, RZ, R166 ;  /* 0x000000a6ff947228 */ /* 0x000fe20000000000 */
[----:B------:R-:W-:-:S10]  /*2161f0*/  IMAD.MOV.U32 R145, RZ, RZ, 0x1 ;  /* 0x00000001ff917424 */ /* 0x000fd400078e00ff */
.L_x_9943:
[----:B------:R-:W-:Y:S05]  /*216200*/  BSYNC.RECONVERGENT B6 ;  /* 0x0000000000067941 */ /* 0x000fea0003800200 */
.L_x_9939:
        /* <DEDUP_REMOVED lines=55> */
.L_x_9945:
[----:B------:R-:W-:Y:S01]  /*216580*/  DMUL R148, RZ, R166 ;  /* 0x000000a6ff947228 */ /* 0x000fe20000000000 */
[----:B------:R-:W-:-:S10]  /*216590*/  IMAD.MOV.U32 R145, RZ, RZ, RZ ;  /* 0x000000ffff917224 */ /* 0x000fd400078e00ff */
.L_x_9946:
[----:B------:R-:W-:Y:S05]  /*2165a0*/  BSYNC.RECONVERGENT B6 ;  /* 0x0000000000067941 */ /* 0x000fea0003800200 */
.L_x_9944:
        /* <DEDUP_REMOVED lines=64> */
.L_x_9948:
[----:B------:R-:W-:Y:S05]  /*2169b0*/  BSYNC.RECONVERGENT B1 ;  /* 0x0000000000017941 */ /* 0x000fea0003800200 */
.L_x_9947:
        /* <DEDUP_REMOVED lines=20> */
.L_x_9950:
[----:B------:R-:W-:Y:S05]  /*216b00*/  BSYNC.RECONVERGENT B1 ;  /* 0x0000000000017941 */ /* 0x000fea0003800200 */
.L_x_9949:
        /* <DEDUP_REMOVED lines=77> */
.L_x_9952:
        /* <DEDUP_REMOVED lines=52> */
.L_x_9953:
[----:B------:R-:W-:Y:S05]  /*217320*/  BSYNC.RECONVERGENT B0 ;  /* 0x0000000000007941 */ /* 0x000fea0003800200 */
.L_x_9951:
[----:B------:R-:W-:Y:S01]  /*217330*/  UMOV UR12, 0x1a63c1f5 ;  /* 0x1a63c1f5000c7882 */ /* 0x000fe20000000000 */
[----:B------:R-:W-:Y:S01]  /*217340*/  UMOV UR13, 0x404ca5dc ;  /* 0x404ca5dc000d7882 */ /* 0x000fe20000000000 */
[----:B------:R-:W-:Y:S02]  /*217350*/  DSETP.GT.AND P0, PT, R90, RZ, PT ;  /* 0x000000ff5a00722a */ /* 0x000fe40003f04000 */
[----:B------:R-:W-:-:S08]  /*217360*/  DMUL R100, R100, UR12 ;  /* 0x0000000c64647c28 */ /* 0x000fd00008000000 */
[----:B------:R-:W-:-:S10]  /*217370*/  DADD R102, -RZ, -R100 ;  /* 0x00000000ff667229 */ /* 0x000fd40000000964 */
[----:B------:R-:W-:Y:S02]  /*217380*/  FSEL R90, R102, R100, P0 ;  /* 0x00000064665a7208 */ /* 0x000fe40000000000 */
[----:B------:R-:W-:-:S07]  /*217390*/  FSEL R91, R103, R101, P0 ;  /* 0x00000065675b7208 */ /* 0x000fce0000000000 */
.L_x_9925:
[----:B------:R-:W-:Y:S05]  /*2173a0*/  BSYNC.RECONVERGENT B5 ;  /* 0x0000000000057941 */ /* 0x000fea0003800200 */
.L_x_9924:
        /* <DEDUP_REMOVED lines=27> */
.L_x_9955:
[----:B------:R-:W-:Y:S05]  /*217560*/  BSYNC.RECONVERGENT B1 ;  /* 0x0000000000017941 */ /* 0x000fea0003800200 */
.L_x_9954:
        /* <DEDUP_REMOVED lines=24> */
.L_x_9957:
[----:B------:R-:W-:Y:S05]  /*2176f0*/  BSYNC.RECONVERGENT B1 ;  /* 0x0000000000017941 */ /* 0x000fea0003800200 */
.L_x_9956:
        /* <DEDUP_REMOVED lines=24> */
.L_x_9959:
[----:B------:R-:W-:Y:S05]  /*217880*/  BSYNC.RECONVERGENT B1 ;  /* 0x0000000000017941 */ /* 0x000fea0003800200 */
.L_x_9958:
        /* <DEDUP_REMOVED lines=49> */
.L_x_9965:
[----:B------:R-:W-:Y:S05]  /*217ba0*/  BSYNC.RECONVERGENT B7 ;  /* 0x0000000000077941 */ /* 0x000fea0003800200 */
.L_x_9964:
        /* <DEDUP_REMOVED lines=63> */
.L_x_9969:
[----:B------:R-:W-:Y:S05]  /*217fa0*/  BSYNC.RECONVERGENT B8 ;  /* 0x0000000000087941 */ /* 0x000fea0003800200 */
.L_x_9968:
[----:B------:R-:W-:-:S07]  /*217fb0*/  VIADD R145, R100, 0x1 ;  /* 0x0000000164917836 */ /* 0x000fce0000000000 */
.L_x_9967:
[----:B------:R-:W-:Y:S05]  /*217fc0*/  BSYNC.RECONVERGENT B7 ;  /* 0x0000000000077941 */ /* 0x000fea0003800200 */
.L_x_9966:
        /* <DEDUP_REMOVED lines=35> */
.L_x_9975:
        /* <DEDUP_REMOVED lines=25> */
.L_x_9973:
[----:B------:R-:W-:Y:S05]  /*218390*/  BSYNC.RELIABLE B1 ;  /* 0x0000000000017941 */ /* 0x000fea0003800100 */
.L_x_9972:
[----:B------:R-:W-:-:S05]  /*2183a0*/  VIADD R100, R100, 0x1 ;  /* 0x0000000164647836 */ /* 0x000fca0000000000 */
[----:B------:R-:W-:-:S13]  /*2183b0*/  ISETP.NE.AND P0, PT, R100, R125, PT ;  /* 0x0000007d6400720c */ /* 0x000fda0003f05270 */
[----:B------:R-:W-:Y:S05]  /*2183c0*/  @P0 BRA `(.L_x_9975) ;  /* 0xfffffffc008c0947 */ /* 0x000fea000383ffff */
[----:B------:R-:W-:-:S07]  /*2183d0*/  IMAD.MOV.U32 R8, RZ, RZ, RZ ;  /* 0x000000ffff087224 */ /* 0x000fce00078e00ff */
.L_x_9971:
        /* <DEDUP_REMOVED lines=8> */
.L_x_9970:
[----:B------:R2:W5:Y:S01]  /*218460*/  LDL.64 R102, [R1] ;  /* 0x0000000001667983 */ /* 0x0005620000100a00 */
[----:B------:R-:W-:-:S07]  /*218470*/  IMAD.MOV.U32 R8, RZ, RZ, R100 ;  /* 0x000000ffff087224 */ /* 0x000fce00078e0064 */
.L_x_9974:
        /* <DEDUP_REMOVED lines=17> */
.L_x_9963:
[----:B------:R-:W-:Y:S05]  /*218590*/  BSYNC.RECONVERGENT B5 ;  /* 0x0000000000057941 */ /* 0x000fea0003800200 */
.L_x_9962:
        /* <DEDUP_REMOVED lines=42> */
.L_x_9977:
[----:B------:R-:W-:Y:S01]  /*218840*/  DMUL R144, RZ, R168 ;  /* 0x000000a8ff907228 */ /* 0x000fe20000000000 */
[----:B------:R-:W-:-:S10]  /*218850*/  IMAD.MOV.U32 R162, RZ, RZ, RZ ;  /* 0x000000ffffa27224 */ /* 0x000fd400078e00ff */
.L_x_9978:
[----:B------:R-:W-:Y:S05]  /*218860*/  BSYNC.RECONVERGENT B5 ;  /* 0x0000000000057941 */ /* 0x000fea0003800200 */
.L_x_9976:
        /* <DEDUP_REMOVED lines=58> */
.L_x_9982:
[----:B------:R-:W-:Y:S05]  /*218c10*/  BSYNC.RECONVERGENT B7 ;  /* 0x0000000000077941 */ /* 0x000fea0003800200 */
.L_x_9981:
[----:B------:R-:W-:Y:S01]  /*218c20*/  VIADD R164, R100, 0x1 ;  /* 0x0000000164a47836 */ /* 0x000fe20000000000 */
[----:B------:R-:W-:Y:S06]  /*218c30*/  BRA `(.L_x_9983) ;  /* 0x0000000000147947 */ /* 0x000fec0003800000 */
.L_x_9980:
[----:B------:R-:W-:Y:S01]  /*218c40*/  UMOV UR12, 0xa2529d3a ;  /* 0xa2529d3a000c7882 */ /* 0x000fe20000000000 */
[----:B------:R-:W-:Y:S01]  /*218c50*/  UMOV UR13, 0x3f91df46 ;  /* 0x3f91df46000d7882 */ /* 0x000fe20000000000 */
[----:B------:R-:W-:Y:S01]  /*218c60*/  IMAD.MOV.U32 R164, RZ, RZ, 0x1 ;  /* 0x00000001ffa47424 */ /* 0x000fe200078e00ff */
[----:B------:R-:W-:-:S08]  /*218c70*/  DMUL R148, R90, UR12 ;  /* 0x0000000c5a947c28 */ /* 0x000fd00008000000 */
[----:B------:R-:W-:-:S11]  /*218c80*/  DMUL R148, RZ, R148 ;  /* 0x00000094ff947228 */ /* 0x000fd60000000000 */
.L_x_9983:
[----:B------:R-:W-:Y:S05]  /*218c90*/  BSYNC.RECONVERGENT B5 ;  /* 0x0000000000057941 */ /* 0x000fea0003800200 */
.L_x_9979:
        /* <DEDUP_REMOVED lines=35> */
.L_x_9989:
        /* <DEDUP_REMOVED lines=25> */
.L_x_9987:
[----:B------:R-:W-:Y:S05]  /*219060*/  BSYNC.RELIABLE B1 ;  /* 0x0000000000017941 */ /* 0x000fea0003800100 */
.L_x_9986:
[----:B------:R-:W-:-:S05]  /*219070*/  VIADD R100, R100, 0x1 ;  /* 0x0000000164647836 */ /* 0x000fca0000000000 */
[----:B------:R-:W-:-:S13]  /*219080*/  ISETP.NE.AND P0, PT, R100, R125, PT ;  /* 0x0000007d6400720c */ /* 0x000fda0003f05270 */
[----:B------:R-:W-:Y:S05]  /*219090*/  @P0 BRA `(.L_x_9989) ;  /* 0xfffffffc008c0947 */ /* 0x000fea000383ffff */
[----:B------:R-:W-:-:S07]  /*2190a0*/  IMAD.MOV.U32 R8, RZ, RZ, RZ ;  /* 0x000000ffff087224 */ /* 0x000fce00078e00ff */
.L_x_9985:
[----:B------:R-:W-:Y:S01]  /*2190b0*/  ISETP.NE.AND P0, PT, R8, RZ, PT ;  /* 0x000000ff0800720c */ /* 0x000fe20003f05270 */
[----:B------:R-:W-:Y:S02]  /*2190c0*/  IMAD.MOV.U32 R100, RZ, RZ, R8 ;  /* 0x000000ffff647224 */ /* 0x000fe400078e0008 */
[----:B------:R-:W-:-:S10]  /*2190d0*/  IMAD.MOV.U32 R8, RZ, RZ, RZ ;  /* 0x000000ffff087224 */ /* 0x000fd400078e00ff */
[----:B------:R-:W-:Y:S05]  /*2190e0*/  @!P0 BREAK.RELIABLE B0 ;  /* 0x0000000000008942 */ /* 0x000fea0003800100 */
[----:B------:R-:W-:Y:S05]  /*2190f0*/  @!P0 BRA `(.L_x_9961) ;  /* 0x0000000000448947 */ /* 0x000fea0003800000 */
[----:B------:R-:W-:Y:S05]  /*219100*/  BSYNC.RELIABLE B0 ;  /* 0x0000000000007941 */ /* 0x000fea0003800100 */
.L_x_9984:
[----:B------:R3:W5:Y:S01]  /*219110*/  LDL.64 R102, [R1+0x8] ;  /* 0x0000080001667983 */ /* 0x0007620000100a00 */
[----:B------:R-:W-:-:S07]  /*219120*/  IMAD.MOV.U32 R8, RZ, RZ, R100 ;  /* 0x000000ffff087224 */ /* 0x000fce00078e0064 */
.L_x_9988:
        /* <DEDUP_REMOVED lines=14> */
.L_x_9961:
[----:B------:R-:W-:Y:S05]  /*219210*/  BSYNC.RECONVERGENT B6 ;  /* 0x0000000000067941 */ /* 0x000fea0003800200 */
.L_x_9960:
[----:B----4-:R-:W4:Y:S02]  /*219220*/  LDC.64 R100, c[0x0][0x390] ;  /* 0x0000e400ff647b82 */ /* 0x010f240000000a00 */
[----:B----4-:R-:W4:Y:S01]  /*219230*/  LDG.E R101, desc[UR4][R100.64+0x4] ;  /* 0x0000040464657981 */ /* 0x010f22000c1e1900 */
[----:B------:R-:W-:-:S05]  /*219240*/  VIADD R118, R118, 0x1 ;  /* 0x0000000176767836 */ /* 0x000fca0000000000 */
[----:B----4-:R-:W-:-:S13]  /*219250*/  ISETP.GE.AND P0, PT, R118, R101, PT ;  /* 0x000000657600720c */ /* 0x010fda0003f06270 */
[----:B------:R-:W-:Y:S05]  /*219260*/  @!P0 BRA `(.L_x_9990) ;  /* 0xffffff6c009c8947 */ /* 0x000fea000383ffff */
.L_x_9867:
[----:B------:R-:W-:Y:S01]  /*219270*/  ISETP.GE.AND P0, PT, R10, 0x1, PT ;  /* 0x000000010a00780c */ /* 0x000fe20003f06270 */
[----:B------:R-:W-:Y:S01]  /*219280*/  BSSY.RECONVERGENT B1, `(.L_x_9991) ;  /* 0x0000045000017945 */ /* 0x000fe20003800200 */
[----:B------:R-:W-:-:S11]  /*219290*/  CS2R R126, SRZ ;  /* 0x00000000007e7805 */ /* 0x000fd6000001ff00 */
[----:B------:R-:W-:Y:S05]  /*2192a0*/  @!P0 BRA `(.L_x_9992) ;  /* 0x0000000400088947 */ /* 0x000fea0003800000 */
[----:B------:R-:W-:Y:S01]  /*2192b0*/  IMAD.MOV.U32 R125, RZ, RZ, RZ ;  /* 0x000000ffff7d7224 */ /* 0x000fe200078e00ff */
[----:B------:R-:W-:-:S07]  /*2192c0*/  CS2R R126, SRZ ;  /* 0x00000000007e7805 */ /* 0x000fce000001ff00 */
.L_x_9999:
        /* <DEDUP_REMOVED lines=17> */
.L_x_9996:
        /* <DEDUP_REMOVED lines=9> */
.L_x_9995:
        /* <DEDUP_REMOVED lines=32> */
.L_x_9998:
[----:B------:R-:W-:Y:S05]  /*219670*/  BSYNC.RECONVERGENT B6 ;  /* 0x0000000000067941 */ /* 0x000fea0003800200 */
.L_x_9997:
[----:B------:R-:W-:-:S11]  /*219680*/  DADD R126, R126, R100 ;  /* 0x000000007e7e7229 */ /* 0x000fd60000000064 */
.L_x_9994:
[----:B------:R-:W-:Y:S05]  /*219690*/  BSYNC.RECONVERGENT B5 ;  /* 0x0000000000057941 */ /* 0x000fea0003800200 */
.L_x_9993:
[----:B------:R-:W-:-:S04]  /*2196a0*/  IADD3 R125, PT, PT, R125, 0x1, RZ ;  /* 0x000000017d7d7810 */ /* 0x000fc80007ffe0ff */
[----:B------:R-:W-:-:S13]  /*2196b0*/  ISETP.NE.AND P0, PT, R125, R10, PT ;  /* 0x0000000a7d00720c */ /* 0x000fda0003f05270 */
[----:B------:R-:W-:Y:S05]  /*2196c0*/  @P0 BRA `(.L_x_9999) ;  /* 0xfffffffc00000947 */ /* 0x000fea000383ffff */
.L_x_9992:
[----:B------:R-:W-:Y:S05]  /*2196d0*/  BSYNC.RECONVERGENT B1 ;  /* 0x0000000000017941 */ /* 0x000fea0003800200 */
.L_x_9991:
[----:B------:R-:W-:-:S14]  /*2196e0*/  DSETP.GTU.AND P0, PT, R126, R122, PT ;  /* 0x0000007a7e00722a */ /* 0x000fdc0003f0c000 */
        /* <DEDUP_REMOVED lines=25> */
[----:B------:R-:W-:-:S02]  /*219880*/  @!P0 IMAD.MOV.U32 R122, RZ, RZ, R126 ;  /* 0x000000ffff7a8224 */ /* 0x000fc400078e007e */
[----:B------:R-:W-:Y:S01]  /*219890*/  @!P0 IMAD.MOV.U32 R123, RZ, RZ, R127 ;  /* 0x000000ffff7b8224 */ /* 0x000fe200078e007f */
[----:B--2---:R4:W-:Y:S04]  /*2198a0*/  @P0 STG.E.64 desc[UR4][R124.64+0x20], R108 ;  /* 0x0000206c7c000986 */ /* 0x0049e8000c101b04 */
[----:B------:R-:W2:Y:S01]  /*2198b0*/  @P0 LDG.E.64 R110, desc[UR4][R28.64+0x178] ;  /* 0x000178041c6e0981 */ /* 0x000ea2000c1e1b00 */
[----:B------:R-:W-:-:S03]  /*2198c0*/  VIADD R20, R20, 0x2 ;  /* 0x0000000214147836 */ /* 0x000fc60000000000 */
[----:B--2---:R4:W-:Y:S04]  /*2198d0*/  @P0 STG.E.64 desc[UR4][R124.64+0x28], R110 ;  /* 0x0000286e7c000986 */ /* 0x0049e8000c101b04 */
[----:B------:R4:W-:Y:S02]  /*2198e0*/  @P0 STG.E.64 desc[UR4][R128.64+0x1e0], R122 ;  /* 0x0001e07a80000986 */ /* 0x0009e4000c101b04 */
.L_x_9356:
        /* <DEDUP_REMOVED lines=8> */
[----:B------:R-:W5:Y:S04]  /*219970*/  LDG.E.64 R144, desc[UR4][R28.64+0x1e0] ;  /* 0x0001e0041c907981 */ /* 0x000f68000c1e1b00 */
[----:B------:R-:W3:Y:S04]  /*219980*/  LDG.E.64 R142, desc[UR4][R28.64+0x1e8] ;  /* 0x0001e8041c8e7981 */ /* 0x000ee8000c1e1b00 */
[----:B----4-:R-:W4:Y:S04]  /*219990*/  LDG.E.64 R128, desc[UR4][R28.64+0x1f0] ;  /* 0x0001f0041c807981 */ /* 0x010f28000c1e1b00 */
[----:B--2---:R-:W2:Y:S04]  /*2199a0*/  LDG.E.64 R126, desc[UR4][R28.64+0x1f8] ;  /* 0x0001f8041c7e7981 */ /* 0x004ea8000c1e1b00 */
[----:B------:R-:W2:Y:S04]  /*2199b0*/  LDG.E.64 R124, desc[UR4][R28.64+0x200] ;  /* 0x000200041c7c7981 */ /* 0x000ea8000c1e1b00 */
[----:B------:R-:W2:Y:S04]  /*2199c0*/  LDG.E.64 R122, desc[UR4][R28.64+0x208] ;  /* 0x000208041c7a7981 */ /* 0x000ea8000c1e1b00 */
[----:B------:R-:W2:Y:S01]  /*2199d0*/  LDG.E.64 R118, desc[UR4][R28.64+0x210] ;  /* 0x000210041c767981 */ /* 0x000ea2000c1e1b00 */
        /* <DEDUP_REMOVED lines=10> */
[----:B-----5:R-:W-:-:S08]  /*219a80*/  DADD R100, RZ, R144 ;  /* 0x00000000ff647229 */ /* 0x020fd00000000090 */
[----:B---3--:R-:W-:-:S08]  /*219a90*/  DADD R100, R100, R142 ;  /* 0x0000000064647229 */ /* 0x008fd0000000008e */
[----:B----4-:R-:W-:-:S08]  /*219aa0*/  DADD R100, R100, R128 ;  /* 0x0000000064647229 */ /* 0x010fd00000000080 */
[----:B--2---:R-:W-:-:S08]  /*219ab0*/  DADD R100, R100, R126 ;  /* 0x0000000064647229 */ /* 0x004fd0000000007e */
[----:B------:R-:W-:-:S08]  /*219ac0*/  DADD R100, R100, R124 ;  /* 0x0000000064647229 */ /* 0x000fd0000000007c */
[----:B------:R-:W-:-:S08]  /*219ad0*/  DADD R100, R100, R122 ;  /* 0x0000000064647229 */ /* 0x000fd0000000007a */
[----:B------:R-:W-:-:S08]  /*219ae0*/  DADD R100, R100, R118 ;  /* 0x0000000064647229 */ /* 0x000fd00000000076 */
[----:B------:R-:W-:Y:S02]  /*219af0*/  DMUL R146, R100, R102 ;  /* 0x0000006664927228 */ /* 0x000fe40000000000 */
[----:B------:R-:W-:-:S06]  /*219b00*/  FSETP.GEU.AND P1, PT, |R101|, 6.5827683646048100446e-37, PT ;  /* 0x036000006500780b */ /* 0x000fcc0003f2e200 */
[----:B------:R-:W-:-:S08]  /*219b10*/  DFMA R104, R146, -7, R100 ;  /* 0xc01c00009268782b */ /* 0x000fd00000000064 */
[----:B------:R-:W-:-:S10]  /*219b20*/  DFMA R146, R102, R104, R146 ;  /* 0x000000686692722b */ /* 0x000fd40000000092 */
[----:B------:R-:W-:-:S05]  /*219b30*/  FFMA R15, RZ, 2.4375, R147 ;  /* 0x401c0000ff0f7823 */ /* 0x000fca0000000093 */
        /* <DEDUP_REMOVED lines=8> */
.L_x_10001:
[----:B------:R-:W-:Y:S05]  /*219bc0*/  BSYNC.RECONVERGENT B1 ;  /* 0x0000000000017941 */ /* 0x000fea0003800200 */
.L_x_10000:
[----:B------:R-:W-:Y:S01]  /*219bd0*/  DADD R144, R144, -R146 ;  /* 0x0000000090907229 */ /* 0x000fe20000000892 */
[----:B------:R-:W-:Y:S01]  /*219be0*/  BSSY.RECONVERGENT B0, `(.L_x_10002) ;  /* 0x0000005000007945 */ /* 0x000fe20003800200 */
[----:B------:R-:W-:-:S06]  /*219bf0*/  MOV R140, 0x219c30 ;  /* 0x00219c30008c7802 */ /* 0x000fcc0000000f00 */
[----:B------:R-:W-:-:S10]  /*219c00*/  DADD R102, -RZ, |R144| ;  /* 0x00000000ff667229 */ /* 0x000fd40000000590 */
[----:B------:R-:W-:-:S07]  /*219c10*/  MOV R141, R103 ;  /* 0x00000067008d7202 */ /* 0x000fce0000000f00 */
[----:B-1----:R-:W-:Y:S05]  /*219c20*/  CALL.REL.NOINC `($_Z8FitGrainPdPiS0_S_S_S0_S0_S_S_S_S_S_S_S_S_S_S_S_S_$__internal_accurate_pow) ;  /* 0x000008ec00347944 */ /* 0x002fea0003c00000 */
[----:B------:R-:W-:Y:S05]  /*219c30*/  BSYNC.RECONVERGENT B0 ;  /* 0x0000000000007941 */ /* 0x000fea0003800200 */
.L_x_10002:
        /* <DEDUP_REMOVED lines=16> */
.L_x_10004:
[----:B------:R-:W-:Y:S05]  /*219d40*/  BSYNC.RECONVERGENT B0 ;  /* 0x0000000000007941 */ /* 0x000fea0003800200 */
.L_x_10003:
        /* <DEDUP_REMOVED lines=9> */
.L_x_10005:
        /* <DEDUP_REMOVED lines=15> */
.L_x_10008:
[----:B------:R-:W-:-:S11]  /*219ed0*/  DADD R102, R142, 2 ;  /* 0x400000008e667429 */ /* 0x000fd60000000000 */
.L_x_10007:
[----:B------:R-:W-:Y:S05]  /*219ee0*/  BSYNC.RECONVERGENT B0 ;  /* 0x0000000000007941 */ /* 0x000fea0003800200 */
.L_x_10006:
[----:B------:R-:W-:Y:S01]  /*219ef0*/  DADD R128, R128, -R146 ;  /* 0x0000000080807229 */ /* 0x000fe20000000892 */
[----:B------:R-:W-:Y:S01]  /*219f00*/  BSSY.RECONVERGENT B0, `(.L_x_10009) ;  /* 0x0000009000007945 */ /* 0x000fe20003800200 */
[----:B------:R-:W-:-:S06]  /*219f10*/  DSETP.NEU.AND P0, PT, R142, 1, PT ;  /* 0x3ff000008e00742a */ /* 0x000fcc0003f0d000 */
[----:B------:R-:W-:Y:S01]  /*219f20*/  DADD R140, -RZ, |R128| ;  /* 0x00000000ff8c7229 */ /* 0x000fe20000000580 */
[----:B------:R-:W-:Y:S02]  /*219f30*/  FSEL R100, R102, RZ, P0 ;  /* 0x000000ff66647208 */ /* 0x000fe40000000000 */
[----:B------:R-:W-:-:S06]  /*219f40*/  FSEL R101, R103, 1.875, P0 ;  /* 0x3ff0000067657808 */ /* 0x000fcc0000000000 */
[----:B------:R-:W-:Y:S01]  /*219f50*/  DADD R144, R144, R100 ;  /* 0x0000000090907229 */ /* 0x000fe20000000064 */
[----:B------:R-:W-:Y:S01]  /*219f60*/  IMAD.MOV.U32 R102, RZ, RZ, R140 ;  /* 0x000000ffff667224 */ /* 0x000fe200078e008c */
[----:B------:R-:W-:-:S09]  /*219f70*/  MOV R140, 0x219f90 ;  /* 0x00219f90008c7802 */ /* 0x000fd20000000f00 */
[----:B------:R-:W-:Y:S05]  /*219f80*/  CALL.REL.NOINC `($_Z8FitGrainPdPiS0_S_S_S0_S0_S_S_S_S_S_S_S_S_S_S_S_S_$__internal_accurate_pow) ;  /* 0x000008e8005c7944 */ /* 0x000fea0003c00000 */
[----:B------:R-:W-:Y:S05]  /*219f90*/  BSYNC.RECONVERGENT B0 ;  /* 0x0000000000007941 */ /* 0x000fea0003800200 */
.L_x_10009:
        /* <DEDUP_REMOVED lines=15> */
.L_x_10012:
[----:B------:R-:W-:-:S11]  /*21a090*/  DADD R102, R128, 2 ;  /* 0x4000000080667429 */ /* 0x000fd60000000000 */
.L_x_10011:
[----:B------:R-:W-:Y:S05]  /*21a0a0*/  BSYNC.RECONVERGENT B0 ;  /* 0x0000000000007941 */ /* 0x000fea0003800200 */
.L_x_10010:
        /* <DEDUP_REMOVED lines=11> */
.L_x_10013:
        /* <DEDUP_REMOVED lines=15> */
.L_x_10016:
[----:B------:R-:W-:-:S11]  /*21a250*/  DADD R102, R126, 2 ;  /* 0x400000007e667429 */ /* 0x000fd60000000000 */
.L_x_10015:
[----:B------:R-:W-:Y:S05]  /*21a260*/  BSYNC.RECONVERGENT B0 ;  /* 0x0000000000007941 */ /* 0x000fea0003800200 */
.L_x_10014:
[----:B------:R-:W-:Y:S01]  /*21a270*/  DADD R124, R124, -R146 ;  /* 0x000000007c7c7229 */ /* 0x000fe20000000892 */
[----:B------:R-:W-:Y:S01]  /*21a280*/  BSSY.RECONVERGENT B0, `(.L_x_10017) ;  /* 0x0000009000007945 */ /* 0x000fe20003800200 */
[----:B------:R-:W-:-:S06]  /*21a290*/  DSETP.NEU.AND P0, PT, R126, 1, PT ;  /* 0x3ff000007e00742a */ /* 0x000fcc0003f0d000 */
[----:B------:R-:W-:Y:S01]  /*21a2a0*/  DADD R140, -RZ, |R124| ;  /* 0x00000000ff8c7229 */ /* 0x000fe2000000057c */
[----:B------:R-:W-:Y:S02]  /*21a2b0*/  FSEL R100, R102, RZ, P0 ;  /* 0x000000ff66647208 */ /* 0x000fe40000000000 */
[----:B------:R-:W-:-:S06]  /*21a2c0*/  FSEL R101, R103, 1.875, P0 ;  /* 0x3ff0000067657808 */ /* 0x000fcc0000000000 */
[----:B------:R-:W-:Y:S01]  /*21a2d0*/  DADD R144, R144, R100 ;  /* 0x0000000090907229 */ /* 0x000fe20000000064 */
[----:B------:R-:W-:Y:S02]  /*21a2e0*/  MOV R102, R140 ;  /* 0x0000008c00667202 */ /* 0x000fe40000000f00 */
[----:B------:R-:W-:-:S08]  /*21a2f0*/  MOV R140, 0x21a310 ;  /* 0x0021a310008c7802 */ /* 0x000fd00000000f00 */
[----:B------:R-:W-:Y:S05]  /*21a300*/  CALL.REL.NOINC `($_Z8FitGrainPdPiS0_S_S_S0_S0_S_S_S_S_S_S_S_S_S_S_S_S_$__internal_accurate_pow) ;  /* 0x000008e4007c7944 */ /* 0x000fea0003c00000 */
[----:B------:R-:W-:Y:S05]  /*21a310*/  BSYNC.RECONVERGENT B0 ;  /* 0x0000000000007941 */ /* 0x000fea0003800200 */
.L_x_10017:
        /* <DEDUP_REMOVED lines=15> */
.L_x_10020:
[----:B------:R-:W-:-:S11]  /*21a410*/  DADD R102, R124, 2 ;  /* 0x400000007c667429 */ /* 0x000fd60000000000 */
.L_x_10019:
[----:B------:R-:W-:Y:S05]  /*21a420*/  BSYNC.RECONVERGENT B0 ;  /* 0x0000000000007941 */ /* 0x000fea0003800200 */
.L_x_10018:
        /* <DEDUP_REMOVED lines=11> */
.L_x_10021:
        /* <DEDUP_REMOVED lines=15> */
.L_x_10024:
[----:B------:R-:W-:-:S11]  /*21a5d0*/  DADD R102, R122, 2 ;  /* 0x400000007a667429 */ /* 0x000fd60000000000 */
.L_x_10023:
[----:B------:R-:W-:Y:S05]  /*21a5e0*/  BSYNC.RECONVERGENT B0 ;  /* 0x0000000000007941 */ /* 0x000fea0003800200 */
.L_x_10022:
        /* <DEDUP_REMOVED lines=11> */
.L_x_10025:
        /* <DEDUP_REMOVED lines=15> */
.L_x_10028:
[----:B------:R-:W-:-:S11]  /*21a790*/  DADD R102, R118, 2 ;  /* 0x4000000076667429 */ /* 0x000fd60000000000 */
.L_x_10027:
[----:B------:R-:W-:Y:S05]  /*21a7a0*/  BSYNC.RECONVERGENT B0 ;  /* 0x0000000000007941 */ /* 0x000fea0003800200 */
.L_x_10026:
        /* <DEDUP_REMOVED lines=10> */
.L_x_9787:
[----:B------:R-:W-:Y:S05]  /*21a850*/  BSYNC.RELIABLE B4 ;  /* 0x0000000000047941 */ /* 0x000fea0003800100 */
.L_x_9142:
[----:B------:R-:W-:-:S13]  /*21a860*/  ISETP.GE.AND P0, PT, R20, 0x1f4, PT ;  /* 0x000001f41400780c */ /* 0x000fda0003f06270 */
[----:B------:R-:W-:Y:S05]  /*21a870*/  @!P0 BRA `(.L_x_10029) ;  /* 0xfffffac400dc8947 */ /* 0x000fea000383ffff */
.L_x_8917:
[----:B------:R-:W-:Y:S05]  /*21a880*/  BSYNC.RECONVERGENT B3 ;  /* 0x0000000000037941 */ /* 0x000fea0003800200 */
.L_x_8916:
[----:B--2-4-:R-:W-:-:S04]  /*21a890*/  IMAD R101, R21, 0x6, RZ ;  /* 0x0000000615657824 */ /* 0x014fc800078e02ff */
[----:B------:R-:W-:-:S05]  /*21a8a0*/  IMAD.WIDE.U32 R100, R101, 0x8, R28 ;  /* 0x0000000865647825 */ /* 0x000fca00078e001c */
[----:B------:R-:W2:Y:S04]  /*21a8b0*/  LDG.E.64 R128, desc[UR4][R100.64] ;  /* 0x0000000464807981 */ /* 0x000ea8000c1e1b00 */
[----:B--2---:R2:W-:Y:S04]  /*21a8c0*/  STG.E.64 desc[UR4][R34.64], R128 ;  /* 0x0000008022007986 */ /* 0x0045e8000c101b04 */
[----:B------:R-:W4:Y:S04]  /*21a8d0*/  LDG.E.64 R126, desc[UR4][R100.64+0x8] ;  /* 0x00000804647e7981 */ /* 0x000f28000c1e1b00 */
[----:B----4-:R2:W-:Y:S04]  /*21a8e0*/  STG.E.64 desc[UR4][R34.64+0x8], R126 ;  /* 0x0000087e22007986 */ /* 0x0105e8000c101b04 */
[----:B------:R-:W4:Y:S04]  /*21a8f0*/  LDG.E.64 R124, desc[UR4][R100.64+0x10] ;  /* 0x00001004647c7981 */ /* 0x000f28000c1e1b00 */
[----:B----4-:R2:W-:Y:S04]  /*21a900*/  STG.E.64 desc[UR4][R34.64+0x10], R124 ;  /* 0x0000107c22007986 */ /* 0x0105e8000c101b04 */
[----:B------:R-:W4:Y:S04]  /*21a910*/  LDG.E.64 R122, desc[UR4][R100.64+0x18] ;  /* 0x00001804647a7981 */ /* 0x000f28000c1e1b00 */
[----:B----4-:R2:W-:Y:S04]  /*21a920*/  STG.E.64 desc[UR4][R34.64+0x18], R122 ;  /* 0x0000187a22007986 */ /* 0x0105e8000c101b04 */
[----:B------:R-:W4:Y:S04]  /*21a930*/  LDG.E.64 R120, desc[UR4][R100.64+0x20] ;  /* 0x0000200464787981 */ /* 0x000f28000c1e1b00 */
[----:B----4-:R2:W-:Y:S04]  /*21a940*/  STG.E.64 desc[UR4][R34.64+0x20], R120 ;  /* 0x0000207822007986 */ /* 0x0105e8000c101b04 */
[----:B------:R-:W4:Y:S01]  /*21a950*/  LDG.E.64 R118, desc[UR4][R100.64+0x28] ;  /* 0x0000280464767981 */ /* 0x000f22000c1e1b00 */
[----:B------:R-:W-:-:S03]  /*21a960*/  ISETP.GT.AND P0, PT, R20, 0x1f4, PT ;  /* 0x000001f41400780c */ /* 0x000fc60003f04270 */
[----:B----4-:R2:W-:Y:S10]  /*21a970*/  STG.E.64 desc[UR4][R34.64+0x28], R118 ;  /* 0x0000287622007986 */ /* 0x0105f4000c101b04 */
[----:B------:R-:W-:Y:S05]  /*21a980*/  @P0 BRA `(.L_x_10030) ;  /* 0x000001fc00e40947 */ /* 0x000fea0003800000 */
[----:B--2---:R-:W-:-:S06]  /*21a990*/  IMAD.WIDE.U32 R120, R21, 0x8, R28 ;  /* 0x0000000815787825 */ /* 0x004fcc00078e001c */
[----:B------:R-:W5:Y:S01]  /*21a9a0*/  LDG.E.64 R120, desc[UR4][R120.64+0x1e0] ;  /* 0x0001e00478787981 */ /* 0x000f62000c1e1b00 */
[----:B------:R-:W-:Y:S01]  /*21a9b0*/  BSSY.RELIABLE B3, `(.L_x_10031) ;  /* 0x0001fe7000037945 */ /* 0x000fe20003800100 */
[----:B------:R-:W-:Y:S02]  /*21a9c0*/  IMAD.MOV.U32 R21, RZ, RZ, R20 ;  /* 0x000000ffff157224 */ /* 0x000fe400078e0014 */
[----:B------:R-:W-:-:S07]  /*21a9d0*/  IMAD.MOV.U32 R119, RZ, RZ, RZ ;  /* 0x000000ffff777224 */ /* 0x000fce00078e00ff */
.L_x_10458:
[----:B------:R-:W-:-:S04]  /*21a9e0*/  IMAD.WIDE.U32 R122, R119, 0x8, R36 ;  /* 0x00000008777a7825 */ /* 0x000fc800078e0024 */
[C---:B-----5:R-:W-:Y:S02]  /*21a9f0*/  IMAD.WIDE.U32 R106, R119.reuse, 0x8, R34 ;  /* 0x00000008776a7825 */ /* 0x060fe400078e0022 */
[----:B--2---:R-:W2:Y:S04]  /*21aa00*/  LDG.E.64 R122, desc[UR4][R122.64] ;  /* 0x000000047a7a7981 */ /* 0x004ea8000c1e1b00 */
[----:B----4-:R-:W2:Y:S01]  /*21aa10*/  LDG.E.64 R100, desc[UR4][R106.64] ;  /* 0x000000046a647981 */ /* 0x010ea2000c1e1b00 */
[----:B------:R-:W-:Y:S01]  /*21aa20*/  UMOV UR12, 0xd2f1a9fc ;  /* 0xd2f1a9fc000c7882 */ /* 0x000fe20000000000 */
[----:B------:R-:W-:Y:S02]  /*21aa30*/  UMOV UR13, 0x3f50624d ;  /* 0x3f50624d000d7882 */ /* 0x000fe40000000000 */
[----:B--2---:R-:W-:Y:S01]  /*21aa40*/  DFMA R102, R122, UR12, R100 ;  /* 0x0000000c7a667c2b */ /* 0x004fe20008000064 */
[----:B------:R-:W-:-:S06]  /*21aa50*/  IMAD.WIDE.U32 R100, R119, 0x8, R24 ;  /* 0x0000000877647825 */ /* 0x000fcc00078e0018 */
[----:B------:R2:W-:Y:S04]  /*21aa60*/  STG.E.64 desc[UR4][R106.64], R102 ;  /* 0x000000666a007986 */ /* 0x0005e8000c101b04 */
[----:B------:R-:W4:Y:S01]  /*21aa70*/  LDG.E.64 R100, desc[UR4][R100.64] ;  /* 0x0000000464647981 */ /* 0x000f22000c1e1b00 */
[----:B------:R-:W-:Y:S01]  /*21aa80*/  IMAD.WIDE.U32 R104, R119, 0x8, R32 ;  /* 0x0000000877687825 */ /* 0x000fe200078e0020 */
[----:B----4-:R-:W-:-:S14]  /*21aa90*/  DSETP.GEU.AND P0, PT, R102, R100, PT ;  /* 0x000000646600722a */ /* 0x010fdc0003f0e000 */
[----:B------:R4:W-:Y:S04]  /*21aaa0*/  @!P0 STG.E.64 desc[UR4][R106.64], R100 ;  /* 0x000000646a008986 */ /* 0x0009e8000c101b04 */
[----:B---3--:R-:W3:Y:S01]  /*21aab0*/  LDG.E.64 R104, desc[UR4][R104.64] ;  /* 0x0000000468687981 */ /* 0x008ee2000c1e1b00 */
[----:B--2---:R-:W-:Y:S01]  /*21aac0*/  @!P0 MOV R102, R100 ;  /* 0x0000006400668202 */ /* 0x004fe20000000f00 */
[----:B------:R-:W-:-:S06]  /*21aad0*/  @!P0 IMAD.MOV.U32 R103, RZ, RZ, R101 ;  /* 0x000000ffff678224 */ /* 0x000fcc00078e0065 */
[----:B---3--:R-:W-:-:S14]  /*21aae0*/  DSETP.GT.AND P0, PT, R102, R104, PT ;  /* 0x000000686600722a */ /* 0x008fdc0003f04000 */
[----:B------:R4:W-:Y:S04]  /*21aaf0*/  @P0 STG.E.64 desc[UR4][R106.64], R104 ;  /* 0x000000686a000986 */ /* 0x0009e8000c101b04 */
[----:B------:R-:W2:Y:S04]  /*21ab00*/  LDG.E.64 R134, desc[UR4][R34.64+0x18] ;  /* 0x0000180422867981 */ /* 0x000ea8000c1e1b00 */
        /* <DEDUP_REMOVED lines=36> */
.L_x_10033:
[----:B------:R-:W-:Y:S05]  /*21ad50*/  BSYNC.RECONVERGENT B4 ;  /* 0x0000000000047941 */ /* 0x000fea0003800200 */
.L_x_10032:
        /* <DEDUP_REMOVED lines=60> */
.L_x_10035:
[----:B------:R-:W-:Y:S05]  /*21b120*/  BSYNC.RECONVERGENT B4 ;  /* 0x0000000000047941 */ /* 0x000fea0003800200 */
.L_x_10034:
        /* <DEDUP_REMOVED lines=60> */
.L_x_10037:
[----:B------:R-:W-:Y:S05]  /*21b4f0*/  BSYNC.RECONVERGENT B4 ;  /* 0x0000000000047941 */ /* 0x000fea0003800200 */
.L_x_10036:
        /* <DEDUP_REMOVED lines=56> */
.L_x_10041:
[----:B------:R-:W-:Y:S05]  /*21b880*/  BSYNC.RECONVERGENT B5 ;  /* 0x0000000000057941 */ /* 0x000fea0003800200 */
.L_x_10040:
[----:B------:R-:W-:-:S07]  /*21b890*/  VIADD R20, R105, 0x1 ;  /* 0x0000000169147836 */ /* 0x000fce0000000000 */
.L_x_10039:
[----:B------:R-:W-:Y:S05]  /*21b8a0*/  BSYNC.RECONVERGENT B4 ;  /* 0x0000000000047941 */ /* 0x000fea0003800200 */
.L_x_10038:
        /* <DEDUP_REMOVED lines=56> */
.L_x_10045:
[----:B------:R-:W-:Y:S05]  /*21bc30*/  BSYNC.RECONVERGENT B5 ;  /* 0x0000000000057941 */ /* 0x000fea0003800200 */
.L_x_10044:
[----:B------:R-:W-:-:S07]  /*21bc40*/  VIADD R20, R105, 0x1 ;  /* 0x0000000169147836 */ /* 0x000fce0000000000 */
.L_x_10043:
[----:B------:R-:W-:Y:S05]  /*21bc50*/  BSYNC.RECONVERGENT B4 ;  /* 0x0000000000047941 */ /* 0x000fea0003800200 */
.L_x_10042:
        /* <DEDUP_REMOVED lines=57> */
.L_x_10049:
[----:B------:R-:W-:Y:S05]  /*21bff0*/  BSYNC.RECONVERGENT B5 ;  /* 0x0000000000057941 */ /* 0x000fea0003800200 */
.L_x_10048:
[----:B------:R-:W-:-:S07]  /*21c000*/  VIADD R20, R105, 0x1 ;  /* 0x0000000169147836 */ /* 0x000fce0000000000 */
.L_x_10047:
[----:B------:R-:W-:Y:S05]  /*21c010*/  BSYNC.RECONVERGENT B4 ;  /* 0x0000000000047941 */ /* 0x000fea0003800200 */
.L_x_10046:
        /* <DEDUP_REMOVED lines=52> */
.L_x_10051:
[----:B------:R-:W-:Y:S05]  /*21c360*/  BSYNC.RECONVERGENT B1 ;  /* 0x0000000000017941 */ /* 0x000fea0003800200 */
.L_x_10050:
        /* <DEDUP_REMOVED lines=57> */
.L_x_10053:
        /* <DEDUP_REMOVED lines=72> */
.L_x_10054:
[----:B------:R-:W-:Y:S05]  /*21cb80*/  BSYNC.RECONVERGENT B0 ;  /* 0x0000000000007941 */ /* 0x000fea0003800200 */
.L_x_10052:
        /* <DEDUP_REMOVED lines=22> */
.L_x_10056:
[----:B------:R-:W-:Y:S05]  /*21ccf0*/  BSYNC.RECONVERGENT B1 ;  /* 0x0000000000017941 */ /* 0x000fea0003800200 */
.L_x_10055:
        /* <DEDUP_REMOVED lines=57> */
.L_x_10058:
        /* <DEDUP_REMOVED lines=72> */
.L_x_10059:
[----:B------:R-:W-:Y:S05]  /*21d510*/  BSYNC.RECONVERGENT B0 ;  /* 0x0000000000007941 */ /* 0x000fea0003800200 */
.L_x_10057:
        /* <DEDUP_REMOVED lines=34> */
.L_x_10061:
[----:B------:R-:W-:Y:S05]  /*21d740*/  BSYNC.RECONVERGENT B4 ;  /* 0x0000000000047941 */ /* 0x000fea0003800200 */
.L_x_10060:
        /* <DEDUP_REMOVED lines=59> */
.L_x_10063:
[----:B------:R-:W-:Y:S05]  /*21db00*/  BSYNC.RECONVERGENT B1 ;  /* 0x0000000000017941 */ /* 0x000fea0003800200 */
.L_x_10062:
        /* <DEDUP_REMOVED lines=25> */
.L_x_10065:
[----:B------:R-:W-:Y:S05]  /*21dca0*/  BSYNC.RECONVERGENT B1 ;  /* 0x0000000000017941 */ /* 0x000fea0003800200 */
.L_x_10064:
        /* <DEDUP_REMOVED lines=25> */
.L_x_10067:
[----:B------:R-:W-:Y:S05]  /*21de40*/  BSYNC.RECONVERGENT B1 ;  /* 0x0000000000017941 */ /* 0x000fea0003800200 */
.L_x_10066:
        /* <DEDUP_REMOVED lines=34> */
.L_x_10071:
[----:B------:R-:W-:Y:S05]  /*21e070*/  BSYNC.RECONVERGENT B5 ;  /* 0x0000000000057941 */ /* 0x000fea0003800200 */
.L_x_10070:
[----:B------:R-:W-:-:S07]  /*21e080*/  VIADD R20, R105, 0x1 ;  /* 0x0000000169147836 */ /* 0x000fce0000000000 */
.L_x_10069:
[----:B------:R-:W-:Y:S05]  /*21e090*/  BSYNC.RECONVERGENT B4 ;  /* 0x0000000000047941 */ /* 0x000fea0003800200 */
.L_x_10068:
        /* <DEDUP_REMOVED lines=56> */
.L_x_10075:
[----:B------:R-:W-:Y:S05]  /*21e420*/  BSYNC.RECONVERGENT B5 ;  /* 0x0000000000057941 */ /* 0x000fea0003800200 */
.L_x_10074:
[----:B------:R-:W-:-:S07]  /*21e430*/  VIADD R20, R105, 0x1 ;  /* 0x0000000169147836 */ /* 0x000fce0000000000 */
.L_x_10073:
[----:B------:R-:W-:Y:S05]  /*21e440*/  BSYNC.RECONVERGENT B4 ;  /* 0x0000000000047941 */ /* 0x000fea0003800200 */
.L_x_10072:
        /* <DEDUP_REMOVED lines=56> */
.L_x_10077:
[----:B------:R-:W-:Y:S05]  /*21e7d0*/  BSYNC.RECONVERGENT B4 ;  /* 0x0000000000047941 */ /* 0x000fea0003800200 */
.L_x_10076:
        /* <DEDUP_REMOVED lines=14> */
[----:B----4-:R-:W-:Y:S01]  /*21e8c0*/  DMUL R128, R140, -R138 ;  /* 0x8000008a8c807228 */ /* 0x010fe20000000000 */
[----:B------:R-:W-:Y:S01]  /*21e8d0*/  ISETP.NE.U32.AND P0, PT, R118, 0x1, PT ;  /* 0x000000017600780c */ /* 0x000fe20003f05070 */
[----:B------:R-:W-:-:S03]  /*21e8e0*/  IMAD.MOV.U32 R118, RZ, RZ, 0x3da8ff83 ;  /* 0x3da8ff83ff767424 */ /* 0x000fc600078e00ff */
        /* <DEDUP_REMOVED lines=25> */
.L_x_10092:
        /* <DEDUP_REMOVED lines=50> */
.L_x_10080:
[----:B------:R-:W-:Y:S05]  /*21eda0*/  BSYNC.RECONVERGENT B1 ;  /* 0x0000000000017941 */ /* 0x000fea0003800200 */
.L_x_10079:
        /* <DEDUP_REMOVED lines=16> */
.L_x_10082:
[----:B------:R-:W-:Y:S05]  /*21eeb0*/  BSYNC.RECONVERGENT B1 ;  /* 0x0000000000017941 */ /* 0x000fea0003800200 */
.L_x_10081:
        /* <DEDUP_REMOVED lines=34> */
.L_x_10084:
[----:B------:R-:W-:Y:S05]  /*21f0e0*/  BSYNC.RECONVERGENT B1 ;  /* 0x0000000000017941 */ /* 0x000fea0003800200 */
.L_x_10083:
        /* <DEDUP_REMOVED lines=45> */
.L_x_10086:
        /* <DEDUP_REMOVED lines=70> */
.L_x_10087:
[----:B------:R-:W-:Y:S05]  /*21f820*/  BSYNC.RECONVERGENT B0 ;  /* 0x0000000000007941 */ /* 0x000fea0003800200 */
.L_x_10085:
        /* <DEDUP_REMOVED lines=36> */
[----:B------:R-:W-:-:S07]  /*21fa70*/  MOV R100, R105 ;  /* 0x0000006900647202 */ /* 0x000fce0000000f00 */
.L_x_10091:
[----:B------:R-:W-:Y:S05]  /*21fa80*/  BSYNC.RECONVERGENT B5 ;  /* 0x0000000000057941 */ /* 0x000fea0003800200 */
.L_x_10090:
[----:B------:R-:W-:-:S04]  /*21fa90*/  LOP3.LUT R100, R100, 0x1, RZ, 0xc0, !PT ;  /* 0x0000000164647812 */ /* 0x000fc800078ec0ff */
[----:B------:R-:W-:-:S13]  /*21faa0*/  ISETP.NE.U32.AND P0, PT, R100, 0x1, PT ;  /* 0x000000016400780c */ /* 0x000fda0003f05070 */
.L_x_10089:
[----:B------:R-:W-:Y:S05]  /*21fab0*/  BSYNC.RECONVERGENT B4 ;  /* 0x0000000000047941 */ /* 0x000fea0003800200 */
.L_x_10088:
        /* <DEDUP_REMOVED lines=67> */
.L_x_10078:
        /* <DEDUP_REMOVED lines=19> */
.L_x_10096:
[----:B------:R-:W-:Y:S05]  /*220020*/  BSYNC.RECONVERGENT B5 ;  /* 0x0000000000057941 */ /* 0x000fea0003800200 */
.L_x_10095:
[----:B------:R-:W-:-:S07]  /*220030*/  VIADD R118, R105, 0x1 ;  /* 0x0000000169767836 */ /* 0x000fce0000000000 */
.L_x_10094:
[----:B------:R-:W-:Y:S05]  /*220040*/  BSYNC.RECONVERGENT B4 ;  /* 0x0000000000047941 */ /* 0x000fea0003800200 */
.L_x_10093:
        /* <DEDUP_REMOVED lines=48> */
.L_x_10100:
[----:B------:R-:W-:Y:S05]  /*220350*/  BSYNC.RECONVERGENT B5 ;  /* 0x0000000000057941 */ /* 0x000fea0003800200 */
.L_x_10099:
[----:B------:R-:W-:-:S07]  /*220360*/  VIADD R118, R105, 0x1 ;  /* 0x0000000169767836 */ /* 0x000fce0000000000 */
.L_x_10098:
[----:B------:R-:W-:Y:S05]  /*220370*/  BSYNC.RECONVERGENT B4 ;  /* 0x0000000000047941 */ /* 0x000fea0003800200 */
.L_x_10097:
        /* <DEDUP_REMOVED lines=43> */
[----:B------:R-:W-:Y:S02]  /*220630*/  MOV R102, R148 ;  /* 0x0000009400667202 */ /* 0x000fe40000000f00 */
[----:B------:R-:W-:-:S07]  /*220640*/  MOV R148, 0x220660 ;  /* 0x0022066000947802 */ /* 0x000fce0000000f00 */
[----:B-1----:R-:W-:Y:S05]  /*220650*/  CALL.REL.NOINC `($_Z8FitGrainPdPiS0_S_S_S0_S0_S_S_S_S_S_S_S_S_S_S_S_S_$__internal_trig_reduction_slowpathd) ;  /* 0x0000088c00547944 */ /* 0x002fea0003c00000 */
[----:B------:R-:W-:Y:S02]  /*220660*/  IMAD.MOV.U32 R124, RZ, RZ, R102 ;  /* 0x000000ffff7c7224 */ /* 0x000fe400078e0066 */
[----:B------:R-:W-:-:S07]  /*220670*/  IMAD.MOV.U32 R125, RZ, RZ, R103 ;  /* 0x000000ffff7d7224 */ /* 0x000fce00078e0067 */
.L_x_10104:
[----:B------:R-:W-:Y:S05]  /*220680*/  BSYNC.RECONVERGENT B5 ;  /* 0x0000000000057941 */ /* 0x000fea0003800200 */
.L_x_10103:
[----:B------:R-:W-:-:S07]  /*220690*/  VIADD R118, R105, 0x1 ;  /* 0x0000000169767836 */ /* 0x000fce0000000000 */
.L_x_10102:
[----:B------:R-:W-:Y:S05]  /*2206a0*/  BSYNC.RECONVERGENT B4 ;  /* 0x0000000000047941 */ /* 0x000fea0003800200 */
.L_x_10101:
        /* <DEDUP_REMOVED lines=44> */
.L_x_10106:
[----:B------:R-:W-:Y:S05]  /*220970*/  BSYNC.RECONVERGENT B4 ;  /* 0x0000000000047941 */ /* 0x000fea0003800200 */
.L_x_10105:
        /* <DEDUP_REMOVED lines=43> */
.L_x_10108:
[----:B------:R-:W-:Y:S05]  /*220c30*/  BSYNC.RECONVERGENT B4 ;  /* 0x0000000000047941 */ /* 0x000fea0003800200 */
.L_x_10107:
        /* <DEDUP_REMOVED lines=43> */
.L_x_10110:
[----:B------:R-:W-:Y:S05]  /*220ef0*/  BSYNC.RECONVERGENT B4 ;  /* 0x0000000000047941 */ /* 0x000fea0003800200 */
.L_x_10109:
        /* <DEDUP_REMOVED lines=52> */
.L_x_10234:
        /* <DEDUP_REMOVED lines=43> */
.L_x_10113:
[----:B------:R-:W-:Y:S05]  /*2214f0*/  BSYNC.RECONVERGENT B1 ;  /* 0x0000000000017941 */ /* 0x000fea0003800200 */
.L_x_10112:
        /* <DEDUP_REMOVED lines=31> */
.L_x_10115:
[----:B------:R-:W-:Y:S05]  /*2216f0*/  BSYNC.RECONVERGENT B4 ;  /* 0x0000000000047941 */ /* 0x000fea0003800200 */
.L_x_10114:
        /* <DEDUP_REMOVED lines=60> */
.L_x_10120:
[----:B------:R-:W-:Y:S05]  /*221ac0*/  BSYNC.RECONVERGENT B1 ;  /* 0x0000000000017941 */ /* 0x000fea0003800200 */
.L_x_10119:
        /* <DEDUP_REMOVED lines=59> */
.L_x_10122:
        /* <DEDUP_REMOVED lines=72> */
.L_x_10123:
[----:B------:R-:W-:Y:S05]  /*222300*/  BSYNC.RECONVERGENT B0 ;  /* 0x0000000000007941 */ /* 0x000fea0003800200 */
.L_x_10121:
[----:B------:R-:W-:Y:S01]  /*222310*/  UMOV UR12, 0x1a63c1f5 ;  /* 0x1a63c1f5000c7882 */ /* 0x000fe20000000000 */
[----:B------:R-:W-:Y:S01]  /*222320*/  UMOV UR13, 0x404ca5dc ;  /* 0x404ca5dc000d7882 */ /* 0x000fe20000000000 */
[----:B------:R-:W-:Y:S01]  /*222330*/  IMAD.MOV.U32 R125, RZ, RZ, 0x2 ;  /* 0x00000002ff7d7424 */ /* 0x000fe200078e00ff */
[----:B------:R-:W-:-:S08]  /*222340*/  DMUL R100, R100, UR12 ;  /* 0x0000000c64647c28 */ /* 0x000fd00008000000 */
[----:B------:R-:W-:-:S07]  /*222350*/  DADD R102, -RZ, -R100 ;  /* 0x00000000ff667229 */ /* 0x000fce0000000964 */
[----:B------:R0:W-:Y:S01]  /*222360*/  STL.128 [R1], R100 ;  /* 0x0000006401007387 */ /* 0x0001e20000100c00 */
[----:B------:R-:W-:Y:S05]  /*222370*/  BRA `(.L_x_10118) ;  /* 0x00000038006c7947 */ /* 0x000fea0003800000 */
.L_x_10117:
        /* <DEDUP_REMOVED lines=23> */
.L_x_10125:
[----:B------:R-:W-:Y:S05]  /*2224f0*/  BSYNC.RECONVERGENT B1 ;  /* 0x0000000000017941 */ /* 0x000fea0003800200 */
.L_x_10124:
        /* <DEDUP_REMOVED lines=26> */
.L_x_10127:
[----:B------:R-:W-:Y:S05]  /*2226a0*/  BSYNC.RECONVERGENT B1 ;  /* 0x0000000000017941 */ /* 0x000fea0003800200 */
.L_x_10126:
        /* <DEDUP_REMOVED lines=22> */
.L_x_10129:
[----:B------:R-:W-:Y:S05]  /*222810*/  BSYNC.RECONVERGENT B1 ;  /* 0x0000000000017941 */ /* 0x000fea0003800200 */
.L_x_10128:
        /* <DEDUP_REMOVED lines=32> */
.L_x_10131:
[----:B------:R-:W-:Y:S05]  /*222a20*/  BSYNC.RECONVERGENT B1 ;  /* 0x0000000000017941 */ /* 0x000fea0003800200 */
.L_x_10130:
        /* <DEDUP_REMOVED lines=23> */
.L_x_10133:
[----:B------:R-:W-:Y:S05]  /*222ba0*/  BSYNC.RECONVERGENT B1 ;  /* 0x0000000000017941 */ /* 0x000fea0003800200 */
.L_x_10132:
        /* <DEDUP_REMOVED lines=61> */
.L_x_10137:
        /* <DEDUP_REMOVED lines=72> */
.L_x_10138:
[----:B------:R-:W-:Y:S05]  /*223400*/  BSYNC.RECONVERGENT B0 ;  /* 0x0000000000007941 */ /* 0x000fea0003800200 */
.L_x_10136:
        /* <DEDUP_REMOVED lines=28> */
.L_x_10142:
[----:B------:R-:W-:Y:S05]  /*2235d0*/  BSYNC.RECONVERGENT B7 ;  /* 0x0000000000077941 */ /* 0x000fea0003800200 */
.L_x_10141:
[----:B------:R-:W-:-:S07]  /*2235e0*/  VIADD R125, R105, 0x1 ;  /* 0x00000001697d7836 */ /* 0x000fce0000000000 */
.L_x_10140:
[----:B------:R-:W-:Y:S05]  /*2235f0*/  BSYNC.RECONVERGENT B6 ;  /* 0x0000000000067941 */ /* 0x000fea0003800200 */
.L_x_10139:
        /* <DEDUP_REMOVED lines=56> */
.L_x_10144:
[----:B------:R-:W-:Y:S05]  /*223980*/  BSYNC.RECONVERGENT B6 ;  /* 0x0000000000067941 */ /* 0x000fea0003800200 */
.L_x_10143:
        /* <DEDUP_REMOVED lines=59> */
.L_x_10148:
[----:B------:R-:W-:Y:S05]  /*223d40*/  BSYNC.RECONVERGENT B7 ;  /* 0x0000000000077941 */ /* 0x000fea0003800200 */
.L_x_10147:
[----:B------:R-:W-:-:S07]  /*223d50*/  VIADD R125, R105, 0x1 ;  /* 0x00000001697d7836 */ /* 0x000fce0000000000 */
.L_x_10146:
[----:B------:R-:W-:Y:S05]  /*223d60*/  BSYNC.RECONVERGENT B6 ;  /* 0x0000000000067941 */ /* 0x000fea0003800200 */
.L_x_10145:
        /* <DEDUP_REMOVED lines=54> */
[----:B------:R-:W-:Y:S02]  /*2240d0*/  IMAD.MOV.U32 R148, RZ, RZ, R102 ;  /* 0x000000ffff947224 */ /* 0x000fe400078e0066 */
[----:B------:R-:W-:-:S07]  /*2240e0*/  IMAD.MOV.U32 R149, RZ, RZ, R103 ;  /* 0x000000ffff957224 */ /* 0x000fce00078e0067 */
.L_x_10150:
[----:B------:R-:W-:Y:S05]  /*2240f0*/  BSYNC.RECONVERGENT B6 ;  /* 0x0000000000067941 */ /* 0x000fea0003800200 */
.L_x_10149:
        /* <DEDUP_REMOVED lines=43> */
.L_x_10135:
[----:B------:R-:W-:Y:S05]  /*2243b0*/  BSYNC.RECONVERGENT B5 ;  /* 0x0000000000057941 */ /* 0x000fea0003800200 */
.L_x_10134:
        /* <DEDUP_REMOVED lines=22> */
.L_x_10152:
[----:B------:R-:W-:Y:S05]  /*224520*/  BSYNC.RECONVERGENT B1 ;  /* 0x0000000000017941 */ /* 0x000fea0003800200 */
.L_x_10151:
        /* <DEDUP_REMOVED lines=59> */
.L_x_10154:
        /* <DEDUP_REMOVED lines=72> */
.L_x_10155:
[----:B------:R-:W-:Y:S05]  /*224d60*/  BSYNC.RECONVERGENT B0 ;  /* 0x0000000000007941 */ /* 0x000fea0003800200 */
.L_x_10153:
        /* <DEDUP_REMOVED lines=28> */
.L_x_10159:
[----:B------:R-:W-:Y:S05]  /*224f30*/  BSYNC.RECONVERGENT B6 ;  /* 0x0000000000067941 */ /* 0x000fea0003800200 */
.L_x_10158:
[----:B------:R-:W-:-:S07]  /*224f40*/  VIADD R164, R105, 0x1 ;  /* 0x0000000169a47836 */ /* 0x000fce0000000000 */
.L_x_10157:
[----:B------:R-:W-:Y:S05]  /*224f50*/  BSYNC.RECONVERGENT B5 ;  /* 0x0000000000057941 */ /* 0x000fea0003800200 */
.L_x_10156:
        /* <DEDUP_REMOVED lines=56> */
.L_x_10161:
[----:B------:R-:W-:Y:S05]  /*2252e0*/  BSYNC.RECONVERGENT B5 ;  /* 0x0000000000057941 */ /* 0x000fea0003800200 */
.L_x_10160:
        /* <DEDUP_REMOVED lines=58> */
[----:B------:R-:W-:-:S07]  /*225690*/  IMAD.MOV.U32 R149, RZ, RZ, R103 ;  /* 0x000000ffff957224 */ /* 0x000fce00078e0067 */
.L_x_10165:
[----:B------:R-:W-:Y:S05]  /*2256a0*/  BSYNC.RECONVERGENT B6 ;  /* 0x0000000000067941 */ /* 0x000fea0003800200 */
.L_x_10164:
[----:B------:R-:W-:-:S07]  /*2256b0*/  VIADD R164, R105, 0x1 ;  /* 0x0000000169a47836 */ /* 0x000fce0000000000 */
.L_x_10163:
[----:B------:R-:W-:Y:S05]  /*2256c0*/  BSYNC.RECONVERGENT B5 ;  /* 0x0000000000057941 */ /* 0x000fea0003800200 */
.L_x_10162:
        /* <DEDUP_REMOVED lines=56> */
.L_x_10167:
[----:B------:R-:W-:Y:S05]  /*225a50*/  BSYNC.RECONVERGENT B5 ;  /* 0x0000000000057941 */ /* 0x000fea0003800200 */
.L_x_10166:
        /* <DEDUP_REMOVED lines=45> */
.L_x_10118:
[----:B------:R-:W-:Y:S05]  /*225d30*/  BSYNC.RECONVERGENT B4 ;  /* 0x0000000000047941 */ /* 0x000fea0003800200 */
.L_x_10116:
        /* <DEDUP_REMOVED lines=35> */
.L_x_10173:
[----:B------:R-:W-:Y:S05]  /*225f70*/  BSYNC.RECONVERGENT B6 ;  /* 0x0000000000067941 */ /* 0x000fea0003800200 */
.L_x_10172:
[----:B------:R-:W-:-:S07]  /*225f80*/  VIADD R148, R105, 0x1 ;  /* 0x0000000169947836 */ /* 0x000fce0000000000 */
.L_x_10171:
[----:B------:R-:W-:Y:S05]  /*225f90*/  BSYNC.RECONVERGENT B5 ;  /* 0x0000000000057941 */ /* 0x000fea0003800200 */
.L_x_10170:
[----:B------:R-:W2:Y:S01]  /*225fa0*/  LDCU.64 UR12, c[0x4][0x28] ;  /* 0x01000500ff0c77ac */ /* 0x000ea20008000a00 */
[----:B01----:R-:W-:-:S05]  /*225fb0*/  IMAD.SHL.U32 R100, R148, 0x40, RZ ;  /* 0x0000004094647824 */ /* 0x003fca00078e00ff */
        /* <DEDUP_REMOVED lines=54> */
.L_x_10175:
[----:B------:R-:W-:Y:S05]  /*226320*/  BSYNC.RECONVERGENT B5 ;  /* 0x0000000000057941 */ /* 0x000fea0003800200 */
.L_x_10174:
        /* <DEDUP_REMOVED lines=64> */
.L_x_10177:
[----:B------:R-:W-:Y:S05]  /*226730*/  BSYNC.RECONVERGENT B1 ;  /* 0x0000000000017941 */ /* 0x000fea0003800200 */
.L_x_10176:
        /* <DEDUP_REMOVED lines=20> */
.L_x_10179:
[----:B------:R-:W-:Y:S05]  /*226880*/  BSYNC.RECONVERGENT B1 ;  /* 0x0000000000017941 */ /* 0x000fea0003800200 */
.L_x_10178:
        /* <DEDUP_REMOVED lines=57> */
.L_x_10181:
        /* <DEDUP_REMOVED lines=72> */
.L_x_10182:
[----:B------:R-:W-:Y:S05]  /*2270a0*/  BSYNC.RECONVERGENT B0 ;  /* 0x0000000000007941 */ /* 0x000fea0003800200 */
.L_x_10180:
        /* <DEDUP_REMOVED lines=39> */
.L_x_10186:
[----:B------:R-:W-:Y:S05]  /*227320*/  BSYNC.RECONVERGENT B6 ;  /* 0x0000000000067941 */ /* 0x000fea0003800200 */
.L_x_10185:
[----:B------:R-:W-:Y:S01]  /*227330*/  IADD3 R162, PT, PT, R105, 0x1, RZ ;  /* 0x0000000169a27810 */ /* 0x000fe20007ffe0ff */
[----:B------:R-:W-:Y:S06]  /*227340*/  BRA `(.L_x_10187) ;  /* 0x0000000000087947 */ /* 0x000fec0003800000 */
.L_x_10184:
[----:B------:R-:W-:Y:S01]  /*227350*/  DMUL R148, RZ, R158 ;  /* 0x0000009eff947228 */ /* 0x000fe20000000000 */
[----:B------:R-:W-:-:S10]  /*227360*/  IMAD.MOV.U32 R162, RZ, RZ, 0x1 ;  /* 0x00000001ffa27424 */ /* 0x000fd400078e00ff */
.L_x_10187:
[----:B------:R-:W-:Y:S05]  /*227370*/  BSYNC.RECONVERGENT B5 ;  /* 0x0000000000057941 */ /* 0x000fea0003800200 */
.L_x_10183:
        /* <DEDUP_REMOVED lines=55> */
.L_x_10189:
[----:B------:R-:W-:Y:S01]  /*2276f0*/  DMUL R148, RZ, R158 ;  /* 0x0000009eff947228 */ /* 0x000fe20000000000 */
[----:B------:R-:W-:-:S10]  /*227700*/  MOV R162, RZ ;  /* 0x000000ff00a27202 */ /* 0x000fd40000000f00 */
.L_x_10190:
[----:B------:R-:W-:Y:S05]  /*227710*/  BSYNC.RECONVERGENT B5 ;  /* 0x0000000000057941 */ /* 0x000fea0003800200 */
.L_x_10188:
        /* <DEDUP_REMOVED lines=64> */
.L_x_10192:
[----:B------:R-:W-:Y:S05]  /*227b20*/  BSYNC.RECONVERGENT B1 ;  /* 0x0000000000017941 */ /* 0x000fea0003800200 */
.L_x_10191:
        /* <DEDUP_REMOVED lines=20> */
.L_x_10194:
[----:B------:R-:W-:Y:S05]  /*227c70*/  BSYNC.RECONVERGENT B1 ;  /* 0x0000000000017941 */ /* 0x000fea0003800200 */
.L_x_10193:
        /* <DEDUP_REMOVED lines=77> */
.L_x_10196:
        /* <DEDUP_REMOVED lines=52> */
.L_x_10197:
[----:B------:R-:W-:Y:S05]  /*228490*/  BSYNC.RECONVERGENT B0 ;  /* 0x0000000000007941 */ /* 0x000fea0003800200 */
.L_x_10195:
[----:B------:R-:W-:Y:S01]  /*2284a0*/  UMOV UR12, 0x1a63c1f5 ;  /* 0x1a63c1f5000c7882 */ /* 0x000fe20000000000 */
[----:B------:R-:W-:Y:S01]  /*2284b0*/  UMOV UR13, 0x404ca5dc ;  /* 0x404ca5dc000d7882 */ /* 0x000fe20000000000 */
[----:B------:R-:W-:Y:S02]  /*2284c0*/  DSETP.GT.AND P0, PT, R94, RZ, PT ;  /* 0x000000ff5e00722a */ /* 0x000fe40003f04000 */
[----:B------:R-:W-:-:S08]  /*2284d0*/  DMUL R100, R100, UR12 ;  /* 0x0000000c64647c28 */ /* 0x000fd00008000000 */
[----:B------:R-:W-:-:S10]  /*2284e0*/  DADD R102, -RZ, -R100 ;  /* 0x00000000ff667229 */ /* 0x000fd40000000964 */
[----:B------:R-:W-:Y:S02]  /*2284f0*/  FSEL R94, R102, R100, P0 ;  /* 0x00000064665e7208 */ /* 0x000fe40000000000 */
[----:B------:R-:W-:-:S07]  /*228500*/  FSEL R95, R103, R101, P0 ;  /* 0x00000065675f7208 */ /* 0x000fce0000000000 */
.L_x_10169:
[----:B------:R-:W-:Y:S05]  /*228510*/  BSYNC.RECONVERGENT B4 ;  /* 0x0000000000047941 */ /* 0x000fea0003800200 */
.L_x_10168:
        /* <DEDUP_REMOVED lines=27> */
.L_x_10199:
[----:B------:R-:W-:Y:S05]  /*2286d0*/  BSYNC.RECONVERGENT B1 ;  /* 0x0000000000017941 */ /* 0x000fea0003800200 */
.L_x_10198:
        /* <DEDUP_REMOVED lines=24> */
.L_x_10201:
[----:B------:R-:W-:Y:S05]  /*228860*/  BSYNC.RECONVERGENT B1 ;  /* 0x0000000000017941 */ /* 0x000fea0003800200 */
.L_x_10200:
        /* <DEDUP_REMOVED lines=24> */
.L_x_10203:
[----:B------:R-:W-:Y:S05]  /*2289f0*/  BSYNC.RECONVERGENT B1 ;  /* 0x0000000000017941 */ /* 0x000fea0003800200 */
.L_x_10202:
        /* <DEDUP_REMOVED lines=49> */
.L_x_10209:
[----:B------:R-:W-:Y:S05]  /*228d10*/  BSYNC.RECONVERGENT B6 ;  /* 0x0000000000067941 */ /* 0x000fea0003800200 */
.L_x_10208:
        /* <DEDUP_REMOVED lines=16> */
[----:B--2---:R-:W-:Y:S01]  /*228e20*/  DFMA R100, R160, R162, R100 ;  /* 0x000000a2a064722b */ /* 0x004fe20000000064 */
[----:B------:R-:W-:-:S07]  /*228e30*/  @!P2 IMAD.MOV.U32 R162, RZ, RZ, 0x1 ;  /* 0x00000001ffa2a424 */ /* 0x000fce00078e00ff */
        /* <DEDUP_REMOVED lines=45> */
.L_x_10213:
[----:B------:R-:W-:Y:S05]  /*229110*/  BSYNC.RECONVERGENT B7 ;  /* 0x0000000000077941 */ /* 0x000fea0003800200 */
.L_x_10212:
[----:B------:R-:W-:-:S07]  /*229120*/  VIADD R162, R100, 0x1 ;  /* 0x0000000164a27836 */ /* 0x000fce0000000000 */
.L_x_10211:
[----:B------:R-:W-:Y:S05]  /*229130*/  BSYNC.RECONVERGENT B6 ;  /* 0x0000000000067941 */ /* 0x000fea0003800200 */
.L_x_10210:
        /* <DEDUP_REMOVED lines=35> */
.L_x_10219:
        /* <DEDUP_REMOVED lines=25> */
.L_x_10217:
[----:B------:R-:W-:Y:S05]  /*229500*/  BSYNC.RELIABLE B1 ;  /* 0x0000000000017941 */ /* 0x000fea0003800100 */
.L_x_10216:
[----:B------:R-:W-:-:S05]  /*229510*/  VIADD R101, R101, 0x1 ;  /* 0x0000000165657836 */ /* 0x000fca0000000000 */
[----:B------:R-:W-:-:S13]  /*229520*/  ISETP.NE.AND P0, PT, R101, R124, PT ;  /* 0x0000007c6500720c */ /* 0x000fda0003f05270 */
[----:B------:R-:W-:Y:S05]  /*229530*/  @P0 BRA `(.L_x_10219) ;  /* 0xfffffffc008c0947 */ /* 0x000fea000383ffff */
[----:B------:R-:W-:-:S07]  /*229540*/  IMAD.MOV.U32 R9, RZ, RZ, RZ ;  /* 0x000000ffff097224 */ /* 0x000fce00078e00ff */
.L_x_10215:
[----:B------:R-:W-:Y:S02]  /*229550*/  LEA R158, R20, 0x1, 0x1 ;  /* 0x00000001149e7811 */ /* 0x000fe400078e08ff */
[----:B------:R-:W-:Y:S02]  /*229560*/  ISETP.NE.AND P0, PT, R9, RZ, PT ;  /* 0x000000ff0900720c */ /* 0x000fe40003f05270 */
[----:B------:R-:W-:Y:S01]  /*229570*/  MOV R100, R9 ;  /* 0x0000000900647202 */ /* 0x000fe20000000f00 */
[----:B------:R-:W-:Y:S01]  /*229580*/  IMAD.MOV.U32 R9, RZ, RZ, RZ ;  /* 0x000000ffff097224 */ /* 0x000fe200078e00ff */
[----:B------:R-:W1:Y:S09]  /*229590*/  I2F.F64.U32 R158, R158 ;  /* 0x0000009e009e7312 */ /* 0x000e720000201800 */
[----:B------:R-:W-:Y:S05]  /*2295a0*/  @!P0 BREAK.RELIABLE B0 ;  /* 0x0000000000008942 */ /* 0x000fea0003800100 */
[----:B------:R-:W-:Y:S05]  /*2295b0*/  @!P0 BRA `(.L_x_10207) ;  /* 0x0000000000508947 */ /* 0x000fea0003800000 */
[----:B------:R-:W-:Y:S05]  /*2295c0*/  BSYNC.RELIABLE B0 ;  /* 0x0000000000007941 */ /* 0x000fea0003800100 */
.L_x_10214:
[----:B------:R2:W5:Y:S01]  /*2295d0*/  LDL.64 R102, [R1] ;  /* 0x0000000001667983 */ /* 0x0005620000100a00 */
[----:B------:R-:W-:-:S07]  /*2295e0*/  IMAD.MOV.U32 R9, RZ, RZ, R100 ;  /* 0x000000ffff097224 */ /* 0x000fce00078e0064 */
.L_x_10218:
        /* <DEDUP_REMOVED lines=17> */
.L_x_10207:
[----:B------:R-:W-:Y:S05]  /*229700*/  BSYNC.RECONVERGENT B5 ;  /* 0x0000000000057941 */ /* 0x000fea0003800200 */
.L_x_10206:
        /* <DEDUP_REMOVED lines=38> */
[----:B------:R-:W-:Y:S01]  /*229970*/  MOV R125, R105 ;  /* 0x00000069007d7202 */ /* 0x000fe20000000f00 */
[----:B------:R-:W-:Y:S02]  /*229980*/  IMAD.MOV.U32 R148, RZ, RZ, R102 ;  /* 0x000000ffff947224 */ /* 0x000fe400078e0066 */
[----:B------:R-:W-:Y:S01]  /*229990*/  IMAD.MOV.U32 R149, RZ, RZ, R103 ;  /* 0x000000ffff957224 */ /* 0x000fe200078e0067 */
[----:B------:R-:W-:Y:S06]  /*2299a0*/  BRA `(.L_x_10222) ;  /* 0x0000000000087947 */ /* 0x000fec0003800000 */
.L_x_10221:
[----:B------:R-:W-:Y:S01]  /*2299b0*/  DMUL R148, RZ, R168 ;  /* 0x000000a8ff947228 */ /* 0x000fe20000000000 */
[----:B------:R-:W-:-:S10]  /*2299c0*/  IMAD.MOV.U32 R125, RZ, RZ, RZ ;  /* 0x000000ffff7d7224 */ /* 0x000fd400078e00ff */
.L_x_10222:
[----:B------:R-:W-:Y:S05]  /*2299d0*/  BSYNC.RECONVERGENT B5 ;  /* 0x0000000000057941 */ /* 0x000fea0003800200 */
.L_x_10220:
        /* <DEDUP_REMOVED lines=58> */
.L_x_10226:
[----:B------:R-:W-:Y:S05]  /*229d80*/  BSYNC.RECONVERGENT B6 ;  /* 0x0000000000067941 */ /* 0x000fea0003800200 */
.L_x_10225:
[----:B------:R-:W-:Y:S01]  /*229d90*/  VIADD R125, R100, 0x1 ;  /* 0x00000001647d7836 */ /* 0x000fe20000000000 */
[----:B------:R-:W-:Y:S06]  /*229da0*/  BRA `(.L_x_10227) ;  /* 0x0000000000147947 */ /* 0x000fec0003800000 */
.L_x_10224:
[----:B------:R-:W-:Y:S01]  /*229db0*/  UMOV UR12, 0xa2529d3a ;  /* 0xa2529d3a000c7882 */ /* 0x000fe20000000000 */
[----:B------:R-:W-:Y:S01]  /*229dc0*/  UMOV UR13, 0x3f91df46 ;  /* 0x3f91df46000d7882 */ /* 0x000fe20000000000 */
[----:B------:R-:W-:Y:S01]  /*229dd0*/  IMAD.MOV.U32 R125, RZ, RZ, 0x1 ;  /* 0x00000001ff7d7424 */ /* 0x000fe200078e00ff */
[----:B------:R-:W-:-:S08]  /*229de0*/  DMUL R148, R94, UR12 ;  /* 0x0000000c5e947c28 */ /* 0x000fd00008000000 */
[----:B------:R-:W-:-:S11]  /*229df0*/  DMUL R148, RZ, R148 ;  /* 0x00000094ff947228 */ /* 0x000fd60000000000 */
.L_x_10227:
[----:B------:R-:W-:Y:S05]  /*229e00*/  BSYNC.RECONVERGENT B5 ;  /* 0x0000000000057941 */ /* 0x000fea0003800200 */
.L_x_10223:
        /* <DEDUP_REMOVED lines=35> */
.L_x_10233:
        /* <DEDUP_REMOVED lines=25> */
.L_x_10231:
[----:B------:R-:W-:Y:S05]  /*22a1d0*/  BSYNC.RELIABLE B1 ;  /* 0x0000000000017941 */ /* 0x000fea0003800100 */
.L_x_10230:
[----:B------:R-:W-:-:S05]  /*22a1e0*/  VIADD R101, R101, 0x1 ;  /* 0x0000000165657836 */ /* 0x000fca0000000000 */
[----:B------:R-:W-:-:S13]  /*22a1f0*/  ISETP.NE.AND P0, PT, R101, R124, PT ;  /* 0x0000007c6500720c */ /* 0x000fda0003f05270 */
[----:B------:R-:W-:Y:S05]  /*22a200*/  @P0 BRA `(.L_x_10233) ;  /* 0xfffffffc008c0947 */ /* 0x000fea000383ffff */
[----:B------:R-:W-:-:S07]  /*22a210*/  IMAD.MOV.U32 R9, RZ, RZ, RZ ;  /* 0x000000ffff097224 */ /* 0x000fce00078e00ff */
.L_x_10229:
[----:B------:R-:W-:Y:S02]  /*22a220*/  ISETP.NE.AND P0, PT, R9, RZ, PT ;  /* 0x000000ff0900720c */ /* 0x000fe40003f05270 */
[----:B------:R-:W-:Y:S01]  /*22a230*/  MOV R100, R9 ;  /* 0x0000000900647202 */ /* 0x000fe20000000f00 */
[----:B------:R-:W-:-:S10]  /*22a240*/  IMAD.MOV.U32 R9, RZ, RZ, RZ ;  /* 0x000000ffff097224 */ /* 0x000fd400078e00ff */
[----:B------:R-:W-:Y:S05]  /*22a250*/  @!P0 BREAK.RELIABLE B0 ;  /* 0x0000000000008942 */ /* 0x000fea0003800100 */
[----:B------:R-:W-:Y:S05]  /*22a260*/  @!P0 BRA `(.L_x_10205) ;  /* 0x0000000000448947 */ /* 0x000fea0003800000 */
[----:B------:R-:W-:Y:S05]  /*22a270*/  BSYNC.RELIABLE B0 ;  /* 0x0000000000007941 */ /* 0x000fea0003800100 */
.L_x_10228:
[----:B------:R3:W5:Y:S01]  /*22a280*/  LDL.64 R102, [R1+0x8] ;  /* 0x0000080001667983 */ /* 0x0007620000100a00 */
[----:B------:R-:W-:-:S07]  /*22a290*/  IMAD.MOV.U32 R9, RZ, RZ, R100 ;  /* 0x000000ffff097224 */ /* 0x000fce00078e0064 */
.L_x_10232:
        /* <DEDUP_REMOVED lines=14> */
.L_x_10205:
[----:B------:R-:W-:Y:S05]  /*22a380*/  BSYNC.RECONVERGENT B4 ;  /* 0x0000000000047941 */ /* 0x000fea0003800200 */
.L_x_10204:
[----:B----4-:R-:W4:Y:S02]  /*22a390*/  LDC.64 R100, c[0x0][0x390] ;  /* 0x0000e400ff647b82 */ /* 0x010f240000000a00 */
[----:B----4-:R-:W4:Y:S01]  /*22a3a0*/  LDG.E R101, desc[UR4][R100.64+0x4] ;  /* 0x0000040464657981 */ /* 0x010f22000c1e1900 */
[----:B------:R-:W-:-:S05]  /*22a3b0*/  VIADD R20, R20, 0x1 ;  /* 0x0000000114147836 */ /* 0x000fca0000000000 */
[----:B----4-:R-:W-:-:S13]  /*22a3c0*/  ISETP.GE.AND P0, PT, R20, R101, PT ;  /* 0x000000651400720c */ /* 0x010fda0003f06270 */
[----:B------:R-:W-:Y:S05]  /*22a3d0*/  @!P0 BRA `(.L_x_10234) ;  /* 0xffffff6c00988947 */ /* 0x000fea000383ffff */
.L_x_10111:
[----:B------:R-:W-:Y:S01]  /*22a3e0*/  ISETP.GE.AND P0, PT, R10, 0x1, PT ;  /* 0x000000010a00780c */ /* 0x000fe20003f06270 */
[----:B------:R-:W-:Y:S01]  /*22a3f0*/  BSSY.RECONVERGENT B1, `(.L_x_10235) ;  /* 0x0000045000017945 */ /* 0x000fe20003800200 */
[----:B------:R-:W-:-:S11]  /*22a400*/  CS2R R124, SRZ ;  /* 0x00000000007c7805 */ /* 0x000fd6000001ff00 */
[----:B------:R-:W-:Y:S05]  /*22a410*/  @!P0 BRA `(.L_x_10236) ;  /* 0x0000000400088947 */ /* 0x000fea0003800000 */
[----:B------:R-:W-:Y:S01]  /*22a420*/  IMAD.MOV.U32 R129, RZ, RZ, RZ ;  /* 0x000000ffff817224 */ /* 0x000fe200078e00ff */
[----:B------:R-:W-:-:S07]  /*22a430*/  CS2R R124, SRZ ;  /* 0x00000000007c7805 */ /* 0x000fce000001ff00 */
.L_x_10243:
        /* <DEDUP_REMOVED lines=17> */
.L_x_10240:
        /* <DEDUP_REMOVED lines=9> */
.L_x_10239:
        /* <DEDUP_REMOVED lines=32> */
.L_x_10242:
[----:B------:R-:W-:Y:S05]  /*22a7e0*/  BSYNC.RECONVERGENT B5 ;  /* 0x0000000000057941 */ /* 0x000fea0003800200 */
.L_x_10241:
[----:B------:R-:W-:-:S11]  /*22a7f0*/  DADD R124, R124, R100 ;  /* 0x000000007c7c7229 */ /* 0x000fd60000000064 */
.L_x_10238:
[----:B------:R-:W-:Y:S05]  /*22a800*/  BSYNC.RECONVERGENT B4 ;  /* 0x0000000000047941 */ /* 0x000fea0003800200 */
.L_x_10237:
[----:B------:R-:W-:-:S05]  /*22a810*/  VIADD R129, R129, 0x1 ;  /* 0x0000000181817836 */ /* 0x000fca0000000000 */
[----:B------:R-:W-:-:S13]  /*22a820*/  ISETP.NE.AND P0, PT, R129, R10, PT ;  /* 0x0000000a8100720c */ /* 0x000fda0003f05270 */
[----:B------:R-:W-:Y:S05]  /*22a830*/  @P0 BRA `(.L_x_10243) ;  /* 0xfffffffc00000947 */ /* 0x000fea000383ffff */
.L_x_10236:
[----:B------:R-:W-:Y:S05]  /*22a840*/  BSYNC.RECONVERGENT B1 ;  /* 0x0000000000017941 */ /* 0x000fea0003800200 */
.L_x_10235:
[----:B------:R-:W-:-:S14]  /*22a850*/  DSETP.GEU.AND P0, PT, R124, R120, PT ;  /* 0x000000787c00722a */ /* 0x000fdc0003f0e000 */
[----:B------:R-:W-:Y:S05]  /*22a860*/  @!P0 BRA `(.L_x_10244) ;  /* 0x000000fc00e88947 */ /* 0x000fea0003800000 */
[----:B-----5:R-:W-:-:S05]  /*22a870*/  IMAD.WIDE.U32 R106, R119, 0x8, R34 ;  /* 0x00000008776a7825 */ /* 0x020fca00078e0022 */
        /* <DEDUP_REMOVED lines=12> */
[----:B----4-:R-:W-:Y:S01]  /*22a940*/  @!P0 MOV R100, R102 ;  /* 0x0000006600648202 */ /* 0x010fe20000000f00 */
        /* <DEDUP_REMOVED lines=40> */
.L_x_10246:
[----:B------:R-:W-:Y:S05]  /*22abd0*/  BSYNC.RECONVERGENT B4 ;  /* 0x0000000000047941 */ /* 0x000fea0003800200 */
.L_x_10245:
        /* <DEDUP_REMOVED lines=60> */
.L_x_10248:
[----:B------:R-:W-:Y:S05]  /*22afa0*/  BSYNC.RECONVERGENT B4 ;  /* 0x0000000000047941 */ /* 0x000fea0003800200 */
.L_x_10247:
        /* <DEDUP_REMOVED lines=60> */
.L_x_10250:
[----:B------:R-:W-:Y:S05]  /*22b370*/  BSYNC.RECONVERGENT B4 ;  /* 0x0000000000047941 */ /* 0x000fea0003800200 */
.L_x_10249:
        /* <DEDUP_REMOVED lines=56> */
.L_x_10254:
[----:B------:R-:W-:Y:S05]  /*22b700*/  BSYNC.RECONVERGENT B5 ;  /* 0x0000000000057941 */ /* 0x000fea0003800200 */
.L_x_10253:
[----:B------:R-:W-:-:S07]  /*22b710*/  VIADD R20, R105, 0x1 ;  /* 0x0000000169147836 */ /* 0x000fce0000000000 */
.L_x_10252:
[----:B------:R-:W-:Y:S05]  /*22b720*/  BSYNC.RECONVERGENT B4 ;  /* 0x0000000000047941 */ /* 0x000fea0003800200 */
.L_x_10251:
        /* <DEDUP_REMOVED lines=56> */
.L_x_10258:
[----:B------:R-:W-:Y:S05]  /*22bab0*/  BSYNC.RECONVERGENT B5 ;  /* 0x0000000000057941 */ /* 0x000fea0003800200 */
.L_x_10257:
[----:B------:R-:W-:-:S07]  /*22bac0*/  VIADD R20, R105, 0x1 ;  /* 0x0000000169147836 */ /* 0x000fce0000000000 */
.L_x_10256:
[----:B------:R-:W-:Y:S05]  /*22bad0*/  BSYNC.RECONVERGENT B4 ;  /* 0x0000000000047941 */ /* 0x000fea0003800200 */
.L_x_10255:
        /* <DEDUP_REMOVED lines=57> */
.L_x_10262:
[----:B------:R-:W-:Y:S05]  /*22be70*/  BSYNC.RECONVERGENT B5 ;  /* 0x0000000000057941 */ /* 0x000fea0003800200 */
.L_x_10261:
[----:B------:R-:W-:-:S07]  /*22be80*/  VIADD R20, R105, 0x1 ;  /* 0x0000000169147836 */ /* 0x000fce0000000000 */
.L_x_10260:
[----:B------:R-:W-:Y:S05]  /*22be90*/  BSYNC.RECONVERGENT B4 ;  /* 0x0000000000047941 */ /* 0x000fea0003800200 */
.L_x_10259:
        /* <DEDUP_REMOVED lines=52> */
.L_x_10264:
[----:B------:R-:W-:Y:S05]  /*22c1e0*/  BSYNC.RECONVERGENT B1 ;  /* 0x0000000000017941 */ /* 0x000fea0003800200 */
.L_x_10263:
        /* <DEDUP_REMOVED lines=57> */
.L_x_10266:
        /* <DEDUP_REMOVED lines=72> */
.L_x_10267:
[----:B------:R-:W-:Y:S05]  /*22ca00*/  BSYNC.RECONVERGENT B0 ;  /* 0x0000000000007941 */ /* 0x000fea0003800200 */
.L_x_10265:
        /* <DEDUP_REMOVED lines=22> */
.L_x_10269:
[----:B------:R-:W-:Y:S05]  /*22cb70*/  BSYNC.RECONVERGENT B1 ;  /* 0x0000000000017941 */ /* 0x000fea0003800200 */
.L_x_10268:
        /* <DEDUP_REMOVED lines=57> */
.L_x_10271:
        /* <DEDUP_REMOVED lines=72> */
.L_x_10272:
[----:B------:R-:W-:Y:S05]  /*22d390*/  BSYNC.RECONVERGENT B0 ;  /* 0x0000000000007941 */ /* 0x000fea0003800200 */
.L_x_10270:
        /* <DEDUP_REMOVED lines=34> */
.L_x_10274:
[----:B------:R-:W-:Y:S05]  /*22d5c0*/  BSYNC.RECONVERGENT B4 ;  /* 0x0000000000047941 */ /* 0x000fea0003800200 */
.L_x_10273:
        /* <DEDUP_REMOVED lines=59> */
.L_x_10276:
[----:B------:R-:W-:Y:S05]  /*22d980*/  BSYNC.RECONVERGENT B1 ;  /* 0x0000000000017941 */ /* 0x000fea0003800200 */
.L_x_10275:
        /* <DEDUP_REMOVED lines=25> */
.L_x_10278:
[----:B------:R-:W-:Y:S05]  /*22db20*/  BSYNC.RECONVERGENT B1 ;  /* 0x0000000000017941 */ /* 0x000fea0003800200 */
.L_x_10277:
        /* <DEDUP_REMOVED lines=25> */
.L_x_10280:
[----:B------:R-:W-:Y:S05]  /*22dcc0*/  BSYNC.RECONVERGENT B1 ;  /* 0x0000000000017941 */ /* 0x000fea0003800200 */
.L_x_10279:
        /* <DEDUP_REMOVED lines=34> */
.L_x_10284:
[----:B------:R-:W-:Y:S05]  /*22def0*/  BSYNC.RECONVERGENT B5 ;  /* 0x0000000000057941 */ /* 0x000fea0003800200 */
.L_x_10283:
[----:B------:R-:W-:-:S07]  /*22df00*/  VIADD R20, R105, 0x1 ;  /* 0x0000000169147836 */ /* 0x000fce0000000000 */
.L_x_10282:
[----:B------:R-:W-:Y:S05]  /*22df10*/  BSYNC.RECONVERGENT B4 ;  /* 0x0000000000047941 */ /* 0x000fea0003800200 */
.L_x_10281:
        /* <DEDUP_REMOVED lines=56> */
.L_x_10288:
[----:B------:R-:W-:Y:S05]  /*22e2a0*/  BSYNC.RECONVERGENT B5 ;  /* 0x0000000000057941 */ /* 0x000fea0003800200 */
.L_x_10287:
[----:B------:R-:W-:-:S07]  /*22e2b0*/  VIADD R20, R105, 0x1 ;  /* 0x0000000169147836 */ /* 0x000fce0000000000 */
.L_x_10286:
[----:B------:R-:W-:Y:S05]  /*22e2c0*/  BSYNC.RECONVERGENT B4 ;  /* 0x0000000000047941 */ /* 0x000fea0003800200 */
.L_x_10285:
        /* <DEDUP_REMOVED lines=56> */
.L_x_10290:
[----:B------:R-:W-:Y:S05]  /*22e650*/  BSYNC.RECONVERGENT B4 ;  /* 0x0000000000047941 */ /* 0x000fea0003800200 */
.L_x_10289:
        /* <DEDUP_REMOVED lines=42> */
.L_x_10305:
        /* <DEDUP_REMOVED lines=50> */
.L_x_10293:
[----:B------:R-:W-:Y:S05]  /*22ec20*/  BSYNC.RECONVERGENT B1 ;  /* 0x0000000000017941 */ /* 0x000fea0003800200 */
.L_x_10292:
        /* <DEDUP_REMOVED lines=16> */
.L_x_10295:
[----:B------:R-:W-:Y:S05]  /*22ed30*/  BSYNC.RECONVERGENT B1 ;  /* 0x0000000000017941 */ /* 0x000fea0003800200 */
.L_x_10294:
        /* <DEDUP_REMOVED lines=34> */
.L_x_10297:
[----:B------:R-:W-:Y:S05]  /*22ef60*/  BSYNC.RECONVERGENT B1 ;  /* 0x0000000000017941 */ /* 0x000fea0003800200 */
.L_x_10296:
        /* <DEDUP_REMOVED lines=45> */
.L_x_10299:
        /* <DEDUP_REMOVED lines=70> */
.L_x_10300:
[----:B------:R-:W-:Y:S05]  /*22f6a0*/  BSYNC.RECONVERGENT B0 ;  /* 0x0000000000007941 */ /* 0x000fea0003800200 */
.L_x_10298:
        /* <DEDUP_REMOVED lines=37> */
.L_x_10304:
[----:B------:R-:W-:Y:S05]  /*22f900*/  BSYNC.RECONVERGENT B5 ;  /* 0x0000000000057941 */ /* 0x000fea0003800200 */
.L_x_10303:
[----:B------:R-:W-:-:S04]  /*22f910*/  LOP3.LUT R100, R100, 0x1, RZ, 0xc0, !PT ;  /* 0x0000000164647812 */ /* 0x000fc800078ec0ff */
[----:B------:R-:W-:-:S13]  /*22f920*/  ISETP.NE.U32.AND P0, PT, R100, 0x1, PT ;  /* 0x000000016400780c */ /* 0x000fda0003f05070 */
.L_x_10302:
[----:B------:R-:W-:Y:S05]  /*22f930*/  BSYNC.RECONVERGENT B4 ;  /* 0x0000000000047941 */ /* 0x000fea0003800200 */
.L_x_10301:
[----:B------:R-:W-:Y:S01]  /*22f940*/  DMUL R100, R102, R102 ;  /* 0x0000006666647228 */ /* 0x000fe20000000000 */
[----:B------:R-:W-:Y:S01]  /*22f950*/  MOV R104, 0x5b27ebb1 ;  /* 0x5b27ebb100687802 */ /* 0x000fe20000000f00 */
[----:B------:R-:W-:Y:S01]  /*22f960*/  IMAD.MOV.U32 R105, RZ, RZ, 0x3ef9757c ;  /* 0x3ef9757cff697424 */ /* 0x000fe200078e00ff */
        /* <DEDUP_REMOVED lines=64> */
.L_x_10291:
        /* <DEDUP_REMOVED lines=19> */
.L_x_10309:
[----:B------:R-:W-:Y:S05]  /*22fea0*/  BSYNC.RECONVERGENT B5 ;  /* 0x0000000000057941 */ /* 0x000fea0003800200 */
.L_x_10308:
[----:B------:R-:W-:-:S07]  /*22feb0*/  IADD3 R118, PT, PT, R105, 0x1, RZ ;  /* 0x0000000169767810 */ /* 0x000fce0007ffe0ff */
.L_x_10307:
[----:B------:R-:W-:Y:S05]  /*22fec0*/  BSYNC.RECONVERGENT B4 ;  /* 0x0000000000047941 */ /* 0x000fea0003800200 */
.L_x_10306:
        /* <DEDUP_REMOVED lines=48> */
.L_x_10313:
[----:B------:R-:W-:Y:S05]  /*2301d0*/  BSYNC.RECONVERGENT B5 ;  /* 0x0000000000057941 */ /* 0x000fea0003800200 */
.L_x_10312:
[----:B------:R-:W-:-:S07]  /*2301e0*/  VIADD R118, R105, 0x1 ;  /* 0x0000000169767836 */ /* 0x000fce0000000000 */
.L_x_10311:
[----:B------:R-:W-:Y:S05]  /*2301f0*/  BSYNC.RECONVERGENT B4 ;  /* 0x0000000000047941 */ /* 0x000fea0003800200 */
.L_x_10310:
        /* <DEDUP_REMOVED lines=48> */
.L_x_10317:
[----:B------:R-:W-:Y:S05]  /*230500*/  BSYNC.RECONVERGENT B5 ;  /* 0x0000000000057941 */ /* 0x000fea0003800200 */
.L_x_10316:
[----:B------:R-:W-:-:S07]  /*230510*/  VIADD R118, R105, 0x1 ;  /* 0x0000000169767836 */ /* 0x000fce0000000000 */
.L_x_10315:
[----:B------:R-:W-:Y:S05]  /*230520*/  BSYNC.RECONVERGENT B4 ;  /* 0x0000000000047941 */ /* 0x000fea0003800200 */
.L_x_10314:
        /* <DEDUP_REMOVED lines=41> */
[----:B------:R-:W-:Y:S01]  /*2307c0*/  MOV R20, R105 ;  /* 0x0000006900147202 */ /* 0x000fe20000000f00 */
[----:B------:R-:W-:Y:S02]  /*2307d0*/  IMAD.MOV.U32 R124, RZ, RZ, R102 ;  /* 0x000000ffff7c7224 */ /* 0x000fe400078e0066 */
[----:B------:R-:W-:-:S07]  /*2307e0*/  IMAD.MOV.U32 R125, RZ, RZ, R103 ;  /* 0x000000ffff7d7224 */ /* 0x000fce00078e0067 */
.L_x_10319:
[----:B------:R-:W-:Y:S05]  /*2307f0*/  BSYNC.RECONVERGENT B4 ;  /* 0x0000000000047941 */ /* 0x000fea0003800200 */
.L_x_10318:
        /* <DEDUP_REMOVED lines=43> */
.L_x_10321:
[----:B------:R-:W-:Y:S05]  /*230ab0*/  BSYNC.RECONVERGENT B4 ;  /* 0x0000000000047941 */ /* 0x000fea0003800200 */
.L_x_10320:
        /* <DEDUP_REMOVED lines=43> */
.L_x_10323:
[----:B------:R-:W-:Y:S05]  /*230d70*/  BSYNC.RECONVERGENT B4 ;  /* 0x0000000000047941 */ /* 0x000fea0003800200 */
.L_x_10322:
        /* <DEDUP_REMOVED lines=52> */
.L_x_10447:
        /* <DEDUP_REMOVED lines=43> */
.L_x_10326:
[----:B------:R-:W-:Y:S05]  /*231370*/  BSYNC.RECONVERGENT B1 ;  /* 0x0000000000017941 */ /* 0x000fea0003800200 */
.L_x_10325:
        /* <DEDUP_REMOVED lines=31> */
.L_x_10328:
[----:B------:R-:W-:Y:S05]  /*231570*/  BSYNC.RECONVERGENT B4 ;  /* 0x0000000000047941 */ /* 0x000fea0003800200 */
.L_x_10327:
        /* <DEDUP_REMOVED lines=60> */
.L_x_10333:
[----:B------:R-:W-:Y:S05]  /*231940*/  BSYNC.RECONVERGENT B1 ;  /* 0x0000000000017941 */ /* 0x000fea0003800200 */
.L_x_10332:
        /* <DEDUP_REMOVED lines=59> */
.L_x_10335:
        /* <DEDUP_REMOVED lines=72> */
.L_x_10336:
[----:B------:R-:W-:Y:S05]  /*232180*/  BSYNC.RECONVERGENT B0 ;  /* 0x0000000000007941 */ /* 0x000fea0003800200 */
.L_x_10334:
[----:B------:R-:W-:Y:S01]  /*232190*/  UMOV UR12, 0x1a63c1f5 ;  /* 0x1a63c1f5000c7882 */ /* 0x000fe20000000000 */
[----:B------:R-:W-:Y:S01]  /*2321a0*/  UMOV UR13, 0x404ca5dc ;  /* 0x404ca5dc000d7882 */ /* 0x000fe20000000000 */
[----:B------:R-:W-:Y:S01]  /*2321b0*/  IMAD.MOV.U32 R125, RZ, RZ, 0x2 ;  /* 0x00000002ff7d7424 */ /* 0x000fe200078e00ff */
[----:B------:R-:W-:-:S08]  /*2321c0*/  DMUL R100, R100, UR12 ;  /* 0x0000000c64647c28 */ /* 0x000fd00008000000 */
[----:B------:R-:W-:-:S07]  /*2321d0*/  DADD R102, -RZ, -R100 ;  /* 0x00000000ff667229 */ /* 0x000fce0000000964 */
[----:B------:R1:W-:Y:S01]  /*2321e0*/  STL.128 [R1], R100 ;  /* 0x0000006401007387 */ /* 0x0003e20000100c00 */
[----:B------:R-:W-:Y:S05]  /*2321f0*/  BRA `(.L_x_10331) ;  /* 0x00000038006c7947 */ /* 0x000fea0003800000 */
.L_x_10330:
        /* <DEDUP_REMOVED lines=23> */
.L_x_10338:
[----:B------:R-:W-:Y:S05]  /*232370*/  BSYNC.RECONVERGENT B1 ;  /* 0x0000000000017941 */ /* 0x000fea0003800200 */
.L_x_10337:
        /* <DEDUP_REMOVED lines=26> */
.L_x_10340:
[----:B------:R-:W-:Y:S05]  /*232520*/  BSYNC.RECONVERGENT B1 ;  /* 0x0000000000017941 */ /* 0x000fea0003800200 */
.L_x_10339:
        /* <DEDUP_REMOVED lines=22> */
.L_x_10342:
[----:B------:R-:W-:Y:S05]  /*232690*/  BSYNC.RECONVERGENT B1 ;  /* 0x0000000000017941 */ /* 0x000fea0003800200 */
.L_x_10341:
        /* <DEDUP_REMOVED lines=32> */
.L_x_10344:
[----:B------:R-:W-:Y:S05]  /*2328a0*/  BSYNC.RECONVERGENT B1 ;  /* 0x0000000000017941 */ /* 0x000fea0003800200 */
.L_x_10343:
        /* <DEDUP_REMOVED lines=23> */
.L_x_10346:
[----:B------:R-:W-:Y:S05]  /*232a20*/  BSYNC.RECONVERGENT B1 ;  /* 0x0000000000017941 */ /* 0x000fea0003800200 */
.L_x_10345:
        /* <DEDUP_REMOVED lines=61> */
.L_x_10350:
        /* <DEDUP_REMOVED lines=72> */
.L_x_10351:
[----:B------:R-:W-:Y:S05]  /*233280*/  BSYNC.RECONVERGENT B0 ;  /* 0x0000000000007941 */ /* 0x000fea0003800200 */
.L_x_10349:
        /* <DEDUP_REMOVED lines=28> */
.L_x_10355:
[----:B------:R-:W-:Y:S05]  /*233450*/  BSYNC.RECONVERGENT B7 ;  /* 0x0000000000077941 */ /* 0x000fea0003800200 */
.L_x_10354:
[----:B------:R-:W-:-:S07]  /*233460*/  VIADD R125, R105, 0x1 ;  /* 0x00000001697d7836 */ /* 0x000fce0000000000 */
.L_x_10353:
[----:B------:R-:W-:Y:S05]  /*233470*/  BSYNC.RECONVERGENT B6 ;  /* 0x0000000000067941 */ /* 0x000fea0003800200 */
.L_x_10352:
        /* <DEDUP_REMOVED lines=56> */
.L_x_10357:
[----:B------:R-:W-:Y:S05]  /*233800*/  BSYNC.RECONVERGENT B6 ;  /* 0x0000000000067941 */ /* 0x000fea0003800200 */
.L_x_10356:
        /* <DEDUP_REMOVED lines=59> */
.L_x_10361:
[----:B------:R-:W-:Y:S05]  /*233bc0*/  BSYNC.RECONVERGENT B7 ;  /* 0x0000000000077941 */ /* 0x000fea0003800200 */
.L_x_10360:
[----:B------:R-:W-:-:S07]  /*233bd0*/  VIADD R125, R105, 0x1 ;  /* 0x00000001697d7836 */ /* 0x000fce0000000000 */
.L_x_10359:
[----:B------:R-:W-:Y:S05]  /*233be0*/  BSYNC.RECONVERGENT B6 ;  /* 0x0000000000067941 */ /* 0x000fea0003800200 */
.L_x_10358:
        /* <DEDUP_REMOVED lines=56> */
.L_x_10363:
[----:B------:R-:W-:Y:S05]  /*233f70*/  BSYNC.RECONVERGENT B6 ;  /* 0x0000000000067941 */ /* 0x000fea0003800200 */
.L_x_10362:
        /* <DEDUP_REMOVED lines=43> */
.L_x_10348:
[----:B------:R-:W-:Y:S05]  /*234230*/  BSYNC.RECONVERGENT B5 ;  /* 0x0000000000057941 */ /* 0x000fea0003800200 */
.L_x_10347:
        /* <DEDUP_REMOVED lines=22> */
.L_x_10365:
[----:B------:R-:W-:Y:S05]  /*2343a0*/  BSYNC.RECONVERGENT B1 ;  /* 0x0000000000017941 */ /* 0x000fea0003800200 */
.L_x_10364:
        /* <DEDUP_REMOVED lines=59> */
.L_x_10367:
        /* <DEDUP_REMOVED lines=72> */
.L_x_10368:
[----:B------:R-:W-:Y:S05]  /*234be0*/  BSYNC.RECONVERGENT B0 ;  /* 0x0000000000007941 */ /* 0x000fea0003800200 */
.L_x_10366:
        /* <DEDUP_REMOVED lines=28> */
.L_x_10372:
[----:B------:R-:W-:Y:S05]  /*234db0*/  BSYNC.RECONVERGENT B6 ;  /* 0x0000000000067941 */ /* 0x000fea0003800200 */
.L_x_10371:
[----:B------:R-:W-:-:S07]  /*234dc0*/  VIADD R164, R105, 0x1 ;  /* 0x0000000169a47836 */ /* 0x000fce0000000000 */
.L_x_10370:
[----:B------:R-:W-:Y:S05]  /*234dd0*/  BSYNC.RECONVERGENT B5 ;  /* 0x0000000000057941 */ /* 0x000fea0003800200 */
.L_x_10369:
        /* <DEDUP_REMOVED lines=56> */
.L_x_10374:
[----:B------:R-:W-:Y:S05]  /*235160*/  BSYNC.RECONVERGENT B5 ;  /* 0x0000000000057941 */ /* 0x000fea0003800200 */
.L_x_10373:
        /* <DEDUP_REMOVED lines=59> */
.L_x_10378:
[----:B------:R-:W-:Y:S05]  /*235520*/  BSYNC.RECONVERGENT B6 ;  /* 0x0000000000067941 */ /* 0x000fea0003800200 */
.L_x_10377:
[----:B------:R-:W-:-:S07]  /*235530*/  VIADD R164, R105, 0x1 ;  /* 0x0000000169a47836 */ /* 0x000fce0000000000 */
.L_x_10376:
[----:B------:R-:W-:Y:S05]  /*235540*/  BSYNC.RECONVERGENT B5 ;  /* 0x0000000000057941 */ /* 0x000fea0003800200 */
.L_x_10375:
        /* <DEDUP_REMOVED lines=56> */
.L_x_10380:
[----:B------:R-:W-:Y:S05]  /*2358d0*/  BSYNC.RECONVERGENT B5 ;  /* 0x0000000000057941 */ /* 0x000fea0003800200 */
.L_x_10379:
        /* <DEDUP_REMOVED lines=45> */
.L_x_10331:
[----:B------:R-:W-:Y:S05]  /*235bb0*/  BSYNC.RECONVERGENT B4 ;  /* 0x0000000000047941 */ /* 0x000fea0003800200 */
.L_x_10329:
        /* <DEDUP_REMOVED lines=35> */
.L_x_10386:
[----:B------:R-:W-:Y:S05]  /*235df0*/  BSYNC.RECONVERGENT B6 ;  /* 0x0000000000067941 */ /* 0x000fea0003800200 */
.L_x_10385:
[----:B------:R-:W-:-:S07]  /*235e00*/  VIADD R148, R105, 0x1 ;  /* 0x0000000169947836 */ /* 0x000fce0000000000 */
.L_x_10384:
[----:B------:R-:W-:Y:S05]  /*235e10*/  BSYNC.RECONVERGENT B5 ;  /* 0x0000000000057941 */ /* 0x000fea0003800200 */
.L_x_10383:
        /* <DEDUP_REMOVED lines=56> */
.L_x_10388:
[----:B------:R-:W-:Y:S05]  /*2361a0*/  BSYNC.RECONVERGENT B5 ;  /* 0x0000000000057941 */ /* 0x000fea0003800200 */
.L_x_10387:
        /* <DEDUP_REMOVED lines=64> */
.L_x_10390:
[----:B------:R-:W-:Y:S05]  /*2365b0*/  BSYNC.RECONVERGENT B1 ;  /* 0x0000000000017941 */ /* 0x000fea0003800200 */
.L_x_10389:
        /* <DEDUP_REMOVED lines=20> */
.L_x_10392:
[----:B------:R-:W-:Y:S05]  /*236700*/  BSYNC.RECONVERGENT B1 ;  /* 0x0000000000017941 */ /* 0x000fea0003800200 */
.L_x_10391:
        /* <DEDUP_REMOVED lines=57> */
.L_x_10394:
        /* <DEDUP_REMOVED lines=72> */
.L_x_10395:
[----:B------:R-:W-:Y:S05]  /*236f20*/  BSYNC.RECONVERGENT B0 ;  /* 0x0000000000007941 */ /* 0x000fea0003800200 */
.L_x_10393:
        /* <DEDUP_REMOVED lines=39> */
.L_x_10399:
[----:B------:R-:W-:Y:S05]  /*2371a0*/  BSYNC.RECONVERGENT B6 ;  /* 0x0000000000067941 */ /* 0x000fea0003800200 */
.L_x_10398:
[----:B------:R-:W-:Y:S01]  /*2371b0*/  VIADD R162, R105, 0x1 ;  /* 0x0000000169a27836 */ /* 0x000fe20000000000 */
[----:B------:R-:W-:Y:S06]  /*2371c0*/  BRA `(.L_x_10400) ;  /* 0x0000000000087947 */ /* 0x000fec0003800000 */
.L_x_10397:
[----:B------:R-:W-:Y:S01]  /*2371d0*/  DMUL R148, RZ, R158 ;  /* 0x0000009eff947228 */ /* 0x000fe20000000000 */
[----:B------:R-:W-:-:S10]  /*2371e0*/  MOV R162, 0x1 ;  /* 0x0000000100a27802 */ /* 0x000fd40000000f00 */
.L_x_10400:
[----:B------:R-:W-:Y:S05]  /*2371f0*/  BSYNC.RECONVERGENT B5 ;  /* 0x0000000000057941 */ /* 0x000fea0003800200 */
.L_x_10396:
        /* <DEDUP_REMOVED lines=55> */
.L_x_10402:
[----:B------:R-:W-:Y:S01]  /*237570*/  DMUL R148, RZ, R158 ;  /* 0x0000009eff947228 */ /* 0x000fe20000000000 */
[----:B------:R-:W-:-:S10]  /*237580*/  IMAD.MOV.U32 R162, RZ, RZ, RZ ;  /* 0x000000ffffa27224 */ /* 0x000fd400078e00ff */
.L_x_10403:
[----:B------:R-:W-:Y:S05]  /*237590*/  BSYNC.RECONVERGENT B5 ;  /* 0x0000000000057941 */ /* 0x000fea0003800200 */
.L_x_10401:
        /* <DEDUP_REMOVED lines=64> */
.L_x_10405:
[----:B------:R-:W-:Y:S05]  /*2379a0*/  BSYNC.RECONVERGENT B1 ;  /* 0x0000000000017941 */ /* 0x000fea0003800200 */
.L_x_10404:
        /* <DEDUP_REMOVED lines=20> */
.L_x_10407:
[----:B------:R-:W-:Y:S05]  /*237af0*/  BSYNC.RECONVERGENT B1 ;  /* 0x0000000000017941 */ /* 0x000fea0003800200 */
.L_x_10406:
        /* <DEDUP_REMOVED lines=77> */
.L_x_10409:
        /* <DEDUP_REMOVED lines=52> */
.L_x_10410:
[----:B------:R-:W-:Y:S05]  /*238310*/  BSYNC.RECONVERGENT B0 ;  /* 0x0000000000007941 */ /* 0x000fea0003800200 */
.L_x_10408:
[----:B------:R-:W-:Y:S01]  /*238320*/  UMOV UR12, 0x1a63c1f5 ;  /* 0x1a63c1f5000c7882 */ /* 0x000fe20000000000 */
[----:B------:R-:W-:Y:S01]  /*238330*/  UMOV UR13, 0x404ca5dc ;  /* 0x404ca5dc000d7882 */ /* 0x000fe20000000000 */
[----:B------:R-:W-:Y:S02]  /*238340*/  DSETP.GT.AND P0, PT, R72, RZ, PT ;  /* 0x000000ff4800722a */ /* 0x000fe40003f04000 */
[----:B------:R-:W-:-:S08]  /*238350*/  DMUL R100, R100, UR12 ;  /* 0x0000000c64647c28 */ /* 0x000fd00008000000 */
[----:B------:R-:W-:-:S10]  /*238360*/  DADD R102, -RZ, -R100 ;  /* 0x00000000ff667229 */ /* 0x000fd40000000964 */
[----:B------:R-:W-:Y:S02]  /*238370*/  FSEL R72, R102, R100, P0 ;  /* 0x0000006466487208 */ /* 0x000fe40000000000 */
[----:B------:R-:W-:-:S07]  /*238380*/  FSEL R73, R103, R101, P0 ;  /* 0x0000006567497208 */ /* 0x000fce0000000000 */
.L_x_10382:
[----:B------:R-:W-:Y:S05]  /*238390*/  BSYNC.RECONVERGENT B4 ;  /* 0x0000000000047941 */ /* 0x000fea0003800200 */
.L_x_10381:
        /* <DEDUP_REMOVED lines=27> */
.L_x_10412:
[----:B------:R-:W-:Y:S05]  /*238550*/  BSYNC.RECONVERGENT B1 ;  /* 0x0000000000017941 */ /* 0x000fea0003800200 */
.L_x_10411:
        /* <DEDUP_REMOVED lines=24> */
.L_x_10414:
[----:B------:R-:W-:Y:S05]  /*2386e0*/  BSYNC.RECONVERGENT B1 ;  /* 0x0000000000017941 */ /* 0x000fea0003800200 */
.L_x_10413:
        /* <DEDUP_REMOVED lines=24> */
.L_x_10416:
[----:B------:R-:W-:Y:S05]  /*238870*/  BSYNC.RECONVERGENT B1 ;  /* 0x0000000000017941 */ /* 0x000fea0003800200 */
.L_x_10415:
        /* <DEDUP_REMOVED lines=49> */
.L_x_10422:
[----:B------:R-:W-:Y:S05]  /*238b90*/  BSYNC.RECONVERGENT B6 ;  /* 0x0000000000067941 */ /* 0x000fea0003800200 */
.L_x_10421:
        /* <DEDUP_REMOVED lines=63> */
.L_x_10426:
[----:B------:R-:W-:Y:S05]  /*238f90*/  BSYNC.RECONVERGENT B7 ;  /* 0x0000000000077941 */ /* 0x000fea0003800200 */
.L_x_10425:
[----:B------:R-:W-:-:S07]  /*238fa0*/  VIADD R162, R100, 0x1 ;  /* 0x0000000164a27836 */ /* 0x000fce0000000000 */
.L_x_10424:
[----:B------:R-:W-:Y:S05]  /*238fb0*/  BSYNC.RECONVERGENT B6 ;  /* 0x0000000000067941 */ /* 0x000fea0003800200 */
.L_x_10423:
        /* <DEDUP_REMOVED lines=35> */
.L_x_10432:
        /* <DEDUP_REMOVED lines=25> */
.L_x_10430:
[----:B------:R-:W-:Y:S05]  /*239380*/  BSYNC.RELIABLE B1 ;  /* 0x0000000000017941 */ /* 0x000fea0003800100 */
.L_x_10429:
[----:B------:R-:W-:-:S05]  /*239390*/  VIADD R101, R101, 0x1 ;  /* 0x0000000165657836 */ /* 0x000fca0000000000 */
[----:B------:R-:W-:-:S13]  /*2393a0*/  ISETP.NE.AND P0, PT, R101, R124, PT ;  /* 0x0000007c6500720c */ /* 0x000fda0003f05270 */
[----:B------:R-:W-:Y:S05]  /*2393b0*/  @P0 BRA `(.L_x_10432) ;  /* 0xfffffffc008c0947 */ /* 0x000fea000383ffff */
[----:B------:R-:W-:-:S07]  /*2393c0*/  IMAD.MOV.U32 R3, RZ, RZ, RZ ;  /* 0x000000ffff037224 */ /* 0x000fce00078e00ff */
.L_x_10428:
        /* <DEDUP_REMOVED lines=8> */
.L_x_10427:
[----:B------:R2:W5:Y:S01]  /*239450*/  LDL.64 R102, [R1] ;  /* 0x0000000001667983 */ /* 0x0005620000100a00 */
[----:B------:R-:W-:-:S07]  /*239460*/  IMAD.MOV.U32 R3, RZ, RZ, R100 ;  /* 0x000000ffff037224 */ /* 0x000fce00078e0064 */
.L_x_10431:
        /* <DEDUP_REMOVED lines=17> */
.L_x_10420:
[----:B------:R-:W-:Y:S05]  /*239580*/  BSYNC.RECONVERGENT B5 ;  /* 0x0000000000057941 */ /* 0x000fea0003800200 */
.L_x_10419:
        /* <DEDUP_REMOVED lines=38> */
[----:B------:R-:W-:Y:S01]  /*2397f0*/  IMAD.MOV.U32 R125, RZ, RZ, R105 ;  /* 0x000000ffff7d7224 */ /* 0x000fe200078e0069 */
[----:B------:R-:W-:Y:S01]  /*239800*/  MOV R148, R102 ;  /* 0x0000006600947202 */ /* 0x000fe20000000f00 */
[----:B------:R-:W-:Y:S01]  /*239810*/  IMAD.MOV.U32 R149, RZ, RZ, R103 ;  /* 0x000000ffff957224 */ /* 0x000fe200078e0067 */
[----:B------:R-:W-:Y:S06]  /*239820*/  BRA `(.L_x_10435) ;  /* 0x0000000000087947 */ /* 0x000fec0003800000 */
.L_x_10434:
[----:B------:R-:W-:Y:S01]  /*239830*/  DMUL R148, RZ, R168 ;  /* 0x000000a8ff947228 */ /* 0x000fe20000000000 */
[----:B------:R-:W-:-:S10]  /*239840*/  IMAD.MOV.U32 R125, RZ, RZ, RZ ;  /* 0x000000ffff7d7224 */ /* 0x000fd400078e00ff */
.L_x_10435:
[----:B------:R-:W-:Y:S05]  /*239850*/  BSYNC.RECONVERGENT B5 ;  /* 0x0000000000057941 */ /* 0x000fea0003800200 */
.L_x_10433:
        /* <DEDUP_REMOVED lines=58> */
.L_x_10439:
[----:B------:R-:W-:Y:S05]  /*239c00*/  BSYNC.RECONVERGENT B6 ;  /* 0x0000000000067941 */ /* 0x000fea0003800200 */
.L_x_10438:
[----:B------:R-:W-:Y:S01]  /*239c10*/  IADD3 R125, PT, PT, R100, 0x1, RZ ;  /* 0x00000001647d7810 */ /* 0x000fe20007ffe0ff */
[----:B------:R-:W-:Y:S06]  /*239c20*/  BRA `(.L_x_10440) ;  /* 0x0000000000147947 */ /* 0x000fec0003800000 */
.L_x_10437:
[----:B------:R-:W-:Y:S01]  /*239c30*/  UMOV UR12, 0xa2529d3a ;  /* 0xa2529d3a000c7882 */ /* 0x000fe20000000000 */
[----:B------:R-:W-:Y:S01]  /*239c40*/  UMOV UR13, 0x3f91df46 ;  /* 0x3f91df46000d7882 */ /* 0x000fe20000000000 */
[----:B------:R-:W-:Y:S01]  /*239c50*/  IMAD.MOV.U32 R125, RZ, RZ, 0x1 ;  /* 0x00000001ff7d7424 */ /* 0x000fe200078e00ff */
[----:B------:R-:W-:-:S08]  /*239c60*/  DMUL R148, R72, UR12 ;  /* 0x0000000c48947c28 */ /* 0x000fd00008000000 */
[----:B------:R-:W-:-:S11]  /*239c70*/  DMUL R148, RZ, R148 ;  /* 0x00000094ff947228 */ /* 0x000fd60000000000 */
.L_x_10440:
[----:B------:R-:W-:Y:S05]  /*239c80*/  BSYNC.RECONVERGENT B5 ;  /* 0x0000000000057941 */ /* 0x000fea0003800200 */
.L_x_10436:
        /* <DEDUP_REMOVED lines=35> */
.L_x_10446:
        /* <DEDUP_REMOVED lines=25> */
.L_x_10444:
[----:B------:R-:W-:Y:S05]  /*23a050*/  BSYNC.RELIABLE B1 ;  /* 0x0000000000017941 */ /* 0x000fea0003800100 */
.L_x_10443:
[----:B------:R-:W-:-:S05]  /*23a060*/  VIADD R101, R101, 0x1 ;  /* 0x0000000165657836 */ /* 0x000fca0000000000 */
[----:B------:R-:W-:-:S13]  /*23a070*/  ISETP.NE.AND P0, PT, R101, R124, PT ;  /* 0x0000007c6500720c */ /* 0x000fda0003f05270 */
[----:B------:R-:W-:Y:S05]  /*23a080*/  @P0 BRA `(.L_x_10446) ;  /* 0xfffffffc008c0947 */ /* 0x000fea000383ffff */
[----:B------:R-:W-:-:S07]  /*23a090*/  IMAD.MOV.U32 R3, RZ, RZ, RZ ;  /* 0x000000ffff037224 */ /* 0x000fce00078e00ff */
.L_x_10442:
[----:B------:R-:W-:Y:S01]  /*23a0a0*/  ISETP.NE.AND P0, PT, R3, RZ, PT ;  /* 0x000000ff0300720c */ /* 0x000fe20003f05270 */
[----:B------:R-:W-:Y:S01]  /*23a0b0*/  IMAD.MOV.U32 R100, RZ, RZ, R3 ;  /* 0x000000ffff647224 */ /* 0x000fe200078e0003 */
[----:B------:R-:W-:-:S11]  /*23a0c0*/  MOV R3, RZ ;  /* 0x000000ff00037202 */ /* 0x000fd60000000f00 */
[----:B------:R-:W-:Y:S05]  /*23a0d0*/  @!P0 BREAK.RELIABLE B0 ;  /* 0x0000000000008942 */ /* 0x000fea0003800100 */
[----:B------:R-:W-:Y:S05]  /*23a0e0*/  @!P0 BRA `(.L_x_10418) ;  /* 0x0000000000448947 */ /* 0x000fea0003800000 */
[----:B------:R-:W-:Y:S05]  /*23a0f0*/  BSYNC.RELIABLE B0 ;  /* 0x0000000000007941 */ /* 0x000fea0003800100 */
.L_x_10441:
[----:B------:R3:W5:Y:S01]  /*23a100*/  LDL.64 R102, [R1+0x8] ;  /* 0x0000080001667983 */ /* 0x0007620000100a00 */
[----:B------:R-:W-:-:S07]  /*23a110*/  IMAD.MOV.U32 R3, RZ, RZ, R100 ;  /* 0x000000ffff037224 */ /* 0x000fce00078e0064 */
.L_x_10445:
        /* <DEDUP_REMOVED lines=14> */
.L_x_10418:
[----:B------:R-:W-:Y:S05]  /*23a200*/  BSYNC.RECONVERGENT B4 ;  /* 0x0000000000047941 */ /* 0x000fea0003800200 */
.L_x_10417:
[----:B----4-:R-:W4:Y:S02]  /*23a210*/  LDC.64 R100, c[0x0][0x390] ;  /* 0x0000e400ff647b82 */ /* 0x010f240000000a00 */
[----:B----4-:R-:W4:Y:S01]  /*23a220*/  LDG.E R101, desc[UR4][R100.64+0x4] ;  /* 0x0000040464657981 */ /* 0x010f22000c1e1900 */
[----:B------:R-:W-:-:S05]  /*23a230*/  VIADD R20, R20, 0x1 ;  /* 0x0000000114147836 */ /* 0x000fca0000000000 */
[----:B----4-:R-:W-:-:S13]  /*23a240*/  ISETP.GE.AND P0, PT, R20, R101, PT ;  /* 0x000000651400720c */ /* 0x010fda0003f06270 */
[----:B------:R-:W-:Y:S05]  /*23a250*/  @!P0 BRA `(.L_x_10447) ;  /* 0xffffff6c00988947 */ /* 0x000fea000383ffff */
.L_x_10324:
[----:B------:R-:W-:Y:S01]  /*23a260*/  ISETP.GE.AND P0, PT, R10, 0x1, PT ;  /* 0x000000010a00780c */ /* 0x000fe20003f06270 */
[----:B------:R-:W-:Y:S01]  /*23a270*/  BSSY.RECONVERGENT B1, `(.L_x_10448) ;  /* 0x0000045000017945 */ /* 0x000fe20003800200 */
[----:B------:R-:W-:-:S11]  /*23a280*/  CS2R R124, SRZ ;  /* 0x00000000007c7805 */ /* 0x000fd6000001ff00 */
[----:B------:R-:W-:Y:S05]  /*23a290*/  @!P0 BRA `(.L_x_10449) ;  /* 0x0000000400088947 */ /* 0x000fea0003800000 */
[----:B------:R-:W-:Y:S01]  /*23a2a0*/  IMAD.MOV.U32 R129, RZ, RZ, RZ ;  /* 0x000000ffff817224 */ /* 0x000fe200078e00ff */
[----:B------:R-:W-:-:S07]  /*23a2b0*/  CS2R R124, SRZ ;  /* 0x00000000007c7805 */ /* 0x000fce000001ff00 */
.L_x_10456:
        /* <DEDUP_REMOVED lines=17> */
.L_x_10453:
        /* <DEDUP_REMOVED lines=9> */
.L_x_10452:
        /* <DEDUP_REMOVED lines=32> */
.L_x_10455:
[----:B------:R-:W-:Y:S05]  /*23a660*/  BSYNC.RECONVERGENT B5 ;  /* 0x0000000000057941 */ /* 0x000fea0003800200 */
.L_x_10454:
[----:B------:R-:W-:-:S11]  /*23a670*/  DADD R124, R124, R100 ;  /* 0x000000007c7c7229 */ /* 0x000fd60000000064 */
.L_x_10451:
[----:B------:R-:W-:Y:S05]  /*23a680*/  BSYNC.RECONVERGENT B4 ;  /* 0x0000000000047941 */ /* 0x000fea0003800200 */
.L_x_10450:
[----:B------:R-:W-:-:S05]  /*23a690*/  VIADD R129, R129, 0x1 ;  /* 0x0000000181817836 */ /* 0x000fca0000000000 */
[----:B------:R-:W-:-:S13]  /*23a6a0*/  ISETP.NE.AND P0, PT, R129, R10, PT ;  /* 0x0000000a8100720c */ /* 0x000fda0003f05270 */
[----:B------:R-:W-:Y:S05]  /*23a6b0*/  @P0 BRA `(.L_x_10456) ;  /* 0xfffffffc00000947 */ /* 0x000fea000383ffff */
.L_x_10449:
[----:B------:R-:W-:Y:S05]  /*23a6c0*/  BSYNC.RECONVERGENT B1 ;  /* 0x0000000000017941 */ /* 0x000fea0003800200 */
.L_x_10448:
[----:B------:R-:W-:Y:S01]  /*23a6d0*/  DSETP.GEU.AND P0, PT, R124, R120, PT ;  /* 0x000000787c00722a */ /* 0x000fe20003f0e000 */
[----:B------:R-:W-:-:S13]  /*23a6e0*/  VIADD R21, R21, 0x2 ;  /* 0x0000000215157836 */ /* 0x000fda0000000000 */
[----:B------:R-:W-:Y:S05]  /*23a6f0*/  @!P0 BRA `(.L_x_10457) ;  /* 0x0000000000488947 */ /* 0x000fea0003800000 */
[----:B------:R-:W-:-:S05]  /*23a700*/  IMAD.WIDE.U32 R102, R119, 0x8, R34 ;  /* 0x0000000877667825 */ /* 0x000fca00078e0022 */
[----:B------:R-:W4:Y:S01]  /*23a710*/  LDG.E.64 R100, desc[UR4][R102.64] ;  /* 0x0000000466647981 */ /* 0x000f22000c1e1b00 */
[----:B------:R-:W-:Y:S01]  /*23a720*/  UMOV UR12, 0xd2f1a9fc ;  /* 0xd2f1a9fc000c7882 */ /* 0x000fe20000000000 */
[----:B------:R-:W-:Y:S01]  /*23a730*/  UMOV UR13, 0x3f50624d ;  /* 0x3f50624d000d7882 */ /* 0x000fe20000000000 */
[----:B------:R-:W-:-:S04]  /*23a740*/  IADD3 R119, PT, PT, R119, 0x1, RZ ;  /* 0x0000000177777810 */ /* 0x000fc80007ffe0ff */
[----:B------:R-:W-:Y:S01]  /*23a750*/  ISETP.NE.AND P0, PT, R119, 0x6, PT ;  /* 0x000000067700780c */ /* 0x000fe20003f05270 */
[----:B----4-:R-:W-:-:S12]  /*23a760*/  DFMA R100, R122, UR12, R100 ;  /* 0x0000000c7a647c2b */ /* 0x010fd80008000064 */
[----:B------:R-:W-:Y:S05]  /*23a770*/  @!P0 BREAK.RELIABLE B3 ;  /* 0x0000000000038942 */ /* 0x000fea0003800100 */
[----:B------:R4:W-:Y:S01]  /*23a780*/  STG.E.64 desc[UR4][R102.64], R100 ;  /* 0x0000006466007986 */ /* 0x0009e2000c101b04 */
[----:B------:R-:W-:Y:S05]  /*23a790*/  @P0 BRA `(.L_x_10458) ;  /* 0xfffffe0000900947 */ /* 0x000fea000383ffff */
[----:B------:R0:W5:Y:S04]  /*23a7a0*/  LDG.E.64 R128, desc[UR4][R34.64] ;  /* 0x0000000422807981 */ /* 0x000168000c1e1b00 */
[----:B------:R0:W5:Y:S04]  /*23a7b0*/  LDG.E.64 R126, desc[UR4][R34.64+0x8] ;  /* 0x00000804227e7981 */ /* 0x000168000c1e1b00 */
[----:B------:R0:W5:Y:S04]  /*23a7c0*/  LDG.E.64 R124, desc[UR4][R34.64+0x10] ;  /* 0x00001004227c7981 */ /* 0x000168000c1e1b00 */
[----:B------:R0:W5:Y:S04]  /*23a7d0*/  LDG.E.64 R122, desc[UR4][R34.64+0x18] ;  /* 0x00001804227a7981 */ /* 0x000168000c1e1b00 */
[----:B------:R0:W5:Y:S04]  /*23a7e0*/  LDG.E.64 R120, desc[UR4][R34.64+0x20] ;  /* 0x0000200422787981 */ /* 0x000168000c1e1b00 */
[----:B------:R0:W5:Y:S01]  /*23a7f0*/  LDG.E.64 R118, desc[UR4][R34.64+0x28] ;  /* 0x0000280422767981 */ /* 0x000162000c1e1b00 */
[----:B------:R-:W-:Y:S05]  /*23a800*/  BRA `(.L_x_10030) ;  /* 0x0000000000447947 */ /* 0x000fea0003800000 */
.L_x_10244:
[----:B------:R-:W-:-:S07]  /*23a810*/  VIADD R21, R21, 0x1 ;  /* 0x0000000115157836 */ /* 0x000fce0000000000 */
.L_x_10457:
[----:B------:R-:W-:Y:S05]  /*23a820*/  BSYNC.RELIABLE B3 ;  /* 0x0000000000037941 */ /* 0x000fea0003800100 */
.L_x_10031:
[----:B------:R-:W4:Y:S04]  /*23a830*/  LDG.E.64 R100, desc[UR4][R34.64] ;  /* 0x0000000422647981 */ /* 0x000f28000c1e1b00 */
        /* <DEDUP_REMOVED lines=10> */
[----:B------:R-:W-:-:S02]  /*23a8e0*/  IMAD.MOV.U32 R120, RZ, RZ, -0x2d0e5604 ;  /* 0xd2f1a9fcff787424 */ /* 0x000fc400078e00ff */
[----:B------:R-:W-:Y:S01]  /*23a8f0*/  IMAD.MOV.U32 R121, RZ, RZ, 0x3f50624d ;  /* 0x3f50624dff797424 */ /* 0x000fe200078e00ff */
[----:B--2---:R4:W-:Y:S01]  /*23a900*/  STG.E.64 desc[UR4][R22.64+0x28], R110 ;  /* 0x0000286e16007986 */ /* 0x0049e2000c101b04 */
[----:B------:R-:W-:Y:S05]  /*23a910*/  BRA `(.L_x_10459) ;  /* 0xfffff6c400c47947 */ /* 0x000fea000383ffff */
.L_x_10030:
[----:B------:R-:W-:Y:S05]  /*23a920*/  BSYNC.RECONVERGENT B2 ;  /* 0x0000000000027941 */ /* 0x000fea0003800200 */
.L_x_8492:
[----:B------:R-:W-:Y:S05]  /*23a930*/  WARPSYNC.ALL ;  /* 0x0000000000007948 */ /* 0x000fea0003800000 */
        /* <DEDUP_REMOVED lines=9> */
[----:B------:R-:W-:-:S13]  /*23a9d0*/  BSSY.RECONVERGENT B3, `(.L_x_10462) ;  /* 0x0000009000037945 */ /* 0x000fda0003800200 */
[----:B------:R-:W-:Y:S05]  /*23a9e0*/  @!P0 BRA `(.L_x_10463) ;  /* 0x00000000001c8947 */ /* 0x000fea0003800000 */
[----:B----4-:R-:W-:Y:S01]  /*23a9f0*/  IMAD.MOV.U32 R102, RZ, RZ, R4 ;  /* 0x000000ffff667224 */ /* 0x010fe200078e0004 */
[----:B------:R-:W-:Y:S01]  /*23aa00*/  MOV R148, 0x23aa30 ;  /* 0x0023aa3000947802 */ /* 0x000fe20000000f00 */
[----:B------:R-:W-:-:S07]  /*23aa10*/  IMAD.MOV.U32 R149, RZ, RZ, R5 ;  /* 0x000000ffff957224 */ /* 0x000fce00078e0005 */
[----:B0123-5:R-:W-:Y:S05]  /*23aa20*/  CALL.REL.NOINC `($_Z8FitGrainPdPiS0_S_S_S0_S0_S_S_S_S_S_S_S_S_S_S_S_S_$__internal_trig_reduction_slowpathd) ;  /* 0x000006e800607944 */ /* 0x02ffea0003c00000 */
[----:B------:R-:W-:Y:S02]  /*23aa30*/  IMAD.MOV.U32 R12, RZ, RZ, R105 ;  /* 0x000000ffff0c7224 */ /* 0x000fe400078e0069 */
[----:B------:R-:W-:Y:S02]  /*23aa40*/  IMAD.MOV.U32 R56, RZ, RZ, R102 ;  /* 0x000000ffff387224 */ /* 0x000fe400078e0066 */
[----:B------:R-:W-:-:S07]  /*23aa50*/  IMAD.MOV.U32 R57, RZ, RZ, R103 ;  /* 0x000000ffff397224 */ /* 0x000fce00078e0067 */
.L_x_10463:
[----:B------:R-:W-:Y:S05]  /*23aa60*/  BSYNC.RECONVERGENT B3 ;  /* 0x0000000000037941 */ /* 0x000fea0003800200 */
.L_x_10462:
[----:B------:R-:W-:Y:S01]  /*23aa70*/  VIADD R0, R12, 0x1 ;  /* 0x000000010c007836 */ /* 0x000fe20000000000 */
[----:B------:R-:W-:Y:S01]  /*23aa80*/  MOV R2, R56 ;  /* 0x0000003800027202 */ /* 0x000fe20000000f00 */
[----:B------:R-:W-:-:S07]  /*23aa90*/  IMAD.MOV.U32 R3, RZ, RZ, R57 ;  /* 0x000000ffff037224 */ /* 0x000fce00078e0039 */
.L_x_10461:
[----:B------:R-:W-:Y:S05]  /*23aaa0*/  BSYNC.RECONVERGENT B2 ;  /* 0x0000000000027941 */ /* 0x000fea0003800200 */
.L_x_10460:
        /* <DEDUP_REMOVED lines=14> */
[----:B------:R-:W-:Y:S01]  /*23ab90*/  UMOV UR12, 0xa2529d3a ;  /* 0xa2529d3a000c7882 */ /* 0x000fe20000000000 */
[----:B------:R-:W-:Y:S01]  /*23aba0*/  UMOV UR13, 0x3f91df46 ;  /* 0x3f91df46000d7882 */ /* 0x000fe20000000000 */
[----:B------:R-:W-:Y:S01]  /*23abb0*/  FSEL R20, R20, -8.06006814911005101289e+34, !P0 ;  /* 0xf9785eba14147808 */ /* 0x000fe20004000000 */
[----:B------:R-:W-:Y:S01]  /*23abc0*/  BSSY.RECONVERGENT B2, `(.L_x_10464) ;  /* 0x0000022000027945 */ /* 0x000fe20003800200 */
[----:B------:R-:W-:-:S06]  /*23abd0*/  FSEL R21, -R12, 0.11223486810922622681, !P0 ;  /* 0x3de5db650c157808 */ /* 0x000fcc0004000100 */
[----:B--2---:R-:W-:Y:S02]  /*23abe0*/  DFMA R68, R8, R20, R68 ;  /* 0x000000140844722b */ /* 0x004fe40000000044 */
[----:B------:R-:W-:-:S06]  /*23abf0*/  DMUL R20, R46, UR12 ;  /* 0x0000000c2e147c28 */ /* 0x000fcc0008000000 */
[----:B------:R-:W-:Y:S02]  /*23ac00*/  DFMA R68, R8, R68, R70 ;  /* 0x000000440844722b */ /* 0x000fe40000000046 */
[----:B0-----:R-:W-:-:S06]  /*23ac10*/  DMUL R6, RZ, R20 ;  /* 0x00000014ff067228 */ /* 0x001fcc0000000000 */
        /* <DEDUP_REMOVED lines=15> */
[----:B------:R-:W-:-:S13]  /*23ad10*/  BSSY.RECONVERGENT B3, `(.L_x_10466) ;  /* 0x0000009000037945 */ /* 0x000fda0003800200 */
[----:B------:R-:W-:Y:S05]  /*23ad20*/  @!P0 BRA `(.L_x_10467) ;  /* 0x00000000001c8947 */ /* 0x000fea0003800000 */
[----:B------:R-:W-:Y:S01]  /*23ad30*/  IMAD.MOV.U32 R102, RZ, RZ, R20 ;  /* 0x000000ffff667224 */ /* 0x000fe200078e0014 */
[----:B------:R-:W-:Y:S01]  /*23ad40*/  MOV R148, 0x23ad70 ;  /* 0x0023ad7000947802 */ /* 0x000fe20000000f00 */
[----:B------:R-:W-:-:S07]  /*23ad50*/  IMAD.MOV.U32 R149, RZ, RZ, R21 ;  /* 0x000000ffff957224 */ /* 0x000fce00078e0015 */
[----:B-1---5:R-:W-:Y:S05]  /*23ad60*/  CALL.REL.NOINC `($_Z8FitGrainPdPiS0_S_S_S0_S0_S_S_S_S_S_S_S_S_S_S_S_S_$__internal_trig_reduction_slowpathd) ;  /* 0x000006e400907944 */ /* 0x022fea0003c00000 */
[----:B------:R-:W-:Y:S01]  /*23ad70*/  IMAD.MOV.U32 R13, RZ, RZ, R105 ;  /* 0x000000ffff0d7224 */ /* 0x000fe200078e0069 */
[----:B------:R-:W-:Y:S01]  /*23ad80*/  MOV R59, R103 ;  /* 0x00000067003b7202 */ /* 0x000fe20000000f00 */
[----:B------:R-:W-:-:S07]  /*23ad90*/  IMAD.MOV.U32 R58, RZ, RZ, R102 ;  /* 0x000000ffff3a7224 */ /* 0x000fce00078e0066 */
.L_x_10467:
[----:B------:R-:W-:Y:S05]  /*23ada0*/  BSYNC.RECONVERGENT B3 ;  /* 0x0000000000037941 */ /* 0x000fea0003800200 */
.L_x_10466:
[----:B------:R-:W-:Y:S02]  /*23adb0*/  VIADD R0, R13, 0x1 ;  /* 0x000000010d007836 */ /* 0x000fe40000000000 */
[----:B------:R-:W-:Y:S02]  /*23adc0*/  IMAD.MOV.U32 R6, RZ, RZ, R58 ;  /* 0x000000ffff067224 */ /* 0x000fe400078e003a */
[----:B------:R-:W-:-:S07]  /*23add0*/  IMAD.MOV.U32 R7, RZ, RZ, R59 ;  /* 0x000000ffff077224 */ /* 0x000fce00078e003b */
.L_x_10465:
[----:B------:R-:W-:Y:S05]  /*23ade0*/  BSYNC.RECONVERGENT B2 ;  /* 0x0000000000027941 */ /* 0x000fea0003800200 */
.L_x_10464:
        /* <DEDUP_REMOVED lines=44> */
[----:B------:R-:W-:Y:S01]  /*23b0b0*/  MOV R14, R105 ;  /* 0x00000069000e7202 */ /* 0x000fe20000000f00 */
[----:B------:R-:W-:Y:S02]  /*23b0c0*/  IMAD.MOV.U32 R60, RZ, RZ, R102 ;  /* 0x000000ffff3c7224 */ /* 0x000fe400078e0066 */
[----:B------:R-:W-:-:S07]  /*23b0d0*/  IMAD.MOV.U32 R61, RZ, RZ, R103 ;  /* 0x000000ffff3d7224 */ /* 0x000fce00078e0067 */
.L_x_10471:
[----:B------:R-:W-:Y:S05]  /*23b0e0*/  BSYNC.RECONVERGENT B3 ;  /* 0x0000000000037941 */ /* 0x000fea0003800200 */
.L_x_10470:
[----:B------:R-:W-:Y:S02]  /*23b0f0*/  VIADD R0, R14, 0x1 ;  /* 0x000000010e007836 */ /* 0x000fe40000000000 */
[----:B------:R-:W-:Y:S02]  /*23b100*/  IMAD.MOV.U32 R8, RZ, RZ, R60 ;  /* 0x000000ffff087224 */ /* 0x000fe400078e003c */
[----:B------:R-:W-:-:S07]  /*23b110*/  IMAD.MOV.U32 R9, RZ, RZ, R61 ;  /* 0x000000ffff097224 */ /* 0x000fce00078e003d */
.L_x_10469:
[----:B------:R-:W-:Y:S05]  /*23b120*/  BSYNC.RECONVERGENT B2 ;  /* 0x0000000000027941 */ /* 0x000fea0003800200 */
.L_x_10468:
        /* <DEDUP_REMOVED lines=35> */
[----:B-1---5:R-:W-:Y:S05]  /*23b360*/  CALL.REL.NOINC `($_Z8FitGrainPdPiS0_S_S_S0_S0_S_S_S_S_S_S_S_S_S_S_S_S_$__internal_trig_reduction_slowpathd) ;  /* 0x000006e000107944 */ /* 0x022fea0003c00000 */
[----:B------:R-:W-:Y:S02]  /*23b370*/  IMAD.MOV.U32 R16, RZ, RZ, R105 ;  /* 0x000000ffff107224 */ /* 0x000fe400078e0069 */
[----:B------:R-:W-:Y:S02]  /*23b380*/  IMAD.MOV.U32 R62, RZ, RZ, R102 ;  /* 0x000000ffff3e7224 */ /* 0x000fe400078e0066 */
[----:B------:R-:W-:-:S07]  /*23b390*/  IMAD.MOV.U32 R63, RZ, RZ, R103 ;  /* 0x000000ffff3f7224 */ /* 0x000fce00078e0067 */
.L_x_10473:
[----:B------:R-:W-:Y:S05]  /*23b3a0*/  BSYNC.RECONVERGENT B2 ;  /* 0x0000000000027941 */ /* 0x000fea0003800200 */
.L_x_10472:
        /* <DEDUP_REMOVED lines=34> */
[----:B-1---5:R-:W-:Y:S05]  /*23b5d0*/  CALL.REL.NOINC `($_Z8FitGrainPdPiS0_S_S_S0_S0_S_S_S_S_S_S_S_S_S_S_S_S_$__internal_trig_reduction_slowpathd) ;  /* 0x000006dc00747944 */ /* 0x022fea0003c00000 */
[----:B------:R-:W-:Y:S01]  /*23b5e0*/  IMAD.MOV.U32 R17, RZ, RZ, R105 ;  /* 0x000000ffff117224 */ /* 0x000fe200078e0069 */
[----:B------:R-:W-:Y:S01]  /*23b5f0*/  MOV R64, R102 ;  /* 0x0000006600407202 */ /* 0x000fe20000000f00 */
[----:B------:R-:W-:-:S07]  /*23b600*/  IMAD.MOV.U32 R65, RZ, RZ, R103 ;  /* 0x000000ffff417224 */ /* 0x000fce00078e0067 */
.L_x_10475:
[----:B------:R-:W-:Y:S05]  /*23b610*/  BSYNC.RECONVERGENT B2 ;  /* 0x0000000000027941 */ /* 0x000fea0003800200 */
.L_x_10474:
        /* <DEDUP_REMOVED lines=35> */
[----:B------:R-:W-:Y:S02]  /*23b850*/  IMAD.MOV.U32 R18, RZ, RZ, R105 ;  /* 0x000000ffff127224 */ /* 0x000fe400078e0069 */
[----:B------:R-:W-:Y:S02]  /*23b860*/  IMAD.MOV.U32 R66, RZ, RZ, R102 ;  /* 0x000000ffff427224 */ /* 0x000fe400078e0066 */
[----:B------:R-:W-:-:S07]  /*23b870*/  IMAD.MOV.U32 R67, RZ, RZ, R103 ;  /* 0x000000ffff437224 */ /* 0x000fce00078e0067 */
.L_x_10477:
[----:B------:R-:W-:Y:S05]  /*23b880*/  BSYNC.RECONVERGENT B2 ;  /* 0x0000000000027941 */ /* 0x000fea0003800200 */
.L_x_10476:
        /* <DEDUP_REMOVED lines=19> */
[----:B------:R-:W-:Y:S02]  /*23b9c0*/  DFMA R52, R14, R52, R54 ;  /* 0x000000340e34722b */ /* 0x000fe40000000036 */
[----:B-----5:R-:W-:-:S06]  /*23b9d0*/  DMUL R54, R122, UR12 ;  /* 0x0000000c7a367c28 */ /* 0x020fcc0008000000 */
        /* <DEDUP_REMOVED lines=12> */
[----:B------:R-:W-:Y:S02]  /*23baa0*/  DSETP.NEU.AND P0, PT, |R54|, +INF , PT ;  /* 0x7ff000003600742a */ /* 0x000fe40003f0d200 */
[----:B------:R-:W-:-:S03]  /*23bab0*/  DMUL R14, R8, R20 ;  /* 0x00000014080e7228 */ /* 0x000fc60000000000 */
[----:B------:R-:W-:-:S08]  /*23bac0*/  DMUL R4, R6, R50 ;  /* 0x0000003206047228 */ /* 0x000fd00000000000 */
[-C--:B------:R-:W-:Y:S01]  /*23bad0*/  DMUL R18, R12, R4.reuse ;  /* 0x000000040c127228 */ /* 0x080fe20000000000 */
[----:B------:R-:W-:Y:S01]  /*23bae0*/  @!P0 IMAD.MOV.U32 R105, RZ, RZ, RZ ;  /* 0x000000ffff698224 */ /* 0x000fe200078e00ff */
        /* <DEDUP_REMOVED lines=25> */
.L_x_10479:
[----:B------:R-:W-:Y:S05]  /*23bc80*/  BSYNC.RECONVERGENT B2 ;  /* 0x0000000000027941 */ /* 0x000fea0003800200 */
.L_x_10478:
        /* <DEDUP_REMOVED lines=17> */
[----:B0-----:R-:W-:Y:S01]  /*23bda0*/  DMUL R4, R120, UR12 ;  /* 0x0000000c78047c28 */ /* 0x001fe20008000000 */
        /* <DEDUP_REMOVED lines=39> */
.L_x_10481:
[----:B------:R-:W-:Y:S05]  /*23c020*/  BSYNC.RECONVERGENT B2 ;  /* 0x0000000000027941 */ /* 0x000fea0003800200 */
.L_x_10480:
        /* <DEDUP_REMOVED lines=57> */
.L_x_10483:
[----:B------:R-:W-:Y:S05]  /*23c3c0*/  BSYNC.RECONVERGENT B2 ;  /* 0x0000000000027941 */ /* 0x000fea0003800200 */
.L_x_10482:
        /* <DEDUP_REMOVED lines=55> */
.L_x_10487:
[----:B------:R-:W-:Y:S05]  /*23c740*/  BSYNC.RECONVERGENT B3 ;  /* 0x0000000000037941 */ /* 0x000fea0003800200 */
.L_x_10486:
[----:B------:R-:W-:-:S07]  /*23c750*/  VIADD R0, R105, 0x1 ;  /* 0x0000000169007836 */ /* 0x000fce0000000000 */
.L_x_10485:
[----:B------:R-:W-:Y:S05]  /*23c760*/  BSYNC.RECONVERGENT B2 ;  /* 0x0000000000027941 */ /* 0x000fea0003800200 */
.L_x_10484:
        /* <DEDUP_REMOVED lines=55> */
.L_x_10491:
[----:B------:R-:W-:Y:S05]  /*23cae0*/  BSYNC.RECONVERGENT B3 ;  /* 0x0000000000037941 */ /* 0x000fea0003800200 */
.L_x_10490:
[----:B------:R-:W-:-:S07]  /*23caf0*/  VIADD R0, R105, 0x1 ;  /* 0x0000000169007836 */ /* 0x000fce0000000000 */
.L_x_10489:
[----:B------:R-:W-:Y:S05]  /*23cb00*/  BSYNC.RECONVERGENT B2 ;  /* 0x0000000000027941 */ /* 0x000fea0003800200 */
.L_x_10488:
        /* <DEDUP_REMOVED lines=55> */
.L_x_10495:
[----:B------:R-:W-:Y:S05]  /*23ce80*/  BSYNC.RECONVERGENT B3 ;  /* 0x0000000000037941 */ /* 0x000fea0003800200 */
.L_x_10494:
[----:B------:R-:W-:-:S07]  /*23ce90*/  IADD3 R0, PT, PT, R105, 0x1, RZ ;  /* 0x0000000169007810 */ /* 0x000fce0007ffe0ff */
.L_x_10493:
[----:B------:R-:W-:Y:S05]  /*23cea0*/  BSYNC.RECONVERGENT B2 ;  /* 0x0000000000027941 */ /* 0x000fea0003800200 */
.L_x_10492:
        /* <DEDUP_REMOVED lines=51> */
.L_x_10497:
[----:B------:R-:W-:Y:S05]  /*23d1e0*/  BSYNC.RECONVERGENT B1 ;  /* 0x0000000000017941 */ /* 0x000fea0003800200 */
.L_x_10496:
        /* <DEDUP_REMOVED lines=50> */
[----:B------:R-:W-:Y:S01]  /*23d510*/  @!P0 MOV R60, 0x33145c07 ;  /* 0x33145c07003c8802 */ /* 0x000fe20000000f00 */
[----:B------:R-:W-:-:S06]  /*23d520*/  @!P0 IMAD.MOV.U32 R61, RZ, RZ, 0x3c91a626 ;  /* 0x3c91a626ff3d8424 */ /* 0x000fcc00078e00ff */
[C---:B------:R-:W-:Y:S02]  /*23d530*/  @!P0 DADD R60, R54.reuse, R60 ;  /* 0x00000000363c8229 */ /* 0x040fe4000000003c */
[----:B------:R-:W-:-:S06]  /*23d540*/  @P0 DADD R54, R54, -R66 ;  /* 0x0000000036360229 */ /* 0x000fcc0000000842 */
[----:B------:R-:W-:Y:S02]  /*23d550*/  @!P0 DADD R60, R60, UR12 ;  /* 0x0000000c3c3c8e29 */ /* 0x000fe40008000000 */
[----:B------:R-:W-:Y:S01]  /*23d560*/  @P0 DADD R60, -R54, UR12 ;  /* 0x0000000c363c0e29 */ /* 0x000fe20008000100 */
[----:B------:R-:W-:Y:S10]  /*23d570*/  BRA `(.L_x_10500) ;  /* 0x0000000400207947 */ /* 0x000ff40003800000 */
.L_x_10499:
        /* <DEDUP_REMOVED lines=72> */
.L_x_10500:
[----:B------:R-:W-:Y:S05]  /*23da00*/  BSYNC.RECONVERGENT B0 ;  /* 0x0000000000007941 */ /* 0x000fea0003800200 */
.L_x_10498:
        /* <DEDUP_REMOVED lines=22> */
.L_x_10502:
[----:B------:R-:W-:Y:S05]  /*23db70*/  BSYNC.RECONVERGENT B1 ;  /* 0x0000000000017941 */ /* 0x000fea0003800200 */
.L_x_10501:
        /* <DEDUP_REMOVED lines=57> */
.L_x_10504:
        /* <DEDUP_REMOVED lines=72> */
.L_x_10505:
[----:B------:R-:W-:Y:S05]  /*23e390*/  BSYNC.RECONVERGENT B0 ;  /* 0x0000000000007941 */ /* 0x000fea0003800200 */
.L_x_10503:
        /* <DEDUP_REMOVED lines=31> */
.L_x_10507:
[----:B------:R-:W-:Y:S05]  /*23e590*/  BSYNC.RECONVERGENT B2 ;  /* 0x0000000000027941 */ /* 0x000fea0003800200 */
.L_x_10506:
        /* <DEDUP_REMOVED lines=17> */
[----:B------:R-:W-:-:S07]  /*23e6b0*/  IMAD.MOV.U32 R66, RZ, RZ, 0x1 ;  /* 0x00000001ff427424 */ /* 0x000fce00078e00ff */
        /* <DEDUP_REMOVED lines=17> */
[----:B------:R-:W-:-:S06]  /*23e7d0*/  DMUL R52, R52, R128 ;  /* 0x0000008034347228 */ /* 0x000fcc0000000000 */
        /* <DEDUP_REMOVED lines=21> */
.L_x_10509:
[----:B------:R-:W-:Y:S05]  /*23e930*/  BSYNC.RECONVERGENT B1 ;  /* 0x0000000000017941 */ /* 0x000fea0003800200 */
.L_x_10508:
[----:B------:R-:W0:Y:S01]  /*23e940*/  MUFU.RCP64H R65, R53 ;  /* 0x0000003500417308 */ /* 0x000e220000001800 */
[----:B------:R-:W-:Y:S01]  /*23e950*/  IMAD.MOV.U32 R64, RZ, RZ, 0x1 ;  /* 0x00000001ff407424 */ /* 0x000fe200078e00ff */
[----:B------:R-:W-:Y:S05]  /*23e960*/  BSSY.RECONVERGENT B1, `(.L_x_10510) ;  /* 0x0000015000017945 */ /* 0x000fea0003800200 */
        /* <DEDUP_REMOVED lines=17> */
[----:B-1----:R-:W-:Y:S05]  /*23ea80*/  CALL.REL.NOINC `($__internal_16_$__cuda_sm20_div_rn_f64_full) ;  /* 0x0000069400647944 */ /* 0x002fea0003c00000 */
[----:B------:R-:W-:Y:S02]  /*23ea90*/  IMAD.MOV.U32 R62, RZ, RZ, R100 ;  /* 0x000000ffff3e7224 */ /* 0x000fe400078e0064 */
[----:B------:R-:W-:-:S07]  /*23eaa0*/  IMAD.MOV.U32 R63, RZ, RZ, R101 ;  /* 0x000000ffff3f7224 */ /* 0x000fce00078e0065 */
.L_x_10511:
[----:B------:R-:W-:Y:S05]  /*23eab0*/  BSYNC.RECONVERGENT B1 ;  /* 0x0000000000017941 */ /* 0x000fea0003800200 */
.L_x_10510:
        /* <DEDUP_REMOVED lines=32> */
.L_x_10515:
[----:B------:R-:W-:Y:S05]  /*23ecc0*/  BSYNC.RECONVERGENT B3 ;  /* 0x0000000000037941 */ /* 0x000fea0003800200 */
.L_x_10514:
[----:B------:R-:W-:-:S07]  /*23ecd0*/  VIADD R0, R105, 0x1 ;  /* 0x0000000169007836 */ /* 0x000fce0000000000 */
.L_x_10513:
[----:B------:R-:W-:Y:S05]  /*23ece0*/  BSYNC.RECONVERGENT B2 ;  /* 0x0000000000027941 */ /* 0x000fea0003800200 */
.L_x_10512:
        /* <DEDUP_REMOVED lines=55> */
.L_x_10519:
[----:B------:R-:W-:Y:S05]  /*23f060*/  BSYNC.RECONVERGENT B3 ;  /* 0x0000000000037941 */ /* 0x000fea0003800200 */
.L_x_10518:
[----:B------:R-:W-:-:S07]  /*23f070*/  VIADD R0, R105, 0x1 ;  /* 0x0000000169007836 */ /* 0x000fce0000000000 */
.L_x_10517:
[----:B------:R-:W-:Y:S05]  /*23f080*/  BSYNC.RECONVERGENT B2 ;  /* 0x0000000000027941 */ /* 0x000fea0003800200 */
.L_x_10516:
        /* <DEDUP_REMOVED lines=54> */
.L_x_10521:
[----:B------:R-:W-:Y:S05]  /*23f3f0*/  BSYNC.RECONVERGENT B2 ;  /* 0x0000000000027941 */ /* 0x000fea0003800200 */
.L_x_10520:
[----:B------:R-:W0:Y:S01]  /*23f400*/  LDCU.64 UR12, c[0x4][0x28] ;  /* 0x01000500ff0c77ac */ /* 0x000e220008000a00 */
[----:B------:R-:W-:-:S04]  /*23f410*/  SHF.L.U32 R0, R105, 0x6, RZ ;  /* 0x0000000669007819 */ /* 0x000fc800000006ff */
        /* <DEDUP_REMOVED lines=8> */
[C---:B------:R-:W-:Y:S01]  /*23f4a0*/  LOP3.LUT R0, R105.reuse, 0x1, RZ, 0xc0, !PT ;  /* 0x0000000169007812 */ /* 0x040fe200078ec0ff */
[----:B------:R-:W-:Y:S01]  /*23f4b0*/  IMAD.MOV.U32 R70, RZ, RZ, 0x20fd8164 ;  /* 0x20fd8164ff467424 */ /* 0x000fe200078e00ff */
[----:B------:R-:W-:Y:S01]  /*23f4c0*/  DMUL R68, R102, R102 ;  /* 0x0000006666447228 */ /* 0x000fe20000000000 */
[----:B------:R-:W-:-:S02]  /*23f4d0*/  LOP3.LUT P1, RZ, R105, 0x2, RZ, 0xc0, !PT ;  /* 0x0000000269ff7812 */ /* 0x000fc4000782c0ff */
        /* <DEDUP_REMOVED lines=15> */
[----:B------:R-:W-:Y:S01]  /*23f5d0*/  DMUL R68, R54, -R62 ;  /* 0x8000003e36447228 */ /* 0x000fe20000000000 */
[----:B------:R-:W-:-:S04]  /*23f5e0*/  PLOP3.LUT P0, PT, PT, PT, PT, 0x8, 0x80 ;  /* 0x000000000080781c */ /* 0x000fc80003f0e170 */
[----:B------:R-:W-:-:S03]  /*23f5f0*/  DADD R60, RZ, -R70 ;  /* 0x00000000ff3c7229 */ /* 0x000fc60000000846 */
[----:B------:R-:W-:-:S07]  /*23f600*/  DMUL R56, R56, R68 ;  /* 0x0000004438387228 */ /* 0x000fce0000000000 */
[----:B------:R-:W-:Y:S02]  /*23f610*/  FSEL R70, R70, R60, !P1 ;  /* 0x0000003c46467208 */ /* 0x000fe40004800000 */
[----:B------:R-:W-:Y:S01]  /*23f620*/  FSEL R71, R71, R61, !P1 ;  /* 0x0000003d47477208 */ /* 0x000fe20004800000 */
[----:B------:R-:W-:Y:S06]  /*23f630*/  @!P2 BRA `(.L_x_10522) ;  /* 0x000000140070a947 */ /* 0x000fec0003800000 */
[----:B------:R-:W0:Y:S01]  /*23f640*/  MUFU.RCP64H R61, R53 ;  /* 0x00000035003d7308 */ /* 0x000e220000001800 */
[----:B------:R-:W-:Y:S01]  /*23f650*/  IMAD.MOV.U32 R60, RZ, RZ, 0x1 ;  /* 0x00000001ff3c7424 */ /* 0x000fe200078e00ff */
[----:B------:R-:W-:Y:S01]  /*23f660*/  DMUL R54, R54, R62 ;  /* 0x0000003e36367228 */ /* 0x000fe20000000000 */
[----:B------:R-:W-:Y:S07]  /*23f670*/  BSSY.RECONVERGENT B1, `(.L_x_10523) ;  /* 0x0000017000017945 */ /* 0x000fee0003800200 */
[----:B------:R-:W-:-:S02]  /*23f680*/  DMUL R54, R58, R54 ;  /* 0x000000363a367228 */ /* 0x000fc40000000000 */
[----:B0-----:R-:W-:-:S08]  /*23f690*/  DFMA R68, -R52, R60, 1 ;  /* 0x3ff000003444742b */ /* 0x001fd0000000013c */
[----:B------:R-:W-:-:S08]  /*23f6a0*/  DFMA R68, R68, R68, R68 ;  /* 0x000000444444722b */ /* 0x000fd00000000044 */
[----:B------:R-:W-:Y:S02]  /*23f6b0*/  DFMA R68, R60, R68, R60 ;  /* 0x000000443c44722b */ /* 0x000fe4000000003c */
[----:B------:R-:W-:-:S06]  /*23f6c0*/  DMUL R60, R124, R126 ;  /* 0x0000007e7c3c7228 */ /* 0x000fcc0000000000 */
[----:B------:R-:W-:Y:S02]  /*23f6d0*/  DFMA R72, -R52, R68, 1 ;  /* 0x3ff000003448742b */ /* 0x000fe40000000144 */
[----:B------:R-:W-:Y:S02]  /*23f6e0*/  DMUL R100, R58, R60 ;  /* 0x0000003c3a647228 */ /* 0x000fe40000000000 */
        /* <DEDUP_REMOVED lines=15> */
.L_x_10524:
[----:B------:R-:W-:Y:S05]  /*23f7e0*/  BSYNC.RECONVERGENT B1 ;  /* 0x0000000000017941 */ /* 0x000fea0003800200 */
.L_x_10523:
[----:B------:R-:W-:Y:S01]  /*23f7f0*/  DMUL R52, R66, R64 ;  /* 0x0000004042347228 */ /* 0x000fe20000000000 */
[----:B------:R-:W-:Y:S01]  /*23f800*/  IMAD.MOV.U32 R0, RZ, RZ, RZ ;  /* 0x000000ffff007224 */ /* 0x000fe200078e00ff */
[----:B------:R-:W-:-:S11]  /*23f810*/  DMUL R4, R62, R4 ;  /* 0x000000043e047228 */ /* 0x000fd60000000000 */
.L_x_10538:
        /* <DEDUP_REMOVED lines=45> */
[----:B------:R-:W-:Y:S01]  /*23faf0*/  IMAD.MOV.U32 R104, RZ, RZ, R100 ;  /* 0x000000ffff687224 */ /* 0x000fe200078e0064 */
[----:B------:R-:W-:-:S07]  /*23fb00*/  MOV R105, R101 ;  /* 0x0000006500697202 */ /* 0x000fce0000000f00 */
.L_x_10526:
[----:B------:R-:W-:Y:S05]  /*23fb10*/  BSYNC.RECONVERGENT B1 ;  /* 0x0000000000017941 */ /* 0x000fea0003800200 */
.L_x_10525:
        /* <DEDUP_REMOVED lines=16> */
.L_x_10528:
[----:B------:R-:W-:Y:S05]  /*23fc20*/  BSYNC.RECONVERGENT B1 ;  /* 0x0000000000017941 */ /* 0x000fea0003800200 */
.L_x_10527:
        /* <DEDUP_REMOVED lines=33> */
.L_x_10530:
[----:B------:R-:W-:Y:S05]  /*23fe40*/  BSYNC.RECONVERGENT B1 ;  /* 0x0000000000017941 */ /* 0x000fea0003800200 */
.L_x_10529:
        /* <DEDUP_REMOVED lines=45> */
.L_x_10532:
        /* <DEDUP_REMOVED lines=70> */
.L_x_10533:
[----:B------:R-:W-:Y:S05]  /*240580*/  BSYNC.RECONVERGENT B0 ;  /* 0x0000000000007941 */ /* 0x000fea0003800200 */
.L_x_10531:
        /* <DEDUP_REMOVED lines=34> */
.L_x_10537:
[----:B------:R-:W-:Y:S05]  /*2407b0*/  BSYNC.RECONVERGENT B3 ;  /* 0x0000000000037941 */ /* 0x000fea0003800200 */
.L_x_10536:
[----:B------:R-:W-:-:S04]  /*2407c0*/  LOP3.LUT R105, R105, 0x1, RZ, 0xc0, !PT ;  /* 0x0000000169697812 */ /* 0x000fc800078ec0ff */
[----:B------:R-:W-:-:S13]  /*2407d0*/  ISETP.NE.U32.AND P0, PT, R105, 0x1, PT ;  /* 0x000000016900780c */ /* 0x000fda0003f05070 */
.L_x_10535:
[----:B------:R-:W-:Y:S05]  /*2407e0*/  BSYNC.RECONVERGENT B2 ;  /* 0x0000000000027941 */ /* 0x000fea0003800200 */
.L_x_10534:
        /* <DEDUP_REMOVED lines=60> */
[----:B0-----:R-:W3:Y:S01]  /*240bb0*/  LDG.E R75, desc[UR4][R74.64+0x4] ;  /* 0x000004044a4b7981 */ /* 0x001ee2000c1e1900 */
[----:B------:R-:W-:-:S05]  /*240bc0*/  VIADD R0, R0, 0x1 ;  /* 0x0000000100007836 */ /* 0x000fca0000000000 */
[----:B---3--:R-:W-:-:S13]  /*240bd0*/  ISETP.GE.AND P0, PT, R0, R75, PT ;  /* 0x0000004b0000720c */ /* 0x008fda0003f06270 */
[----:B--2---:R-:W-:Y:S05]  /*240be0*/  @!P0 BRA `(.L_x_10538) ;  /* 0xffffffec000c8947 */ /* 0x004fea000383ffff */
[----:B------:R-:W-:-:S13]  /*240bf0*/  ISETP.GT.AND P0, PT, R75, RZ, PT ;  /* 0x000000ff4b00720c */ /* 0x000fda0003f04270 */
.L_x_10522:
[----:B------:R-:W-:Y:S01]  /*240c00*/  IMAD.MOV.U32 R4, RZ, RZ, RZ ;  /* 0x000000ffff047224 */ /* 0x000fe200078e00ff */
[----:B------:R-:W-:Y:S06]  /*240c10*/  @!P0 BRA `(.L_x_10539) ;  /* 0x0000008c006c8947 */ /* 0x000fec0003800000 */
[----:B------:R-:W0:Y:S08]  /*240c20*/  LDC.64 R52, c[0x0][0x380] ;  /* 0x0000e000ff347b82 */ /* 0x000e300000000a00 */
[----:B------:R-:W2:Y:S01]  /*240c30*/  LDC.64 R4, c[0x0][0x388] ;  /* 0x0000e200ff047b82 */ /* 0x000ea20000000a00 */
[----:B0-----:R-:W5:Y:S01]  /*240c40*/  LDG.E.64 R52, desc[UR4][R52.64+0xff8] ;  /* 0x000ff80434347981 */ /* 0x001f62000c1e1b00 */
[----:B------:R-:W-:-:S02]  /*240c50*/  DMUL R54, R12, R50 ;  /* 0x000000320c367228 */ /* 0x000fc40000000000 */
[CC--:B------:R-:W-:Y:S02]  /*240c60*/  DMUL R56, R6.reuse, R8.reuse ;  /* 0x0000000806387228 */ /* 0x0c0fe40000000000 */
[----:B------:R-:W-:Y:S02]  /*240c70*/  DMUL R58, R6, -R8 ;  /* 0x80000008063a7228 */ /* 0x000fe40000000000 */
[-C--:B------:R-:W-:Y:S01]  /*240c80*/  DMUL R70, R2, R50.reuse ;  /* 0x0000003202467228 */ /* 0x080fe20000000000 */
[----:B--2---:R0:W5:Y:S01]  /*240c90*/  LDG.E R5, desc[UR4][R4.64+0x4] ;  /* 0x0000040404057981 */ /* 0x004162000c1e1900 */
[----:B------:R-:W-:Y:S02]  /*240ca0*/  DMUL R50, R20, R50 ;  /* 0x0000003214327228 */ /* 0x000fe40000000000 */
[C---:B------:R-:W-:Y:S02]  /*240cb0*/  DFMA R8, R2.reuse, R56, -R54 ;  /* 0x000000380208722b */ /* 0x040fe40000000836 */
[----:B------:R-:W-:-:S02]  /*240cc0*/  DMUL R54, R2, -R20 ;  /* 0x8000001402367228 */ /* 0x000fc40000000000 */
[C---:B------:R-:W-:Y:S02]  /*240cd0*/  DMUL R20, R12.reuse, R20 ;  /* 0x000000140c147228 */ /* 0x040fe40000000000 */
[----:B------:R-:W-:Y:S01]  /*240ce0*/  DFMA R70, R12, R58, -R70 ;  /* 0x0000003a0c46722b */ /* 0x000fe20000000846 */
[----:B------:R-:W-:Y:S02]  /*240cf0*/  IMAD.MOV.U32 R3, RZ, RZ, RZ ;  /* 0x000000ffff037224 */ /* 0x000fe400078e00ff */
[----:B0-----:R-:W-:-:S08]  /*240d00*/  IMAD.MOV.U32 R4, RZ, RZ, RZ ;  /* 0x000000ffff047224 */ /* 0x001fd000078e00ff */
.L_x_10662:
        /* <DEDUP_REMOVED lines=37> */
[----:B------:R-:W-:-:S07]  /*240f60*/  MOV R110, 0x240f80 ;  /* 0x00240f80006e7802 */ /* 0x000fce0000000f00 */
[----:B-1---5:R-:W-:Y:S05]  /*240f70*/  CALL.REL.NOINC `($__internal_17_$__cuda_sm20_dsqrt_rn_f64_mediumpath_v1) ;  /* 0x0000067400c07944 */ /* 0x022fea0003c00000 */
[----:B------:R-:W-:Y:S01]  /*240f80*/  MOV R72, R100 ;  /* 0x0000006400487202 */ /* 0x000fe20000000f00 */
[----:B------:R-:W-:-:S07]  /*240f90*/  IMAD.MOV.U32 R73, RZ, RZ, R101 ;  /* 0x000000ffff497224 */ /* 0x000fce00078e0065 */
.L_x_10541:
[----:B------:R-:W-:Y:S05]  /*240fa0*/  BSYNC.RECONVERGENT B1 ;  /* 0x0000000000017941 */ /* 0x000fea0003800200 */
.L_x_10540:
        /* <DEDUP_REMOVED lines=27> */
.L_x_10543:
[----:B------:R-:W-:Y:S05]  /*241160*/  BSYNC.RECONVERGENT B2 ;  /* 0x0000000000027941 */ /* 0x000fea0003800200 */
.L_x_10542:
        /* <DEDUP_REMOVED lines=60> */
.L_x_10548:
[----:B------:R-:W-:Y:S05]  /*241530*/  BSYNC.RECONVERGENT B1 ;  /* 0x0000000000017941 */ /* 0x000fea0003800200 */
.L_x_10547:
        /* <DEDUP_REMOVED lines=59> */
.L_x_10550:
        /* <DEDUP_REMOVED lines=72> */
.L_x_10551:
[----:B------:R-:W-:Y:S05]  /*241d70*/  BSYNC.RECONVERGENT B0 ;  /* 0x0000000000007941 */ /* 0x000fea0003800200 */
.L_x_10549:
[----:B------:R-:W-:Y:S01]  /*241d80*/  UMOV UR12, 0x1a63c1f5 ;  /* 0x1a63c1f5000c7882 */ /* 0x000fe20000000000 */
[----:B------:R-:W-:Y:S01]  /*241d90*/  UMOV UR13, 0x404ca5dc ;  /* 0x404ca5dc000d7882 */ /* 0x000fe20000000000 */
[----:B------:R-:W-:Y:S01]  /*241da0*/  IMAD.MOV.U32 R2, RZ, RZ, 0x2 ;  /* 0x00000002ff027424 */ /* 0x000fe200078e00ff */
[----:B------:R-:W-:-:S08]  /*241db0*/  DMUL R76, R76, UR12 ;  /* 0x0000000c4c4c7c28 */ /* 0x000fd00008000000 */
[----:B------:R-:W-:-:S07]  /*241dc0*/  DADD R78, -RZ, -R76 ;  /* 0x00000000ff4e7229 */ /* 0x000fce000000094c */
[----:B------:R0:W-:Y:S01]  /*241dd0*/  STL.128 [R1], R76 ;  /* 0x0000004c01007387 */ /* 0x0001e20000100c00 */
[----:B------:R-:W-:Y:S05]  /*241de0*/  BRA `(.L_x_10546) ;  /* 0x0000003800147947 */ /* 0x000fea0003800000 */
.L_x_10545:
        /* <DEDUP_REMOVED lines=21> */
.L_x_10553:
[----:B------:R-:W-:Y:S05]  /*241f40*/  BSYNC.RECONVERGENT B1 ;  /* 0x0000000000017941 */ /* 0x000fea0003800200 */
.L_x_10552:
[----:B------:R-:W0:Y:S01]  /*241f50*/  MUFU.RCP64H R61, R75 ;  /* 0x0000004b003d7308 */ /* 0x000e220000001800 */
[----:B------:R-:W-:Y:S01]  /*241f60*/  IMAD.MOV.U32 R60, RZ, RZ, 0x1 ;  /* 0x00000001ff3c7424 */ /* 0x000fe200078e00ff */
[----:B------:R-:W-:Y:S05]  /*241f70*/  BSSY.RECONVERGENT B1, `(.L_x_10554) ;  /* 0x0000018000017945 */ /* 0x000fea0003800200 */
        /* <DEDUP_REMOVED lines=10> */
[----:B------:R-:W-:Y:S02]  /*242020*/  DFMA R60, R78, R76, R60 ;  /* 0x0000004c4e3c722b */ /* 0x000fe4000000003c */
[----:B------:R-:W-:-:S08]  /*242030*/  DADD R78, R100, 1 ;  /* 0x3ff00000644e7429 */ /* 0x000fd00000000000 */
        /* <DEDUP_REMOVED lines=11> */
.L_x_10555:
[----:B------:R-:W-:Y:S05]  /*2420f0*/  BSYNC.RECONVERGENT B1 ;  /* 0x0000000000017941 */ /* 0x000fea0003800200 */
.L_x_10554:
[----:B------:R-:W0:Y:S01]  /*242100*/  MUFU.RCP64H R77, R75 ;  /* 0x0000004b004d7308 */ /* 0x000e220000001800 */
[----:B------:R-:W-:Y:S01]  /*242110*/  IMAD.MOV.U32 R76, RZ, RZ, 0x1 ;  /* 0x00000001ff4c7424 */ /* 0x000fe200078e00ff */
[----:B------:R-:W-:Y:S05]  /*242120*/  BSSY.RECONVERGENT B1, `(.L_x_10556) ;  /* 0x0000014000017945 */ /* 0x000fea0003800200 */
        /* <DEDUP_REMOVED lines=19> */
.L_x_10557:
[----:B------:R-:W-:Y:S05]  /*242260*/  BSYNC.RECONVERGENT B1 ;  /* 0x0000000000017941 */ /* 0x000fea0003800200 */
.L_x_10556:
        /* <DEDUP_REMOVED lines=29> */
.L_x_10559:
[----:B------:R-:W-:Y:S05]  /*242440*/  BSYNC.RECONVERGENT B1 ;  /* 0x0000000000017941 */ /* 0x000fea0003800200 */
.L_x_10558:
[----:B------:R-:W-:Y:S01]  /*242450*/  DADD R74, R78, R78 ;  /* 0x000000004e4a7229 */ /* 0x000fe2000000004e */
[----:B------:R-:W-:Y:S01]  /*242460*/  BSSY.RECONVERGENT B1, `(.L_x_10560) ;  /* 0x0000016000017945 */ /* 0x000fe20003800200 */
[----:B------:R-:W-:Y:S01]  /*242470*/  MOV R78, 0x1 ;  /* 0x00000001004e7802 */ /* 0x000fe20000000f00 */
[----:B------:R-:W-:-:S03]  /*242480*/  DADD R82, R76, -R60 ;  /* 0x000000004c527229 */ /* 0x000fc6000000083c */
        /* <DEDUP_REMOVED lines=19> */
.L_x_10561:
[----:B------:R-:W-:Y:S05]  /*2425c0*/  BSYNC.RECONVERGENT B1 ;  /* 0x0000000000017941 */ /* 0x000fea0003800200 */
.L_x_10560:
        /* <DEDUP_REMOVED lines=61> */
.L_x_10565:
        /* <DEDUP_REMOVED lines=72> */
.L_x_10566:
[----:B------:R-:W-:Y:S05]  /*242e20*/  BSYNC.RECONVERGENT B0 ;  /* 0x0000000000007941 */ /* 0x000fea0003800200 */
.L_x_10564:
        /* <DEDUP_REMOVED lines=26> */
.L_x_10570:
[----:B------:R-:W-:Y:S05]  /*242fd0*/  BSYNC.RECONVERGENT B5 ;  /* 0x0000000000057941 */ /* 0x000fea0003800200 */
.L_x_10569:
[----:B------:R-:W-:-:S07]  /*242fe0*/  VIADD R2, R105, 0x1 ;  /* 0x0000000169027836 */ /* 0x000fce0000000000 */
.L_x_10568:
[----:B------:R-:W-:Y:S05]  /*242ff0*/  BSYNC.RECONVERGENT B4 ;  /* 0x0000000000047941 */ /* 0x000fea0003800200 */
.L_x_10567:
        /* <DEDUP_REMOVED lines=54> */
.L_x_10572:
[----:B------:R-:W-:Y:S05]  /*243360*/  BSYNC.RECONVERGENT B4 ;  /* 0x0000000000047941 */ /* 0x000fea0003800200 */
.L_x_10571:
        /* <DEDUP_REMOVED lines=57> */
.L_x_10576:
[----:B------:R-:W-:Y:S05]  /*243700*/  BSYNC.RECONVERGENT B5 ;  /* 0x0000000000057941 */ /* 0x000fea0003800200 */
.L_x_10575:
[----:B------:R-:W-:-:S07]  /*243710*/  VIADD R2, R105, 0x1 ;  /* 0x0000000169027836 */ /* 0x000fce0000000000 */
.L_x_10574:
[----:B------:R-:W-:Y:S05]  /*243720*/  BSYNC.RECONVERGENT B4 ;  /* 0x0000000000047941 */ /* 0x000fea0003800200 */
.L_x_10573:
        /* <DEDUP_REMOVED lines=53> */
[----:B------:R-:W-:-:S07]  /*243a80*/  IMAD.MOV.U32 R2, RZ, RZ, R105 ;  /* 0x000000ffff027224 */ /* 0x000fce00078e0069 */
.L_x_10578:
[----:B------:R-:W-:Y:S05]  /*243a90*/  BSYNC.RECONVERGENT B4 ;  /* 0x0000000000047941 */ /* 0x000fea0003800200 */
.L_x_10577:
        /* <DEDUP_REMOVED lines=43> */
.L_x_10563:
[----:B------:R-:W-:Y:S05]  /*243d50*/  BSYNC.RECONVERGENT B3 ;  /* 0x0000000000037941 */ /* 0x000fea0003800200 */
.L_x_10562:
        /* <DEDUP_REMOVED lines=22> */
.L_x_10580:
[----:B------:R-:W-:Y:S05]  /*243ec0*/  BSYNC.RECONVERGENT B1 ;  /* 0x0000000000017941 */ /* 0x000fea0003800200 */
.L_x_10579:
        /* <DEDUP_REMOVED lines=59> */
.L_x_10582:
        /* <DEDUP_REMOVED lines=72> */
.L_x_10583:
[----:B------:R-:W-:Y:S05]  /*244700*/  BSYNC.RECONVERGENT B0 ;  /* 0x0000000000007941 */ /* 0x000fea0003800200 */
.L_x_10581:
        /* <DEDUP_REMOVED lines=26> */
.L_x_10587:
[----:B------:R-:W-:Y:S05]  /*2448b0*/  BSYNC.RECONVERGENT B4 ;  /* 0x0000000000047941 */ /* 0x000fea0003800200 */
.L_x_10586:
[----:B------:R-:W-:-:S07]  /*2448c0*/  VIADD R92, R105, 0x1 ;  /* 0x00000001695c7836 */ /* 0x000fce0000000000 */
.L_x_10585:
[----:B------:R-:W-:Y:S05]  /*2448d0*/  BSYNC.RECONVERGENT B3 ;  /* 0x0000000000037941 */ /* 0x000fea0003800200 */
.L_x_10584:
        /* <DEDUP_REMOVED lines=54> */
.L_x_10589:
[----:B------:R-:W-:Y:S05]  /*244c40*/  BSYNC.RECONVERGENT B3 ;  /* 0x0000000000037941 */ /* 0x000fea0003800200 */
.L_x_10588:
        /* <DEDUP_REMOVED lines=14> */
[----:B------:R-:W-:Y:S01]  /*244d30*/  BSSY.RECONVERGENT B3, `(.L_x_10590) ;  /* 0x000002d000037945 */ /* 0x000fe20003800200 */
[----:B------:R-:W-:Y:S01]  /*244d40*/  @!P2 IMAD.MOV.U32 R94, RZ, RZ, 0x1 ;  /* 0x00000001ff5ea424 */ /* 0x000fe200078e00ff */
        /* <DEDUP_REMOVED lines=41> */
.L_x_10593:
[----:B------:R-:W-:Y:S05]  /*244fe0*/  BSYNC.RECONVERGENT B4 ;  /* 0x0000000000047941 */ /* 0x000fea0003800200 */
.L_x_10592:
[----:B------:R-:W-:-:S07]  /*244ff0*/  VIADD R94, R105, 0x1 ;  /* 0x00000001695e7836 */ /* 0x000fce0000000000 */
.L_x_10591:
[----:B------:R-:W-:Y:S05]  /*245000*/  BSYNC.RECONVERGENT B3 ;  /* 0x0000000000037941 */ /* 0x000fea0003800200 */
.L_x_10590:
        /* <DEDUP_REMOVED lines=53> */
.L_x_10595:
[----:B------:R-:W-:Y:S05]  /*245360*/  BSYNC.RECONVERGENT B3 ;  /* 0x0000000000037941 */ /* 0x000fea0003800200 */
.L_x_10594:
        /* <DEDUP_REMOVED lines=45> */
.L_x_10546:
[----:B------:R-:W-:Y:S05]  /*245640*/  BSYNC.RECONVERGENT B2 ;  /* 0x0000000000027941 */ /* 0x000fea0003800200 */
.L_x_10544:
[----:B------:R-:W-:Y:S01]  /*245650*/  ISETP.NE.AND P0, PT, R2, RZ, PT ;  /* 0x000000ff0200720c */ /* 0x000fe20003f05270 */
[----:B------:R-:W-:-:S12]  /*245660*/  BSSY.RECONVERGENT B2, `(.L_x_10596) ;  /* 0x000026c000027945 */ /* 0x000fd80003800200 */
[----:B------:R-:W-:Y:S05]  /*245670*/  @!P0 BRA `(.L_x_10597) ;  /* 0x0000002400a88947 */ /* 0x000fea0003800000 */
[----:B--2---:R-:W2:Y:S01]  /*245680*/  LDL.64 R58, [R1] ;  /* 0x00000000013a7983 */ /* 0x004ea20000100a00 */
        /* <DEDUP_REMOVED lines=29> */
.L_x_10601:
[----:B------:R-:W-:Y:S05]  /*245860*/  BSYNC.RECONVERGENT B4 ;  /* 0x0000000000047941 */ /* 0x000fea0003800200 */
.L_x_10600:
[----:B------:R-:W-:-:S07]  /*245870*/  VIADD R56, R105, 0x1 ;  /* 0x0000000169387836 */ /* 0x000fce0000000000 */
.L_x_10599:
[----:B------:R-:W-:Y:S05]  /*245880*/  BSYNC.RECONVERGENT B3 ;  /* 0x0000000000037941 */ /* 0x000fea0003800200 */
.L_x_10598:
        /* <DEDUP_REMOVED lines=54> */
.L_x_10603:
[----:B------:R-:W-:Y:S05]  /*245bf0*/  BSYNC.RECONVERGENT B3 ;  /* 0x0000000000037941 */ /* 0x000fea0003800200 */
.L_x_10602:
        /* <DEDUP_REMOVED lines=25> */
[----:B------:R-:W-:Y:S02]  /*245d90*/  IMAD.MOV.U32 R76, RZ, RZ, 0x0 ;  /* 0x00000000ff4c7424 */ /* 0x000fe400078e00ff */
[----:B------:R-:W-:-:S07]  /*245da0*/  IMAD.MOV.U32 R77, RZ, RZ, 0x3fd80000 ;  /* 0x3fd80000ff4d7424 */ /* 0x000fce00078e00ff */
        /* <DEDUP_REMOVED lines=34> */
.L_x_10605:
[----:B------:R-:W-:Y:S05]  /*245fd0*/  BSYNC.RECONVERGENT B1 ;  /* 0x0000000000017941 */ /* 0x000fea0003800200 */
.L_x_10604:
        /* <DEDUP_REMOVED lines=20> */
.L_x_10607:
[----:B------:R-:W-:Y:S05]  /*246120*/  BSYNC.RECONVERGENT B1 ;  /* 0x0000000000017941 */ /* 0x000fea0003800200 */
.L_x_10606:
        /* <DEDUP_REMOVED lines=57> */
.L_x_10609:
        /* <DEDUP_REMOVED lines=72> */
.L_x_10610:
[----:B------:R-:W-:Y:S05]  /*246940*/  BSYNC.RECONVERGENT B0 ;  /* 0x0000000000007941 */ /* 0x000fea0003800200 */
.L_x_10608:
        /* <DEDUP_REMOVED lines=39> */
.L_x_10614:
[----:B------:R-:W-:Y:S05]  /*246bc0*/  BSYNC.RECONVERGENT B4 ;  /* 0x0000000000047941 */ /* 0x000fea0003800200 */
.L_x_10613:
[----:B------:R-:W-:Y:S01]  /*246bd0*/  VIADD R105, R105, 0x1 ;  /* 0x0000000169697836 */ /* 0x000fe20000000000 */
[----:B------:R-:W-:Y:S06]  /*246be0*/  BRA `(.L_x_10615) ;  /* 0x0000000000087947 */ /* 0x000fec0003800000 */
.L_x_10612:
[----:B------:R-:W-:Y:S01]  /*246bf0*/  DMUL R76, RZ, R74 ;  /* 0x0000004aff4c7228 */ /* 0x000fe20000000000 */
[----:B------:R-:W-:-:S10]  /*246c00*/  IMAD.MOV.U32 R105, RZ, RZ, 0x1 ;  /* 0x00000001ff697424 */ /* 0x000fd400078e00ff */
.L_x_10615:
[----:B------:R-:W-:Y:S05]  /*246c10*/  BSYNC.RECONVERGENT B3 ;  /* 0x0000000000037941 */ /* 0x000fea0003800200 */
.L_x_10611:
        /* <DEDUP_REMOVED lines=52> */
[----:B------:R-:W-:Y:S05]  /*246f60*/  BRA `(.L_x_10618) ;  /* 0x0000000000087947 */ /* 0x000fea0003800000 */
.L_x_10617:
[----:B------:R-:W-:Y:S01]  /*246f70*/  DMUL R102, RZ, R74 ;  /* 0x0000004aff667228 */ /* 0x000fe20000000000 */
[----:B------:R-:W-:-:S10]  /*246f80*/  IMAD.MOV.U32 R105, RZ, RZ, RZ ;  /* 0x000000ffff697224 */ /* 0x000fd400078e00ff */
.L_x_10618:
[----:B------:R-:W-:Y:S05]  /*246f90*/  BSYNC.RECONVERGENT B3 ;  /* 0x0000000000037941 */ /* 0x000fea0003800200 */
.L_x_10616:
        /* <DEDUP_REMOVED lines=31> */
[----:B------:R-:W-:Y:S01]  /*247190*/  DFMA R12, R66, R74, R12 ;  /* 0x0000004a420c722b */ /* 0x000fe2000000000c */
[----:B------:R-:W-:Y:S02]  /*2471a0*/  IMAD.MOV.U32 R74, RZ, RZ, 0x0 ;  /* 0x00000000ff4a7424 */ /* 0x000fe400078e00ff */
[----:B------:R-:W-:-:S05]  /*2471b0*/  IMAD.MOV.U32 R75, RZ, RZ, 0x3fd80000 ;  /* 0x3fd80000ff4b7424 */ /* 0x000fca00078e00ff */
        /* <DEDUP_REMOVED lines=23> */
.L_x_10620:
[----:B------:R-:W-:Y:S05]  /*247330*/  BSYNC.RECONVERGENT B1 ;  /* 0x0000000000017941 */ /* 0x000fea0003800200 */
.L_x_10619:
        /* <DEDUP_REMOVED lines=20> */
.L_x_10622:
[----:B------:R-:W-:Y:S05]  /*247480*/  BSYNC.RECONVERGENT B1 ;  /* 0x0000000000017941 */ /* 0x000fea0003800200 */
.L_x_10621:
        /* <DEDUP_REMOVED lines=77> */
.L_x_10624:
        /* <DEDUP_REMOVED lines=52> */
.L_x_10625:
[----:B------:R-:W-:Y:S05]  /*247ca0*/  BSYNC.RECONVERGENT B0 ;  /* 0x0000000000007941 */ /* 0x000fea0003800200 */
.L_x_10623:
[----:B------:R-:W-:Y:S01]  /*247cb0*/  UMOV UR12, 0x1a63c1f5 ;  /* 0x1a63c1f5000c7882 */ /* 0x000fe20000000000 */
[----:B------:R-:W-:Y:S01]  /*247cc0*/  UMOV UR13, 0x404ca5dc ;  /* 0x404ca5dc000d7882 */ /* 0x000fe20000000000 */
[----:B------:R-:W-:Y:S02]  /*247cd0*/  DSETP.GT.AND P0, PT, R12, RZ, PT ;  /* 0x000000ff0c00722a */ /* 0x000fe40003f04000 */
[----:B------:R-:W-:-:S08]  /*247ce0*/  DMUL R58, R58, UR12 ;  /* 0x0000000c3a3a7c28 */ /* 0x000fd00008000000 */
[----:B------:R-:W-:-:S10]  /*247cf0*/  DADD R60, -RZ, -R58 ;  /* 0x00000000ff3c7229 */ /* 0x000fd4000000093a */
[----:B------:R-:W-:Y:S02]  /*247d00*/  FSEL R12, R60, R58, P0 ;  /* 0x0000003a3c0c7208 */ /* 0x000fe40000000000 */
[----:B------:R-:W-:-:S07]  /*247d10*/  FSEL R13, R61, R59, P0 ;  /* 0x0000003b3d0d7208 */ /* 0x000fce0000000000 */
.L_x_10597:
[----:B------:R-:W-:Y:S05]  /*247d20*/  BSYNC.RECONVERGENT B2 ;  /* 0x0000000000027941 */ /* 0x000fea0003800200 */
.L_x_10596:
[----:B--2---:R-:W2:Y:S01]  /*247d30*/  LDG.E.64 R74, desc[UR4][R68.64+0x20] ;  /* 0x00002004444a7981 */ /* 0x004ea2000c1e1b00 */
[----:B------:R-:W3:Y:S01]  /*247d40*/  MUFU.RCP64H R59, R73 ;  /* 0x00000049003b7308 */ /* 0x000ee20000001800 */
[----:B------:R-:W-:Y:S01]  /*247d50*/  IMAD.MOV.U32 R58, RZ, RZ, 0x1 ;  /* 0x00000001ff3a7424 */ /* 0x000fe200078e00ff */
[----:B------:R-:W-:Y:S01]  /*247d60*/  BSSY.RECONVERGENT B1, `(.L_x_10626) ;  /* 0x0000015000017945 */ /* 0x000fe20003800200 */
[----:B------:R-:W-:-:S04]  /*247d70*/  ISETP.NE.AND P0, PT, R2, RZ, PT ;  /* 0x000000ff0200720c */ /* 0x000fc80003f05270 */
[----:B---3--:R-:W-:-:S08]  /*247d80*/  DFMA R60, R58, -R72, 1 ;  /* 0x3ff000003a3c742b */ /* 0x008fd00000000848 */
        /* <DEDUP_REMOVED lines=15> */
[----:B01----:R-:W-:Y:S05]  /*247e80*/  CALL.REL.NOINC `($__internal_16_$__cuda_sm20_div_rn_f64_full) ;  /* 0x0000060000647944 */ /* 0x003fea0003c00000 */
[----:B------:R-:W-:Y:S02]  /*247e90*/  IMAD.MOV.U32 R58, RZ, RZ, R100 ;  /* 0x000000ffff3a7224 */ /* 0x000fe400078e0064 */
[----:B------:R-:W-:-:S07]  /*247ea0*/  IMAD.MOV.U32 R59, RZ, RZ, R101 ;  /* 0x000000ffff3b7224 */ /* 0x000fce00078e0065 */
.L_x_10627:
[----:B------:R-:W-:Y:S05]  /*247eb0*/  BSYNC.RECONVERGENT B1 ;  /* 0x0000000000017941 */ /* 0x000fea0003800200 */
.L_x_10626:
        /* <DEDUP_REMOVED lines=22> */
.L_x_10629:
[----:B------:R-:W-:Y:S05]  /*248020*/  BSYNC.RECONVERGENT B1 ;  /* 0x0000000000017941 */ /* 0x000fea0003800200 */
.L_x_10628:
        /* <DEDUP_REMOVED lines=19> */
[----:B01----:R-:W-:Y:S05]  /*248160*/  CALL.REL.NOINC `($__internal_16_$__cuda_sm20_div_rn_f64_full) ;  /* 0x000005fc00ac7944 */ /* 0x003fea0003c00000 */
[----:B------:R-:W-:Y:S02]  /*248170*/  IMAD.MOV.U32 R62, RZ, RZ, R100 ;  /* 0x000000ffff3e7224 */ /* 0x000fe400078e0064 */
[----:B------:R-:W-:-:S07]  /*248180*/  IMAD.MOV.U32 R63, RZ, RZ, R101 ;  /* 0x000000ffff3f7224 */ /* 0x000fce00078e0065 */
.L_x_10631:
[----:B------:R-:W-:Y:S05]  /*248190*/  BSYNC.RECONVERGENT B1 ;  /* 0x0000000000017941 */ /* 0x000fea0003800200 */
.L_x_10630:
[----:B------:R-:W-:Y:S04]  /*2481a0*/  BSSY.RECONVERGENT B2, `(.L_x_10632) ;  /* 0x000017c000027945 */ /* 0x000fe80003800200 */
[----:B------:R-:W-:Y:S05]  /*2481b0*/  @!P0 BRA `(.L_x_10633) ;  /* 0x0000001400e88947 */ /* 0x000fea0003800000 */
[----:B------:R2:W5:Y:S01]  /*2481c0*/  LDG.E.64 R72, desc[UR4][R68.64+0x30] ;  /* 0x0000300444487981 */ /* 0x000562000c1e1b00 */
[C---:B------:R-:W-:Y:S01]  /*2481d0*/  DADD R64, -|R56|.reuse, 180 ;  /* 0x4066800038407429 */ /* 0x040fe20000000300 */
[----:B------:R-:W-:Y:S01]  /*2481e0*/  IMAD.MOV.U32 R66, RZ, RZ, R57 ;  /* 0x000000ffff427224 */ /* 0x000fe200078e0039 */
[----:B------:R-:W-:Y:S01]  /*2481f0*/  LEA R74, R3, 0x1, 0x1 ;  /* 0x00000001034a7811 */ /* 0x000fe200078e08ff */
[----:B------:R-:W-:Y:S05]  /*248200*/  BSSY.RECONVERGENT B3, `(.L_x_10634) ;  /* 0x00000b9000037945 */ /* 0x000fea0003800200 */
[----:B------:R-:W-:Y:S02]  /*248210*/  DSETP.MIN.AND P0, P1, |R56|, R64, PT ;  /* 0x000000403800722a */ /* 0x000fe40003900200 */
[----:B------:R-:W-:-:S02]  /*248220*/  IMAD.MOV.U32 R75, RZ, RZ, R65 ;  /* 0x000000ffff4b7224 */ /* 0x000fc400078e0041 */
[----:B------:R-:W-:Y:S02]  /*248230*/  IMAD.MOV.U32 R67, RZ, RZ, R64 ;  /* 0x000000ffff437224 */ /* 0x000fe400078e0040 */
[----:B------:R-:W-:Y:S01]  /*248240*/  IMAD.MOV.U32 R64, RZ, RZ, R56 ;  /* 0x000000ffff407224 */ /* 0x000fe200078e0038 */
[----:B0-----:R-:W-:-:S04]  /*248250*/  FSEL R77, |R66|, R75, P0 ;  /* 0x0000004b424d7208 */ /* 0x001fc80000000200 */
[----:B------:R-:W-:-:S03]  /*248260*/  SEL R64, R64, R67, P0 ;  /* 0x0000004340407207 */ /* 0x000fc60000000000 */
[----:B------:R-:W-:Y:S02]  /*248270*/  @P1 LOP3.LUT R77, R75, 0x80000, RZ, 0xfc, !PT ;  /* 0x000800004b4d1812 */ /* 0x000fe400078efcff */
[----:B------:R-:W0:Y:S03]  /*248280*/  I2F.F64.U32 R74, R74 ;  /* 0x0000004a004a7312 */ /* 0x000e260000201800 */
[----:B------:R-:W-:-:S06]  /*248290*/  IMAD.MOV.U32 R65, RZ, RZ, R77 ;  /* 0x000000ffff417224 */ /* 0x000fcc00078e004d */
[----:B------:R-:W-:-:S14]  /*2482a0*/  DSETP.GEU.AND P0, PT, R64, R52, PT ;  /* 0x000000344000722a */ /* 0x000fdc0003f0e000 */
[----:B0-2---:R-:W-:Y:S05]  /*2482b0*/  @!P0 BRA `(.L_x_10635) ;  /* 0x0000000800b48947 */ /* 0x005fea0003800000 */
        /* <DEDUP_REMOVED lines=28> */
.L_x_10637:
[----:B------:R-:W-:Y:S05]  /*248480*/  BSYNC.RECONVERGENT B4 ;  /* 0x0000000000047941 */ /* 0x000fea0003800200 */
.L_x_10636:
        /* <DEDUP_REMOVED lines=55> */
.L_x_10641:
[----:B------:R-:W-:Y:S05]  /*248800*/  BSYNC.RECONVERGENT B5 ;  /* 0x0000000000057941 */ /* 0x000fea0003800200 */
.L_x_10640:
[----:B------:R-:W-:-:S07]  /*248810*/  VIADD R92, R105, 0x1 ;  /* 0x00000001695c7836 */ /* 0x000fce0000000000 */
.L_x_10639:
[----:B------:R-:W-:Y:S05]  /*248820*/  BSYNC.RECONVERGENT B4 ;  /* 0x0000000000047941 */ /* 0x000fea0003800200 */
.L_x_10638:
        /* <DEDUP_REMOVED lines=35> */
.L_x_10647:
        /* <DEDUP_REMOVED lines=25> */
.L_x_10645:
[----:B------:R-:W-:Y:S05]  /*248bf0*/  BSYNC.RELIABLE B1 ;  /* 0x0000000000017941 */ /* 0x000fea0003800100 */
.L_x_10644:
[----:B------:R-:W-:-:S05]  /*248c00*/  VIADD R66, R66, 0x1 ;  /* 0x0000000142427836 */ /* 0x000fca0000000000 */
[----:B------:R-:W-:-:S13]  /*248c10*/  ISETP.NE.AND P0, PT, R66, R5, PT ;  /* 0x000000054200720c */ /* 0x000fda0003f05270 */
[----:B------:R-:W-:Y:S05]  /*248c20*/  @P0 BRA `(.L_x_10647) ;  /* 0xfffffffc008c0947 */ /* 0x000fea000383ffff */
[----:B------:R-:W-:-:S07]  /*248c30*/  IMAD.MOV.U32 R0, RZ, RZ, RZ ;  /* 0x000000ffff007224 */ /* 0x000fce00078e00ff */
.L_x_10643:
[----:B------:R-:W-:Y:S01]  /*248c40*/  ISETP.NE.AND P0, PT, R0, RZ, PT ;  /* 0x000000ff0000720c */ /* 0x000fe20003f05270 */
[----:B------:R-:W-:Y:S02]  /*248c50*/  IMAD.MOV.U32 R66, RZ, RZ, R0 ;  /* 0x000000ffff427224 */ /* 0x000fe400078e0000 */
[----:B------:R-:W-:-:S10]  /*248c60*/  IMAD.MOV.U32 R0, RZ, RZ, RZ ;  /* 0x000000ffff007224 */ /* 0x000fd400078e00ff */
[----:B------:R-:W-:Y:S05]  /*248c70*/  @!P0 BREAK.RELIABLE B0 ;  /* 0x0000000000008942 */ /* 0x000fea0003800100 */
[----:B------:R-:W-:Y:S05]  /*248c80*/  @!P0 BRA `(.L_x_10635) ;  /* 0x0000000000408947 */ /* 0x000fea0003800000 */
[----:B------:R-:W-:Y:S05]  /*248c90*/  BSYNC.RELIABLE B0 ;  /* 0x0000000000007941 */ /* 0x000fea0003800100 */
.L_x_10642:
[----:B------:R2:W5:Y:S01]  /*248ca0*/  LDL.64 R76, [R1] ;  /* 0x00000000014c7983 */ /* 0x0005620000100a00 */
[----:B------:R-:W-:-:S07]  /*248cb0*/  IMAD.MOV.U32 R0, RZ, RZ, R66 ;  /* 0x000000ffff007224 */ /* 0x000fce00078e0042 */
.L_x_10646:
        /* <DEDUP_REMOVED lines=13> */
.L_x_10635:
[----:B------:R-:W-:Y:S05]  /*248d90*/  BSYNC.RECONVERGENT B3 ;  /* 0x0000000000037941 */ /* 0x000fea0003800200 */
.L_x_10634:
[----:B------:R-:W-:Y:S01]  /*248da0*/  DADD R64, -|R12|, 180 ;  /* 0x406680000c407429 */ /* 0x000fe20000000300 */
[----:B---3--:R-:W-:-:S07]  /*248db0*/  IMAD.MOV.U32 R66, RZ, RZ, R13 ;  /* 0x000000ffff427224 */ /* 0x008fce00078e000d */
        /* <DEDUP_REMOVED lines=37> */
[----:B------:R-:W-:Y:S01]  /*249010*/  IMAD.MOV.U32 R77, RZ, RZ, R103 ;  /* 0x000000ffff4d7224 */ /* 0x000fe200078e0067 */
[----:B------:R-:W-:Y:S06]  /*249020*/  BRA `(.L_x_10650) ;  /* 0x0000000000087947 */ /* 0x000fec0003800000 */
.L_x_10649:
[----:B------:R-:W-:Y:S01]  /*249030*/  DMUL R76, RZ, R66 ;  /* 0x00000042ff4c7228 */ /* 0x000fe20000000000 */
[----:B------:R-:W-:-:S10]  /*249040*/  IMAD.MOV.U32 R105, RZ, RZ, RZ ;  /* 0x000000ffff697224 */ /* 0x000fd400078e00ff */
.L_x_10650:
[----:B------:R-:W-:Y:S05]  /*249050*/  BSYNC.RECONVERGENT B3 ;  /* 0x0000000000037941 */ /* 0x000fea0003800200 */
.L_x_10648:
        /* <DEDUP_REMOVED lines=53> */
.L_x_10654:
[----:B------:R-:W-:Y:S05]  /*2493b0*/  BSYNC.RECONVERGENT B4 ;  /* 0x0000000000047941 */ /* 0x000fea0003800200 */
.L_x_10653:
[----:B------:R-:W-:Y:S01]  /*2493c0*/  VIADD R105, R105, 0x1 ;  /* 0x0000000169697836 */ /* 0x000fe20000000000 */
[----:B------:R-:W-:Y:S06]  /*2493d0*/  BRA `(.L_x_10655) ;  /* 0x0000000000087947 */ /* 0x000fec0003800000 */
.L_x_10652:
[----:B------:R-:W-:Y:S01]  /*2493e0*/  DMUL R102, RZ, R66 ;  /* 0x00000042ff667228 */ /* 0x000fe20000000000 */
[----:B------:R-:W-:-:S10]  /*2493f0*/  IMAD.MOV.U32 R105, RZ, RZ, 0x1 ;  /* 0x00000001ff697424 */ /* 0x000fd400078e00ff */
.L_x_10655:
[----:B------:R-:W-:Y:S05]  /*249400*/  BSYNC.RECONVERGENT B3 ;  /* 0x0000000000037941 */ /* 0x000fea0003800200 */
.L_x_10651:
        /* <DEDUP_REMOVED lines=35> */
.L_x_10661:
        /* <DEDUP_REMOVED lines=25> */
.L_x_10659:
[----:B------:R-:W-:Y:S05]  /*2497d0*/  BSYNC.RELIABLE B1 ;  /* 0x0000000000017941 */ /* 0x000fea0003800100 */
.L_x_10658:
[----:B------:R-:W-:-:S04]  /*2497e0*/  IADD3 R2, PT, PT, R2, 0x1, RZ ;  /* 0x0000000102027810 */ /* 0x000fc80007ffe0ff */
[----:B------:R-:W-:-:S13]  /*2497f0*/  ISETP.NE.AND P0, PT, R2, R5, PT ;  /* 0x000000050200720c */ /* 0x000fda0003f05270 */
[----:B------:R-:W-:Y:S05]  /*249800*/  @P0 BRA `(.L_x_10661) ;  /* 0xfffffffc008c0947 */ /* 0x000fea000383ffff */
[----:B------:R-:W-:-:S07]  /*249810*/  IMAD.MOV.U32 R0, RZ, RZ, RZ ;  /* 0x000000ffff007224 */ /* 0x000fce00078e00ff */
.L_x_10657:
[----:B------:R-:W-:Y:S01]  /*249820*/  ISETP.NE.AND P0, PT, R0, RZ, PT ;  /* 0x000000ff0000720c */ /* 0x000fe20003f05270 */
[----:B------:R-:W-:Y:S02]  /*249830*/  IMAD.MOV.U32 R2, RZ, RZ, R0 ;  /* 0x000000ffff027224 */ /* 0x000fe400078e0000 */
[----:B------:R-:W-:-:S10]  /*249840*/  IMAD.MOV.U32 R0, RZ, RZ, RZ ;  /* 0x000000ffff007224 */ /* 0x000fd400078e00ff */
[----:B------:R-:W-:Y:S05]  /*249850*/  @!P0 BREAK.RELIABLE B0 ;  /* 0x0000000000008942 */ /* 0x000fea0003800100 */
[----:B------:R-:W-:Y:S05]  /*249860*/  @!P0 BRA `(.L_x_10633) ;  /* 0x00000000003c8947 */ /* 0x000fea0003800000 */
[----:B------:R-:W-:Y:S05]  /*249870*/  BSYNC.RELIABLE B0 ;  /* 0x0000000000007941 */ /* 0x000fea0003800100 */
.L_x_10656:
[----:B------:R3:W5:Y:S01]  /*249880*/  LDL.64 R66, [R1+0x8] ;  /* 0x0000080001427983 */ /* 0x0007620000100a00 */
[----:B------:R-:W-:-:S07]  /*249890*/  IMAD.MOV.U32 R0, RZ, RZ, R2 ;  /* 0x000000ffff007224 */ /* 0x000fce00078e0002 */
.L_x_10660:
        /* <DEDUP_REMOVED lines=12> */
.L_x_10633:
[----:B------:R-:W-:Y:S05]  /*249960*/  BSYNC.RECONVERGENT B2 ;  /* 0x0000000000027941 */ /* 0x000fea0003800200 */
.L_x_10632:
[----:B------:R-:W-:Y:S05]  /*249970*/  WARPSYNC.ALL ;  /* 0x0000000000007948 */ /* 0x000fea0003800000 */
[----:B----4-:R-:W4:Y:S02]  /*249980*/  LDC.64 R58, c[0x0][0x390] ;  /* 0x0000e400ff3a7b82 */ /* 0x010f240000000a00 */
[----:B----4-:R-:W4:Y:S01]  /*249990*/  LDG.E R58, desc[UR4][R58.64+0x4] ;  /* 0x000004043a3a7981 */ /* 0x010f22000c1e1900 */
[----:B------:R-:W-:-:S05]  /*2499a0*/  VIADD R3, R3, 0x1 ;  /* 0x0000000103037836 */ /* 0x000fca0000000000 */
[----:B----4-:R-:W-:-:S13]  /*2499b0*/  ISETP.GE.AND P0, PT, R3, R58, PT ;  /* 0x0000003a0300720c */ /* 0x010fda0003f06270 */
[----:B------:R-:W-:Y:S05]  /*2499c0*/  @!P0 BRA `(.L_x_10662) ;  /* 0xffffff7000d08947 */ /* 0x000fea000383ffff */
.L_x_10539:
[----:B------:R-:W4:Y:S01]  /*2499d0*/  LDC.64 R18, c[0x0][0x380] ;  /* 0x0000e000ff127b82 */ /* 0x000f220000000a00 */
[----:B------:R-:W-:Y:S04]  /*2499e0*/  STG.E.64 desc[UR4][R22.64], R38 ;  /* 0x0000002616007986 */ /* 0x000fe8000c101b04 */
[----:B----4-:R-:W4:Y:S02]  /*2499f0*/  LDG.E.64 R2, desc[UR4][R18.64+0x8] ;  /* 0x0000080412027981 */ /* 0x010f24000c1e1b00 */
[----:B----4-:R-:W-:-:S07]  /*249a00*/  DADD R2, -R2, R38 ;  /* 0x0000000002027229 */ /* 0x010fce0000000126 */
        /* <DEDUP_REMOVED lines=33> */
[----:B------:R2:W5:Y:S01]  /*249c20*/  LDG.E.64 R16, desc[UR4][R22.64] ;  /* 0x0000000416107981 */ /* 0x000562000c1e1b00 */
[----:B------:R-:W-:Y:S01]  /*249c30*/  BSSY.RECONVERGENT B2, `(.L_x_10663) ;  /* 0x0005e06000027945 */ /* 0x000fe20003800200 */
[----:B------:R-:W-:Y:S01]  /*249c40*/  IMAD.MOV.U32 R13, RZ, RZ, 0xa ;  /* 0x0000000aff0d7424 */ /* 0x000fe200078e00ff */
[----:B------:R-:W-:Y:S01]  /*249c50*/  MOV R15, 0x3ff00000 ;  /* 0x3ff00000000f7802 */ /* 0x000fe20000000f00 */
[----:B----4-:R-:W-:Y:S02]  /*249c60*/  IMAD.MOV.U32 R8, RZ, RZ, RZ ;  /* 0x000000ffff087224 */ /* 0x010fe400078e00ff */
[----:B------:R-:W-:-:S07]  /*249c70*/  IMAD.MOV.U32 R14, RZ, RZ, 0x0 ;  /* 0x00000000ff0e7424 */ /* 0x000fce00078e00ff */
.L_x_11874:
[----:B---3-5:R3:W-:Y:S04]  /*249c80*/  STG.E.64 desc[UR4][R28.64+0x48], R16 ;  /* 0x000048101c007986 */ /* 0x0287e8000c101b04 */
[----:B0-2---:R-:W2:Y:S04]  /*249c90*/  LDG.E.64 R2, desc[UR4][R22.64+0x8] ;  /* 0x0000080416027981 */ /* 0x005ea8000c1e1b00 */
[----:B--2---:R3:W-:Y:S04]  /*249ca0*/  STG.E.64 desc[UR4][R28.64+0x50], R2 ;  /* 0x000050021c007986 */ /* 0x0047e8000c101b04 */
[----:B------:R-:W2:Y:S01]  /*249cb0*/  LDG.E.64 R66, desc[UR4][R22.64+0x10] ;  /* 0x0000100416427981 */ /* 0x000ea2000c1e1b00 */
[----:B------:R-:W-:Y:S01]  /*249cc0*/  ISETP.GE.AND P0, PT, R10, 0x1, PT ;  /* 0x000000010a00780c */ /* 0x000fe20003f06270 */
[----:B------:R-:W-:Y:S01]  /*249cd0*/  BSSY.RECONVERGENT B4, `(.L_x_10664) ;  /* 0x0000a20000047945 */ /* 0x000fe20003800200 */
[----:B------:R-:W-:Y:S01]  /*249ce0*/  CS2R R6, SRZ ;  /* 0x0000000000067805 */ /* 0x000fe2000001ff00 */
[----:B--2---:R3:W-:Y:S10]  /*249cf0*/  STG.E.64 desc[UR4][R28.64+0x58], R66 ;  /* 0x000058421c007986 */ /* 0x0047f4000c101b04 */
[----:B----4-:R-:W-:Y:S05]  /*249d00*/  @!P0 BRA `(.L_x_10665) ;  /* 0x000000a000708947 */ /* 0x010fea0003800000 */
[----:B------:R-:W2:Y:S01]  /*249d10*/  LDC.64 R18, c[0x0][0x380] ;  /* 0x0000e000ff127b82 */ /* 0x000ea20000000a00 */
[----:B------:R4:W5:Y:S04]  /*249d20*/  LDG.E.64 R64, desc[UR4][R22.64] ;  /* 0x0000000416407981 */ /* 0x000968000c1e1b00 */
[----:B------:R4:W5:Y:S04]  /*249d30*/  LDG.E.64 R62, desc[UR4][R22.64+0x8] ;  /* 0x00000804163e7981 */ /* 0x000968000c1e1b00 */
[----:B--2---:R-:W2:Y:S04]  /*249d40*/  LDG.E.64 R58, desc[UR4][R18.64+0x1040] ;  /* 0x00104004123a7981 */ /* 0x004ea8000c1e1b00 */
[----:B------:R4:W5:Y:S01]  /*249d50*/  LDG.E.64 R60, desc[UR4][R18.64] ;  /* 0x00000004123c7981 */ /* 0x000962000c1e1b00 */
[----:B------:R-:W-:Y:S01]  /*249d60*/  UMOV UR6, 0xa2529d3a ;  /* 0xa2529d3a00067882 */ /* 0x000fe20000000000 */
[----:B------:R-:W-:Y:S01]  /*249d70*/  UMOV UR7, 0x3f91df46 ;  /* 0x3f91df4600077882 */ /* 0x000fe20000000000 */
[----:B------:R-:W-:Y:S01]  /*249d80*/  BSSY.RECONVERGENT B3, `(.L_x_10666) ;  /* 0x0000a13000037945 */ /* 0x000fe20003800200 */
[----:B------:R-:W-:-:S02]  /*249d90*/  IMAD.MOV.U32 R5, RZ, RZ, RZ ;  /* 0x000000ffff057224 */ /* 0x000fc400078e00ff */
[----:B------:R-:W-:Y:S01]  /*249da0*/  IMAD.MOV.U32 R0, RZ, RZ, RZ ;  /* 0x000000ffff007224 */ /* 0x000fe200078e00ff */
[----:B--2---:R-:W-:Y:S01]  /*249db0*/  DMUL R56, R58, UR6 ;  /* 0x000000063a387c28 */ /* 0x004fe20008000000 */
[----:B------:R-:W-:Y:S01]  /*249dc0*/  UMOV UR6, 0x6dc9c883 ;  /* 0x6dc9c88300067882 */ /* 0x000fe20000000000 */
[----:B------:R-:W-:-:S06]  /*249dd0*/  UMOV UR7, 0x3fe45f30 ;  /* 0x3fe45f3000077882 */ /* 0x000fcc0000000000 */
[----:B---3--:R-:W-:-:S06]  /*249de0*/  DMUL R2, R56, UR6 ;  /* 0x0000000638027c28 */ /* 0x008fcc0008000000 */
[----:B------:R-:W2:Y:S01]  /*249df0*/  F2I.F64 R7, R2 ;  /* 0x0000000200077311 */ /* 0x000ea20000301100 */
[----:B------:R-:W-:Y:S01]  /*249e00*/  UMOV UR6, 0x54442d18 ;  /* 0x54442d1800067882 */ /* 0x000fe20000000000 */
[----:B------:R-:W-:-:S06]  /*249e10*/  UMOV UR7, 0x3ff921fb ;  /* 0x3ff921fb00077882 */ /* 0x000fcc0000000000 */
[----:B--2---:R-:W2:Y:S02]  /*249e20*/  I2F.F64 R54, R7 ;  /* 0x0000000700367312 */ /* 0x004ea40000201c00 */
[----:B--2---:R-:W-:Y:S01]  /*249e30*/  DFMA R16, R54, -UR6, R56 ;  /* 0x8000000636107c2b */ /* 0x004fe20008000038 */
[----:B------:R-:W-:Y:S01]  /*249e40*/  UMOV UR6, 0x33145c00 ;  /* 0x33145c0000067882 */ /* 0x000fe20000000000 */
[----:B------:R-:W-:-:S06]  /*249e50*/  UMOV UR7, 0x3c91a626 ;  /* 0x3c91a62600077882 */ /* 0x000fcc0000000000 */
[----:B------:R-:W-:Y:S01]  /*249e60*/  DFMA R16, R54, -UR6, R16 ;  /* 0x8000000636107c2b */ /* 0x000fe20008000010 */
[----:B------:R-:W-:Y:S01]  /*249e70*/  UMOV UR6, 0x252049c0 ;  /* 0x252049c000067882 */ /* 0x000fe20000000000 */
[----:B------:R-:W-:Y:S01]  /*249e80*/  UMOV UR7, 0x397b839a ;  /* 0x397b839a00077882 */ /* 0x000fe20000000000 */
[----:B------:R-:W-:Y:S02]  /*249e90*/  DMUL R52, RZ, R56 ;  /* 0x00000038ff347228 */ /* 0x000fe40000000000 */
[----:B------:R-:W-:-:S03]  /*249ea0*/  DSETP.NEU.AND P0, PT, |R56|, +INF , PT ;  /* 0x7ff000003800742a */ /* 0x000fc60003f0d200 */
[----:B------:R-:W-:-:S03]  /*249eb0*/  DFMA R54, R54, -UR6, R16 ;  /* 0x8000000636367c2b */ /* 0x000fc60008000010 */
[----:B------:R-:W-:Y:S01]  /*249ec0*/  DSETP.LTU.OR P3, PT, |R56|, 2.14748364800000000000e+09, !P0 ;  /* 0x41e000003800742a */ /* 0x000fe20004769600 */
[----:B------:R-:W-:-:S06]  /*249ed0*/  SEL R6, R7, RZ, P0 ;  /* 0x000000ff07067207 */ /* 0x000fcc0000000000 */
[----:B------:R-:W-:Y:S02]  /*249ee0*/  FSEL R2, R52, R54, !P0 ;  /* 0x0000003634027208 */ /* 0x000fe40004000000 */
[----:B----4-:R-:W-:-:S07]  /*249ef0*/  FSEL R3, R53, R55, !P0 ;  /* 0x0000003735037208 */ /* 0x010fce0004000000 */
.L_x_10792:
[----:B0-2---:R-:W2:Y:S01]  /*249f00*/  LDC.64 R16, c[0x0][0x3b8] ;  /* 0x0000ee00ff107b82 */ /* 0x005ea20000000a00 */
        /* <DEDUP_REMOVED lines=15> */
[----:B------:R-:W-:Y:S01]  /*24a000*/  @!P0 IMAD.MOV.U32 R105, RZ, RZ, RZ ;  /* 0x000000ffff698224 */ /* 0x000fe200078e00ff */
[----:B---3--:R-:W-:Y:S09]  /*24a010*/  @!P0 BRA `(.L_x_10668) ;  /* 0x0000000000508947 */ /* 0x008ff20003800000 */
        /* <DEDUP_REMOVED lines=20> */
.L_x_10668:
[----:B------:R-:W-:Y:S05]  /*24a160*/  BSYNC.RECONVERGENT B5 ;  /* 0x0000000000057941 */ /* 0x000fea0003800200 */
.L_x_10667:
        /* <DEDUP_REMOVED lines=17> */
[----:B------:R-:W-:Y:S01]  /*24a280*/  @!P1 MOV R9, 0x1 ;  /* 0x0000000100099802 */ /* 0x000fe20000000f00 */
        /* <DEDUP_REMOVED lines=37> */
.L_x_10672:
[----:B------:R-:W-:Y:S05]  /*24a4e0*/  BSYNC.RECONVERGENT B6 ;  /* 0x0000000000067941 */ /* 0x000fea0003800200 */
.L_x_10671:
[----:B------:R-:W-:-:S07]  /*24a4f0*/  VIADD R9, R105, 0x1 ;  /* 0x0000000169097836 */ /* 0x000fce0000000000 */
.L_x_10670:
[----:B------:R-:W-:Y:S05]  /*24a500*/  BSYNC.RECONVERGENT B5 ;  /* 0x0000000000057941 */ /* 0x000fea0003800200 */
.L_x_10669:
        /* <DEDUP_REMOVED lines=25> */
[----:B------:R-:W-:Y:S01]  /*24a6a0*/  IMAD.MOV.U32 R102, RZ, RZ, R52 ;  /* 0x000000ffff667224 */ /* 0x000fe200078e0034 */
[----:B------:R-:W-:Y:S01]  /*24a6b0*/  FSEL R51, R51, R103, !P0 ;  /* 0x0000006733337208 */ /* 0x000fe20004000000 */
[----:B------:R-:W-:Y:S01]  /*24a6c0*/  IMAD.MOV.U32 R103, RZ, RZ, R53 ;  /* 0x000000ffff677224 */ /* 0x000fe200078e0035 */
[----:B------:R-:W-:-:S04]  /*24a6d0*/  LOP3.LUT P0, RZ, R9, 0x2, RZ, 0xc0, !PT ;  /* 0x0000000209ff7812 */ /* 0x000fc8000780c0ff */
[----:B------:R-:W-:-:S10]  /*24a6e0*/  DADD R20, RZ, -R50 ;  /* 0x00000000ff147229 */ /* 0x000fd40000000832 */
[----:B------:R-:W-:Y:S02]  /*24a6f0*/  FSEL R50, R50, R20, !P0 ;  /* 0x0000001432327208 */ /* 0x000fe40004000000 */
[----:B------:R-:W-:Y:S01]  /*24a700*/  FSEL R51, R51, R21, !P0 ;  /* 0x0000001533337208 */ /* 0x000fe20004000000 */
[----:B------:R-:W-:Y:S02]  /*24a710*/  DSETP.NEU.AND P0, PT, |R56|, +INF , PT ;  /* 0x7ff000003800742a */ /* 0x000fe40003f0d200 */
[----:B------:R-:W-:-:S03]  /*24a720*/  DMUL R20, R62, R42 ;  /* 0x0000002a3e147228 */ /* 0x000fc60000000000 */
[----:B------:R-:W-:-:S05]  /*24a730*/  DMUL R68, R62, R50 ;  /* 0x000000323e447228 */ /* 0x000fca0000000000 */
[----:B------:R-:W-:-:S03]  /*24a740*/  DFMA R50, R64, R50, -R20 ;  /* 0x000000324032722b */ /* 0x000fc60000000814 */
[----:B------:R-:W-:Y:S01]  /*24a750*/  DFMA R42, R64, R42, R68 ;  /* 0x0000002a402a722b */ /* 0x000fe20000000044 */
[----:B------:R-:W-:Y:S10]  /*24a760*/  @!P0 BRA `(.L_x_10673) ;  /* 0x0000000000308947 */ /* 0x000ff40003800000 */
[----:B------:R-:W-:Y:S01]  /*24a770*/  DSETP.GE.AND P0, PT, |R56|, 2.14748364800000000000e+09, PT ;  /* 0x41e000003800742a */ /* 0x000fe20003f06200 */
[----:B------:R-:W-:Y:S01]  /*24a780*/  MOV R105, R7 ;  /* 0x0000000700697202 */ /* 0x000fe20000000f00 */
[----:B------:R-:W-:Y:S02]  /*24a790*/  IMAD.MOV.U32 R102, RZ, RZ, R54 ;  /* 0x000000ffff667224 */ /* 0x000fe400078e0036 */
[----:B------:R-:W-:-:S10]  /*24a7a0*/  IMAD.MOV.U32 R103, RZ, RZ, R55 ;  /* 0x000000ffff677224 */ /* 0x000fd400078e0037 */
[----:B------:R-:W-:Y:S05]  /*24a7b0*/  @!P0 BRA `(.L_x_10674) ;  /* 0x0000000000188947 */ /* 0x000fea0003800000 */
[----:B------:R-:W-:Y:S01]  /*24a7c0*/  BSSY.RECONVERGENT B5, `(.L_x_10674) ;  /* 0x0000005000057945 */ /* 0x000fe20003800200 */
[----:B------:R-:W-:Y:S01]  /*24a7d0*/  IMAD.MOV.U32 R102, RZ, RZ, R56 ;  /* 0x000000ffff667224 */ /* 0x000fe200078e0038 */
[----:B------:R-:W-:Y:S01]  /*24a7e0*/  MOV R148, 0x24a810 ;  /* 0x0024a81000947802 */ /* 0x000fe20000000f00 */
[----:B------:R-:W-:-:S07]  /*24a7f0*/  IMAD.MOV.U32 R149, RZ, RZ, R57 ;  /* 0x000000ffff957224 */ /* 0x000fce00078e0039 */
[----:B-1---5:R-:W-:Y:S05]  /*24a800*/  CALL.REL.NOINC `($_Z8FitGrainPdPiS0_S_S_S0_S0_S_S_S_S_S_S_S_S_S_S_S_S_$__internal_trig_reduction_slowpathd) ;  /* 0x000005e800e87944 */ /* 0x022fea0003c00000 */
[----:B------:R-:W-:Y:S05]  /*24a810*/  BSYNC.RECONVERGENT B5 ;  /* 0x0000000000057941 */ /* 0x000fea0003800200 */
.L_x_10674:
[----:B------:R-:W-:-:S07]  /*24a820*/  VIADD R12, R105, 0x1 ;  /* 0x00000001690c7836 */ /* 0x000fce0000000000 */
.L_x_10673:
        /* <DEDUP_REMOVED lines=11> */
[----:B------:R-:W-:Y:S01]  /*24a8e0*/  IMAD.MOV.U32 R105, RZ, RZ, R6 ;  /* 0x000000ffff697224 */ /* 0x000fe200078e0006 */
        /* <DEDUP_REMOVED lines=27> */
.L_x_10675:
        /* <DEDUP_REMOVED lines=41> */
[----:B------:R-:W-:Y:S01]  /*24ad30*/  IMAD.MOV.U32 R74, RZ, RZ, 0x0 ;  /* 0x00000000ff4a7424 */ /* 0x000fe200078e00ff */
[----:B------:R-:W-:Y:S01]  /*24ad40*/  DFMA R70, R42, UR10, R70 ;  /* 0x0000000a2a467c2b */ /* 0x000fe20008000046 */
[----:B------:R-:W-:-:S03]  /*24ad50*/  IMAD.MOV.U32 R75, RZ, RZ, 0x3fd80000 ;  /* 0x3fd80000ff4b7424 */ /* 0x000fc600078e00ff */
        /* <DEDUP_REMOVED lines=24> */
.L_x_10677:
[----:B------:R-:W-:Y:S05]  /*24aee0*/  BSYNC.RECONVERGENT B1 ;  /* 0x0000000000017941 */ /* 0x000fea0003800200 */
.L_x_10676:
        /* <DEDUP_REMOVED lines=23> */
.L_x_10679:
[----:B------:R-:W-:Y:S05]  /*24b060*/  BSYNC.RECONVERGENT B1 ;  /* 0x0000000000017941 */ /* 0x000fea0003800200 */
.L_x_10678:
        /* <DEDUP_REMOVED lines=23> */
.L_x_10681:
[----:B------:R-:W-:Y:S05]  /*24b1e0*/  BSYNC.RECONVERGENT B1 ;  /* 0x0000000000017941 */ /* 0x000fea0003800200 */
.L_x_10680:
        /* <DEDUP_REMOVED lines=23> */
.L_x_10683:
[----:B------:R-:W-:Y:S05]  /*24b360*/  BSYNC.RECONVERGENT B1 ;  /* 0x0000000000017941 */ /* 0x000fea0003800200 */
.L_x_10682:
        /* <DEDUP_REMOVED lines=22> */
.L_x_10685:
[----:B------:R-:W-:Y:S05]  /*24b4d0*/  BSYNC.RECONVERGENT B1 ;  /* 0x0000000000017941 */ /* 0x000fea0003800200 */
.L_x_10684:
        /* <DEDUP_REMOVED lines=25> */
.L_x_10687:
[----:B------:R-:W-:Y:S05]  /*24b670*/  BSYNC.RECONVERGENT B1 ;  /* 0x0000000000017941 */ /* 0x000fea0003800200 */
.L_x_10686:
        /* <DEDUP_REMOVED lines=30> */
.L_x_10690:
[----:B------:R-:W-:Y:S05]  /*24b860*/  BSYNC.RECONVERGENT B1 ;  /* 0x0000000000017941 */ /* 0x000fea0003800200 */
.L_x_10689:
        /* <DEDUP_REMOVED lines=21> */
.L_x_10692:
[----:B------:R-:W-:Y:S05]  /*24b9c0*/  BSYNC.RECONVERGENT B1 ;  /* 0x0000000000017941 */ /* 0x000fea0003800200 */
.L_x_10691:
        /* <DEDUP_REMOVED lines=14> */
.L_x_10694:
[----:B------:R-:W-:Y:S05]  /*24bab0*/  BSYNC.RECONVERGENT B0 ;  /* 0x0000000000007941 */ /* 0x000fea0003800200 */
.L_x_10693:
        /* <DEDUP_REMOVED lines=94> */
.L_x_10696:
[----:B------:R-:W-:Y:S05]  /*24c0a0*/  BSYNC.RECONVERGENT B5 ;  /* 0x0000000000057941 */ /* 0x000fea0003800200 */
.L_x_10695:
        /* <DEDUP_REMOVED lines=55> */
.L_x_10700:
[----:B------:R-:W-:Y:S05]  /*24c420*/  BSYNC.RECONVERGENT B6 ;  /* 0x0000000000067941 */ /* 0x000fea0003800200 */
.L_x_10699:
[----:B------:R-:W-:-:S07]  /*24c430*/  IADD3 R9, PT, PT, R105, 0x1, RZ ;  /* 0x0000000169097810 */ /* 0x000fce0007ffe0ff */
.L_x_10698:
[----:B------:R-:W-:Y:S05]  /*24c440*/  BSYNC.RECONVERGENT B5 ;  /* 0x0000000000057941 */ /* 0x000fea0003800200 */
.L_x_10697:
        /* <DEDUP_REMOVED lines=9> */
[C---:B------:R-:W-:Y:S01]  /*24c4e0*/  LOP3.LUT R12, R9.reuse, 0x1, RZ, 0xc0, !PT ;  /* 0x00000001090c7812 */ /* 0x040fe200078ec0ff */
[----:B------:R-:W-:Y:S01]  /*24c4f0*/  IMAD.MOV.U32 R84, RZ, RZ, 0x1 ;  /* 0x00000001ff547424 */ /* 0x000fe200078e00ff */
[----:B------:R-:W-:Y:S01]  /*24c500*/  DMUL R42, R102, R102 ;  /* 0x00000066662a7228 */ /* 0x000fe20000000000 */
[----:B------:R-:W-:Y:S01]  /*24c510*/  IMAD.MOV.U32 R88, RZ, RZ, 0x20fd8164 ;  /* 0x20fd8164ff587424 */ /* 0x000fe200078e00ff */
[----:B------:R-:W-:Y:S01]  /*24c520*/  ISETP.NE.U32.AND P0, PT, R12, 0x1, PT ;  /* 0x000000010c00780c */ /* 0x000fe20003f05070 */
[----:B------:R-:W-:Y:S01]  /*24c530*/  IMAD.MOV.U32 R12, RZ, RZ, 0x3da8ff83 ;  /* 0x3da8ff83ff0c7424 */ /* 0x000fe200078e00ff */
[----:B------:R-:W-:Y:S01]  /*24c540*/  DADD R100, R72, R72 ;  /* 0x0000000048647229 */ /* 0x000fe20000000048 */
[----:B------:R-:W-:Y:S01]  /*24c550*/  LOP3.LUT P1, RZ, R9, 0x2, RZ, 0xc0, !PT ;  /* 0x0000000209ff7812 */ /* 0x000fe2000782c0ff */
[----:B------:R-:W-:Y:S01]  /*24c560*/  BSSY.RECONVERGENT B1, `(.L_x_10701) ;  /* 0x0000023000017945 */ /* 0x000fe20003800200 */
[----:B------:R-:W-:-:S02]  /*24c570*/  FSEL R88, R88, -8.06006814911005101289e+34, !P0 ;  /* 0xf9785eba58587808 */ /* 0x000fc40004000000 */
[----:B------:R-:W-:Y:S01]  /*24c580*/  FSEL R89, -R12, 0.11223486810922622681, !P0 ;  /* 0x3de5db650c597808 */ /* 0x000fe20004000100 */
[----:B-1----:R-:W-:-:S04]  /*24c590*/  DFMA R86, -R50, R84, 1 ;  /* 0x3ff000003256742b */ /* 0x002fc80000000154 */
[----:B------:R-:W-:-:S04]  /*24c5a0*/  FSETP.GEU.AND P5, PT, |R101|, 6.5827683646048100446e-37, PT ;  /* 0x036000006500780b */ /* 0x000fc80003fae200 */
[----:B------:R-:W-:-:S08]  /*24c5b0*/  DFMA R86, R86, R86, R86 ;  /* 0x000000565656722b */ /* 0x000fd00000000056 */
[----:B------:R-:W-:-:S08]  /*24c5c0*/  DFMA R86, R84, R86, R84 ;  /* 0x000000565456722b */ /* 0x000fd00000000054 */
[----:B0-----:R-:W-:-:S08]  /*24c5d0*/  DFMA R20, -R50, R86, 1 ;  /* 0x3ff000003214742b */ /* 0x001fd00000000156 */
[----:B------:R-:W-:Y:S02]  /*24c5e0*/  DFMA R20, R86, R20, R86 ;  /* 0x000000145614722b */ /* 0x000fe40000000056 */
[----:B--2---:R-:W-:-:S08]  /*24c5f0*/  DFMA R80, R42, R88, R80 ;  /* 0x000000582a50722b */ /* 0x004fd00000000050 */
[----:B------:R-:W-:-:S08]  /*24c600*/  DFMA R80, R42, R80, R82 ;  /* 0x000000502a50722b */ /* 0x000fd00000000052 */
[----:B---3--:R-:W-:-:S08]  /*24c610*/  DFMA R76, R42, R80, R76 ;  /* 0x000000502a4c722b */ /* 0x008fd0000000004c */
[----:B------:R-:W-:-:S08]  /*24c620*/  DFMA R76, R42, R76, R78 ;  /* 0x0000004c2a4c722b */ /* 0x000fd0000000004e */
[----:B----4-:R-:W-:Y:S02]  /*24c630*/  DFMA R68, R42, R76, R68 ;  /* 0x0000004c2a44722b */ /* 0x010fe40000000044 */
[----:B------:R-:W-:-:S06]  /*24c640*/  DMUL R76, R100, R20 ;  /* 0x00000014644c7228 */ /* 0x000fcc0000000000 */
[----:B------:R-:W-:Y:S02]  /*24c650*/  DFMA R68, R42, R68, R70 ;  /* 0x000000442a44722b */ /* 0x000fe40000000046 */
[----:B------:R-:W-:-:S06]  /*24c660*/  DFMA R70, -R50, R76, R100 ;  /* 0x0000004c3246722b */ /* 0x000fcc0000000164 */
[----:B------:R-:W-:Y:S02]  /*24c670*/  DFMA R102, R68, R102, R102 ;  /* 0x000000664466722b */ /* 0x000fe40000000066 */
[----:B------:R-:W-:Y:S02]  /*24c680*/  DFMA R68, R42, R68, 1 ;  /* 0x3ff000002a44742b */ /* 0x000fe40000000044 */
[----:B------:R-:W-:-:S08]  /*24c690*/  DFMA R42, R20, R70, R76 ;  /* 0x00000046142a722b */ /* 0x000fd0000000004c */
[----:B------:R-:W-:Y:S02]  /*24c6a0*/  FSEL R68, R68, R102, !P0 ;  /* 0x0000006644447208 */ /* 0x000fe40004000000 */
[----:B------:R-:W-:Y:S01]  /*24c6b0*/  FFMA R12, RZ, R51, R43 ;  /* 0x00000033ff0c7223 */ /* 0x000fe2000000002b */
[----:B------:R-:W-:Y:S01]  /*24c6c0*/  FSEL R69, R69, R103, !P0 ;  /* 0x0000006745457208 */ /* 0x000fe20004000000 */
[----:B------:R-:W-:-:S03]  /*24c6d0*/  DSETP.NEU.AND P0, PT, |R56|, +INF , PT ;  /* 0x7ff000003800742a */ /* 0x000fc60003f0d200 */
[----:B------:R-:W-:Y:S02]  /*24c6e0*/  FSETP.GT.AND P2, PT, |R12|, 1.469367938527859385e-39, PT ;  /* 0x001000000c00780b */ /* 0x000fe40003f44200 */
        /* <DEDUP_REMOVED lines=10> */
.L_x_10702:
[----:B------:R-:W-:Y:S05]  /*24c790*/  BSYNC.RECONVERGENT B1 ;  /* 0x0000000000017941 */ /* 0x000fea0003800200 */
.L_x_10701:
[----:B------:R-:W-:Y:S01]  /*24c7a0*/  IMAD.MOV.U32 R12, RZ, RZ, 0x1 ;  /* 0x00000001ff0c7424 */ /* 0x000fe200078e00ff */
[----:B------:R-:W-:Y:S01]  /*24c7b0*/  MOV R105, RZ ;  /* 0x000000ff00697202 */ /* 0x000fe20000000f00 */
        /* <DEDUP_REMOVED lines=16> */
.L_x_10705:
[----:B------:R-:W-:Y:S01]  /*24c8c0*/  IMAD.MOV.U32 R20, RZ, RZ, R102 ;  /* 0x000000ffff147224 */ /* 0x000fe200078e0066 */
[----:B------:R-:W-:-:S07]  /*24c8d0*/  MOV R21, R103 ;  /* 0x0000006700157202 */ /* 0x000fce0000000f00 */
.L_x_10704:
[----:B------:R-:W-:Y:S02]  /*24c8e0*/  VIADD R12, R105, 0x1 ;  /* 0x00000001690c7836 */ /* 0x000fe40000000000 */
[----:B------:R-:W-:Y:S02]  /*24c8f0*/  IMAD.MOV.U32 R105, RZ, RZ, R7 ;  /* 0x000000ffff697224 */ /* 0x000fe400078e0007 */
[----:B------:R-:W-:Y:S02]  /*24c900*/  IMAD.MOV.U32 R102, RZ, RZ, R54 ;  /* 0x000000ffff667224 */ /* 0x000fe400078e0036 */
[----:B------:R-:W-:-:S07]  /*24c910*/  IMAD.MOV.U32 R103, RZ, RZ, R55 ;  /* 0x000000ffff677224 */ /* 0x000fce00078e0037 */
.L_x_10703:
        /* <DEDUP_REMOVED lines=36> */
.L_x_10706:
        /* <DEDUP_REMOVED lines=23> */
[----:B------:R-:W-:-:S08]  /*24ccd0*/  DFMA R88, R84, R88, R90 ;  /* 0x000000585458722b */ /* 0x000fd0000000005a */
[----:B---3--:R-:W-:-:S08]  /*24cce0*/  DFMA R80, R84, R88, R80 ;  /* 0x000000585450722b */ /* 0x008fd00000000050 */
[----:B------:R-:W-:Y:S02]  /*24ccf0*/  DFMA R80, R84, R80, R82 ;  /* 0x000000505450722b */ /* 0x000fe40000000052 */
[----:B------:R-:W-:-:S06]  /*24cd00*/  DFMA R82, R70, -R74, 1 ;  /* 0x3ff000004652742b */ /* 0x000fcc000000084a */
[----:B----4-:R-:W-:Y:S02]  /*24cd10*/  DFMA R76, R84, R80, R76 ;  /* 0x00000050544c722b */ /* 0x010fe4000000004c */
[----:B------:R-:W-:-:S06]  /*24cd20*/  DFMA R82, R70, R82, R70 ;  /* 0x000000524652722b */ /* 0x000fcc0000000046 */
[----:B------:R-:W-:Y:S02]  /*24cd30*/  DFMA R76, R84, R76, R78 ;  /* 0x0000004c544c722b */ /* 0x000fe4000000004e */
[----:B------:R-:W-:-:S06]  /*24cd40*/  DMUL R100, R16, R82 ;  /* 0x0000005210647228 */ /* 0x000fcc0000000000 */
[----:B------:R-:W-:Y:S02]  /*24cd50*/  DFMA R70, R76, R102, R102 ;  /* 0x000000664c46722b */ /* 0x000fe40000000066 */
[----:B------:R-:W-:Y:S02]  /*24cd60*/  DFMA R78, R100, -R74, R16 ;  /* 0x8000004a644e722b */ /* 0x000fe40000000010 */
[----:B------:R-:W-:-:S06]  /*24cd70*/  DFMA R76, R84, R76, 1 ;  /* 0x3ff00000544c742b */ /* 0x000fcc000000004c */
[----:B------:R-:W-:-:S04]  /*24cd80*/  DFMA R100, R82, R78, R100 ;  /* 0x0000004e5264722b */ /* 0x000fc80000000064 */
[----:B------:R-:W-:Y:S02]  /*24cd90*/  FSEL R76, R76, R70, !P0 ;  /* 0x000000464c4c7208 */ /* 0x000fe40004000000 */
[----:B------:R-:W-:Y:S02]  /*24cda0*/  FSEL R77, R77, R71, !P0 ;  /* 0x000000474d4d7208 */ /* 0x000fe40004000000 */
[----:B------:R-:W-:Y:S02]  /*24cdb0*/  LOP3.LUT P0, RZ, R105, 0x2, RZ, 0xc0, !PT ;  /* 0x0000000269ff7812 */ /* 0x000fe4000780c0ff */
[----:B------:R-:W-:Y:S02]  /*24cdc0*/  FFMA R9, RZ, R75, R101 ;  /* 0x0000004bff097223 */ /* 0x000fe40000000065 */
[----:B------:R-:W-:-:S03]  /*24cdd0*/  DADD R70, RZ, -R76 ;  /* 0x00000000ff467229 */ /* 0x000fc6000000084c */
[----:B------:R-:W-:-:S07]  /*24cde0*/  FSETP.GT.AND P1, PT, |R9|, 1.469367938527859385e-39, PT ;  /* 0x001000000900780b */ /* 0x000fce0003f24200 */
[----:B------:R-:W-:Y:S02]  /*24cdf0*/  FSEL R70, R76, R70, !P0 ;  /* 0x000000464c467208 */ /* 0x000fe40004000000 */
[----:B------:R-:W-:-:S04]  /*24ce00*/  FSEL R71, R77, R71, !P0 ;  /* 0x000000474d477208 */ /* 0x000fc80004000000 */
[----:B------:R-:W-:Y:S05]  /*24ce10*/  @P1 BRA P2, `(.L_x_10708) ;  /* 0x0000000000181947 */ /* 0x000fea0001000000 */
[----:B------:R-:W-:Y:S01]  /*24ce20*/  IMAD.MOV.U32 R100, RZ, RZ, R16 ;  /* 0x000000ffff647224 */ /* 0x000fe200078e0010 */
[----:B------:R-:W-:Y:S01]  /*24ce30*/  MOV R104, 0x24ce80 ;  /* 0x0024ce8000687802 */ /* 0x000fe20000000f00 */
[----:B------:R-:W-:Y:S02]  /*24ce40*/  IMAD.MOV.U32 R101, RZ, RZ, R17 ;  /* 0x000000ffff657224 */ /* 0x000fe400078e0011 */
[----:B------:R-:W-:Y:S02]  /*24ce50*/  IMAD.MOV.U32 R106, RZ, RZ, R74 ;  /* 0x000000ffff6a7224 */ /* 0x000fe400078e004a */
[----:B------:R-:W-:-:S07]  /*24ce60*/  IMAD.MOV.U32 R103, RZ, RZ, R75 ;  /* 0x000000ffff677224 */ /* 0x000fce00078e004b */
[----:B------:R-:W-:Y:S05]  /*24ce70*/  CALL.REL.NOINC `($__internal_16_$__cuda_sm20_div_rn_f64_full) ;  /* 0x000005b000687944 */ /* 0x000fea0003c00000 */
.L_x_10708:
[----:B------:R-:W-:Y:S05]  /*24ce80*/  BSYNC.RECONVERGENT B1 ;  /* 0x0000000000017941 */ /* 0x000fea0003800200 */
.L_x_10707:
        /* <DEDUP_REMOVED lines=57> */
.L_x_10710:
        /* <DEDUP_REMOVED lines=72> */
.L_x_10711:
[----:B------:R-:W-:Y:S05]  /*24d6a0*/  BSYNC.RECONVERGENT B0 ;  /* 0x0000000000007941 */ /* 0x000fea0003800200 */
.L_x_10709:
        /* <DEDUP_REMOVED lines=35> */
.L_x_10713:
[----:B------:R-:W-:Y:S05]  /*24d8e0*/  BSYNC.RECONVERGENT B5 ;  /* 0x0000000000057941 */ /* 0x000fea0003800200 */
.L_x_10712:
        /* <DEDUP_REMOVED lines=16> */
[----:B------:R-:W-:-:S05]  /*24d9f0*/  @!P2 IMAD.MOV.U32 R9, RZ, RZ, 0x1 ;  /* 0x00000001ff09a424 */ /* 0x000fca00078e00ff */
        /* <DEDUP_REMOVED lines=37> */
.L_x_10717:
[----:B------:R-:W-:Y:S05]  /*24dc50*/  BSYNC.RECONVERGENT B6 ;  /* 0x0000000000067941 */ /* 0x000fea0003800200 */
.L_x_10716:
[----:B------:R-:W-:-:S07]  /*24dc60*/  IADD3 R9, PT, PT, R105, 0x1, RZ ;  /* 0x0000000169097810 */ /* 0x000fce0007ffe0ff */
.L_x_10715:
[----:B------:R-:W-:Y:S05]  /*24dc70*/  BSYNC.RECONVERGENT B5 ;  /* 0x0000000000057941 */ /* 0x000fea0003800200 */
.L_x_10714:
        /* <DEDUP_REMOVED lines=14> */
[----:B------:R-:W-:-:S02]  /*24dd60*/  DSETP.NEU.AND P1, PT, R18, -90, PT ;  /* 0xc05680001200742a */ /* 0x000fc40003f2d000 */
[----:B------:R-:W-:Y:S01]  /*24dd70*/  FSEL R82, R82, -8.06006814911005101289e+34, !P0 ;  /* 0xf9785eba52527808 */ /* 0x000fe20004000000 */
[----:B------:R-:W-:Y:S01]  /*24dd80*/  DMUL R72, R72, -R42 ;  /* 0x8000002a48487228 */ /* 0x000fe20000000000 */
[----:B------:R-:W-:Y:S01]  /*24dd90*/  FSEL R83, -R12, 0.11223486810922622681, !P0 ;  /* 0x3de5db650c537808 */ /* 0x000fe20004000100 */
[----:B------:R-:W-:-:S05]  /*24dda0*/  DSETP.NEU.AND P2, PT, |R30|, +INF , PT ;  /* 0x7ff000001e00742a */ /* 0x000fca0003f4d200 */
        /* <DEDUP_REMOVED lines=12> */
[----:B------:R-:W-:-:S03]  /*24de70*/  @!P2 DMUL R102, RZ, R30 ;  /* 0x0000001eff66a228 */ /* 0x000fc60000000000 */
        /* <DEDUP_REMOVED lines=43> */
.L_x_10721:
[----:B------:R-:W-:Y:S05]  /*24e130*/  BSYNC.RECONVERGENT B6 ;  /* 0x0000000000067941 */ /* 0x000fea0003800200 */
.L_x_10720:
[----:B------:R-:W-:-:S07]  /*24e140*/  VIADD R9, R105, 0x1 ;  /* 0x0000000169097836 */ /* 0x000fce0000000000 */
.L_x_10719:
[----:B------:R-:W-:Y:S05]  /*24e150*/  BSYNC.RECONVERGENT B5 ;  /* 0x0000000000057941 */ /* 0x000fea0003800200 */
.L_x_10718:
        /* <DEDUP_REMOVED lines=13> */
[----:B------:R-:W-:Y:S01]  /*24e230*/  IMAD.MOV.U32 R12, RZ, RZ, 0x3da8ff83 ;  /* 0x3da8ff83ff0c7424 */ /* 0x000fe200078e00ff */
        /* <DEDUP_REMOVED lines=40> */
.L_x_10723:
[----:B------:R-:W-:Y:S05]  /*24e4c0*/  BSYNC.RECONVERGENT B5 ;  /* 0x0000000000057941 */ /* 0x000fea0003800200 */
.L_x_10722:
        /* <DEDUP_REMOVED lines=35> */
[----:B------:R-:W-:-:S04]  /*24e700*/  MOV R69, 0x3fd80000 ;  /* 0x3fd8000000457802 */ /* 0x000fc80000000f00 */
        /* <DEDUP_REMOVED lines=23> */
.L_x_10725:
[----:B------:R-:W-:Y:S05]  /*24e880*/  BSYNC.RECONVERGENT B1 ;  /* 0x0000000000017941 */ /* 0x000fea0003800200 */
.L_x_10724:
        /* <DEDUP_REMOVED lines=22> */
.L_x_10727:
[----:B------:R-:W-:Y:S05]  /*24e9f0*/  BSYNC.RECONVERGENT B1 ;  /* 0x0000000000017941 */ /* 0x000fea0003800200 */
.L_x_10726:
        /* <DEDUP_REMOVED lines=22> */
.L_x_10729:
[----:B------:R-:W-:Y:S05]  /*24eb60*/  BSYNC.RECONVERGENT B1 ;  /* 0x0000000000017941 */ /* 0x000fea0003800200 */
.L_x_10728:
        /* <DEDUP_REMOVED lines=22> */
.L_x_10731:
[----:B------:R-:W-:Y:S05]  /*24ecd0*/  BSYNC.RECONVERGENT B1 ;  /* 0x0000000000017941 */ /* 0x000fea0003800200 */
.L_x_10730:
[----:B------:R-:W-:Y:S01]  /*24ece0*/  DMUL R70, R72, R72 ;  /* 0x0000004848467228 */ /* 0x000fe20000000000 */
[----:B------:R-:W-:Y:S01]  /*24ecf0*/  MOV R68, 0x0 ;  /* 0x0000000000447802 */ /* 0x000fe20000000f00 */
        /* <DEDUP_REMOVED lines=24> */
.L_x_10733:
[----:B------:R-:W-:Y:S05]  /*24ee80*/  BSYNC.RECONVERGENT B1 ;  /* 0x0000000000017941 */ /* 0x000fea0003800200 */
.L_x_10732:
[----:B------:R-:W-:Y:S01]  /*24ee90*/  DMUL R68, R16, R16 ;  /* 0x0000001010447228 */ /* 0x000fe20000000000 */
[----:B------:R-:W-:Y:S01]  /*24eea0*/  IMAD.MOV.U32 R80, RZ, RZ, 0x0 ;  /* 0x00000000ff507424 */ /* 0x000fe200078e00ff */
[----:B------:R-:W-:Y:S01]  /*24eeb0*/  DMUL R76, R78, 4 ;  /* 0x401000004e4c7828 */ /* 0x000fe20000000000 */
[----:B------:R-:W-:Y:S01]  /*24eec0*/  IMAD.MOV.U32 R81, RZ, RZ, 0x3fd80000 ;  /* 0x3fd80000ff517424 */ /* 0x000fe200078e00ff */
        /* <DEDUP_REMOVED lines=36> */
.L_x_10735:
[----:B------:R-:W-:Y:S05]  /*24f110*/  BSYNC.RECONVERGENT B1 ;  /* 0x0000000000017941 */ /* 0x000fea0003800200 */
.L_x_10734:
        /* <DEDUP_REMOVED lines=24> */
[----:B------:R-:W-:Y:S05]  /*24f2a0*/  CALL.REL.NOINC `($__internal_17_$__cuda_sm20_dsqrt_rn_f64_mediumpath_v1) ;  /* 0x0000059000f47944 */ /* 0x000fea0003c00000 */
[----:B------:R-:W-:Y:S02]  /*24f2b0*/  IMAD.MOV.U32 R80, RZ, RZ, R100 ;  /* 0x000000ffff507224 */ /* 0x000fe400078e0064 */
[----:B------:R-:W-:-:S07]  /*24f2c0*/  IMAD.MOV.U32 R81, RZ, RZ, R101 ;  /* 0x000000ffff517224 */ /* 0x000fce00078e0065 */
.L_x_10737:
[----:B------:R-:W-:Y:S05]  /*24f2d0*/  BSYNC.RECONVERGENT B1 ;  /* 0x0000000000017941 */ /* 0x000fea0003800200 */
.L_x_10736:
        /* <DEDUP_REMOVED lines=25> */
.L_x_10739:
[----:B------:R-:W-:Y:S05]  /*24f470*/  BSYNC.RECONVERGENT B1 ;  /* 0x0000000000017941 */ /* 0x000fea0003800200 */
.L_x_10738:
        /* <DEDUP_REMOVED lines=22> */
.L_x_10741:
[----:B------:R-:W-:Y:S05]  /*24f5e0*/  BSYNC.RECONVERGENT B1 ;  /* 0x0000000000017941 */ /* 0x000fea0003800200 */
.L_x_10740:
        /* <DEDUP_REMOVED lines=22> */
.L_x_10743:
[----:B------:R-:W-:Y:S05]  /*24f750*/  BSYNC.RECONVERGENT B1 ;  /* 0x0000000000017941 */ /* 0x000fea0003800200 */
.L_x_10742:
        /* <DEDUP_REMOVED lines=22> */
.L_x_10745:
[----:B------:R-:W-:Y:S05]  /*24f8c0*/  BSYNC.RECONVERGENT B1 ;  /* 0x0000000000017941 */ /* 0x000fea0003800200 */
.L_x_10744:
[----:B------:R-:W-:Y:S01]  /*24f8d0*/  DSETP.GT.AND P5, PT, |R76|, 1, PT ;  /* 0x3ff000004c00742a */ /* 0x000fe20003fa4200 */
[----:B------:R-:W-:Y:S01]  /*24f8e0*/  BSSY.RECONVERGENT B0, `(.L_x_10746) ;  /* 0x0000010000007945 */ /* 0x000fe20003800200 */
[----:B------:R-:W-:Y:S02]  /*24f8f0*/  DSETP.GE.AND P0, PT, R68, RZ, PT ;  /* 0x000000ff4400722a */ /* 0x000fe40003f06000 */
[----:B------:R-:W-:Y:S02]  /*24f900*/  DSETP.GT.AND P2, PT, |R74|, 1, PT ;  /* 0x3ff000004a00742a */ /* 0x000fe40003f44200 */
[----:B------:R-:W-:Y:S01]  /*24f910*/  DSETP.GE.AND P1, PT, R70, RZ, PT ;  /* 0x000000ff4600722a */ /* 0x000fe20003f26000 */
[----:B------:R-:W-:Y:S02]  /*24f920*/  IMAD.MOV.U32 R70, RZ, RZ, R42 ;  /* 0x000000ffff467224 */ /* 0x000fe400078e002a */
[----:B------:R-:W-:-:S05]  /*24f930*/  IMAD.MOV.U32 R71, RZ, RZ, R43 ;  /* 0x000000ffff477224 */ /* 0x000fca00078e002b */
[----:B------:R-:W-:Y:S06]  /*24f940*/  @P5 BRA `(.L_x_10747) ;  /* 0x0000000000245947 */ /* 0x000fec0003800000 */
        /* <DEDUP_REMOVED lines=9> */
.L_x_10747:
[----:B------:R-:W-:Y:S05]  /*24f9e0*/  BSYNC.RECONVERGENT B0 ;  /* 0x0000000000007941 */ /* 0x000fea0003800200 */
.L_x_10746:
[----:B------:R-:W-:Y:S01]  /*24f9f0*/  BSSY.RECONVERGENT B0, `(.L_x_10748) ;  /* 0x000000c000007945 */ /* 0x000fe20003800200 */
[----:B------:R-:W-:-:S03]  /*24fa00*/  CS2R R42, SRZ ;  /* 0x00000000002a7805 */ /* 0x000fc6000001ff00 */
        /* <DEDUP_REMOVED lines=10> */
.L_x_10749:
[----:B------:R-:W-:Y:S05]  /*24fab0*/  BSYNC.RECONVERGENT B0 ;  /* 0x0000000000007941 */ /* 0x000fea0003800200 */
.L_x_10748:
        /* <DEDUP_REMOVED lines=45> */
.L_x_10753:
[----:B------:R-:W-:Y:S05]  /*24fd90*/  BSYNC.RECONVERGENT B5 ;  /* 0x0000000000057941 */ /* 0x000fea0003800200 */
.L_x_10752:
        /* <DEDUP_REMOVED lines=75> */
[----:B------:R-:W-:Y:S01]  /*250250*/  @P1 IMAD.MOV.U32 R84, RZ, RZ, 0x54442d18 ;  /* 0x54442d18ff541424 */ /* 0x000fe200078e00ff */
[----:B------:R-:W-:Y:S01]  /*250260*/  @!P1 MOV R87, 0x400921fb ;  /* 0x400921fb00579802 */ /* 0x000fe20000000f00 */
        /* <DEDUP_REMOVED lines=13> */
[----:B------:R-:W-:Y:S01]  /*250340*/  DFMA R100, R82, R78, R100 ;  /* 0x0000004e5264722b */ /* 0x000fe20000000064 */
[----:B------:R-:W-:Y:S01]  /*250350*/  @P6 FSEL R9, R9, 3.37028055040000000000e+12, !P2 ;  /* 0x54442d1809096808 */ /* 0x000fe20005000000 */
[----:B------:R-:W-:Y:S01]  /*250360*/  @P1 DADD R72, R72, R84 ;  /* 0x0000000048481229 */ /* 0x000fe20000000054 */
[----:B------:R-:W-:-:S05]  /*250370*/  @P6 IMAD.MOV.U32 R79, RZ, RZ, 0x4002d97c ;  /* 0x4002d97cff4f6424 */ /* 0x000fca00078e00ff */
[----:B------:R-:W-:Y:S02]  /*250380*/  @!P1 FSEL R72, R76, R88, !P2 ;  /* 0x000000584c489208 */ /* 0x000fe40005000000 */
[----:B------:R-:W-:Y:S01]  /*250390*/  @!P1 FSEL R73, R77, R89, !P2 ;  /* 0x000000594d499208 */ /* 0x000fe20005000000 */
[----:B------:R-:W-:Y:S01]  /*2503a0*/  @P6 DSETP.NEU.AND P1, PT, |R42|, |R30|, PT ;  /* 0x4000001e2a00622a */ /* 0x000fe20003f2d200 */
[----:B------:R-:W-:Y:S01]  /*2503b0*/  FFMA R12, RZ, R75, R101 ;  /* 0x0000004bff0c7223 */ /* 0x000fe20000000065 */
[----:B------:R-:W-:Y:S01]  /*2503c0*/  @P6 FSEL R79, R79, 1.8213495016098022461, !P2 ;  /* 0x3fe921fb4f4f6808 */ /* 0x000fe20005000000 */
[----:B------:R-:W-:Y:S01]  /*2503d0*/  DADD R76, |R30|, |R42| ;  /* 0x000000001e4c7229 */ /* 0x000fe2000000062a */
[----:B------:R-:W-:Y:S02]  /*2503e0*/  @!P6 FSEL R42, RZ, 3.37028055040000000000e+12, P2 ;  /* 0x54442d18ff2ae808 */ /* 0x000fe40001000000 */
[----:B------:R-:W-:Y:S02]  /*2503f0*/  @!P6 FSEL R43, RZ, 2.1426990032196044922, P2 ;  /* 0x400921fbff2be808 */ /* 0x000fe40001000000 */
[----:B------:R-:W-:-:S02]  /*250400*/  @P6 FSEL R9, R9, R72, !P1 ;  /* 0x0000004809096208 */ /* 0x000fc40004800000 */
[----:B------:R-:W-:Y:S02]  /*250410*/  FSETP.GT.AND P2, PT, |R12|, 1.469367938527859385e-39, PT ;  /* 0x001000000c00780b */ /* 0x000fe40003f44200 */
[----:B------:R-:W-:Y:S01]  /*250420*/  @P6 FSEL R72, R79, R73, !P1 ;  /* 0x000000494f486208 */ /* 0x000fe20004800000 */
[----:B------:R-:W-:Y:S01]  /*250430*/  DSETP.NAN.AND P1, PT, R76, R76, PT ;  /* 0x0000004c4c00722a */ /* 0x000fe20003f28000 */
[----:B------:R-:W-:-:S03]  /*250440*/  @P6 IMAD.MOV.U32 R42, RZ, RZ, R9 ;  /* 0x000000ffff2a6224 */ /* 0x000fc600078e0009 */
        /* <DEDUP_REMOVED lines=11> */
.L_x_10755:
[----:B------:R-:W-:Y:S05]  /*250500*/  BSYNC.RECONVERGENT B5 ;  /* 0x0000000000057941 */ /* 0x000fea0003800200 */
.L_x_10754:
[----:B------:R-:W-:Y:S01]  /*250510*/  DMUL R42, R100, R100 ;  /* 0x00000064642a7228 */ /* 0x000fe20000000000 */
[----:B------:R-:W-:Y:S01]  /*250520*/  MOV R72, 0xdbb65b49 ;  /* 0xdbb65b4900487802 */ /* 0x000fe20000000f00 */
[----:B------:R-:W-:Y:S01]  /*250530*/  IMAD.MOV.U32 R73, RZ, RZ, 0x3f2d3b63 ;  /* 0x3f2d3b63ff497424 */ /* 0x000fe200078e00ff */
[----:B------:R-:W-:Y:S01]  /*250540*/  UMOV UR6, 0x2a25ff7e ;  /* 0x2a25ff7e00067882 */ /* 0x000fe20000000000 */
[----:B------:R-:W-:Y:S01]  /*250550*/  UMOV UR7, 0x3ef53e1d ;  /* 0x3ef53e1d00077882 */ /* 0x000fe20000000000 */
[----:B------:R-:W-:Y:S01]  /*250560*/  ISETP.GE.AND P2, PT, R69, RZ, PT ;  /* 0x000000ff4500720c */ /* 0x000fe20003f46270 */
[----:B------:R-:W-:Y:S02]  /*250570*/  DSETP.NEU.AND P5, PT, R74, RZ, PT ;  /* 0x000000ff4a00722a */ /* 0x000fe40003fad000 */
        /* <DEDUP_REMOVED lines=8> */
[----:B------:R-:W-:Y:S02]  /*250600*/  UMOV UR7, 0x3f6f9690 ;  /* 0x3f6f969000077882 */ /* 0x000fe40000000000 */
[----:B------:R-:W-:-:S04]  /*250610*/  @P5 IMAD.MOV.U32 R9, RZ, RZ, 0x7f3321d2 ;  /* 0x7f3321d2ff095424 */ /* 0x000fc800078e00ff */
        /* <DEDUP_REMOVED lines=57> */
[----:B------:R-:W-:-:S04]  /*2509b0*/  @P5 IMAD.MOV.U32 R75, RZ, RZ, 0x4002d97c ;  /* 0x4002d97cff4b5424 */ /* 0x000fc800078e00ff */
[----:B------:R-:W-:Y:S02]  /*2509c0*/  @!P0 FSEL R42, R72, R100, !P1 ;  /* 0x00000064482a8208 */ /* 0x000fe40004800000 */
        /* <DEDUP_REMOVED lines=8> */
[----:B------:R-:W-:Y:S01]  /*250a50*/  DSETP.NAN.AND P0, PT, R72, R72, PT ;  /* 0x000000484800722a */ /* 0x000fe20003f08000 */
[----:B------:R-:W-:Y:S02]  /*250a60*/  @P5 IMAD.MOV.U32 R68, RZ, RZ, R9 ;  /* 0x000000ffff445224 */ /* 0x000fe400078e0009 */
[----:B------:R-:W-:-:S03]  /*250a70*/  @P5 IMAD.MOV.U32 R69, RZ, RZ, R42 ;  /* 0x000000ffff455224 */ /* 0x000fc600078e002a */
[----:B------:R-:W-:Y:S02]  /*250a80*/  FSEL R68, R72, R68, P0 ;  /* 0x0000004448447208 */ /* 0x000fe40000000000 */
[----:B------:R-:W-:-:S04]  /*250a90*/  LOP3.LUT R71, R69, 0x80000000, R71, 0xb8, !PT ;  /* 0x8000000045477812 */ /* 0x000fc800078eb847 */
[----:B------:R-:W-:Y:S01]  /*250aa0*/  FSEL R69, R73, R71, P0 ;  /* 0x0000004749457208 */ /* 0x000fe20000000000 */
[----:B------:R-:W-:Y:S06]  /*250ab0*/  BRA `(.L_x_10756) ;  /* 0x0000000c00b87947 */ /* 0x000fec0003800000 */
.L_x_10751:
        /* <DEDUP_REMOVED lines=28> */
.L_x_10758:
[----:B------:R-:W-:Y:S05]  /*250c80*/  BSYNC.RECONVERGENT B5 ;  /* 0x0000000000057941 */ /* 0x000fea0003800200 */
.L_x_10757:
        /* <DEDUP_REMOVED lines=94> */
[----:B------:R-:W-:-:S05]  /*251270*/  @P6 FSEL R79, R12, 1.8213495016098022461, !P2 ;  /* 0x3fe921fb0c4f6808 */ /* 0x000fca0005000000 */
[----:B------:R-:W-:Y:S02]  /*251280*/  @!P1 FSEL R72, R76, R84, !P2 ;  /* 0x000000544c489208 */ /* 0x000fe40005000000 */
[----:B------:R-:W-:Y:S01]  /*251290*/  @!P1 FSEL R73, R77, R85, !P2 ;  /* 0x000000554d499208 */ /* 0x000fe20005000000 */
[----:B------:R-:W-:Y:S02]  /*2512a0*/  DADD R76, |R30|, |R68| ;  /* 0x000000001e4c7229 */ /* 0x000fe40000000644 */
[----:B------:R-:W-:Y:S01]  /*2512b0*/  @P6 DSETP.NEU.AND P1, PT, |R68|, |R30|, PT ;  /* 0x4000001e4400622a */ /* 0x000fe20003f2d200 */
[----:B------:R-:W-:Y:S01]  /*2512c0*/  FFMA R30, RZ, R75, R101 ;  /* 0x0000004bff1e7223 */ /* 0x000fe20000000065 */
        /* <DEDUP_REMOVED lines=18> */
.L_x_10760:
[----:B------:R-:W-:Y:S05]  /*2513f0*/  BSYNC.RECONVERGENT B5 ;  /* 0x0000000000057941 */ /* 0x000fea0003800200 */
.L_x_10759:
        /* <DEDUP_REMOVED lines=74> */
[----:B------:R-:W-:Y:S02]  /*2518a0*/  @P5 FSEL R9, R9, 3.37028055040000000000e+12, !P1 ;  /* 0x54442d1809095808 */ /* 0x000fe40004800000 */
[----:B------:R-:W-:-:S03]  /*2518b0*/  @P5 FSEL R75, R12, 1.8213495016098022461, !P1 ;  /* 0x3fe921fb0c4b5808 */ /* 0x000fc60004800000 */
[----:B------:R-:W-:Y:S02]  /*2518c0*/  @!P0 FSEL R68, R72, R100, !P1 ;  /* 0x0000006448448208 */ /* 0x000fe40004800000 */
[----:B------:R-:W-:Y:S01]  /*2518d0*/  @!P0 FSEL R69, R73, R101, !P1 ;  /* 0x0000006549458208 */ /* 0x000fe20004800000 */
[----:B------:R-:W-:Y:S02]  /*2518e0*/  @P5 DSETP.NEU.AND P0, PT, |R42|, |R70|, PT ;  /* 0x400000462a00522a */ /* 0x000fe40003f0d200 */
        /* <DEDUP_REMOVED lines=10> */
[----:B------:R-:W-:-:S07]  /*251990*/  FSEL R69, R73, R71, P0 ;  /* 0x0000004749457208 */ /* 0x000fce0000000000 */
.L_x_10756:
[----:B------:R-:W-:Y:S05]  /*2519a0*/  BSYNC.RECONVERGENT B1 ;  /* 0x0000000000017941 */ /* 0x000fea0003800200 */
.L_x_10750:
        /* <DEDUP_REMOVED lines=19> */
.L_x_10762:
[----:B------:R-:W-:Y:S05]  /*251ae0*/  BSYNC.RECONVERGENT B5 ;  /* 0x0000000000057941 */ /* 0x000fea0003800200 */
.L_x_10761:
        /* <DEDUP_REMOVED lines=26> */
.L_x_10764:
[----:B------:R-:W-:Y:S05]  /*251c90*/  BSYNC.RECONVERGENT B1 ;  /* 0x0000000000017941 */ /* 0x000fea0003800200 */
.L_x_10763:
        /* <DEDUP_REMOVED lines=20> */
.L_x_10766:
[----:B------:R-:W-:Y:S05]  /*251de0*/  BSYNC.RECONVERGENT B1 ;  /* 0x0000000000017941 */ /* 0x000fea0003800200 */
.L_x_10765:
        /* <DEDUP_REMOVED lines=57> */
.L_x_10768:
        /* <DEDUP_REMOVED lines=72> */
.L_x_10769:
[----:B------:R-:W-:Y:S05]  /*252600*/  BSYNC.RECONVERGENT B0 ;  /* 0x0000000000007941 */ /* 0x000fea0003800200 */
.L_x_10767:
        /* <DEDUP_REMOVED lines=35> */
.L_x_10771:
[----:B------:R-:W-:Y:S05]  /*252840*/  BSYNC.RECONVERGENT B5 ;  /* 0x0000000000057941 */ /* 0x000fea0003800200 */
.L_x_10770:
        /* <DEDUP_REMOVED lines=55> */
.L_x_10775:
[----:B------:R-:W-:Y:S05]  /*252bc0*/  BSYNC.RECONVERGENT B6 ;  /* 0x0000000000067941 */ /* 0x000fea0003800200 */
.L_x_10774:
[----:B------:R-:W-:-:S07]  /*252bd0*/  VIADD R9, R105, 0x1 ;  /* 0x0000000169097836 */ /* 0x000fce0000000000 */
.L_x_10773:
[----:B------:R-:W-:Y:S05]  /*252be0*/  BSYNC.RECONVERGENT B5 ;  /* 0x0000000000057941 */ /* 0x000fea0003800200 */
.L_x_10772:
        /* <DEDUP_REMOVED lines=76> */
.L_x_10777:
        /* <DEDUP_REMOVED lines=69> */
.L_x_10778:
[----:B------:R-:W-:Y:S05]  /*253500*/  BSYNC.RECONVERGENT B0 ;  /* 0x0000000000007941 */ /* 0x000fea0003800200 */
.L_x_10776:
        /* <DEDUP_REMOVED lines=28> */
.L_x_10782:
[----:B------:R-:W-:Y:S05]  /*2536d0*/  BSYNC.RECONVERGENT B6 ;  /* 0x0000000000067941 */ /* 0x000fea0003800200 */
.L_x_10781:
[----:B------:R-:W-:-:S04]  /*2536e0*/  LOP3.LUT R105, R105, 0x1, RZ, 0xc0, !PT ;  /* 0x0000000169697812 */ /* 0x000fc800078ec0ff */
[----:B------:R-:W-:-:S13]  /*2536f0*/  ISETP.NE.U32.AND P0, PT, R105, 0x1, PT ;  /* 0x000000016900780c */ /* 0x000fda0003f05070 */
.L_x_10780:
[----:B------:R-:W-:Y:S05]  /*253700*/  BSYNC.RECONVERGENT B5 ;  /* 0x0000000000057941 */ /* 0x000fea0003800200 */
.L_x_10779:
        /* <DEDUP_REMOVED lines=59> */
.L_x_10784:
[----:B------:R-:W-:Y:S05]  /*253ac0*/  BSYNC.RECONVERGENT B0 ;  /* 0x0000000000007941 */ /* 0x000fea0003800200 */
.L_x_10783:
[CC--:B------:R-:W-:Y:S02]  /*253ad0*/  DMUL R30, R60.reuse, -R18.reuse ;  /* 0x800000123c1e7228 */ /* 0x0c0fe40000000000 */
[----:B------:R-:W-:-:S06]  /*253ae0*/  DMUL R18, R60, R18 ;  /* 0x000000123c127228 */ /* 0x000fcc0000000000 */
[----:B------:R-:W-:Y:S02]  /*253af0*/  DMUL R20, R30, R20 ;  /* 0x000000141e147228 */ /* 0x000fe40000000000 */
[----:B------:R-:W-:Y:S01]  /*253b00*/  DMUL R16, R18, R16 ;  /* 0x0000001012107228 */ /* 0x000fe20000000000 */
[----:B------:R-:W-:Y:S10]  /*253b10*/  BRA `(.L_x_10785) ;  /* 0x0000000000087947 */ /* 0x000ff40003800000 */
.L_x_10688:
[----:B------:R-:W-:Y:S02]  /*253b20*/  DADD R20, R18, -R68 ;  /* 0x0000000012147229 */ /* 0x000fe40000000844 */
[----:B------:R-:W-:-:S11]  /*253b30*/  DADD R16, R16, -R70 ;  /* 0x0000000010107229 */ /* 0x000fd60000000846 */
.L_x_10785:
[----:B------:R-:W-:Y:S01]  /*253b40*/  ISETP.GE.AND P0, PT, R4, 0x1, PT ;  /* 0x000000010400780c */ /* 0x000fe20003f06270 */
[----:B------:R-:W-:-:S12]  /*253b50*/  BSSY.RECONVERGENT B1, `(.L_x_10786) ;  /* 0x0000034000017945 */ /* 0x000fd80003800200 */
[----:B------:R-:W-:Y:S05]  /*253b60*/  @!P0 BRA `(.L_x_10787) ;  /* 0x0000000000c88947 */ /* 0x000fea0003800000 */
[----:B------:R-:W2:Y:S04]  /*253b70*/  LDG.E.64 R40, desc[UR4][R40.64+0x40] ;  /* 0x0000400428287981 */ /* 0x000ea8000c1e1b00 */
[----:B------:R-:W3:Y:S01]  /*253b80*/  LDG.E.64 R30, desc[UR4][R26.64+0x38] ;  /* 0x000038041a1e7981 */ /* 0x000ee2000c1e1b00 */
[----:B------:R-:W-:Y:S02]  /*253b90*/  IMAD.MOV.U32 R18, RZ, RZ, R26 ;  /* 0x000000ffff127224 */ /* 0x000fe400078e001a */
[----:B------:R-:W-:Y:S01]  /*253ba0*/  IMAD.MOV.U32 R19, RZ, RZ, R27 ;  /* 0x000000ffff137224 */ /* 0x000fe200078e001b */
[----:B--2---:R-:W-:Y:S08]  /*253bb0*/  F2I.F64.TRUNC R39, R40 ;  /* 0x0000002800277311 */ /* 0x004ff0000030d100 */
[----:B---3--:R-:W0:Y:S02]  /*253bc0*/  F2I.F64.TRUNC R30, R30 ;  /* 0x0000001e001e7311 */ /* 0x008e24000030d100 */
[----:B0-----:R-:W-:-:S13]  /*253bd0*/  ISETP.NE.AND P0, PT, R30, R39, PT ;  /* 0x000000271e00720c */ /* 0x001fda0003f05270 */
[----:B------:R-:W-:Y:S05]  /*253be0*/  @!P0 BRA `(.L_x_10788) ;  /* 0x0000000000288947 */ /* 0x000fea0003800000 */
[----:B------:R-:W-:-:S07]  /*253bf0*/  IADD3 R9, PT, PT, -R4, RZ, RZ ;  /* 0x000000ff04097210 */ /* 0x000fce0007ffe1ff */
.L_x_10789:
[----:B------:R-:W-:Y:S01]  /*253c00*/  VIADD R9, R9, 0x1 ;  /* 0x0000000109097836 */ /* 0x000fe20000000000 */
[----:B------:R-:W-:-:S04]  /*253c10*/  IADD3 R18, P1, PT, R18, 0x40, RZ ;  /* 0x0000004012127810 */ /* 0x000fc80007f3e0ff */
[----:B------:R-:W-:Y:S01]  /*253c20*/  ISETP.NE.AND P0, PT, R9, RZ, PT ;  /* 0x000000ff0900720c */ /* 0x000fe20003f05270 */
[----:B------:R-:W-:-:S12]  /*253c30*/  IMAD.X R19, RZ, RZ, R19, P1 ;  /* 0x000000ffff137224 */ /* 0x000fd800008e0613 */
[----:B------:R-:W-:Y:S05]  /*253c40*/  @!P0 BRA `(.L_x_10787) ;  /* 0x0000000000908947 */ /* 0x000fea0003800000 */
[----:B------:R-:W2:Y:S02]  /*253c50*/  LDG.E.64 R30, desc[UR4][R18.64+0x38] ;  /* 0x00003804121e7981 */ /* 0x000ea4000c1e1b00 */
[----:B--2---:R-:W0:Y:S02]  /*253c60*/  F2I.F64.TRUNC R30, R30 ;  /* 0x0000001e001e7311 */ /* 0x004e24000030d100 */
[----:B0-----:R-:W-:-:S13]  /*253c70*/  ISETP.NE.AND P0, PT, R30, R39, PT ;  /* 0x000000271e00720c */ /* 0x001fda0003f05270 */
[----:B------:R-:W-:Y:S05]  /*253c80*/  @P0 BRA `(.L_x_10789) ;  /* 0xfffffffc00dc0947 */ /* 0x000fea000383ffff */
.L_x_10788:
        /* <DEDUP_REMOVED lines=28> */
.L_x_10791:
[----:B------:R-:W-:Y:S05]  /*253e50*/  BSYNC.RECONVERGENT B5 ;  /* 0x0000000000057941 */ /* 0x000fea0003800200 */
.L_x_10790:
[----:B------:R-:W0:Y:S02]  /*253e60*/  I2F.F64 R18, R0 ;  /* 0x0000000000127312 */ /* 0x000e240000201c00 */
[----:B0-----:R-:W-:-:S06]  /*253e70*/  DADD R16, R18, R16 ;  /* 0x0000000012107229 */ /* 0x001fcc0000000010 */
[----:B------:R0:W2:Y:S05]  /*253e80*/  F2I.F64.TRUNC R0, R16 ;  /* 0x0000001000007311 */ /* 0x0000aa000030d100 */
.L_x_10787:
[----:B------:R-:W-:Y:S05]  /*253e90*/  BSYNC.RECONVERGENT B1 ;  /* 0x0000000000017941 */ /* 0x000fea0003800200 */
.L_x_10786:
[----:B------:R-:W-:Y:S05]  /*253ea0*/  @P4 BRA `(.L_x_10792) ;  /* 0xffffff6000144947 */ /* 0x000fea000383ffff */
[----:B------:R-:W-:Y:S05]  /*253eb0*/  BSYNC.RECONVERGENT B3 ;  /* 0x0000000000037941 */ /* 0x000fea0003800200 */
.L_x_10666:
[----:B--2---:R2:W4:Y:S02]  /*253ec0*/  I2F.F64 R6, R0 ;  /* 0x0000000000067312 */ /* 0x0045240000201c00 */
.L_x_10665:
[----:B------:R-:W-:Y:S05]  /*253ed0*/  BSYNC.RECONVERGENT B4 ;  /* 0x0000000000047941 */ /* 0x000fea0003800200 */
.L_x_10664:
[----:B----4-:R4:W-:Y:S01]  /*253ee0*/  STG.E.64 desc[UR4][R28.64+0xc0], R6 ;  /* 0x0000c0061c007986 */ /* 0x0109e2000c101b04 */
[----:B------:R-:W-:Y:S01]  /*253ef0*/  IADD3 R12, PT, PT, R8, 0x4, RZ ;  /* 0x00000004080c7810 */ /* 0x000fe20007ffe0ff */
[----:B------:R-:W-:-:S07]  /*253f00*/  IMAD.MOV.U32 R9, RZ, RZ, RZ ;  /* 0x000000ffff097224 */ /* 0x000fce00078e00ff */
.L_x_10923:
[----:B---3--:R-:W-:-:S04]  /*253f10*/  IMAD.WIDE.U32 R2, R9, 0x8, R36 ;  /* 0x0000000809027825 */ /* 0x008fc800078e0024 */
[C---:B------:R-:W-:Y:S02]  /*253f20*/  IMAD.WIDE.U32 R50, R9.reuse, 0x8, R22 ;  /* 0x0000000809327825 */ /* 0x040fe400078e0016 */
[----:B0-----:R-:W0:Y:S04]  /*253f30*/  LDG.E.64 R2, desc[UR4][R2.64] ;  /* 0x0000000402027981 */ /* 0x001e28000c1e1b00 */
[----:B------:R-:W0:Y:S01]  /*253f40*/  LDG.E.64 R42, desc[UR4][R50.64] ;  /* 0x00000004322a7981 */ /* 0x000e22000c1e1b00 */
[----:B----4-:R-:W-:Y:S01]  /*253f50*/  IMAD.WIDE.U32 R6, R9, 0x8, R24 ;  /* 0x0000000809067825 */ /* 0x010fe200078e0018 */
[----:B0-----:R-:W-:-:S07]  /*253f60*/  DFMA R16, R2, R14, R42 ;  /* 0x0000000e0210722b */ /* 0x001fce000000002a */
[----:B------:R0:W-:Y:S04]  /*253f70*/  STG.E.64 desc[UR4][R50.64], R16 ;  /* 0x0000001032007986 */ /* 0x0001e8000c101b04 */
[----:B------:R-:W3:Y:S01]  /*253f80*/  LDG.E.64 R20, desc[UR4][R6.64] ;  /* 0x0000000406147981 */ /* 0x000ee2000c1e1b00 */
[----:B------:R-:W-:Y:S01]  /*253f90*/  IMAD.WIDE.U32 R18, R9, 0x8, R32 ;  /* 0x0000000809127825 */ /* 0x000fe200078e0020 */
[----:B---3--:R-:W-:-:S14]  /*253fa0*/  DSETP.GEU.AND P0, PT, R16, R20, PT ;  /* 0x000000141000722a */ /* 0x008fdc0003f0e000 */
[----:B------:R3:W-:Y:S04]  /*253fb0*/  @!P0 STG.E.64 desc[UR4][R50.64], R20 ;  /* 0x0000001432008986 */ /* 0x0007e8000c101b04 */
[----:B------:R-:W4:Y:S01]  /*253fc0*/  LDG.E.64 R30, desc[UR4][R18.64] ;  /* 0x00000004121e7981 */ /* 0x000f22000c1e1b00 */
[----:B0-----:R-:W-:Y:S02]  /*253fd0*/  @!P0 IMAD.MOV.U32 R16, RZ, RZ, R20 ;  /* 0x000000ffff108224 */ /* 0x001fe400078e0014 */
[----:B------:R-:W-:-:S06]  /*253fe0*/  @!P0 IMAD.MOV.U32 R17, RZ, RZ, R21 ;  /* 0x000000ffff118224 */ /* 0x000fcc00078e0015 */
[----:B----4-:R-:W-:-:S14]  /*253ff0*/  DSETP.GT.AND P0, PT, R16, R30, PT ;  /* 0x0000001e1000722a */ /* 0x010fdc0003f04000 */
[----:B------:R3:W-:Y:S04]  /*254000*/  @P0 STG.E.64 desc[UR4][R50.64], R30 ;  /* 0x0000001e32000986 */ /* 0x0007e8000c101b04 */
[----:B------:R-:W4:Y:S01]  /*254010*/  LDG.E.64 R2, desc[UR4][R22.64] ;  /* 0x0000000416027981 */ /* 0x000f22000c1e1b00 */
[----:B------:R-:W-:-:S04]  /*254020*/  IMAD R5, R9, 0x3, RZ ;  /* 0x0000000309057824 */ /* 0x000fc800078e02ff */
[----:B------:R-:W-:-:S05]  /*254030*/  IMAD.WIDE.U32 R16, R5, 0x8, R28 ;  /* 0x0000000805107825 */ /* 0x000fca00078e001c */
[----:B----4-:R3:W-:Y:S04]  /*254040*/  STG.E.64 desc[UR4][R16.64], R2 ;  /* 0x0000000210007986 */ /* 0x0107e8000c101b04 */
[----:B------:R-:W4:Y:S04]  /*254050*/  LDG.E.64 R6, desc[UR4][R22.64+0x8] ;  /* 0x0000080416067981 */ /* 0x000f28000c1e1b00 */
[----:B----4-:R3:W-:Y:S04]  /*254060*/  STG.E.64 desc[UR4][R16.64+0x8], R6 ;  /* 0x0000080610007986 */ /* 0x0107e8000c101b04 */
[----:B------:R-:W4:Y:S01]  /*254070*/  LDG.E.64 R70, desc[UR4][R22.64+0x10] ;  /* 0x0000100416467981 */ /* 0x000f22000c1e1b00 */
[----:B------:R-:W-:Y:S01]  /*254080*/  ISETP.GT.AND P0, PT, R10, RZ, PT ;  /* 0x000000ff0a00720c */ /* 0x000fe20003f04270 */
[----:B------:R-:W-:Y:S01]  /*254090*/  BSSY.RECONVERGENT B4, `(.L_x_10793) ;  /* 0x0000a20000047945 */ /* 0x000fe20003800200 */
[----:B------:R-:W-:Y:S01]  /*2540a0*/  CS2R R18, SRZ ;  /* 0x0000000000127805 */ /* 0x000fe2000001ff00 */
[----:B----4-:R3:W-:Y:S10]  /*2540b0*/  STG.E.64 desc[UR4][R16.64+0x10], R70 ;  /* 0x0000104610007986 */ /* 0x0107f4000c101b04 */
[----:B------:R-:W-:Y:S05]  /*2540c0*/  @!P0 BRA `(.L_x_10794) ;  /* 0x000000a000708947 */ /* 0x000fea0003800000 */
[----:B------:R-:W0:Y:S01]  /*2540d0*/  LDC.64 R18, c[0x0][0x380] ;  /* 0x0000e000ff127b82 */ /* 0x000e220000000a00 */
[----:B------:R4:W5:Y:S04]  /*2540e0*/  LDG.E.64 R68, desc[UR4][R22.64] ;  /* 0x0000000416447981 */ /* 0x000968000c1e1b00 */
[----:B------:R4:W5:Y:S04]  /*2540f0*/  LDG.E.64 R66, desc[UR4][R22.64+0x8] ;  /* 0x0000080416427981 */ /* 0x000968000c1e1b00 */
[----:B0-----:R-:W3:Y:S04]  /*254100*/  LDG.E.64 R62, desc[UR4][R18.64+0x1040] ;  /* 0x00104004123e7981 */ /* 0x001ee8000c1e1b00 */
[----:B------:R4:W5:Y:S01]  /*254110*/  LDG.E.64 R64, desc[UR4][R18.64] ;  /* 0x0000000412407981 */ /* 0x000962000c1e1b00 */
[----:B------:R-:W-:Y:S01]  /*254120*/  UMOV UR6, 0xa2529d3a ;  /* 0xa2529d3a00067882 */ /* 0x000fe20000000000 */
[----:B------:R-:W-:Y:S01]  /*254130*/  UMOV UR7, 0x3f91df46 ;  /* 0x3f91df4600077882 */ /* 0x000fe20000000000 */
[----:B------:R-:W-:Y:S01]  /*254140*/  BSSY.RECONVERGENT B3, `(.L_x_10795) ;  /* 0x0000a13000037945 */ /* 0x000fe20003800200 */
[----:B------:R-:W-:-:S02]  /*254150*/  IMAD.MOV.U32 R5, RZ, RZ, RZ ;  /* 0x000000ffff057224 */ /* 0x000fc400078e00ff */
[----:B--2---:R-:W-:Y:S01]  /*254160*/  IMAD.MOV.U32 R0, RZ, RZ, RZ ;  /* 0x000000ffff007224 */ /* 0x004fe200078e00ff */
[----:B---3--:R-:W-:Y:S01]  /*254170*/  DMUL R60, R62, UR6 ;  /* 0x000000063e3c7c28 */ /* 0x008fe20008000000 */
[----:B------:R-:W-:Y:S01]  /*254180*/  UMOV UR6, 0x6dc9c883 ;  /* 0x6dc9c88300067882 */ /* 0x000fe20000000000 */
[----:B------:R-:W-:-:S06]  /*254190*/  UMOV UR7, 0x3fe45f30 ;  /* 0x3fe45f3000077882 */ /* 0x000fcc0000000000 */
[----:B------:R-:W-:-:S06]  /*2541a0*/  DMUL R2, R60, UR6 ;  /* 0x000000063c027c28 */ /* 0x000fcc0008000000 */
[----:B------:R-:W0:Y:S01]  /*2541b0*/  F2I.F64 R7, R2 ;  /* 0x0000000200077311 */ /* 0x000e220000301100 */
[----:B------:R-:W-:Y:S01]  /*2541c0*/  UMOV UR6, 0x54442d18 ;  /* 0x54442d1800067882 */ /* 0x000fe20000000000 */
[----:B------:R-:W-:-:S06]  /*2541d0*/  UMOV UR7, 0x3ff921fb ;  /* 0x3ff921fb00077882 */ /* 0x000fcc0000000000 */
[----:B0-----:R-:W0:Y:S02]  /*2541e0*/  I2F.F64 R58, R7 ;  /* 0x00000007003a7312 */ /* 0x001e240000201c00 */
[----:B0-----:R-:W-:Y:S01]  /*2541f0*/  DFMA R16, R58, -UR6, R60 ;  /* 0x800000063a107c2b */ /* 0x001fe2000800003c */
        /* <DEDUP_REMOVED lines=12> */
.L_x_10922:
        /* <DEDUP_REMOVED lines=38> */
.L_x_10797:
[----:B------:R-:W-:Y:S05]  /*254520*/  BSYNC.RECONVERGENT B5 ;  /* 0x0000000000057941 */ /* 0x000fea0003800200 */
.L_x_10796:
        /* <DEDUP_REMOVED lines=55> */
.L_x_10801:
[----:B------:R-:W-:Y:S05]  /*2548a0*/  BSYNC.RECONVERGENT B6 ;  /* 0x0000000000067941 */ /* 0x000fea0003800200 */
.L_x_10800:
[----:B------:R-:W-:-:S07]  /*2548b0*/  VIADD R86, R105, 0x1 ;  /* 0x0000000169567836 */ /* 0x000fce0000000000 */
.L_x_10799:
[----:B------:R-:W-:Y:S05]  /*2548c0*/  BSYNC.RECONVERGENT B5 ;  /* 0x0000000000057941 */ /* 0x000fea0003800200 */
.L_x_10798:
        /* <DEDUP_REMOVED lines=47> */
[----:B-1---5:R-:W-:Y:S05]  /*254bc0*/  CALL.REL.NOINC `($_Z8FitGrainPdPiS0_S_S_S0_S0_S_S_S_S_S_S_S_S_S_S_S_S_$__internal_trig_reduction_slowpathd) ;  /* 0x0000054400f87944 */ /* 0x022fea0003c00000 */
[----:B------:R-:W-:Y:S05]  /*254bd0*/  BSYNC.RECONVERGENT B5 ;  /* 0x0000000000057941 */ /* 0x000fea0003800200 */
.L_x_10803:
[----:B------:R-:W-:-:S07]  /*254be0*/  VIADD R88, R105, 0x1 ;  /* 0x0000000169587836 */ /* 0x000fce0000000000 */
.L_x_10802:
        /* <DEDUP_REMOVED lines=11> */
[----:B------:R-:W-:Y:S01]  /*254ca0*/  IMAD.MOV.U32 R105, RZ, RZ, R6 ;  /* 0x000000ffff697224 */ /* 0x000fe200078e0006 */
        /* <DEDUP_REMOVED lines=27> */
.L_x_10804:
        /* <DEDUP_REMOVED lines=68> */
.L_x_10806:
[----:B------:R-:W-:Y:S05]  /*2552a0*/  BSYNC.RECONVERGENT B1 ;  /* 0x0000000000017941 */ /* 0x000fea0003800200 */
.L_x_10805:
        /* <DEDUP_REMOVED lines=23> */
.L_x_10808:
[----:B------:R-:W-:Y:S05]  /*255420*/  BSYNC.RECONVERGENT B1 ;  /* 0x0000000000017941 */ /* 0x000fea0003800200 */
.L_x_10807:
        /* <DEDUP_REMOVED lines=23> */
.L_x_10810:
[----:B------:R-:W-:Y:S05]  /*2555a0*/  BSYNC.RECONVERGENT B1 ;  /* 0x0000000000017941 */ /* 0x000fea0003800200 */
.L_x_10809:
        /* <DEDUP_REMOVED lines=23> */
.L_x_10812:
[----:B------:R-:W-:Y:S05]  /*255720*/  BSYNC.RECONVERGENT B1 ;  /* 0x0000000000017941 */ /* 0x000fea0003800200 */
.L_x_10811:
        /* <DEDUP_REMOVED lines=22> */
.L_x_10814:
[----:B------:R-:W-:Y:S05]  /*255890*/  BSYNC.RECONVERGENT B1 ;  /* 0x0000000000017941 */ /* 0x000fea0003800200 */
.L_x_10813:
        /* <DEDUP_REMOVED lines=25> */
.L_x_10816:
[----:B------:R-:W-:Y:S05]  /*255a30*/  BSYNC.RECONVERGENT B1 ;  /* 0x0000000000017941 */ /* 0x000fea0003800200 */
.L_x_10815:
        /* <DEDUP_REMOVED lines=30> */
.L_x_10819:
[----:B------:R-:W-:Y:S05]  /*255c20*/  BSYNC.RECONVERGENT B1 ;  /* 0x0000000000017941 */ /* 0x000fea0003800200 */
.L_x_10818:
        /* <DEDUP_REMOVED lines=21> */
.L_x_10821:
[----:B------:R-:W-:Y:S05]  /*255d80*/  BSYNC.RECONVERGENT B1 ;  /* 0x0000000000017941 */ /* 0x000fea0003800200 */
.L_x_10820:
        /* <DEDUP_REMOVED lines=14> */
.L_x_10823:
[----:B------:R-:W-:Y:S05]  /*255e70*/  BSYNC.RECONVERGENT B0 ;  /* 0x0000000000007941 */ /* 0x000fea0003800200 */
.L_x_10822:
        /* <DEDUP_REMOVED lines=94> */
.L_x_10825:
[----:B------:R-:W-:Y:S05]  /*256460*/  BSYNC.RECONVERGENT B5 ;  /* 0x0000000000057941 */ /* 0x000fea0003800200 */
.L_x_10824:
        /* <DEDUP_REMOVED lines=14> */
[----:B------:R-:W-:-:S02]  /*256550*/  @!P2 MOV R94, 0x1 ;  /* 0x00000001005ea802 */ /* 0x000fc40000000f00 */
        /* <DEDUP_REMOVED lines=39> */
.L_x_10829:
[----:B------:R-:W-:Y:S05]  /*2567d0*/  BSYNC.RECONVERGENT B6 ;  /* 0x0000000000067941 */ /* 0x000fea0003800200 */
.L_x_10828:
[----:B------:R-:W-:-:S07]  /*2567e0*/  VIADD R94, R105, 0x1 ;  /* 0x00000001695e7836 */ /* 0x000fce0000000000 */
.L_x_10827:
[----:B------:R-:W-:Y:S05]  /*2567f0*/  BSYNC.RECONVERGENT B5 ;  /* 0x0000000000057941 */ /* 0x000fea0003800200 */
.L_x_10826:
        /* <DEDUP_REMOVED lines=15> */
[----:B------:R-:W-:Y:S01]  /*2568f0*/  LOP3.LUT P1, RZ, R94, 0x2, RZ, 0xc0, !PT ;  /* 0x000000025eff7812 */ /* 0x000fe2000782c0ff */
[----:B------:R-:W-:Y:S01]  /*256900*/  BSSY.RECONVERGENT B1, `(.L_x_10830) ;  /* 0x0000024000017945 */ /* 0x000fe20003800200 */
        /* <DEDUP_REMOVED lines=33> */
[----:B------:R-:W-:Y:S01]  /*256b20*/  MOV R52, R100 ;  /* 0x0000006400347202 */ /* 0x000fe20000000f00 */
[----:B------:R-:W-:-:S07]  /*256b30*/  IMAD.MOV.U32 R53, RZ, RZ, R101 ;  /* 0x000000ffff357224 */ /* 0x000fce00078e0065 */
.L_x_10831:
[----:B------:R-:W-:Y:S05]  /*256b40*/  BSYNC.RECONVERGENT B1 ;  /* 0x0000000000017941 */ /* 0x000fea0003800200 */
.L_x_10830:
        /* <DEDUP_REMOVED lines=13> */
[----:B------:R-:W-:Y:S01]  /*256c20*/  MOV R102, R60 ;  /* 0x0000003c00667202 */ /* 0x000fe20000000f00 */
[----:B------:R-:W-:Y:S01]  /*256c30*/  IMAD.MOV.U32 R149, RZ, RZ, R61 ;  /* 0x000000ffff957224 */ /* 0x000fe200078e003d */
[----:B------:R-:W-:-:S07]  /*256c40*/  MOV R148, 0x256c60 ;  /* 0x00256c6000947802 */ /* 0x000fce0000000f00 */
[----:B------:R-:W-:Y:S05]  /*256c50*/  CALL.REL.NOINC `($_Z8FitGrainPdPiS0_S_S_S0_S0_S_S_S_S_S_S_S_S_S_S_S_S_$__internal_trig_reduction_slowpathd) ;  /* 0x0000052400d47944 */ /* 0x000fea0003c00000 */
[----:B------:R-:W-:Y:S05]  /*256c60*/  BSYNC.RECONVERGENT B5 ;  /* 0x0000000000057941 */ /* 0x000fea0003800200 */
.L_x_10834:
[----:B------:R-:W-:Y:S02]  /*256c70*/  IMAD.MOV.U32 R20, RZ, RZ, R102 ;  /* 0x000000ffff147224 */ /* 0x000fe400078e0066 */
[----:B------:R-:W-:-:S07]  /*256c80*/  IMAD.MOV.U32 R21, RZ, RZ, R103 ;  /* 0x000000ffff157224 */ /* 0x000fce00078e0067 */
.L_x_10833:
[----:B------:R-:W-:Y:S02]  /*256c90*/  VIADD R96, R105, 0x1 ;  /* 0x0000000169607836 */ /* 0x000fe40000000000 */
[----:B------:R-:W-:Y:S02]  /*256ca0*/  IMAD.MOV.U32 R105, RZ, RZ, R7 ;  /* 0x000000ffff697224 */ /* 0x000fe400078e0007 */
[----:B------:R-:W-:Y:S02]  /*256cb0*/  IMAD.MOV.U32 R102, RZ, RZ, R58 ;  /* 0x000000ffff667224 */ /* 0x000fe400078e003a */
[----:B------:R-:W-:-:S07]  /*256cc0*/  IMAD.MOV.U32 R103, RZ, RZ, R59 ;  /* 0x000000ffff677224 */ /* 0x000fce00078e003b */
.L_x_10832:
        /* <DEDUP_REMOVED lines=36> */
.L_x_10835:
        /* <DEDUP_REMOVED lines=45> */
[----:B------:R-:W-:Y:S01]  /*2571e0*/  MOV R103, R79 ;  /* 0x0000004f00677202 */ /* 0x000fe20000000f00 */
[----:B------:R-:W-:Y:S01]  /*2571f0*/  IMAD.MOV.U32 R101, RZ, RZ, R17 ;  /* 0x000000ffff657224 */ /* 0x000fe200078e0011 */
[----:B------:R-:W-:Y:S01]  /*257200*/  MOV R104, 0x257230 ;  /* 0x0025723000687802 */ /* 0x000fe20000000f00 */
[----:B------:R-:W-:-:S07]  /*257210*/  IMAD.MOV.U32 R106, RZ, RZ, R78 ;  /* 0x000000ffff6a7224 */ /* 0x000fce00078e004e */
[----:B------:R-:W-:Y:S05]  /*257220*/  CALL.REL.NOINC `($__internal_16_$__cuda_sm20_div_rn_f64_full) ;  /* 0x0000050c007c7944 */ /* 0x000fea0003c00000 */
.L_x_10837:
[----:B------:R-:W-:Y:S05]  /*257230*/  BSYNC.RECONVERGENT B1 ;  /* 0x0000000000017941 */ /* 0x000fea0003800200 */
.L_x_10836:
        /* <DEDUP_REMOVED lines=57> */
.L_x_10839:
        /* <DEDUP_REMOVED lines=72> */
.L_x_10840:
[----:B------:R-:W-:Y:S05]  /*257a50*/  BSYNC.RECONVERGENT B0 ;  /* 0x0000000000007941 */ /* 0x000fea0003800200 */
.L_x_10838:
        /* <DEDUP_REMOVED lines=35> */
.L_x_10842:
[----:B------:R-:W-:Y:S05]  /*257c90*/  BSYNC.RECONVERGENT B5 ;  /* 0x0000000000057941 */ /* 0x000fea0003800200 */
.L_x_10841:
        /* <DEDUP_REMOVED lines=54> */
.L_x_10846:
[----:B------:R-:W-:Y:S05]  /*258000*/  BSYNC.RECONVERGENT B6 ;  /* 0x0000000000067941 */ /* 0x000fea0003800200 */
.L_x_10845:
[----:B------:R-:W-:-:S07]  /*258010*/  VIADD R96, R105, 0x1 ;  /* 0x0000000169607836 */ /* 0x000fce0000000000 */
.L_x_10844:
[----:B------:R-:W-:Y:S05]  /*258020*/  BSYNC.RECONVERGENT B5 ;  /* 0x0000000000057941 */ /* 0x000fea0003800200 */
.L_x_10843:
        /* <DEDUP_REMOVED lines=75> */
.L_x_10850:
[----:B------:R-:W-:Y:S05]  /*2584e0*/  BSYNC.RECONVERGENT B6 ;  /* 0x0000000000067941 */ /* 0x000fea0003800200 */
.L_x_10849:
[----:B------:R-:W-:-:S07]  /*2584f0*/  IADD3 R92, PT, PT, R105, 0x1, RZ ;  /* 0x00000001695c7810 */ /* 0x000fce0007ffe0ff */
.L_x_10848:
[----:B------:R-:W-:Y:S05]  /*258500*/  BSYNC.RECONVERGENT B5 ;  /* 0x0000000000057941 */ /* 0x000fea0003800200 */
.L_x_10847:
        /* <DEDUP_REMOVED lines=53> */
.L_x_10852:
[----:B------:R-:W-:Y:S05]  /*258860*/  BSYNC.RECONVERGENT B5 ;  /* 0x0000000000057941 */ /* 0x000fea0003800200 */
.L_x_10851:
        /* <DEDUP_REMOVED lines=59> */
.L_x_10854:
[----:B------:R-:W-:Y:S05]  /*258c20*/  BSYNC.RECONVERGENT B1 ;  /* 0x0000000000017941 */ /* 0x000fea0003800200 */
.L_x_10853:
        /* <DEDUP_REMOVED lines=22> */
.L_x_10856:
[----:B------:R-:W-:Y:S05]  /*258d90*/  BSYNC.RECONVERGENT B1 ;  /* 0x0000000000017941 */ /* 0x000fea0003800200 */
.L_x_10855:
        /* <DEDUP_REMOVED lines=22> */
.L_x_10858:
[----:B------:R-:W-:Y:S05]  /*258f00*/  BSYNC.RECONVERGENT B1 ;  /* 0x0000000000017941 */ /* 0x000fea0003800200 */
.L_x_10857:
        /* <DEDUP_REMOVED lines=22> */
.L_x_10860:
[----:B------:R-:W-:Y:S05]  /*259070*/  BSYNC.RECONVERGENT B1 ;  /* 0x0000000000017941 */ /* 0x000fea0003800200 */
.L_x_10859:
        /* <DEDUP_REMOVED lines=26> */
.L_x_10862:
[----:B------:R-:W-:Y:S05]  /*259220*/  BSYNC.RECONVERGENT B1 ;  /* 0x0000000000017941 */ /* 0x000fea0003800200 */
.L_x_10861:
        /* <DEDUP_REMOVED lines=11> */
[----:B------:R-:W-:Y:S01]  /*2592e0*/  MOV R80, 0x0 ;  /* 0x0000000000507802 */ /* 0x000fe20000000f00 */
[----:B------:R-:W-:-:S04]  /*2592f0*/  IMAD.MOV.U32 R81, RZ, RZ, 0x3fd80000 ;  /* 0x3fd80000ff517424 */ /* 0x000fc800078e00ff */
        /* <DEDUP_REMOVED lines=12> */
[----:B------:R-:W-:Y:S01]  /*2593c0*/  DMUL R72, R52, R72 ;  /* 0x0000004834487228 */ /* 0x000fe20000000000 */
[----:B------:R-:W-:Y:S01]  /*2593d0*/  VIADD R81, R109, 0xfff00000 ;  /* 0xfff000006d517836 */ /* 0x000fe20000000000 */
[----:B------:R-:W-:Y:S01]  /*2593e0*/  DMUL R76, R76, R82 ;  /* 0x000000524c4c7228 */ /* 0x000fe20000000000 */
[----:B------:R-:W-:-:S03]  /*2593f0*/  IMAD.MOV.U32 R80, RZ, RZ, R108 ;  /* 0x000000ffff507224 */ /* 0x000fc600078e006c */
        /* <DEDUP_REMOVED lines=9> */
.L_x_10864:
[----:B------:R-:W-:Y:S05]  /*259490*/  BSYNC.RECONVERGENT B1 ;  /* 0x0000000000017941 */ /* 0x000fea0003800200 */
.L_x_10863:
        /* <DEDUP_REMOVED lines=27> */
.L_x_10866:
[----:B------:R-:W-:Y:S05]  /*259650*/  BSYNC.RECONVERGENT B1 ;  /* 0x0000000000017941 */ /* 0x000fea0003800200 */
.L_x_10865:
        /* <DEDUP_REMOVED lines=25> */
.L_x_10868:
[----:B------:R-:W-:Y:S05]  /*2597f0*/  BSYNC.RECONVERGENT B1 ;  /* 0x0000000000017941 */ /* 0x000fea0003800200 */
.L_x_10867:
        /* <DEDUP_REMOVED lines=22> */
.L_x_10870:
[----:B------:R-:W-:Y:S05]  /*259960*/  BSYNC.RECONVERGENT B1 ;  /* 0x0000000000017941 */ /* 0x000fea0003800200 */
.L_x_10869:
        /* <DEDUP_REMOVED lines=22> */
.L_x_10872:
[----:B------:R-:W-:Y:S05]  /*259ad0*/  BSYNC.RECONVERGENT B1 ;  /* 0x0000000000017941 */ /* 0x000fea0003800200 */
.L_x_10871:
        /* <DEDUP_REMOVED lines=22> */
.L_x_10874:
[----:B------:R-:W-:Y:S05]  /*259c40*/  BSYNC.RECONVERGENT B1 ;  /* 0x0000000000017941 */ /* 0x000fea0003800200 */
.L_x_10873:
        /* <DEDUP_REMOVED lines=16> */
.L_x_10876:
[----:B------:R-:W-:Y:S05]  /*259d50*/  BSYNC.RECONVERGENT B0 ;  /* 0x0000000000007941 */ /* 0x000fea0003800200 */
.L_x_10875:
[----:B------:R-:W-:Y:S04]  /*259d60*/  BSSY.RECONVERGENT B0, `(.L_x_10877) ;  /* 0x000000b000007945 */ /* 0x000fe80003800200 */
        /* <DEDUP_REMOVED lines=10> */
.L_x_10878:
[----:B------:R-:W-:Y:S05]  /*259e10*/  BSYNC.RECONVERGENT B0 ;  /* 0x0000000000007941 */ /* 0x000fea0003800200 */
.L_x_10877:
        /* <DEDUP_REMOVED lines=45> */
.L_x_10882:
[----:B------:R-:W-:Y:S05]  /*25a0f0*/  BSYNC.RECONVERGENT B5 ;  /* 0x0000000000057941 */ /* 0x000fea0003800200 */
.L_x_10881:
        /* <DEDUP_REMOVED lines=72> */
[----:B------:R-:W-:Y:S01]  /*25a580*/  @P1 IMAD.MOV.U32 R88, RZ, RZ, 0x54442d18 ;  /* 0x54442d18ff581424 */ /* 0x000fe200078e00ff */
[----:B------:R-:W-:Y:S01]  /*25a590*/  FSEL R85, R91, R89, P0 ;  /* 0x000000595b557208 */ /* 0x000fe20000000000 */
[----:B------:R-:W-:Y:S01]  /*25a5a0*/  @!P1 IMAD.MOV.U32 R91, RZ, RZ, 0x400921fb ;  /* 0x400921fbff5b9424 */ /* 0x000fe200078e00ff */
        /* <DEDUP_REMOVED lines=38> */
[----:B------:R-:W-:Y:S01]  /*25a810*/  MOV R103, R79 ;  /* 0x0000004f00677202 */ /* 0x000fe20000000f00 */
[----:B------:R-:W-:Y:S01]  /*25a820*/  IMAD.MOV.U32 R101, RZ, RZ, R85 ;  /* 0x000000ffff657224 */ /* 0x000fe200078e0055 */
[----:B------:R-:W-:Y:S01]  /*25a830*/  MOV R104, 0x25a860 ;  /* 0x0025a86000687802 */ /* 0x000fe20000000f00 */
[----:B------:R-:W-:-:S07]  /*25a840*/  IMAD.MOV.U32 R106, RZ, RZ, R78 ;  /* 0x000000ffff6a7224 */ /* 0x000fce00078e004e */
[----:B------:R-:W-:Y:S05]  /*25a850*/  CALL.REL.NOINC `($__internal_16_$__cuda_sm20_div_rn_f64_full) ;  /* 0x000004d400f07944 */ /* 0x000fea0003c00000 */
.L_x_10884:
[----:B------:R-:W-:Y:S05]  /*25a860*/  BSYNC.RECONVERGENT B5 ;  /* 0x0000000000057941 */ /* 0x000fea0003800200 */
.L_x_10883:
        /* <DEDUP_REMOVED lines=89> */
[----:B------:R-:W-:Y:S01]  /*25ae00*/  FSEL R53, R77, R75, P0 ;  /* 0x0000004b4d357208 */ /* 0x000fe20000000000 */
[----:B------:R-:W-:Y:S06]  /*25ae10*/  BRA `(.L_x_10885) ;  /* 0x0000000c00b87947 */ /* 0x000fec0003800000 */
.L_x_10880:
        /* <DEDUP_REMOVED lines=28> */
.L_x_10887:
[----:B------:R-:W-:Y:S05]  /*25afe0*/  BSYNC.RECONVERGENT B5 ;  /* 0x0000000000057941 */ /* 0x000fea0003800200 */
.L_x_10886:
        /* <DEDUP_REMOVED lines=118> */
.L_x_10889:
[----:B------:R-:W-:Y:S05]  /*25b750*/  BSYNC.RECONVERGENT B5 ;  /* 0x0000000000057941 */ /* 0x000fea0003800200 */
.L_x_10888:
        /* <DEDUP_REMOVED lines=90> */
.L_x_10885:
[----:B------:R-:W-:Y:S05]  /*25bd00*/  BSYNC.RECONVERGENT B1 ;  /* 0x0000000000017941 */ /* 0x000fea0003800200 */
.L_x_10879:
        /* <DEDUP_REMOVED lines=19> */
.L_x_10891:
[----:B------:R-:W-:Y:S05]  /*25be40*/  BSYNC.RECONVERGENT B5 ;  /* 0x0000000000057941 */ /* 0x000fea0003800200 */
.L_x_10890:
        /* <DEDUP_REMOVED lines=26> */
.L_x_10893:
[----:B------:R-:W-:Y:S05]  /*25bff0*/  BSYNC.RECONVERGENT B1 ;  /* 0x0000000000017941 */ /* 0x000fea0003800200 */
.L_x_10892:
        /* <DEDUP_REMOVED lines=20> */
.L_x_10895:
[----:B------:R-:W-:Y:S05]  /*25c140*/  BSYNC.RECONVERGENT B1 ;  /* 0x0000000000017941 */ /* 0x000fea0003800200 */
.L_x_10894:
        /* <DEDUP_REMOVED lines=57> */
.L_x_10897:
        /* <DEDUP_REMOVED lines=72> */
.L_x_10898:
[----:B------:R-:W-:Y:S05]  /*25c960*/  BSYNC.RECONVERGENT B0 ;  /* 0x0000000000007941 */ /* 0x000fea0003800200 */
.L_x_10896:
        /* <DEDUP_REMOVED lines=35> */
.L_x_10900:
[----:B------:R-:W-:Y:S05]  /*25cba0*/  BSYNC.RECONVERGENT B5 ;  /* 0x0000000000057941 */ /* 0x000fea0003800200 */
.L_x_10899:
        /* <DEDUP_REMOVED lines=55> */
.L_x_10904:
[----:B------:R-:W-:Y:S05]  /*25cf20*/  BSYNC.RECONVERGENT B6 ;  /* 0x0000000000067941 */ /* 0x000fea0003800200 */
.L_x_10903:
[----:B------:R-:W-:-:S07]  /*25cf30*/  VIADD R52, R105, 0x1 ;  /* 0x0000000169347836 */ /* 0x000fce0000000000 */
.L_x_10902:
[----:B------:R-:W-:Y:S05]  /*25cf40*/  BSYNC.RECONVERGENT B5 ;  /* 0x0000000000057941 */ /* 0x000fea0003800200 */
.L_x_10901:
        /* <DEDUP_REMOVED lines=76> */
.L_x_10906:
        /* <DEDUP_REMOVED lines=69> */
.L_x_10907:
[----:B------:R-:W-:Y:S05]  /*25d860*/  BSYNC.RECONVERGENT B0 ;  /* 0x0000000000007941 */ /* 0x000fea0003800200 */
.L_x_10905:
        /* <DEDUP_REMOVED lines=28> */
.L_x_10911:
[----:B------:R-:W-:Y:S05]  /*25da30*/  BSYNC.RECONVERGENT B6 ;  /* 0x0000000000067941 */ /* 0x000fea0003800200 */
.L_x_10910:
[----:B------:R-:W-:-:S04]  /*25da40*/  LOP3.LUT R105, R105, 0x1, RZ, 0xc0, !PT ;  /* 0x0000000169697812 */ /* 0x000fc800078ec0ff */
[----:B------:R-:W-:-:S13]  /*25da50*/  ISETP.NE.U32.AND P0, PT, R105, 0x1, PT ;  /* 0x000000016900780c */ /* 0x000fda0003f05070 */
.L_x_10909:
[----:B------:R-:W-:Y:S05]  /*25da60*/  BSYNC.RECONVERGENT B5 ;  /* 0x0000000000057941 */ /* 0x000fea0003800200 */
.L_x_10908:
        /* <DEDUP_REMOVED lines=59> */
.L_x_10913:
[----:B------:R-:W-:Y:S05]  /*25de20*/  BSYNC.RECONVERGENT B0 ;  /* 0x0000000000007941 */ /* 0x000fea0003800200 */
.L_x_10912:
[CC--:B------:R-:W-:Y:S02]  /*25de30*/  DMUL R30, R64.reuse, -R18.reuse ;  /* 0x80000012401e7228 */ /* 0x0c0fe40000000000 */
[----:B------:R-:W-:-:S06]  /*25de40*/  DMUL R18, R64, R18 ;  /* 0x0000001240127228 */ /* 0x000fcc0000000000 */
[----:B------:R-:W-:Y:S02]  /*25de50*/  DMUL R20, R30, R20 ;  /* 0x000000141e147228 */ /* 0x000fe40000000000 */
[----:B------:R-:W-:Y:S01]  /*25de60*/  DMUL R16, R18, R16 ;  /* 0x0000001012107228 */ /* 0x000fe20000000000 */
[----:B------:R-:W-:Y:S10]  /*25de70*/  BRA `(.L_x_10914) ;  /* 0x0000000000087947 */ /* 0x000ff40003800000 */
.L_x_10817:
[----:B------:R-:W-:Y:S02]  /*25de80*/  DADD R20, R18, -R72 ;  /* 0x0000000012147229 */ /* 0x000fe40000000848 */
[----:B------:R-:W-:-:S11]  /*25de90*/  DADD R16, R16, -R74 ;  /* 0x0000000010107229 */ /* 0x000fd6000000084a */
.L_x_10914:
        /* <DEDUP_REMOVED lines=14> */
.L_x_10919:
        /* <DEDUP_REMOVED lines=12> */
.L_x_10918:
[----:B------:R-:W-:Y:S05]  /*25e040*/  BSYNC.RELIABLE B0 ;  /* 0x0000000000007941 */ /* 0x000fea0003800100 */
.L_x_10917:
        /* <DEDUP_REMOVED lines=28> */
.L_x_10921:
[----:B------:R-:W-:Y:S05]  /*25e210*/  BSYNC.RECONVERGENT B5 ;  /* 0x0000000000057941 */ /* 0x000fea0003800200 */
.L_x_10920:
[----:B------:R-:W0:Y:S02]  /*25e220*/  I2F.F64 R18, R0 ;  /* 0x0000000000127312 */ /* 0x000e240000201c00 */
[----:B0-----:R-:W-:-:S06]  /*25e230*/  DADD R16, R18, R16 ;  /* 0x0000000012107229 */ /* 0x001fcc0000000010 */
[----:B------:R0:W2:Y:S05]  /*25e240*/  F2I.F64.TRUNC R0, R16 ;  /* 0x0000001000007311 */ /* 0x0000aa000030d100 */
.L_x_10916:
[----:B------:R-:W-:Y:S05]  /*25e250*/  BSYNC.RECONVERGENT B1 ;  /* 0x0000000000017941 */ /* 0x000fea0003800200 */
.L_x_10915:
[----:B------:R-:W-:Y:S05]  /*25e260*/  @P4 BRA `(.L_x_10922) ;  /* 0xffffff6000144947 */ /* 0x000fea000383ffff */
[----:B------:R-:W-:Y:S05]  /*25e270*/  BSYNC.RECONVERGENT B3 ;  /* 0x0000000000037941 */ /* 0x000fea0003800200 */
.L_x_10795:
[----:B--2---:R4:W2:Y:S02]  /*25e280*/  I2F.F64 R18, R0 ;  /* 0x0000000000127312 */ /* 0x0048a40000201c00 */
.L_x_10794:
[----:B------:R-:W-:Y:S05]  /*25e290*/  BSYNC.RECONVERGENT B4 ;  /* 0x0000000000047941 */ /* 0x000fea0003800200 */
.L_x_10793:
[----:B---3--:R-:W-:-:S04]  /*25e2a0*/  IMAD.WIDE.U32 R2, R9, 0x8, R28 ;  /* 0x0000000809027825 */ /* 0x008fc800078e001c */
[----:B------:R-:W-:Y:S01]  /*25e2b0*/  VIADD R9, R9, 0x1 ;  /* 0x0000000109097836 */ /* 0x000fe20000000000 */
[----:B--2---:R2:W-:Y:S04]  /*25e2c0*/  STG.E.64 desc[UR4][R2.64+0xa8], R18 ;  /* 0x0000a81202007986 */ /* 0x0045e8000c101b04 */
[----:B------:R2:W-:Y:S01]  /*25e2d0*/  STG.E.64 desc[UR4][R50.64], R42 ;  /* 0x0000002a32007986 */ /* 0x0005e2000c101b04 */
[----:B------:R-:W-:-:S13]  /*25e2e0*/  ISETP.NE.AND P0, PT, R9, 0x3, PT ;  /* 0x000000030900780c */ /* 0x000fda0003f05270 */
[----:B--2---:R-:W-:Y:S05]  /*25e2f0*/  @P0 BRA `(.L_x_10923) ;  /* 0xffffff5c00040947 */ /* 0x004fea000383ffff */
[----:B------:R-:W2:Y:S04]  /*25e300*/  LDG.E.64 R2, desc[UR4][R28.64+0xa8] ;  /* 0x0000a8041c027981 */ /* 0x000ea8000c1e1b00 */
[----:B------:R-:W2:Y:S04]  /*25e310*/  LDG.E.64 R6, desc[UR4][R28.64+0xb0] ;  /* 0x0000b0041c067981 */ /* 0x000ea8000c1e1b00 */
[----:B------:R-:W3:Y:S04]  /*25e320*/  LDG.E.64 R14, desc[UR4][R28.64+0xb8] ;  /* 0x0000b8041c0e7981 */ /* 0x000ee8000c1e1b00 */
[----:B0-----:R-:W5:Y:S01]  /*25e330*/  LDG.E.64 R16, desc[UR4][R28.64+0xc0] ;  /* 0x0000c0041c107981 */ /* 0x001f62000c1e1b00 */
[----:B------:R-:W-:Y:S01]  /*25e340*/  VIADD R5, R8, 0x3 ;  /* 0x0000000308057836 */ /* 0x000fe20000000000 */
[----:B------:R-:W-:Y:S01]  /*25e350*/  BSSY.RECONVERGENT B3, `(.L_x_10924) ;  /* 0x0003505000037945 */ /* 0x000fe20003800200 */
[----:B--2---:R-:W-:-:S06]  /*25e360*/  DSETP.GEU.AND P0, PT, R6, R2, PT ;  /* 0x000000020600722a */ /* 0x004fcc0003f0e000 */
[----:B------:R-:W-:Y:S02]  /*25e370*/  FSEL R2, R6, R2, !P0 ;  /* 0x0000000206027208 */ /* 0x000fe40004000000 */
[----:B------:R-:W-:Y:S02]  /*25e380*/  FSEL R3, R7, R3, !P0 ;  /* 0x0000000307037208 */ /* 0x000fe40004000000 */
[----:B----4-:R-:W-:Y:S02]  /*25e390*/  SEL R0, RZ, 0x1, P0 ;  /* 0x00000001ff007807 */ /* 0x010fe40000000000 */
[----:B------:R-:W-:Y:S02]  /*25e3a0*/  ISETP.GT.AND P0, PT, R5, 0x3e6, PT ;  /* 0x000003e60500780c */ /* 0x000fe40003f04270 */
[----:B---3--:R-:W-:-:S06]  /*25e3b0*/  DSETP.GEU.AND P1, PT, R14, R2, PT ;  /* 0x000000020e00722a */ /* 0x008fcc0003f2e000 */
[----:B------:R-:W-:Y:S02]  /*25e3c0*/  FSEL R2, R14, R2, !P1 ;  /* 0x000000020e027208 */ /* 0x000fe40004800000 */
[----:B------:R-:W-:Y:S02]  /*25e3d0*/  FSEL R3, R15, R3, !P1 ;  /* 0x000000030f037208 */ /* 0x000fe40004800000 */
[----:B------:R-:W-:-:S04]  /*25e3e0*/  SEL R0, R0, 0x2, P1 ;  /* 0x0000000200007807 */ /* 0x000fc80000800000 */
[----:B-----5:R-:W-:-:S06]  /*25e3f0*/  DSETP.GEU.AND P2, PT, R16, R2, PT ;  /* 0x000000021000722a */ /* 0x020fcc0003f4e000 */
[----:B------:R-:W-:Y:S02]  /*25e400*/  FSEL R14, R16, R2, !P2 ;  /* 0x00000002100e7208 */ /* 0x000fe40005000000 */
[----:B------:R-:W-:Y:S02]  /*25e410*/  FSEL R15, R17, R3, !P2 ;  /* 0x00000003110f7208 */ /* 0x000fe40005000000 */
[----:B------:R-:W-:Y:S01]  /*25e420*/  SEL R8, R0, 0x3, P2 ;  /* 0x0000000300087807 */ /* 0x000fe20001000000 */
[----:B------:R-:W-:Y:S06]  /*25e430*/  @P0 BRA `(.L_x_10925) ;  /* 0x0000034c00d80947 */ /* 0x000fec0003800000 */
.L_x_11608:
[----:B--2---:R-:W2:Y:S04]  /*25e440*/  LDG.E.64 R80, desc[UR4][R28.64+0xa8] ;  /* 0x0000a8041c507981 */ /* 0x004ea8000c1e1b00 */
[----:B------:R-:W2:Y:S04]  /*25e450*/  LDG.E.64 R78, desc[UR4][R28.64+0xb0] ;  /* 0x0000b0041c4e7981 */ /* 0x000ea8000c1e1b00 */
[----:B---3--:R-:W3:Y:S04]  /*25e460*/  LDG.E.64 R76, desc[UR4][R28.64+0xb8] ;  /* 0x0000b8041c4c7981 */ /* 0x008ee8000c1e1b00 */
[----:B----4-:R-:W4:Y:S04]  /*25e470*/  LDG.E.64 R74, desc[UR4][R28.64+0xc0] ;  /* 0x0000c0041c4a7981 */ /* 0x010f28000c1e1b00 */
[----:B01----:R-:W5:Y:S04]  /*25e480*/  LDG.E.64 R2, desc[UR4][R28.64] ;  /* 0x000000041c027981 */ /* 0x003f68000c1e1b00 */
[----:B------:R-:W5:Y:S01]  /*25e490*/  LDG.E.64 R18, desc[UR4][R28.64+0x48] ;  /* 0x000048041c127981 */ /* 0x000f62000c1e1b00 */
[----:B--2---:R-:W-:-:S06]  /*25e4a0*/  DSETP.GEU.AND P0, PT, R80, R78, PT ;  /* 0x0000004e5000722a */ /* 0x004fcc0003f0e000 */
[----:B------:R-:W-:Y:S02]  /*25e4b0*/  FSEL R6, R78, R80, !P0 ;  /* 0x000000504e067208 */ /* 0x000fe40004000000 */
[----:B------:R-:W-:-:S06]  /*25e4c0*/  FSEL R7, R79, R81, !P0 ;  /* 0x000000514f077208 */ /* 0x000fcc0004000000 */
[----:B---3--:R-:W-:Y:S01]  /*25e4d0*/  DSETP.GEU.AND P1, PT, R6, R76, PT ;  /* 0x0000004c0600722a */ /* 0x008fe20003f2e000 */
[----:B------:R-:W-:-:S05]  /*25e4e0*/  SEL R0, RZ, 0x1, P0 ;  /* 0x00000001ff007807 */ /* 0x000fca0000000000 */
[----:B------:R-:W-:Y:S02]  /*25e4f0*/  FSEL R16, R76, R6, !P1 ;  /* 0x000000064c107208 */ /* 0x000fe40004800000 */
[----:B------:R-:W-:Y:S02]  /*25e500*/  FSEL R17, R77, R7, !P1 ;  /* 0x000000074d117208 */ /* 0x000fe40004800000 */
[----:B------:R-:W2:Y:S01]  /*25e510*/  LDG.E.64 R6, desc[UR4][R28.64+0x18] ;  /* 0x000018041c067981 */ /* 0x000ea2000c1e1b00 */
[----:B------:R-:W-:-:S03]  /*25e520*/  SEL R0, R0, 0x2, P1 ;  /* 0x0000000200007807 */ /* 0x000fc60000800000 */
[----:B----4-:R-:W-:Y:S01]  /*25e530*/  DSETP.GEU.AND P0, PT, R16, R74, PT ;  /* 0x0000004a1000722a */ /* 0x010fe20003f0e000 */
[----:B------:R-:W3:Y:S05]  /*25e540*/  LDG.E.64 R16, desc[UR4][R28.64+0x30] ;  /* 0x000030041c107981 */ /* 0x000eea000c1e1b00 */
[----:B------:R-:W-:-:S05]  /*25e550*/  SEL R9, R0, 0x3, P0 ;  /* 0x0000000300097807 */ /* 0x000fca0000000000 */
[----:B------:R-:W-:-:S04]  /*25e560*/  IMAD R65, R9, 0x3, RZ ;  /* 0x0000000309417824 */ /* 0x000fc800078e02ff */
[----:B------:R-:W-:-:S05]  /*25e570*/  IMAD.WIDE.U32 R64, R65, 0x8, R28 ;  /* 0x0000000841407825 */ /* 0x000fca00078e001c */
[----:B------:R-:W4:Y:S01]  /*25e580*/  LDG.E.64 R72, desc[UR4][R64.64] ;  /* 0x0000000440487981 */ /* 0x000f22000c1e1b00 */
[----:B------:R-:W0:Y:S01]  /*25e590*/  MUFU.RCP64H R21, 3 ;  /* 0x4008000000157908 */ /* 0x000e220000001800 */
[----:B------:R-:W-:Y:S02]  /*25e5a0*/  IMAD.MOV.U32 R38, RZ, RZ, 0x0 ;  /* 0x00000000ff267424 */ /* 0x000fe400078e00ff */
[----:B------:R-:W-:Y:S02]  /*25e5b0*/  IMAD.MOV.U32 R39, RZ, RZ, 0x40080000 ;  /* 0x40080000ff277424 */ /* 0x000fe400078e00ff */
[----:B------:R-:W-:Y:S01]  /*25e5c0*/  IMAD.MOV.U32 R20, RZ, RZ, 0x1 ;  /* 0x00000001ff147424 */ /* 0x000fe200078e00ff */
[----:B-----5:R-:W-:-:S05]  /*25e5d0*/  DADD R2, RZ, R2 ;  /* 0x00000000ff027229 */ /* 0x020fca0000000002 */
[----:B0-----:R-:W-:-:S08]  /*25e5e0*/  DFMA R30, R20, -R38, 1 ;  /* 0x3ff00000141e742b */ /* 0x001fd00000000826 */
[----:B------:R-:W-:-:S08]  /*25e5f0*/  DFMA R30, R30, R30, R30 ;  /* 0x0000001e1e1e722b */ /* 0x000fd0000000001e */
[----:B------:R-:W-:Y:S01]  /*25e600*/  DFMA R30, R20, R30, R20 ;  /* 0x0000001e141e722b */ /* 0x000fe20000000014 */
[----:B------:R-:W-:Y:S01]  /*25e610*/  BSSY.RECONVERGENT B1, `(.L_x_10926) ;  /* 0x0000014000017945 */ /* 0x000fe20003800200 */
[----:B--2---:R-:W-:-:S08]  /*25e620*/  DADD R2, R2, R6 ;  /* 0x0000000002027229 */ /* 0x004fd00000000006 */
[----:B---3--:R-:W-:Y:S02]  /*25e630*/  DADD R2, R2, R16 ;  /* 0x0000000002027229 */ /* 0x008fe40000000010 */
[----:B------:R-:W-:-:S06]  /*25e640*/  DFMA R6, R30, -R38, 1 ;  /* 0x3ff000001e06742b */ /* 0x000fcc0000000826 */
[----:B------:R-:W-:Y:S02]  /*25e650*/  DADD R2, R2, R18 ;  /* 0x0000000002027229 */ /* 0x000fe40000000012 */
[----:B------:R-:W-:-:S06]  /*25e660*/  DFMA R6, R30, R6, R30 ;  /* 0x000000061e06722b */ /* 0x000fcc000000001e */
[----:B----4-:R-:W-:-:S08]  /*25e670*/  DADD R100, R2, -R72 ;  /* 0x0000000002647229 */ /* 0x010fd00000000848 */
[----:B------:R-:W-:-:S08]  /*25e680*/  DMUL R70, R100, R6 ;  /* 0x0000000664467228 */ /* 0x000fd00000000000 */
[----:B------:R-:W-:-:S08]  /*25e690*/  DFMA R2, R70, -3, R100 ;  /* 0xc00800004602782b */ /* 0x000fd00000000064 */
[----:B------:R-:W-:Y:S01]  /*25e6a0*/  DFMA R70, R6, R2, R70 ;  /* 0x000000020646722b */ /* 0x000fe20000000046 */
[----:B------:R-:W-:-:S09]  /*25e6b0*/  FSETP.GEU.AND P1, PT, |R101|, 6.5827683646048100446e-37, PT ;  /* 0x036000006500780b */ /* 0x000fd20003f2e200 */
[----:B------:R-:W-:-:S05]  /*25e6c0*/  FFMA R0, RZ, 2.125, R71 ;  /* 0x40080000ff007823 */ /* 0x000fca0000000047 */
        /* <DEDUP_REMOVED lines=8> */
.L_x_10927:
[----:B------:R-:W-:Y:S05]  /*25e750*/  BSYNC.RECONVERGENT B1 ;  /* 0x0000000000017941 */ /* 0x000fea0003800200 */
.L_x_10926:
[----:B------:R-:W2:Y:S04]  /*25e760*/  LDG.E.64 R2, desc[UR4][R28.64+0x8] ;  /* 0x000008041c027981 */ /* 0x000ea8000c1e1b00 */
[----:B------:R-:W3:Y:S04]  /*25e770*/  LDG.E.64 R6, desc[UR4][R28.64+0x20] ;  /* 0x000020041c067981 */ /* 0x000ee8000c1e1b00 */
[----:B------:R-:W4:Y:S04]  /*25e780*/  LDG.E.64 R16, desc[UR4][R28.64+0x38] ;  /* 0x000038041c107981 */ /* 0x000f28000c1e1b00 */
[----:B------:R-:W5:Y:S04]  /*25e790*/  LDG.E.64 R18, desc[UR4][R28.64+0x50] ;  /* 0x000050041c127981 */ /* 0x000f68000c1e1b00 */
[----:B------:R0:W-:Y:S04]  /*25e7a0*/  STG.E.64 desc[UR4][R28.64+0x90], R70 ;  /* 0x000090461c007986 */ /* 0x0001e8000c101b04 */
[----:B------:R-:W5:Y:S01]  /*25e7b0*/  LDG.E.64 R68, desc[UR4][R64.64+0x8] ;  /* 0x0000080440447981 */ /* 0x000f62000c1e1b00 */
[----:B------:R-:W1:Y:S01]  /*25e7c0*/  MUFU.RCP64H R21, 3 ;  /* 0x4008000000157908 */ /* 0x000e620000001800 */
[----:B------:R-:W-:Y:S01]  /*25e7d0*/  IMAD.MOV.U32 R30, RZ, RZ, 0x0 ;  /* 0x00000000ff1e7424 */ /* 0x000fe200078e00ff */
[----:B------:R-:W-:Y:S01]  /*25e7e0*/  MOV R31, 0x40080000 ;  /* 0x40080000001f7802 */ /* 0x000fe20000000f00 */
[----:B------:R-:W-:Y:S01]  /*25e7f0*/  IMAD.MOV.U32 R20, RZ, RZ, 0x1 ;  /* 0x00000001ff147424 */ /* 0x000fe200078e00ff */
[----:B------:R-:W-:Y:S05]  /*25e800*/  BSSY.RECONVERGENT B1, `(.L_x_10928) ;  /* 0x0000018000017945 */ /* 0x000fea0003800200 */
[----:B-1----:R-:W-:-:S08]  /*25e810*/  DFMA R38, R20, -R30, 1 ;  /* 0x3ff000001426742b */ /* 0x002fd0000000081e */
        /* <DEDUP_REMOVED lines=8> */
[----:B------:R-:W-:-:S08]  /*25e8a0*/  DADD R100, R2, -R68 ;  /* 0x0000000002647229 */ /* 0x000fd00000000844 */
[----:B------:R-:W-:Y:S02]  /*25e8b0*/  DMUL R66, R30, R100 ;  /* 0x000000641e427228 */ /* 0x000fe40000000000 */
[----:B------:R-:W-:-:S06]  /*25e8c0*/  FSETP.GEU.AND P1, PT, |R101|, 6.5827683646048100446e-37, PT ;  /* 0x036000006500780b */ /* 0x000fcc0003f2e200 */
[----:B------:R-:W-:-:S08]  /*25e8d0*/  DFMA R2, R66, -3, R100 ;  /* 0xc00800004202782b */ /* 0x000fd00000000064 */
[----:B------:R-:W-:-:S10]  /*25e8e0*/  DFMA R66, R30, R2, R66 ;  /* 0x000000021e42722b */ /* 0x000fd40000000042 */
[----:B------:R-:W-:-:S05]  /*25e8f0*/  FFMA R0, RZ, 2.125, R67 ;  /* 0x40080000ff007823 */ /* 0x000fca0000000043 */
        /* <DEDUP_REMOVED lines=8> */
.L_x_10929:
[----:B------:R-:W-:Y:S05]  /*25e980*/  BSYNC.RECONVERGENT B1 ;  /* 0x0000000000017941 */ /* 0x000fea0003800200 */
.L_x_10928:
        /* <DEDUP_REMOVED lines=8> */
[----:B------:R-:W-:Y:S01]  /*25ea10*/  BSSY.RECONVERGENT B1, `(.L_x_10930) ;  /* 0x000001a000017945 */ /* 0x000fe20003800200 */
[----:B------:R-:W-:-:S02]  /*25ea20*/  IMAD.MOV.U32 R31, RZ, RZ, 0x40080000 ;  /* 0x40080000ff1f7424 */ /* 0x000fc400078e00ff */
[----:B------:R-:W-:-:S06]  /*25ea30*/  IMAD.MOV.U32 R20, RZ, RZ, 0x1 ;  /* 0x00000001ff147424 */ /* 0x000fcc00078e00ff */
        /* <DEDUP_REMOVED lines=21> */
[----:B------:R-:W-:Y:S01]  /*25eb90*/  MOV R62, R100 ;  /* 0x00000064003e7202 */ /* 0x000fe20000000f00 */
[----:B------:R-:W-:-:S07]  /*25eba0*/  IMAD.MOV.U32 R63, RZ, RZ, R101 ;  /* 0x000000ffff3f7224 */ /* 0x000fce00078e0065 */
.L_x_10931:
[----:B------:R-:W-:Y:S05]  /*25ebb0*/  BSYNC.RECONVERGENT B1 ;  /* 0x0000000000017941 */ /* 0x000fea0003800200 */
.L_x_10930:
        /* <DEDUP_REMOVED lines=20> */
[----:B------:R-:W-:Y:S01]  /*25ed00*/  DADD R16, -R64, R62 ;  /* 0x0000000040107229 */ /* 0x000fe2000000013e */
[----:B------:R-:W-:-:S07]  /*25ed10*/  @!P1 IMAD.MOV.U32 R19, RZ, RZ, R31 ;  /* 0x000000ffff139224 */ /* 0x000fce00078e001f */
[----:B------:R-:W-:-:S07]  /*25ed20*/  DADD R16, R16, R62 ;  /* 0x0000000010107229 */ /* 0x000fce000000003e */
[----:B------:R0:W-:Y:S01]  /*25ed30*/  STG.E.64 desc[UR4][R28.64+0x70], R16 ;  /* 0x000070101c007986 */ /* 0x0001e2000c101b04 */
[----:B--2---:R-:W-:-:S14]  /*25ed40*/  DSETP.GT.AND P1, PT, R18, R2, PT ;  /* 0x000000021200722a */ /* 0x004fdc0003f24000 */
[----:B------:R1:W-:Y:S04]  /*25ed50*/  @P1 STG.E.64 desc[UR4][R28.64+0x68], R2 ;  /* 0x000068021c001986 */ /* 0x0003e8000c101b04 */
[----:B------:R-:W2:Y:S02]  /*25ed60*/  LDG.E.64 R38, desc[UR4][R24.64+0x10] ;  /* 0x0000100418267981 */ /* 0x000ea4000c1e1b00 */
[----:B--2---:R-:W-:-:S14]  /*25ed70*/  DSETP.GEU.AND P2, PT, R16, R38, PT ;  /* 0x000000261000722a */ /* 0x004fdc0003f4e000 */
[----:B------:R1:W-:Y:S04]  /*25ed80*/  @!P2 STG.E.64 desc[UR4][R28.64+0x70], R38 ;  /* 0x000070261c00a986 */ /* 0x0003e8000c101b04 */
[----:B------:R-:W2:Y:S01]  /*25ed90*/  LDG.E.64 R40, desc[UR4][R32.64+0x10] ;  /* 0x0000100420287981 */ /* 0x000ea2000c1e1b00 */
[----:B0-----:R-:W-:Y:S01]  /*25eda0*/  @!P2 IMAD.MOV.U32 R16, RZ, RZ, R38 ;  /* 0x000000ffff10a224 */ /* 0x001fe200078e0026 */
[----:B------:R-:W-:Y:S01]  /*25edb0*/  ISETP.GT.AND P3, PT, R10, RZ, PT ;  /* 0x000000ff0a00720c */ /* 0x000fe20003f64270 */
[----:B------:R-:W-:Y:S01]  /*25edc0*/  @!P2 IMAD.MOV.U32 R17, RZ, RZ, R39 ;  /* 0x000000ffff11a224 */ /* 0x000fe200078e0027 */
[----:B------:R-:W-:Y:S01]  /*25edd0*/  BSSY.RECONVERGENT B5, `(.L_x_10932) ;  /* 0x0000a47000057945 */ /* 0x000fe20003800200 */
[----:B------:R-:W-:Y:S01]  /*25ede0*/  @P0 IMAD.MOV.U32 R20, RZ, RZ, R6 ;  /* 0x000000ffff140224 */ /* 0x000fe200078e0006 */
[----:B------:R-:W-:Y:S01]  /*25edf0*/  @P1 MOV R19, R3 ;  /* 0x0000000300131202 */ /* 0x000fe20000000f00 */
[----:B------:R-:W-:Y:S01]  /*25ee00*/  @P0 IMAD.MOV.U32 R21, RZ, RZ, R7 ;  /* 0x000000ffff150224 */ /* 0x000fe200078e0007 */
[----:B------:R-:W-:Y:S01]  /*25ee10*/  CS2R R30, SRZ ;  /* 0x00000000001e7805 */ /* 0x000fe2000001ff00 */
[----:B------:R-:W-:Y:S01]  /*25ee20*/  @P1 IMAD.MOV.U32 R18, RZ, RZ, R2 ;  /* 0x000000ffff121224 */ /* 0x000fe200078e0002 */
[----:B--2---:R-:W-:-:S14]  /*25ee30*/  DSETP.GT.AND P2, PT, R16, R40, PT ;  /* 0x000000281000722a */ /* 0x004fdc0003f44000 */
[----:B------:R1:W-:Y:S01]  /*25ee40*/  @P2 STG.E.64 desc[UR4][R28.64+0x70], R40 ;  /* 0x000070281c002986 */ /* 0x0003e2000c101b04 */
[----:B------:R-:W-:Y:S02]  /*25ee50*/  @P2 IMAD.MOV.U32 R16, RZ, RZ, R40 ;  /* 0x000000ffff102224 */ /* 0x000fe400078e0028 */
[----:B------:R-:W-:Y:S01]  /*25ee60*/  @P2 IMAD.MOV.U32 R17, RZ, RZ, R41 ;  /* 0x000000ffff112224 */ /* 0x000fe200078e0029 */
[----:B------:R-:W-:Y:S06]  /*25ee70*/  @!P3 BRA `(.L_x_10933) ;  /* 0x000000a000f0b947 */ /* 0x000fec0003800000 */
[----:B-1----:R-:W0:Y:S02]  /*25ee80*/  LDC.64 R38, c[0x0][0x380] ;  /* 0x0000e000ff267b82 */ /* 0x002e240000000a00 */
[----:B0-----:R-:W2:Y:S04]  /*25ee90*/  LDG.E.64 R58, desc[UR4][R38.64+0x1040] ;  /* 0x00104004263a7981 */ /* 0x001ea8000c1e1b00 */
        /* <DEDUP_REMOVED lines=9> */
[C---:B------:R-:W-:Y:S01]  /*25ef30*/  DMUL R6, R56.reuse, UR6 ;  /* 0x0000000638067c28 */ /* 0x040fe20008000000 */
[----:B------:R-:W-:Y:S01]  /*25ef40*/  UMOV UR6, 0x54442d18 ;  /* 0x54442d1800067882 */ /* 0x000fe20000000000 */
[----:B------:R-:W-:Y:S01]  /*25ef50*/  UMOV UR7, 0x3ff921fb ;  /* 0x3ff921fb00077882 */ /* 0x000fe20000000000 */
[----:B------:R-:W-:-:S03]  /*25ef60*/  DSETP.GE.AND P5, PT, |R56|, 2.14748364800000000000e+09, PT ;  /* 0x41e000003800742a */ /* 0x000fc60003fa6200 */
[----:B------:R-:W1:Y:S03]  /*25ef70*/  F2I.F64 R2, R6 ;  /* 0x0000000600027311 */ /* 0x000e660000301100 */
[----:B------:R-:W-:-:S05]  /*25ef80*/  DSETP.EQ.OR P5, PT, |R56|, +INF , !P5 ;  /* 0x7ff000003800742a */ /* 0x000fca0006fa2600 */
[----:B-1----:R-:W1:Y:S02]  /*25ef90*/  I2F.F64 R54, R2 ;  /* 0x0000000200367312 */ /* 0x002e640000201c00 */
[----:B-1----:R-:W-:Y:S01]  /*25efa0*/  DFMA R30, R54, -UR6, R56 ;  /* 0x80000006361e7c2b */ /* 0x002fe20008000038 */
[----:B------:R-:W-:Y:S01]  /*25efb0*/  UMOV UR6, 0x33145c00 ;  /* 0x33145c0000067882 */ /* 0x000fe20000000000 */
[----:B------:R-:W-:-:S06]  /*25efc0*/  UMOV UR7, 0x3c91a626 ;  /* 0x3c91a62600077882 */ /* 0x000fcc0000000000 */
[----:B------:R-:W-:Y:S01]  /*25efd0*/  DFMA R30, R54, -UR6, R30 ;  /* 0x80000006361e7c2b */ /* 0x000fe2000800001e */
[----:B------:R-:W-:Y:S01]  /*25efe0*/  UMOV UR6, 0x252049c0 ;  /* 0x252049c000067882 */ /* 0x000fe20000000000 */
[----:B------:R-:W-:-:S06]  /*25eff0*/  UMOV UR7, 0x397b839a ;  /* 0x397b839a00077882 */ /* 0x000fcc0000000000 */
[----:B0-----:R-:W-:-:S11]  /*25f000*/  DFMA R54, R54, -UR6, R30 ;  /* 0x8000000636367c2b */ /* 0x001fd6000800001e */
.L_x_11062:
[----:B0-----:R-:W0:Y:S01]  /*25f010*/  LDC.64 R6, c[0x0][0x3b8] ;  /* 0x0000ee00ff067b82 */ /* 0x001e220000000a00 */
[----:B------:R-:W-:Y:S02]  /*25f020*/  IMAD R5, R11, 0x9, RZ ;  /* 0x000000090b057824 */ /* 0x000fe400078e02ff */
[----:B------:R-:W-:Y:S02]  /*25f030*/  IMAD R39, R3, 0x9, RZ ;  /* 0x0000000903277824 */ /* 0x000fe400078e02ff */
[----:B0-----:R-:W-:-:S04]  /*25f040*/  IMAD.WIDE R6, R5, 0x8, R6 ;  /* 0x0000000805067825 */ /* 0x001fc800078e0206 */
        /* <DEDUP_REMOVED lines=11> */
[----:B01----:R-:W-:Y:S09]  /*25f100*/  @!P3 BRA `(.L_x_10936) ;  /* 0x000000000050b947 */ /* 0x003ff20003800000 */
        /* <DEDUP_REMOVED lines=20> */
.L_x_10936:
[----:B------:R-:W-:Y:S05]  /*25f250*/  BSYNC.RECONVERGENT B6 ;  /* 0x0000000000067941 */ /* 0x000fea0003800200 */
.L_x_10935:
        /* <DEDUP_REMOVED lines=54> */
.L_x_10940:
[----:B------:R-:W-:Y:S05]  /*25f5c0*/  BSYNC.RECONVERGENT B7 ;  /* 0x0000000000077941 */ /* 0x000fea0003800200 */
.L_x_10939:
[----:B------:R-:W-:-:S07]  /*25f5d0*/  VIADD R5, R105, 0x1 ;  /* 0x0000000169057836 */ /* 0x000fce0000000000 */
.L_x_10938:
[----:B------:R-:W-:Y:S05]  /*25f5e0*/  BSYNC.RECONVERGENT B6 ;  /* 0x0000000000067941 */ /* 0x000fea0003800200 */
.L_x_10937:
        /* <DEDUP_REMOVED lines=46> */
[----:B-----5:R-:W-:Y:S05]  /*25f8d0*/  CALL.REL.NOINC `($_Z8FitGrainPdPiS0_S_S_S0_S0_S_S_S_S_S_S_S_S_S_S_S_S_$__internal_trig_reduction_slowpathd) ;  /* 0x0000049800b47944 */ /* 0x020fea0003c00000 */
[----:B------:R-:W-:Y:S05]  /*25f8e0*/  BSYNC.RECONVERGENT B6 ;  /* 0x0000000000067941 */ /* 0x000fea0003800200 */
.L_x_10942:
[----:B------:R-:W-:-:S07]  /*25f8f0*/  VIADD R100, R105, 0x1 ;  /* 0x0000000169647836 */ /* 0x000fce0000000000 */
.L_x_10941:
        /* <DEDUP_REMOVED lines=11> */
[----:B------:R-:W-:-:S02]  /*25f9b0*/  SEL R105, R2, RZ, P4 ;  /* 0x000000ff02697207 */ /* 0x000fc40002000000 */
        /* <DEDUP_REMOVED lines=15> */
[----:B------:R-:W-:Y:S02]  /*25fab0*/  LOP3.LUT P0, RZ, R100, 0x2, RZ, 0xc0, !PT ;  /* 0x0000000264ff7812 */ /* 0x000fe4000780c0ff */
[----:B------:R-:W-:Y:S02]  /*25fac0*/  FSEL R102, R84, R54, !P4 ;  /* 0x0000003654667208 */ /* 0x000fe40006000000 */
[----:B------:R-:W-:Y:S01]  /*25fad0*/  DADD R38, RZ, -R82 ;  /* 0x00000000ff267229 */ /* 0x000fe20000000852 */
[----:B------:R-:W-:-:S09]  /*25fae0*/  FSEL R103, R85, R55, !P4 ;  /* 0x0000003755677208 */ /* 0x000fd20006000000 */
        /* <DEDUP_REMOVED lines=9> */
.L_x_10943:
        /* <DEDUP_REMOVED lines=34> */
[-C--:B------:R-:W-:Y:S02]  /*25fda0*/  DFMA R86, R38, R16.reuse, R84 ;  /* 0x000000102656722b */ /* 0x080fe40000000054 */
        /* <DEDUP_REMOVED lines=33> */
.L_x_10945:
[----:B------:R-:W-:Y:S05]  /*25ffc0*/  BSYNC.RECONVERGENT B1 ;  /* 0x0000000000017941 */ /* 0x000fea0003800200 */
.L_x_10944:
        /* <DEDUP_REMOVED lines=23> */
.L_x_10947:
[----:B------:R-:W-:Y:S05]  /*260140*/  BSYNC.RECONVERGENT B1 ;  /* 0x0000000000017941 */ /* 0x000fea0003800200 */
.L_x_10946:
        /* <DEDUP_REMOVED lines=23> */
.L_x_10949:
[----:B------:R-:W-:Y:S05]  /*2602c0*/  BSYNC.RECONVERGENT B1 ;  /* 0x0000000000017941 */ /* 0x000fea0003800200 */
.L_x_10948:
        /* <DEDUP_REMOVED lines=23> */
.L_x_10951:
[----:B------:R-:W-:Y:S05]  /*260440*/  BSYNC.RECONVERGENT B1 ;  /* 0x0000000000017941 */ /* 0x000fea0003800200 */
.L_x_10950:
        /* <DEDUP_REMOVED lines=22> */
.L_x_10953:
[----:B------:R-:W-:Y:S05]  /*2605b0*/  BSYNC.RECONVERGENT B1 ;  /* 0x0000000000017941 */ /* 0x000fea0003800200 */
.L_x_10952:
        /* <DEDUP_REMOVED lines=25> */
.L_x_10955:
[----:B------:R-:W-:Y:S05]  /*260750*/  BSYNC.RECONVERGENT B1 ;  /* 0x0000000000017941 */ /* 0x000fea0003800200 */
.L_x_10954:
        /* <DEDUP_REMOVED lines=30> */
.L_x_10958:
[----:B------:R-:W-:Y:S05]  /*260940*/  BSYNC.RECONVERGENT B1 ;  /* 0x0000000000017941 */ /* 0x000fea0003800200 */
.L_x_10957:
        /* <DEDUP_REMOVED lines=20> */
[----:B-----5:R-:W-:Y:S05]  /*260a90*/  CALL.REL.NOINC `($__internal_16_$__cuda_sm20_div_rn_f64_full) ;  /* 0x0000047400607944 */ /* 0x020fea0003c00000 */
.L_x_10960:
[----:B------:R-:W-:Y:S05]  /*260aa0*/  BSYNC.RECONVERGENT B1 ;  /* 0x0000000000017941 */ /* 0x000fea0003800200 */
.L_x_10959:
        /* <DEDUP_REMOVED lines=14> */
.L_x_10962:
[----:B------:R-:W-:Y:S05]  /*260b90*/  BSYNC.RECONVERGENT B0 ;  /* 0x0000000000007941 */ /* 0x000fea0003800200 */
.L_x_10961:
        /* <DEDUP_REMOVED lines=94> */
[----:B------:R-:W-:Y:S01]  /*261180*/  MOV R50, R102 ;  /* 0x0000006600327202 */ /* 0x000fe20000000f00 */
[----:B------:R-:W-:-:S07]  /*261190*/  IMAD.MOV.U32 R51, RZ, RZ, R103 ;  /* 0x000000ffff337224 */ /* 0x000fce00078e0067 */
.L_x_10964:
[----:B------:R-:W-:Y:S05]  /*2611a0*/  BSYNC.RECONVERGENT B6 ;  /* 0x0000000000067941 */ /* 0x000fea0003800200 */
.L_x_10963:
        /* <DEDUP_REMOVED lines=55> */
[----:B------:R-:W-:-:S07]  /*261520*/  IMAD.MOV.U32 R83, RZ, RZ, R103 ;  /* 0x000000ffff537224 */ /* 0x000fce00078e0067 */
.L_x_10968:
[----:B------:R-:W-:Y:S05]  /*261530*/  BSYNC.RECONVERGENT B7 ;  /* 0x0000000000077941 */ /* 0x000fea0003800200 */
.L_x_10967:
[----:B------:R-:W-:-:S07]  /*261540*/  IADD3 R5, PT, PT, R105, 0x1, RZ ;  /* 0x0000000169057810 */ /* 0x000fce0007ffe0ff */
.L_x_10966:
[----:B------:R-:W-:Y:S05]  /*261550*/  BSYNC.RECONVERGENT B6 ;  /* 0x0000000000067941 */ /* 0x000fea0003800200 */
.L_x_10965:
        /* <DEDUP_REMOVED lines=24> */
[----:B------:R-:W-:-:S06]  /*2616e0*/  DADD R96, R86, R86 ;  /* 0x0000000056607229 */ /* 0x000fcc0000000056 */
[----:B------:R-:W-:Y:S02]  /*2616f0*/  DFMA R104, R50, R104, R106 ;  /* 0x000000683268722b */ /* 0x000fe4000000006a */
[----:B------:R-:W-:Y:S02]  /*261700*/  DMUL R84, R96, R38 ;  /* 0x0000002660547228 */ /* 0x000fe40000000000 */
[----:B------:R-:W-:-:S04]  /*261710*/  FSETP.GEU.AND P2, PT, |R97|, 6.5827683646048100446e-37, PT ;  /* 0x036000006100780b */ /* 0x000fc80003f4e200 */
[----:B---3--:R-:W-:Y:S02]  /*261720*/  DFMA R100, R50, R104, R100 ;  /* 0x000000683264722b */ /* 0x008fe40000000064 */
[----:B------:R-:W-:-:S06]  /*261730*/  DFMA R90, -R52, R84, R96 ;  /* 0x00000054345a722b */ /* 0x000fcc0000000160 */
[----:B------:R-:W-:-:S08]  /*261740*/  DFMA R100, R50, R100, R102 ;  /* 0x000000643264722b */ /* 0x000fd00000000066 */
[----:B----4-:R-:W-:-:S08]  /*261750*/  DFMA R92, R50, R100, R92 ;  /* 0x00000064325c722b */ /* 0x010fd0000000005c */
        /* <DEDUP_REMOVED lines=8> */
[----:B------:R-:W-:Y:S01]  /*2617e0*/  FSETP.GT.AND P1, PT, |R84|, 1.469367938527859385e-39, PT ;  /* 0x001000005400780b */ /* 0x000fe20003f24200 */
[----:B------:R-:W-:Y:S02]  /*2617f0*/  DMUL R84, RZ, R56 ;  /* 0x00000038ff547228 */ /* 0x000fe40000000000 */
        /* <DEDUP_REMOVED lines=12> */
.L_x_10970:
[----:B------:R-:W-:Y:S05]  /*2618c0*/  BSYNC.RECONVERGENT B1 ;  /* 0x0000000000017941 */ /* 0x000fea0003800200 */
.L_x_10969:
        /* <DEDUP_REMOVED lines=16> */
.L_x_10973:
[----:B------:R-:W-:Y:S01]  /*2619d0*/  IMAD.MOV.U32 R38, RZ, RZ, R102 ;  /* 0x000000ffff267224 */ /* 0x000fe200078e0066 */
[----:B------:R-:W-:-:S07]  /*2619e0*/  MOV R39, R103 ;  /* 0x0000006700277202 */ /* 0x000fce0000000f00 */
.L_x_10972:
[----:B------:R-:W-:Y:S02]  /*2619f0*/  VIADD R110, R105, 0x1 ;  /* 0x00000001696e7836 */ /* 0x000fe40000000000 */
[----:B------:R-:W-:Y:S02]  /*261a00*/  IMAD.MOV.U32 R5, RZ, RZ, R2 ;  /* 0x000000ffff057224 */ /* 0x000fe400078e0002 */
[----:B------:R-:W-:Y:S02]  /*261a10*/  IMAD.MOV.U32 R84, RZ, RZ, R54 ;  /* 0x000000ffff547224 */ /* 0x000fe400078e0036 */
[----:B------:R-:W-:-:S07]  /*261a20*/  IMAD.MOV.U32 R85, RZ, RZ, R55 ;  /* 0x000000ffff557224 */ /* 0x000fce00078e0037 */
.L_x_10971:
        /* <DEDUP_REMOVED lines=36> */
.L_x_10975:
[----:B------:R-:W-:Y:S01]  /*261c70*/  MOV R5, R105 ;  /* 0x0000006900057202 */ /* 0x000fe20000000f00 */
[----:B------:R-:W-:Y:S02]  /*261c80*/  IMAD.MOV.U32 R84, RZ, RZ, R102 ;  /* 0x000000ffff547224 */ /* 0x000fe400078e0066 */
[----:B------:R-:W-:-:S07]  /*261c90*/  IMAD.MOV.U32 R85, RZ, RZ, R103 ;  /* 0x000000ffff557224 */ /* 0x000fce00078e0067 */
.L_x_10974:
        /* <DEDUP_REMOVED lines=50> */
.L_x_10977:
[----:B------:R-:W-:Y:S05]  /*261fc0*/  BSYNC.RECONVERGENT B1 ;  /* 0x0000000000017941 */ /* 0x000fea0003800200 */
.L_x_10976:
        /* <DEDUP_REMOVED lines=57> */
.L_x_10979:
        /* <DEDUP_REMOVED lines=72> */
.L_x_10980:
[----:B------:R-:W-:Y:S05]  /*2627e0*/  BSYNC.RECONVERGENT B0 ;  /* 0x0000000000007941 */ /* 0x000fea0003800200 */
.L_x_10978:
        /* <DEDUP_REMOVED lines=38> */
.L_x_10982:
[----:B------:R-:W-:Y:S05]  /*262a50*/  BSYNC.RECONVERGENT B6 ;  /* 0x0000000000067941 */ /* 0x000fea0003800200 */
.L_x_10981:
        /* <DEDUP_REMOVED lines=56> */
.L_x_10986:
[----:B------:R-:W-:Y:S05]  /*262de0*/  BSYNC.RECONVERGENT B7 ;  /* 0x0000000000077941 */ /* 0x000fea0003800200 */
.L_x_10985:
[----:B------:R-:W-:-:S07]  /*262df0*/  VIADD R5, R105, 0x1 ;  /* 0x0000000169057836 */ /* 0x000fce0000000000 */
.L_x_10984:
[----:B------:R-:W-:Y:S05]  /*262e00*/  BSYNC.RECONVERGENT B6 ;  /* 0x0000000000067941 */ /* 0x000fea0003800200 */
.L_x_10983:
        /* <DEDUP_REMOVED lines=14> */
[----:B------:R-:W-:Y:S01]  /*262ef0*/  UMOV UR6, 0xa2529d3a ;  /* 0xa2529d3a00067882 */ /* 0x000fe20000000000 */
[----:B------:R-:W-:Y:S01]  /*262f00*/  DMUL R86, R86, -R50 ;  /* 0x8000003256567228 */ /* 0x000fe20000000000 */
[----:B------:R-:W-:Y:S01]  /*262f10*/  FSEL R108, R108, -8.06006814911005101289e+34, !P0 ;  /* 0xf9785eba6c6c7808 */ /* 0x000fe20004000000 */
[----:B------:R-:W-:Y:S01]  /*262f20*/  UMOV UR7, 0x3f91df46 ;  /* 0x3f91df4600077882 */ /* 0x000fe20000000000 */
        /* <DEDUP_REMOVED lines=24> */
[----:B------:R-:W-:Y:S01]  /*2630b0*/  DMUL R6, R84, R86 ;  /* 0x0000005654067228 */ /* 0x000fe20000000000 */
[----:B------:R-:W-:Y:S02]  /*2630c0*/  FSEL R30, R30, RZ, P1 ;  /* 0x000000ff1e1e7208 */ /* 0x000fe40000800000 */
[----:B------:R-:W-:-:S05]  /*2630d0*/  FSEL R31, R90, RZ, P1 ;  /* 0x000000ff5a1f7208 */ /* 0x000fca0000800000 */
[----:B------:R-:W-:Y:S01]  /*2630e0*/  FSEL R5, R82, R88, !P1 ;  /* 0x0000005852057208 */ /* 0x000fe20004800000 */
[-C--:B------:R-:W-:Y:S01]  /*2630f0*/  DMUL R90, R84, R30.reuse ;  /* 0x0000001e545a7228 */ /* 0x080fe20000000000 */
[----:B------:R-:W-:Y:S01]  /*263100*/  FSEL R89, R83, R89, !P1 ;  /* 0x0000005953597208 */ /* 0x000fe20004800000 */
[----:B------:R-:W-:Y:S02]  /*263110*/  DMUL R84, R42, UR6 ;  /* 0x000000062a547c28 */ /* 0x000fe40008000000 */
[----:B------:R-:W-:-:S04]  /*263120*/  DFMA R6, R38, R30, -R6 ;  /* 0x0000001e2606722b */ /* 0x000fc80000000806 */
[----:B------:R-:W-:Y:S02]  /*263130*/  DFMA R86, R38, R86, R90 ;  /* 0x000000562656722b */ /* 0x000fe4000000005a */
[----:B------:R-:W-:Y:S01]  /*263140*/  @!P3 DMUL R82, RZ, R84 ;  /* 0x00000054ff52b228 */ /* 0x000fe20000000000 */
        /* <DEDUP_REMOVED lines=27> */
.L_x_10990:
[----:B------:R-:W-:Y:S05]  /*263300*/  BSYNC.RECONVERGENT B7 ;  /* 0x0000000000077941 */ /* 0x000fea0003800200 */
.L_x_10989:
[----:B------:R-:W-:-:S07]  /*263310*/  VIADD R5, R105, 0x1 ;  /* 0x0000000169057836 */ /* 0x000fce0000000000 */
.L_x_10988:
[----:B------:R-:W-:Y:S05]  /*263320*/  BSYNC.RECONVERGENT B6 ;  /* 0x0000000000067941 */ /* 0x000fea0003800200 */
.L_x_10987:
        /* <DEDUP_REMOVED lines=56> */
.L_x_10992:
[----:B------:R-:W-:Y:S05]  /*2636b0*/  BSYNC.RECONVERGENT B6 ;  /* 0x0000000000067941 */ /* 0x000fea0003800200 */
.L_x_10991:
        /* <DEDUP_REMOVED lines=59> */
.L_x_10994:
[----:B------:R-:W-:Y:S05]  /*263a70*/  BSYNC.RECONVERGENT B1 ;  /* 0x0000000000017941 */ /* 0x000fea0003800200 */
.L_x_10993:
        /* <DEDUP_REMOVED lines=22> */
.L_x_10996:
[----:B------:R-:W-:Y:S05]  /*263be0*/  BSYNC.RECONVERGENT B1 ;  /* 0x0000000000017941 */ /* 0x000fea0003800200 */
.L_x_10995:
        /* <DEDUP_REMOVED lines=22> */
.L_x_10998:
[----:B------:R-:W-:Y:S05]  /*263d50*/  BSYNC.RECONVERGENT B1 ;  /* 0x0000000000017941 */ /* 0x000fea0003800200 */
.L_x_10997:
        /* <DEDUP_REMOVED lines=22> */
.L_x_11000:
[----:B------:R-:W-:Y:S05]  /*263ec0*/  BSYNC.RECONVERGENT B1 ;  /* 0x0000000000017941 */ /* 0x000fea0003800200 */
.L_x_10999:
        /* <DEDUP_REMOVED lines=26> */
.L_x_11002:
[----:B------:R-:W-:Y:S05]  /*264070*/  BSYNC.RECONVERGENT B1 ;  /* 0x0000000000017941 */ /* 0x000fea0003800200 */
.L_x_11001:
        /* <DEDUP_REMOVED lines=11> */
[----:B------:R-:W-:Y:S01]  /*264130*/  IMAD.MOV.U32 R90, RZ, RZ, 0x0 ;  /* 0x00000000ff5a7424 */ /* 0x000fe200078e00ff */
[----:B------:R-:W-:-:S04]  /*264140*/  MOV R91, 0x3fd80000 ;  /* 0x3fd80000005b7802 */ /* 0x000fc80000000f00 */
        /* <DEDUP_REMOVED lines=25> */
.L_x_11004:
[----:B------:R-:W-:Y:S05]  /*2642e0*/  BSYNC.RECONVERGENT B1 ;  /* 0x0000000000017941 */ /* 0x000fea0003800200 */
.L_x_11003:
        /* <DEDUP_REMOVED lines=27> */
.L_x_11006:
[----:B------:R-:W-:Y:S05]  /*2644a0*/  BSYNC.RECONVERGENT B1 ;  /* 0x0000000000017941 */ /* 0x000fea0003800200 */
.L_x_11005:
        /* <DEDUP_REMOVED lines=25> */
.L_x_11008:
[----:B------:R-:W-:Y:S05]  /*264640*/  BSYNC.RECONVERGENT B1 ;  /* 0x0000000000017941 */ /* 0x000fea0003800200 */
.L_x_11007:
        /* <DEDUP_REMOVED lines=22> */
.L_x_11010:
[----:B------:R-:W-:Y:S05]  /*2647b0*/  BSYNC.RECONVERGENT B1 ;  /* 0x0000000000017941 */ /* 0x000fea0003800200 */
.L_x_11009:
        /* <DEDUP_REMOVED lines=22> */
.L_x_11012:
[----:B------:R-:W-:Y:S05]  /*264920*/  BSYNC.RECONVERGENT B1 ;  /* 0x0000000000017941 */ /* 0x000fea0003800200 */
.L_x_11011:
        /* <DEDUP_REMOVED lines=22> */
.L_x_11014:
[----:B------:R-:W-:Y:S05]  /*264a90*/  BSYNC.RECONVERGENT B1 ;  /* 0x0000000000017941 */ /* 0x000fea0003800200 */
.L_x_11013:
        /* <DEDUP_REMOVED lines=16> */
.L_x_11016:
[----:B------:R-:W-:Y:S05]  /*264ba0*/  BSYNC.RECONVERGENT B0 ;  /* 0x0000000000007941 */ /* 0x000fea0003800200 */
.L_x_11015:
        /* <DEDUP_REMOVED lines=11> */
.L_x_11018:
[----:B------:R-:W-:Y:S05]  /*264c60*/  BSYNC.RECONVERGENT B0 ;  /* 0x0000000000007941 */ /* 0x000fea0003800200 */
.L_x_11017:
        /* <DEDUP_REMOVED lines=44> */
.L_x_11022:
[----:B------:R-:W-:Y:S05]  /*264f30*/  BSYNC.RECONVERGENT B6 ;  /* 0x0000000000067941 */ /* 0x000fea0003800200 */
.L_x_11021:
        /* <DEDUP_REMOVED lines=14> */
[----:B------:R-:W-:-:S02]  /*265020*/  DADD R106, -RZ, |R40| ;  /* 0x00000000ff6a7229 */ /* 0x000fc40000000528 */
[----:B------:R-:W-:Y:S02]  /*265030*/  DSETP.GT.AND P2, PT, |R82|, |R40|, PT ;  /* 0x400000285200722a */ /* 0x000fe40003f44200 */
        /* <DEDUP_REMOVED lines=65> */
[----:B------:R-:W-:Y:S02]  /*265450*/  FSEL R89, R91, R107, P2 ;  /* 0x0000006b5b597208 */ /* 0x000fe40001000000 */
[----:B------:R-:W-:Y:S01]  /*265460*/  @P1 PLOP3.LUT P2, PT, P3, PT, PT, 0x80, 0x8 ;  /* 0x000000000008181c */ /* 0x000fe20001f4f070 */
[----:B------:R-:W-:Y:S02]  /*265470*/  @P1 DADD R86, -RZ, -R104 ;  /* 0x00000000ff561229 */ /* 0x000fe40000000968 */
[----:B------:R-:W-:-:S02]  /*265480*/  DMUL R100, R92, R94 ;  /* 0x0000005e5c647228 */ /* 0x000fc40000000000 */
[----:B------:R-:W-:Y:S01]  /*265490*/  DSETP.NEU.AND P4, PT, R88, RZ, PT ;  /* 0x000000ff5800722a */ /* 0x000fe20003f8d000 */
[----:B------:R-:W-:Y:S02]  /*2654a0*/  @!P1 IMAD.MOV.U32 R88, RZ, RZ, 0x54442d18 ;  /* 0x54442d18ff589424 */ /* 0x000fe400078e00ff */
[----:B------:R-:W-:-:S03]  /*2654b0*/  @!P1 IMAD.MOV.U32 R89, RZ, RZ, 0x400921fb ;  /* 0x400921fbff599424 */ /* 0x000fc600078e00ff */
[----:B------:R-:W-:Y:S01]  /*2654c0*/  DFMA R90, -R102, R100, R94 ;  /* 0x00000064665a722b */ /* 0x000fe2000000015e */
[----:B------:R-:W-:Y:S02]  /*2654d0*/  @P1 FSEL R86, R104, R86, !P2 ;  /* 0x0000005668561208 */ /* 0x000fe40005000000 */
[----:B------:R-:W-:Y:S01]  /*2654e0*/  @P1 FSEL R87, R105, R87, !P2 ;  /* 0x0000005769571208 */ /* 0x000fe20005000000 */
[----:B------:R-:W-:Y:S01]  /*2654f0*/  @!P1 DADD R88, -R104, R88 ;  /* 0x0000000068589229 */ /* 0x000fe20000000158 */
[----:B------:R-:W-:Y:S02]  /*265500*/  @!P1 PLOP3.LUT P2, PT, P3, PT, PT, 0x80, 0x8 ;  /* 0x000000000008981c */ /* 0x000fe40001f4f070 */
[----:B------:R-:W-:Y:S01]  /*265510*/  FSETP.GEU.AND P3, PT, |R95|, 6.5827683646048100446e-37, PT ;  /* 0x036000005f00780b */ /* 0x000fe20003f6e200 */
[----:B------:R-:W-:Y:S01]  /*265520*/  DFMA R100, R92, R90, R100 ;  /* 0x0000005a5c64722b */ /* 0x000fe20000000064 */
[----:B------:R-:W-:Y:S01]  /*265530*/  @P4 IMAD.MOV.U32 R5, RZ, RZ, 0x7f3321d2 ;  /* 0x7f3321d2ff054424 */ /* 0x000fe200078e00ff */
[----:B------:R-:W-:Y:S01]  /*265540*/  @P1 DADD R86, R86, R96 ;  /* 0x0000000056561229 */ /* 0x000fe20000000060 */
[----:B------:R-:W-:-:S03]  /*265550*/  @P4 IMAD.MOV.U32 R91, RZ, RZ, 0x4002d97c ;  /* 0x4002d97cff5b4424 */ /* 0x000fc600078e00ff */
[----:B------:R-:W-:Y:S02]  /*265560*/  @P4 FSEL R5, R5, 3.37028055040000000000e+12, !P2 ;  /* 0x54442d1805054808 */ /* 0x000fe40005000000 */
[----:B------:R-:W-:Y:S02]  /*265570*/  @!P1 FSEL R86, R88, R104, !P2 ;  /* 0x0000006858569208 */ /* 0x000fe40005000000 */
[----:B------:R-:W-:Y:S01]  /*265580*/  @!P1 FSEL R87, R89, R105, !P2 ;  /* 0x0000006959579208 */ /* 0x000fe20005000000 */
[----:B------:R-:W-:Y:S01]  /*265590*/  DADD R88, |R82|, |R40| ;  /* 0x0000000052587229 */ /* 0x000fe20000000628 */
[----:B------:R-:W-:Y:S01]  /*2655a0*/  @P4 FSEL R91, R91, 1.8213495016098022461, !P2 ;  /* 0x3fe921fb5b5b4808 */ /* 0x000fe20005000000 */
[----:B------:R-:W-:Y:S01]  /*2655b0*/  @P4 DSETP.NEU.AND P1, PT, |R40|, |R82|, PT ;  /* 0x400000522800422a */ /* 0x000fe20003f2d200 */
[----:B------:R-:W-:Y:S01]  /*2655c0*/  FFMA R82, RZ, R103, R101 ;  /* 0x00000067ff527223 */ /* 0x000fe20000000065 */
[----:B------:R-:W-:Y:S02]  /*2655d0*/  @!P4 FSEL R40, RZ, 3.37028055040000000000e+12, P2 ;  /* 0x54442d18ff28c808 */ /* 0x000fe40001000000 */
[----:B------:R-:W-:-:S02]  /*2655e0*/  @!P4 FSEL R41, RZ, 2.1426990032196044922, P2 ;  /* 0x400921fbff29c808 */ /* 0x000fc40001000000 */
[----:B------:R-:W-:Y:S02]  /*2655f0*/  @P4 FSEL R5, R5, R86, !P1 ;  /* 0x0000005605054208 */ /* 0x000fe40004800000 */
        /* <DEDUP_REMOVED lines=12> */
[----:B------:R-:W-:-:S07]  /*2656c0*/  IMAD.MOV.U32 R106, RZ, RZ, R102 ;  /* 0x000000ffff6a7224 */ /* 0x000fce00078e0066 */
[----:B------:R-:W-:Y:S05]  /*2656d0*/  CALL.REL.NOINC `($__internal_16_$__cuda_sm20_div_rn_f64_full) ;  /* 0x0000042800507944 */ /* 0x000fea0003c00000 */
.L_x_11024:
[----:B------:R-:W-:Y:S05]  /*2656e0*/  BSYNC.RECONVERGENT B6 ;  /* 0x0000000000067941 */ /* 0x000fea0003800200 */
.L_x_11023:
        /* <DEDUP_REMOVED lines=96> */
.L_x_11020:
        /* <DEDUP_REMOVED lines=27> */
.L_x_11027:
[----:B------:R-:W-:Y:S05]  /*265ea0*/  BSYNC.RECONVERGENT B6 ;  /* 0x0000000000067941 */ /* 0x000fea0003800200 */
.L_x_11026:
        /* <DEDUP_REMOVED lines=78> */
[----:B------:R-:W-:Y:S01]  /*266390*/  FSEL R88, R90, R104, P2 ;  /* 0x000000685a587208 */ /* 0x000fe20001000000 */
[----:B------:R-:W-:Y:S01]  /*2663a0*/  @P1 IMAD.MOV.U32 R104, RZ, RZ, 0x54442d18 ;  /* 0x54442d18ff681424 */ /* 0x000fe200078e00ff */
[----:B------:R-:W-:Y:S01]  /*2663b0*/  FSEL R89, R91, R105, P2 ;  /* 0x000000695b597208 */ /* 0x000fe20001000000 */
[----:B------:R-:W-:Y:S01]  /*2663c0*/  @P1 IMAD.MOV.U32 R105, RZ, RZ, 0x3ff921fb ;  /* 0x3ff921fbff691424 */ /* 0x000fe200078e00ff */
        /* <DEDUP_REMOVED lines=14> */
[----:B------:R-:W-:-:S04]  /*2664b0*/  @P1 DADD R86, R86, R104 ;  /* 0x0000000056561229 */ /* 0x000fc80000000068 */
[----:B------:R-:W-:Y:S02]  /*2664c0*/  @P4 FSEL R5, R5, 3.37028055040000000000e+12, !P2 ;  /* 0x54442d1805054808 */ /* 0x000fe40005000000 */
[----:B------:R-:W-:Y:S02]  /*2664d0*/  @!P1 FSEL R86, R88, R96, !P2 ;  /* 0x0000006058569208 */ /* 0x000fe40005000000 */
[----:B------:R-:W-:Y:S01]  /*2664e0*/  @!P1 FSEL R87, R89, R97, !P2 ;  /* 0x0000006159579208 */ /* 0x000fe20005000000 */
[----:B------:R-:W-:Y:S02]  /*2664f0*/  DADD R88, |R82|, |R50| ;  /* 0x0000000052587229 */ /* 0x000fe40000000632 */
[----:B------:R-:W-:Y:S01]  /*266500*/  @P4 DSETP.NEU.AND P1, PT, |R50|, |R82|, PT ;  /* 0x400000523200422a */ /* 0x000fe20003f2d200 */
[----:B------:R-:W-:Y:S02]  /*266510*/  @P4 IMAD.MOV.U32 R50, RZ, RZ, 0x4002d97c ;  /* 0x4002d97cff324424 */ /* 0x000fe400078e00ff */
[----:B------:R-:W-:Y:S01]  /*266520*/  FFMA R82, RZ, R103, R101 ;  /* 0x00000067ff527223 */ /* 0x000fe20000000065 */
[----:B------:R-:W-:-:S02]  /*266530*/  @!P4 FSEL R51, RZ, 2.1426990032196044922, P2 ;  /* 0x400921fbff33c808 */ /* 0x000fc40001000000 */
[----:B------:R-:W-:Y:S02]  /*266540*/  @P4 FSEL R5, R5, R86, !P1 ;  /* 0x0000005605054208 */ /* 0x000fe40004800000 */
[----:B------:R-:W-:Y:S02]  /*266550*/  @P4 FSEL R91, R50, 1.8213495016098022461, !P2 ;  /* 0x3fe921fb325b4808 */ /* 0x000fe40005000000 */
[----:B------:R-:W-:Y:S01]  /*266560*/  @!P4 FSEL R50, RZ, 3.37028055040000000000e+12, P2 ;  /* 0x54442d18ff32c808 */ /* 0x000fe20001000000 */
[----:B------:R-:W-:Y:S01]  /*266570*/  @P4 IMAD.MOV.U32 R50, RZ, RZ, R5 ;  /* 0x000000ffff324224 */ /* 0x000fe200078e0005 */
[----:B------:R-:W-:Y:S02]  /*266580*/  FSETP.GT.AND P2, PT, |R82|, 1.469367938527859385e-39, PT ;  /* 0x001000005200780b */ /* 0x000fe40003f44200 */
[----:B------:R-:W-:Y:S01]  /*266590*/  @P4 FSEL R86, R91, R87, !P1 ;  /* 0x000000575b564208 */ /* 0x000fe20004800000 */
[----:B------:R-:W-:-:S03]  /*2665a0*/  DSETP.NAN.AND P1, PT, R88, R88, PT ;  /* 0x000000585800722a */ /* 0x000fc60003f28000 */
[----:B------:R-:W-:-:S03]  /*2665b0*/  @P4 MOV R51, R86 ;  /* 0x0000005600334202 */ /* 0x000fc60000000f00 */
[----:B------:R-:W-:Y:S02]  /*2665c0*/  FSEL R82, R88, R50, P1 ;  /* 0x0000003258527208 */ /* 0x000fe40000800000 */
        /* <DEDUP_REMOVED lines=8> */
.L_x_11029:
[----:B------:R-:W-:Y:S05]  /*266650*/  BSYNC.RECONVERGENT B6 ;  /* 0x0000000000067941 */ /* 0x000fea0003800200 */
.L_x_11028:
        /* <DEDUP_REMOVED lines=78> */
[----:B------:R-:W-:Y:S02]  /*266b40*/  @P3 FSEL R5, R5, 3.37028055040000000000e+12, !P1 ;  /* 0x54442d1805053808 */ /* 0x000fe40004800000 */
[----:B------:R-:W-:-:S03]  /*266b50*/  @P3 MOV R88, 0x4002d97c ;  /* 0x4002d97c00583802 */ /* 0x000fc60000000f00 */
        /* <DEDUP_REMOVED lines=15> */
.L_x_11025:
[----:B------:R-:W-:Y:S05]  /*266c50*/  BSYNC.RECONVERGENT B1 ;  /* 0x0000000000017941 */ /* 0x000fea0003800200 */
.L_x_11019:
        /* <DEDUP_REMOVED lines=19> */
.L_x_11031:
[----:B------:R-:W-:Y:S05]  /*266d90*/  BSYNC.RECONVERGENT B6 ;  /* 0x0000000000067941 */ /* 0x000fea0003800200 */
.L_x_11030:
        /* <DEDUP_REMOVED lines=23> */
[----:B------:R-:W-:Y:S05]  /*266f10*/  CALL.REL.NOINC `($__internal_17_$__cuda_sm20_dsqrt_rn_f64_mediumpath_v1) ;  /* 0x0000041400d87944 */ /* 0x000fea0003c00000 */
[----:B------:R-:W-:Y:S02]  /*266f20*/  IMAD.MOV.U32 R102, RZ, RZ, R100 ;  /* 0x000000ffff667224 */ /* 0x000fe400078e0064 */
[----:B------:R-:W-:-:S07]  /*266f30*/  IMAD.MOV.U32 R103, RZ, RZ, R101 ;  /* 0x000000ffff677224 */ /* 0x000fce00078e0065 */
.L_x_11033:
[----:B------:R-:W-:Y:S05]  /*266f40*/  BSYNC.RECONVERGENT B1 ;  /* 0x0000000000017941 */ /* 0x000fea0003800200 */
.L_x_11032:
        /* <DEDUP_REMOVED lines=20> */
.L_x_11035:
[----:B------:R-:W-:Y:S05]  /*267090*/  BSYNC.RECONVERGENT B1 ;  /* 0x0000000000017941 */ /* 0x000fea0003800200 */
.L_x_11034:
        /* <DEDUP_REMOVED lines=57> */
.L_x_11037:
        /* <DEDUP_REMOVED lines=72> */
.L_x_11038:
[----:B------:R-:W-:Y:S05]  /*2678b0*/  BSYNC.RECONVERGENT B0 ;  /* 0x0000000000007941 */ /* 0x000fea0003800200 */
.L_x_11036:
        /* <DEDUP_REMOVED lines=35> */
.L_x_11040:
[----:B------:R-:W-:Y:S05]  /*267af0*/  BSYNC.RECONVERGENT B6 ;  /* 0x0000000000067941 */ /* 0x000fea0003800200 */
.L_x_11039:
        /* <DEDUP_REMOVED lines=54> */
.L_x_11044:
[----:B------:R-:W-:Y:S05]  /*267e60*/  BSYNC.RECONVERGENT B7 ;  /* 0x0000000000077941 */ /* 0x000fea0003800200 */
.L_x_11043:
[----:B------:R-:W-:-:S07]  /*267e70*/  VIADD R5, R105, 0x1 ;  /* 0x0000000169057836 */ /* 0x000fce0000000000 */
.L_x_11042:
[----:B------:R-:W-:Y:S05]  /*267e80*/  BSYNC.RECONVERGENT B6 ;  /* 0x0000000000067941 */ /* 0x000fea0003800200 */
.L_x_11041:
        /* <DEDUP_REMOVED lines=76> */
.L_x_11046:
        /* <DEDUP_REMOVED lines=69> */
.L_x_11047:
[----:B------:R-:W-:Y:S05]  /*2687a0*/  BSYNC.RECONVERGENT B0 ;  /* 0x0000000000007941 */ /* 0x000fea0003800200 */
.L_x_11045:
        /* <DEDUP_REMOVED lines=28> */
.L_x_11051:
[----:B------:R-:W-:Y:S05]  /*268970*/  BSYNC.RECONVERGENT B7 ;  /* 0x0000000000077941 */ /* 0x000fea0003800200 */
.L_x_11050:
[----:B------:R-:W-:-:S04]  /*268980*/  LOP3.LUT R105, R105, 0x1, RZ, 0xc0, !PT ;  /* 0x0000000169697812 */ /* 0x000fc800078ec0ff */
[----:B------:R-:W-:-:S13]  /*268990*/  ISETP.NE.U32.AND P0, PT, R105, 0x1, PT ;  /* 0x000000016900780c */ /* 0x000fda0003f05070 */
.L_x_11049:
[----:B------:R-:W-:Y:S05]  /*2689a0*/  BSYNC.RECONVERGENT B6 ;  /* 0x0000000000067941 */ /* 0x000fea0003800200 */
.L_x_11048:
        /* <DEDUP_REMOVED lines=59> */
.L_x_11053:
[----:B------:R-:W-:Y:S05]  /*268d60*/  BSYNC.RECONVERGENT B0 ;  /* 0x0000000000007941 */ /* 0x000fea0003800200 */
.L_x_11052:
[CC--:B------:R-:W-:Y:S02]  /*268d70*/  DMUL R40, R60.reuse, -R30.reuse ;  /* 0x8000001e3c287228 */ /* 0x0c0fe40000000000 */
[----:B------:R-:W-:-:S06]  /*268d80*/  DMUL R30, R60, R30 ;  /* 0x0000001e3c1e7228 */ /* 0x000fcc0000000000 */
[----:B------:R-:W-:Y:S02]  /*268d90*/  DMUL R38, R40, R38 ;  /* 0x0000002628267228 */ /* 0x000fe40000000000 */
[----:B------:R-:W-:Y:S01]  /*268da0*/  DMUL R6, R30, R6 ;  /* 0x000000061e067228 */ /* 0x000fe20000000000 */
[----:B------:R-:W-:Y:S10]  /*268db0*/  BRA `(.L_x_11054) ;  /* 0x0000000000087947 */ /* 0x000ff40003800000 */
.L_x_10956:
[----:B------:R-:W-:Y:S02]  /*268dc0*/  DADD R38, R30, -R82 ;  /* 0x000000001e267229 */ /* 0x000fe40000000852 */
[----:B------:R-:W-:-:S11]  /*268dd0*/  DADD R6, R6, -R84 ;  /* 0x0000000006067229 */ /* 0x000fd60000000854 */
.L_x_11054:
        /* <DEDUP_REMOVED lines=19> */
.L_x_11059:
        /* <DEDUP_REMOVED lines=12> */
.L_x_11058:
[----:B------:R-:W-:Y:S05]  /*268fd0*/  BSYNC.RELIABLE B0 ;  /* 0x0000000000007941 */ /* 0x000fea0003800100 */
.L_x_11057:
        /* <DEDUP_REMOVED lines=28> */
.L_x_11061:
[----:B------:R-:W-:Y:S05]  /*2691a0*/  BSYNC.RECONVERGENT B6 ;  /* 0x0000000000067941 */ /* 0x000fea0003800200 */
.L_x_11060:
[----:B------:R-:W0:Y:S02]  /*2691b0*/  I2F.F64 R30, R0 ;  /* 0x00000000001e7312 */ /* 0x000e240000201c00 */
[----:B0-----:R-:W-:-:S06]  /*2691c0*/  DADD R6, R30, R6 ;  /* 0x000000001e067229 */ /* 0x001fcc0000000006 */
[----:B------:R0:W1:Y:S05]  /*2691d0*/  F2I.F64.TRUNC R0, R6 ;  /* 0x0000000600007311 */ /* 0x00006a000030d100 */
.L_x_11056:
[----:B------:R-:W-:Y:S05]  /*2691e0*/  BSYNC.RECONVERGENT B1 ;  /* 0x0000000000017941 */ /* 0x000fea0003800200 */
.L_x_11055:
[----:B------:R-:W-:-:S05]  /*2691f0*/  VIADD R3, R3, 0x1 ;  /* 0x0000000103037836 */ /* 0x000fca0000000000 */
[----:B------:R-:W-:-:S13]  /*269200*/  ISETP.NE.AND P0, PT, R3, R10, PT ;  /* 0x0000000a0300720c */ /* 0x000fda0003f05270 */
[----:B------:R-:W-:Y:S05]  /*269210*/  @P0 BRA `(.L_x_11062) ;  /* 0xffffff5c007c0947 */ /* 0x000fea000383ffff */
[----:B------:R-:W-:Y:S05]  /*269220*/  BSYNC.RECONVERGENT B4 ;  /* 0x0000000000047941 */ /* 0x000fea0003800200 */
.L_x_10934:
[----:B-1----:R2:W3:Y:S02]  /*269230*/  I2F.F64 R30, R0 ;  /* 0x00000000001e7312 */ /* 0x0024e40000201c00 */
.L_x_10933:
[----:B------:R-:W-:Y:S05]  /*269240*/  BSYNC.RECONVERGENT B5 ;  /* 0x0000000000057941 */ /* 0x000fea0003800200 */
.L_x_10932:
[----:B---3--:R-:W-:Y:S01]  /*269250*/  DSETP.GT.AND P0, PT, R14, R30, PT ;  /* 0x0000001e0e00722a */ /* 0x008fe20003f04000 */
[----:B------:R-:W-:-:S13]  /*269260*/  BSSY.RELIABLE B4, `(.L_x_11063) ;  /* 0x0002a11000047945 */ /* 0x000fda0003800100 */
[----:B------:R-:W-:Y:S05]  /*269270*/  @P0 BRA `(.L_x_11064) ;  /* 0x000001f000e00947 */ /* 0x000fea0003800000 */
[--C-:B------:R-:W-:Y:S01]  /*269280*/  DSETP.GT.AND P1, PT, R78, R30.reuse, PT ;  /* 0x0000001e4e00722a */ /* 0x100fe20003f24000 */
[----:B-1----:R-:W-:Y:S01]  /*269290*/  IMAD.MOV.U32 R2, RZ, RZ, 0x2 ;  /* 0x00000002ff027424 */ /* 0x002fe200078e00ff */
[--C-:B------:R-:W-:Y:S02]  /*2692a0*/  DSETP.GT.AND P0, PT, R80, R30.reuse, PT ;  /* 0x0000001e5000722a */ /* 0x100fe40003f04000 */
[----:B------:R-:W-:Y:S02]  /*2692b0*/  DSETP.GT.AND P2, PT, R76, R30, PT ;  /* 0x0000001e4c00722a */ /* 0x000fe40003f44000 */
[----:B--2---:R-:W-:-:S08]  /*2692c0*/  SEL R0, RZ, 0x1, !P1 ;  /* 0x00000001ff007807 */ /* 0x004fd00004800000 */
[----:B------:R-:W-:Y:S02]  /*2692d0*/  @!P1 IMAD.MOV R2, RZ, RZ, 0x1 ;  /* 0x00000001ff029424 */ /* 0x000fe400078e02ff */
[----:B------:R-:W-:Y:S01]  /*2692e0*/  @!P0 IMAD.MOV R2, RZ, RZ, R0 ;  /* 0x000000ffff028224 */ /* 0x000fe200078e0200 */
[----:B------:R-:W-:-:S04]  /*2692f0*/  DSETP.GT.AND P0, PT, R74, R30, PT ;  /* 0x0000001e4a00722a */ /* 0x000fc80003f04000 */
[----:B------:R-:W-:Y:S01]  /*269300*/  IADD3 R3, PT, PT, R2, 0x1, RZ ;  /* 0x0000000102037810 */ /* 0x000fe20007ffe0ff */
[----:B------:R-:W-:-:S04]  /*269310*/  @!P2 IMAD.MOV R3, RZ, RZ, R2 ;  /* 0x000000ffff03a224 */ /* 0x000fc800078e0202 */
[----:B------:R-:W-:-:S05]  /*269320*/  VIADD R0, R3, 0x1 ;  /* 0x0000000103007836 */ /* 0x000fca0000000000 */
[----:B------:R-:W-:-:S05]  /*269330*/  @!P0 IMAD.MOV R0, RZ, RZ, R3 ;  /* 0x000000ffff008224 */ /* 0x000fca00078e0203 */
[----:B------:R-:W-:-:S13]  /*269340*/  ISETP.GE.U32.AND P0, PT, R0, 0x2, PT ;  /* 0x000000020000780c */ /* 0x000fda0003f06070 */
[----:B------:R-:W-:Y:S05]  /*269350*/  @!P0 BRA `(.L_x_11065) ;  /* 0x0000000000248947 */ /* 0x000fea0003800000 */
[C---:B0-----:R-:W-:Y:S02]  /*269360*/  IMAD R7, R9.reuse, 0x3, RZ ;  /* 0x0000000309077824 */ /* 0x041fe400078e02ff */
[----:B------:R-:W-:-:S04]  /*269370*/  IMAD.WIDE.U32 R2, R9, 0x8, R28 ;  /* 0x0000000809027825 */ /* 0x000fc800078e001c */
[----:B------:R-:W-:-:S04]  /*269380*/  IMAD.WIDE.U32 R6, R7, 0x8, R28 ;  /* 0x0000000807067825 */ /* 0x000fc800078e001c */
[----:B------:R-:W-:Y:S01]  /*269390*/  VIADD R12, R12, 0x1 ;  /* 0x000000010c0c7836 */ /* 0x000fe20000000000 */
[----:B------:R1:W-:Y:S04]  /*2693a0*/  STG.E.64 desc[UR4][R6.64], R20 ;  /* 0x0000001406007986 */ /* 0x0003e8000c101b04 */
[----:B------:R1:W-:Y:S04]  /*2693b0*/  STG.E.64 desc[UR4][R6.64+0x8], R18 ;  /* 0x0000081206007986 */ /* 0x0003e8000c101b04 */
[----:B------:R1:W-:Y:S04]  /*2693c0*/  STG.E.64 desc[UR4][R6.64+0x10], R16 ;  /* 0x0000101006007986 */ /* 0x0003e8000c101b04 */
[----:B------:R1:W-:Y:S01]  /*2693d0*/  STG.E.64 desc[UR4][R2.64+0xa8], R30 ;  /* 0x0000a81e02007986 */ /* 0x0003e2000c101b04 */
[----:B------:R-:W-:Y:S05]  /*2693e0*/  BRA `(.L_x_11066) ;  /* 0x0000029400d07947 */ /* 0x000fea0003800000 */
.L_x_11065:
[----:B------:R-:W-:-:S04]  /*2693f0*/  LOP3.LUT R0, R0, 0x1, RZ, 0xc0, !PT ;  /* 0x0000000100007812 */ /* 0x000fc800078ec0ff */
[----:B------:R-:W-:-:S13]  /*269400*/  ISETP.NE.U32.AND P0, PT, R0, 0x1, PT ;  /* 0x000000010000780c */ /* 0x000fda0003f05070 */
[----:B------:R-:W-:Y:S05]  /*269410*/  @!P0 BRA `(.L_x_11067) ;  /* 0x0000014c00288947 */ /* 0x000fea0003800000 */
[----:B------:R-:W-:-:S08]  /*269420*/  DADD R72, R72, -R70 ;  /* 0x0000000048487229 */ /* 0x000fd00000000846 */
[----:B------:R-:W-:-:S07]  /*269430*/  DFMA R70, R72, 0.5, R70 ;  /* 0x3fe000004846782b */ /* 0x000fce0000000046 */
[----:B------:R1:W-:Y:S04]  /*269440*/  STG.E.64 desc[UR4][R28.64+0x78], R70 ;  /* 0x000078461c007986 */ /* 0x0003e8000c101b04 */
[----:B------:R-:W2:Y:S02]  /*269450*/  LDG.E.64 R2, desc[UR4][R24.64] ;  /* 0x0000000418027981 */ /* 0x000ea4000c1e1b00 */
[----:B--2---:R-:W-:-:S14]  /*269460*/  DSETP.GEU.AND P0, PT, R70, R2, PT ;  /* 0x000000024600722a */ /* 0x004fdc0003f0e000 */
[----:B------:R2:W-:Y:S04]  /*269470*/  @!P0 STG.E.64 desc[UR4][R28.64+0x78], R2 ;  /* 0x000078021c008986 */ /* 0x0005e8000c101b04 */
[----:B0-----:R-:W3:Y:S01]  /*269480*/  LDG.E.64 R6, desc[UR4][R32.64] ;  /* 0x0000000420067981 */ /* 0x001ee2000c1e1b00 */
[----:B-1----:R-:W-:Y:S01]  /*269490*/  @!P0 IMAD.MOV.U32 R70, RZ, RZ, R2 ;  /* 0x000000ffff468224 */ /* 0x002fe200078e0002 */
[----:B------:R-:W-:Y:S01]  /*2694a0*/  DADD R68, R68, -R66 ;  /* 0x0000000044447229 */ /* 0x000fe20000000842 */
[----:B------:R-:W-:-:S07]  /*2694b0*/  @!P0 IMAD.MOV.U32 R71, RZ, RZ, R3 ;  /* 0x000000ffff478224 */ /* 0x000fce00078e0003 */
[----:B------:R-:W-:-:S07]  /*2694c0*/  DFMA R66, R68, 0.5, R66 ;  /* 0x3fe000004442782b */ /* 0x000fce0000000042 */
        /* <DEDUP_REMOVED lines=8> */
[----:B------:R-:W-:Y:S01]  /*269550*/  DADD R64, R64, -R62 ;  /* 0x0000000040407229 */ /* 0x000fe2000000083e */
[----:B------:R-:W-:-:S07]  /*269560*/  @!P1 IMAD.MOV.U32 R67, RZ, RZ, R17 ;  /* 0x000000ffff439224 */ /* 0x000fce00078e0011 */
[----:B------:R-:W-:-:S07]  /*269570*/  DFMA R62, R64, 0.5, R62 ;  /* 0x3fe00000403e782b */ /* 0x000fce000000003e */
[----:B------:R0:W-:Y:S01]  /*269580*/  STG.E.64 desc[UR4][R28.64+0x88], R62 ;  /* 0x0000883e1c007986 */ /* 0x0001e2000c101b04 */
[----:B--2---:R-:W-:-:S14]  /*269590*/  DSETP.GT.AND P1, PT, R66, R2, PT ;  /* 0x000000024200722a */ /* 0x004fdc0003f24000 */
[----:B------:R2:W-:Y:S04]  /*2695a0*/  @P1 STG.E.64 desc[UR4][R28.64+0x80], R2 ;  /* 0x000080021c001986 */ /* 0x0005e8000c101b04 */
[----:B------:R-:W3:Y:S02]  /*2695b0*/  LDG.E.64 R18, desc[UR4][R24.64+0x10] ;  /* 0x0000100418127981 */ /* 0x000ee4000c1e1b00 */
[----:B---3--:R-:W-:-:S14]  /*2695c0*/  DSETP.GEU.AND P2, PT, R62, R18, PT ;  /* 0x000000123e00722a */ /* 0x008fdc0003f4e000 */
[----:B------:R2:W-:Y:S04]  /*2695d0*/  @!P2 STG.E.64 desc[UR4][R28.64+0x88], R18 ;  /* 0x000088121c00a986 */ /* 0x0005e8000c101b04 */
[----:B-1----:R-:W3:Y:S01]  /*2695e0*/  LDG.E.64 R16, desc[UR4][R32.64+0x10] ;  /* 0x0000100420107981 */ /* 0x002ee2000c1e1b00 */
[----:B0-----:R-:W-:Y:S01]  /*2695f0*/  @!P2 IMAD.MOV.U32 R62, RZ, RZ, R18 ;  /* 0x000000ffff3ea224 */ /* 0x001fe200078e0012 */
[----:B------:R-:W-:Y:S01]  /*269600*/  ISETP.GT.AND P3, PT, R10, RZ, PT ;  /* 0x000000ff0a00720c */ /* 0x000fe20003f64270 */
[----:B------:R-:W-:Y:S01]  /*269610*/  @!P2 IMAD.MOV.U32 R63, RZ, RZ, R19 ;  /* 0x000000ffff3fa224 */ /* 0x000fe200078e0013 */
[----:B------:R-:W-:Y:S01]  /*269620*/  BSSY.RECONVERGENT B6, `(.L_x_11068) ;  /* 0x0000a2b000067945 */ /* 0x000fe20003800200 */
[----:B------:R-:W-:Y:S01]  /*269630*/  @P0 MOV R70, R6 ;  /* 0x0000000600460202 */ /* 0x000fe20000000f00 */
[----:B------:R-:W-:Y:S01]  /*269640*/  @P0 IMAD.MOV.U32 R71, RZ, RZ, R7 ;  /* 0x000000ffff470224 */ /* 0x000fe200078e0007 */
[----:B------:R-:W-:Y:S01]  /*269650*/  CS2R R30, SRZ ;  /* 0x00000000001e7805 */ /* 0x000fe2000001ff00 */
[----:B------:R-:W-:-:S02]  /*269660*/  @P1 IMAD.MOV.U32 R66, RZ, RZ, R2 ;  /* 0x000000ffff421224 */ /* 0x000fc400078e0002 */
[----:B------:R-:W-:Y:S01]  /*269670*/  @P1 IMAD.MOV.U32 R67, RZ, RZ, R3 ;  /* 0x000000ffff431224 */ /* 0x000fe200078e0003 */
[----:B---3--:R-:W-:-:S14]  /*269680*/  DSETP.GT.AND P2, PT, R62, R16, PT ;  /* 0x000000103e00722a */ /* 0x008fdc0003f44000 */
[----:B------:R2:W-:Y:S01]  /*269690*/  @P2 STG.E.64 desc[UR4][R28.64+0x88], R16 ;  /* 0x000088101c002986 */ /* 0x0005e2000c101b04 */
[----:B------:R-:W-:Y:S02]  /*2696a0*/  @P2 IMAD.MOV.U32 R62, RZ, RZ, R16 ;  /* 0x000000ffff3e2224 */ /* 0x000fe400078e0010 */
[----:B------:R-:W-:Y:S01]  /*2696b0*/  @P2 IMAD.MOV.U32 R63, RZ, RZ, R17 ;  /* 0x000000ffff3f2224 */ /* 0x000fe200078e0011 */
[----:B------:R-:W-:Y:S06]  /*2696c0*/  @!P3 BRA `(.L_x_11069) ;  /* 0x000000a00080b947 */ /* 0x000fec0003800000 */
[----:B--2---:R-:W0:Y:S02]  /*2696d0*/  LDC.64 R18, c[0x0][0x380] ;  /* 0x0000e000ff127b82 */ /* 0x004e240000000a00 */
        /* <DEDUP_REMOVED lines=13> */
[----:B------:R-:W-:Y:S02]  /*2697b0*/  DMUL R52, RZ, R56 ;  /* 0x00000038ff347228 */ /* 0x000fe40000000000 */
        /* <DEDUP_REMOVED lines=13> */
[----:B0-----:R-:W-:-:S07]  /*269890*/  FSEL R3, R53, R55, !P0 ;  /* 0x0000003735037208 */ /* 0x001fce0004000000 */
.L_x_11197:
        /* <DEDUP_REMOVED lines=38> */
.L_x_11072:
[----:B------:R-:W-:Y:S05]  /*269b00*/  BSYNC.RECONVERGENT B7 ;  /* 0x0000000000077941 */ /* 0x000fea0003800200 */
.L_x_11071:
        /* <DEDUP_REMOVED lines=55> */
.L_x_11076:
[----:B------:R-:W-:Y:S05]  /*269e80*/  BSYNC.RECONVERGENT B8 ;  /* 0x0000000000087941 */ /* 0x000fea0003800200 */
.L_x_11075:
[----:B------:R-:W-:-:S07]  /*269e90*/  VIADD R68, R105, 0x1 ;  /* 0x0000000169447836 */ /* 0x000fce0000000000 */
.L_x_11074:
[----:B------:R-:W-:Y:S05]  /*269ea0*/  BSYNC.RECONVERGENT B7 ;  /* 0x0000000000077941 */ /* 0x000fea0003800200 */
.L_x_11073:
        /* <DEDUP_REMOVED lines=47> */
[----:B-----5:R-:W-:Y:S05]  /*26a1a0*/  CALL.REL.NOINC `($_Z8FitGrainPdPiS0_S_S_S0_S0_S_S_S_S_S_S_S_S_S_S_S_S_$__internal_trig_reduction_slowpathd) ;  /* 0x000003f000807944 */ /* 0x020fea0003c00000 */
[----:B------:R-:W-:Y:S05]  /*26a1b0*/  BSYNC.RECONVERGENT B7 ;  /* 0x0000000000077941 */ /* 0x000fea0003800200 */
.L_x_11078:
[----:B------:R-:W-:-:S07]  /*26a1c0*/  VIADD R84, R105, 0x1 ;  /* 0x0000000169547836 */ /* 0x000fce0000000000 */
.L_x_11077:
        /* <DEDUP_REMOVED lines=13> */
[----:B------:R-:W-:Y:S02]  /*26a2a0*/  IMAD.MOV.U32 R105, RZ, RZ, R6 ;  /* 0x000000ffff697224 */ /* 0x000fe400078e0006 */
        /* <DEDUP_REMOVED lines=25> */
.L_x_11079:
        /* <DEDUP_REMOVED lines=68> */
.L_x_11081:
[----:B------:R-:W-:Y:S05]  /*26a880*/  BSYNC.RECONVERGENT B1 ;  /* 0x0000000000017941 */ /* 0x000fea0003800200 */
.L_x_11080:
        /* <DEDUP_REMOVED lines=23> */
.L_x_11083:
[----:B------:R-:W-:Y:S05]  /*26aa00*/  BSYNC.RECONVERGENT B1 ;  /* 0x0000000000017941 */ /* 0x000fea0003800200 */
.L_x_11082:
        /* <DEDUP_REMOVED lines=23> */
.L_x_11085:
[----:B------:R-:W-:Y:S05]  /*26ab80*/  BSYNC.RECONVERGENT B1 ;  /* 0x0000000000017941 */ /* 0x000fea0003800200 */
.L_x_11084:
        /* <DEDUP_REMOVED lines=23> */
.L_x_11087:
[----:B------:R-:W-:Y:S05]  /*26ad00*/  BSYNC.RECONVERGENT B1 ;  /* 0x0000000000017941 */ /* 0x000fea0003800200 */
.L_x_11086:
        /* <DEDUP_REMOVED lines=22> */
.L_x_11089:
[----:B------:R-:W-:Y:S05]  /*26ae70*/  BSYNC.RECONVERGENT B1 ;  /* 0x0000000000017941 */ /* 0x000fea0003800200 */
.L_x_11088:
        /* <DEDUP_REMOVED lines=25> */
.L_x_11091:
[----:B------:R-:W-:Y:S05]  /*26b010*/  BSYNC.RECONVERGENT B1 ;  /* 0x0000000000017941 */ /* 0x000fea0003800200 */
.L_x_11090:
[----:B------:R-:W-:Y:S01]  /*26b020*/  DADD R68, R68, -R20 ;  /* 0x0000000044447229 */ /* 0x000fe20000000814 */
[----:B------:R-:W-:Y:S10]  /*26b030*/  @!P0 BRA `(.L_x_11092) ;  /* 0x0000008400208947 */ /* 0x000ff40003800000 */
[----:B------:R-:W0:Y:S02]  /*26b040*/  LDC.64 R50, c[0x0][0x380] ;  /* 0x0000e000ff327b82 */ /* 0x000e240000000a00 */
[----:B0-----:R-:W5:Y:S01]  /*26b050*/  LDG.E.64 R50, desc[UR4][R50.64+0x1038] ;  /* 0x0010380432327981 */ /* 0x001f62000c1e1b00 */
[----:B------:R-:W-:Y:S01]  /*26b060*/  DADD R16, R16, -R68 ;  /* 0x0000000010107229 */ /* 0x000fe20000000844 */
[----:B------:R-:W-:Y:S01]  /*26b070*/  MOV R42, 0x0 ;  /* 0x00000000002a7802 */ /* 0x000fe20000000f00 */
        /* <DEDUP_REMOVED lines=24> */
.L_x_11094:
[----:B------:R-:W-:Y:S05]  /*26b200*/  BSYNC.RECONVERGENT B1 ;  /* 0x0000000000017941 */ /* 0x000fea0003800200 */
.L_x_11093:
        /* <DEDUP_REMOVED lines=21> */
.L_x_11096:
[----:B------:R-:W-:Y:S05]  /*26b360*/  BSYNC.RECONVERGENT B1 ;  /* 0x0000000000017941 */ /* 0x000fea0003800200 */
.L_x_11095:
        /* <DEDUP_REMOVED lines=14> */
.L_x_11098:
[----:B------:R-:W-:Y:S05]  /*26b450*/  BSYNC.RECONVERGENT B0 ;  /* 0x0000000000007941 */ /* 0x000fea0003800200 */
.L_x_11097:
        /* <DEDUP_REMOVED lines=94> */
.L_x_11100:
[----:B------:R-:W-:Y:S05]  /*26ba40*/  BSYNC.RECONVERGENT B7 ;  /* 0x0000000000077941 */ /* 0x000fea0003800200 */
.L_x_11099:
        /* <DEDUP_REMOVED lines=55> */
.L_x_11104:
[----:B------:R-:W-:Y:S05]  /*26bdc0*/  BSYNC.RECONVERGENT B8 ;  /* 0x0000000000087941 */ /* 0x000fea0003800200 */
.L_x_11103:
[----:B------:R-:W-:-:S07]  /*26bdd0*/  VIADD R90, R105, 0x1 ;  /* 0x00000001695a7836 */ /* 0x000fce0000000000 */
.L_x_11102:
[----:B------:R-:W-:Y:S05]  /*26bde0*/  BSYNC.RECONVERGENT B7 ;  /* 0x0000000000077941 */ /* 0x000fea0003800200 */
.L_x_11101:
        /* <DEDUP_REMOVED lines=26> */
[----:B------:R-:W-:-:S08]  /*26bf90*/  DMUL R64, R100, R20 ;  /* 0x0000001464407228 */ /* 0x000fd00000000000 */
[----:B------:R-:W-:Y:S02]  /*26bfa0*/  DFMA R68, -R50, R64, R100 ;  /* 0x000000403244722b */ /* 0x000fe40000000164 */
        /* <DEDUP_REMOVED lines=18> */
[----:B------:R-:W-:Y:S01]  /*26c0d0*/  MOV R106, R50 ;  /* 0x00000032006a7202 */ /* 0x000fe20000000f00 */
[----:B------:R-:W-:Y:S01]  /*26c0e0*/  IMAD.MOV.U32 R103, RZ, RZ, R51 ;  /* 0x000000ffff677224 */ /* 0x000fe200078e0033 */
[----:B------:R-:W-:-:S07]  /*26c0f0*/  MOV R104, 0x26c110 ;  /* 0x0026c11000687802 */ /* 0x000fce0000000f00 */
[----:B------:R-:W-:Y:S05]  /*26c100*/  CALL.REL.NOINC `($__internal_16_$__cuda_sm20_div_rn_f64_full) ;  /* 0x000003bc00c47944 */ /* 0x000fea0003c00000 */
[----:B------:R-:W-:Y:S02]  /*26c110*/  IMAD.MOV.U32 R42, RZ, RZ, R100 ;  /* 0x000000ffff2a7224 */ /* 0x000fe400078e0064 */
[----:B------:R-:W-:-:S07]  /*26c120*/  IMAD.MOV.U32 R43, RZ, RZ, R101 ;  /* 0x000000ffff2b7224 */ /* 0x000fce00078e0065 */
.L_x_11106:
[----:B------:R-:W-:Y:S05]  /*26c130*/  BSYNC.RECONVERGENT B1 ;  /* 0x0000000000017941 */ /* 0x000fea0003800200 */
.L_x_11105:
        /* <DEDUP_REMOVED lines=16> */
[----:B------:R-:W-:Y:S05]  /*26c240*/  CALL.REL.NOINC `($_Z8FitGrainPdPiS0_S_S_S0_S0_S_S_S_S_S_S_S_S_S_S_S_S_$__internal_trig_reduction_slowpathd) ;  /* 0x000003d000587944 */ /* 0x000fea0003c00000 */
[----:B------:R-:W-:Y:S05]  /*26c250*/  BSYNC.RECONVERGENT B7 ;  /* 0x0000000000077941 */ /* 0x000fea0003800200 */
.L_x_11109:
[----:B------:R-:W-:Y:S02]  /*26c260*/  IMAD.MOV.U32 R20, RZ, RZ, R102 ;  /* 0x000000ffff147224 */ /* 0x000fe400078e0066 */
[----:B------:R-:W-:-:S07]  /*26c270*/  IMAD.MOV.U32 R21, RZ, RZ, R103 ;  /* 0x000000ffff157224 */ /* 0x000fce00078e0067 */
.L_x_11108:
[----:B------:R-:W-:Y:S02]  /*26c280*/  VIADD R92, R105, 0x1 ;  /* 0x00000001695c7836 */ /* 0x000fe40000000000 */
[----:B------:R-:W-:Y:S02]  /*26c290*/  IMAD.MOV.U32 R105, RZ, RZ, R7 ;  /* 0x000000ffff697224 */ /* 0x000fe400078e0007 */
[----:B------:R-:W-:Y:S02]  /*26c2a0*/  IMAD.MOV.U32 R102, RZ, RZ, R54 ;  /* 0x000000ffff667224 */ /* 0x000fe400078e0036 */
[----:B------:R-:W-:-:S07]  /*26c2b0*/  IMAD.MOV.U32 R103, RZ, RZ, R55 ;  /* 0x000000ffff677224 */ /* 0x000fce00078e0037 */
.L_x_11107:
        /* <DEDUP_REMOVED lines=36> */
.L_x_11110:
        /* <DEDUP_REMOVED lines=50> */
.L_x_11112:
[----:B------:R-:W-:Y:S05]  /*26c820*/  BSYNC.RECONVERGENT B1 ;  /* 0x0000000000017941 */ /* 0x000fea0003800200 */
.L_x_11111:
        /* <DEDUP_REMOVED lines=57> */
.L_x_11114:
        /* <DEDUP_REMOVED lines=72> */
.L_x_11115:
[----:B------:R-:W-:Y:S05]  /*26d040*/  BSYNC.RECONVERGENT B0 ;  /* 0x0000000000007941 */ /* 0x000fea0003800200 */
.L_x_11113:
        /* <DEDUP_REMOVED lines=35> */
.L_x_11117:
[----:B------:R-:W-:Y:S05]  /*26d280*/  BSYNC.RECONVERGENT B7 ;  /* 0x0000000000077941 */ /* 0x000fea0003800200 */
.L_x_11116:
        /* <DEDUP_REMOVED lines=54> */
.L_x_11121:
[----:B------:R-:W-:Y:S05]  /*26d5f0*/  BSYNC.RECONVERGENT B8 ;  /* 0x0000000000087941 */ /* 0x000fea0003800200 */
.L_x_11120:
[----:B------:R-:W-:-:S07]  /*26d600*/  VIADD R92, R105, 0x1 ;  /* 0x00000001695c7836 */ /* 0x000fce0000000000 */
.L_x_11119:
[----:B------:R-:W-:Y:S05]  /*26d610*/  BSYNC.RECONVERGENT B7 ;  /* 0x0000000000077941 */ /* 0x000fea0003800200 */
.L_x_11118:
        /* <DEDUP_REMOVED lines=21> */
[----:B---3--:R-:W-:Y:S01]  /*26d770*/  DFMA R80, R84, R88, R80 ;  /* 0x000000585450722b */ /* 0x008fe20000000050 */
[----:B------:R-:W-:-:S07]  /*26d780*/  @!P2 IMAD.MOV.U32 R88, RZ, RZ, 0x1 ;  /* 0x00000001ff58a424 */ /* 0x000fce00078e00ff */
        /* <DEDUP_REMOVED lines=52> */
.L_x_11125:
[----:B------:R-:W-:Y:S05]  /*26dad0*/  BSYNC.RECONVERGENT B8 ;  /* 0x0000000000087941 */ /* 0x000fea0003800200 */
.L_x_11124:
[----:B------:R-:W-:-:S07]  /*26dae0*/  VIADD R88, R105, 0x1 ;  /* 0x0000000169587836 */ /* 0x000fce0000000000 */
.L_x_11123:
[----:B------:R-:W-:Y:S05]  /*26daf0*/  BSYNC.RECONVERGENT B7 ;  /* 0x0000000000077941 */ /* 0x000fea0003800200 */
.L_x_11122:
        /* <DEDUP_REMOVED lines=54> */
.L_x_11127:
[----:B------:R-:W-:Y:S05]  /*26de60*/  BSYNC.RECONVERGENT B7 ;  /* 0x0000000000077941 */ /* 0x000fea0003800200 */
.L_x_11126:
        /* <DEDUP_REMOVED lines=59> */
.L_x_11129:
[----:B------:R-:W-:Y:S05]  /*26e220*/  BSYNC.RECONVERGENT B1 ;  /* 0x0000000000017941 */ /* 0x000fea0003800200 */
.L_x_11128:
        /* <DEDUP_REMOVED lines=22> */
.L_x_11131:
[----:B------:R-:W-:Y:S05]  /*26e390*/  BSYNC.RECONVERGENT B1 ;  /* 0x0000000000017941 */ /* 0x000fea0003800200 */
.L_x_11130:
        /* <DEDUP_REMOVED lines=22> */
.L_x_11133:
[----:B------:R-:W-:Y:S05]  /*26e500*/  BSYNC.RECONVERGENT B1 ;  /* 0x0000000000017941 */ /* 0x000fea0003800200 */
.L_x_11132:
        /* <DEDUP_REMOVED lines=22> */
.L_x_11135:
[----:B------:R-:W-:Y:S05]  /*26e670*/  BSYNC.RECONVERGENT B1 ;  /* 0x0000000000017941 */ /* 0x000fea0003800200 */
.L_x_11134:
        /* <DEDUP_REMOVED lines=26> */
.L_x_11137:
[----:B------:R-:W-:Y:S05]  /*26e820*/  BSYNC.RECONVERGENT B1 ;  /* 0x0000000000017941 */ /* 0x000fea0003800200 */
.L_x_11136:
        /* <DEDUP_REMOVED lines=40> */
.L_x_11139:
[----:B------:R-:W-:Y:S05]  /*26eab0*/  BSYNC.RECONVERGENT B1 ;  /* 0x0000000000017941 */ /* 0x000fea0003800200 */
.L_x_11138:
[----:B------:R-:W0:Y:S01]  /*26eac0*/  MUFU.RSQ64H R101, R65 ;  /* 0x0000004100657308 */ /* 0x000e220000001c00 */
[----:B------:R-:W-:Y:S01]  /*26ead0*/  IADD3 R100, PT, PT, R65, -0x3500000, RZ ;  /* 0xfcb0000041647810 */ /* 0x000fe20007ffe0ff */
[----:B------:R-:W-:Y:S01]  /*26eae0*/  IMAD.MOV.U32 R80, RZ, RZ, 0x0 ;  /* 0x00000000ff507424 */ /* 0x000fe200078e00ff */
[----:B------:R-:W-:Y:S01]  /*26eaf0*/  BSSY.RECONVERGENT B1, `(.L_x_11140) ;  /* 0x0000018000017945 */ /* 0x000fe20003800200 */
[----:B------:R-:W-:Y:S01]  /*26eb00*/  IMAD.MOV.U32 R81, RZ, RZ, 0x3fd80000 ;  /* 0x3fd80000ff517424 */ /* 0x000fe200078e00ff */
[----:B------:R-:W-:Y:S01]  /*26eb10*/  ISETP.GE.U32.AND P2, PT, R100, 0x7ca00000, PT ;  /* 0x7ca000006400780c */ /* 0x000fe20003f46070 */
[----:B------:R-:W-:Y:S01]  /*26eb20*/  DSETP.GE.AND P0, PT, R64, RZ, PT ;  /* 0x000000ff4000722a */ /* 0x000fe20003f06000 */
        /* <DEDUP_REMOVED lines=20> */
.L_x_11141:
[----:B------:R-:W-:Y:S05]  /*26ec70*/  BSYNC.RECONVERGENT B1 ;  /* 0x0000000000017941 */ /* 0x000fea0003800200 */
.L_x_11140:
        /* <DEDUP_REMOVED lines=25> */
.L_x_11143:
[----:B------:R-:W-:Y:S05]  /*26ee10*/  BSYNC.RECONVERGENT B1 ;  /* 0x0000000000017941 */ /* 0x000fea0003800200 */
.L_x_11142:
        /* <DEDUP_REMOVED lines=22> */
.L_x_11145:
[----:B------:R-:W-:Y:S05]  /*26ef80*/  BSYNC.RECONVERGENT B1 ;  /* 0x0000000000017941 */ /* 0x000fea0003800200 */
.L_x_11144:
        /* <DEDUP_REMOVED lines=22> */
.L_x_11147:
[----:B------:R-:W-:Y:S05]  /*26f0f0*/  BSYNC.RECONVERGENT B1 ;  /* 0x0000000000017941 */ /* 0x000fea0003800200 */
.L_x_11146:
        /* <DEDUP_REMOVED lines=22> */
.L_x_11149:
[----:B------:R-:W-:Y:S05]  /*26f260*/  BSYNC.RECONVERGENT B1 ;  /* 0x0000000000017941 */ /* 0x000fea0003800200 */
.L_x_11148:
        /* <DEDUP_REMOVED lines=17> */
.L_x_11151:
[----:B------:R-:W-:Y:S05]  /*26f380*/  BSYNC.RECONVERGENT B0 ;  /* 0x0000000000007941 */ /* 0x000fea0003800200 */
.L_x_11150:
        /* <DEDUP_REMOVED lines=12> */
.L_x_11153:
[----:B------:R-:W-:Y:S05]  /*26f450*/  BSYNC.RECONVERGENT B0 ;  /* 0x0000000000007941 */ /* 0x000fea0003800200 */
.L_x_11152:
        /* <DEDUP_REMOVED lines=45> */
.L_x_11157:
[----:B------:R-:W-:Y:S05]  /*26f730*/  BSYNC.RECONVERGENT B7 ;  /* 0x0000000000077941 */ /* 0x000fea0003800200 */
.L_x_11156:
        /* <DEDUP_REMOVED lines=94> */
[----:B------:R-:W-:Y:S01]  /*26fd20*/  FFMA R78, RZ, R75, R101 ;  /* 0x0000004bff4e7223 */ /* 0x000fe20000000065 */
[----:B------:R-:W-:Y:S01]  /*26fd30*/  @!P1 FSEL R73, R77, R89, !P2 ;  /* 0x000000594d499208 */ /* 0x000fe20005000000 */
[----:B------:R-:W-:Y:S01]  /*26fd40*/  @P6 DSETP.NEU.AND P1, PT, |R42|, |R30|, PT ;  /* 0x4000001e2a00622a */ /* 0x000fe20003f2d200 */
[----:B------:R-:W-:Y:S01]  /*26fd50*/  @P6 FSEL R79, R79, 3.37028055040000000000e+12, !P2 ;  /* 0x54442d184f4f6808 */ /* 0x000fe20005000000 */
[----:B------:R-:W-:Y:S01]  /*26fd60*/  DADD R76, |R30|, |R42| ;  /* 0x000000001e4c7229 */ /* 0x000fe2000000062a */
[----:B------:R-:W-:Y:S02]  /*26fd70*/  @P6 FSEL R83, R83, 1.8213495016098022461, !P2 ;  /* 0x3fe921fb53536808 */ /* 0x000fe40005000000 */
[----:B------:R-:W-:Y:S02]  /*26fd80*/  @!P6 FSEL R42, RZ, 3.37028055040000000000e+12, P2 ;  /* 0x54442d18ff2ae808 */ /* 0x000fe40001000000 */
[----:B------:R-:W-:-:S02]  /*26fd90*/  @!P6 FSEL R43, RZ, 2.1426990032196044922, P2 ;  /* 0x400921fbff2be808 */ /* 0x000fc40001000000 */
[----:B------:R-:W-:Y:S02]  /*26fda0*/  FSETP.GT.AND P2, PT, |R78|, 1.469367938527859385e-39, PT ;  /* 0x001000004e00780b */ /* 0x000fe40003f44200 */
        /* <DEDUP_REMOVED lines=15> */
.L_x_11159:
[----:B------:R-:W-:Y:S05]  /*26fea0*/  BSYNC.RECONVERGENT B7 ;  /* 0x0000000000077941 */ /* 0x000fea0003800200 */
.L_x_11158:
        /* <DEDUP_REMOVED lines=73> */
[----:B------:R-:W-:Y:S02]  /*270340*/  @P5 FSEL R77, R77, 1.8213495016098022461, !P1 ;  /* 0x3fe921fb4d4d5808 */ /* 0x000fe40004800000 */
[----:B------:R-:W-:-:S03]  /*270350*/  @P5 MOV R75, 0x7f3321d2 ;  /* 0x7f3321d2004b5802 */ /* 0x000fc60000000f00 */
        /* <DEDUP_REMOVED lines=16> */
.L_x_11155:
        /* <DEDUP_REMOVED lines=28> */
.L_x_11162:
[----:B------:R-:W-:Y:S05]  /*270620*/  BSYNC.RECONVERGENT B7 ;  /* 0x0000000000077941 */ /* 0x000fea0003800200 */
.L_x_11161:
        /* <DEDUP_REMOVED lines=96> */
[----:B------:R-:W-:Y:S01]  /*270c30*/  @P6 IMAD.MOV.U32 R64, RZ, RZ, 0x4002d97c ;  /* 0x4002d97cff406424 */ /* 0x000fe200078e00ff */
[----:B------:R-:W-:Y:S01]  /*270c40*/  @!P6 FSEL R65, RZ, 2.1426990032196044922, P2 ;  /* 0x400921fbff41e808 */ /* 0x000fe20001000000 */
[----:B------:R-:W-:-:S03]  /*270c50*/  @P6 IMAD.MOV.U32 R30, RZ, RZ, 0x7f3321d2 ;  /* 0x7f3321d2ff1e6424 */ /* 0x000fc600078e00ff */
[----:B------:R-:W-:Y:S02]  /*270c60*/  @P6 FSEL R83, R64, 1.8213495016098022461, !P2 ;  /* 0x3fe921fb40536808 */ /* 0x000fe40005000000 */
[----:B------:R-:W-:Y:S02]  /*270c70*/  @P6 FSEL R79, R30, 3.37028055040000000000e+12, !P2 ;  /* 0x54442d181e4f6808 */ /* 0x000fe40005000000 */
[----:B------:R-:W-:Y:S02]  /*270c80*/  @!P6 FSEL R64, RZ, 3.37028055040000000000e+12, P2 ;  /* 0x54442d18ff40e808 */ /* 0x000fe40001000000 */
[----:B------:R-:W-:Y:S02]  /*270c90*/  FSETP.GT.AND P2, PT, |R78|, 1.469367938527859385e-39, PT ;  /* 0x001000004e00780b */ /* 0x000fe40003f44200 */
[----:B------:R-:W-:Y:S02]  /*270ca0*/  @P6 FSEL R73, R83, R73, !P1 ;  /* 0x0000004953496208 */ /* 0x000fe40004800000 */
[----:B------:R-:W-:Y:S01]  /*270cb0*/  @P6 FSEL R30, R79, R72, !P1 ;  /* 0x000000484f1e6208 */ /* 0x000fe20004800000 */
[----:B------:R-:W-:-:S02]  /*270cc0*/  DSETP.NAN.AND P1, PT, R76, R76, PT ;  /* 0x0000004c4c00722a */ /* 0x000fc40003f28000 */
        /* <DEDUP_REMOVED lines=12> */
.L_x_11164:
[----:B------:R-:W-:Y:S05]  /*270d90*/  BSYNC.RECONVERGENT B7 ;  /* 0x0000000000077941 */ /* 0x000fea0003800200 */
.L_x_11163:
        /* <DEDUP_REMOVED lines=83> */
[----:B------:R-:W-:Y:S01]  /*2712d0*/  @P5 MOV R43, R65 ;  /* 0x00000041002b5202 */ /* 0x000fe20000000f00 */
[----:B------:R-:W-:Y:S01]  /*2712e0*/  DSETP.NAN.AND P0, PT, R72, R72, PT ;  /* 0x000000484800722a */ /* 0x000fe20003f08000 */
[----:B------:R-:W-:Y:S01]  /*2712f0*/  @!P5 FSEL R42, RZ, 3.37028055040000000000e+12, P1 ;  /* 0x54442d18ff2ad808 */ /* 0x000fe20000800000 */
[----:B------:R-:W-:Y:S01]  /*271300*/  @P5 IMAD.MOV.U32 R42, RZ, RZ, R64 ;  /* 0x000000ffff2a5224 */ /* 0x000fe200078e0040 */
[----:B------:R-:W-:-:S04]  /*271310*/  LOP3.LUT R69, R43, 0x80000000, R69, 0xb8, !PT ;  /* 0x800000002b457812 */ /* 0x000fc800078eb845 */
[----:B------:R-:W-:Y:S02]  /*271320*/  FSEL R64, R72, R42, P0 ;  /* 0x0000002a48407208 */ /* 0x000fe40000000000 */
[----:B------:R-:W-:-:S07]  /*271330*/  FSEL R65, R73, R69, P0 ;  /* 0x0000004549417208 */ /* 0x000fce0000000000 */
.L_x_11160:
[----:B------:R-:W-:Y:S05]  /*271340*/  BSYNC.RECONVERGENT B1 ;  /* 0x0000000000017941 */ /* 0x000fea0003800200 */
.L_x_11154:
        /* <DEDUP_REMOVED lines=19> */
.L_x_11166:
[----:B------:R-:W-:Y:S05]  /*271480*/  BSYNC.RECONVERGENT B7 ;  /* 0x0000000000077941 */ /* 0x000fea0003800200 */
.L_x_11165:
        /* <DEDUP_REMOVED lines=26> */
.L_x_11168:
[----:B------:R-:W-:Y:S05]  /*271630*/  BSYNC.RECONVERGENT B1 ;  /* 0x0000000000017941 */ /* 0x000fea0003800200 */
.L_x_11167:
        /* <DEDUP_REMOVED lines=20> */
.L_x_11170:
[----:B------:R-:W-:Y:S05]  /*271780*/  BSYNC.RECONVERGENT B1 ;  /* 0x0000000000017941 */ /* 0x000fea0003800200 */
.L_x_11169:
        /* <DEDUP_REMOVED lines=57> */
.L_x_11172:
        /* <DEDUP_REMOVED lines=72> */
.L_x_11173:
[----:B------:R-:W-:Y:S05]  /*271fa0*/  BSYNC.RECONVERGENT B0 ;  /* 0x0000000000007941 */ /* 0x000fea0003800200 */
.L_x_11171:
        /* <DEDUP_REMOVED lines=35> */
.L_x_11175:
[----:B------:R-:W-:Y:S05]  /*2721e0*/  BSYNC.RECONVERGENT B7 ;  /* 0x0000000000077941 */ /* 0x000fea0003800200 */
.L_x_11174:
        /* <DEDUP_REMOVED lines=55> */
.L_x_11179:
[----:B------:R-:W-:Y:S05]  /*272560*/  BSYNC.RECONVERGENT B8 ;  /* 0x0000000000087941 */ /* 0x000fea0003800200 */
.L_x_11178:
[----:B------:R-:W-:-:S07]  /*272570*/  VIADD R42, R105, 0x1 ;  /* 0x00000001692a7836 */ /* 0x000fce0000000000 */
.L_x_11177:
[----:B------:R-:W-:Y:S05]  /*272580*/  BSYNC.RECONVERGENT B7 ;  /* 0x0000000000077941 */ /* 0x000fea0003800200 */
.L_x_11176:
        /* <DEDUP_REMOVED lines=76> */
.L_x_11181:
        /* <DEDUP_REMOVED lines=69> */
.L_x_11182:
[----:B------:R-:W-:Y:S05]  /*272ea0*/  BSYNC.RECONVERGENT B0 ;  /* 0x0000000000007941 */ /* 0x000fea0003800200 */
.L_x_11180:
        /* <DEDUP_REMOVED lines=28> */
.L_x_11186:
[----:B------:R-:W-:Y:S05]  /*273070*/  BSYNC.RECONVERGENT B8 ;  /* 0x0000000000087941 */ /* 0x000fea0003800200 */
.L_x_11185:
[----:B------:R-:W-:-:S04]  /*273080*/  LOP3.LUT R105, R105, 0x1, RZ, 0xc0, !PT ;  /* 0x0000000169697812 */ /* 0x000fc800078ec0ff */
[----:B------:R-:W-:-:S13]  /*273090*/  ISETP.NE.U32.AND P0, PT, R105, 0x1, PT ;  /* 0x000000016900780c */ /* 0x000fda0003f05070 */
.L_x_11184:
[----:B------:R-:W-:Y:S05]  /*2730a0*/  BSYNC.RECONVERGENT B7 ;  /* 0x0000000000077941 */ /* 0x000fea0003800200 */
.L_x_11183:
        /* <DEDUP_REMOVED lines=59> */
.L_x_11188:
[----:B------:R-:W-:Y:S05]  /*273460*/  BSYNC.RECONVERGENT B0 ;  /* 0x0000000000007941 */ /* 0x000fea0003800200 */
.L_x_11187:
[CC--:B------:R-:W-:Y:S02]  /*273470*/  DMUL R30, R60.reuse, -R18.reuse ;  /* 0x800000123c1e7228 */ /* 0x0c0fe40000000000 */
[----:B------:R-:W-:-:S06]  /*273480*/  DMUL R18, R60, R18 ;  /* 0x000000123c127228 */ /* 0x000fcc0000000000 */
[----:B------:R-:W-:Y:S02]  /*273490*/  DMUL R20, R30, R20 ;  /* 0x000000141e147228 */ /* 0x000fe40000000000 */
[----:B------:R-:W-:Y:S01]  /*2734a0*/  DMUL R16, R18, R16 ;  /* 0x0000001012107228 */ /* 0x000fe20000000000 */
[----:B------:R-:W-:Y:S10]  /*2734b0*/  BRA `(.L_x_11189) ;  /* 0x0000000000087947 */ /* 0x000ff40003800000 */
.L_x_11092:
[----:B------:R-:W-:Y:S02]  /*2734c0*/  DADD R20, R18, -R64 ;  /* 0x0000000012147229 */ /* 0x000fe40000000840 */
[----:B------:R-:W-:-:S11]  /*2734d0*/  DADD R16, R16, -R68 ;  /* 0x0000000010107229 */ /* 0x000fd60000000844 */
.L_x_11189:
        /* <DEDUP_REMOVED lines=14> */
.L_x_11194:
        /* <DEDUP_REMOVED lines=12> */
.L_x_11193:
[----:B------:R-:W-:Y:S05]  /*273680*/  BSYNC.RELIABLE B0 ;  /* 0x0000000000007941 */ /* 0x000fea0003800100 */
.L_x_11192:
        /* <DEDUP_REMOVED lines=28> */
.L_x_11196:
[----:B------:R-:W-:Y:S05]  /*273850*/  BSYNC.RECONVERGENT B7 ;  /* 0x0000000000077941 */ /* 0x000fea0003800200 */
.L_x_11195:
[----:B------:R-:W0:Y:S02]  /*273860*/  I2F.F64 R18, R0 ;  /* 0x0000000000127312 */ /* 0x000e240000201c00 */
[----:B0-----:R-:W-:-:S06]  /*273870*/  DADD R16, R18, R16 ;  /* 0x0000000012107229 */ /* 0x001fcc0000000010 */
[----:B------:R0:W1:Y:S05]  /*273880*/  F2I.F64.TRUNC R0, R16 ;  /* 0x0000001000007311 */ /* 0x00006a000030d100 */
.L_x_11191:
[----:B------:R-:W-:Y:S05]  /*273890*/  BSYNC.RECONVERGENT B1 ;  /* 0x0000000000017941 */ /* 0x000fea0003800200 */
.L_x_11190:
[----:B------:R-:W-:Y:S05]  /*2738a0*/  @P4 BRA `(.L_x_11197) ;  /* 0xffffff5c00fc4947 */ /* 0x000fea000383ffff */
[----:B------:R-:W-:Y:S05]  /*2738b0*/  BSYNC.RECONVERGENT B5 ;  /* 0x0000000000057941 */ /* 0x000fea0003800200 */
.L_x_11070:
[----:B-1----:R1:W3:Y:S02]  /*2738c0*/  I2F.F64 R30, R0 ;  /* 0x00000000001e7312 */ /* 0x0022e40000201c00 */
.L_x_11069:
[----:B------:R-:W-:Y:S05]  /*2738d0*/  BSYNC.RECONVERGENT B6 ;  /* 0x0000000000067941 */ /* 0x000fea0003800200 */
.L_x_11068:
[----:B------:R-:W-:-:S05]  /*2738e0*/  IMAD.WIDE.U32 R6, R9, 0x8, R28 ;  /* 0x0000000809067825 */ /* 0x000fca00078e001c */
[----:B--2---:R-:W3:Y:S02]  /*2738f0*/  LDG.E.64 R2, desc[UR4][R6.64+0xa8] ;  /* 0x0000a80406027981 */ /* 0x004ee4000c1e1b00 */
[----:B---3--:R-:W-:-:S14]  /*273900*/  DSETP.GEU.AND P0, PT, R2, R30, PT ;  /* 0x0000001e0200722a */ /* 0x008fdc0003f0e000 */
[----:B------:R-:W-:Y:S05]  /*273910*/  @P0 BRA `(.L_x_11198) ;  /* 0x000000a400c80947 */ /* 0x000fea0003800000 */
[----:B------:R-:W-:Y:S02]  /*273920*/  IMAD R41, R8, 0x3, RZ ;  /* 0x0000000308297824 */ /* 0x000fe400078e02ff */
[----:B------:R-:W-:Y:S02]  /*273930*/  IMAD.MOV.U32 R9, RZ, RZ, RZ ;  /* 0x000000ffff097224 */ /* 0x000fe400078e00ff */
[----:B------:R-:W-:-:S07]  /*273940*/  IMAD.WIDE.U32 R40, R41, 0x8, R28 ;  /* 0x0000000829287825 */ /* 0x000fce00078e001c */
.L_x_11329:
[----:B------:R-:W-:Y:S01]  /*273950*/  IMAD R21, R9, 0x3, RZ ;  /* 0x0000000309157824 */ /* 0x000fe200078e02ff */
[----:B------:R-:W2:Y:S03]  /*273960*/  LDG.E.64 R6, desc[UR4][R40.64] ;  /* 0x0000000428067981 */ /* 0x000ea6000c1e1b00 */
[----:B------:R-:W-:-:S05]  /*273970*/  IMAD.WIDE.U32 R20, R21, 0x8, R28 ;  /* 0x0000000815147825 */ /* 0x000fca00078e001c */
        /* <DEDUP_REMOVED lines=8> */
[----:B0-----:R-:W4:Y:S01]  /*273a00*/  LDG.E.64 R14, desc[UR4][R32.64] ;  /* 0x00000004200e7981 */ /* 0x001f22000c1e1b00 */
[----:B--2---:R-:W-:Y:S02]  /*273a10*/  @!P0 IMAD.MOV.U32 R6, RZ, RZ, R2 ;  /* 0x000000ffff068224 */ /* 0x004fe400078e0002 */
[----:B------:R-:W-:-:S06]  /*273a20*/  @!P0 IMAD.MOV.U32 R7, RZ, RZ, R3 ;  /* 0x000000ffff078224 */ /* 0x000fcc00078e0003 */
[----:B----4-:R-:W-:-:S14]  /*273a30*/  DSETP.GT.AND P0, PT, R6, R14, PT ;  /* 0x0000000e0600722a */ /* 0x010fdc0003f04000 */
[----:B------:R-:W-:Y:S04]  /*273a40*/  @P0 STG.E.64 desc[UR4][R34.64], R14 ;  /* 0x0000000e22000986 */ /* 0x000fe8000c101b04 */
[----:B0-----:R-:W2:Y:S04]  /*273a50*/  LDG.E.64 R16, desc[UR4][R20.64+0x8] ;  /* 0x0000080414107981 */ /* 0x001ea8000c1e1b00 */
[----:B------:R-:W2:Y:S02]  /*273a60*/  LDG.E.64 R18, desc[UR4][R40.64+0x8] ;  /* 0x0000080428127981 */ /* 0x000ea4000c1e1b00 */
[----:B--2---:R-:W-:-:S08]  /*273a70*/  DADD R16, R16, R18 ;  /* 0x0000000010107229 */ /* 0x004fd00000000012 */
[----:B------:R-:W-:-:S07]  /*273a80*/  DMUL R16, R16, 0.5 ;  /* 0x3fe0000010107828 */ /* 0x000fce0000000000 */
[----:B------:R-:W-:Y:S04]  /*273a90*/  STG.E.64 desc[UR4][R20.64+0x8], R16 ;  /* 0x0000081014007986 */ /* 0x000fe8000c101b04 */
[----:B------:R0:W-:Y:S04]  /*273aa0*/  STG.E.64 desc[UR4][R34.64+0x8], R16 ;  /* 0x0000081022007986 */ /* 0x0001e8000c101b04 */
[----:B---3--:R-:W2:Y:S02]  /*273ab0*/  LDG.E.64 R2, desc[UR4][R24.64+0x8] ;  /* 0x0000080418027981 */ /* 0x008ea4000c1e1b00 */
[----:B--2---:R-:W-:-:S14]  /*273ac0*/  DSETP.GEU.AND P0, PT, R16, R2, PT ;  /* 0x000000021000722a */ /* 0x004fdc0003f0e000 */
[----:B------:R2:W-:Y:S04]  /*273ad0*/  @!P0 STG.E.64 desc[UR4][R34.64+0x8], R2 ;  /* 0x0000080222008986 */ /* 0x0005e8000c101b04 */
[----:B------:R-:W3:Y:S01]  /*273ae0*/  LDG.E.64 R6, desc[UR4][R32.64+0x8] ;  /* 0x0000080420067981 */ /* 0x000ee2000c1e1b00 */
[----:B0-----:R-:W-:Y:S02]  /*273af0*/  @!P0 IMAD.MOV.U32 R16, RZ, RZ, R2 ;  /* 0x000000ffff108224 */ /* 0x001fe400078e0002 */
        /* <DEDUP_REMOVED lines=12> */
[----:B------:R-:W3:Y:S01]  /*273bc0*/  LDG.E.64 R14, desc[UR4][R32.64+0x10] ;  /* 0x00001004200e7981 */ /* 0x000ee2000c1e1b00 */
[----:B0-----:R-:W-:Y:S01]  /*273bd0*/  @!P0 IMAD.MOV.U32 R66, RZ, RZ, R2 ;  /* 0x000000ffff428224 */ /* 0x001fe200078e0002 */
[----:B------:R-:W-:Y:S02]  /*273be0*/  @!P0 MOV R67, R3 ;  /* 0x0000000300438202 */ /* 0x000fe40000000f00 */
[----:B------:R-:W-:Y:S01]  /*273bf0*/  ISETP.GT.AND P1, PT, R10, RZ, PT ;  /* 0x000000ff0a00720c */ /* 0x000fe20003f24270 */
[----:B------:R-:W-:Y:S01]  /*273c00*/  BSSY.RECONVERGENT B6, `(.L_x_11199) ;  /* 0x0000a29000067945 */ /* 0x000fe20003800200 */
[----:B------:R-:W-:-:S02]  /*273c10*/  CS2R R6, SRZ ;  /* 0x0000000000067805 */ /* 0x000fc4000001ff00 */
[----:B---3--:R-:W-:-:S14]  /*273c20*/  DSETP.GT.AND P0, PT, R66, R14, PT ;  /* 0x0000000e4200722a */ /* 0x008fdc0003f04000 */
[----:B------:R2:W-:Y:S01]  /*273c30*/  @P0 STG.E.64 desc[UR4][R34.64+0x10], R14 ;  /* 0x0000100e22000986 */ /* 0x0005e2000c101b04 */
[----:B------:R-:W-:Y:S02]  /*273c40*/  @P0 IMAD.MOV.U32 R66, RZ, RZ, R14 ;  /* 0x000000ffff420224 */ /* 0x000fe400078e000e */
[----:B------:R-:W-:Y:S01]  /*273c50*/  @P0 IMAD.MOV.U32 R67, RZ, RZ, R15 ;  /* 0x000000ffff430224 */ /* 0x000fe200078e000f */
[----:B------:R-:W-:Y:S06]  /*273c60*/  @!P1 BRA `(.L_x_11200) ;  /* 0x000000a000889947 */ /* 0x000fec0003800000 */
[----:B------:R-:W0:Y:S01]  /*273c70*/  LDC.64 R16, c[0x0][0x380] ;  /* 0x0000e000ff107b82 */ /* 0x000e220000000a00 */
[----:B------:R3:W5:Y:S04]  /*273c80*/  LDG.E.64 R64, desc[UR4][R34.64] ;  /* 0x0000000422407981 */ /* 0x000768000c1e1b00 */
[----:B------:R3:W5:Y:S04]  /*273c90*/  LDG.E.64 R62, desc[UR4][R34.64+0x8] ;  /* 0x00000804223e7981 */ /* 0x000768000c1e1b00 */
[----:B0-----:R-:W4:Y:S04]  /*273ca0*/  LDG.E.64 R58, desc[UR4][R16.64+0x1040] ;  /* 0x00104004103a7981 */ /* 0x001f28000c1e1b00 */
[----:B------:R3:W5:Y:S01]  /*273cb0*/  LDG.E.64 R60, desc[UR4][R16.64] ;  /* 0x00000004103c7981 */ /* 0x000762000c1e1b00 */
[----:B------:R-:W-:Y:S01]  /*273cc0*/  UMOV UR6, 0xa2529d3a ;  /* 0xa2529d3a00067882 */ /* 0x000fe20000000000 */
[----:B------:R-:W-:Y:S01]  /*273cd0*/  UMOV UR7, 0x3f91df46 ;  /* 0x3f91df4600077882 */ /* 0x000fe20000000000 */
[----:B------:R-:W-:Y:S01]  /*273ce0*/  BSSY.RECONVERGENT B5, `(.L_x_11201) ;  /* 0x0000a19000057945 */ /* 0x000fe20003800200 */
[----:B------:R-:W-:-:S02]  /*273cf0*/  IMAD.MOV.U32 R5, RZ, RZ, RZ ;  /* 0x000000ffff057224 */ /* 0x000fc400078e00ff */
[----:B-1----:R-:W-:Y:S01]  /*273d00*/  IMAD.MOV.U32 R0, RZ, RZ, RZ ;  /* 0x000000ffff007224 */ /* 0x002fe200078e00ff */
[----:B----4-:R-:W-:Y:S01]  /*273d10*/  DMUL R56, R58, UR6 ;  /* 0x000000063a387c28 */ /* 0x010fe20008000000 */
[----:B------:R-:W-:Y:S01]  /*273d20*/  UMOV UR6, 0x6dc9c883 ;  /* 0x6dc9c88300067882 */ /* 0x000fe20000000000 */
[----:B------:R-:W-:-:S06]  /*273d30*/  UMOV UR7, 0x3fe45f30 ;  /* 0x3fe45f3000077882 */ /* 0x000fcc0000000000 */
[----:B--2---:R-:W-:-:S06]  /*273d40*/  DMUL R2, R56, UR6 ;  /* 0x0000000638027c28 */ /* 0x004fcc0008000000 */
        /* <DEDUP_REMOVED lines=16> */
[----:B---3--:R-:W-:-:S07]  /*273e50*/  FSEL R3, R53, R55, !P0 ;  /* 0x0000003735037208 */ /* 0x008fce0004000000 */
.L_x_11328:
        /* <DEDUP_REMOVED lines=38> */
.L_x_11203:
[----:B------:R-:W-:Y:S05]  /*2740c0*/  BSYNC.RECONVERGENT B7 ;  /* 0x0000000000077941 */ /* 0x000fea0003800200 */
.L_x_11202:
        /* <DEDUP_REMOVED lines=55> */
.L_x_11207:
[----:B------:R-:W-:Y:S05]  /*274440*/  BSYNC.RECONVERGENT B8 ;  /* 0x0000000000087941 */ /* 0x000fea0003800200 */
.L_x_11206:
[----:B------:R-:W-:-:S07]  /*274450*/  VIADD R8, R105, 0x1 ;  /* 0x0000000169087836 */ /* 0x000fce0000000000 */
.L_x_11205:
[----:B------:R-:W-:Y:S05]  /*274460*/  BSYNC.RECONVERGENT B7 ;  /* 0x0000000000077941 */ /* 0x000fea0003800200 */
.L_x_11204:
        /* <DEDUP_REMOVED lines=13> */
[----:B------:R-:W-:Y:S02]  /*274540*/  IMAD.MOV.U32 R84, RZ, RZ, 0x1 ;  /* 0x00000001ff547424 */ /* 0x000fe400078e00ff */
        /* <DEDUP_REMOVED lines=12> */
[----:B------:R-:W-:Y:S01]  /*274610*/  IMAD.MOV.U32 R103, RZ, RZ, R53 ;  /* 0x000000ffff677224 */ /* 0x000fe200078e0035 */
[----:B------:R-:W-:Y:S02]  /*274620*/  LOP3.LUT P0, RZ, R8, 0x2, RZ, 0xc0, !PT ;  /* 0x0000000208ff7812 */ /* 0x000fe4000780c0ff */
[----:B------:R-:W-:Y:S02]  /*274630*/  MOV R102, R52 ;  /* 0x0000003400667202 */ /* 0x000fe40000000f00 */
        /* <DEDUP_REMOVED lines=20> */
.L_x_11209:
[----:B------:R-:W-:-:S07]  /*274780*/  VIADD R84, R105, 0x1 ;  /* 0x0000000169547836 */ /* 0x000fce0000000000 */
.L_x_11208:
        /* <DEDUP_REMOVED lines=39> */
.L_x_11210:
        /* <DEDUP_REMOVED lines=68> */
.L_x_11212:
[----:B------:R-:W-:Y:S05]  /*274e40*/  BSYNC.RECONVERGENT B1 ;  /* 0x0000000000017941 */ /* 0x000fea0003800200 */
.L_x_11211:
        /* <DEDUP_REMOVED lines=23> */
.L_x_11214:
[----:B------:R-:W-:Y:S05]  /*274fc0*/  BSYNC.RECONVERGENT B1 ;  /* 0x0000000000017941 */ /* 0x000fea0003800200 */
.L_x_11213:
        /* <DEDUP_REMOVED lines=23> */
.L_x_11216:
[----:B------:R-:W-:Y:S05]  /*275140*/  BSYNC.RECONVERGENT B1 ;  /* 0x0000000000017941 */ /* 0x000fea0003800200 */
.L_x_11215:
        /* <DEDUP_REMOVED lines=23> */
.L_x_11218:
[----:B------:R-:W-:Y:S05]  /*2752c0*/  BSYNC.RECONVERGENT B1 ;  /* 0x0000000000017941 */ /* 0x000fea0003800200 */
.L_x_11217:
        /* <DEDUP_REMOVED lines=22> */
.L_x_11220:
[----:B------:R-:W-:Y:S05]  /*275430*/  BSYNC.RECONVERGENT B1 ;  /* 0x0000000000017941 */ /* 0x000fea0003800200 */
.L_x_11219:
        /* <DEDUP_REMOVED lines=25> */
.L_x_11222:
[----:B------:R-:W-:Y:S05]  /*2755d0*/  BSYNC.RECONVERGENT B1 ;  /* 0x0000000000017941 */ /* 0x000fea0003800200 */
.L_x_11221:
        /* <DEDUP_REMOVED lines=30> */
.L_x_11225:
[----:B------:R-:W-:Y:S05]  /*2757c0*/  BSYNC.RECONVERGENT B1 ;  /* 0x0000000000017941 */ /* 0x000fea0003800200 */
.L_x_11224:
        /* <DEDUP_REMOVED lines=21> */
.L_x_11227:
[----:B------:R-:W-:Y:S05]  /*275920*/  BSYNC.RECONVERGENT B1 ;  /* 0x0000000000017941 */ /* 0x000fea0003800200 */
.L_x_11226:
        /* <DEDUP_REMOVED lines=14> */
.L_x_11229:
[----:B------:R-:W-:Y:S05]  /*275a10*/  BSYNC.RECONVERGENT B0 ;  /* 0x0000000000007941 */ /* 0x000fea0003800200 */
.L_x_11228:
        /* <DEDUP_REMOVED lines=94> */
.L_x_11231:
[----:B------:R-:W-:Y:S05]  /*276000*/  BSYNC.RECONVERGENT B7 ;  /* 0x0000000000077941 */ /* 0x000fea0003800200 */
.L_x_11230:
        /* <DEDUP_REMOVED lines=55> */
.L_x_11235:
[----:B------:R-:W-:Y:S05]  /*276380*/  BSYNC.RECONVERGENT B8 ;  /* 0x0000000000087941 */ /* 0x000fea0003800200 */
.L_x_11234:
[----:B------:R-:W-:-:S07]  /*276390*/  VIADD R8, R105, 0x1 ;  /* 0x0000000169087836 */ /* 0x000fce0000000000 */
.L_x_11233:
[----:B------:R-:W-:Y:S05]  /*2763a0*/  BSYNC.RECONVERGENT B7 ;  /* 0x0000000000077941 */ /* 0x000fea0003800200 */
.L_x_11232:
        /* <DEDUP_REMOVED lines=50> */
[----:B------:R-:W-:Y:S01]  /*2766d0*/  IMAD.MOV.U32 R42, RZ, RZ, R100 ;  /* 0x000000ffff2a7224 */ /* 0x000fe200078e0064 */
[----:B------:R-:W-:-:S07]  /*2766e0*/  MOV R43, R101 ;  /* 0x00000065002b7202 */ /* 0x000fce0000000f00 */
.L_x_11237:
[----:B------:R-:W-:Y:S05]  /*2766f0*/  BSYNC.RECONVERGENT B1 ;  /* 0x0000000000017941 */ /* 0x000fea0003800200 */
.L_x_11236:
        /* <DEDUP_REMOVED lines=18> */
.L_x_11240:
[----:B------:R-:W-:Y:S02]  /*276820*/  IMAD.MOV.U32 R18, RZ, RZ, R102 ;  /* 0x000000ffff127224 */ /* 0x000fe400078e0066 */
[----:B------:R-:W-:-:S07]  /*276830*/  IMAD.MOV.U32 R19, RZ, RZ, R103 ;  /* 0x000000ffff137224 */ /* 0x000fce00078e0067 */
.L_x_11239:
[----:B------:R-:W-:Y:S02]  /*276840*/  VIADD R92, R105, 0x1 ;  /* 0x00000001695c7836 */ /* 0x000fe40000000000 */
[----:B------:R-:W-:Y:S02]  /*276850*/  IMAD.MOV.U32 R105, RZ, RZ, R7 ;  /* 0x000000ffff697224 */ /* 0x000fe400078e0007 */
[----:B------:R-:W-:Y:S02]  /*276860*/  IMAD.MOV.U32 R102, RZ, RZ, R54 ;  /* 0x000000ffff667224 */ /* 0x000fe400078e0036 */
[----:B------:R-:W-:-:S07]  /*276870*/  IMAD.MOV.U32 R103, RZ, RZ, R55 ;  /* 0x000000ffff677224 */ /* 0x000fce00078e0037 */
.L_x_11238:
        /* <DEDUP_REMOVED lines=34> */
[----:B------:R-:W-:Y:S05]  /*276aa0*/  CALL.REL.NOINC `($_Z8FitGrainPdPiS0_S_S_S0_S0_S_S_S_S_S_S_S_S_S_S_S_S_$__internal_trig_reduction_slowpathd) ;  /* 0x0000032800407944 */ /* 0x000fea0003c00000 */
[----:B------:R-:W-:Y:S05]  /*276ab0*/  BSYNC.RECONVERGENT B7 ;  /* 0x0000000000077941 */ /* 0x000fea0003800200 */
.L_x_11241:
        /* <DEDUP_REMOVED lines=50> */
.L_x_11243:
[----:B------:R-:W-:Y:S05]  /*276de0*/  BSYNC.RECONVERGENT B1 ;  /* 0x0000000000017941 */ /* 0x000fea0003800200 */
.L_x_11242:
        /* <DEDUP_REMOVED lines=57> */
.L_x_11245:
        /* <DEDUP_REMOVED lines=72> */
.L_x_11246:
[----:B------:R-:W-:Y:S05]  /*277600*/  BSYNC.RECONVERGENT B0 ;  /* 0x0000000000007941 */ /* 0x000fea0003800200 */
.L_x_11244:
        /* <DEDUP_REMOVED lines=35> */
.L_x_11248:
[----:B------:R-:W-:Y:S05]  /*277840*/  BSYNC.RECONVERGENT B7 ;  /* 0x0000000000077941 */ /* 0x000fea0003800200 */
.L_x_11247:
        /* <DEDUP_REMOVED lines=54> */
.L_x_11252:
[----:B------:R-:W-:Y:S05]  /*277bb0*/  BSYNC.RECONVERGENT B8 ;  /* 0x0000000000087941 */ /* 0x000fea0003800200 */
.L_x_11251:
[----:B------:R-:W-:-:S07]  /*277bc0*/  VIADD R8, R105, 0x1 ;  /* 0x0000000169087836 */ /* 0x000fce0000000000 */
.L_x_11250:
[----:B------:R-:W-:Y:S05]  /*277bd0*/  BSYNC.RECONVERGENT B7 ;  /* 0x0000000000077941 */ /* 0x000fea0003800200 */
.L_x_11249:
        /* <DEDUP_REMOVED lines=75> */
.L_x_11256:
[----:B------:R-:W-:Y:S05]  /*278090*/  BSYNC.RECONVERGENT B8 ;  /* 0x0000000000087941 */ /* 0x000fea0003800200 */
.L_x_11255:
[----:B------:R-:W-:-:S07]  /*2780a0*/  VIADD R8, R105, 0x1 ;  /* 0x0000000169087836 */ /* 0x000fce0000000000 */
.L_x_11254:
[----:B------:R-:W-:Y:S05]  /*2780b0*/  BSYNC.RECONVERGENT B7 ;  /* 0x0000000000077941 */ /* 0x000fea0003800200 */
.L_x_11253:
        /* <DEDUP_REMOVED lines=54> */
.L_x_11258:
[----:B------:R-:W-:Y:S05]  /*278420*/  BSYNC.RECONVERGENT B7 ;  /* 0x0000000000077941 */ /* 0x000fea0003800200 */
.L_x_11257:
        /* <DEDUP_REMOVED lines=59> */
.L_x_11260:
[----:B------:R-:W-:Y:S05]  /*2787e0*/  BSYNC.RECONVERGENT B1 ;  /* 0x0000000000017941 */ /* 0x000fea0003800200 */
.L_x_11259:
        /* <DEDUP_REMOVED lines=22> */
.L_x_11262:
[----:B------:R-:W-:Y:S05]  /*278950*/  BSYNC.RECONVERGENT B1 ;  /* 0x0000000000017941 */ /* 0x000fea0003800200 */
.L_x_11261:
        /* <DEDUP_REMOVED lines=22> */
.L_x_11264:
[----:B------:R-:W-:Y:S05]  /*278ac0*/  BSYNC.RECONVERGENT B1 ;  /* 0x0000000000017941 */ /* 0x000fea0003800200 */
.L_x_11263:
        /* <DEDUP_REMOVED lines=22> */
.L_x_11266:
[----:B------:R-:W-:Y:S05]  /*278c30*/  BSYNC.RECONVERGENT B1 ;  /* 0x0000000000017941 */ /* 0x000fea0003800200 */
.L_x_11265:
        /* <DEDUP_REMOVED lines=26> */
.L_x_11268:
[----:B------:R-:W-:Y:S05]  /*278de0*/  BSYNC.RECONVERGENT B1 ;  /* 0x0000000000017941 */ /* 0x000fea0003800200 */
.L_x_11267:
        /* <DEDUP_REMOVED lines=40> */
.L_x_11270:
[----:B------:R-:W-:Y:S05]  /*279070*/  BSYNC.RECONVERGENT B1 ;  /* 0x0000000000017941 */ /* 0x000fea0003800200 */
.L_x_11269:
        /* <DEDUP_REMOVED lines=27> */
.L_x_11272:
[----:B------:R-:W-:Y:S05]  /*279230*/  BSYNC.RECONVERGENT B1 ;  /* 0x0000000000017941 */ /* 0x000fea0003800200 */
.L_x_11271:
        /* <DEDUP_REMOVED lines=25> */
.L_x_11274:
[----:B------:R-:W-:Y:S05]  /*2793d0*/  BSYNC.RECONVERGENT B1 ;  /* 0x0000000000017941 */ /* 0x000fea0003800200 */
.L_x_11273:
        /* <DEDUP_REMOVED lines=22> */
.L_x_11276:
[----:B------:R-:W-:Y:S05]  /*279540*/  BSYNC.RECONVERGENT B1 ;  /* 0x0000000000017941 */ /* 0x000fea0003800200 */
.L_x_11275:
        /* <DEDUP_REMOVED lines=22> */
.L_x_11278:
[----:B------:R-:W-:Y:S05]  /*2796b0*/  BSYNC.RECONVERGENT B1 ;  /* 0x0000000000017941 */ /* 0x000fea0003800200 */
.L_x_11277:
        /* <DEDUP_REMOVED lines=22> */
.L_x_11280:
[----:B------:R-:W-:Y:S05]  /*279820*/  BSYNC.RECONVERGENT B1 ;  /* 0x0000000000017941 */ /* 0x000fea0003800200 */
.L_x_11279:
        /* <DEDUP_REMOVED lines=17> */
.L_x_11282:
[----:B------:R-:W-:Y:S05]  /*279940*/  BSYNC.RECONVERGENT B0 ;  /* 0x0000000000007941 */ /* 0x000fea0003800200 */
.L_x_11281:
[----:B------:R-:W-:Y:S01]  /*279950*/  BSSY.RECONVERGENT B0, `(.L_x_11283) ;  /* 0x000000c000007945 */ /* 0x000fe20003800200 */
[----:B------:R-:W-:-:S03]  /*279960*/  CS2R R42, SRZ ;  /* 0x00000000002a7805 */ /* 0x000fc6000001ff00 */
        /* <DEDUP_REMOVED lines=10> */
.L_x_11284:
[----:B------:R-:W-:Y:S05]  /*279a10*/  BSYNC.RECONVERGENT B0 ;  /* 0x0000000000007941 */ /* 0x000fea0003800200 */
.L_x_11283:
        /* <DEDUP_REMOVED lines=45> */
.L_x_11288:
[----:B------:R-:W-:Y:S05]  /*279cf0*/  BSYNC.RECONVERGENT B7 ;  /* 0x0000000000077941 */ /* 0x000fea0003800200 */
.L_x_11287:
        /* <DEDUP_REMOVED lines=95> */
[----:B------:R-:W-:Y:S01]  /*27a2f0*/  DADD R76, |R20|, |R42| ;  /* 0x00000000144c7229 */ /* 0x000fe2000000062a */
[----:B------:R-:W-:Y:S01]  /*27a300*/  @P6 FSEL R83, R83, 1.8213495016098022461, !P2 ;  /* 0x3fe921fb53536808 */ /* 0x000fe20005000000 */
[----:B------:R-:W-:Y:S01]  /*27a310*/  @P6 DSETP.NEU.AND P0, PT, |R42|, |R20|, PT ;  /* 0x400000142a00622a */ /* 0x000fe20003f0d200 */
[----:B------:R-:W-:Y:S01]  /*27a320*/  @P6 FSEL R79, R79, 3.37028055040000000000e+12, !P2 ;  /* 0x54442d184f4f6808 */ /* 0x000fe20005000000 */
[----:B------:R-:W-:Y:S01]  /*27a330*/  FFMA R20, RZ, R75, R101 ;  /* 0x0000004bff147223 */ /* 0x000fe20000000065 */
        /* <DEDUP_REMOVED lines=18> */
.L_x_11290:
[----:B------:R-:W-:Y:S05]  /*27a460*/  BSYNC.RECONVERGENT B7 ;  /* 0x0000000000077941 */ /* 0x000fea0003800200 */
.L_x_11289:
        /* <DEDUP_REMOVED lines=83> */
[----:B------:R-:W-:Y:S02]  /*27a9a0*/  @P5 MOV R69, R43 ;  /* 0x0000002b00455202 */ /* 0x000fe40000000f00 */
[----:B------:R-:W-:Y:S01]  /*27a9b0*/  @!P5 FSEL R68, RZ, 3.37028055040000000000e+12, P0 ;  /* 0x54442d18ff44d808 */ /* 0x000fe20000000000 */
[----:B------:R-:W-:Y:S01]  /*27a9c0*/  DSETP.NAN.AND P0, PT, R72, R72, PT ;  /* 0x000000484800722a */ /* 0x000fe20003f08000 */
[----:B------:R-:W-:Y:S01]  /*27a9d0*/  @P5 IMAD.MOV.U32 R68, RZ, RZ, R8 ;  /* 0x000000ffff445224 */ /* 0x000fe200078e0008 */
[----:B------:R-:W-:-:S04]  /*27a9e0*/  LOP3.LUT R71, R69, 0x80000000, R71, 0xb8, !PT ;  /* 0x8000000045477812 */ /* 0x000fc800078eb847 */
[----:B------:R-:W-:Y:S02]  /*27a9f0*/  FSEL R68, R72, R68, P0 ;  /* 0x0000004448447208 */ /* 0x000fe40000000000 */
[----:B------:R-:W-:Y:S01]  /*27aa00*/  FSEL R69, R73, R71, P0 ;  /* 0x0000004749457208 */ /* 0x000fe20000000000 */
[----:B------:R-:W-:Y:S06]  /*27aa10*/  BRA `(.L_x_11291) ;  /* 0x0000000c00b87947 */ /* 0x000fec0003800000 */
.L_x_11286:
        /* <DEDUP_REMOVED lines=28> */
.L_x_11293:
[----:B------:R-:W-:Y:S05]  /*27abe0*/  BSYNC.RECONVERGENT B7 ;  /* 0x0000000000077941 */ /* 0x000fea0003800200 */
.L_x_11292:
        /* <DEDUP_REMOVED lines=92> */
[----:B------:R-:W-:-:S05]  /*27b1b0*/  @P6 FSEL R79, R8, 3.37028055040000000000e+12, !P2 ;  /* 0x54442d18084f6808 */ /* 0x000fca0005000000 */
[----:B------:R-:W-:Y:S02]  /*27b1c0*/  @!P0 FSEL R72, R76, R84, !P2 ;  /* 0x000000544c488208 */ /* 0x000fe40005000000 */
[----:B------:R-:W-:Y:S01]  /*27b1d0*/  @!P0 FSEL R73, R77, R85, !P2 ;  /* 0x000000554d498208 */ /* 0x000fe20005000000 */
[----:B------:R-:W-:Y:S01]  /*27b1e0*/  DADD R76, |R20|, |R68| ;  /* 0x00000000144c7229 */ /* 0x000fe20000000644 */
[----:B------:R-:W-:Y:S01]  /*27b1f0*/  FFMA R78, RZ, R75, R101 ;  /* 0x0000004bff4e7223 */ /* 0x000fe20000000065 */
[----:B------:R-:W-:Y:S01]  /*27b200*/  @P6 DSETP.NEU.AND P0, PT, |R68|, |R20|, PT ;  /* 0x400000144400622a */ /* 0x000fe20003f0d200 */
[----:B------:R-:W-:Y:S01]  /*27b210*/  @P6 IMAD.MOV.U32 R20, RZ, RZ, 0x4002d97c ;  /* 0x4002d97cff146424 */ /* 0x000fe200078e00ff */
[----:B------:R-:W-:Y:S02]  /*27b220*/  @!P6 FSEL R68, RZ, 3.37028055040000000000e+12, P2 ;  /* 0x54442d18ff44e808 */ /* 0x000fe40001000000 */
[----:B------:R-:W-:Y:S02]  /*27b230*/  @!P6 FSEL R69, RZ, 2.1426990032196044922, P2 ;  /* 0x400921fbff45e808 */ /* 0x000fe40001000000 */
[----:B------:R-:W-:-:S02]  /*27b240*/  @P6 FSEL R83, R20, 1.8213495016098022461, !P2 ;  /* 0x3fe921fb14536808 */ /* 0x000fc40005000000 */
        /* <DEDUP_REMOVED lines=16> */
.L_x_11295:
[----:B------:R-:W-:Y:S05]  /*27b350*/  BSYNC.RECONVERGENT B7 ;  /* 0x0000000000077941 */ /* 0x000fea0003800200 */
.L_x_11294:
[----:B------:R-:W-:Y:S01]  /*27b360*/  DMUL R68, R100, R100 ;  /* 0x0000006464447228 */ /* 0x000fe20000000000 */
[----:B------:R-:W-:Y:S01]  /*27b370*/  IMAD.MOV.U32 R72, RZ, RZ, -0x2449a4b7 ;  /* 0xdbb65b49ff487424 */ /* 0x000fe200078e00ff */
[----:B------:R-:W-:Y:S01]  /*27b380*/  MOV R73, 0x3f2d3b63 ;  /* 0x3f2d3b6300497802 */ /* 0x000fe20000000f00 */
        /* <DEDUP_REMOVED lines=70> */
[----:B------:R-:W-:Y:S01]  /*27b7f0*/  @P5 IMAD.MOV.U32 R74, RZ, RZ, 0x4002d97c ;  /* 0x4002d97cff4a5424 */ /* 0x000fe200078e00ff */
[----:B------:R-:W-:-:S04]  /*27b800*/  @P5 FSEL R75, R8, 3.37028055040000000000e+12, !P0 ;  /* 0x54442d18084b5808 */ /* 0x000fc80004000000 */
        /* <DEDUP_REMOVED lines=15> */
.L_x_11291:
[----:B------:R-:W-:Y:S05]  /*27b900*/  BSYNC.RECONVERGENT B1 ;  /* 0x0000000000017941 */ /* 0x000fea0003800200 */
.L_x_11285:
        /* <DEDUP_REMOVED lines=19> */
.L_x_11297:
[----:B------:R-:W-:Y:S05]  /*27ba40*/  BSYNC.RECONVERGENT B7 ;  /* 0x0000000000077941 */ /* 0x000fea0003800200 */
.L_x_11296:
        /* <DEDUP_REMOVED lines=26> */
.L_x_11299:
[----:B------:R-:W-:Y:S05]  /*27bbf0*/  BSYNC.RECONVERGENT B1 ;  /* 0x0000000000017941 */ /* 0x000fea0003800200 */
.L_x_11298:
        /* <DEDUP_REMOVED lines=20> */
.L_x_11301:
[----:B------:R-:W-:Y:S05]  /*27bd40*/  BSYNC.RECONVERGENT B1 ;  /* 0x0000000000017941 */ /* 0x000fea0003800200 */
.L_x_11300:
        /* <DEDUP_REMOVED lines=57> */
.L_x_11303:
        /* <DEDUP_REMOVED lines=72> */
.L_x_11304:
[----:B------:R-:W-:Y:S05]  /*27c560*/  BSYNC.RECONVERGENT B0 ;  /* 0x0000000000007941 */ /* 0x000fea0003800200 */
.L_x_11302:
        /* <DEDUP_REMOVED lines=35> */
.L_x_11306:
[----:B------:R-:W-:Y:S05]  /*27c7a0*/  BSYNC.RECONVERGENT B7 ;  /* 0x0000000000077941 */ /* 0x000fea0003800200 */
.L_x_11305:
        /* <DEDUP_REMOVED lines=13> */
[----:B------:R-:W-:Y:S01]  /*27c880*/  DSETP.NEU.AND P1, PT, |R16|, +INF , PT ;  /* 0x7ff000001000742a */ /* 0x000fe20003f2d200 */
[----:B------:R-:W-:-:S02]  /*27c890*/  MOV R8, 0x3da8ff83 ;  /* 0x3da8ff8300087802 */ /* 0x000fc40000000f00 */
[----:B------:R-:W-:Y:S02]  /*27c8a0*/  FSEL R30, R30, -8.06006814911005101289e+34, !P0 ;  /* 0xf9785eba1e1e7808 */ /* 0x000fe40004000000 */
[----:B------:R-:W-:-:S09]  /*27c8b0*/  FSEL R31, -R8, 0.11223486810922622681, !P0 ;  /* 0x3de5db65081f7808 */ /* 0x000fd20004000100 */
        /* <DEDUP_REMOVED lines=38> */
.L_x_11310:
[----:B------:R-:W-:Y:S05]  /*27cb20*/  BSYNC.RECONVERGENT B8 ;  /* 0x0000000000087941 */ /* 0x000fea0003800200 */
.L_x_11309:
[----:B------:R-:W-:-:S07]  /*27cb30*/  VIADD R8, R105, 0x1 ;  /* 0x0000000169087836 */ /* 0x000fce0000000000 */
.L_x_11308:
[----:B------:R-:W-:Y:S05]  /*27cb40*/  BSYNC.RECONVERGENT B7 ;  /* 0x0000000000077941 */ /* 0x000fea0003800200 */
.L_x_11307:
        /* <DEDUP_REMOVED lines=76> */
.L_x_11312:
        /* <DEDUP_REMOVED lines=69> */
.L_x_11313:
[----:B------:R-:W-:Y:S05]  /*27d460*/  BSYNC.RECONVERGENT B0 ;  /* 0x0000000000007941 */ /* 0x000fea0003800200 */
.L_x_11311:
        /* <DEDUP_REMOVED lines=28> */
.L_x_11317:
[----:B------:R-:W-:Y:S05]  /*27d630*/  BSYNC.RECONVERGENT B8 ;  /* 0x0000000000087941 */ /* 0x000fea0003800200 */
.L_x_11316:
[----:B------:R-:W-:-:S04]  /*27d640*/  LOP3.LUT R105, R105, 0x1, RZ, 0xc0, !PT ;  /* 0x0000000169697812 */ /* 0x000fc800078ec0ff */
[----:B------:R-:W-:-:S13]  /*27d650*/  ISETP.NE.U32.AND P0, PT, R105, 0x1, PT ;  /* 0x000000016900780c */ /* 0x000fda0003f05070 */
.L_x_11315:
[----:B------:R-:W-:Y:S05]  /*27d660*/  BSYNC.RECONVERGENT B7 ;  /* 0x0000000000077941 */ /* 0x000fea0003800200 */
.L_x_11314:
        /* <DEDUP_REMOVED lines=59> */
.L_x_11319:
[----:B------:R-:W-:Y:S05]  /*27da20*/  BSYNC.RECONVERGENT B0 ;  /* 0x0000000000007941 */ /* 0x000fea0003800200 */
.L_x_11318:
[CC--:B------:R-:W-:Y:S02]  /*27da30*/  DMUL R20, R60.reuse, -R16.reuse ;  /* 0x800000103c147228 */ /* 0x0c0fe40000000000 */
[----:B------:R-:W-:-:S06]  /*27da40*/  DMUL R16, R60, R16 ;  /* 0x000000103c107228 */ /* 0x000fcc0000000000 */
[----:B------:R-:W-:Y:S02]  /*27da50*/  DMUL R18, R20, R18 ;  /* 0x0000001214127228 */ /* 0x000fe40000000000 */
[----:B------:R-:W-:Y:S01]  /*27da60*/  DMUL R14, R16, R14 ;  /* 0x0000000e100e7228 */ /* 0x000fe20000000000 */
[----:B------:R-:W-:Y:S10]  /*27da70*/  BRA `(.L_x_11320) ;  /* 0x0000000000087947 */ /* 0x000ff40003800000 */
.L_x_11223:
[----:B------:R-:W-:Y:S02]  /*27da80*/  DADD R18, R16, -R68 ;  /* 0x0000000010127229 */ /* 0x000fe40000000844 */
[----:B------:R-:W-:-:S11]  /*27da90*/  DADD R14, R14, -R70 ;  /* 0x000000000e0e7229 */ /* 0x000fd60000000846 */
.L_x_11320:
[----:B------:R-:W-:Y:S01]  /*27daa0*/  ISETP.GE.AND P0, PT, R4, 0x1, PT ;  /* 0x000000010400780c */ /* 0x000fe20003f06270 */
[----:B------:R-:W-:-:S12]  /*27dab0*/  BSSY.RECONVERGENT B1, `(.L_x_11321) ;  /* 0x000003a000017945 */ /* 0x000fd80003800200 */
[----:B------:R-:W-:Y:S05]  /*27dac0*/  @!P0 BRA `(.L_x_11322) ;  /* 0x0000000000e08947 */ /* 0x000fea0003800000 */
[----:B------:R-:W2:Y:S04]  /*27dad0*/  LDG.E.64 R38, desc[UR4][R38.64+0x40] ;  /* 0x0000400426267981 */ /* 0x000ea8000c1e1b00 */
[----:B------:R-:W3:Y:S01]  /*27dae0*/  LDG.E.64 R16, desc[UR4][R26.64+0x38] ;  /* 0x000038041a107981 */ /* 0x000ee2000c1e1b00 */
[----:B------:R-:W-:Y:S01]  /*27daf0*/  BSSY.RELIABLE B0, `(.L_x_11323) ;  /* 0x0000015000007945 */ /* 0x000fe20003800100 */
[----:B------:R-:W-:Y:S01]  /*27db00*/  MOV R20, R26 ;  /* 0x0000001a00147202 */ /* 0x000fe20000000f00 */
[----:B------:R-:W-:Y:S01]  /*27db10*/  IMAD.MOV.U32 R21, RZ, RZ, R27 ;  /* 0x000000ffff157224 */ /* 0x000fe200078e001b */
[----:B--2---:R-:W-:Y:S08]  /*27db20*/  F2I.F64.TRUNC R31, R38 ;  /* 0x00000026001f7311 */ /* 0x004ff0000030d100 */
[----:B---3--:R-:W0:Y:S02]  /*27db30*/  F2I.F64.TRUNC R16, R16 ;  /* 0x0000001000107311 */ /* 0x008e24000030d100 */
[----:B0-----:R-:W-:-:S13]  /*27db40*/  ISETP.NE.AND P0, PT, R16, R31, PT ;  /* 0x0000001f1000720c */ /* 0x001fda0003f05270 */
[----:B------:R-:W-:Y:S05]  /*27db50*/  @!P0 BRA `(.L_x_11324) ;  /* 0x0000000000388947 */ /* 0x000fea0003800000 */
[----:B------:R-:W-:Y:S01]  /*27db60*/  BSSY.RELIABLE B7, `(.L_x_11324) ;  /* 0x000000d000077945 */ /* 0x000fe20003800100 */
[----:B------:R-:W-:-:S07]  /*27db70*/  IMAD.MOV.U32 R8, RZ, RZ, RZ ;  /* 0x000000ffff087224 */ /* 0x000fce00078e00ff */
.L_x_11325:
        /* <DEDUP_REMOVED lines=12> */
.L_x_11324:
[----:B------:R-:W-:Y:S05]  /*27dc40*/  BSYNC.RELIABLE B0 ;  /* 0x0000000000007941 */ /* 0x000fea0003800100 */
.L_x_11323:
        /* <DEDUP_REMOVED lines=28> */
.L_x_11327:
[----:B------:R-:W-:Y:S05]  /*27de10*/  BSYNC.RECONVERGENT B7 ;  /* 0x0000000000077941 */ /* 0x000fea0003800200 */
.L_x_11326:
[----:B------:R-:W0:Y:S02]  /*27de20*/  I2F.F64 R16, R0 ;  /* 0x0000000000107312 */ /* 0x000e240000201c00 */
[----:B0-----:R-:W-:-:S06]  /*27de30*/  DADD R14, R16, R14 ;  /* 0x00000000100e7229 */ /* 0x001fcc000000000e */
[----:B------:R0:W1:Y:S05]  /*27de40*/  F2I.F64.TRUNC R0, R14 ;  /* 0x0000000e00007311 */ /* 0x00006a000030d100 */
.L_x_11322:
[----:B------:R-:W-:Y:S05]  /*27de50*/  BSYNC.RECONVERGENT B1 ;  /* 0x0000000000017941 */ /* 0x000fea0003800200 */
.L_x_11321:
[----:B------:R-:W-:Y:S05]  /*27de60*/  @P4 BRA `(.L_x_11328) ;  /* 0xffffff5c00fc4947 */ /* 0x000fea000383ffff */
[----:B------:R-:W-:Y:S05]  /*27de70*/  BSYNC.RECONVERGENT B5 ;  /* 0x0000000000057941 */ /* 0x000fea0003800200 */
.L_x_11201:
[----:B-1----:R3:W4:Y:S02]  /*27de80*/  I2F.F64 R6, R0 ;  /* 0x0000000000067312 */ /* 0x0027240000201c00 */
.L_x_11200:
[----:B------:R-:W-:Y:S05]  /*27de90*/  BSYNC.RECONVERGENT B6 ;  /* 0x0000000000067941 */ /* 0x000fea0003800200 */
.L_x_11199:
[----:B--2---:R-:W-:-:S04]  /*27dea0*/  IMAD.WIDE.U32 R2, R9, 0x8, R28 ;  /* 0x0000000809027825 */ /* 0x004fc800078e001c */
[----:B------:R-:W-:Y:S01]  /*27deb0*/  VIADD R9, R9, 0x1 ;  /* 0x0000000109097836 */ /* 0x000fe20000000000 */
[----:B----4-:R2:W-:Y:S04]  /*27dec0*/  STG.E.64 desc[UR4][R2.64+0xa8], R6 ;  /* 0x0000a80602007986 */ /* 0x0105e8000c101b04 */
[----:B------:R-:W-:-:S13]  /*27ded0*/  ISETP.NE.AND P0, PT, R9, 0x4, PT ;  /* 0x000000040900780c */ /* 0x000fda0003f05270 */
[----:B--2---:R-:W-:Y:S05]  /*27dee0*/  @P0 BRA `(.L_x_11329) ;  /* 0xffffff5800980947 */ /* 0x004fea000383ffff */
[----:B------:R-:W2:Y:S04]  /*27def0*/  LDG.E.64 R2, desc[UR4][R28.64+0xa8] ;  /* 0x0000a8041c027981 */ /* 0x000ea8000c1e1b00 */
[----:B------:R-:W2:Y:S04]  /*27df00*/  LDG.E.64 R6, desc[UR4][R28.64+0xb0] ;  /* 0x0000b0041c067981 */ /* 0x000ea8000c1e1b00 */
[----:B------:R-:W4:Y:S04]  /*27df10*/  LDG.E.64 R8, desc[UR4][R28.64+0xb8] ;  /* 0x0000b8041c087981 */ /* 0x000f28000c1e1b00 */
[----:B------:R-:W5:Y:S01]  /*27df20*/  LDG.E.64 R16, desc[UR4][R28.64+0xc0] ;  /* 0x0000c0041c107981 */ /* 0x000f62000c1e1b00 */
[----:B------:R-:W-:Y:S01]  /*27df30*/  BSSY.RECONVERGENT B0, `(.L_x_11330) ;  /* 0x000000f000007945 */ /* 0x000fe20003800200 */
[----:B------:R-:W-:Y:S01]  /*27df40*/  VIADD R12, R12, 0x6 ;  /* 0x000000060c0c7836 */ /* 0x000fe20000000000 */
[----:B--2---:R-:W-:-:S06]  /*27df50*/  DSETP.GEU.AND P0, PT, R6, R2, PT ;  /* 0x000000020600722a */ /* 0x004fcc0003f0e000 */
[----:B------:R-:W-:Y:S02]  /*27df60*/  FSEL R2, R6, R2, !P0 ;  /* 0x0000000206027208 */ /* 0x000fe40004000000 */
[----:B------:R-:W-:-:S06]  /*27df70*/  FSEL R3, R7, R3, !P0 ;  /* 0x0000000307037208 */ /* 0x000fcc0004000000 */
[----:B----4-:R-:W-:-:S06]  /*27df80*/  DSETP.GEU.AND P1, PT, R8, R2, PT ;  /* 0x000000020800722a */ /* 0x010fcc0003f2e000 */
[----:B0-----:R-:W-:Y:S02]  /*27df90*/  FSEL R14, R8, R2, !P1 ;  /* 0x00000002080e7208 */ /* 0x001fe40004800000 */
[----:B------:R-:W-:Y:S02]  /*27dfa0*/  FSEL R15, R9, R3, !P1 ;  /* 0x00000003090f7208 */ /* 0x000fe40004800000 */
[----:B------:R-:W-:-:S04]  /*27dfb0*/  SEL R8, RZ, 0x1, P0 ;  /* 0x00000001ff087807 */ /* 0x000fc80000000000 */
[----:B-----5:R-:W-:Y:S01]  /*27dfc0*/  DSETP.GEU.AND P2, PT, R16, R14, PT ;  /* 0x0000000e1000722a */ /* 0x020fe20003f4e000 */
[----:B------:R-:W-:-:S13]  /*27dfd0*/  SEL R8, R8, 0x2, P1 ;  /* 0x0000000208087807 */ /* 0x000fda0000800000 */
[----:B------:R-:W-:Y:S05]  /*27dfe0*/  @P2 BRA `(.L_x_11331) ;  /* 0x00000000000c2947 */ /* 0x000fea0003800000 */
[----:B------:R-:W-:Y:S02]  /*27dff0*/  IMAD.MOV.U32 R14, RZ, RZ, R16 ;  /* 0x000000ffff0e7224 */ /* 0x000fe400078e0010 */
[----:B------:R-:W-:Y:S02]  /*27e000*/  IMAD.MOV.U32 R15, RZ, RZ, R17 ;  /* 0x000000ffff0f7224 */ /* 0x000fe400078e0011 */
[----:B------:R-:W-:-:S07]  /*27e010*/  IMAD.MOV.U32 R8, RZ, RZ, 0x3 ;  /* 0x00000003ff087424 */ /* 0x000fce00078e00ff */
.L_x_11331:
[----:B------:R-:W-:Y:S05]  /*27e020*/  BSYNC.RECONVERGENT B0 ;  /* 0x0000000000007941 */ /* 0x000fea0003800200 */
.L_x_11330:
[----:B------:R-:W-:Y:S05]  /*27e030*/  BRA `(.L_x_11332) ;  /* 0x0000015000cc7947 */ /* 0x000fea0003800000 */
.L_x_11198:
[----:B------:R-:W-:Y:S02]  /*27e040*/  IMAD R3, R9, 0x3, RZ ;  /* 0x0000000309037824 */ /* 0x000fe400078e02ff */
[----:B------:R-:W-:Y:S02]  /*27e050*/  VIADD R12, R12, 0x2 ;  /* 0x000000020c0c7836 */ /* 0x000fe40000000000 */
[----:B------:R-:W-:-:S05]  /*27e060*/  IMAD.WIDE.U32 R2, R3, 0x8, R28 ;  /* 0x0000000803027825 */ /* 0x000fca00078e001c */
[----:B------:R4:W-:Y:S04]  /*27e070*/  STG.E.64 desc[UR4][R2.64], R70 ;  /* 0x0000004602007986 */ /* 0x0009e8000c101b04 */
[----:B------:R4:W-:Y:S04]  /*27e080*/  STG.E.64 desc[UR4][R2.64+0x8], R66 ;  /* 0x0000084202007986 */ /* 0x0009e8000c101b04 */
[----:B------:R4:W-:Y:S04]  /*27e090*/  STG.E.64 desc[UR4][R2.64+0x10], R62 ;  /* 0x0000103e02007986 */ /* 0x0009e8000c101b04 */
[----:B------:R4:W-:Y:S01]  /*27e0a0*/  STG.E.64 desc[UR4][R6.64+0xa8], R30 ;  /* 0x0000a81e06007986 */ /* 0x0009e2000c101b04 */
[----:B------:R-:W-:Y:S05]  /*27e0b0*/  BRA `(.L_x_11066) ;  /* 0x00000148009c7947 */ /* 0x000fea0003800000 */
.L_x_11067:
        /* <DEDUP_REMOVED lines=19> */
[----:B------:R-:W-:Y:S01]  /*27e1f0*/  @!P1 MOV R67, R39 ;  /* 0x0000002700439202 */ /* 0x000fe20000000f00 */
[----:B------:R-:W-:-:S08]  /*27e200*/  DADD R68, R16, -R62 ;  /* 0x0000000010447229 */ /* 0x000fd0000000083e */
[----:B------:R-:W-:-:S07]  /*27e210*/  DFMA R68, R68, 0.5, R62 ;  /* 0x3fe000004444782b */ /* 0x000fce000000003e */
[----:B------:R0:W-:Y:S01]  /*27e220*/  STG.E.64 desc[UR4][R28.64+0x88], R68 ;  /* 0x000088441c007986 */ /* 0x0001e2000c101b04 */
[----:B--2---:R-:W-:-:S14]  /*27e230*/  DSETP.GT.AND P1, PT, R66, R2, PT ;  /* 0x000000024200722a */ /* 0x004fdc0003f24000 */
[----:B------:R2:W-:Y:S04]  /*27e240*/  @P1 STG.E.64 desc[UR4][R28.64+0x80], R2 ;  /* 0x000080021c001986 */ /* 0x0005e8000c101b04 */
[----:B------:R-:W3:Y:S02]  /*27e250*/  LDG.E.64 R40, desc[UR4][R24.64+0x10] ;  /* 0x0000100418287981 */ /* 0x000ee4000c1e1b00 */
[----:B---3--:R-:W-:-:S14]  /*27e260*/  DSETP.GEU.AND P2, PT, R68, R40, PT ;  /* 0x000000284400722a */ /* 0x008fdc0003f4e000 */
[----:B------:R3:W-:Y:S04]  /*27e270*/  @!P2 STG.E.64 desc[UR4][R28.64+0x88], R40 ;  /* 0x000088281c00a986 */ /* 0x0007e8000c101b04 */
[----:B-1----:R-:W4:Y:S01]  /*27e280*/  LDG.E.64 R38, desc[UR4][R32.64+0x10] ;  /* 0x0000100420267981 */ /* 0x002f22000c1e1b00 */
[----:B0-----:R-:W-:Y:S01]  /*27e290*/  @!P2 IMAD.MOV.U32 R68, RZ, RZ, R40 ;  /* 0x000000ffff44a224 */ /* 0x001fe200078e0028 */
[----:B------:R-:W-:Y:S01]  /*27e2a0*/  ISETP.GT.AND P3, PT, R10, RZ, PT ;  /* 0x000000ff0a00720c */ /* 0x000fe20003f64270 */
[----:B------:R-:W-:Y:S01]  /*27e2b0*/  @!P2 IMAD.MOV.U32 R69, RZ, RZ, R41 ;  /* 0x000000ffff45a224 */ /* 0x000fe200078e0029 */
[----:B------:R-:W-:Y:S01]  /*27e2c0*/  BSSY.RECONVERGENT B6, `(.L_x_11333) ;  /* 0x0000a23000067945 */ /* 0x000fe20003800200 */
[----:B------:R-:W-:Y:S02]  /*27e2d0*/  @P1 IMAD.MOV.U32 R66, RZ, RZ, R2 ;  /* 0x000000ffff421224 */ /* 0x000fe400078e0002 */
[----:B------:R-:W-:Y:S01]  /*27e2e0*/  @P1 IMAD.MOV.U32 R67, RZ, RZ, R3 ;  /* 0x000000ffff431224 */ /* 0x000fe200078e0003 */
[----:B--2---:R-:W-:Y:S01]  /*27e2f0*/  CS2R R2, SRZ ;  /* 0x0000000000027805 */ /* 0x004fe2000001ff00 */
[----:B------:R-:W-:-:S02]  /*27e300*/  @P0 IMAD.MOV.U32 R70, RZ, RZ, R6 ;  /* 0x000000ffff460224 */ /* 0x000fc400078e0006 */
[----:B------:R-:W-:Y:S01]  /*27e310*/  @P0 IMAD.MOV.U32 R71, RZ, RZ, R7 ;  /* 0x000000ffff470224 */ /* 0x000fe200078e0007 */
[----:B----4-:R-:W-:-:S14]  /*27e320*/  DSETP.GT.AND P2, PT, R68, R38, PT ;  /* 0x000000264400722a */ /* 0x010fdc0003f44000 */
[----:B------:R3:W-:Y:S01]  /*27e330*/  @P2 STG.E.64 desc[UR4][R28.64+0x88], R38 ;  /* 0x000088261c002986 */ /* 0x0007e2000c101b04 */
[----:B------:R-:W-:Y:S02]  /*27e340*/  @P2 IMAD.MOV.U32 R68, RZ, RZ, R38 ;  /* 0x000000ffff442224 */ /* 0x000fe400078e0026 */
[----:B------:R-:W-:Y:S01]  /*27e350*/  @P2 IMAD.MOV.U32 R69, RZ, RZ, R39 ;  /* 0x000000ffff452224 */ /* 0x000fe200078e0027 */
[----:B------:R-:W-:Y:S06]  /*27e360*/  @!P3 BRA `(.L_x_11334) ;  /* 0x000000a00060b947 */ /* 0x000fec0003800000 */
[----:B---3--:R-:W0:Y:S02]  /*27e370*/  LDC.64 R38, c[0x0][0x380] ;  /* 0x0000e000ff267b82 */ /* 0x008e240000000a00 */
[----:B0-----:R-:W2:Y:S04]  /*27e380*/  LDG.E.64 R62, desc[UR4][R38.64+0x1040] ;  /* 0x00104004263e7981 */ /* 0x001ea8000c1e1b00 */
[----:B------:R0:W5:Y:S01]  /*27e390*/  LDG.E.64 R64, desc[UR4][R38.64] ;  /* 0x0000000426407981 */ /* 0x000162000c1e1b00 */
[----:B------:R-:W-:Y:S01]  /*27e3a0*/  UMOV UR6, 0xa2529d3a ;  /* 0xa2529d3a00067882 */ /* 0x000fe20000000000 */
[----:B------:R-:W-:Y:S01]  /*27e3b0*/  UMOV UR7, 0x3f91df46 ;  /* 0x3f91df4600077882 */ /* 0x000fe20000000000 */
[----:B------:R-:W-:Y:S01]  /*27e3c0*/  BSSY.RECONVERGENT B5, `(.L_x_11335) ;  /* 0x0000a11000057945 */ /* 0x000fe20003800200 */
[----:B------:R-:W-:Y:S01]  /*27e3d0*/  IMAD.MOV.U32 R5, RZ, RZ, RZ ;  /* 0x000000ffff057224 */ /* 0x000fe200078e00ff */
[----:B--2---:R-:W-:Y:S01]  /*27e3e0*/  DMUL R60, R62, UR6 ;  /* 0x000000063e3c7c28 */ /* 0x004fe20008000000 */
[----:B------:R-:W-:Y:S01]  /*27e3f0*/  UMOV UR6, 0x6dc9c883 ;  /* 0x6dc9c88300067882 */ /* 0x000fe20000000000 */
[----:B------:R-:W-:-:S06]  /*27e400*/  UMOV UR7, 0x3fe45f30 ;  /* 0x3fe45f3000077882 */ /* 0x000fcc0000000000 */
[C---:B------:R-:W-:Y:S01]  /*27e410*/  DMUL R6, R60.reuse, UR6 ;  /* 0x000000063c067c28 */ /* 0x040fe20008000000 */
[----:B------:R-:W-:Y:S01]  /*27e420*/  UMOV UR6, 0x54442d18 ;  /* 0x54442d1800067882 */ /* 0x000fe20000000000 */
[----:B------:R-:W-:Y:S01]  /*27e430*/  UMOV UR7, 0x3ff921fb ;  /* 0x3ff921fb00077882 */ /* 0x000fe20000000000 */
[----:B------:R-:W-:-:S06]  /*27e440*/  DSETP.GE.AND P4, PT, |R60|, 2.14748364800000000000e+09, PT ;  /* 0x41e000003c00742a */ /* 0x000fcc0003f86200 */
[----:B------:R-:W-:Y:S01]  /*27e450*/  DSETP.EQ.OR P4, PT, |R60|, +INF , !P4 ;  /* 0x7ff000003c00742a */ /* 0x000fe20006782600 */
        /* <DEDUP_REMOVED lines=9> */
[----:B0-----:R-:W-:-:S10]  /*27e4f0*/  IMAD.MOV.U32 R3, RZ, RZ, RZ ;  /* 0x000000ffff037224 */ /* 0x001fd400078e00ff */
.L_x_11462:
        /* <DEDUP_REMOVED lines=10> */
[----:B------:R-:W-:Y:S01]  /*27e5a0*/  IADD3 R5, PT, PT, R5, 0x1, RZ ;  /* 0x0000000105057810 */ /* 0x000fe20007ffe0ff */
[----:B------:R-:W-:Y:S03]  /*27e5b0*/  BSSY.RECONVERGENT B7, `(.L_x_11336) ;  /* 0x000001b000077945 */ /* 0x000fe60003800200 */
        /* <DEDUP_REMOVED lines=26> */
.L_x_11337:
[----:B------:R-:W-:Y:S05]  /*27e760*/  BSYNC.RECONVERGENT B7 ;  /* 0x0000000000077941 */ /* 0x000fea0003800200 */
.L_x_11336:
        /* <DEDUP_REMOVED lines=55> */
.L_x_11341:
[----:B------:R-:W-:Y:S05]  /*27eae0*/  BSYNC.RECONVERGENT B8 ;  /* 0x0000000000087941 */ /* 0x000fea0003800200 */
.L_x_11340:
[----:B------:R-:W-:-:S07]  /*27eaf0*/  IADD3 R7, PT, PT, R105, 0x1, RZ ;  /* 0x0000000169077810 */ /* 0x000fce0007ffe0ff */
.L_x_11339:
[----:B------:R-:W-:Y:S05]  /*27eb00*/  BSYNC.RECONVERGENT B7 ;  /* 0x0000000000077941 */ /* 0x000fea0003800200 */
.L_x_11338:
        /* <DEDUP_REMOVED lines=31> */
[----:B------:R-:W-:Y:S02]  /*27ed00*/  DMUL R54, R56, R66 ;  /* 0x0000004238367228 */ /* 0x000fe40000000000 */
[----:B------:R-:W-:Y:S02]  /*27ed10*/  DMUL R42, RZ, R60 ;  /* 0x0000003cff2a7228 */ /* 0x000fe40000000000 */
[----:B------:R-:W-:-:S04]  /*27ed20*/  DMUL R74, R72, R66 ;  /* 0x00000042484a7228 */ /* 0x000fc80000000000 */
[----:B------:R-:W-:-:S04]  /*27ed30*/  DFMA R72, R72, R70, -R54 ;  /* 0x000000464848722b */ /* 0x000fc80000000836 */
[----:B------:R-:W-:Y:S01]  /*27ed40*/  DFMA R56, R56, R70, R74 ;  /* 0x000000463838722b */ /* 0x000fe2000000004a */
[----:B------:R-:W-:Y:S02]  /*27ed50*/  IMAD.MOV.U32 R102, RZ, RZ, R42 ;  /* 0x000000ffff667224 */ /* 0x000fe400078e002a */
[----:B------:R-:W-:Y:S01]  /*27ed60*/  IMAD.MOV.U32 R103, RZ, RZ, R43 ;  /* 0x000000ffff677224 */ /* 0x000fe200078e002b */
[----:B------:R-:W-:Y:S07]  /*27ed70*/  @!P0 BRA `(.L_x_11342) ;  /* 0x0000000000308947 */ /* 0x000fee0003800000 */
        /* <DEDUP_REMOVED lines=9> */
[----:B-----5:R-:W-:Y:S05]  /*27ee10*/  CALL.REL.NOINC `($_Z8FitGrainPdPiS0_S_S_S0_S0_S_S_S_S_S_S_S_S_S_S_S_S_$__internal_trig_reduction_slowpathd) ;  /* 0x000002a400647944 */ /* 0x020fea0003c00000 */
[----:B------:R-:W-:Y:S05]  /*27ee20*/  BSYNC.RECONVERGENT B7 ;  /* 0x0000000000077941 */ /* 0x000fea0003800200 */
.L_x_11343:
[----:B------:R-:W-:-:S07]  /*27ee30*/  VIADD R90, R105, 0x1 ;  /* 0x00000001695a7836 */ /* 0x000fce0000000000 */
.L_x_11342:
        /* <DEDUP_REMOVED lines=40> */
.L_x_11344:
        /* <DEDUP_REMOVED lines=68> */
.L_x_11346:
[----:B------:R-:W-:Y:S05]  /*27f500*/  BSYNC.RECONVERGENT B1 ;  /* 0x0000000000017941 */ /* 0x000fea0003800200 */
.L_x_11345:
        /* <DEDUP_REMOVED lines=23> */
.L_x_11348:
[----:B------:R-:W-:Y:S05]  /*27f680*/  BSYNC.RECONVERGENT B1 ;  /* 0x0000000000017941 */ /* 0x000fea0003800200 */
.L_x_11347:
        /* <DEDUP_REMOVED lines=23> */
.L_x_11350:
[----:B------:R-:W-:Y:S05]  /*27f800*/  BSYNC.RECONVERGENT B1 ;  /* 0x0000000000017941 */ /* 0x000fea0003800200 */
.L_x_11349:
        /* <DEDUP_REMOVED lines=23> */
.L_x_11352:
[----:B------:R-:W-:Y:S05]  /*27f980*/  BSYNC.RECONVERGENT B1 ;  /* 0x0000000000017941 */ /* 0x000fea0003800200 */
.L_x_11351:
        /* <DEDUP_REMOVED lines=22> */
.L_x_11354:
[----:B------:R-:W-:Y:S05]  /*27faf0*/  BSYNC.RECONVERGENT B1 ;  /* 0x0000000000017941 */ /* 0x000fea0003800200 */
.L_x_11353:
        /* <DEDUP_REMOVED lines=25> */
.L_x_11356:
[----:B------:R-:W-:Y:S05]  /*27fc90*/  BSYNC.RECONVERGENT B1 ;  /* 0x0000000000017941 */ /* 0x000fea0003800200 */
.L_x_11355:
        /* <DEDUP_REMOVED lines=30> */
.L_x_11359:
[----:B------:R-:W-:Y:S05]  /*27fe80*/  BSYNC.RECONVERGENT B1 ;  /* 0x0000000000017941 */ /* 0x000fea0003800200 */
.L_x_11358:
        /* <DEDUP_REMOVED lines=21> */
.L_x_11361:
[----:B------:R-:W-:Y:S05]  /*27ffe0*/  BSYNC.RECONVERGENT B1 ;  /* 0x0000000000017941 */ /* 0x000fea0003800200 */
.L_x_11360:
        /* <DEDUP_REMOVED lines=14> */
.L_x_11363:
[----:B------:R-:W-:Y:S05]  /*2800d0*/  BSYNC.RECONVERGENT B0 ;  /* 0x0000000000007941 */ /* 0x000fea0003800200 */
.L_x_11362:
        /* <DEDUP_REMOVED lines=94> */
.L_x_11365:
[----:B------:R-:W-:Y:S05]  /*2806c0*/  BSYNC.RECONVERGENT B7 ;  /* 0x0000000000077941 */ /* 0x000fea0003800200 */
.L_x_11364:
        /* <DEDUP_REMOVED lines=54> */
.L_x_11369:
[----:B------:R-:W-:Y:S05]  /*280a30*/  BSYNC.RECONVERGENT B8 ;  /* 0x0000000000087941 */ /* 0x000fea0003800200 */
.L_x_11368:
[----:B------:R-:W-:-:S07]  /*280a40*/  VIADD R7, R105, 0x1 ;  /* 0x0000000169077836 */ /* 0x000fce0000000000 */
.L_x_11367:
[----:B------:R-:W-:Y:S05]  /*280a50*/  BSYNC.RECONVERGENT B7 ;  /* 0x0000000000077941 */ /* 0x000fea0003800200 */
.L_x_11366:
        /* <DEDUP_REMOVED lines=15> */
[----:B------:R-:W-:Y:S02]  /*280b50*/  BSSY.RECONVERGENT B1, `(.L_x_11370) ;  /* 0x0000024000017945 */ /* 0x000fe40003800200 */
        /* <DEDUP_REMOVED lines=35> */
.L_x_11371:
[----:B------:R-:W-:Y:S05]  /*280d90*/  BSYNC.RECONVERGENT B1 ;  /* 0x0000000000017941 */ /* 0x000fea0003800200 */
.L_x_11370:
        /* <DEDUP_REMOVED lines=16> */
.L_x_11373:
[----:B------:R-:W-:Y:S02]  /*280ea0*/  VIADD R96, R105, 0x1 ;  /* 0x0000000169607836 */ /* 0x000fe40000000000 */
[----:B------:R-:W-:Y:S02]  /*280eb0*/  IMAD.MOV.U32 R105, RZ, RZ, R6 ;  /* 0x000000ffff697224 */ /* 0x000fe400078e0006 */
[----:B------:R-:W-:Y:S02]  /*280ec0*/  IMAD.MOV.U32 R42, RZ, RZ, R58 ;  /* 0x000000ffff2a7224 */ /* 0x000fe400078e003a */
[----:B------:R-:W-:-:S07]  /*280ed0*/  IMAD.MOV.U32 R43, RZ, RZ, R59 ;  /* 0x000000ffff2b7224 */ /* 0x000fce00078e003b */
.L_x_11372:
        /* <DEDUP_REMOVED lines=36> */
.L_x_11375:
[----:B------:R-:W-:Y:S02]  /*281120*/  IMAD.MOV.U32 R42, RZ, RZ, R102 ;  /* 0x000000ffff2a7224 */ /* 0x000fe400078e0066 */
[----:B------:R-:W-:-:S07]  /*281130*/  IMAD.MOV.U32 R43, RZ, RZ, R103 ;  /* 0x000000ffff2b7224 */ /* 0x000fce00078e0067 */
.L_x_11374:
        /* <DEDUP_REMOVED lines=50> */
.L_x_11377:
[----:B------:R-:W-:Y:S05]  /*281460*/  BSYNC.RECONVERGENT B1 ;  /* 0x0000000000017941 */ /* 0x000fea0003800200 */
.L_x_11376:
        /* <DEDUP_REMOVED lines=57> */
.L_x_11379:
        /* <DEDUP_REMOVED lines=72> */
.L_x_11380:
[----:B------:R-:W-:Y:S05]  /*281c80*/  BSYNC.RECONVERGENT B0 ;  /* 0x0000000000007941 */ /* 0x000fea0003800200 */
.L_x_11378:
        /* <DEDUP_REMOVED lines=35> */
.L_x_11382:
[----:B------:R-:W-:Y:S05]  /*281ec0*/  BSYNC.RECONVERGENT B7 ;  /* 0x0000000000077941 */ /* 0x000fea0003800200 */
.L_x_11381:
        /* <DEDUP_REMOVED lines=15> */
[----:B------:R-:W-:Y:S02]  /*281fc0*/  FSEL R95, -R7, 0.11223486810922622681, !P0 ;  /* 0x3de5db65075f7808 */ /* 0x000fe40004000100 */
[----:B------:R-:W-:-:S04]  /*281fd0*/  @!P2 MOV R7, 0x1 ;  /* 0x000000010007a802 */ /* 0x000fc80000000f00 */
        /* <DEDUP_REMOVED lines=37> */
.L_x_11386:
[----:B------:R-:W-:Y:S05]  /*282230*/  BSYNC.RECONVERGENT B8 ;  /* 0x0000000000087941 */ /* 0x000fea0003800200 */
.L_x_11385:
[----:B------:R-:W-:-:S07]  /*282240*/  VIADD R7, R105, 0x1 ;  /* 0x0000000169077836 */ /* 0x000fce0000000000 */
.L_x_11384:
[----:B------:R-:W-:Y:S05]  /*282250*/  BSYNC.RECONVERGENT B7 ;  /* 0x0000000000077941 */ /* 0x000fea0003800200 */
.L_x_11383:
        /* <DEDUP_REMOVED lines=75> */
.L_x_11390:
[----:B------:R-:W-:Y:S05]  /*282710*/  BSYNC.RECONVERGENT B8 ;  /* 0x0000000000087941 */ /* 0x000fea0003800200 */
.L_x_11389:
[----:B------:R-:W-:-:S07]  /*282720*/  IADD3 R7, PT, PT, R105, 0x1, RZ ;  /* 0x0000000169077810 */ /* 0x000fce0007ffe0ff */
.L_x_11388:
[----:B------:R-:W-:Y:S05]  /*282730*/  BSYNC.RECONVERGENT B7 ;  /* 0x0000000000077941 */ /* 0x000fea0003800200 */
.L_x_11387:
        /* <DEDUP_REMOVED lines=53> */
.L_x_11392:
[----:B------:R-:W-:Y:S05]  /*282a90*/  BSYNC.RECONVERGENT B7 ;  /* 0x0000000000077941 */ /* 0x000fea0003800200 */
.L_x_11391:
        /* <DEDUP_REMOVED lines=59> */
.L_x_11394:
[----:B------:R-:W-:Y:S05]  /*282e50*/  BSYNC.RECONVERGENT B1 ;  /* 0x0000000000017941 */ /* 0x000fea0003800200 */
.L_x_11393:
        /* <DEDUP_REMOVED lines=22> */
.L_x_11396:
[----:B------:R-:W-:Y:S05]  /*282fc0*/  BSYNC.RECONVERGENT B1 ;  /* 0x0000000000017941 */ /* 0x000fea0003800200 */
.L_x_11395:
        /* <DEDUP_REMOVED lines=22> */
.L_x_11398:
[----:B------:R-:W-:Y:S05]  /*283130*/  BSYNC.RECONVERGENT B1 ;  /* 0x0000000000017941 */ /* 0x000fea0003800200 */
.L_x_11397:
        /* <DEDUP_REMOVED lines=22> */
.L_x_11400:
[----:B------:R-:W-:Y:S05]  /*2832a0*/  BSYNC.RECONVERGENT B1 ;  /* 0x0000000000017941 */ /* 0x000fea0003800200 */
.L_x_11399:
        /* <DEDUP_REMOVED lines=26> */
.L_x_11402:
[----:B------:R-:W-:Y:S05]  /*283450*/  BSYNC.RECONVERGENT B1 ;  /* 0x0000000000017941 */ /* 0x000fea0003800200 */
.L_x_11401:
        /* <DEDUP_REMOVED lines=38> */
.L_x_11404:
[----:B------:R-:W-:Y:S05]  /*2836c0*/  BSYNC.RECONVERGENT B1 ;  /* 0x0000000000017941 */ /* 0x000fea0003800200 */
.L_x_11403:
        /* <DEDUP_REMOVED lines=27> */
.L_x_11406:
[----:B------:R-:W-:Y:S05]  /*283880*/  BSYNC.RECONVERGENT B1 ;  /* 0x0000000000017941 */ /* 0x000fea0003800200 */
.L_x_11405:
        /* <DEDUP_REMOVED lines=25> */
.L_x_11408:
[----:B------:R-:W-:Y:S05]  /*283a20*/  BSYNC.RECONVERGENT B1 ;  /* 0x0000000000017941 */ /* 0x000fea0003800200 */
.L_x_11407:
        /* <DEDUP_REMOVED lines=22> */
.L_x_11410:
[----:B------:R-:W-:Y:S05]  /*283b90*/  BSYNC.RECONVERGENT B1 ;  /* 0x0000000000017941 */ /* 0x000fea0003800200 */
.L_x_11409:
        /* <DEDUP_REMOVED lines=22> */
.L_x_11412:
[----:B------:R-:W-:Y:S05]  /*283d00*/  BSYNC.RECONVERGENT B1 ;  /* 0x0000000000017941 */ /* 0x000fea0003800200 */
.L_x_11411:
        /* <DEDUP_REMOVED lines=22> */
.L_x_11414:
[----:B------:R-:W-:Y:S05]  /*283e70*/  BSYNC.RECONVERGENT B1 ;  /* 0x0000000000017941 */ /* 0x000fea0003800200 */
.L_x_11413:
        /* <DEDUP_REMOVED lines=16> */
.L_x_11416:
[----:B------:R-:W-:Y:S05]  /*283f80*/  BSYNC.RECONVERGENT B0 ;  /* 0x0000000000007941 */ /* 0x000fea0003800200 */
.L_x_11415:
        /* <DEDUP_REMOVED lines=11> */
.L_x_11418:
[----:B------:R-:W-:Y:S05]  /*284040*/  BSYNC.RECONVERGENT B0 ;  /* 0x0000000000007941 */ /* 0x000fea0003800200 */
.L_x_11417:
        /* <DEDUP_REMOVED lines=45> */
.L_x_11422:
[----:B------:R-:W-:Y:S05]  /*284320*/  BSYNC.RECONVERGENT B7 ;  /* 0x0000000000077941 */ /* 0x000fea0003800200 */
.L_x_11421:
        /* <DEDUP_REMOVED lines=96> */
[----:B------:R-:W-:Y:S01]  /*284930*/  DADD R80, |R72|, |R50| ;  /* 0x0000000048507229 */ /* 0x000fe20000000632 */
[----:B------:R-:W-:Y:S01]  /*284940*/  @P6 FSEL R83, R83, 1.8213495016098022461, !P2 ;  /* 0x3fe921fb53536808 */ /* 0x000fe20005000000 */
        /* <DEDUP_REMOVED lines=20> */
.L_x_11424:
[----:B------:R-:W-:Y:S05]  /*284a90*/  BSYNC.RECONVERGENT B7 ;  /* 0x0000000000077941 */ /* 0x000fea0003800200 */
.L_x_11423:
        /* <DEDUP_REMOVED lines=91> */
.L_x_11420:
        /* <DEDUP_REMOVED lines=28> */
.L_x_11427:
[----:B------:R-:W-:Y:S05]  /*285210*/  BSYNC.RECONVERGENT B7 ;  /* 0x0000000000077941 */ /* 0x000fea0003800200 */
.L_x_11426:
        /* <DEDUP_REMOVED lines=92> */
[----:B------:R-:W-:-:S06]  /*2857e0*/  @P1 DADD R76, R76, R90 ;  /* 0x000000004c4c1229 */ /* 0x000fcc000000005a */
[----:B------:R-:W-:Y:S02]  /*2857f0*/  @!P1 FSEL R76, R80, R88, !P2 ;  /* 0x00000058504c9208 */ /* 0x000fe40005000000 */
[----:B------:R-:W-:Y:S01]  /*285800*/  @!P1 FSEL R77, R81, R89, !P2 ;  /* 0x00000059514d9208 */ /* 0x000fe20005000000 */
[----:B------:R-:W-:Y:S02]  /*285810*/  DADD R80, |R72|, |R54| ;  /* 0x0000000048507229 */ /* 0x000fe40000000636 */
[----:B------:R-:W-:Y:S01]  /*285820*/  @P6 DSETP.NEU.AND P1, PT, |R54|, |R72|, PT ;  /* 0x400000483600622a */ /* 0x000fe20003f2d200 */
[----:B------:R-:W-:Y:S02]  /*285830*/  @P6 IMAD.MOV.U32 R54, RZ, RZ, 0x4002d97c ;  /* 0x4002d97cff366424 */ /* 0x000fe400078e00ff */
[----:B------:R-:W-:Y:S01]  /*285840*/  FFMA R72, RZ, R79, R101 ;  /* 0x0000004fff487223 */ /* 0x000fe20000000065 */
[----:B------:R-:W-:Y:S02]  /*285850*/  @!P6 FSEL R55, RZ, 2.1426990032196044922, P2 ;  /* 0x400921fbff37e808 */ /* 0x000fe40001000000 */
[----:B------:R-:W-:-:S02]  /*285860*/  @P6 FSEL R7, R7, R76, !P1 ;  /* 0x0000004c07076208 */ /* 0x000fc40004800000 */
[----:B------:R-:W-:Y:S02]  /*285870*/  @P6 FSEL R83, R54, 1.8213495016098022461, !P2 ;  /* 0x3fe921fb36536808 */ /* 0x000fe40005000000 */
[----:B------:R-:W-:Y:S01]  /*285880*/  @!P6 FSEL R54, RZ, 3.37028055040000000000e+12, P2 ;  /* 0x54442d18ff36e808 */ /* 0x000fe20001000000 */
[----:B------:R-:W-:Y:S01]  /*285890*/  @P6 IMAD.MOV.U32 R54, RZ, RZ, R7 ;  /* 0x000000ffff366224 */ /* 0x000fe200078e0007 */
[----:B------:R-:W-:Y:S02]  /*2858a0*/  FSETP.GT.AND P2, PT, |R72|, 1.469367938527859385e-39, PT ;  /* 0x001000004800780b */ /* 0x000fe40003f44200 */
        /* <DEDUP_REMOVED lines=13> */
.L_x_11429:
[----:B------:R-:W-:Y:S05]  /*285980*/  BSYNC.RECONVERGENT B7 ;  /* 0x0000000000077941 */ /* 0x000fea0003800200 */
.L_x_11428:
        /* <DEDUP_REMOVED lines=90> */
.L_x_11425:
[----:B------:R-:W-:Y:S05]  /*285f30*/  BSYNC.RECONVERGENT B1 ;  /* 0x0000000000017941 */ /* 0x000fea0003800200 */
.L_x_11419:
        /* <DEDUP_REMOVED lines=19> */
.L_x_11431:
[----:B------:R-:W-:Y:S05]  /*286070*/  BSYNC.RECONVERGENT B7 ;  /* 0x0000000000077941 */ /* 0x000fea0003800200 */
.L_x_11430:
        /* <DEDUP_REMOVED lines=26> */
.L_x_11433:
[----:B------:R-:W-:Y:S05]  /*286220*/  BSYNC.RECONVERGENT B1 ;  /* 0x0000000000017941 */ /* 0x000fea0003800200 */
.L_x_11432:
        /* <DEDUP_REMOVED lines=20> */
.L_x_11435:
[----:B------:R-:W-:Y:S05]  /*286370*/  BSYNC.RECONVERGENT B1 ;  /* 0x0000000000017941 */ /* 0x000fea0003800200 */
.L_x_11434:
        /* <DEDUP_REMOVED lines=57> */
.L_x_11437:
        /* <DEDUP_REMOVED lines=72> */
.L_x_11438:
[----:B------:R-:W-:Y:S05]  /*286b90*/  BSYNC.RECONVERGENT B0 ;  /* 0x0000000000007941 */ /* 0x000fea0003800200 */
.L_x_11436:
        /* <DEDUP_REMOVED lines=35> */
.L_x_11440:
[----:B------:R-:W-:Y:S05]  /*286dd0*/  BSYNC.RECONVERGENT B7 ;  /* 0x0000000000077941 */ /* 0x000fea0003800200 */
.L_x_11439:
        /* <DEDUP_REMOVED lines=55> */
.L_x_11444:
[----:B------:R-:W-:Y:S05]  /*287150*/  BSYNC.RECONVERGENT B8 ;  /* 0x0000000000087941 */ /* 0x000fea0003800200 */
.L_x_11443:
[----:B------:R-:W-:-:S07]  /*287160*/  VIADD R7, R105, 0x1 ;  /* 0x0000000169077836 */ /* 0x000fce0000000000 */
.L_x_11442:
[----:B------:R-:W-:Y:S05]  /*287170*/  BSYNC.RECONVERGENT B7 ;  /* 0x0000000000077941 */ /* 0x000fea0003800200 */
.L_x_11441:
        /* <DEDUP_REMOVED lines=76> */
.L_x_11446:
        /* <DEDUP_REMOVED lines=69> */
.L_x_11447:
[----:B------:R-:W-:Y:S05]  /*287a90*/  BSYNC.RECONVERGENT B0 ;  /* 0x0000000000007941 */ /* 0x000fea0003800200 */
.L_x_11445:
        /* <DEDUP_REMOVED lines=28> */
.L_x_11451:
[----:B------:R-:W-:Y:S05]  /*287c60*/  BSYNC.RECONVERGENT B8 ;  /* 0x0000000000087941 */ /* 0x000fea0003800200 */
.L_x_11450:
[----:B------:R-:W-:-:S04]  /*287c70*/  LOP3.LUT R105, R105, 0x1, RZ, 0xc0, !PT ;  /* 0x0000000169697812 */ /* 0x000fc800078ec0ff */
[----:B------:R-:W-:-:S13]  /*287c80*/  ISETP.NE.U32.AND P0, PT, R105, 0x1, PT ;  /* 0x000000016900780c */ /* 0x000fda0003f05070 */
.L_x_11449:
[----:B------:R-:W-:Y:S05]  /*287c90*/  BSYNC.RECONVERGENT B7 ;  /* 0x0000000000077941 */ /* 0x000fea0003800200 */
.L_x_11448:
        /* <DEDUP_REMOVED lines=59> */
.L_x_11453:
[----:B------:R-:W-:Y:S05]  /*288050*/  BSYNC.RECONVERGENT B0 ;  /* 0x0000000000007941 */ /* 0x000fea0003800200 */
.L_x_11452:
[CC--:B------:R-:W-:Y:S02]  /*288060*/  DMUL R50, R64.reuse, -R40.reuse ;  /* 0x8000002840327228 */ /* 0x0c0fe40000000000 */
[----:B------:R-:W-:-:S06]  /*288070*/  DMUL R40, R64, R40 ;  /* 0x0000002840287228 */ /* 0x000fcc0000000000 */
[----:B------:R-:W-:Y:S02]  /*288080*/  DMUL R42, R50, R42 ;  /* 0x0000002a322a7228 */ /* 0x000fe40000000000 */
[----:B------:R-:W-:Y:S01]  /*288090*/  DMUL R38, R40, R38 ;  /* 0x0000002628267228 */ /* 0x000fe20000000000 */
[----:B------:R-:W-:Y:S10]  /*2880a0*/  BRA `(.L_x_11454) ;  /* 0x0000000000087947 */ /* 0x000ff40003800000 */
.L_x_11357:
[----:B------:R-:W-:Y:S02]  /*2880b0*/  DADD R42, R40, -R74 ;  /* 0x00000000282a7229 */ /* 0x000fe4000000084a */
[----:B------:R-:W-:-:S11]  /*2880c0*/  DADD R38, R38, -R54 ;  /* 0x0000000026267229 */ /* 0x000fd60000000836 */
.L_x_11454:
[----:B------:R-:W0:Y:S01]  /*2880d0*/  LDC.64 R40, c[0x0][0x3b8] ;  /* 0x0000ee00ff287b82 */ /* 0x000e220000000a00 */
[----:B------:R-:W-:Y:S01]  /*2880e0*/  ISETP.GE.AND P0, PT, R4, 0x1, PT ;  /* 0x000000010400780c */ /* 0x000fe20003f06270 */
[----:B------:R-:W-:Y:S01]  /*2880f0*/  BSSY.RECONVERGENT B1, `(.L_x_11455) ;  /* 0x000003c000017945 */ /* 0x000fe20003800200 */
[----:B0-----:R-:W-:-:S04]  /*288100*/  IMAD.WIDE R40, R0, 0x8, R40 ;  /* 0x0000000800287825 */ /* 0x001fc800078e0228 */
[----:B------:R-:W-:-:S07]  /*288110*/  IMAD.WIDE.U32 R40, R2, 0x8, R40 ;  /* 0x0000000802287825 */ /* 0x000fce00078e0028 */
        /* <DEDUP_REMOVED lines=12> */
.L_x_11459:
        /* <DEDUP_REMOVED lines=12> */
.L_x_11458:
[----:B------:R-:W-:Y:S05]  /*2882a0*/  BSYNC.RELIABLE B0 ;  /* 0x0000000000007941 */ /* 0x000fea0003800100 */
.L_x_11457:
        /* <DEDUP_REMOVED lines=28> */
.L_x_11461:
[----:B------:R-:W-:Y:S05]  /*288470*/  BSYNC.RECONVERGENT B7 ;  /* 0x0000000000077941 */ /* 0x000fea0003800200 */
.L_x_11460:
[----:B------:R-:W0:Y:S02]  /*288480*/  I2F.F64 R2, R3 ;  /* 0x0000000300027312 */ /* 0x000e240000201c00 */
[----:B0-----:R-:W-:-:S06]  /*288490*/  DADD R38, R2, R38 ;  /* 0x0000000002267229 */ /* 0x001fcc0000000026 */
[----:B------:R0:W1:Y:S05]  /*2884a0*/  F2I.F64.TRUNC R3, R38 ;  /* 0x0000002600037311 */ /* 0x00006a000030d100 */
.L_x_11456:
[----:B------:R-:W-:Y:S05]  /*2884b0*/  BSYNC.RECONVERGENT B1 ;  /* 0x0000000000017941 */ /* 0x000fea0003800200 */
.L_x_11455:
[----:B------:R-:W-:Y:S05]  /*2884c0*/  @P5 BRA `(.L_x_11462) ;  /* 0xffffff60000c5947 */ /* 0x000fea000383ffff */
[----:B------:R-:W-:Y:S05]  /*2884d0*/  BSYNC.RECONVERGENT B5 ;  /* 0x0000000000057941 */ /* 0x000fea0003800200 */
.L_x_11335:
[----:B-1----:R-:W1:Y:S02]  /*2884e0*/  I2F.F64 R2, R3 ;  /* 0x0000000300027312 */ /* 0x002e640000201c00 */
.L_x_11334:
[----:B------:R-:W-:Y:S05]  /*2884f0*/  BSYNC.RECONVERGENT B6 ;  /* 0x0000000000067941 */ /* 0x000fea0003800200 */
.L_x_11333:
[----:B-1----:R-:W-:Y:S01]  /*288500*/  DSETP.GTU.AND P0, PT, R2, R30, PT ;  /* 0x0000001e0200722a */ /* 0x002fe20003f0c000 */
[C---:B------:R-:W-:Y:S02]  /*288510*/  IMAD R7, R9.reuse, 0x3, RZ ;  /* 0x0000000309077824 */ /* 0x040fe400078e02ff */
[----:B0--3--:R-:W-:-:S04]  /*288520*/  IMAD.WIDE.U32 R38, R9, 0x8, R28 ;  /* 0x0000000809267825 */ /* 0x009fc800078e001c */
[----:B------:R-:W-:-:S04]  /*288530*/  IMAD.WIDE.U32 R6, R7, 0x8, R28 ;  /* 0x0000000807067825 */ /* 0x000fc800078e001c */
[----:B------:R-:W-:-:S03]  /*288540*/  VIADD R12, R12, 0x2 ;  /* 0x000000020c0c7836 */ /* 0x000fc60000000000 */
[----:B------:R-:W-:Y:S01]  /*288550*/  @!P0 IMAD.MOV.U32 R30, RZ, RZ, R2 ;  /* 0x000000ffff1e8224 */ /* 0x000fe200078e0002 */
[----:B------:R3:W-:Y:S01]  /*288560*/  @!P0 STG.E.64 desc[UR4][R6.64], R70 ;  /* 0x0000004606008986 */ /* 0x0007e2000c101b04 */
[----:B------:R-:W-:-:S03]  /*288570*/  @!P0 IMAD.MOV.U32 R31, RZ, RZ, R3 ;  /* 0x000000ffff1f8224 */ /* 0x000fc600078e0003 */
[----:B------:R3:W-:Y:S04]  /*288580*/  @!P0 STG.E.64 desc[UR4][R6.64+0x8], R66 ;  /* 0x0000084206008986 */ /* 0x0007e8000c101b04 */
[----:B------:R3:W-:Y:S04]  /*288590*/  @!P0 STG.E.64 desc[UR4][R6.64+0x10], R68 ;  /* 0x0000104406008986 */ /* 0x0007e8000c101b04 */
[----:B------:R3:W-:Y:S04]  /*2885a0*/  @!P0 STG.E.64 desc[UR4][R38.64+0xa8], R2 ;  /* 0x0000a80226008986 */ /* 0x0007e8000c101b04 */
[----:B------:R3:W-:Y:S04]  /*2885b0*/  @P0 STG.E.64 desc[UR4][R6.64], R20 ;  /* 0x0000001406000986 */ /* 0x0007e8000c101b04 */
[----:B------:R3:W-:Y:S04]  /*2885c0*/  @P0 STG.E.64 desc[UR4][R6.64+0x8], R18 ;  /* 0x0000081206000986 */ /* 0x0007e8000c101b04 */
[----:B------:R3:W-:Y:S04]  /*2885d0*/  @P0 STG.E.64 desc[UR4][R6.64+0x10], R16 ;  /* 0x0000101006000986 */ /* 0x0007e8000c101b04 */
[----:B------:R3:W-:Y:S01]  /*2885e0*/  @P0 STG.E.64 desc[UR4][R38.64+0xa8], R30 ;  /* 0x0000a81e26000986 */ /* 0x0007e2000c101b04 */
[----:B------:R-:W-:Y:S05]  /*2885f0*/  BRA `(.L_x_11066) ;  /* 0x000000a4004c7947 */ /* 0x000fea0003800000 */
.L_x_11064:
[----:B-1----:R-:W-:-:S08]  /*288600*/  DADD R2, R20, -R70 ;  /* 0x0000000014027229 */ /* 0x002fd00000000846 */
[----:B------:R-:W-:-:S07]  /*288610*/  DFMA R70, R2, 2, R70 ;  /* 0x400000000246782b */ /* 0x000fce0000000046 */
[----:B------:R1:W-:Y:S04]  /*288620*/  STG.E.64 desc[UR4][R28.64+0x78], R70 ;  /* 0x000078461c007986 */ /* 0x0003e8000c101b04 */
[----:B------:R-:W3:Y:S02]  /*288630*/  LDG.E.64 R2, desc[UR4][R24.64] ;  /* 0x0000000418027981 */ /* 0x000ee4000c1e1b00 */
[----:B---3--:R-:W-:-:S14]  /*288640*/  DSETP.GEU.AND P0, PT, R70, R2, PT ;  /* 0x000000024600722a */ /* 0x008fdc0003f0e000 */
[----:B------:R3:W-:Y:S04]  /*288650*/  @!P0 STG.E.64 desc[UR4][R28.64+0x78], R2 ;  /* 0x000078021c008986 */ /* 0x0007e8000c101b04 */
[----:B0-----:R-:W4:Y:S01]  /*288660*/  LDG.E.64 R6, desc[UR4][R32.64] ;  /* 0x0000000420067981 */ /* 0x001f22000c1e1b00 */
[----:B-1----:R-:W-:Y:S01]  /*288670*/  @!P0 IMAD.MOV.U32 R70, RZ, RZ, R2 ;  /* 0x000000ffff468224 */ /* 0x002fe200078e0002 */
[----:B------:R-:W-:Y:S01]  /*288680*/  DADD R38, R18, -R66 ;  /* 0x0000000012267229 */ /* 0x000fe20000000842 */
[----:B------:R-:W-:-:S07]  /*288690*/  @!P0 IMAD.MOV.U32 R71, RZ, RZ, R3 ;  /* 0x000000ffff478224 */ /* 0x000fce00078e0003 */
[----:B------:R-:W-:-:S07]  /*2886a0*/  DFMA R66, R38, 2, R66 ;  /* 0x400000002642782b */ /* 0x000fce0000000042 */
[----:B------:R0:W-:Y:S01]  /*2886b0*/  STG.E.64 desc[UR4][R28.64+0x80], R66 ;  /* 0x000080421c007986 */ /* 0x0001e2000c101b04 */
[----:B----4-:R-:W-:-:S14]  /*2886c0*/  DSETP.GT.AND P0, PT, R70, R6, PT ;  /* 0x000000064600722a */ /* 0x010fdc0003f04000 */
[----:B------:R-:W-:Y:S04]  /*2886d0*/  @P0 STG.E.64 desc[UR4][R28.64+0x78], R6 ;  /* 0x000078061c000986 */ /* 0x000fe8000c101b04 */
[----:B------:R-:W4:Y:S02]  /*2886e0*/  LDG.E.64 R38, desc[UR4][R24.64+0x8] ;  /* 0x0000080418267981 */ /* 0x000f24000c1e1b00 */
[----:B----4-:R-:W-:-:S14]  /*2886f0*/  DSETP.GEU.AND P1, PT, R66, R38, PT ;  /* 0x000000264200722a */ /* 0x010fdc0003f2e000 */
[----:B------:R1:W-:Y:S04]  /*288700*/  @!P1 STG.E.64 desc[UR4][R28.64+0x80], R38 ;  /* 0x000080261c009986 */ /* 0x0003e8000c101b04 */
[----:B---3--:R-:W3:Y:S01]  /*288710*/  LDG.E.64 R2, desc[UR4][R32.64+0x8] ;  /* 0x0000080420027981 */ /* 0x008ee2000c1e1b00 */
[----:B0-----:R-:W-:Y:S01]  /*288720*/  @!P1 IMAD.MOV.U32 R66, RZ, RZ, R38 ;  /* 0x000000ffff429224 */ /* 0x001fe200078e0026 */
[----:B------:R-:W-:Y:S01]  /*288730*/  DADD R68, R16, -R62 ;  /* 0x0000000010447229 */ /* 0x000fe2000000083e */
[----:B------:R-:W-:-:S07]  /*288740*/  @!P1 IMAD.MOV.U32 R67, RZ, RZ, R39 ;  /* 0x000000ffff439224 */ /* 0x000fce00078e0027 */
[----:B------:R-:W-:-:S07]  /*288750*/  DFMA R68, R68, 2, R62 ;  /* 0x400000004444782b */ /* 0x000fce000000003e */
[----:B------:R0:W-:Y:S01]  /*288760*/  STG.E.64 desc[UR4][R28.64+0x88], R68 ;  /* 0x000088441c007986 */ /* 0x0001e2000c101b04 */
[----:B---3--:R-:W-:-:S14]  /*288770*/  DSETP.GT.AND P1, PT, R66, R2, PT ;  /* 0x000000024200722a */ /* 0x008fdc0003f24000 */
[----:B------:R3:W-:Y:S04]  /*288780*/  @P1 STG.E.64 desc[UR4][R28.64+0x80], R2 ;  /* 0x000080021c001986 */ /* 0x0007e8000c101b04 */
[----:B------:R-:W4:Y:S02]  /*288790*/  LDG.E.64 R40, desc[UR4][R24.64+0x10] ;  /* 0x0000100418287981 */ /* 0x000f24000c1e1b00 */
[----:B----4-:R-:W-:-:S14]  /*2887a0*/  DSETP.GEU.AND P2, PT, R68, R40, PT ;  /* 0x000000284400722a */ /* 0x010fdc0003f4e000 */
[----:B------:R4:W-:Y:S04]  /*2887b0*/  @!P2 STG.E.64 desc[UR4][R28.64+0x88], R40 ;  /* 0x000088281c00a986 */ /* 0x0009e8000c101b04 */
[----:B-1----:R-:W5:Y:S01]  /*2887c0*/  LDG.E.64 R38, desc[UR4][R32.64+0x10] ;  /* 0x0000100420267981 */ /* 0x002f62000c1e1b00 */
[----:B0-----:R-:W-:Y:S01]  /*2887d0*/  @!P2 IMAD.MOV.U32 R68, RZ, RZ, R40 ;  /* 0x000000ffff44a224 */ /* 0x001fe200078e0028 */
[----:B------:R-:W-:Y:S01]  /*2887e0*/  ISETP.GT.AND P3, PT, R10, RZ, PT ;  /* 0x000000ff0a00720c */ /* 0x000fe20003f64270 */
[----:B------:R-:W-:Y:S01]  /*2887f0*/  @!P2 IMAD.MOV.U32 R69, RZ, RZ, R41 ;  /* 0x000000ffff45a224 */ /* 0x000fe200078e0029 */
[----:B------:R-:W-:Y:S01]  /*288800*/  BSSY.RECONVERGENT B6, `(.L_x_11463) ;  /* 0x0000a23000067945 */ /* 0x000fe20003800200 */
[----:B------:R-:W-:Y:S01]  /*288810*/  @P1 IMAD.MOV.U32 R66, RZ, RZ, R2 ;  /* 0x000000ffff421224 */ /* 0x000fe200078e0002 */
[----:B------:R-:W-:Y:S01]  /*288820*/  @P0 MOV R71, R7 ;  /* 0x0000000700470202 */ /* 0x000fe20000000f00 */
[----:B------:R-:W-:Y:S01]  /*288830*/  @P1 IMAD.MOV.U32 R67, RZ, RZ, R3 ;  /* 0x000000ffff431224 */ /* 0x000fe200078e0003 */
[----:B---3--:R-:W-:Y:S01]  /*288840*/  CS2R R2, SRZ ;  /* 0x0000000000027805 */ /* 0x008fe2000001ff00 */
[----:B------:R-:W-:Y:S01]  /*288850*/  @P0 IMAD.MOV.U32 R70, RZ, RZ, R6 ;  /* 0x000000ffff460224 */ /* 0x000fe200078e0006 */
[----:B-----5:R-:W-:-:S14]  /*288860*/  DSETP.GT.AND P2, PT, R68, R38, PT ;  /* 0x000000264400722a */ /* 0x020fdc0003f44000 */
[----:B------:R4:W-:Y:S01]  /*288870*/  @P2 STG.E.64 desc[UR4][R28.64+0x88], R38 ;  /* 0x000088261c002986 */ /* 0x0009e2000c101b04 */
[----:B------:R-:W-:Y:S02]  /*288880*/  @P2 IMAD.MOV.U32 R68, RZ, RZ, R38 ;  /* 0x000000ffff442224 */ /* 0x000fe400078e0026 */
[----:B------:R-:W-:Y:S01]  /*288890*/  @P2 IMAD.MOV.U32 R69, RZ, RZ, R39 ;  /* 0x000000ffff452224 */ /* 0x000fe200078e0027 */
[----:B------:R-:W-:Y:S06]  /*2888a0*/  @!P3 BRA `(.L_x_11464) ;  /* 0x000000a00060b947 */ /* 0x000fec0003800000 */
[----:B----4-:R-:W0:Y:S02]  /*2888b0*/  LDC.64 R38, c[0x0][0x380] ;  /* 0x0000e000ff267b82 */ /* 0x010e240000000a00 */
[----:B0-----:R-:W3:Y:S04]  /*2888c0*/  LDG.E.64 R62, desc[UR4][R38.64+0x1040] ;  /* 0x00104004263e7981 */ /* 0x001ee8000c1e1b00 */
[----:B------:R0:W5:Y:S01]  /*2888d0*/  LDG.E.64 R64, desc[UR4][R38.64] ;  /* 0x0000000426407981 */ /* 0x000162000c1e1b00 */
[----:B------:R-:W-:Y:S01]  /*2888e0*/  UMOV UR6, 0xa2529d3a ;  /* 0xa2529d3a00067882 */ /* 0x000fe20000000000 */
[----:B------:R-:W-:Y:S01]  /*2888f0*/  UMOV UR7, 0x3f91df46 ;  /* 0x3f91df4600077882 */ /* 0x000fe20000000000 */
[----:B------:R-:W-:Y:S01]  /*288900*/  BSSY.RECONVERGENT B5, `(.L_x_11465) ;  /* 0x0000a11000057945 */ /* 0x000fe20003800200 */
[----:B------:R-:W-:Y:S01]  /*288910*/  IMAD.MOV.U32 R5, RZ, RZ, RZ ;  /* 0x000000ffff057224 */ /* 0x000fe200078e00ff */
[----:B---3--:R-:W-:Y:S01]  /*288920*/  DMUL R60, R62, UR6 ;  /* 0x000000063e3c7c28 */ /* 0x008fe20008000000 */
        /* <DEDUP_REMOVED lines=17> */
.L_x_11592:
[----:B0-----:R-:W0:Y:S01]  /*288a40*/  LDC.64 R38, c[0x0][0x3b8] ;  /* 0x0000ee00ff267b82 */ /* 0x001e220000000a00 */
[----:B--2---:R-:W-:Y:S02]  /*288a50*/  IMAD R0, R11, 0x9, RZ ;  /* 0x000000090b007824 */ /* 0x004fe400078e02ff */
        /* <DEDUP_REMOVED lines=36> */
.L_x_11467:
[----:B------:R-:W-:Y:S05]  /*288ca0*/  BSYNC.RECONVERGENT B7 ;  /* 0x0000000000077941 */ /* 0x000fea0003800200 */
.L_x_11466:
        /* <DEDUP_REMOVED lines=55> */
.L_x_11471:
[----:B------:R-:W-:Y:S05]  /*289020*/  BSYNC.RECONVERGENT B8 ;  /* 0x0000000000087941 */ /* 0x000fea0003800200 */
.L_x_11470:
[----:B------:R-:W-:-:S07]  /*289030*/  VIADD R7, R105, 0x1 ;  /* 0x0000000169077836 */ /* 0x000fce0000000000 */
.L_x_11469:
[----:B------:R-:W-:Y:S05]  /*289040*/  BSYNC.RECONVERGENT B7 ;  /* 0x0000000000077941 */ /* 0x000fea0003800200 */
.L_x_11468:
        /* <DEDUP_REMOVED lines=50> */
.L_x_11473:
[----:B------:R-:W-:-:S07]  /*289370*/  VIADD R90, R105, 0x1 ;  /* 0x00000001695a7836 */ /* 0x000fce0000000000 */
.L_x_11472:
        /* <DEDUP_REMOVED lines=40> */
.L_x_11474:
        /* <DEDUP_REMOVED lines=43> */
[----:B------:R-:W-:-:S03]  /*2898b0*/  MOV R81, 0x3fd80000 ;  /* 0x3fd8000000517802 */ /* 0x000fc60000000f00 */
        /* <DEDUP_REMOVED lines=24> */
.L_x_11476:
[----:B------:R-:W-:Y:S05]  /*289a40*/  BSYNC.RECONVERGENT B1 ;  /* 0x0000000000017941 */ /* 0x000fea0003800200 */
.L_x_11475:
        /* <DEDUP_REMOVED lines=23> */
.L_x_11478:
[----:B------:R-:W-:Y:S05]  /*289bc0*/  BSYNC.RECONVERGENT B1 ;  /* 0x0000000000017941 */ /* 0x000fea0003800200 */
.L_x_11477:
        /* <DEDUP_REMOVED lines=23> */
.L_x_11480:
[----:B------:R-:W-:Y:S05]  /*289d40*/  BSYNC.RECONVERGENT B1 ;  /* 0x0000000000017941 */ /* 0x000fea0003800200 */
.L_x_11479:
        /* <DEDUP_REMOVED lines=23> */
.L_x_11482:
[----:B------:R-:W-:Y:S05]  /*289ec0*/  BSYNC.RECONVERGENT B1 ;  /* 0x0000000000017941 */ /* 0x000fea0003800200 */
.L_x_11481:
        /* <DEDUP_REMOVED lines=22> */
.L_x_11484:
[----:B------:R-:W-:Y:S05]  /*28a030*/  BSYNC.RECONVERGENT B1 ;  /* 0x0000000000017941 */ /* 0x000fea0003800200 */
.L_x_11483:
        /* <DEDUP_REMOVED lines=25> */
.L_x_11486:
[----:B------:R-:W-:Y:S05]  /*28a1d0*/  BSYNC.RECONVERGENT B1 ;  /* 0x0000000000017941 */ /* 0x000fea0003800200 */
.L_x_11485:
        /* <DEDUP_REMOVED lines=30> */
.L_x_11489:
[----:B------:R-:W-:Y:S05]  /*28a3c0*/  BSYNC.RECONVERGENT B1 ;  /* 0x0000000000017941 */ /* 0x000fea0003800200 */
.L_x_11488:
        /* <DEDUP_REMOVED lines=21> */
.L_x_11491:
[----:B------:R-:W-:Y:S05]  /*28a520*/  BSYNC.RECONVERGENT B1 ;  /* 0x0000000000017941 */ /* 0x000fea0003800200 */
.L_x_11490:
        /* <DEDUP_REMOVED lines=14> */
.L_x_11493:
[----:B------:R-:W-:Y:S05]  /*28a610*/  BSYNC.RECONVERGENT B0 ;  /* 0x0000000000007941 */ /* 0x000fea0003800200 */
.L_x_11492:
        /* <DEDUP_REMOVED lines=94> */
.L_x_11495:
[----:B------:R-:W-:Y:S05]  /*28ac00*/  BSYNC.RECONVERGENT B7 ;  /* 0x0000000000077941 */ /* 0x000fea0003800200 */
.L_x_11494:
        /* <DEDUP_REMOVED lines=54> */
.L_x_11499:
[----:B------:R-:W-:Y:S05]  /*28af70*/  BSYNC.RECONVERGENT B8 ;  /* 0x0000000000087941 */ /* 0x000fea0003800200 */
.L_x_11498:
[----:B------:R-:W-:-:S07]  /*28af80*/  VIADD R7, R105, 0x1 ;  /* 0x0000000169077836 */ /* 0x000fce0000000000 */
.L_x_11497:
[----:B------:R-:W-:Y:S05]  /*28af90*/  BSYNC.RECONVERGENT B7 ;  /* 0x0000000000077941 */ /* 0x000fea0003800200 */
.L_x_11496:
        /* <DEDUP_REMOVED lines=51> */
.L_x_11501:
[----:B------:R-:W-:Y:S05]  /*28b2d0*/  BSYNC.RECONVERGENT B1 ;  /* 0x0000000000017941 */ /* 0x000fea0003800200 */
.L_x_11500:
        /* <DEDUP_REMOVED lines=16> */
.L_x_11503:
[----:B------:R-:W-:Y:S01]  /*28b3e0*/  VIADD R96, R105, 0x1 ;  /* 0x0000000169607836 */ /* 0x000fe20000000000 */
[----:B------:R-:W-:Y:S01]  /*28b3f0*/  MOV R42, R58 ;  /* 0x0000003a002a7202 */ /* 0x000fe20000000f00 */
[----:B------:R-:W-:Y:S02]  /*28b400*/  IMAD.MOV.U32 R105, RZ, RZ, R6 ;  /* 0x000000ffff697224 */ /* 0x000fe400078e0006 */
[----:B------:R-:W-:-:S07]  /*28b410*/  IMAD.MOV.U32 R43, RZ, RZ, R59 ;  /* 0x000000ffff2b7224 */ /* 0x000fce00078e003b */
.L_x_11502:
        /* <DEDUP_REMOVED lines=36> */
.L_x_11505:
[----:B------:R-:W-:Y:S02]  /*28b660*/  IMAD.MOV.U32 R42, RZ, RZ, R102 ;  /* 0x000000ffff2a7224 */ /* 0x000fe400078e0066 */
[----:B------:R-:W-:-:S07]  /*28b670*/  IMAD.MOV.U32 R43, RZ, RZ, R103 ;  /* 0x000000ffff2b7224 */ /* 0x000fce00078e0067 */
.L_x_11504:
        /* <DEDUP_REMOVED lines=50> */
.L_x_11507:
[----:B------:R-:W-:Y:S05]  /*28b9a0*/  BSYNC.RECONVERGENT B1 ;  /* 0x0000000000017941 */ /* 0x000fea0003800200 */
.L_x_11506:
        /* <DEDUP_REMOVED lines=57> */
.L_x_11509:
        /* <DEDUP_REMOVED lines=72> */
.L_x_11510:
[----:B------:R-:W-:Y:S05]  /*28c1c0*/  BSYNC.RECONVERGENT B0 ;  /* 0x0000000000007941 */ /* 0x000fea0003800200 */
.L_x_11508:
        /* <DEDUP_REMOVED lines=35> */
.L_x_11512:
[----:B------:R-:W-:Y:S05]  /*28c400*/  BSYNC.RECONVERGENT B7 ;  /* 0x0000000000077941 */ /* 0x000fea0003800200 */
.L_x_11511:
        /* <DEDUP_REMOVED lines=54> */
.L_x_11516:
[----:B------:R-:W-:Y:S05]  /*28c770*/  BSYNC.RECONVERGENT B8 ;  /* 0x0000000000087941 */ /* 0x000fea0003800200 */
.L_x_11515:
[----:B------:R-:W-:-:S07]  /*28c780*/  VIADD R7, R105, 0x1 ;  /* 0x0000000169077836 */ /* 0x000fce0000000000 */
.L_x_11514:
[----:B------:R-:W-:Y:S05]  /*28c790*/  BSYNC.RECONVERGENT B7 ;  /* 0x0000000000077941 */ /* 0x000fea0003800200 */
.L_x_11513:
        /* <DEDUP_REMOVED lines=75> */
.L_x_11520:
[----:B------:R-:W-:Y:S05]  /*28cc50*/  BSYNC.RECONVERGENT B8 ;  /* 0x0000000000087941 */ /* 0x000fea0003800200 */
.L_x_11519:
[----:B------:R-:W-:-:S07]  /*28cc60*/  VIADD R7, R105, 0x1 ;  /* 0x0000000169077836 */ /* 0x000fce0000000000 */
.L_x_11518:
[----:B------:R-:W-:Y:S05]  /*28cc70*/  BSYNC.RECONVERGENT B7 ;  /* 0x0000000000077941 */ /* 0x000fea0003800200 */
.L_x_11517:
        /* <DEDUP_REMOVED lines=53> */
.L_x_11522:
[----:B------:R-:W-:Y:S05]  /*28cfd0*/  BSYNC.RECONVERGENT B7 ;  /* 0x0000000000077941 */ /* 0x000fea0003800200 */
.L_x_11521:
        /* <DEDUP_REMOVED lines=59> */
.L_x_11524:
[----:B------:R-:W-:Y:S05]  /*28d390*/  BSYNC.RECONVERGENT B1 ;  /* 0x0000000000017941 */ /* 0x000fea0003800200 */
.L_x_11523:
        /* <DEDUP_REMOVED lines=22> */
.L_x_11526:
[----:B------:R-:W-:Y:S05]  /*28d500*/  BSYNC.RECONVERGENT B1 ;  /* 0x0000000000017941 */ /* 0x000fea0003800200 */
.L_x_11525:
        /* <DEDUP_REMOVED lines=22> */
.L_x_11528:
[----:B------:R-:W-:Y:S05]  /*28d670*/  BSYNC.RECONVERGENT B1 ;  /* 0x0000000000017941 */ /* 0x000fea0003800200 */
.L_x_11527:
        /* <DEDUP_REMOVED lines=22> */
.L_x_11530:
[----:B------:R-:W-:Y:S05]  /*28d7e0*/  BSYNC.RECONVERGENT B1 ;  /* 0x0000000000017941 */ /* 0x000fea0003800200 */
.L_x_11529:
[----:B------:R-:W-:Y:S01]  /*28d7f0*/  DMUL R80, R72, R72 ;  /* 0x0000004848507228 */ /* 0x000fe20000000000 */
[----:B------:R-:W-:Y:S01]  /*28d800*/  IMAD.MOV.U32 R76, RZ, RZ, 0x0 ;  /* 0x00000000ff4c7424 */ /* 0x000fe200078e00ff */
[----:B------:R-:W-:Y:S01]  /*28d810*/  DMUL R84, R50, R50 ;  /* 0x0000003232547228 */ /* 0x000fe20000000000 */
[----:B------:R-:W-:Y:S01]  /*28d820*/  MOV R77, 0x3fd80000 ;  /* 0x3fd80000004d7802 */ /* 0x000fe20000000f00 */
        /* <DEDUP_REMOVED lines=22> */
.L_x_11532:
[----:B------:R-:W-:Y:S05]  /*28d990*/  BSYNC.RECONVERGENT B1 ;  /* 0x0000000000017941 */ /* 0x000fea0003800200 */
.L_x_11531:
        /* <DEDUP_REMOVED lines=33> */
[----:B------:R-:W-:Y:S02]  /*28dbb0*/  MOV R101, R81 ;  /* 0x0000005100657202 */ /* 0x000fe40000000f00 */
[----:B------:R-:W-:-:S07]  /*28dbc0*/  MOV R110, 0x28dbe0 ;  /* 0x0028dbe0006e7802 */ /* 0x000fce0000000f00 */
[----:B------:R-:W-:Y:S05]  /*28dbd0*/  CALL.REL.NOINC `($__internal_17_$__cuda_sm20_dsqrt_rn_f64_mediumpath_v1) ;  /* 0x000001a800a87944 */ /* 0x000fea0003c00000 */
[----:B------:R-:W-:Y:S02]  /*28dbe0*/  IMAD.MOV.U32 R54, RZ, RZ, R100 ;  /* 0x000000ffff367224 */ /* 0x000fe400078e0064 */
[----:B------:R-:W-:-:S07]  /*28dbf0*/  IMAD.MOV.U32 R55, RZ, RZ, R101 ;  /* 0x000000ffff377224 */ /* 0x000fce00078e0065 */
.L_x_11534:
[----:B------:R-:W-:Y:S05]  /*28dc00*/  BSYNC.RECONVERGENT B1 ;  /* 0x0000000000017941 */ /* 0x000fea0003800200 */
.L_x_11533:
        /* <DEDUP_REMOVED lines=27> */
.L_x_11536:
[----:B------:R-:W-:Y:S05]  /*28ddc0*/  BSYNC.RECONVERGENT B1 ;  /* 0x0000000000017941 */ /* 0x000fea0003800200 */
.L_x_11535:
        /* <DEDUP_REMOVED lines=25> */
.L_x_11538:
[----:B------:R-:W-:Y:S05]  /*28df60*/  BSYNC.RECONVERGENT B1 ;  /* 0x0000000000017941 */ /* 0x000fea0003800200 */
.L_x_11537:
        /* <DEDUP_REMOVED lines=22> */
.L_x_11540:
[----:B------:R-:W-:Y:S05]  /*28e0d0*/  BSYNC.RECONVERGENT B1 ;  /* 0x0000000000017941 */ /* 0x000fea0003800200 */
.L_x_11539:
        /* <DEDUP_REMOVED lines=22> */
.L_x_11542:
[----:B------:R-:W-:Y:S05]  /*28e240*/  BSYNC.RECONVERGENT B1 ;  /* 0x0000000000017941 */ /* 0x000fea0003800200 */
.L_x_11541:
        /* <DEDUP_REMOVED lines=22> */
.L_x_11544:
[----:B------:R-:W-:Y:S05]  /*28e3b0*/  BSYNC.RECONVERGENT B1 ;  /* 0x0000000000017941 */ /* 0x000fea0003800200 */
.L_x_11543:
        /* <DEDUP_REMOVED lines=16> */
.L_x_11546:
[----:B------:R-:W-:Y:S05]  /*28e4c0*/  BSYNC.RECONVERGENT B0 ;  /* 0x0000000000007941 */ /* 0x000fea0003800200 */
.L_x_11545:
        /* <DEDUP_REMOVED lines=11> */
.L_x_11548:
[----:B------:R-:W-:Y:S05]  /*28e580*/  BSYNC.RECONVERGENT B0 ;  /* 0x0000000000007941 */ /* 0x000fea0003800200 */
.L_x_11547:
        /* <DEDUP_REMOVED lines=45> */
.L_x_11552:
[----:B------:R-:W-:Y:S05]  /*28e860*/  BSYNC.RECONVERGENT B7 ;  /* 0x0000000000077941 */ /* 0x000fea0003800200 */
.L_x_11551:
        /* <DEDUP_REMOVED lines=118> */
.L_x_11554:
[----:B------:R-:W-:Y:S05]  /*28efd0*/  BSYNC.RECONVERGENT B7 ;  /* 0x0000000000077941 */ /* 0x000fea0003800200 */
.L_x_11553:
        /* <DEDUP_REMOVED lines=91> */
.L_x_11550:
        /* <DEDUP_REMOVED lines=28> */
.L_x_11557:
[----:B------:R-:W-:Y:S05]  /*28f750*/  BSYNC.RECONVERGENT B7 ;  /* 0x0000000000077941 */ /* 0x000fea0003800200 */
.L_x_11556:
        /* <DEDUP_REMOVED lines=118> */
.L_x_11559:
[----:B------:R-:W-:Y:S05]  /*28fec0*/  BSYNC.RECONVERGENT B7 ;  /* 0x0000000000077941 */ /* 0x000fea0003800200 */
.L_x_11558:
        /* <DEDUP_REMOVED lines=16> */
[----:B------:R-:W-:-:S05]  /*28ffd0*/  @P3 MOV R7, 0x7f3321d2 ;  /* 0x7f3321d200073802 */ /* 0x000fca0000000f00 */
        /* <DEDUP_REMOVED lines=73> */
.L_x_11555:
[----:B------:R-:W-:Y:S05]  /*290470*/  BSYNC.RECONVERGENT B1 ;  /* 0x0000000000017941 */ /* 0x000fea0003800200 */
.L_x_11549:
        /* <DEDUP_REMOVED lines=19> */
.L_x_11561:
[----:B------:R-:W-:Y:S05]  /*2905b0*/  BSYNC.RECONVERGENT B7 ;  /* 0x0000000000077941 */ /* 0x000fea0003800200 */
.L_x_11560:
        /* <DEDUP_REMOVED lines=26> */
.L_x_11563:
[----:B------:R-:W-:Y:S05]  /*290760*/  BSYNC.RECONVERGENT B1 ;  /* 0x0000000000017941 */ /* 0x000fea0003800200 */
.L_x_11562:
        /* <DEDUP_REMOVED lines=20> */
.L_x_11565:
[----:B------:R-:W-:Y:S05]  /*2908b0*/  BSYNC.RECONVERGENT B1 ;  /* 0x0000000000017941 */ /* 0x000fea0003800200 */
.L_x_11564:
        /* <DEDUP_REMOVED lines=57> */
.L_x_11567:
        /* <DEDUP_REMOVED lines=72> */
.L_x_11568:
[----:B------:R-:W-:Y:S05]  /*2910d0*/  BSYNC.RECONVERGENT B0 ;  /* 0x0000000000007941 */ /* 0x000fea0003800200 */
.L_x_11566:
        /* <DEDUP_REMOVED lines=35> */
.L_x_11570:
[----:B------:R-:W-:Y:S05]  /*291310*/  BSYNC.RECONVERGENT B7 ;  /* 0x0000000000077941 */ /* 0x000fea0003800200 */
.L_x_11569:
        /* <DEDUP_REMOVED lines=55> */
.L_x_11574:
[----:B------:R-:W-:Y:S05]  /*291690*/  BSYNC.RECONVERGENT B8 ;  /* 0x0000000000087941 */ /* 0x000fea0003800200 */
.L_x_11573:
[----:B------:R-:W-:-:S07]  /*2916a0*/  VIADD R7, R105, 0x1 ;  /* 0x0000000169077836 */ /* 0x000fce0000000000 */
.L_x_11572:
[----:B------:R-:W-:Y:S05]  /*2916b0*/  BSYNC.RECONVERGENT B7 ;  /* 0x0000000000077941 */ /* 0x000fea0003800200 */
.L_x_11571:
        /* <DEDUP_REMOVED lines=76> */
.L_x_11576:
        /* <DEDUP_REMOVED lines=69> */
.L_x_11577:
[----:B------:R-:W-:Y:S05]  /*291fd0*/  BSYNC.RECONVERGENT B0 ;  /* 0x0000000000007941 */ /* 0x000fea0003800200 */
.L_x_11575:
        /* <DEDUP_REMOVED lines=28> */
.L_x_11581:
[----:B------:R-:W-:Y:S05]  /*2921a0*/  BSYNC.RECONVERGENT B8 ;  /* 0x0000000000087941 */ /* 0x000fea0003800200 */
.L_x_11580:
[----:B------:R-:W-:-:S04]  /*2921b0*/  LOP3.LUT R105, R105, 0x1, RZ, 0xc0, !PT ;  /* 0x0000000169697812 */ /* 0x000fc800078ec0ff */
[----:B------:R-:W-:-:S13]  /*2921c0*/  ISETP.NE.U32.AND P0, PT, R105, 0x1, PT ;  /* 0x000000016900780c */ /* 0x000fda0003f05070 */
.L_x_11579:
[----:B------:R-:W-:Y:S05]  /*2921d0*/  BSYNC.RECONVERGENT B7 ;  /* 0x0000000000077941 */ /* 0x000fea0003800200 */
.L_x_11578:
        /* <DEDUP_REMOVED lines=59> */
.L_x_11583:
[----:B------:R-:W-:Y:S05]  /*292590*/  BSYNC.RECONVERGENT B0 ;  /* 0x0000000000007941 */ /* 0x000fea0003800200 */
.L_x_11582:
[CC--:B------:R-:W-:Y:S02]  /*2925a0*/  DMUL R50, R64.reuse, -R40.reuse ;  /* 0x8000002840327228 */ /* 0x0c0fe40000000000 */
[----:B------:R-:W-:-:S06]  /*2925b0*/  DMUL R40, R64, R40 ;  /* 0x0000002840287228 */ /* 0x000fcc0000000000 */
[----:B------:R-:W-:Y:S02]  /*2925c0*/  DMUL R42, R50, R42 ;  /* 0x0000002a322a7228 */ /* 0x000fe40000000000 */
[----:B------:R-:W-:Y:S01]  /*2925d0*/  DMUL R38, R40, R38 ;  /* 0x0000002628267228 */ /* 0x000fe20000000000 */
[----:B------:R-:W-:Y:S10]  /*2925e0*/  BRA `(.L_x_11584) ;  /* 0x0000000000087947 */ /* 0x000ff40003800000 */
.L_x_11487:
[----:B------:R-:W-:Y:S02]  /*2925f0*/  DADD R42, R40, -R74 ;  /* 0x00000000282a7229 */ /* 0x000fe4000000084a */
[----:B------:R-:W-:-:S11]  /*292600*/  DADD R38, R38, -R54 ;  /* 0x0000000026267229 */ /* 0x000fd60000000836 */
.L_x_11584:
        /* <DEDUP_REMOVED lines=17> */
.L_x_11589:
        /* <DEDUP_REMOVED lines=12> */
.L_x_11588:
[----:B------:R-:W-:Y:S05]  /*2927e0*/  BSYNC.RELIABLE B0 ;  /* 0x0000000000007941 */ /* 0x000fea0003800100 */
.L_x_11587:
        /* <DEDUP_REMOVED lines=28> */
.L_x_11591:
[----:B------:R-:W-:Y:S05]  /*2929b0*/  BSYNC.RECONVERGENT B7 ;  /* 0x0000000000077941 */ /* 0x000fea0003800200 */
.L_x_11590:
[----:B------:R-:W0:Y:S02]  /*2929c0*/  I2F.F64 R2, R3 ;  /* 0x0000000300027312 */ /* 0x000e240000201c00 */
[----:B0-----:R-:W-:-:S06]  /*2929d0*/  DADD R38, R2, R38 ;  /* 0x0000000002267229 */ /* 0x001fcc0000000026 */
[----:B------:R0:W1:Y:S05]  /*2929e0*/  F2I.F64.TRUNC R3, R38 ;  /* 0x0000002600037311 */ /* 0x00006a000030d100 */
.L_x_11586:
[----:B------:R-:W-:Y:S05]  /*2929f0*/  BSYNC.RECONVERGENT B1 ;  /* 0x0000000000017941 */ /* 0x000fea0003800200 */
.L_x_11585:
[----:B------:R-:W-:Y:S05]  /*292a00*/  @P5 BRA `(.L_x_11592) ;  /* 0xffffff60000c5947 */ /* 0x000fea000383ffff */
[----:B------:R-:W-:Y:S05]  /*292a10*/  BSYNC.RECONVERGENT B5 ;  /* 0x0000000000057941 */ /* 0x000fea0003800200 */
.L_x_11465:
[----:B-1----:R-:W1:Y:S02]  /*292a20*/  I2F.F64 R2, R3 ;  /* 0x0000000300027312 */ /* 0x002e640000201c00 */
.L_x_11464:
[----:B------:R-:W-:Y:S05]  /*292a30*/  BSYNC.RECONVERGENT B6 ;  /* 0x0000000000067941 */ /* 0x000fea0003800200 */
.L_x_11463:
[----:B-1----:R-:W-:Y:S01]  /*292a40*/  DSETP.GEU.AND P0, PT, R30, R2, PT ;  /* 0x000000021e00722a */ /* 0x002fe20003f0e000 */
[C---:B------:R-:W-:Y:S02]  /*292a50*/  IMAD R7, R9.reuse, 0x3, RZ ;  /* 0x0000000309077824 */ /* 0x040fe400078e02ff */
[----:B0---4-:R-:W-:-:S04]  /*292a60*/  IMAD.WIDE.U32 R38, R9, 0x8, R28 ;  /* 0x0000000809267825 */ /* 0x011fc800078e001c */
[----:B------:R-:W-:-:S04]  /*292a70*/  IMAD.WIDE.U32 R6, R7, 0x8, R28 ;  /* 0x0000000807067825 */ /* 0x000fc800078e001c */
[----:B------:R-:W-:-:S03]  /*292a80*/  VIADD R12, R12, 0x2 ;  /* 0x000000020c0c7836 */ /* 0x000fc60000000000 */
[----:B------:R0:W-:Y:S04]  /*292a90*/  @!P0 STG.E.64 desc[UR4][R6.64], R20 ;  /* 0x0000001406008986 */ /* 0x0001e8000c101b04 */
[----:B------:R0:W-:Y:S04]  /*292aa0*/  @!P0 STG.E.64 desc[UR4][R6.64+0x8], R18 ;  /* 0x0000081206008986 */ /* 0x0001e8000c101b04 */
[----:B------:R0:W-:Y:S04]  /*292ab0*/  @!P0 STG.E.64 desc[UR4][R6.64+0x10], R16 ;  /* 0x0000101006008986 */ /* 0x0001e8000c101b04 */
[----:B------:R0:W-:Y:S04]  /*292ac0*/  @!P0 STG.E.64 desc[UR4][R38.64+0xa8], R30 ;  /* 0x0000a81e26008986 */ /* 0x0001e8000c101b04 */
[----:B------:R0:W-:Y:S04]  /*292ad0*/  @P0 STG.E.64 desc[UR4][R6.64], R70 ;  /* 0x0000004606000986 */ /* 0x0001e8000c101b04 */
[----:B------:R0:W-:Y:S04]  /*292ae0*/  @P0 STG.E.64 desc[UR4][R6.64+0x8], R66 ;  /* 0x0000084206000986 */ /* 0x0001e8000c101b04 */
[----:B------:R0:W-:Y:S01]  /*292af0*/  @P0 STG.E.64 desc[UR4][R6.64+0x10], R68 ;  /* 0x0000104406000986 */ /* 0x0001e2000c101b04 */
[----:B------:R-:W-:-:S03]  /*292b00*/  @P0 IMAD.MOV.U32 R30, RZ, RZ, R2 ;  /* 0x000000ffff1e0224 */ /* 0x000fc600078e0002 */
[----:B------:R0:W-:Y:S01]  /*292b10*/  @P0 STG.E.64 desc[UR4][R38.64+0xa8], R2 ;  /* 0x0000a80226000986 */ /* 0x0001e2000c101b04 */
[----:B------:R-:W-:-:S07]  /*292b20*/  @P0 IMAD.MOV.U32 R31, RZ, RZ, R3 ;  /* 0x000000ffff1f0224 */ /* 0x000fce00078e0003 */
.L_x_11066:
[----:B------:R-:W-:Y:S01]  /*292b30*/  ISETP.GT.AND P0, PT, R12, 0x3e8, PT ;  /* 0x000003e80c00780c */ /* 0x000fe20003f04270 */
[----:B------:R-:W-:-:S03]  /*292b40*/  DSETP.GEU.AND P1, PT, R30, R14, PT ;  /* 0x0000000e1e00722a */ /* 0x000fc60003f2e000 */
[C---:B------:R-:W-:Y:S02]  /*292b50*/  ISETP.GT.OR P0, PT, R13.reuse, 0x1, P0 ;  /* 0x000000010d00780c */ /* 0x040fe40000704670 */
[----:B------:R-:W-:Y:S02]  /*292b60*/  IADD3 R13, PT, PT, R13, -0x1, RZ ;  /* 0xffffffff0d0d7810 */ /* 0x000fe40007ffe0ff */
[----:B------:R-:W-:Y:S02]  /*292b70*/  FSEL R14, R30, R14, !P1 ;  /* 0x0000000e1e0e7208 */ /* 0x000fe40004800000 */
[----:B------:R-:W-:Y:S02]  /*292b80*/  FSEL R15, R31, R15, !P1 ;  /* 0x0000000f1f0f7208 */ /* 0x000fe40004800000 */
[----:B------:R-:W-:-:S05]  /*292b90*/  SEL R8, R9, R8, !P1 ;  /* 0x0000000809087207 */ /* 0x000fca0004800000 */
[----:B------:R-:W-:Y:S05]  /*292ba0*/  @P0 BRA `(.L_x_11332) ;  /* 0x0000000400f00947 */ /* 0x000fea0003800000 */
[----:B01-34-:R-:W3:Y:S04]  /*292bb0*/  LDG.E.64 R2, desc[UR4][R28.64+0xa8] ;  /* 0x0000a8041c027981 */ /* 0x01bee8000c1e1b00 */
[----:B------:R-:W4:Y:S04]  /*292bc0*/  LDG.E.64 R16, desc[UR4][R28.64+0xb0] ;  /* 0x0000b0041c107981 */ /* 0x000f28000c1e1b00 */
[----:B------:R-:W5:Y:S04]  /*292bd0*/  LDG.E.64 R6, desc[UR4][R28.64+0xb8] ;  /* 0x0000b8041c067981 */ /* 0x000f68000c1e1b00 */
[----:B------:R-:W2:Y:S01]  /*292be0*/  LDG.E.64 R20, desc[UR4][R28.64+0xc0] ;  /* 0x0000c0041c147981 */ /* 0x000ea2000c1e1b00 */
[----:B------:R-:W-:Y:S01]  /*292bf0*/  BSSY.RECONVERGENT B0, `(.L_x_11593) ;  /* 0x000000a000007945 */ /* 0x000fe20003800200 */
[----:B------:R-:W-:Y:S01]  /*292c00*/  MOV R140, 0x292c90 ;  /* 0x00292c90008c7802 */ /* 0x000fe20000000f00 */
[----:B---3--:R-:W-:-:S08]  /*292c10*/  DADD R18, RZ, R2 ;  /* 0x00000000ff127229 */ /* 0x008fd00000000002 */
[----:B----4-:R-:W-:-:S08]  /*292c20*/  DADD R18, R18, R16 ;  /* 0x0000000012127229 */ /* 0x010fd00000000010 */
[----:B-----5:R-:W-:-:S08]  /*292c30*/  DADD R18, R18, R6 ;  /* 0x0000000012127229 */ /* 0x020fd00000000006 */
[----:B--2---:R-:W-:-:S08]  /*292c40*/  DADD R18, R18, R20 ;  /* 0x0000000012127229 */ /* 0x004fd00000000014 */
[----:B------:R-:W-:-:S08]  /*292c50*/  DFMA R2, R18, -0.25, R2 ;  /* 0xbfd000001202782b */ /* 0x000fd00000000002 */
[----:B------:R-:W-:-:S10]  /*292c60*/  DADD R102, -RZ, |R2| ;  /* 0x00000000ff667229 */ /* 0x000fd40000000502 */
[----:B------:R-:W-:-:S07]  /*292c70*/  IMAD.MOV.U32 R141, RZ, RZ, R103 ;  /* 0x000000ffff8d7224 */ /* 0x000fce00078e0067 */
[----:B------:R-:W-:Y:S05]  /*292c80*/  CALL.REL.NOINC `($_Z8FitGrainPdPiS0_S_S_S0_S0_S_S_S_S_S_S_S_S_S_S_S_S_$__internal_accurate_pow) ;  /* 0x0000015c001c7944 */ /* 0x000fea0003c00000 */
[----:B------:R-:W-:Y:S05]  /*292c90*/  BSYNC.RECONVERGENT B0 ;  /* 0x0000000000007941 */ /* 0x000fea0003800200 */
.L_x_11593:
[----:B------:R-:W-:Y:S01]  /*292ca0*/  DADD R30, R2, 2 ;  /* 0x40000000021e7429 */ /* 0x000fe20000000000 */
[----:B------:R-:W-:Y:S01]  /*292cb0*/  BSSY.RECONVERGENT B0, `(.L_x_11594) ;  /* 0x000000f000007945 */ /* 0x000fe20003800200 */
[----:B------:R-:W-:Y:S02]  /*292cc0*/  DFMA R16, R18, -0.25, R16 ;  /* 0xbfd000001210782b */ /* 0x000fe40000000010 */
        /* <DEDUP_REMOVED lines=13> */
.L_x_11595:
[----:B------:R-:W-:Y:S05]  /*292da0*/  BSYNC.RECONVERGENT B0 ;  /* 0x0000000000007941 */ /* 0x000fea0003800200 */
.L_x_11594:
        /* <DEDUP_REMOVED lines=9> */
.L_x_11596:
        /* <DEDUP_REMOVED lines=15> */
.L_x_11599:
[----:B------:R-:W-:-:S11]  /*292f30*/  DADD R30, R16, 2 ;  /* 0x40000000101e7429 */ /* 0x000fd60000000000 */
.L_x_11598:
[----:B------:R-:W-:Y:S05]  /*292f40*/  BSYNC.RECONVERGENT B0 ;  /* 0x0000000000007941 */ /* 0x000fea0003800200 */
.L_x_11597:
[----:B------:R-:W-:Y:S01]  /*292f50*/  DFMA R6, R18, -0.25, R6 ;  /* 0xbfd000001206782b */ /* 0x000fe20000000006 */
        /* <DEDUP_REMOVED lines=10> */
.L_x_11600:
        /* <DEDUP_REMOVED lines=15> */
.L_x_11603:
[----:B------:R-:W-:-:S11]  /*2930f0*/  DADD R16, R6, 2 ;  /* 0x4000000006107429 */ /* 0x000fd60000000000 */
.L_x_11602:
[----:B------:R-:W-:Y:S05]  /*293100*/  BSYNC.RECONVERGENT B0 ;  /* 0x0000000000007941 */ /* 0x000fea0003800200 */
.L_x_11601:
        /* <DEDUP_REMOVED lines=11> */
.L_x_11604:
        /* <DEDUP_REMOVED lines=15> */
.L_x_11607:
[----:B------:R-:W-:-:S11]  /*2932b0*/  DADD R6, R18, 2 ;  /* 0x4000000012067429 */ /* 0x000fd60000000000 */
.L_x_11606:
[----:B------:R-:W-:Y:S05]  /*2932c0*/  BSYNC.RECONVERGENT B0 ;  /* 0x0000000000007941 */ /* 0x000fea0003800200 */
.L_x_11605:
        /* <DEDUP_REMOVED lines=10> */
.L_x_11332:
[----:B------:R-:W-:Y:S05]  /*293370*/  BSYNC.RELIABLE B4 ;  /* 0x0000000000047941 */ /* 0x000fea0003800100 */
.L_x_11063:
[----:B------:R-:W-:-:S13]  /*293380*/  ISETP.GE.AND P0, PT, R12, 0x3e8, PT ;  /* 0x000003e80c00780c */ /* 0x000fda0003f06270 */
[----:B------:R-:W-:Y:S05]  /*293390*/  @!P0 BRA `(.L_x_11608) ;  /* 0xfffffcb000288947 */ /* 0x000fea000383ffff */
.L_x_10925:
[----:B------:R-:W-:Y:S05]  /*2933a0*/  BSYNC.RECONVERGENT B3 ;  /* 0x0000000000037941 */ /* 0x000fea0003800200 */
.L_x_10924:
[----:B01-34-:R-:W-:-:S04]  /*2933b0*/  IMAD R3, R8, 0x3, RZ ;  /* 0x0000000308037824 */ /* 0x01bfc800078e02ff */
[----:B------:R-:W-:-:S05]  /*2933c0*/  IMAD.WIDE.U32 R2, R3, 0x8, R28 ;  /* 0x0000000803027825 */ /* 0x000fca00078e001c */
[----:B------:R-:W3:Y:S04]  /*2933d0*/  LDG.E.64 R6, desc[UR4][R2.64] ;  /* 0x0000000402067981 */ /* 0x000ee8000c1e1b00 */
[----:B---3--:R0:W-:Y:S04]  /*2933e0*/  STG.E.64 desc[UR4][R34.64], R6 ;  /* 0x0000000622007986 */ /* 0x0081e8000c101b04 */
[----:B------:R-:W3:Y:S04]  /*2933f0*/  LDG.E.64 R14, desc[UR4][R2.64+0x8] ;  /* 0x00000804020e7981 */ /* 0x000ee8000c1e1b00 */
[----:B---3--:R0:W-:Y:S04]  /*293400*/  STG.E.64 desc[UR4][R34.64+0x8], R14 ;  /* 0x0000080e22007986 */ /* 0x0081e8000c101b04 */
[----:B------:R-:W3:Y:S01]  /*293410*/  LDG.E.64 R16, desc[UR4][R2.64+0x10] ;  /* 0x0000100402107981 */ /* 0x000ee2000c1e1b00 */
[----:B------:R-:W-:-:S03]  /*293420*/  ISETP.GT.AND P0, PT, R12, 0x3e8, PT ;  /* 0x000003e80c00780c */ /* 0x000fc60003f04270 */
[----:B---3--:R0:W-:Y:S10]  /*293430*/  STG.E.64 desc[UR4][R34.64+0x10], R16 ;  /* 0x0000101022007986 */ /* 0x0081f4000c101b04 */
[----:B------:R-:W-:Y:S05]  /*293440*/  @P0 BRA `(.L_x_11609) ;  /* 0x0000014800100947 */ /* 0x000fea0003800000 */
[----:B0-----:R-:W-:-:S06]  /*293450*/  IMAD.WIDE.U32 R14, R8, 0x8, R28 ;  /* 0x00000008080e7825 */ /* 0x001fcc00078e001c */
[----:B------:R-:W5:Y:S01]  /*293460*/  LDG.E.64 R14, desc[UR4][R14.64+0xa8] ;  /* 0x0000a8040e0e7981 */ /* 0x000f62000c1e1b00 */
[----:B------:R-:W-:Y:S01]  /*293470*/  BSSY.RELIABLE B3, `(.L_x_11610) ;  /* 0x0001478000037945 */ /* 0x000fe20003800100 */
[----:B------:R-:W-:Y:S02]  /*293480*/  IMAD.MOV.U32 R8, RZ, RZ, R12 ;  /* 0x000000ffff087224 */ /* 0x000fe400078e000c */
[----:B------:R-:W-:-:S07]  /*293490*/  IMAD.MOV.U32 R9, RZ, RZ, RZ ;  /* 0x000000ffff097224 */ /* 0x000fce00078e00ff */
.L_x_11873:
[----:B------:R-:W-:-:S04]  /*2934a0*/  IMAD.WIDE.U32 R18, R9, 0x8, R36 ;  /* 0x0000000809127825 */ /* 0x000fc800078e0024 */
[C---:B0-----:R-:W-:Y:S02]  /*2934b0*/  IMAD.WIDE.U32 R16, R9.reuse, 0x8, R34 ;  /* 0x0000000809107825 */ /* 0x041fe400078e0022 */
[----:B---3--:R-:W3:Y:S04]  /*2934c0*/  LDG.E.64 R18, desc[UR4][R18.64] ;  /* 0x0000000412127981 */ /* 0x008ee8000c1e1b00 */
[----:B------:R-:W3:Y:S01]  /*2934d0*/  LDG.E.64 R72, desc[UR4][R16.64] ;  /* 0x0000000410487981 */ /* 0x000ee2000c1e1b00 */
[----:B------:R-:W-:Y:S01]  /*2934e0*/  UMOV UR6, 0xd2f1a9fc ;  /* 0xd2f1a9fc00067882 */ /* 0x000fe20000000000 */
[----:B------:R-:W-:Y:S01]  /*2934f0*/  UMOV UR7, 0x3f50624d ;  /* 0x3f50624d00077882 */ /* 0x000fe20000000000 */
[----:B------:R-:W-:Y:S01]  /*293500*/  IMAD.WIDE.U32 R20, R9, 0x8, R24 ;  /* 0x0000000809147825 */ /* 0x000fe200078e0018 */
[----:B---3--:R-:W-:-:S07]  /*293510*/  DFMA R72, R18, UR6, R72 ;  /* 0x0000000612487c2b */ /* 0x008fce0008000048 */
[----:B------:R0:W-:Y:S04]  /*293520*/  STG.E.64 desc[UR4][R16.64], R72 ;  /* 0x0000004810007986 */ /* 0x0001e8000c101b04 */
[----:B------:R-:W3:Y:S01]  /*293530*/  LDG.E.64 R30, desc[UR4][R20.64] ;  /* 0x00000004141e7981 */ /* 0x000ee2000c1e1b00 */
[----:B------:R-:W-:Y:S01]  /*293540*/  IMAD.WIDE.U32 R6, R9, 0x8, R32 ;  /* 0x0000000809067825 */ /* 0x000fe200078e0020 */
[----:B---3--:R-:W-:-:S14]  /*293550*/  DSETP.GEU.AND P0, PT, R72, R30, PT ;  /* 0x0000001e4800722a */ /* 0x008fdc0003f0e000 */
[----:B------:R1:W-:Y:S04]  /*293560*/  @!P0 STG.E.64 desc[UR4][R16.64], R30 ;  /* 0x0000001e10008986 */ /* 0x0003e8000c101b04 */
[----:B------:R-:W3:Y:S01]  /*293570*/  LDG.E.64 R38, desc[UR4][R6.64] ;  /* 0x0000000406267981 */ /* 0x000ee2000c1e1b00 */
[----:B0-----:R-:W-:Y:S01]  /*293580*/  @!P0 IMAD.MOV.U32 R72, RZ, RZ, R30 ;  /* 0x000000ffff488224 */ /* 0x001fe200078e001e */
[----:B------:R-:W-:Y:S01]  /*293590*/  ISETP.GE.AND P1, PT, R10, 0x1, PT ;  /* 0x000000010a00780c */ /* 0x000fe20003f26270 */
[----:B------:R-:W-:Y:S01]  /*2935a0*/  @!P0 IMAD.MOV.U32 R73, RZ, RZ, R31 ;  /* 0x000000ffff498224 */ /* 0x000fe200078e001f */
[----:B------:R-:W-:Y:S01]  /*2935b0*/  BSSY.RECONVERGENT B5, `(.L_x_11611) ;  /* 0x0000a20000057945 */ /* 0x000fe20003800200 */
[----:B------:R-:W-:-:S04]  /*2935c0*/  CS2R R2, SRZ ;  /* 0x0000000000027805 */ /* 0x000fc8000001ff00 */
[----:B---3--:R-:W-:-:S14]  /*2935d0*/  DSETP.GT.AND P0, PT, R72, R38, PT ;  /* 0x000000264800722a */ /* 0x008fdc0003f04000 */
[----:B------:R1:W-:Y:S01]  /*2935e0*/  @P0 STG.E.64 desc[UR4][R16.64], R38 ;  /* 0x0000002610000986 */ /* 0x0003e2000c101b04 */
[----:B------:R-:W-:Y:S02]  /*2935f0*/  @P0 IMAD.MOV.U32 R72, RZ, RZ, R38 ;  /* 0x000000ffff480224 */ /* 0x000fe400078e0026 */
[----:B------:R-:W-:Y:S01]  /*293600*/  @P0 IMAD.MOV.U32 R73, RZ, RZ, R39 ;  /* 0x000000ffff490224 */ /* 0x000fe200078e0027 */
[----:B----4-:R-:W-:Y:S06]  /*293610*/  @!P1 BRA `(.L_x_11612) ;  /* 0x000000a000649947 */ /* 0x010fec0003800000 */
[----:B------:R-:W0:Y:S01]  /*293620*/  LDC.64 R40, c[0x0][0x380] ;  /* 0x0000e000ff287b82 */ /* 0x000e220000000a00 */
[----:B------:R3:W5:Y:S04]  /*293630*/  LDG.E.64 R70, desc[UR4][R34.64] ;  /* 0x0000000422467981 */ /* 0x000768000c1e1b00 */
        /* <DEDUP_REMOVED lines=8> */
[----:B--2---:R-:W-:Y:S01]  /*2936c0*/  IMAD.MOV.U32 R0, RZ, RZ, RZ ;  /* 0x000000ffff007224 */ /* 0x004fe200078e00ff */
[----:B----4-:R-:W-:Y:S01]  /*2936d0*/  DMUL R60, R62, UR6 ;  /* 0x000000063e3c7c28 */ /* 0x010fe20008000000 */
[----:B------:R-:W-:Y:S01]  /*2936e0*/  UMOV UR6, 0x6dc9c883 ;  /* 0x6dc9c88300067882 */ /* 0x000fe20000000000 */
[----:B------:R-:W-:-:S06]  /*2936f0*/  UMOV UR7, 0x3fe45f30 ;  /* 0x3fe45f3000077882 */ /* 0x000fcc0000000000 */
[----:B-1----:R-:W-:-:S06]  /*293700*/  DMUL R30, R60, UR6 ;  /* 0x000000063c1e7c28 */ /* 0x002fcc0008000000 */
[----:B------:R-:W0:Y:S01]  /*293710*/  F2I.F64 R2, R30 ;  /* 0x0000001e00027311 */ /* 0x000e220000301100 */
[----:B------:R-:W-:Y:S01]  /*293720*/  UMOV UR6, 0x54442d18 ;  /* 0x54442d1800067882 */ /* 0x000fe20000000000 */
[----:B------:R-:W-:-:S06]  /*293730*/  UMOV UR7, 0x3ff921fb ;  /* 0x3ff921fb00077882 */ /* 0x000fcc0000000000 */
[----:B0-----:R-:W0:Y:S01]  /*293740*/  I2F.F64 R58, R2 ;  /* 0x00000002003a7312 */ /* 0x001e220000201c00 */
[----:B------:R-:W-:Y:S02]  /*293750*/  DSETP.GE.AND P3, PT, |R60|, 2.14748364800000000000e+09, PT ;  /* 0x41e000003c00742a */ /* 0x000fe40003f66200 */
[----:B0-----:R-:W-:Y:S01]  /*293760*/  DFMA R38, R58, -UR6, R60 ;  /* 0x800000063a267c2b */ /* 0x001fe2000800003c */
[----:B------:R-:W-:Y:S01]  /*293770*/  UMOV UR6, 0x33145c00 ;  /* 0x33145c0000067882 */ /* 0x000fe20000000000 */
[----:B------:R-:W-:-:S06]  /*293780*/  UMOV UR7, 0x3c91a626 ;  /* 0x3c91a62600077882 */ /* 0x000fcc0000000000 */
[----:B------:R-:W-:Y:S01]  /*293790*/  DFMA R38, R58, -UR6, R38 ;  /* 0x800000063a267c2b */ /* 0x000fe20008000026 */
[----:B------:R-:W-:Y:S01]  /*2937a0*/  UMOV UR6, 0x252049c0 ;  /* 0x252049c000067882 */ /* 0x000fe20000000000 */
[----:B------:R-:W-:Y:S01]  /*2937b0*/  UMOV UR7, 0x397b839a ;  /* 0x397b839a00077882 */ /* 0x000fe20000000000 */
[----:B------:R-:W-:-:S05]  /*2937c0*/  DSETP.EQ.OR P3, PT, |R60|, +INF , !P3 ;  /* 0x7ff000003c00742a */ /* 0x000fca0005f62600 */
[----:B---3--:R-:W-:-:S11]  /*2937d0*/  DFMA R58, R58, -UR6, R38 ;  /* 0x800000063a3a7c2b */ /* 0x008fd60008000026 */
.L_x_11740:
        /* <DEDUP_REMOVED lines=38> */
.L_x_11615:
[----:B------:R-:W-:Y:S05]  /*293a40*/  BSYNC.RECONVERGENT B6 ;  /* 0x0000000000067941 */ /* 0x000fea0003800200 */
.L_x_11614:
        /* <DEDUP_REMOVED lines=55> */
.L_x_11619:
[----:B------:R-:W-:Y:S05]  /*293dc0*/  BSYNC.RECONVERGENT B7 ;  /* 0x0000000000077941 */ /* 0x000fea0003800200 */
.L_x_11618:
[----:B------:R-:W-:-:S07]  /*293dd0*/  IADD3 R5, PT, PT, R105, 0x1, RZ ;  /* 0x0000000169057810 */ /* 0x000fce0007ffe0ff */
.L_x_11617:
[----:B------:R-:W-:Y:S05]  /*293de0*/  BSYNC.RECONVERGENT B6 ;  /* 0x0000000000067941 */ /* 0x000fea0003800200 */
.L_x_11616:
        /* <DEDUP_REMOVED lines=31> */
[C---:B------:R-:W-:Y:S02]  /*293fe0*/  DMUL R54, R68.reuse, R56 ;  /* 0x0000003844367228 */ /* 0x040fe40000000000 */
        /* <DEDUP_REMOVED lines=18> */
.L_x_11621:
[----:B------:R-:W-:-:S07]  /*294110*/  VIADD R12, R105, 0x1 ;  /* 0x00000001690c7836 */ /* 0x000fce0000000000 */
.L_x_11620:
        /* <DEDUP_REMOVED lines=40> */
.L_x_11622:
        /* <DEDUP_REMOVED lines=68> */
.L_x_11624:
[----:B------:R-:W-:Y:S05]  /*2947e0*/  BSYNC.RECONVERGENT B1 ;  /* 0x0000000000017941 */ /* 0x000fea0003800200 */
.L_x_11623:
        /* <DEDUP_REMOVED lines=23> */
.L_x_11626:
[----:B------:R-:W-:Y:S05]  /*294960*/  BSYNC.RECONVERGENT B1 ;  /* 0x0000000000017941 */ /* 0x000fea0003800200 */
.L_x_11625:
        /* <DEDUP_REMOVED lines=23> */
.L_x_11628:
[----:B------:R-:W-:Y:S05]  /*294ae0*/  BSYNC.RECONVERGENT B1 ;  /* 0x0000000000017941 */ /* 0x000fea0003800200 */
.L_x_11627:
        /* <DEDUP_REMOVED lines=23> */
.L_x_11630:
[----:B------:R-:W-:Y:S05]  /*294c60*/  BSYNC.RECONVERGENT B1 ;  /* 0x0000000000017941 */ /* 0x000fea0003800200 */
.L_x_11629:
        /* <DEDUP_REMOVED lines=22> */
.L_x_11632:
[----:B------:R-:W-:Y:S05]  /*294dd0*/  BSYNC.RECONVERGENT B1 ;  /* 0x0000000000017941 */ /* 0x000fea0003800200 */
.L_x_11631:
        /* <DEDUP_REMOVED lines=25> */
.L_x_11634:
[----:B------:R-:W-:Y:S05]  /*294f70*/  BSYNC.RECONVERGENT B1 ;  /* 0x0000000000017941 */ /* 0x000fea0003800200 */
.L_x_11633:
        /* <DEDUP_REMOVED lines=30> */
.L_x_11637:
[----:B------:R-:W-:Y:S05]  /*295160*/  BSYNC.RECONVERGENT B1 ;  /* 0x0000000000017941 */ /* 0x000fea0003800200 */
.L_x_11636:
        /* <DEDUP_REMOVED lines=21> */
.L_x_11639:
[----:B------:R-:W-:Y:S05]  /*2952c0*/  BSYNC.RECONVERGENT B1 ;  /* 0x0000000000017941 */ /* 0x000fea0003800200 */
.L_x_11638:
        /* <DEDUP_REMOVED lines=14> */
.L_x_11641:
[----:B------:R-:W-:Y:S05]  /*2953b0*/  BSYNC.RECONVERGENT B0 ;  /* 0x0000000000007941 */ /* 0x000fea0003800200 */
.L_x_11640:
        /* <DEDUP_REMOVED lines=94> */
.L_x_11643:
[----:B------:R-:W-:Y:S05]  /*2959a0*/  BSYNC.RECONVERGENT B6 ;  /* 0x0000000000067941 */ /* 0x000fea0003800200 */
.L_x_11642:
        /* <DEDUP_REMOVED lines=54> */
.L_x_11647:
[----:B------:R-:W-:Y:S05]  /*295d10*/  BSYNC.RECONVERGENT B7 ;  /* 0x0000000000077941 */ /* 0x000fea0003800200 */
.L_x_11646:
[----:B------:R-:W-:-:S07]  /*295d20*/  VIADD R5, R105, 0x1 ;  /* 0x0000000169057836 */ /* 0x000fce0000000000 */
.L_x_11645:
[----:B------:R-:W-:Y:S05]  /*295d30*/  BSYNC.RECONVERGENT B6 ;  /* 0x0000000000067941 */ /* 0x000fea0003800200 */
.L_x_11644:
        /* <DEDUP_REMOVED lines=9> */
[----:B------:R-:W-:Y:S01]  /*295dd0*/  IMAD.MOV.U32 R76, RZ, RZ, 0x1 ;  /* 0x00000001ff4c7424 */ /* 0x000fe200078e00ff */
[C---:B------:R-:W-:Y:S01]  /*295de0*/  LOP3.LUT R12, R5.reuse, 0x1, RZ, 0xc0, !PT ;  /* 0x00000001050c7812 */ /* 0x040fe200078ec0ff */
[----:B------:R-:W-:Y:S01]  /*295df0*/  IMAD.MOV.U32 R96, RZ, RZ, 0x20fd8164 ;  /* 0x20fd8164ff607424 */ /* 0x000fe200078e00ff */
[----:B------:R-:W-:Y:S01]  /*295e00*/  DMUL R74, R102, R102 ;  /* 0x00000066664a7228 */ /* 0x000fe20000000000 */
[----:B------:R-:W-:Y:S01]  /*295e10*/  LOP3.LUT P1, RZ, R5, 0x2, RZ, 0xc0, !PT ;  /* 0x0000000205ff7812 */ /* 0x000fe2000782c0ff */
[----:B------:R-:W-:Y:S01]  /*295e20*/  DADD R100, R78, R78 ;  /* 0x000000004e647229 */ /* 0x000fe2000000004e */
[----:B------:R-:W-:Y:S01]  /*295e30*/  ISETP.NE.U32.AND P0, PT, R12, 0x1, PT ;  /* 0x000000010c00780c */ /* 0x000fe20003f05070 */
[----:B------:R-:W-:Y:S01]  /*295e40*/  IMAD.MOV.U32 R12, RZ, RZ, 0x3da8ff83 ;  /* 0x3da8ff83ff0c7424 */ /* 0x000fe200078e00ff */
[----:B------:R-:W-:Y:S02]  /*295e50*/  BSSY.RECONVERGENT B1, `(.L_x_11648) ;  /* 0x0000023000017945 */ /* 0x000fe40003800200 */
[----:B------:R-:W-:-:S02]  /*295e60*/  FSEL R96, R96, -8.06006814911005101289e+34, !P0 ;  /* 0xf9785eba60607808 */ /* 0x000fc40004000000 */
[----:B------:R-:W-:-:S03]  /*295e70*/  FSEL R97, -R12, 0.11223486810922622681, !P0 ;  /* 0x3de5db650c617808 */ /* 0x000fc60004000100 */
[----:B------:R-:W-:Y:S01]  /*295e80*/  FSETP.GEU.AND P5, PT, |R101|, 6.5827683646048100446e-37, PT ;  /* 0x036000006500780b */ /* 0x000fe20003fae200 */
[----:B-1----:R-:W-:-:S08]  /*295e90*/  DFMA R82, -R56, R76, 1 ;  /* 0x3ff000003852742b */ /* 0x002fd0000000014c */
[----:B------:R-:W-:-:S08]  /*295ea0*/  DFMA R82, R82, R82, R82 ;  /* 0x000000525252722b */ /* 0x000fd00000000052 */
[----:B------:R-:W-:-:S08]  /*295eb0*/  DFMA R82, R76, R82, R76 ;  /* 0x000000524c52722b */ /* 0x000fd0000000004c */
[----:B0-----:R-:W-:-:S08]  /*295ec0*/  DFMA R54, -R56, R82, 1 ;  /* 0x3ff000003836742b */ /* 0x001fd00000000152 */
[----:B------:R-:W-:-:S08]  /*295ed0*/  DFMA R54, R82, R54, R82 ;  /* 0x000000365236722b */ /* 0x000fd00000000052 */
[----:B------:R-:W-:-:S08]  /*295ee0*/  DMUL R76, R100, R54 ;  /* 0x00000036644c7228 */ /* 0x000fd00000000000 */
[----:B------:R-:W-:-:S08]  /*295ef0*/  DFMA R82, -R56, R76, R100 ;  /* 0x0000004c3852722b */ /* 0x000fd00000000164 */
        /* <DEDUP_REMOVED lines=24> */
.L_x_11649:
[----:B------:R-:W-:Y:S05]  /*296080*/  BSYNC.RECONVERGENT B1 ;  /* 0x0000000000017941 */ /* 0x000fea0003800200 */
.L_x_11648:
        /* <DEDUP_REMOVED lines=16> */
.L_x_11651:
[----:B------:R-:W-:Y:S02]  /*296190*/  VIADD R12, R105, 0x1 ;  /* 0x00000001690c7836 */ /* 0x000fe40000000000 */
[----:B------:R-:W-:Y:S02]  /*2961a0*/  IMAD.MOV.U32 R105, RZ, RZ, R2 ;  /* 0x000000ffff697224 */ /* 0x000fe400078e0002 */
[----:B------:R-:W-:Y:S02]  /*2961b0*/  IMAD.MOV.U32 R40, RZ, RZ, R58 ;  /* 0x000000ffff287224 */ /* 0x000fe400078e003a */
[----:B------:R-:W-:-:S07]  /*2961c0*/  IMAD.MOV.U32 R41, RZ, RZ, R59 ;  /* 0x000000ffff297224 */ /* 0x000fce00078e003b */
.L_x_11650:
        /* <DEDUP_REMOVED lines=36> */
.L_x_11653:
[----:B------:R-:W-:Y:S02]  /*296410*/  IMAD.MOV.U32 R40, RZ, RZ, R102 ;  /* 0x000000ffff287224 */ /* 0x000fe400078e0066 */
[----:B------:R-:W-:-:S07]  /*296420*/  IMAD.MOV.U32 R41, RZ, RZ, R103 ;  /* 0x000000ffff297224 */ /* 0x000fce00078e0067 */
.L_x_11652:
        /* <DEDUP_REMOVED lines=50> */
.L_x_11655:
[----:B------:R-:W-:Y:S05]  /*296750*/  BSYNC.RECONVERGENT B1 ;  /* 0x0000000000017941 */ /* 0x000fea0003800200 */
.L_x_11654:
        /* <DEDUP_REMOVED lines=57> */
.L_x_11657:
        /* <DEDUP_REMOVED lines=72> */
.L_x_11658:
[----:B------:R-:W-:Y:S05]  /*296f70*/  BSYNC.RECONVERGENT B0 ;  /* 0x0000000000007941 */ /* 0x000fea0003800200 */
.L_x_11656:
        /* <DEDUP_REMOVED lines=35> */
.L_x_11660:
[----:B------:R-:W-:Y:S05]  /*2971b0*/  BSYNC.RECONVERGENT B6 ;  /* 0x0000000000067941 */ /* 0x000fea0003800200 */
.L_x_11659:
        /* <DEDUP_REMOVED lines=54> */
.L_x_11664:
[----:B------:R-:W-:Y:S05]  /*297520*/  BSYNC.RECONVERGENT B7 ;  /* 0x0000000000077941 */ /* 0x000fea0003800200 */
.L_x_11663:
[----:B------:R-:W-:-:S07]  /*297530*/  VIADD R5, R105, 0x1 ;  /* 0x0000000169057836 */ /* 0x000fce0000000000 */
.L_x_11662:
[----:B------:R-:W-:Y:S05]  /*297540*/  BSYNC.RECONVERGENT B6 ;  /* 0x0000000000067941 */ /* 0x000fea0003800200 */
.L_x_11661:
        /* <DEDUP_REMOVED lines=75> */
.L_x_11668:
[----:B------:R-:W-:Y:S05]  /*297a00*/  BSYNC.RECONVERGENT B7 ;  /* 0x0000000000077941 */ /* 0x000fea0003800200 */
.L_x_11667:
[----:B------:R-:W-:-:S07]  /*297a10*/  IADD3 R5, PT, PT, R105, 0x1, RZ ;  /* 0x0000000169057810 */ /* 0x000fce0007ffe0ff */
.L_x_11666:
[----:B------:R-:W-:Y:S05]  /*297a20*/  BSYNC.RECONVERGENT B6 ;  /* 0x0000000000067941 */ /* 0x000fea0003800200 */
.L_x_11665:
        /* <DEDUP_REMOVED lines=53> */
.L_x_11670:
[----:B------:R-:W-:Y:S05]  /*297d80*/  BSYNC.RECONVERGENT B6 ;  /* 0x0000000000067941 */ /* 0x000fea0003800200 */
.L_x_11669:
        /* <DEDUP_REMOVED lines=59> */
.L_x_11672:
[----:B------:R-:W-:Y:S05]  /*298140*/  BSYNC.RECONVERGENT B1 ;  /* 0x0000000000017941 */ /* 0x000fea0003800200 */
.L_x_11671:
        /* <DEDUP_REMOVED lines=22> */
.L_x_11674:
[----:B------:R-:W-:Y:S05]  /*2982b0*/  BSYNC.RECONVERGENT B1 ;  /* 0x0000000000017941 */ /* 0x000fea0003800200 */
.L_x_11673:
        /* <DEDUP_REMOVED lines=22> */
.L_x_11676:
[----:B------:R-:W-:Y:S05]  /*298420*/  BSYNC.RECONVERGENT B1 ;  /* 0x0000000000017941 */ /* 0x000fea0003800200 */
.L_x_11675:
        /* <DEDUP_REMOVED lines=22> */
.L_x_11678:
[----:B------:R-:W-:Y:S05]  /*298590*/  BSYNC.RECONVERGENT B1 ;  /* 0x0000000000017941 */ /* 0x000fea0003800200 */
.L_x_11677:
        /* <DEDUP_REMOVED lines=26> */
.L_x_11680:
[----:B------:R-:W-:Y:S05]  /*298740*/  BSYNC.RECONVERGENT B1 ;  /* 0x0000000000017941 */ /* 0x000fea0003800200 */
.L_x_11679:
        /* <DEDUP_REMOVED lines=38> */
.L_x_11682:
[----:B------:R-:W-:Y:S05]  /*2989b0*/  BSYNC.RECONVERGENT B1 ;  /* 0x0000000000017941 */ /* 0x000fea0003800200 */
.L_x_11681:
        /* <DEDUP_REMOVED lines=27> */
.L_x_11684:
[----:B------:R-:W-:Y:S05]  /*298b70*/  BSYNC.RECONVERGENT B1 ;  /* 0x0000000000017941 */ /* 0x000fea0003800200 */
.L_x_11683:
        /* <DEDUP_REMOVED lines=25> */
.L_x_11686:
[----:B------:R-:W-:Y:S05]  /*298d10*/  BSYNC.RECONVERGENT B1 ;  /* 0x0000000000017941 */ /* 0x000fea0003800200 */
.L_x_11685:
        /* <DEDUP_REMOVED lines=22> */
.L_x_11688:
[----:B------:R-:W-:Y:S05]  /*298e80*/  BSYNC.RECONVERGENT B1 ;  /* 0x0000000000017941 */ /* 0x000fea0003800200 */
.L_x_11687:
        /* <DEDUP_REMOVED lines=22> */
.L_x_11690:
[----:B------:R-:W-:Y:S05]  /*298ff0*/  BSYNC.RECONVERGENT B1 ;  /* 0x0000000000017941 */ /* 0x000fea0003800200 */
.L_x_11689:
        /* <DEDUP_REMOVED lines=22> */
.L_x_11692:
[----:B------:R-:W-:Y:S05]  /*299160*/  BSYNC.RECONVERGENT B1 ;  /* 0x0000000000017941 */ /* 0x000fea0003800200 */
.L_x_11691:
        /* <DEDUP_REMOVED lines=16> */
.L_x_11694:
[----:B------:R-:W-:Y:S05]  /*299270*/  BSYNC.RECONVERGENT B0 ;  /* 0x0000000000007941 */ /* 0x000fea0003800200 */
.L_x_11693:
        /* <DEDUP_REMOVED lines=11> */
.L_x_11696:
[----:B------:R-:W-:Y:S05]  /*299330*/  BSYNC.RECONVERGENT B0 ;  /* 0x0000000000007941 */ /* 0x000fea0003800200 */
.L_x_11695:
        /* <DEDUP_REMOVED lines=45> */
.L_x_11700:
[----:B------:R-:W-:Y:S05]  /*299610*/  BSYNC.RECONVERGENT B6 ;  /* 0x0000000000067941 */ /* 0x000fea0003800200 */
.L_x_11699:
        /* <DEDUP_REMOVED lines=118> */
.L_x_11702:
[----:B------:R-:W-:Y:S05]  /*299d80*/  BSYNC.RECONVERGENT B6 ;  /* 0x0000000000067941 */ /* 0x000fea0003800200 */
.L_x_11701:
        /* <DEDUP_REMOVED lines=91> */
.L_x_11698:
        /* <DEDUP_REMOVED lines=28> */
.L_x_11705:
[----:B------:R-:W-:Y:S05]  /*29a500*/  BSYNC.RECONVERGENT B6 ;  /* 0x0000000000067941 */ /* 0x000fea0003800200 */
.L_x_11704:
        /* <DEDUP_REMOVED lines=118> */
.L_x_11707:
[----:B------:R-:W-:Y:S05]  /*29ac70*/  BSYNC.RECONVERGENT B6 ;  /* 0x0000000000067941 */ /* 0x000fea0003800200 */
.L_x_11706:
        /* <DEDUP_REMOVED lines=90> */
.L_x_11703:
[----:B------:R-:W-:Y:S05]  /*29b220*/  BSYNC.RECONVERGENT B1 ;  /* 0x0000000000017941 */ /* 0x000fea0003800200 */
.L_x_11697:
        /* <DEDUP_REMOVED lines=19> */
.L_x_11709:
[----:B------:R-:W-:Y:S05]  /*29b360*/  BSYNC.RECONVERGENT B6 ;  /* 0x0000000000067941 */ /* 0x000fea0003800200 */
.L_x_11708:
        /* <DEDUP_REMOVED lines=26> */
.L_x_11711:
[----:B------:R-:W-:Y:S05]  /*29b510*/  BSYNC.RECONVERGENT B1 ;  /* 0x0000000000017941 */ /* 0x000fea0003800200 */
.L_x_11710:
        /* <DEDUP_REMOVED lines=20> */
.L_x_11713:
[----:B------:R-:W-:Y:S05]  /*29b660*/  BSYNC.RECONVERGENT B1 ;  /* 0x0000000000017941 */ /* 0x000fea0003800200 */
.L_x_11712:
        /* <DEDUP_REMOVED lines=57> */
.L_x_11715:
        /* <DEDUP_REMOVED lines=72> */
.L_x_11716:
[----:B------:R-:W-:Y:S05]  /*29be80*/  BSYNC.RECONVERGENT B0 ;  /* 0x0000000000007941 */ /* 0x000fea0003800200 */
.L_x_11714:
        /* <DEDUP_REMOVED lines=35> */
.L_x_11718:
[----:B------:R-:W-:Y:S05]  /*29c0c0*/  BSYNC.RECONVERGENT B6 ;  /* 0x0000000000067941 */ /* 0x000fea0003800200 */
.L_x_11717:
        /* <DEDUP_REMOVED lines=55> */
.L_x_11722:
[----:B------:R-:W-:Y:S05]  /*29c440*/  BSYNC.RECONVERGENT B7 ;  /* 0x0000000000077941 */ /* 0x000fea0003800200 */
.L_x_11721:
[----:B------:R-:W-:-:S07]  /*29c450*/  VIADD R5, R105, 0x1 ;  /* 0x0000000169057836 */ /* 0x000fce0000000000 */
.L_x_11720:
[----:B------:R-:W-:Y:S05]  /*29c460*/  BSYNC.RECONVERGENT B6 ;  /* 0x0000000000067941 */ /* 0x000fea0003800200 */
.L_x_11719:
        /* <DEDUP_REMOVED lines=76> */
.L_x_11724:
        /* <DEDUP_REMOVED lines=69> */
.L_x_11725:
[----:B------:R-:W-:Y:S05]  /*29cd80*/  BSYNC.RECONVERGENT B0 ;  /* 0x0000000000007941 */ /* 0x000fea0003800200 */
.L_x_11723:
        /* <DEDUP_REMOVED lines=28> */
.L_x_11729:
[----:B------:R-:W-:Y:S05]  /*29cf50*/  BSYNC.RECONVERGENT B7 ;  /* 0x0000000000077941 */ /* 0x000fea0003800200 */
.L_x_11728:
[----:B------:R-:W-:-:S04]  /*29cf60*/  LOP3.LUT R105, R105, 0x1, RZ, 0xc0, !PT ;  /* 0x0000000169697812 */ /* 0x000fc800078ec0ff */
[----:B------:R-:W-:-:S13]  /*29cf70*/  ISETP.NE.U32.AND P0, PT, R105, 0x1, PT ;  /* 0x000000016900780c */ /* 0x000fda0003f05070 */
.L_x_11727:
[----:B------:R-:W-:Y:S05]  /*29cf80*/  BSYNC.RECONVERGENT B6 ;  /* 0x0000000000067941 */ /* 0x000fea0003800200 */
.L_x_11726:
        /* <DEDUP_REMOVED lines=59> */
.L_x_11731:
[----:B------:R-:W-:Y:S05]  /*29d340*/  BSYNC.RECONVERGENT B0 ;  /* 0x0000000000007941 */ /* 0x000fea0003800200 */
.L_x_11730:
[CC--:B------:R-:W-:Y:S02]  /*29d350*/  DMUL R42, R64.reuse, -R38.reuse ;  /* 0x80000026402a7228 */ /* 0x0c0fe40000000000 */
[----:B------:R-:W-:-:S06]  /*29d360*/  DMUL R38, R64, R38 ;  /* 0x0000002640267228 */ /* 0x000fcc0000000000 */
[----:B------:R-:W-:Y:S02]  /*29d370*/  DMUL R40, R42, R40 ;  /* 0x000000282a287228 */ /* 0x000fe40000000000 */
[----:B------:R-:W-:Y:S01]  /*29d380*/  DMUL R30, R38, R30 ;  /* 0x0000001e261e7228 */ /* 0x000fe20000000000 */
[----:B------:R-:W-:Y:S10]  /*29d390*/  BRA `(.L_x_11732) ;  /* 0x0000000000087947 */ /* 0x000ff40003800000 */
.L_x_11635:
[----:B------:R-:W-:Y:S02]  /*29d3a0*/  DADD R40, R38, -R76 ;  /* 0x0000000026287229 */ /* 0x000fe4000000084c */
[----:B------:R-:W-:-:S11]  /*29d3b0*/  DADD R30, R30, -R54 ;  /* 0x000000001e1e7229 */ /* 0x000fd60000000836 */
.L_x_11732:
        /* <DEDUP_REMOVED lines=14> */
.L_x_11737:
        /* <DEDUP_REMOVED lines=12> */
.L_x_11736:
[----:B------:R-:W-:Y:S05]  /*29d560*/  BSYNC.RELIABLE B0 ;  /* 0x0000000000007941 */ /* 0x000fea0003800100 */
.L_x_11735:
        /* <DEDUP_REMOVED lines=28> */
.L_x_11739:
[----:B------:R-:W-:Y:S05]  /*29d730*/  BSYNC.RECONVERGENT B6 ;  /* 0x0000000000067941 */ /* 0x000fea0003800200 */
.L_x_11738:
[----:B------:R-:W0:Y:S02]  /*29d740*/  I2F.F64 R38, R0 ;  /* 0x0000000000267312 */ /* 0x000e240000201c00 */
[----:B0-----:R-:W-:-:S06]  /*29d750*/  DADD R30, R38, R30 ;  /* 0x00000000261e7229 */ /* 0x001fcc000000001e */
[----:B------:R0:W1:Y:S05]  /*29d760*/  F2I.F64.TRUNC R0, R30 ;  /* 0x0000001e00007311 */ /* 0x00006a000030d100 */
.L_x_11734:
[----:B------:R-:W-:Y:S05]  /*29d770*/  BSYNC.RECONVERGENT B1 ;  /* 0x0000000000017941 */ /* 0x000fea0003800200 */
.L_x_11733:
[----:B------:R-:W-:Y:S05]  /*29d780*/  @P4 BRA `(.L_x_11740) ;  /* 0xffffff6000144947 */ /* 0x000fea000383ffff */
[----:B------:R-:W-:Y:S05]  /*29d790*/  BSYNC.RECONVERGENT B4 ;  /* 0x0000000000047941 */ /* 0x000fea0003800200 */
.L_x_11613:
[----:B-1----:R3:W4:Y:S02]  /*29d7a0*/  I2F.F64 R2, R0 ;  /* 0x0000000000027312 */ /* 0x0027240000201c00 */
.L_x_11612:
[----:B------:R-:W-:Y:S05]  /*29d7b0*/  BSYNC.RECONVERGENT B5 ;  /* 0x0000000000057941 */ /* 0x000fea0003800200 */
.L_x_11611:
[----:B----45:R-:W-:-:S14]  /*29d7c0*/  DSETP.GT.AND P0, PT, R14, R2, PT ;  /* 0x000000020e00722a */ /* 0x030fdc0003f04000 */
[----:B------:R-:W-:Y:S05]  /*29d7d0*/  @P0 BRA `(.L_x_11741) ;  /* 0x000000a400000947 */ /* 0x000fea0003800000 */
[----:B------:R-:W-:Y:S01]  /*29d7e0*/  UMOV UR6, 0xd2f1a9fc ;  /* 0xd2f1a9fc00067882 */ /* 0x000fe20000000000 */
[----:B------:R-:W-:Y:S02]  /*29d7f0*/  UMOV UR7, 0x3f50624d ;  /* 0x3f50624d00077882 */ /* 0x000fe40000000000 */
[----:B------:R-:W-:-:S08]  /*29d800*/  DFMA R72, R18, -UR6, R72 ;  /* 0x8000000612487c2b */ /* 0x000fd00008000048 */
[----:B------:R-:W-:-:S07]  /*29d810*/  DFMA R72, R18, -UR6, R72 ;  /* 0x8000000612487c2b */ /* 0x000fce0008000048 */
[----:B------:R4:W-:Y:S04]  /*29d820*/  STG.E.64 desc[UR4][R16.64], R72 ;  /* 0x0000004810007986 */ /* 0x0009e8000c101b04 */
[----:B------:R-:W5:Y:S02]  /*29d830*/  LDG.E.64 R20, desc[UR4][R20.64] ;  /* 0x0000000414147981 */ /* 0x000f64000c1e1b00 */
[----:B-----5:R-:W-:-:S14]  /*29d840*/  DSETP.GEU.AND P0, PT, R72, R20, PT ;  /* 0x000000144800722a */ /* 0x020fdc0003f0e000 */
[----:B------:R0:W-:Y:S04]  /*29d850*/  @!P0 STG.E.64 desc[UR4][R16.64], R20 ;  /* 0x0000001410008986 */ /* 0x0001e8000c101b04 */
[----:B------:R-:W5:Y:S01]  /*29d860*/  LDG.E.64 R6, desc[UR4][R6.64] ;  /* 0x0000000406067981 */ /* 0x000f62000c1e1b00 */
[----:B----4-:R-:W-:Y:S01]  /*29d870*/  @!P0 IMAD.MOV.U32 R72, RZ, RZ, R20 ;  /* 0x000000ffff488224 */ /* 0x010fe200078e0014 */
[----:B------:R-:W-:Y:S01]  /*29d880*/  ISETP.GE.AND P1, PT, R10, 0x1, PT ;  /* 0x000000010a00780c */ /* 0x000fe20003f26270 */
[----:B------:R-:W-:Y:S01]  /*29d890*/  @!P0 IMAD.MOV.U32 R73, RZ, RZ, R21 ;  /* 0x000000ffff498224 */ /* 0x000fe200078e0015 */
[----:B------:R-:W-:Y:S01]  /*29d8a0*/  BSSY.RECONVERGENT B5, `(.L_x_11742) ;  /* 0x0000a24000057945 */ /* 0x000fe20003800200 */
[----:B------:R-:W-:-:S04]  /*29d8b0*/  CS2R R2, SRZ ;  /* 0x0000000000027805 */ /* 0x000fc8000001ff00 */
[----:B-----5:R-:W-:-:S14]  /*29d8c0*/  DSETP.GT.AND P0, PT, R72, R6, PT ;  /* 0x000000064800722a */ /* 0x020fdc0003f04000 */
[----:B------:R0:W-:Y:S01]  /*29d8d0*/  @P0 STG.E.64 desc[UR4][R16.64], R6 ;  /* 0x0000000610000986 */ /* 0x0001e2000c101b04 */
[----:B------:R-:W-:Y:S02]  /*29d8e0*/  @P0 IMAD.MOV.U32 R72, RZ, RZ, R6 ;  /* 0x000000ffff480224 */ /* 0x000fe400078e0006 */
[----:B------:R-:W-:Y:S01]  /*29d8f0*/  @P0 IMAD.MOV.U32 R73, RZ, RZ, R7 ;  /* 0x000000ffff490224 */ /* 0x000fe200078e0007 */
[----:B------:R-:W-:Y:S06]  /*29d900*/  @!P1 BRA `(.L_x_11743) ;  /* 0x000000a000749947 */ /* 0x000fec0003800000 */
[----:B01----:R-:W0:Y:S01]  /*29d910*/  LDC.64 R30, c[0x0][0x380] ;  /* 0x0000e000ff1e7b82 */ /* 0x003e220000000a00 */
        /* <DEDUP_REMOVED lines=9> */
[----:B--23--:R-:W-:Y:S01]  /*29d9b0*/  IMAD.MOV.U32 R0, RZ, RZ, RZ ;  /* 0x000000ffff007224 */ /* 0x00cfe200078e00ff */
[----:B----4-:R-:W-:Y:S01]  /*29d9c0*/  DMUL R60, R62, UR6 ;  /* 0x000000063e3c7c28 */ /* 0x010fe20008000000 */
        /* <DEDUP_REMOVED lines=19> */
[----:B-1----:R-:W-:-:S07]  /*29db00*/  FSEL R3, R57, R59, !P0 ;  /* 0x0000003b39037208 */ /* 0x002fce0004000000 */
.L_x_11871:
        /* <DEDUP_REMOVED lines=38> */
.L_x_11746:
[----:B------:R-:W-:Y:S05]  /*29dd70*/  BSYNC.RECONVERGENT B6 ;  /* 0x0000000000067941 */ /* 0x000fea0003800200 */
.L_x_11745:
        /* <DEDUP_REMOVED lines=55> */
.L_x_11750:
[----:B------:R-:W-:Y:S05]  /*29e0f0*/  BSYNC.RECONVERGENT B7 ;  /* 0x0000000000077941 */ /* 0x000fea0003800200 */
.L_x_11749:
[----:B------:R-:W-:-:S07]  /*29e100*/  VIADD R12, R105, 0x1 ;  /* 0x00000001690c7836 */ /* 0x000fce0000000000 */
.L_x_11748:
[----:B------:R-:W-:Y:S05]  /*29e110*/  BSYNC.RECONVERGENT B6 ;  /* 0x0000000000067941 */ /* 0x000fea0003800200 */
.L_x_11747:
        /* <DEDUP_REMOVED lines=49> */
.L_x_11752:
[----:B------:R-:W-:-:S07]  /*29e430*/  VIADD R90, R105, 0x1 ;  /* 0x00000001695a7836 */ /* 0x000fce0000000000 */
.L_x_11751:
        /* <DEDUP_REMOVED lines=39> */
.L_x_11753:
        /* <DEDUP_REMOVED lines=68> */
.L_x_11755:
[----:B------:R-:W-:Y:S05]  /*29eaf0*/  BSYNC.RECONVERGENT B1 ;  /* 0x0000000000017941 */ /* 0x000fea0003800200 */
.L_x_11754:
        /* <DEDUP_REMOVED lines=23> */
.L_x_11757:
[----:B------:R-:W-:Y:S05]  /*29ec70*/  BSYNC.RECONVERGENT B1 ;  /* 0x0000000000017941 */ /* 0x000fea0003800200 */
.L_x_11756:
        /* <DEDUP_REMOVED lines=23> */
.L_x_11759:
[----:B------:R-:W-:Y:S05]  /*29edf0*/  BSYNC.RECONVERGENT B1 ;  /* 0x0000000000017941 */ /* 0x000fea0003800200 */
.L_x_11758:
        /* <DEDUP_REMOVED lines=23> */
.L_x_11761:
[----:B------:R-:W-:Y:S05]  /*29ef70*/  BSYNC.RECONVERGENT B1 ;  /* 0x0000000000017941 */ /* 0x000fea0003800200 */
.L_x_11760:
        /* <DEDUP_REMOVED lines=22> */
.L_x_11763:
[----:B------:R-:W-:Y:S05]  /*29f0e0*/  BSYNC.RECONVERGENT B1 ;  /* 0x0000000000017941 */ /* 0x000fea0003800200 */
.L_x_11762:
        /* <DEDUP_REMOVED lines=25> */
.L_x_11765:
[----:B------:R-:W-:Y:S05]  /*29f280*/  BSYNC.RECONVERGENT B1 ;  /* 0x0000000000017941 */ /* 0x000fea0003800200 */
.L_x_11764:
        /* <DEDUP_REMOVED lines=30> */
.L_x_11768:
[----:B------:R-:W-:Y:S05]  /*29f470*/  BSYNC.RECONVERGENT B1 ;  /* 0x0000000000017941 */ /* 0x000fea0003800200 */
.L_x_11767:
        /* <DEDUP_REMOVED lines=21> */
.L_x_11770:
[----:B------:R-:W-:Y:S05]  /*29f5d0*/  BSYNC.RECONVERGENT B1 ;  /* 0x0000000000017941 */ /* 0x000fea0003800200 */
.L_x_11769:
        /* <DEDUP_REMOVED lines=14> */
.L_x_11772:
[----:B------:R-:W-:Y:S05]  /*29f6c0*/  BSYNC.RECONVERGENT B0 ;  /* 0x0000000000007941 */ /* 0x000fea0003800200 */
.L_x_11771:
        /* <DEDUP_REMOVED lines=94> */
.L_x_11774:
[----:B------:R-:W-:Y:S05]  /*29fcb0*/  BSYNC.RECONVERGENT B6 ;  /* 0x0000000000067941 */ /* 0x000fea0003800200 */
.L_x_11773:
        /* <DEDUP_REMOVED lines=54> */
.L_x_11778:
[----:B------:R-:W-:Y:S05]  /*2a0020*/  BSYNC.RECONVERGENT B7 ;  /* 0x0000000000077941 */ /* 0x000fea0003800200 */
.L_x_11777:
[----:B------:R-:W-:-:S07]  /*2a0030*/  VIADD R12, R105, 0x1 ;  /* 0x00000001690c7836 */ /* 0x000fce0000000000 */
.L_x_11776:
[----:B------:R-:W-:Y:S05]  /*2a0040*/  BSYNC.RECONVERGENT B6 ;  /* 0x0000000000067941 */ /* 0x000fea0003800200 */
.L_x_11775:
        /* <DEDUP_REMOVED lines=47> */
[----:B------:R-:W-:Y:S02]  /*2a0340*/  MOV R103, R55 ;  /* 0x0000003700677202 */ /* 0x000fe40000000f00 */
[----:B------:R-:W-:-:S07]  /*2a0350*/  MOV R104, 0x2a0370 ;  /* 0x002a037000687802 */ /* 0x000fce0000000f00 */
[----:B------:R-:W-:Y:S05]  /*2a0360*/  CALL.REL.NOINC `($__internal_16_$__cuda_sm20_div_rn_f64_full) ;  /* 0x0000007c002c7944 */ /* 0x000fea0003c00000 */
[----:B------:R-:W-:Y:S02]  /*2a0370*/  IMAD.MOV.U32 R52, RZ, RZ, R100 ;  /* 0x000000ffff347224 */ /* 0x000fe400078e0064 */
[----:B------:R-:W-:-:S07]  /*2a0380*/  IMAD.MOV.U32 R53, RZ, RZ, R101 ;  /* 0x000000ffff357224 */ /* 0x000fce00078e0065 */
.L_x_11780:
[----:B------:R-:W-:Y:S05]  /*2a0390*/  BSYNC.RECONVERGENT B1 ;  /* 0x0000000000017941 */ /* 0x000fea0003800200 */
.L_x_11779:
        /* <DEDUP_REMOVED lines=18> */
.L_x_11783:
[----:B------:R-:W-:Y:S02]  /*2a04c0*/  IMAD.MOV.U32 R38, RZ, RZ, R102 ;  /* 0x000000ffff267224 */ /* 0x000fe400078e0066 */
[----:B------:R-:W-:-:S07]  /*2a04d0*/  IMAD.MOV.U32 R39, RZ, RZ, R103 ;  /* 0x000000ffff277224 */ /* 0x000fce00078e0067 */
.L_x_11782:
[----:B------:R-:W-:Y:S02]  /*2a04e0*/  VIADD R100, R105, 0x1 ;  /* 0x0000000169647836 */ /* 0x000fe40000000000 */
[----:B------:R-:W-:Y:S02]  /*2a04f0*/  IMAD.MOV.U32 R105, RZ, RZ, R7 ;  /* 0x000000ffff697224 */ /* 0x000fe400078e0007 */
[----:B------:R-:W-:Y:S02]  /*2a0500*/  IMAD.MOV.U32 R102, RZ, RZ, R58 ;  /* 0x000000ffff667224 */ /* 0x000fe400078e003a */
[----:B------:R-:W-:-:S07]  /*2a0510*/  IMAD.MOV.U32 R103, RZ, RZ, R59 ;  /* 0x000000ffff677224 */ /* 0x000fce00078e003b */
.L_x_11781:
        /* <DEDUP_REMOVED lines=9> */
[----:B------:R-:W-:Y:S01]  /*2a05b0*/  HFMA2 R96, -RZ, RZ, 0.00974273681640625, -2.12192535400390625e-05 ;  /* 0x20fd8164ff607431 */ /* 0x000fe200000001ff */
[----:B------:R-:W-:-:S02]  /*2a05c0*/  DMUL R82, R38, R38 ;  /* 0x0000002626527228 */ /* 0x000fc40000000000 */
[----:B------:R-:W-:Y:S01]  /*2a05d0*/  ISETP.NE.U32.AND P0, PT, R12, 0x1, PT ;  /* 0x000000010c00780c */ /* 0x000fe20003f05070 */
[----:B------:R-:W-:-:S05]  /*2a05e0*/  IMAD.MOV.U32 R12, RZ, RZ, 0x3da8ff83 ;  /* 0x3da8ff83ff0c7424 */ /* 0x000fca00078e00ff */
        /* <DEDUP_REMOVED lines=23> */
.L_x_11784:
        /* <DEDUP_REMOVED lines=45> */
[----:B------:R-:W-:Y:S01]  /*2a0a30*/  MOV R106, R80 ;  /* 0x00000050006a7202 */ /* 0x000fe20000000f00 */
[----:B------:R-:W-:Y:S01]  /*2a0a40*/  IMAD.MOV.U32 R101, RZ, RZ, R21 ;  /* 0x000000ffff657224 */ /* 0x000fe200078e0015 */
[----:B------:R-:W-:Y:S01]  /*2a0a50*/  MOV R104, 0x2a0a80 ;  /* 0x002a0a8000687802 */ /* 0x000fe20000000f00 */
[----:B------:R-:W-:-:S07]  /*2a0a60*/  IMAD.MOV.U32 R103, RZ, RZ, R81 ;  /* 0x000000ffff677224 */ /* 0x000fce00078e0051 */
[----:B------:R-:W-:Y:S05]  /*2a0a70*/  CALL.REL.NOINC `($__internal_16_$__cuda_sm20_div_rn_f64_full) ;  /* 0x0000007400687944 */ /* 0x000fea0003c00000 */
.L_x_11786:
[----:B------:R-:W-:Y:S05]  /*2a0a80*/  BSYNC.RECONVERGENT B1 ;  /* 0x0000000000017941 */ /* 0x000fea0003800200 */
.L_x_11785:
        /* <DEDUP_REMOVED lines=57> */
.L_x_11788:
        /* <DEDUP_REMOVED lines=72> */
.L_x_11789:
[----:B------:R-:W-:Y:S05]  /*2a12a0*/  BSYNC.RECONVERGENT B0 ;  /* 0x0000000000007941 */ /* 0x000fea0003800200 */
.L_x_11787:
        /* <DEDUP_REMOVED lines=35> */
.L_x_11791:
[----:B------:R-:W-:Y:S05]  /*2a14e0*/  BSYNC.RECONVERGENT B6 ;  /* 0x0000000000067941 */ /* 0x000fea0003800200 */
.L_x_11790:
        /* <DEDUP_REMOVED lines=54> */
.L_x_11795:
[----:B------:R-:W-:Y:S05]  /*2a1850*/  BSYNC.RECONVERGENT B7 ;  /* 0x0000000000077941 */ /* 0x000fea0003800200 */
.L_x_11794:
[----:B------:R-:W-:-:S07]  /*2a1860*/  VIADD R12, R105, 0x1 ;  /* 0x00000001690c7836 */ /* 0x000fce0000000000 */
.L_x_11793:
[----:B------:R-:W-:Y:S05]  /*2a1870*/  BSYNC.RECONVERGENT B6 ;  /* 0x0000000000067941 */ /* 0x000fea0003800200 */
.L_x_11792:
        /* <DEDUP_REMOVED lines=75> */
.L_x_11799:
[----:B------:R-:W-:Y:S05]  /*2a1d30*/  BSYNC.RECONVERGENT B7 ;  /* 0x0000000000077941 */ /* 0x000fea0003800200 */
.L_x_11798:
[----:B------:R-:W-:-:S07]  /*2a1d40*/  VIADD R12, R105, 0x1 ;  /* 0x00000001690c7836 */ /* 0x000fce0000000000 */
.L_x_11797:
[----:B------:R-:W-:Y:S05]  /*2a1d50*/  BSYNC.RECONVERGENT B6 ;  /* 0x0000000000067941 */ /* 0x000fea0003800200 */
.L_x_11796:
        /* <DEDUP_REMOVED lines=53> */
.L_x_11801:
[----:B------:R-:W-:Y:S05]  /*2a20b0*/  BSYNC.RECONVERGENT B6 ;  /* 0x0000000000067941 */ /* 0x000fea0003800200 */
.L_x_11800:
        /* <DEDUP_REMOVED lines=59> */
.L_x_11803:
[----:B------:R-:W-:Y:S05]  /*2a2470*/  BSYNC.RECONVERGENT B1 ;  /* 0x0000000000017941 */ /* 0x000fea0003800200 */
.L_x_11802:
        /* <DEDUP_REMOVED lines=22> */
.L_x_11805:
[----:B------:R-:W-:Y:S05]  /*2a25e0*/  BSYNC.RECONVERGENT B1 ;  /* 0x0000000000017941 */ /* 0x000fea0003800200 */
.L_x_11804:
        /* <DEDUP_REMOVED lines=22> */
.L_x_11807:
[----:B------:R-:W-:Y:S05]  /*2a2750*/  BSYNC.RECONVERGENT B1 ;  /* 0x0000000000017941 */ /* 0x000fea0003800200 */
.L_x_11806:
        /* <DEDUP_REMOVED lines=22> */
.L_x_11809:
[----:B------:R-:W-:Y:S05]  /*2a28c0*/  BSYNC.RECONVERGENT B1 ;  /* 0x0000000000017941 */ /* 0x000fea0003800200 */
.L_x_11808:
        /* <DEDUP_REMOVED lines=26> */
.L_x_11811:
[----:B------:R-:W-:Y:S05]  /*2a2a70*/  BSYNC.RECONVERGENT B1 ;  /* 0x0000000000017941 */ /* 0x000fea0003800200 */
.L_x_11810:
        /* <DEDUP_REMOVED lines=38> */
.L_x_11813:
[----:B------:R-:W-:Y:S05]  /*2a2ce0*/  BSYNC.RECONVERGENT B1 ;  /* 0x0000000000017941 */ /* 0x000fea0003800200 */
.L_x_11812:
        /* <DEDUP_REMOVED lines=27> */
.L_x_11815:
[----:B------:R-:W-:Y:S05]  /*2a2ea0*/  BSYNC.RECONVERGENT B1 ;  /* 0x0000000000017941 */ /* 0x000fea0003800200 */
.L_x_11814:
        /* <DEDUP_REMOVED lines=25> */
.L_x_11817:
[----:B------:R-:W-:Y:S05]  /*2a3040*/  BSYNC.RECONVERGENT B1 ;  /* 0x0000000000017941 */ /* 0x000fea0003800200 */
.L_x_11816:
        /* <DEDUP_REMOVED lines=22> */
.L_x_11819:
[----:B------:R-:W-:Y:S05]  /*2a31b0*/  BSYNC.RECONVERGENT B1 ;  /* 0x0000000000017941 */ /* 0x000fea0003800200 */
.L_x_11818:
        /* <DEDUP_REMOVED lines=22> */
.L_x_11821:
[----:B------:R-:W-:Y:S05]  /*2a3320*/  BSYNC.RECONVERGENT B1 ;  /* 0x0000000000017941 */ /* 0x000fea0003800200 */
.L_x_11820:
        /* <DEDUP_REMOVED lines=22> */
.L_x_11823:
[----:B------:R-:W-:Y:S05]  /*2a3490*/  BSYNC.RECONVERGENT B1 ;  /* 0x0000000000017941 */ /* 0x000fea0003800200 */
.L_x_11822:
        /* <DEDUP_REMOVED lines=16> */
.L_x_11825:
[----:B------:R-:W-:Y:S05]  /*2a35a0*/  BSYNC.RECONVERGENT B0 ;  /* 0x0000000000007941 */ /* 0x000fea0003800200 */
.L_x_11824:
[----:B------:R-:W-:Y:S04]  /*2a35b0*/  BSSY.RECONVERGENT B0, `(.L_x_11826) ;  /* 0x000000b000007945 */ /* 0x000fe80003800200 */
        /* <DEDUP_REMOVED lines=10> */
.L_x_11827:
[----:B------:R-:W-:Y:S05]  /*2a3660*/  BSYNC.RECONVERGENT B0 ;  /* 0x0000000000007941 */ /* 0x000fea0003800200 */
.L_x_11826:
        /* <DEDUP_REMOVED lines=45> */
.L_x_11831:
[----:B------:R-:W-:Y:S05]  /*2a3940*/  BSYNC.RECONVERGENT B6 ;  /* 0x0000000000067941 */ /* 0x000fea0003800200 */
.L_x_11830:
        /* <DEDUP_REMOVED lines=118> */
.L_x_11833:
[----:B------:R-:W-:Y:S05]  /*2a40b0*/  BSYNC.RECONVERGENT B6 ;  /* 0x0000000000067941 */ /* 0x000fea0003800200 */
.L_x_11832:
        /* <DEDUP_REMOVED lines=89> */
[----:B------:R-:W-:Y:S01]  /*2a4650*/  FSEL R53, R79, R77, P0 ;  /* 0x0000004d4f357208 */ /* 0x000fe20000000000 */
[----:B------:R-:W-:Y:S06]  /*2a4660*/  BRA `(.L_x_11834) ;  /* 0x0000000c00b87947 */ /* 0x000fec0003800000 */
.L_x_11829:
        /* <DEDUP_REMOVED lines=28> */
.L_x_11836:
[----:B------:R-:W-:Y:S05]  /*2a4830*/  BSYNC.RECONVERGENT B6 ;  /* 0x0000000000067941 */ /* 0x000fea0003800200 */
.L_x_11835:
        /* <DEDUP_REMOVED lines=118> */
.L_x_11838:
[----:B------:R-:W-:Y:S05]  /*2a4fa0*/  BSYNC.RECONVERGENT B6 ;  /* 0x0000000000067941 */ /* 0x000fea0003800200 */
.L_x_11837:
        /* <DEDUP_REMOVED lines=90> */
.L_x_11834:
[----:B------:R-:W-:Y:S05]  /*2a5550*/  BSYNC.RECONVERGENT B1 ;  /* 0x0000000000017941 */ /* 0x000fea0003800200 */
.L_x_11828:
        /* <DEDUP_REMOVED lines=19> */
.L_x_11840:
[----:B------:R-:W-:Y:S05]  /*2a5690*/  BSYNC.RECONVERGENT B6 ;  /* 0x0000000000067941 */ /* 0x000fea0003800200 */
.L_x_11839:
        /* <DEDUP_REMOVED lines=26> */
.L_x_11842:
[----:B------:R-:W-:Y:S05]  /*2a5840*/  BSYNC.RECONVERGENT B1 ;  /* 0x0000000000017941 */ /* 0x000fea0003800200 */
.L_x_11841:
        /* <DEDUP_REMOVED lines=20> */
.L_x_11844:
[----:B------:R-:W-:Y:S05]  /*2a5990*/  BSYNC.RECONVERGENT B1 ;  /* 0x0000000000017941 */ /* 0x000fea0003800200 */
.L_x_11843:
        /* <DEDUP_REMOVED lines=57> */
.L_x_11846:
        /* <DEDUP_REMOVED lines=72> */
.L_x_11847:
[----:B------:R-:W-:Y:S05]  /*2a61b0*/  BSYNC.RECONVERGENT B0 ;  /* 0x0000000000007941 */ /* 0x000fea0003800200 */
.L_x_11845:
        /* <DEDUP_REMOVED lines=35> */
.L_x_11849:
[----:B------:R-:W-:Y:S05]  /*2a63f0*/  BSYNC.RECONVERGENT B6 ;  /* 0x0000000000067941 */ /* 0x000fea0003800200 */
.L_x_11848:
        /* <DEDUP_REMOVED lines=55> */
.L_x_11853:
[----:B------:R-:W-:Y:S05]  /*2a6770*/  BSYNC.RECONVERGENT B7 ;  /* 0x0000000000077941 */ /* 0x000fea0003800200 */
.L_x_11852:
[----:B------:R-:W-:-:S07]  /*2a6780*/  VIADD R12, R105, 0x1 ;  /* 0x00000001690c7836 */ /* 0x000fce0000000000 */
.L_x_11851:
[----:B------:R-:W-:Y:S05]  /*2a6790*/  BSYNC.RECONVERGENT B6 ;  /* 0x0000000000067941 */ /* 0x000fea0003800200 */
.L_x_11850:
        /* <DEDUP_REMOVED lines=76> */
.L_x_11855:
        /* <DEDUP_REMOVED lines=69> */
.L_x_11856:
[----:B------:R-:W-:Y:S05]  /*2a70b0*/  BSYNC.RECONVERGENT B0 ;  /* 0x0000000000007941 */ /* 0x000fea0003800200 */
.L_x_11854:
        /* <DEDUP_REMOVED lines=28> */
.L_x_11860:
[----:B------:R-:W-:Y:S05]  /*2a7280*/  BSYNC.RECONVERGENT B7 ;  /* 0x0000000000077941 */ /* 0x000fea0003800200 */
.L_x_11859:
[----:B------:R-:W-:-:S04]  /*2a7290*/  LOP3.LUT R105, R105, 0x1, RZ, 0xc0, !PT ;  /* 0x0000000169697812 */ /* 0x000fc800078ec0ff */
[----:B------:R-:W-:-:S13]  /*2a72a0*/  ISETP.NE.U32.AND P0, PT, R105, 0x1, PT ;  /* 0x000000016900780c */ /* 0x000fda0003f05070 */
.L_x_11858:
[----:B------:R-:W-:Y:S05]  /*2a72b0*/  BSYNC.RECONVERGENT B6 ;  /* 0x0000000000067941 */ /* 0x000fea0003800200 */
.L_x_11857:
        /* <DEDUP_REMOVED lines=59> */
.L_x_11862:
[----:B------:R-:W-:Y:S05]  /*2a7670*/  BSYNC.RECONVERGENT B0 ;  /* 0x0000000000007941 */ /* 0x000fea0003800200 */
.L_x_11861:
[CC--:B------:R-:W-:Y:S02]  /*2a7680*/  DMUL R40, R64.reuse, -R30.reuse ;  /* 0x8000001e40287228 */ /* 0x0c0fe40000000000 */
[----:B------:R-:W-:-:S06]  /*2a7690*/  DMUL R30, R64, R30 ;  /* 0x0000001e401e7228 */ /* 0x000fcc0000000000 */
[----:B------:R-:W-:Y:S02]  /*2a76a0*/  DMUL R38, R40, R38 ;  /* 0x0000002628267228 */ /* 0x000fe40000000000 */
[----:B------:R-:W-:Y:S01]  /*2a76b0*/  DMUL R20, R30, R20 ;  /* 0x000000141e147228 */ /* 0x000fe20000000000 */
[----:B------:R-:W-:Y:S10]  /*2a76c0*/  BRA `(.L_x_11863) ;  /* 0x0000000000087947 */ /* 0x000ff40003800000 */
.L_x_11766:
[----:B------:R-:W-:Y:S02]  /*2a76d0*/  DADD R38, R30, -R74 ;  /* 0x000000001e267229 */ /* 0x000fe4000000084a */
[----:B------:R-:W-:-:S11]  /*2a76e0*/  DADD R20, R20, -R76 ;  /* 0x0000000014147229 */ /* 0x000fd6000000084c */
.L_x_11863:
        /* <DEDUP_REMOVED lines=14> */
.L_x_11868:
        /* <DEDUP_REMOVED lines=12> */
.L_x_11867:
[----:B------:R-:W-:Y:S05]  /*2a7890*/  BSYNC.RELIABLE B0 ;  /* 0x0000000000007941 */ /* 0x000fea0003800100 */
.L_x_11866:
        /* <DEDUP_REMOVED lines=28> */
.L_x_11870:
[----:B------:R-:W-:Y:S05]  /*2a7a60*/  BSYNC.RECONVERGENT B6 ;  /* 0x0000000000067941 */ /* 0x000fea0003800200 */
.L_x_11869:
[----:B------:R-:W0:Y:S02]  /*2a7a70*/  I2F.F64 R30, R0 ;  /* 0x00000000001e7312 */ /* 0x000e240000201c00 */
[----:B0-----:R-:W-:-:S06]  /*2a7a80*/  DADD R20, R30, R20 ;  /* 0x000000001e147229 */ /* 0x001fcc0000000014 */
[----:B------:R0:W1:Y:S05]  /*2a7a90*/  F2I.F64.TRUNC R0, R20 ;  /* 0x0000001400007311 */ /* 0x00006a000030d100 */
.L_x_11865:
[----:B------:R-:W-:Y:S05]  /*2a7aa0*/  BSYNC.RECONVERGENT B1 ;  /* 0x0000000000017941 */ /* 0x000fea0003800200 */
.L_x_11864:
[----:B------:R-:W-:Y:S05]  /*2a7ab0*/  @P4 BRA `(.L_x_11871) ;  /* 0xffffff6000144947 */ /* 0x000fea000383ffff */
[----:B------:R-:W-:Y:S05]  /*2a7ac0*/  BSYNC.RECONVERGENT B4 ;  /* 0x0000000000047941 */ /* 0x000fea0003800200 */
.L_x_11744:
[----:B-1----:R4:W1:Y:S02]  /*2a7ad0*/  I2F.F64 R2, R0 ;  /* 0x0000000000027312 */ /* 0x0028640000201c00 */
.L_x_11743:
[----:B------:R-:W-:Y:S05]  /*2a7ae0*/  BSYNC.RECONVERGENT B5 ;  /* 0x0000000000057941 */ /* 0x000fea0003800200 */
.L_x_11742:
[----:B-1----:R-:W-:Y:S01]  /*2a7af0*/  DSETP.GT.AND P0, PT, R14, R2, PT ;  /* 0x000000020e00722a */ /* 0x002fe20003f04000 */
[----:B------:R-:W-:-:S13]  /*2a7b00*/  VIADD R8, R8, 0x2 ;  /* 0x0000000208087836 */ /* 0x000fda0000000000 */
[----:B------:R-:W-:Y:S05]  /*2a7b10*/  @P0 BRA `(.L_x_11872) ;  /* 0x0000000000340947 */ /* 0x000fea0003800000 */
[----:B------:R-:W-:Y:S01]  /*2a7b20*/  UMOV UR6, 0xd2f1a9fc ;  /* 0xd2f1a9fc00067882 */ /* 0x000fe20000000000 */
[----:B------:R-:W-:Y:S01]  /*2a7b30*/  UMOV UR7, 0x3f50624d ;  /* 0x3f50624d00077882 */ /* 0x000fe20000000000 */
[----:B------:R-:W-:Y:S01]  /*2a7b40*/  VIADD R9, R9, 0x1 ;  /* 0x0000000109097836 */ /* 0x000fe20000000000 */
[----:B------:R-:W-:-:S04]  /*2a7b50*/  DFMA R18, R18, UR6, R72 ;  /* 0x0000000612127c2b */ /* 0x000fc80008000048 */
[----:B------:R-:W-:-:S03]  /*2a7b60*/  ISETP.NE.AND P0, PT, R9, 0x3, PT ;  /* 0x000000030900780c */ /* 0x000fc60003f05270 */
[----:B------:R1:W-:Y:S10]  /*2a7b70*/  STG.E.64 desc[UR4][R16.64], R18 ;  /* 0x0000001210007986 */ /* 0x0003f4000c101b04 */
[----:B------:R-:W-:Y:S05]  /*2a7b80*/  @!P0 BREAK.RELIABLE B3 ;  /* 0x0000000000038942 */ /* 0x000fea0003800100 */
[----:B-1----:R-:W-:Y:S05]  /*2a7b90*/  @P0 BRA `(.L_x_11873) ;  /* 0xfffffeb800400947 */ /* 0x002fea000383ffff */
[----:B0-----:R1:W5:Y:S04]  /*2a7ba0*/  LDG.E.64 R16, desc[UR4][R34.64+0x10] ;  /* 0x0000100422107981 */ /* 0x001368000c1e1b00 */
[----:B------:R1:W5:Y:S04]  /*2a7bb0*/  LDG.E.64 R6, desc[UR4][R34.64] ;  /* 0x0000000422067981 */ /* 0x000368000c1e1b00 */
[----:B------:R1:W5:Y:S01]  /*2a7bc0*/  LDG.E.64 R14, desc[UR4][R34.64+0x8] ;  /* 0x00000804220e7981 */ /* 0x000362000c1e1b00 */
[----:B------:R-:W-:Y:S05]  /*2a7bd0*/  BRA `(.L_x_11609) ;  /* 0x00000000002c7947 */ /* 0x000fea0003800000 */
.L_x_11741:
[----:B------:R-:W-:-:S07]  /*2a7be0*/  VIADD R8, R8, 0x1 ;  /* 0x0000000108087836 */ /* 0x000fce0000000000 */
.L_x_11872:
[----:B------:R-:W-:Y:S05]  /*2a7bf0*/  BSYNC.RELIABLE B3 ;  /* 0x0000000000037941 */ /* 0x000fea0003800100 */
.L_x_11610:
[----:B01----:R-:W5:Y:S04]  /*2a7c00*/  LDG.E.64 R16, desc[UR4][R34.64] ;  /* 0x0000000422107981 */ /* 0x003f68000c1e1b00 */
[----:B-----5:R0:W-:Y:S04]  /*2a7c10*/  STG.E.64 desc[UR4][R22.64], R16 ;  /* 0x0000001016007986 */ /* 0x0201e8000c101b04 */
[----:B------:R-:W5:Y:S04]  /*2a7c20*/  LDG.E.64 R2, desc[UR4][R34.64+0x8] ;  /* 0x0000080422027981 */ /* 0x000f68000c1e1b00 */
[----:B-----5:R0:W-:Y:S04]  /*2a7c30*/  STG.E.64 desc[UR4][R22.64+0x8], R2 ;  /* 0x0000080216007986 */ /* 0x0201e8000c101b04 */
[----:B------:R-:W5:Y:S01]  /*2a7c40*/  LDG.E.64 R6, desc[UR4][R34.64+0x10] ;  /* 0x0000100422067981 */ /* 0x000f62000c1e1b00 */
[----:B------:R-:W-:-:S02]  /*2a7c50*/  IMAD.MOV.U32 R14, RZ, RZ, -0x2d0e5604 ;  /* 0xd2f1a9fcff0e7424 */ /* 0x000fc400078e00ff */
[----:B------:R-:W-:Y:S01]  /*2a7c60*/  IMAD.MOV.U32 R15, RZ, RZ, 0x3f50624d ;  /* 0x3f50624dff0f7424 */ /* 0x000fe200078e00ff */
[----:B-----5:R0:W-:Y:S01]  /*2a7c70*/  STG.E.64 desc[UR4][R22.64+0x10], R6 ;  /* 0x0000100616007986 */ /* 0x0201e2000c101b04 */
[----:B------:R-:W-:Y:S05]  /*2a7c80*/  BRA `(.L_x_11874) ;  /* 0xfffffa1c00fc7947 */ /* 0x000fea000383ffff */
.L_x_11609:
[----:B------:R-:W-:Y:S05]  /*2a7c90*/  BSYNC.RECONVERGENT B2 ;  /* 0x0000000000027941 */ /* 0x000fea0003800200 */
.L_x_10663:
[----:B------:R-:W-:Y:S05]  /*2a7ca0*/  WARPSYNC.ALL ;  /* 0x0000000000007948 */ /* 0x000fea0003800000 */
[----:B-----5:R-:W-:Y:S04]  /*2a7cb0*/  STG.E.64 desc[UR4][R98.64], R6 ;  /* 0x0000000662007986 */ /* 0x020fe8000c101b04 */
        /* <DEDUP_REMOVED lines=12> */
        .weak           $__internal_15_$__cuda_sm20_dblrcp_rn_slowpath_v3
        .type           $__internal_15_$__cuda_sm20_dblrcp_rn_slowpath_v3,@function
        .size           $__internal_15_$__cuda_sm20_dblrcp_rn_slowpath_v3,($__internal_16_$__cuda_sm20_div_rn_f64_full - $__internal_15_$__cuda_sm20_dblrcp_rn_slowpath_v3)
$__internal_15_$__cuda_sm20_dblrcp_rn_slowpath_v3:
[----:B------:R-:W-:Y:S01]  /*2a7d80*/  IMAD.MOV.U32 R105, RZ, RZ, R101 ;  /* 0x000000ffff697224 */ /* 0x000fe200078e0065 */
[----:B------:R-:W-:Y:S05]  /*2a7d90*/  BSSY.RECONVERGENT B0, `(.L_x_11875) ;  /* 0x0000023000007945 */ /* 0x000fea0003800200 */
[----:B------:R-:W-:-:S14]  /*2a7da0*/  DSETP.GTU.AND P0, PT, |R104|, +INF , PT ;  /* 0x7ff000006800742a */ /* 0x000fdc0003f0c200 */
        /* <DEDUP_REMOVED lines=22> */
.L_x_11878:
[----:B------:R-:W-:-:S06]  /*2a7f10*/  DMUL R104, R104, 8.11296384146066816958e+31 ;  /* 0x4690000068687828 */ /* 0x000fcc0000000000 */
        /* <DEDUP_REMOVED lines=8> */
.L_x_11876:
[----:B------:R-:W-:Y:S01]  /*2a7fa0*/  LOP3.LUT R107, R105, 0x80000, RZ, 0xfc, !PT ;  /* 0x00080000696b7812 */ /* 0x000fe200078efcff */
[----:B------:R-:W-:-:S07]  /*2a7fb0*/  IMAD.MOV.U32 R106, RZ, RZ, R104 ;  /* 0x000000ffff6a7224 */ /* 0x000fce00078e0068 */
.L_x_11877:
[----:B------:R-:W-:Y:S05]  /*2a7fc0*/  BSYNC.RECONVERGENT B0 ;  /* 0x0000000000007941 */ /* 0x000fea0003800200 */
.L_x_11875:
[----:B------:R-:W-:Y:S02]  /*2a7fd0*/  IMAD.MOV.U32 R104, RZ, RZ, R100 ;  /* 0x000000ffff687224 */ /* 0x000fe400078e0064 */
[----:B------:R-:W-:Y:S02]  /*2a7fe0*/  IMAD.MOV.U32 R105, RZ, RZ, 0x0 ;  /* 0x00000000ff697424 */ /* 0x000fe400078e00ff */
[----:B------:R-:W-:Y:S02]  /*2a7ff0*/  IMAD.MOV.U32 R102, RZ, RZ, R106 ;  /* 0x000000ffff667224 */ /* 0x000fe400078e006a */
[----:B------:R-:W-:Y:S01]  /*2a8000*/  IMAD.MOV.U32 R101, RZ, RZ, R107 ;  /* 0x000000ffff657224 */ /* 0x000fe200078e006b */
[----:B------:R-:W-:Y:S06]  /*2a8010*/  RET.REL.NODEC R104 `(_Z8FitGrainPdPiS0_S_S_S0_S0_S_S_S_S_S_S_S_S_S_S_S_S_) ;  /* 0xffffd57c68f87950 */ /* 0x000fec0003c3ffff */
        .weak           $__internal_16_$__cuda_sm20_div_rn_f64_full
        .type           $__internal_16_$__cuda_sm20_div_rn_f64_full,@function
        .size           $__internal_16_$__cuda_sm20_div_rn_f64_full,($__internal_17_$__cuda_sm20_dsqrt_rn_f64_mediumpath_v1 - $__internal_16_$__cuda_sm20_div_rn_f64_full)
$__internal_16_$__cuda_sm20_div_rn_f64_full:
[----:B------:R-:W-:Y:S01]  /*2a8020*/  IMAD.MOV.U32 R149, RZ, RZ, R101 ;  /* 0x000000ffff957224 */ /* 0x000fe200078e0065 */
[----:B------:R-:W-:Y:S01]  /*2a8030*/  MOV R110, R106 ;  /* 0x0000006a006e7202 */ /* 0x000fe20000000f00 */
[----:B------:R-:W-:Y:S01]  /*2a8040*/  IMAD.MOV.U32 R109, RZ, RZ, R103 ;  /* 0x000000ffff6d7224 */ /* 0x000fe200078e0067 */
[----:B------:R-:W-:Y:S01]  /*2a8050*/  BSSY.RECONVERGENT B0, `(.L_x_11879) ;  /* 0x000005e000007945 */ /* 0x000fe20003800200 */
[----:B------:R-:W-:Y:S01]  /*2a8060*/  IMAD.MOV.U32 R148, RZ, RZ, R100 ;  /* 0x000000ffff947224 */ /* 0x000fe200078e0064 */
[C---:B------:R-:W-:Y:S01]  /*2a8070*/  FSETP.GEU.AND P2, PT, |R149|.reuse, 1.469367938527859385e-39, PT ;  /* 0x001000009500780b */ /* 0x040fe20003f4e200 */
[----:B------:R-:W-:Y:S01]  /*2a8080*/  IMAD.MOV.U32 R102, RZ, RZ, 0x1ca00000 ;  /* 0x1ca00000ff667424 */ /* 0x000fe200078e00ff */
[----:B------:R-:W-:Y:S01]  /*2a8090*/  LOP3.LUT R100, R149, 0x7ff00000, RZ, 0xc0, !PT ;  /* 0x7ff0000095647812 */ /* 0x000fe200078ec0ff */
[----:B------:R-:W-:Y:S02]  /*2a80a0*/  IMAD.MOV.U32 R108, RZ, RZ, R106 ;  /* 0x000000ffff6c7224 */ /* 0x000fe400078e006a */
[----:B------:R-:W-:-:S08]  /*2a80b0*/  IMAD.MOV.U32 R150, RZ, RZ, 0x1 ;  /* 0x00000001ff967424 */ /* 0x000fd000078e00ff */
[----:B------:R-:W-:Y:S01]  /*2a80c0*/  @!P2 LOP3.LUT R101, R109, 0x7ff00000, RZ, 0xc0, !PT ;  /* 0x7ff000006d65a812 */ /* 0x000fe200078ec0ff */
[----:B------:R-:W-:-:S03]  /*2a80d0*/  @!P2 IMAD.MOV.U32 R160, RZ, RZ, RZ ;  /* 0x000000ffffa0a224 */ /* 0x000fc600078e00ff */
[----:B------:R-:W-:Y:S02]  /*2a80e0*/  @!P2 ISETP.GE.U32.AND P6, PT, R100, R101, PT ;  /* 0x000000656400a20c */ /* 0x000fe40003fc6070 */
[----:B------:R-:W-:Y:S02]  /*2a80f0*/  LOP3.LUT R101, R103, 0x7ff00000, RZ, 0xc0, !PT ;  /* 0x7ff0000067657812 */ /* 0x000fe400078ec0ff */
[----:B------:R-:W-:Y:S02]  /*2a8100*/  @!P2 SEL R105, R102, 0x63400000, !P6 ;  /* 0x634000006669a807 */ /* 0x000fe40007000000 */
[----:B------:R-:W-:Y:S02]  /*2a8110*/  ISETP.GE.U32.AND P6, PT, R100, R101, PT ;  /* 0x000000656400720c */ /* 0x000fe40003fc6070 */
[----:B------:R-:W-:Y:S02]  /*2a8120*/  @!P2 LOP3.LUT R105, R105, 0x80000000, R149, 0xf8, !PT ;  /* 0x800000006969a812 */ /* 0x000fe400078ef895 */
[----:B------:R-:W-:-:S02]  /*2a8130*/  SEL R107, R102, 0x63400000, !P6 ;  /* 0x63400000666b7807 */ /* 0x000fc40007000000 */
[C---:B------:R-:W-:Y:S02]  /*2a8140*/  FSETP.GEU.AND P6, PT, |R103|.reuse, 1.469367938527859385e-39, PT ;  /* 0x001000006700780b */ /* 0x040fe40003fce200 */
[----:B------:R-:W-:Y:S02]  /*2a8150*/  LOP3.LUT R103, R103, 0x800fffff, RZ, 0xc0, !PT ;  /* 0x800fffff67677812 */ /* 0x000fe400078ec0ff */
[----:B------:R-:W-:Y:S02]  /*2a8160*/  @!P2 LOP3.LUT R161, R105, 0x100000, RZ, 0xfc, !PT ;  /* 0x0010000069a1a812 */ /* 0x000fe400078efcff */
[----:B------:R-:W-:Y:S01]  /*2a8170*/  LOP3.LUT R111, R103, 0x3ff00000, RZ, 0xfc, !PT ;  /* 0x3ff00000676f7812 */ /* 0x000fe200078efcff */
[----:B------:R-:W-:-:S06]  /*2a8180*/  IMAD.MOV.U32 R103, RZ, RZ, R100 ;  /* 0x000000ffff677224 */ /* 0x000fcc00078e0064 */
[----:B------:R-:W-:-:S06]  /*2a8190*/  @!P6 DMUL R110, R108, 8.98846567431157953865e+307 ;  /* 0x7fe000006c6ee828 */ /* 0x000fcc0000000000 */
[----:B------:R-:W0:Y:S02]  /*2a81a0*/  MUFU.RCP64H R151, R111 ;  /* 0x0000006f00977308 */ /* 0x000e240000001800 */
[----:B0-----:R-:W-:-:S08]  /*2a81b0*/  DFMA R162, R150, -R110, 1 ;  /* 0x3ff0000096a2742b */ /* 0x001fd0000000086e */
[----:B------:R-:W-:-:S08]  /*2a81c0*/  DFMA R162, R162, R162, R162 ;  /* 0x000000a2a2a2722b */ /* 0x000fd000000000a2 */
[----:B------:R-:W-:Y:S01]  /*2a81d0*/  DFMA R162, R150, R162, R150 ;  /* 0x000000a296a2722b */ /* 0x000fe20000000096 */
[----:B------:R-:W-:Y:S01]  /*2a81e0*/  LOP3.LUT R151, R107, 0x800fffff, R149, 0xf8, !PT ;  /* 0x800fffff6b977812 */ /* 0x000fe200078ef895 */
[----:B------:R-:W-:-:S06]  /*2a81f0*/  IMAD.MOV.U32 R150, RZ, RZ, R148 ;  /* 0x000000ffff967224 */ /* 0x000fcc00078e0094 */
[----:B------:R-:W-:Y:S02]  /*2a8200*/  DFMA R106, R162, -R110, 1 ;  /* 0x3ff00000a26a742b */ /* 0x000fe4000000086e */
[----:B------:R-:W-:-:S06]  /*2a8210*/  @!P2 DFMA R150, R150, 2, -R160 ;  /* 0x400000009696a82b */ /* 0x000fcc00000008a0 */
[----:B------:R-:W-:Y:S01]  /*2a8220*/  DFMA R162, R162, R106, R162 ;  /* 0x0000006aa2a2722b */ /* 0x000fe200000000a2 */
[----:B------:R-:W-:Y:S01]  /*2a8230*/  IMAD.MOV.U32 R106, RZ, RZ, R101 ;  /* 0x000000ffff6a7224 */ /* 0x000fe200078e0065 */
[----:B------:R-:W-:Y:S02]  /*2a8240*/  @!P6 LOP3.LUT R106, R111, 0x7ff00000, RZ, 0xc0, !PT ;  /* 0x7ff000006f6ae812 */ /* 0x000fe400078ec0ff */
[----:B------:R-:W-:-:S03]  /*2a8250*/  @!P2 LOP3.LUT R103, R151, 0x7ff00000, RZ, 0xc0, !PT ;  /* 0x7ff000009767a812 */ /* 0x000fc600078ec0ff */
[----:B------:R-:W-:Y:S01]  /*2a8260*/  VIADD R101, R106, 0xffffffff ;  /* 0xffffffff6a657836 */ /* 0x000fe20000000000 */
[----:B------:R-:W-:Y:S01]  /*2a8270*/  DMUL R160, R162, R150 ;  /* 0x00000096a2a07228 */ /* 0x000fe20000000000 */
[----:B------:R-:W-:-:S05]  /*2a8280*/  VIADD R105, R103, 0xffffffff ;  /* 0xffffffff67697836 */ /* 0x000fca0000000000 */
[----:B------:R-:W-:Y:S02]  /*2a8290*/  ISETP.GT.U32.AND P2, PT, R105, 0x7feffffe, PT ;  /* 0x7feffffe6900780c */ /* 0x000fe40003f44070 */
[----:B------:R-:W-:Y:S02]  /*2a82a0*/  DFMA R164, R160, -R110, R150 ;  /* 0x8000006ea0a4722b */ /* 0x000fe40000000096 */
[----:B------:R-:W-:-:S06]  /*2a82b0*/  ISETP.GT.U32.OR P2, PT, R101, 0x7feffffe, P2 ;  /* 0x7feffffe6500780c */ /* 0x000fcc0001744470 */
[----:B------:R-:W-:-:S07]  /*2a82c0*/  DFMA R160, R162, R164, R160 ;  /* 0x000000a4a2a0722b */ /* 0x000fce00000000a0 */
[----:B------:R-:W-:Y:S05]  /*2a82d0*/  @P2 BRA `(.L_x_11880) ;  /* 0x0000000000742947 */ /* 0x000fea0003800000 */
[----:B------:R-:W-:-:S04]  /*2a82e0*/  LOP3.LUT R101, R109, 0x7ff00000, RZ, 0xc0, !PT ;  /* 0x7ff000006d657812 */ /* 0x000fc800078ec0ff */
[CC--:B------:R-:W-:Y:S02]  /*2a82f0*/  VIADDMNMX R103, R100.reuse, -R101.reuse, 0xb9600000, !PT ;  /* 0xb960000064677446 */ /* 0x0c0fe40007800965 */
[----:B------:R-:W-:Y:S01]  /*2a8300*/  ISETP.GE.U32.AND P2, PT, R100, R101, PT ;  /* 0x000000656400720c */ /* 0x000fe20003f46070 */
[----:B------:R-:W-:Y:S01]  /*2a8310*/  IMAD.MOV.U32 R100, RZ, RZ, RZ ;  /* 0x000000ffff647224 */ /* 0x000fe200078e00ff */
        /* <DEDUP_REMOVED lines=8> */
[----:B------:R-:W-:-:S09]  /*2a83a0*/  MOV R108, RZ ;  /* 0x000000ff006c7202 */ /* 0x000fd20000000f00 */
        /* <DEDUP_REMOVED lines=16> */
.L_x_11880:
        /* <DEDUP_REMOVED lines=17> */
.L_x_11883:
[----:B------:R-:W-:Y:S02]  /*2a85c0*/  LOP3.LUT R101, R109, 0x80000, RZ, 0xfc, !PT ;  /* 0x000800006d657812 */ /* 0x000fe400078efcff */
[----:B------:R-:W-:-:S03]  /*2a85d0*/  MOV R162, R108 ;  /* 0x0000006c00a27202 */ /* 0x000fc60000000f00 */
[----:B------:R-:W-:Y:S01]  /*2a85e0*/  IMAD.MOV.U32 R163, RZ, RZ, R101 ;  /* 0x000000ffffa37224 */ /* 0x000fe200078e0065 */
[----:B------:R-:W-:Y:S06]  /*2a85f0*/  BRA `(.L_x_11881) ;  /* 0x00000000000c7947 */ /* 0x000fec0003800000 */
.L_x_11882:
[----:B------:R-:W-:Y:S01]  /*2a8600*/  LOP3.LUT R101, R149, 0x80000, RZ, 0xfc, !PT ;  /* 0x0008000095657812 */ /* 0x000fe200078efcff */
[----:B------:R-:W-:-:S04]  /*2a8610*/  IMAD.MOV.U32 R162, RZ, RZ, R148 ;  /* 0x000000ffffa27224 */ /* 0x000fc800078e0094 */
[----:B------:R-:W-:-:S07]  /*2a8620*/  IMAD.MOV.U32 R163, RZ, RZ, R101 ;  /* 0x000000ffffa37224 */ /* 0x000fce00078e0065 */
.L_x_11881:
[----:B------:R-:W-:Y:S05]  /*2a8630*/  BSYNC.RECONVERGENT B0 ;  /* 0x0000000000007941 */ /* 0x000fea0003800200 */
.L_x_11879:
[----:B------:R-:W-:Y:S02]  /*2a8640*/  IMAD.MOV.U32 R105, RZ, RZ, 0x0 ;  /* 0x00000000ff697424 */ /* 0x000fe400078e00ff */
[----:B------:R-:W-:Y:S02]  /*2a8650*/  IMAD.MOV.U32 R100, RZ, RZ, R162 ;  /* 0x000000ffff647224 */ /* 0x000fe400078e00a2 */
[----:B------:R-:W-:Y:S01]  /*2a8660*/  IMAD.MOV.U32 R101, RZ, RZ, R163 ;  /* 0x000000ffff657224 */ /* 0x000fe200078e00a3 */
[----:B------:R-:W-:Y:S06]  /*2a8670*/  RET.REL.NODEC R104 `(_Z8FitGrainPdPiS0_S_S_S0_S0_S_S_S_S_S_S_S_S_S_S_S_S_) ;  /* 0xffffd57868607950 */ /* 0x000fec0003c3ffff */
        .weak           $__internal_17_$__cuda_sm20_dsqrt_rn_f64_mediumpath_v1
        .type           $__internal_17_$__cuda_sm20_dsqrt_rn_f64_mediumpath_v1,@function
        .size           $__internal_17_$__cuda_sm20_dsqrt_rn_f64_mediumpath_v1,($_Z8FitGrainPdPiS0_S_S_S0_S0_S_S_S_S_S_S_S_S_S_S_S_S_$__internal_accurate_pow - $__internal_17_$__cuda_sm20_dsqrt_rn_f64_mediumpath_v1)
$__internal_17_$__cuda_sm20_dsqrt_rn_f64_mediumpath_v1:
        /* <DEDUP_REMOVED lines=12> */
.L_x_11885:
        /* <DEDUP_REMOVED lines=24> */
.L_x_11887:
[----:B------:R-:W-:-:S11]  /*2a88c0*/  DADD R100, R106, R106 ;  /* 0x000000006a647229 */ /* 0x000fd6000000006a */
.L_x_11886:
[----:B------:R-:W-:Y:S05]  /*2a88d0*/  BSYNC.RECONVERGENT B0 ;  /* 0x0000000000007941 */ /* 0x000fea0003800200 */
.L_x_11884:
[----:B------:R-:W-:-:S04]  /*2a88e0*/  IMAD.MOV.U32 R111, RZ, RZ, 0x0 ;  /* 0x00000000ff6f7424 */ /* 0x000fc800078e00ff */
[----:B------:R-:W-:Y:S05]  /*2a88f0*/  RET.REL.NODEC R110 `(_Z8FitGrainPdPiS0_S_S_S0_S0_S_S_S_S_S_S_S_S_S_S_S_S_) ;  /* 0xffffd5746ec07950 */ /* 0x000fea0003c3ffff */
        .type           $_Z8FitGrainPdPiS0_S_S_S0_S0_S_S_S_S_S_S_S_S_S_S_S_S_$__internal_accurate_pow,@function
        .size           $_Z8FitGrainPdPiS0_S_S_S0_S0_S_S_S_S_S_S_S_S_S_S_S_S_$__internal_accurate_pow,($_Z8FitGrainPdPiS0_S_S_S0_S0_S_S_S_S_S_S_S_S_S_S_S_S_$__internal_trig_reduction_slowpathd - $_Z8FitGrainPdPiS0_S_S_S0_S0_S_S_S_S_S_S_S_S_S_S_S_S_$__internal_accurate_pow)
$_Z8FitGrainPdPiS0_S_S_S0_S0_S_S_S_S_S_S_S_S_S_S_S_S_$__internal_accurate_pow:
[----:B------:R-:W-:Y:S01]  /*2a8900*/  ISETP.GT.U32.AND P0, PT, R141, 0xfffff, PT ;  /* 0x000fffff8d00780c */ /* 0x000fe20003f04070 */
[--C-:B------:R-:W-:Y:S01]  /*2a8910*/  IMAD.MOV.U32 R103, RZ, RZ, R141.reuse ;  /* 0x000000ffff677224 */ /* 0x100fe200078e008d */
[----:B------:R-:W-:Y:S01]  /*2a8920*/  UMOV UR12, 0x7d2cafe2 ;  /* 0x7d2cafe2000c7882 */ /* 0x000fe20000000000 */
[--C-:B------:R-:W-:Y:S01]  /*2a8930*/  IMAD.MOV.U32 R100, RZ, RZ, R141.reuse ;  /* 0x000000ffff647224 */ /* 0x100fe200078e008d */
[----:B------:R-:W-:Y:S01]  /*2a8940*/  UMOV UR13, 0x3eb0f5ff ;  /* 0x3eb0f5ff000d7882 */ /* 0x000fe20000000000 */
[----:B------:R-:W-:Y:S01]  /*2a8950*/  SHF.R.U32.HI R141, RZ, 0x14, R141 ;  /* 0x00000014ff8d7819 */ /* 0x000fe2000001168d */
[----:B------:R-:W-:Y:S01]  /*2a8960*/  UMOV UR14, 0x3b39803f ;  /* 0x3b39803f000e7882 */ /* 0x000fe20000000000 */
[----:B------:R-:W-:-:S06]  /*2a8970*/  UMOV UR15, 0x3c7abc9e ;  /* 0x3c7abc9e000f7882 */ /* 0x000fcc0000000000 */
[----:B------:R-:W-:-:S10]  /*2a8980*/  @!P0 DMUL R138, R102, 1.80143985094819840000e+16 ;  /* 0x43500000668a8828 */ /* 0x000fd40000000000 */
[----:B------:R-:W-:Y:S01]  /*2a8990*/  @!P0 IMAD.MOV.U32 R100, RZ, RZ, R139 ;  /* 0x000000ffff648224 */ /* 0x000fe200078e008b */
[----:B------:R-:W-:-:S04]  /*2a89a0*/  @!P0 LEA.HI R141, R139, 0xffffffca, RZ, 0xc ;  /* 0xffffffca8b8d8811 */ /* 0x000fc800078f60ff */
[----:B------:R-:W-:Y:S01]  /*2a89b0*/  LOP3.LUT R101, R100, 0x800fffff, RZ, 0xc0, !PT ;  /* 0x800fffff64657812 */ /* 0x000fe200078ec0ff */
[----:B------:R-:W-:Y:S02]  /*2a89c0*/  IMAD.MOV.U32 R100, RZ, RZ, R102 ;  /* 0x000000ffff647224 */ /* 0x000fe400078e0066 */
[----:B------:R-:W-:Y:S01]  /*2a89d0*/  @!P0 IMAD.MOV.U32 R100, RZ, RZ, R138 ;  /* 0x000000ffff648224 */ /* 0x000fe200078e008a */
[----:B------:R-:W-:Y:S01]  /*2a89e0*/  LOP3.LUT R101, R101, 0x3ff00000, RZ, 0xfc, !PT ;  /* 0x3ff0000065657812 */ /* 0x000fe200078efcff */
[----:B------:R-:W-:-:S03]  /*2a89f0*/  IMAD.MOV.U32 R102, RZ, RZ, RZ ;  /* 0x000000ffff667224 */ /* 0x000fc600078e00ff */
[----:B------:R-:W-:Y:S01]  /*2a8a00*/  ISETP.GE.U32.AND P1, PT, R101, 0x3ff6a09f, PT ;  /* 0x3ff6a09f6500780c */ /* 0x000fe20003f26070 */
[----:B------:R-:W-:Y:S01]  /*2a8a10*/  IMAD.MOV.U32 R111, RZ, RZ, R101 ;  /* 0x000000ffff6f7224 */ /* 0x000fe200078e0065 */
[----:B------:R-:W-:-:S11]  /*2a8a20*/  MOV R110, R100 ;  /* 0x00000064006e7202 */ /* 0x000fd60000000f00 */
[----:B------:R-:W-:-:S04]  /*2a8a30*/  @P1 VIADD R100, R111, 0xfff00000 ;  /* 0xfff000006f641836 */ /* 0x000fc80000000000 */
[----:B------:R-:W-:-:S06]  /*2a8a40*/  @P1 IMAD.MOV.U32 R111, RZ, RZ, R100 ;  /* 0x000000ffff6f1224 */ /* 0x000fcc00078e0064 */
[C---:B------:R-:W-:Y:S02]  /*2a8a50*/  DADD R104, R110.reuse, 1 ;  /* 0x3ff000006e687429 */ /* 0x040fe40000000000 */
[----:B------:R-:W-:-:S04]  /*2a8a60*/  DADD R110, R110, -1 ;  /* 0xbff000006e6e7429 */ /* 0x000fc80000000000 */
[----:B------:R-:W0:Y:S02]  /*2a8a70*/  MUFU.RCP64H R103, R105 ;  /* 0x0000006900677308 */ /* 0x000e240000001800 */
[----:B0-----:R-:W-:-:S08]  /*2a8a80*/  DFMA R100, -R104, R102, 1 ;  /* 0x3ff000006864742b */ /* 0x001fd00000000166 */
[----:B------:R-:W-:-:S08]  /*2a8a90*/  DFMA R100, R100, R100, R100 ;  /* 0x000000646464722b */ /* 0x000fd00000000064 */
[----:B------:R-:W-:Y:S01]  /*2a8aa0*/  DFMA R100, R102, R100, R102 ;  /* 0x000000646664722b */ /* 0x000fe20000000066 */
[----:B------:R-:W-:Y:S02]  /*2a8ab0*/  IMAD.MOV.U32 R102, RZ, RZ, 0x41ad3b5a ;  /* 0x41ad3b5aff667424 */ /* 0x000fe400078e00ff */
[----:B------:R-:W-:-:S05]  /*2a8ac0*/  IMAD.MOV.U32 R103, RZ, RZ, 0x3ed0f5d2 ;  /* 0x3ed0f5d2ff677424 */ /* 0x000fca00078e00ff */
[----:B------:R-:W-:-:S08]  /*2a8ad0*/  DMUL R136, R110, R100 ;  /* 0x000000646e887228 */ /* 0x000fd00000000000 */
[----:B------:R-:W-:-:S08]  /*2a8ae0*/  DFMA R136, R110, R100, R136 ;  /* 0x000000646e88722b */ /* 0x000fd00000000088 */
[-C--:B------:R-:W-:Y:S02]  /*2a8af0*/  DMUL R106, R136, R136.reuse ;  /* 0x00000088886a7228 */ /* 0x080fe40000000000 */
[----:B------:R-:W-:Y:S02]  /*2a8b00*/  DADD R134, R110, -R136 ;  /* 0x000000006e867229 */ /* 0x000fe40000000888 */
[----:B------:R-:W-:-:S04]  /*2a8b10*/  DMUL R108, R136, R136 ;  /* 0x00000088886c7228 */ /* 0x000fc80000000000 */
[----:B------:R-:W-:Y:S01]  /*2a8b20*/  DFMA R102, R106, UR12, R102 ;  /* 0x0000000c6a667c2b */ /* 0x000fe20008000066 */
[----:B------:R-:W-:Y:S01]  /*2a8b30*/  UMOV UR12, 0x75488a3f ;  /* 0x75488a3f000c7882 */ /* 0x000fe20000000000 */
[----:B------:R-:W-:Y:S01]  /*2a8b40*/  UMOV UR13, 0x3ef3b20a ;  /* 0x3ef3b20a000d7882 */ /* 0x000fe20000000000 */
[----:B------:R-:W-:-:S05]  /*2a8b50*/  DADD R134, R134, R134 ;  /* 0x0000000086867229 */ /* 0x000fca0000000086 */
[----:B------:R-:W-:Y:S01]  /*2a8b60*/  DFMA R104, R106, R102, UR12 ;  /* 0x0000000c6a687e2b */ /* 0x000fe20008000066 */
[----:B------:R-:W-:Y:S01]  /*2a8b70*/  UMOV UR12, 0xe4faecd5 ;  /* 0xe4faecd5000c7882 */ /* 0x000fe20000000000 */
[----:B------:R-:W-:Y:S01]  /*2a8b80*/  UMOV UR13, 0x3f1745cd ;  /* 0x3f1745cd000d7882 */ /* 0x000fe20000000000 */
[----:B------:R-:W-:-:S05]  /*2a8b90*/  DFMA R134, R110, -R136, R134 ;  /* 0x800000886e86722b */ /* 0x000fca0000000086 */
[----:B------:R-:W-:Y:S01]  /*2a8ba0*/  DFMA R104, R106, R104, UR12 ;  /* 0x0000000c6a687e2b */ /* 0x000fe20008000068 */
[----:B------:R-:W-:Y:S01]  /*2a8bb0*/  UMOV UR12, 0x258a578b ;  /* 0x258a578b000c7882 */ /* 0x000fe20000000000 */
[----:B------:R-:W-:Y:S01]  /*2a8bc0*/  UMOV UR13, 0x3f3c71c7 ;  /* 0x3f3c71c7000d7882 */ /* 0x000fe20000000000 */
[----:B------:R-:W-:-:S05]  /*2a8bd0*/  DMUL R134, R100, R134 ;  /* 0x0000008664867228 */ /* 0x000fca0000000000 */
        /* <DEDUP_REMOVED lines=10> */
[----:B------:R-:W-:Y:S01]  /*2a8c80*/  DADD R102, -R132, UR12 ;  /* 0x0000000c84667e29 */ /* 0x000fe20008000100 */
[----:B------:R-:W-:Y:S01]  /*2a8c90*/  UMOV UR12, 0xb9e7b0 ;  /* 0x00b9e7b0000c7882 */ /* 0x000fe20000000000 */
[----:B------:R-:W-:-:S06]  /*2a8ca0*/  UMOV UR13, 0x3c46a4cb ;  /* 0x3c46a4cb000d7882 */ /* 0x000fcc0000000000 */
[----:B------:R-:W-:Y:S02]  /*2a8cb0*/  DFMA R130, R106, R104, R102 ;  /* 0x000000686a82722b */ /* 0x000fe40000000066 */
[C---:B------:R-:W-:Y:S01]  /*2a8cc0*/  DMUL R102, R136.reuse, R108 ;  /* 0x0000006c88667228 */ /* 0x040fe20000000000 */
[----:B------:R-:W-:Y:S01]  /*2a8cd0*/  VIADD R105, R135, 0x100000 ;  /* 0x0010000087697836 */ /* 0x000fe20000000000 */
[----:B------:R-:W-:Y:S01]  /*2a8ce0*/  DFMA R106, R136, R136, -R108 ;  /* 0x00000088886a722b */ /* 0x000fe2000000086c */
[----:B------:R-:W-:-:S03]  /*2a8cf0*/  IMAD.MOV.U32 R104, RZ, RZ, R134 ;  /* 0x000000ffff687224 */ /* 0x000fc600078e0086 */
[----:B------:R-:W-:Y:S01]  /*2a8d00*/  DADD R130, R130, -UR12 ;  /* 0x8000000c82827e29 */ /* 0x000fe20008000000 */
[----:B------:R-:W-:Y:S01]  /*2a8d10*/  UMOV UR12, 0x80000000 ;  /* 0x80000000000c7882 */ /* 0x000fe20000000000 */
[C---:B------:R-:W-:Y:S01]  /*2a8d20*/  DFMA R100, R136.reuse, R108, -R102 ;  /* 0x0000006c8864722b */ /* 0x040fe20000000866 */
[----:B------:R-:W-:Y:S01]  /*2a8d30*/  UMOV UR13, 0x43300000 ;  /* 0x43300000000d7882 */ /* 0x000fe20000000000 */
[----:B------:R-:W-:-:S04]  /*2a8d40*/  DFMA R106, R136, R104, R106 ;  /* 0x00000068886a722b */ /* 0x000fc8000000006a */
[----:B------:R-:W-:Y:S02]  /*2a8d50*/  DADD R110, R132, R130 ;  /* 0x00000000846e7229 */ /* 0x000fe40000000082 */
[----:B------:R-:W-:-:S06]  /*2a8d60*/  DFMA R100, R134, R108, R100 ;  /* 0x0000006c8664722b */ /* 0x000fcc0000000064 */
[----:B------:R-:W-:Y:S02]  /*2a8d70*/  DMUL R104, R110, R102 ;  /* 0x000000666e687228 */ /* 0x000fe40000000000 */
[----:B------:R-:W-:Y:S02]  /*2a8d80*/  DFMA R100, R136, R106, R100 ;  /* 0x0000006a8864722b */ /* 0x000fe40000000064 */
[----:B------:R-:W-:-:S04]  /*2a8d90*/  DADD R132, R132, -R110 ;  /* 0x0000000084847229 */ /* 0x000fc8000000086e */
[----:B------:R-:W-:-:S04]  /*2a8da0*/  DFMA R106, R110, R102, -R104 ;  /* 0x000000666e6a722b */ /* 0x000fc80000000868 */
[----:B------:R-:W-:-:S04]  /*2a8db0*/  DADD R132, R130, R132 ;  /* 0x0000000082847229 */ /* 0x000fc80000000084 */
[----:B------:R-:W-:-:S08]  /*2a8dc0*/  DFMA R100, R110, R100, R106 ;  /* 0x000000646e64722b */ /* 0x000fd0000000006a */
[----:B------:R-:W-:-:S08]  /*2a8dd0*/  DFMA R132, R132, R102, R100 ;  /* 0x000000668484722b */ /* 0x000fd00000000064 */
[----:B------:R-:W-:-:S08]  /*2a8de0*/  DADD R102, R104, R132 ;  /* 0x0000000068667229 */ /* 0x000fd00000000084 */
[--C-:B------:R-:W-:Y:S02]  /*2a8df0*/  DADD R100, R136, R102.reuse ;  /* 0x0000000088647229 */ /* 0x100fe40000000066 */
[----:B------:R-:W-:-:S06]  /*2a8e00*/  DADD R104, R104, -R102 ;  /* 0x0000000068687229 */ /* 0x000fcc0000000866 */
[----:B------:R-:W-:Y:S02]  /*2a8e10*/  DADD R136, R136, -R100 ;  /* 0x0000000088887229 */ /* 0x000fe40000000864 */
[----:B------:R-:W-:-:S06]  /*2a8e20*/  DADD R104, R132, R104 ;  /* 0x0000000084687229 */ /* 0x000fcc0000000068 */
[----:B------:R-:W-:Y:S01]  /*2a8e30*/  DADD R136, R102, R136 ;  /* 0x0000000066887229 */ /* 0x000fe20000000088 */
[C---:B------:R-:W-:Y:S02]  /*2a8e40*/  VIADD R102, R141.reuse, 0xfffffc01 ;  /* 0xfffffc018d667836 */ /* 0x040fe40000000000 */
[----:B------:R-:W-:Y:S02]  /*2a8e50*/  HFMA2 R103, -RZ, RZ, 3.59375, 0 ;  /* 0x43300000ff677431 */ /* 0x000fe400000001ff */
[----:B------:R-:W-:-:S03]  /*2a8e60*/  @P1 VIADD R102, R141, 0xfffffc02 ;  /* 0xfffffc028d661836 */ /* 0x000fc60000000000 */
[----:B------:R-:W-:Y:S02]  /*2a8e70*/  DADD R104, R104, R136 ;  /* 0x0000000068687229 */ /* 0x000fe40000000088 */
[----:B------:R-:W-:-:S06]  /*2a8e80*/  LOP3.LUT R102, R102, 0x80000000, RZ, 0x3c, !PT ;  /* 0x8000000066667812 */ /* 0x000fcc00078e3cff */
[----:B------:R-:W-:Y:S02]  /*2a8e90*/  DADD R134, R134, R104 ;  /* 0x0000000086867229 */ /* 0x000fe40000000068 */
[----:B------:R-:W-:Y:S01]  /*2a8ea0*/  DADD R104, R102, -UR12 ;  /* 0x8000000c66687e29 */ /* 0x000fe20008000000 */
[----:B------:R-:W-:Y:S01]  /*2a8eb0*/  UMOV UR12, 0xfefa39ef ;  /* 0xfefa39ef000c7882 */ /* 0x000fe20000000000 */
[----:B------:R-:W-:-:S04]  /*2a8ec0*/  UMOV UR13, 0x3fe62e42 ;  /* 0x3fe62e42000d7882 */ /* 0x000fc80000000000 */
[----:B------:R-:W-:-:S08]  /*2a8ed0*/  DADD R106, R100, R134 ;  /* 0x00000000646a7229 */ /* 0x000fd00000000086 */
[--C-:B------:R-:W-:Y:S02]  /*2a8ee0*/  DFMA R102, R104, UR12, R106.reuse ;  /* 0x0000000c68667c2b */ /* 0x100fe4000800006a */
[----:B------:R-:W-:-:S06]  /*2a8ef0*/  DADD R108, R100, -R106 ;  /* 0x00000000646c7229 */ /* 0x000fcc000000086a */
[----:B------:R-:W-:Y:S02]  /*2a8f00*/  DFMA R100, R104, -UR12, R102 ;  /* 0x8000000c68647c2b */ /* 0x000fe40008000066 */
[----:B------:R-:W-:-:S06]  /*2a8f10*/  DADD R108, R134, R108 ;  /* 0x00000000866c7229 */ /* 0x000fcc000000006c */
[----:B------:R-:W-:-:S08]  /*2a8f20*/  DADD R100, -R106, R100 ;  /* 0x000000006a647229 */ /* 0x000fd00000000164 */
[----:B------:R-:W-:Y:S01]  /*2a8f30*/  DADD R100, R108, -R100 ;  /* 0x000000006c647229 */ /* 0x000fe20000000864 */
[----:B------:R-:W-:Y:S02]  /*2a8f40*/  IMAD.MOV.U32 R108, RZ, RZ, 0x652b82fe ;  /* 0x652b82feff6c7424 */ /* 0x000fe400078e00ff */
[----:B------:R-:W-:-:S05]  /*2a8f50*/  IMAD.MOV.U32 R109, RZ, RZ, 0x3ff71547 ;  /* 0x3ff71547ff6d7424 */ /* 0x000fca00078e00ff */
[----:B------:R-:W-:-:S08]  /*2a8f60*/  DFMA R106, R104, UR14, R100 ;  /* 0x0000000e686a7c2b */ /* 0x000fd00008000064 */
[----:B------:R-:W-:-:S08]  /*2a8f70*/  DADD R104, R102, R106 ;  /* 0x0000000066687229 */ /* 0x000fd0000000006a */
[----:B------:R-:W-:Y:S02]  /*2a8f80*/  DADD R102, R102, -R104 ;  /* 0x0000000066667229 */ /* 0x000fe40000000868 */
[----:B------:R-:W-:-:S06]  /*2a8f90*/  DMUL R100, R104, 2 ;  /* 0x4000000068647828 */ /* 0x000fcc0000000000 */
[----:B------:R-:W-:Y:S02]  /*2a8fa0*/  DADD R102, R106, R102 ;  /* 0x000000006a667229 */ /* 0x000fe40000000066 */
[----:B------:R-:W-:-:S08]  /*2a8fb0*/  DFMA R104, R104, 2, -R100 ;  /* 0x400000006868782b */ /* 0x000fd00000000864 */
[----:B------:R-:W-:-:S08]  /*2a8fc0*/  DFMA R104, R102, 2, R104 ;  /* 0x400000006668782b */ /* 0x000fd00000000068 */
[----:B------:R-:W-:-:S08]  /*2a8fd0*/  DADD R110, R100, R104 ;  /* 0x00000000646e7229 */ /* 0x000fd00000000068 */
[----:B------:R-:W-:Y:S02]  /*2a8fe0*/  DFMA R108, R110, R108, 6.75539944105574400000e+15 ;  /* 0x433800006e6c742b */ /* 0x000fe4000000006c */
[----:B------:R-:W-:Y:S01]  /*2a8ff0*/  FSETP.GEU.AND P0, PT, |R111|, 4.1917929649353027344, PT ;  /* 0x4086232b6f00780b */ /* 0x000fe20003f0e200 */
[----:B------:R-:W-:-:S05]  /*2a9000*/  DADD R100, R100, -R110 ;  /* 0x0000000064647229 */ /* 0x000fca000000086e */
[----:B------:R-:W-:-:S03]  /*2a9010*/  DADD R102, R108, -6.75539944105574400000e+15 ;  /* 0xc33800006c667429 */ /* 0x000fc60000000000 */
[----:B------:R-:W-:-:S05]  /*2a9020*/  DADD R104, R104, R100 ;  /* 0x0000000068687229 */ /* 0x000fca0000000064 */
[----:B------:R-:W-:Y:S01]  /*2a9030*/  DFMA R106, R102, -UR12, R110 ;  /* 0x8000000c666a7c2b */ /* 0x000fe2000800006e */
[----:B------:R-:W-:Y:S01]  /*2a9040*/  UMOV UR12, 0x3b39803f ;  /* 0x3b39803f000c7882 */ /* 0x000fe20000000000 */
[----:B------:R-:W-:-:S06]  /*2a9050*/  UMOV UR13, 0x3c7abc9e ;  /* 0x3c7abc9e000d7882 */ /* 0x000fcc0000000000 */
[----:B------:R-:W-:Y:S01]  /*2a9060*/  DFMA R106, R102, -UR12, R106 ;  /* 0x8000000c666a7c2b */ /* 0x000fe2000800006a */
[----:B------:R-:W-:Y:S01]  /*2a9070*/  UMOV UR12, 0x69ce2bdf ;  /* 0x69ce2bdf000c7882 */ /* 0x000fe20000000000 */
[----:B------:R-:W-:Y:S01]  /*2a9080*/  IMAD.MOV.U32 R102, RZ, RZ, -0x35dec16 ;  /* 0xfca213eaff667424 */ /* 0x000fe200078e00ff */
[----:B------:R-:W-:Y:S01]  /*2a9090*/  UMOV UR13, 0x3e5ade15 ;  /* 0x3e5ade15000d7882 */ /* 0x000fe20000000000 */
[----:B------:R-:W-:-:S06]  /*2a90a0*/  IMAD.MOV.U32 R103, RZ, RZ, 0x3e928af3 ;  /* 0x3e928af3ff677424 */ /* 0x000fcc00078e00ff */
[----:B------:R-:W-:Y:S01]  /*2a90b0*/  DFMA R102, R106, UR12, R102 ;  /* 0x0000000c6a667c2b */ /* 0x000fe20008000066 */
        /* <DEDUP_REMOVED lines=24> */
[----:B------:R-:W-:-:S08]  /*2a9240*/  DFMA R102, R106, R102, 1 ;  /* 0x3ff000006a66742b */ /* 0x000fd00000000066 */
[----:B------:R-:W-:-:S10]  /*2a9250*/  DFMA R102, R106, R102, 1 ;  /* 0x3ff000006a66742b */ /* 0x000fd40000000066 */
[----:B------:R-:W-:Y:S02]  /*2a9260*/  IMAD R107, R108, 0x100000, R103 ;  /* 0x001000006c6b7824 */ /* 0x000fe400078e0267 */
[----:B------:R-:W-:Y:S01]  /*2a9270*/  IMAD.MOV.U32 R106, RZ, RZ, R102 ;  /* 0x000000ffff6a7224 */ /* 0x000fe200078e0066 */
[----:B------:R-:W-:Y:S06]  /*2a9280*/  @!P0 BRA `(.L_x_11888) ;  /* 0x0000000000308947 */ /* 0x000fec0003800000 */
[----:B------:R-:W-:Y:S01]  /*2a9290*/  FSETP.GEU.AND P1, PT, |R111|, 4.2275390625, PT ;  /* 0x408748006f00780b */ /* 0x000fe20003f2e200 */
[C---:B------:R-:W-:Y:S02]  /*2a92a0*/  DADD R106, R110.reuse, +INF ;  /* 0x7ff000006e6a7429 */ /* 0x040fe40000000000 */
[----:B------:R-:W-:-:S08]  /*2a92b0*/  DSETP.GEU.AND P0, PT, R110, RZ, PT ;  /* 0x000000ff6e00722a */ /* 0x000fd00003f0e000 */
[----:B------:R-:W-:Y:S02]  /*2a92c0*/  FSEL R106, R106, RZ, P0 ;  /* 0x000000ff6a6a7208 */ /* 0x000fe40000000000 */
[----:B------:R-:W-:Y:S02]  /*2a92d0*/  @!P1 LEA.HI R100, R108, R108, RZ, 0x1 ;  /* 0x0000006c6c649211 */ /* 0x000fe400078f08ff */
[----:B------:R-:W-:Y:S02]  /*2a92e0*/  FSEL R107, R107, RZ, P0 ;  /* 0x000000ff6b6b7208 */ /* 0x000fe40000000000 */
[----:B------:R-:W-:-:S05]  /*2a92f0*/  @!P1 SHF.R.S32.HI R100, RZ, 0x1, R100 ;  /* 0x00000001ff649819 */ /* 0x000fca0000011464 */
[----:B------:R-:W-:Y:S02]  /*2a9300*/  @!P1 IMAD.IADD R101, R108, 0x1, -R100 ;  /* 0x000000016c659824 */ /* 0x000fe400078e0a64 */
[----:B------:R-:W-:Y:S02]  /*2a9310*/  @!P1 IMAD R103, R100, 0x100000, R103 ;  /* 0x0010000064679824 */ /* 0x000fe400078e0267 */
[----:B------:R-:W-:Y:S01]  /*2a9320*/  @!P1 IMAD.MOV.U32 R100, RZ, RZ, RZ ;  /* 0x000000ffff649224 */ /* 0x000fe200078e00ff */
[----:B------:R-:W-:-:S06]  /*2a9330*/  @!P1 LEA R101, R101, 0x3ff00000, 0x14 ;  /* 0x3ff0000065659811 */ /* 0x000fcc00078ea0ff */
[----:B------:R-:W-:-:S11]  /*2a9340*/  @!P1 DMUL R106, R102, R100 ;  /* 0x00000064666a9228 */ /* 0x000fd60000000000 */
.L_x_11888:
[----:B------:R-:W-:Y:S01]  /*2a9350*/  DFMA R104, R104, R106, R106 ;  /* 0x0000006a6868722b */ /* 0x000fe2000000006a */
[----:B------:R-:W-:Y:S01]  /*2a9360*/  IMAD.MOV.U32 R141, RZ, RZ, 0x0 ;  /* 0x00000000ff8d7424 */ /* 0x000fe200078e00ff */
[----:B------:R-:W-:-:S08]  /*2a9370*/  DSETP.NEU.AND P0, PT, |R106|, +INF , PT ;  /* 0x7ff000006a00742a */ /* 0x000fd00003f0d200 */
[----:B------:R-:W-:Y:S02]  /*2a9380*/  FSEL R101, R106, R104, !P0 ;  /* 0x000000686a657208 */ /* 0x000fe40004000000 */
[----:B------:R-:W-:Y:S01]  /*2a9390*/  FSEL R100, R107, R105, !P0 ;  /* 0x000000696b647208 */ /* 0x000fe20004000000 */
[----:B------:R-:W-:Y:S06]  /*2a93a0*/  RET.REL.NODEC R140 `(_Z8FitGrainPdPiS0_S_S_S0_S0_S_S_S_S_S_S_S_S_S_S_S_S_) ;  /* 0xffffd56c8c147950 */ /* 0x000fec0003c3ffff */
        .type           $_Z8FitGrainPdPiS0_S_S_S0_S0_S_S_S_S_S_S_S_S_S_S_S_S_$__internal_trig_reduction_slowpathd,@function
        .size           $_Z8FitGrainPdPiS0_S_S_S0_S0_S_S_S_S_S_S_S_S_S_S_S_S_$__internal_trig_reduction_slowpathd,(.L_x_11921 - $_Z8FitGrainPdPiS0_S_S_S0_S0_S_S_S_S_S_S_S_S_S_S_S_S_$__internal_trig_reduction_slowpathd)
$_Z8FitGrainPdPiS0_S_S_S0_S0_S_S_S_S_S_S_S_S_S_S_S_S_$__internal_trig_reduction_slowpathd:
[----:B------:R-:W-:Y:S02]  /*2a93b0*/  SHF.R.U32.HI R151, RZ, 0x14, R149 ;  /* 0x00000014ff977819 */ /* 0x000fe40000011695 */
        /* <DEDUP_REMOVED lines=23> */
.L_x_11893:
[----:B------:R-:W1:Y:S01]  /*2a9530*/  LDC.64 R108, c[0x4][0x20] ;  /* 0x01000800ff6c7b82 */ /* 0x000e620000000a00 */
[----:B0-----:R-:W-:Y:S02]  /*2a9540*/  R2UR UR14, R160 ;  /* 0x00000000a00e72ca */ /* 0x001fe400000e0000 */
[----:B------:R-:W-:Y:S01]  /*2a9550*/  R2UR UR15, R161 ;  /* 0x00000000a10f72ca */ /* 0x000fe200000e0000 */
[----:B-1----:R-:W-:-:S12]  /*2a9560*/  IMAD.WIDE R162, R104, 0x8, R108 ;  /* 0x0000000868a27825 */ /* 0x002fd800078e026c */
[----:B------:R-:W2:Y:S01]  /*2a9570*/  LDG.E.64.CONSTANT R162, desc[UR14][R162.64] ;  /* 0x0000000ea2a27981 */ /* 0x000ea2000c1e9b00 */
[----:B------:R-:W-:Y:S01]  /*2a9580*/  VIADD R105, R105, 0x1 ;  /* 0x0000000169697836 */ /* 0x000fe20000000000 */
[----:B------:R-:W-:Y:S01]  /*2a9590*/  IADD3 R104, PT, PT, R104, 0x1, RZ ;  /* 0x0000000168687810 */ /* 0x000fe20007ffe0ff */
[C---:B------:R-:W-:Y:S02]  /*2a95a0*/  IMAD R150, R106.reuse, 0x8, R101 ;  /* 0x000000086a967824 */ /* 0x040fe400078e0265 */
[----:B------:R-:W-:Y:S02]  /*2a95b0*/  VIADD R106, R106, 0x1 ;  /* 0x000000016a6a7836 */ /* 0x000fe40000000000 */
[----:B--2---:R-:W-:-:S04]  /*2a95c0*/  IMAD.WIDE.U32 R164, P1, R162, R102, R164 ;  /* 0x00000066a2a47225 */ /* 0x004fc800078200a4 */
[CC--:B------:R-:W-:Y:S02]  /*2a95d0*/  IMAD R110, R162.reuse, R107.reuse, RZ ;  /* 0x0000006ba26e7224 */ /* 0x0c0fe400078e02ff */
[----:B------:R-:W-:-:S03]  /*2a95e0*/  IMAD.HI.U32 R108, R162, R107, RZ ;  /* 0x0000006ba26c7227 */ /* 0x000fc600078e00ff */
[----:B------:R-:W-:Y:S01]  /*2a95f0*/  IADD3 R110, P0, PT, R110, R165, RZ ;  /* 0x000000a56e6e7210 */ /* 0x000fe20007f1e0ff */
[C---:B------:R-:W-:Y:S02]  /*2a9600*/  IMAD R109, R163.reuse, R102, RZ ;  /* 0x00000066a36d7224 */ /* 0x040fe400078e02ff */
[----:B------:R-:W-:Y:S02]  /*2a9610*/  IMAD.X R108, RZ, RZ, R108, P1 ;  /* 0x000000ffff6c7224 */ /* 0x000fe400008e066c */
[----:B------:R-:W-:Y:S01]  /*2a9620*/  IMAD R111, R163, R107, RZ ;  /* 0x0000006ba36f7224 */ /* 0x000fe200078e02ff */
[----:B------:R-:W-:Y:S01]  /*2a9630*/  IADD3 R165, P1, PT, R109, R110, RZ ;  /* 0x0000006e6da57210 */ /* 0x000fe20007f3e0ff */
[----:B------:R-:W-:-:S04]  /*2a9640*/  IMAD.HI.U32 R109, R163, R102, RZ ;  /* 0x00000066a36d7227 */ /* 0x000fc800078e00ff */
[----:B------:R-:W-:Y:S01]  /*2a9650*/  IMAD.HI.U32 R110, R163, R107, RZ ;  /* 0x0000006ba36e7227 */ /* 0x000fe200078e00ff */
[----:B------:R-:W-:Y:S01]  /*2a9660*/  IADD3.X R108, P0, PT, R109, R108, RZ, P0, !PT ;  /* 0x0000006c6d6c7210 */ /* 0x000fe2000071e4ff */
[----:B------:R0:W-:Y:S03]  /*2a9670*/  STL.64 [R150], R164 ;  /* 0x000000a496007387 */ /* 0x0001e60000100a00 */
        /* <DEDUP_REMOVED lines=8> */
.L_x_11892:
[----:B------:R-:W-:-:S07]  /*2a9700*/  IMAD.MOV.U32 R104, RZ, RZ, R103 ;  /* 0x000000ffff687224 */ /* 0x000fce00078e0067 */
.L_x_11891:
[----:B------:R-:W-:Y:S05]  /*2a9710*/  BSYNC.RECONVERGENT B0 ;  /* 0x0000000000007941 */ /* 0x000fea0003800200 */
.L_x_11890:
        /* <DEDUP_REMOVED lines=11> */
[--C-:B---3--:R-:W-:Y:S02]  /*2a97d0*/  @P0 SHF.R.U32.HI R105, RZ, 0x1, R101.reuse ;  /* 0x00000001ff690819 */ /* 0x108fe40000011665 */
[C---:B------:R-:W-:Y:S02]  /*2a97e0*/  @P0 SHF.R.U64 R106, R100.reuse, 0x1, R101 ;  /* 0x00000001646a0819 */ /* 0x040fe40000001265 */
[----:B------:R-:W-:Y:S02]  /*2a97f0*/  @P0 SHF.L.U32 R108, R100, R151, RZ ;  /* 0x00000097646c0219 */ /* 0x000fe400000006ff */
[----:B------:R-:W-:-:S02]  /*2a9800*/  @P0 SHF.R.U64 R109, R109, R104, R111 ;  /* 0x000000686d6d0219 */ /* 0x000fc4000000126f */
[-C--:B------:R-:W-:Y:S02]  /*2a9810*/  @P0 SHF.L.U64.HI R107, R100, R151.reuse, R101 ;  /* 0x00000097646b0219 */ /* 0x080fe40000010265 */
[-C--:B0-----:R-:W-:Y:S02]  /*2a9820*/  @P0 SHF.R.U32.HI R110, RZ, R104.reuse, R111 ;  /* 0x00000068ff6e0219 */ /* 0x081fe4000001166f */
[----:B----4-:R-:W-:Y:S02]  /*2a9830*/  @P0 SHF.L.U32 R111, R102, R151, RZ ;  /* 0x00000097666f0219 */ /* 0x010fe400000006ff */
[----:B------:R-:W-:Y:S02]  /*2a9840*/  @P0 SHF.R.U64 R106, R106, R104, R105 ;  /* 0x000000686a6a0219 */ /* 0x000fe40000001269 */
[----:B------:R-:W-:Y:S02]  /*2a9850*/  @P0 LOP3.LUT R100, R108, R109, RZ, 0xfc, !PT ;  /* 0x0000006d6c640212 */ /* 0x000fe400078efcff */
[----:B------:R-:W-:-:S02]  /*2a9860*/  @P0 LOP3.LUT R101, R107, R110, RZ, 0xfc, !PT ;  /* 0x0000006e6b650212 */ /* 0x000fc400078efcff */
[----:B------:R-:W-:Y:S02]  /*2a9870*/  @P0 SHF.L.U64.HI R151, R102, R151, R103 ;  /* 0x0000009766970219 */ /* 0x000fe40000010267 */
[----:B------:R-:W-:Y:S02]  /*2a9880*/  @P0 LOP3.LUT R102, R111, R106, RZ, 0xfc, !PT ;  /* 0x0000006a6f660212 */ /* 0x000fe400078efcff */
[----:B------:R-:W-:Y:S01]  /*2a9890*/  @P0 SHF.R.U32.HI R106, RZ, R104, R105 ;  /* 0x00000068ff6a0219 */ /* 0x000fe20000011669 */
[C---:B------:R-:W-:Y:S01]  /*2a98a0*/  IMAD.SHL.U32 R104, R100.reuse, 0x4, RZ ;  /* 0x0000000464687824 */ /* 0x040fe200078e00ff */
        /* <DEDUP_REMOVED lines=35> */
.L_x_11895:
[----:B------:R-:W-:Y:S05]  /*2a9ae0*/  BSYNC.RECONVERGENT B0 ;  /* 0x0000000000007941 */ /* 0x000fea0003800200 */
.L_x_11894:
[----:B------:R-:W-:Y:S02]  /*2a9af0*/  HFMA2 R111, -RZ, RZ, 0, 0 ;  /* 0x00000000ff6f7431 */ /* 0x000fe400000001ff */
[----:B------:R-:W-:Y:S01]  /*2a9b00*/  IMAD.WIDE.U32 R108, R101, 0x2168c235, RZ ;  /* 0x2168c235656c7825 */ /* 0x000fe200078e00ff */
[----:B------:R-:W-:-:S03]  /*2a9b10*/  SHF.R.U32.HI R104, RZ, 0x1e, R103 ;  /* 0x0000001eff687819 */ /* 0x000fc60000011667 */
[----:B------:R-:W-:Y:S01]  /*2a9b20*/  IMAD.MOV.U32 R110, RZ, RZ, R109 ;  /* 0x000000ffff6e7224 */ /* 0x000fe200078e006d */
[----:B------:R-:W-:Y:S01]  /*2a9b30*/  LEA.HI R105, R105, R104, RZ, 0x1 ;  /* 0x0000006869697211 */ /* 0x000fe200078f08ff */
[----:B------:R-:W-:-:S04]  /*2a9b40*/  IMAD.HI.U32 R100, R102, -0x36f0255e, RZ ;  /* 0xc90fdaa266647827 */ /* 0x000fc800078e00ff */
[----:B------:R-:W-:-:S04]  /*2a9b50*/  IMAD.WIDE.U32 R110, R101, -0x36f0255e, R110 ;  /* 0xc90fdaa2656e7825 */ /* 0x000fc800078e006e */
[----:B------:R-:W-:-:S04]  /*2a9b60*/  IMAD.WIDE.U32 R110, P0, R102, 0x2168c235, R110 ;  /* 0x2168c235666e7825 */ /* 0x000fc8000780006e */
[----:B------:R-:W-:Y:S02]  /*2a9b70*/  IMAD R102, R102, -0x36f0255e, RZ ;  /* 0xc90fdaa266667824 */ /* 0x000fe400078e02ff */
[----:B------:R-:W-:-:S03]  /*2a9b80*/  IMAD.X R100, RZ, RZ, R100, P0 ;  /* 0x000000ffff647224 */ /* 0x000fc600000e0664 */
        /* <DEDUP_REMOVED lines=10> */
[----:B------:R-:W-:-:S05]  /*2a9c30*/  IADD3 R101, P6, PT, R101, 0x1, RZ ;  /* 0x0000000165657810 */ /* 0x000fca0007fde0ff */
[----:B------:R-:W-:-:S05]  /*2a9c40*/  IMAD.X R100, RZ, RZ, R100, P6 ;  /* 0x000000ffff647224 */ /* 0x000fca00030e0664 */
[----:B------:R-:W-:Y:S02]  /*2a9c50*/  SHF.R.U64 R102, R101, 0xa, R100 ;  /* 0x0000000a65667819 */ /* 0x000fe40000001264 */
[----:B------:R-:W-:Y:S02]  /*2a9c60*/  SEL R101, RZ, 0xffffffff, !P0 ;  /* 0xffffffffff657807 */ /* 0x000fe40004000000 */
[----:B------:R-:W-:-:S03]  /*2a9c70*/  IADD3 R102, P0, PT, R102, 0x1, RZ ;  /* 0x0000000166667810 */ /* 0x000fc60007f1e0ff */
[----:B------:R-:W-:Y:S01]  /*2a9c80*/  IMAD.IADD R101, R101, 0x1, -R106 ;  /* 0x0000000165657824 */ /* 0x000fe200078e0a6a */
[----:B------:R-:W-:-:S03]  /*2a9c90*/  LEA.HI.X R107, R100, RZ, RZ, 0x16, P0 ;  /* 0x000000ff646b7211 */ /* 0x000fc600000fb4ff */
[----:B------:R-:W-:Y:S01]  /*2a9ca0*/  IMAD.SHL.U32 R101, R101, 0x100000, RZ ;  /* 0x0010000065657824 */ /* 0x000fe200078e00ff */
        /* <DEDUP_REMOVED lines=8> */
.L_x_11889:
[----:B------:R-:W-:Y:S02]  /*2a9d30*/  IMAD.MOV.U32 R103, RZ, RZ, R149 ;  /* 0x000000ffff677224 */ /* 0x000fe400078e0095 */
[----:B------:R-:W-:-:S04]  /*2a9d40*/  IMAD.MOV.U32 R149, RZ, RZ, 0x0 ;  /* 0x00000000ff957424 */ /* 0x000fc800078e00ff */
[----:B------:R-:W-:Y:S05]  /*2a9d50*/  RET.REL.NODEC R148 `(_Z8FitGrainPdPiS0_S_S_S0_S0_S_S_S_S_S_S_S_S_S_S_S_S_) ;  /* 0xffffd56094a87950 */ /* 0x000fea0003c3ffff */
.L_x_11896:
        /* <DEDUP_REMOVED lines=10> */
.L_x_11921:


//--------------------- .nv.global.init           --------------------------
	.section	.nv.global.init,"aw",@progbits
	.align	16
.nv.global.init:
	.type		__cudart_sin_cos_coeffs,@object
	.size		__cudart_sin_cos_coeffs,(__cudart_i2opi_d - __cudart_sin_cos_coeffs)
__cudart_sin_cos_coeffs:
        /*0000*/ 	.byte	0x46, 0xd2, 0xb0, 0x2c, 0xf1, 0xe5, 0x5a, 0xbe, 0x92, 0xe3, 0xac, 0x69, 0xe3, 0x1d, 0xc7, 0x3e
        /*0010*/ 	.byte	0xa1, 0x62, 0xdb, 0x19, 0xa0, 0x01, 0x2a, 0xbf, 0x18, 0x08, 0x11, 0x11, 0x11, 0x11, 0x81, 0x3f
        /*0020*/ 	.byte	0x54, 0x55, 0x55, 0x55, 0x55, 0x55, 0xc5, 0xbf, 0x00, 0x00, 0x00, 0x00, 0x00, 0x00, 0x00, 0x00
        /*0030*/ 	.byte	0x00, 0x00, 0x00, 0x00, 0x00, 0x00, 0x00, 0x00, 0x64, 0x81, 0xfd, 0x20, 0x83, 0xff, 0xa8, 0xbd
        /*0040*/ 	.byte	0x28, 0x85, 0xef, 0xc1, 0xa7, 0xee, 0x21, 0x3e, 0xd9, 0xe6, 0x06, 0x8e, 0x4f, 0x7e, 0x92, 0xbe
        /*0050*/ 	.byte	0xe9, 0xbc, 0xdd, 0x19, 0xa0, 0x01, 0xfa, 0x3e, 0x47, 0x5d, 0xc1, 0x16, 0x6c, 0xc1, 0x56, 0xbf
        /*0060*/ 	.byte	0x51, 0x55, 0x55, 0x55, 0x55, 0x55, 0xa5, 0x3f, 0x00, 0x00, 0x00, 0x00, 0x00, 0x00, 0xe0, 0xbf
        /*0070*/ 	.byte	0x00, 0x00, 0x00, 0x00, 0x00, 0x00, 0xf0, 0x3f, 0x00, 0x00, 0x00, 0x00, 0x00, 0x00, 0x00, 0x00
	.type		__cudart_i2opi_d,@object
	.size		__cudart_i2opi_d,($str - __cudart_i2opi_d)
__cudart_i2opi_d:
        /* <DEDUP_REMOVED lines=9> */
	.type		$str,@object
	.size		$str,($str$1 - $str)
$str:
        /*0110*/ 	.byte	0x25, 0x6c, 0x66, 0x0a, 0x00
	.type		$str$1,@object
	.size		$str$1,($str$2 - $str$1)
$str$1:
        /*0115*/ 	.byte	0x4e, 0x6f, 0x74, 0x20, 0x6f, 0x70, 0x74, 0x69, 0x6d, 0x69, 0x7a, 0x65, 0x64, 0x20, 0x63, 0x6f
        /*0125*/ 	.byte	0x6d, 0x70, 0x6c, 0x65, 0x74, 0x65, 0x6c, 0x79, 0x2e, 0x20, 0x25, 0x64, 0x2c, 0x20, 0x25, 0x6c
        /*0135*/ 	.byte	0x66, 0x0a, 0x00
	.type		$str$2,@object
	.size		$str$2,(.L_2 - $str$2)
$str$2:
        /*0138*/ 	.byte	0x57, 0x41, 0x52, 0x4e, 0x49, 0x4e, 0x47, 0x3a, 0x20, 0x53, 0x70, 0x6f, 0x74, 0x49, 0x64, 0x20
        /*0148*/ 	.byte	0x25, 0x64, 0x20, 0x6e, 0x6f, 0x74, 0x20, 0x66, 0x6f, 0x75, 0x6e, 0x64, 0x20, 0x69, 0x6e, 0x20
        /*0158*/ 	.byte	0x73, 0x70, 0x6f, 0x74, 0x73, 0x20, 0x66, 0x69, 0x6c, 0x65, 0x21, 0x20, 0x49, 0x67, 0x6e, 0x6f
        /*0168*/ 	.byte	0x72, 0x69, 0x6e, 0x67, 0x20, 0x74, 0x68, 0x69, 0x73, 0x20, 0x73, 0x70, 0x6f, 0x74, 0x49, 0x44
        /*0178*/ 	.byte	0x2e, 0x20, 0x6e, 0x5f, 0x73, 0x70, 0x6f, 0x74, 0x73, 0x20, 0x3d, 0x20, 0x25, 0x64, 0x0a, 0x00
.L_2:


//--------------------- .nv.shared.reserved.0     --------------------------
	.section	.nv.shared.reserved.0,"aw",@nobits
	.weak		__nv_reservedSMEM_offset_0_alias
	.size		__nv_reservedSMEM_offset_0_alias, 0, 64
	.other		__nv_reservedSMEM_offset_0_alias,@"STO_CUDA_RESERVED_SHARED STV_DEFAULT"
__nv_reservedSMEM_offset_0_alias:
	.zero		0
	.zero		64


//--------------------- .nv.constant0._Z14FriedelFindingPiPdS0_S_S_S0_S0_S_ --------------------------
	.section	.nv.constant0._Z14FriedelFindingPiPdS0_S_S_S0_S0_S_,"a",@progbits
	.sectionflags	@""
	.align	4
.nv.constant0._Z14FriedelFindingPiPdS0_S_S_S0_S0_S_:
	.zero		960


//--------------------- .nv.constant0._Z16MakeOrientationsPdPiS0_S_S0_i --------------------------
	.section	.nv.constant0._Z16MakeOrientationsPdPiS0_S_S0_i,"a",@progbits
	.sectionflags	@""
	.align	4
.nv.constant0._Z16MakeOrientationsPdPiS0_S_S0_i:
	.zero		940


//--------------------- .nv.constant0._Z22ReturnDiffractionSpotsPdS_PiS_S_S0_iS_iS0_S_ --------------------------
	.section	.nv.constant0._Z22ReturnDiffractionSpotsPdS_PiS_S_S0_iS_iS0_S_,"a",@progbits
	.sectionflags	@""
	.align	4
.nv.constant0._Z22ReturnDiffractionSpotsPdS_PiS_S_S0_iS_iS0_S_:
	.zero		984


//--------------------- .nv.constant0._Z23CompareDiffractionSpotsPdS_iS_iPiS0_S0_S_S_S0_S_S0_S0_iiS_S_S_S_S_ --------------------------
	.section	.nv.constant0._Z23CompareDiffractionSpotsPdS_iS_iPiS0_S0_S_S_S0_S_S0_S0_iiS_S_S_S_S_,"a",@progbits
	.sectionflags	@""
	.align	4
.nv.constant0._Z23CompareDiffractionSpotsPdS_iS_iPiS0_S0_S_S_S0_S_S0_S0_iiS_S_S_S_S_:
	.zero		1056


//--------------------- .nv.constant0._Z15CalcAngleErrorsPdPiS0_S_S_S0_S_S_S_S_S_S_S0_ --------------------------
	.section	.nv.constant0._Z15CalcAngleErrorsPdPiS0_S_S_S0_S_S_S_S_S_S_S0_,"a",@progbits
	.sectionflags	@""
	.align	4
.nv.constant0._Z15CalcAngleErrorsPdPiS0_S_S_S0_S_S_S_S_S_S_S0_:
	.zero		1000


//--------------------- .nv.constant0._Z14FitGrain_NLOPTPdPiS0_S_S_S0_S0_S_S_S_S_S_S_S_S_S_S_S_S_S_ --------------------------
	.section	.nv.constant0._Z14FitGrain_NLOPTPdPiS0_S_S_S0_S0_S_S_S_S_S_S_S_S_S_S_S_S_S_,"a",@progbits
	.sectionflags	@""
	.align	4
.nv.constant0._Z14FitGrain_NLOPTPdPiS0_S_S_S0_S0_S_S_S_S_S_S_S_S_S_S_S_S_S_:
	.zero		1056


//--------------------- .nv.constant0._Z8FitGrainPdPiS0_S_S_S0_S0_S_S_S_S_S_S_S_S_S_S_S_S_ --------------------------
	.section	.nv.constant0._Z8FitGrainPdPiS0_S_S_S0_S0_S_S_S_S_S_S_S_S_S_S_S_S_,"a",@progbits
	.sectionflags	@""
	.align	4
.nv.constant0._Z8FitGrainPdPiS0_S_S_S0_S0_S_S_S_S_S_S_S_S_S_S_S_S_:
	.zero		1048


//--------------------- SYMBOLS --------------------------

	.type		.nv.reservedSmem.offset0,@object
	.size		.nv.reservedSmem.offset0,0x4
	.type		vprintf,@function
